	.target	sm_80

	.elftype	@"ET_EXEC"


//--------------------- .note.nv.tkinfo           --------------------------
	.section	.note.nv.tkinfo,"",@"SHT_NOTE"
	.sectionflags	@"SHF_NOTE_NV_TKINFO"
	.tkinfo
        /*0018*/ 	.word	0x00000002
        /*0030*/ 	.string	""
        /*0030*/ 	.string	"ptxas"
        /*0030*/ 	.string	"Cuda compilation tools, release 13.0, V13.0.88"
        /*0030*/ 	.string	"Build cuda_13.0.r13.0/compiler.36424714_0"
        /*0030*/ 	.string	"-arch sm_80 -m 64 "



//--------------------- .note.nv.cuinfo           --------------------------
	.section	.note.nv.cuinfo,"",@"SHT_NOTE"
	.sectionflags	@"SHF_NOTE_NV_CUINFO"
        /*0018*/ 	.short	0x0002
        /*001a*/ 	.short	0x0050
        /*001c*/ 	.short	0x0082
	.zero		2


//--------------------- .nv.info                  --------------------------
	.section	.nv.info,"",@"SHT_CUDA_INFO"
	.align	4


	//----- nvinfo : EIATTR_REGCOUNT
	.align		4
        /*0000*/ 	.byte	0x04, 0x2f
        /*0002*/ 	.short	(.L_39 - .L_38)
	.align		4
.L_38:
        /*0004*/ 	.word	index@(_ZN2at6native47batch_norm_transform_input_channels_last_kernelIdddLi4EEEvPKT_S4_PKT0_S7_PKT1_SA_PS2_iib)
        /*0008*/ 	.word	0x00000020


	//----- nvinfo : EIATTR_FRAME_SIZE
	.align		4
.L_39:
        /*000c*/ 	.byte	0x04, 0x11
        /*000e*/ 	.short	(.L_41 - .L_40)
	.align		4
.L_40:
        /*0010*/ 	.word	index@(_ZN2at6native47batch_norm_transform_input_channels_last_kernelIdddLi4EEEvPKT_S4_PKT0_S7_PKT1_SA_PS2_iib)
        /*0014*/ 	.word	0x00000000


	//----- nvinfo : EIATTR_REGCOUNT
	.align		4
.L_41:
        /*0018*/ 	.byte	0x04, 0x2f
        /*001a*/ 	.short	(.L_43 - .L_42)
	.align		4
.L_42:
        /*001c*/ 	.word	index@(_ZN2at6native47batch_norm_transform_input_channels_last_kernelIfffLi4EEEvPKT_S4_PKT0_S7_PKT1_SA_PS2_iib)
        /*0020*/ 	.word	0x00000020


	//----- nvinfo : EIATTR_FRAME_SIZE
	.align		4
.L_43:
        /*0024*/ 	.byte	0x04, 0x11
        /*0026*/ 	.short	(.L_45 - .L_44)
	.align		4
.L_44:
        /*0028*/ 	.word	index@(_ZN2at6native47batch_norm_transform_input_channels_last_kernelIfffLi4EEEvPKT_S4_PKT0_S7_PKT1_SA_PS2_iib)
        /*002c*/ 	.word	0x00000000


	//----- nvinfo : EIATTR_REGCOUNT
	.align		4
.L_45:
        /*0030*/ 	.byte	0x04, 0x2f
        /*0032*/ 	.short	(.L_47 - .L_46)
	.align		4
.L_46:
        /*0034*/ 	.word	index@(_ZN2at6native47batch_norm_transform_input_channels_last_kernelIN3c104HalfEffLi4EEEvPKT_S6_PKT0_S9_PKT1_SC_PS4_iib)
        /*0038*/ 	.word	0x00000020


	//----- nvinfo : EIATTR_FRAME_SIZE
	.align		4
.L_47:
        /*003c*/ 	.byte	0x04, 0x11
        /*003e*/ 	.short	(.L_49 - .L_48)
	.align		4
.L_48:
        /*0040*/ 	.word	index@(_ZN2at6native47batch_norm_transform_input_channels_last_kernelIN3c104HalfEffLi4EEEvPKT_S6_PKT0_S9_PKT1_SC_PS4_iib)
        /*0044*/ 	.word	0x00000000


	//----- nvinfo : EIATTR_REGCOUNT
	.align		4
.L_49:
        /*0048*/ 	.byte	0x04, 0x2f
        /*004a*/ 	.short	(.L_51 - .L_50)
	.align		4
.L_50:
        /*004c*/ 	.word	index@(_ZN2at6native47batch_norm_transform_input_channels_last_kernelIN3c108BFloat16EffLi4EEEvPKT_S6_PKT0_S9_PKT1_SC_PS4_iib)
        /*0050*/ 	.word	0x00000020


	//----- nvinfo : EIATTR_FRAME_SIZE
	.align		4
.L_51:
        /*0054*/ 	.byte	0x04, 0x11
        /*0056*/ 	.short	(.L_53 - .L_52)
	.align		4
.L_52:
        /*0058*/ 	.word	index@(_ZN2at6native47batch_norm_transform_input_channels_last_kernelIN3c108BFloat16EffLi4EEEvPKT_S6_PKT0_S9_PKT1_SC_PS4_iib)
        /*005c*/ 	.word	0x00000000


	//----- nvinfo : EIATTR_REGCOUNT
	.align		4
.L_53:
        /*0060*/ 	.byte	0x04, 0x2f
        /*0062*/ 	.short	(.L_55 - .L_54)
	.align		4
.L_54:
        /*0064*/ 	.word	index@(_ZN2at6native47batch_norm_transform_input_channels_last_kernelIN3c104HalfEfS3_Li4EEEvPKT_S6_PKT0_S9_PKT1_SC_PS4_iib)
        /*0068*/ 	.word	0x00000020


	//----- nvinfo : EIATTR_FRAME_SIZE
	.align		4
.L_55:
        /*006c*/ 	.byte	0x04, 0x11
        /*006e*/ 	.short	(.L_57 - .L_56)
	.align		4
.L_56:
        /*0070*/ 	.word	index@(_ZN2at6native47batch_norm_transform_input_channels_last_kernelIN3c104HalfEfS3_Li4EEEvPKT_S6_PKT0_S9_PKT1_SC_PS4_iib)
        /*0074*/ 	.word	0x00000000


	//----- nvinfo : EIATTR_REGCOUNT
	.align		4
.L_57:
        /*0078*/ 	.byte	0x04, 0x2f
        /*007a*/ 	.short	(.L_59 - .L_58)
	.align		4
.L_58:
        /*007c*/ 	.word	index@(_ZN2at6native47batch_norm_transform_input_channels_last_kernelIN3c108BFloat16EfS3_Li4EEEvPKT_S6_PKT0_S9_PKT1_SC_PS4_iib)
        /*0080*/ 	.word	0x00000020


	//----- nvinfo : EIATTR_FRAME_SIZE
	.align		4
.L_59:
        /*0084*/ 	.byte	0x04, 0x11
        /*0086*/ 	.short	(.L_61 - .L_60)
	.align		4
.L_60:
        /*0088*/ 	.word	index@(_ZN2at6native47batch_norm_transform_input_channels_last_kernelIN3c108BFloat16EfS3_Li4EEEvPKT_S6_PKT0_S9_PKT1_SC_PS4_iib)
        /*008c*/ 	.word	0x00000000


	//----- nvinfo : EIATTR_REGCOUNT
	.align		4
.L_61:
        /*0090*/ 	.byte	0x04, 0x2f
        /*0092*/ 	.short	(.L_63 - .L_62)
	.align		4
.L_62:
        /*0094*/ 	.word	index@(_ZN2at6native47batch_norm_backward_reduce_channels_last_kernelILi4EdddEEvPKT0_S4_PKT1_S7_PS5_S8_PT2_SA_PVS5_Piii)
        /*0098*/ 	.word	0x00000030


	//----- nvinfo : EIATTR_FRAME_SIZE
	.align		4
.L_63:
        /*009c*/ 	.byte	0x04, 0x11
        /*009e*/ 	.short	(.L_65 - .L_64)
	.align		4
.L_64:
        /*00a0*/ 	.word	index@(_ZN2at6native47batch_norm_backward_reduce_channels_last_kernelILi4EdddEEvPKT0_S4_PKT1_S7_PS5_S8_PT2_SA_PVS5_Piii)
        /*00a4*/ 	.word	0x00000000


	//----- nvinfo : EIATTR_REGCOUNT
	.align		4
.L_65:
        /*00a8*/ 	.byte	0x04, 0x2f
        /*00aa*/ 	.short	(.L_67 - .L_66)
	.align		4
.L_66:
        /*00ac*/ 	.word	index@(_ZN2at6native47batch_norm_backward_reduce_channels_last_kernelILi4EfffEEvPKT0_S4_PKT1_S7_PS5_S8_PT2_SA_PVS5_Piii)
        /*00b0*/ 	.word	0x00000020


	//----- nvinfo : EIATTR_FRAME_SIZE
	.align		4
.L_67:
        /*00b4*/ 	.byte	0x04, 0x11
        /*00b6*/ 	.short	(.L_69 - .L_68)
	.align		4
.L_68:
        /*00b8*/ 	.word	index@(_ZN2at6native47batch_norm_backward_reduce_channels_last_kernelILi4EfffEEvPKT0_S4_PKT1_S7_PS5_S8_PT2_SA_PVS5_Piii)
        /*00bc*/ 	.word	0x00000000


	//----- nvinfo : EIATTR_REGCOUNT
	.align		4
.L_69:
        /*00c0*/ 	.byte	0x04, 0x2f
        /*00c2*/ 	.short	(.L_71 - .L_70)
	.align		4
.L_70:
        /*00c4*/ 	.word	index@(_ZN2at6native47batch_norm_backward_reduce_channels_last_kernelILi4EN3c104HalfEffEEvPKT0_S6_PKT1_S9_PS7_SA_PT2_SC_PVS7_Piii)
        /*00c8*/ 	.word	0x00000020


	//----- nvinfo : EIATTR_FRAME_SIZE
	.align		4
.L_71:
        /*00cc*/ 	.byte	0x04, 0x11
        /*00ce*/ 	.short	(.L_73 - .L_72)
	.align		4
.L_72:
        /*00d0*/ 	.word	index@(_ZN2at6native47batch_norm_backward_reduce_channels_last_kernelILi4EN3c104HalfEffEEvPKT0_S6_PKT1_S9_PS7_SA_PT2_SC_PVS7_Piii)
        /*00d4*/ 	.word	0x00000000


	//----- nvinfo : EIATTR_REGCOUNT
	.align		4
.L_73:
        /*00d8*/ 	.byte	0x04, 0x2f
        /*00da*/ 	.short	(.L_75 - .L_74)
	.align		4
.L_74:
        /*00dc*/ 	.word	index@(_ZN2at6native47batch_norm_backward_reduce_channels_last_kernelILi4EN3c108BFloat16EffEEvPKT0_S6_PKT1_S9_PS7_SA_PT2_SC_PVS7_Piii)
        /*00e0*/ 	.word	0x00000020


	//----- nvinfo : EIATTR_FRAME_SIZE
	.align		4
.L_75:
        /*00e4*/ 	.byte	0x04, 0x11
        /*00e6*/ 	.short	(.L_77 - .L_76)
	.align		4
.L_76:
        /*00e8*/ 	.word	index@(_ZN2at6native47batch_norm_backward_reduce_channels_last_kernelILi4EN3c108BFloat16EffEEvPKT0_S6_PKT1_S9_PS7_SA_PT2_SC_PVS7_Piii)
        /*00ec*/ 	.word	0x00000000


	//----- nvinfo : EIATTR_REGCOUNT
	.align		4
.L_77:
        /*00f0*/ 	.byte	0x04, 0x2f
        /*00f2*/ 	.short	(.L_79 - .L_78)
	.align		4
.L_78:
        /*00f4*/ 	.word	index@(_ZN2at6native47batch_norm_backward_reduce_channels_last_kernelILi4EN3c104HalfEfS3_EEvPKT0_S6_PKT1_S9_PS7_SA_PT2_SC_PVS7_Piii)
        /*00f8*/ 	.word	0x00000020


	//----- nvinfo : EIATTR_FRAME_SIZE
	.align		4
.L_79:
        /*00fc*/ 	.byte	0x04, 0x11
        /*00fe*/ 	.short	(.L_81 - .L_80)
	.align		4
.L_80:
        /*0100*/ 	.word	index@(_ZN2at6native47batch_norm_backward_reduce_channels_last_kernelILi4EN3c104HalfEfS3_EEvPKT0_S6_PKT1_S9_PS7_SA_PT2_SC_PVS7_Piii)
        /*0104*/ 	.word	0x00000000


	//----- nvinfo : EIATTR_REGCOUNT
	.align		4
.L_81:
        /*0108*/ 	.byte	0x04, 0x2f
        /*010a*/ 	.short	(.L_83 - .L_82)
	.align		4
.L_82:
        /*010c*/ 	.word	index@(_ZN2at6native47batch_norm_backward_reduce_channels_last_kernelILi4EN3c108BFloat16EfS3_EEvPKT0_S6_PKT1_S9_PS7_SA_PT2_SC_PVS7_Piii)
        /*0110*/ 	.word	0x00000020


	//----- nvinfo : EIATTR_FRAME_SIZE
	.align		4
.L_83:
        /*0114*/ 	.byte	0x04, 0x11
        /*0116*/ 	.short	(.L_85 - .L_84)
	.align		4
.L_84:
        /*0118*/ 	.word	index@(_ZN2at6native47batch_norm_backward_reduce_channels_last_kernelILi4EN3c108BFloat16EfS3_EEvPKT0_S6_PKT1_S9_PS7_SA_PT2_SC_PVS7_Piii)
        /*011c*/ 	.word	0x00000000


	//----- nvinfo : EIATTR_REGCOUNT
	.align		4
.L_85:
        /*0120*/ 	.byte	0x04, 0x2f
        /*0122*/ 	.short	(.L_87 - .L_86)
	.align		4
.L_86:
        /*0124*/ 	.word	index@(_ZN2at6native46batch_norm_backward_elemt_channels_last_kernelILi4EdddEEvPKT0_S4_PKT1_S7_PKT2_S7_S7_PKiPS2_lii)
        /*0128*/ 	.word	0x00000020


	//----- nvinfo : EIATTR_FRAME_SIZE
	.align		4
.L_87:
        /*012c*/ 	.byte	0x04, 0x11
        /*012e*/ 	.short	(.L_89 - .L_88)
	.align		4
.L_88:
        /*0130*/ 	.word	index@($__internal_81_$__cuda_sm20_dblrcp_rn_slowpath_v3)
        /*0134*/ 	.word	0x00000000


	//----- nvinfo : EIATTR_FRAME_SIZE
	.align		4
.L_89:
        /*0138*/ 	.byte	0x04, 0x11
        /*013a*/ 	.short	(.L_91 - .L_90)
	.align		4
.L_90:
        /*013c*/ 	.word	index@(_ZN2at6native46batch_norm_backward_elemt_channels_last_kernelILi4EdddEEvPKT0_S4_PKT1_S7_PKT2_S7_S7_PKiPS2_lii)
        /*0140*/ 	.word	0x00000000


	//----- nvinfo : EIATTR_REGCOUNT
	.align		4
.L_91:
        /*0144*/ 	.byte	0x04, 0x2f
        /*0146*/ 	.short	(.L_93 - .L_92)
	.align		4
.L_92:
        /*0148*/ 	.word	index@(_ZN2at6native46batch_norm_backward_elemt_channels_last_kernelILi4EfffEEvPKT0_S4_PKT1_S7_PKT2_S7_S7_PKiPS2_lii)
        /*014c*/ 	.word	0x00000020


	//----- nvinfo : EIATTR_FRAME_SIZE
	.align		4
.L_93:
        /*0150*/ 	.byte	0x04, 0x11
        /*0152*/ 	.short	(.L_95 - .L_94)
	.align		4
.L_94:
        /*0154*/ 	.word	index@(_ZN2at6native46batch_norm_backward_elemt_channels_last_kernelILi4EfffEEvPKT0_S4_PKT1_S7_PKT2_S7_S7_PKiPS2_lii)
        /*0158*/ 	.word	0x00000000


	//----- nvinfo : EIATTR_REGCOUNT
	.align		4
.L_95:
        /*015c*/ 	.byte	0x04, 0x2f
        /*015e*/ 	.short	(.L_97 - .L_96)
	.align		4
.L_96:
        /*0160*/ 	.word	index@(_ZN2at6native46batch_norm_backward_elemt_channels_last_kernelILi4EN3c104HalfEffEEvPKT0_S6_PKT1_S9_PKT2_S9_S9_PKiPS4_lii)
        /*0164*/ 	.word	0x00000020


	//----- nvinfo : EIATTR_FRAME_SIZE
	.align		4
.L_97:
        /*0168*/ 	.byte	0x04, 0x11
        /*016a*/ 	.short	(.L_99 - .L_98)
	.align		4
.L_98:
        /*016c*/ 	.word	index@(_ZN2at6native46batch_norm_backward_elemt_channels_last_kernelILi4EN3c104HalfEffEEvPKT0_S6_PKT1_S9_PKT2_S9_S9_PKiPS4_lii)
        /*0170*/ 	.word	0x00000000


	//----- nvinfo : EIATTR_REGCOUNT
	.align		4
.L_99:
        /*0174*/ 	.byte	0x04, 0x2f
        /*0176*/ 	.short	(.L_101 - .L_100)
	.align		4
.L_100:
        /*0178*/ 	.word	index@(_ZN2at6native46batch_norm_backward_elemt_channels_last_kernelILi4EN3c108BFloat16EffEEvPKT0_S6_PKT1_S9_PKT2_S9_S9_PKiPS4_lii)
        /*017c*/ 	.word	0x00000020


	//----- nvinfo : EIATTR_FRAME_SIZE
	.align		4
.L_101:
        /*0180*/ 	.byte	0x04, 0x11
        /*0182*/ 	.short	(.L_103 - .L_102)
	.align		4
.L_102:
        /*0184*/ 	.word	index@(_ZN2at6native46batch_norm_backward_elemt_channels_last_kernelILi4EN3c108BFloat16EffEEvPKT0_S6_PKT1_S9_PKT2_S9_S9_PKiPS4_lii)
        /*0188*/ 	.word	0x00000000


	//----- nvinfo : EIATTR_REGCOUNT
	.align		4
.L_103:
        /*018c*/ 	.byte	0x04, 0x2f
        /*018e*/ 	.short	(.L_105 - .L_104)
	.align		4
.L_104:
        /*0190*/ 	.word	index@(_ZN2at6native46batch_norm_backward_elemt_channels_last_kernelILi4EN3c104HalfEfS3_EEvPKT0_S6_PKT1_S9_PKT2_S9_S9_PKiPS4_lii)
        /*0194*/ 	.word	0x00000020


	//----- nvinfo : EIATTR_FRAME_SIZE
	.align		4
.L_105:
        /*0198*/ 	.byte	0x04, 0x11
        /*019a*/ 	.short	(.L_107 - .L_106)
	.align		4
.L_106:
        /*019c*/ 	.word	index@(_ZN2at6native46batch_norm_backward_elemt_channels_last_kernelILi4EN3c104HalfEfS3_EEvPKT0_S6_PKT1_S9_PKT2_S9_S9_PKiPS4_lii)
        /*01a0*/ 	.word	0x00000000


	//----- nvinfo : EIATTR_REGCOUNT
	.align		4
.L_107:
        /*01a4*/ 	.byte	0x04, 0x2f
        /*01a6*/ 	.short	(.L_109 - .L_108)
	.align		4
.L_108:
        /*01a8*/ 	.word	index@(_ZN2at6native46batch_norm_backward_elemt_channels_last_kernelILi4EN3c108BFloat16EfS3_EEvPKT0_S6_PKT1_S9_PKT2_S9_S9_PKiPS4_lii)
        /*01ac*/ 	.word	0x00000020


	//----- nvinfo : EIATTR_FRAME_SIZE
	.align		4
.L_109:
        /*01b0*/ 	.byte	0x04, 0x11
        /*01b2*/ 	.short	(.L_111 - .L_110)
	.align		4
.L_110:
        /*01b4*/ 	.word	index@(_ZN2at6native46batch_norm_backward_elemt_channels_last_kernelILi4EN3c108BFloat16EfS3_EEvPKT0_S6_PKT1_S9_PKT2_S9_S9_PKiPS4_lii)
        /*01b8*/ 	.word	0x00000000


	//----- nvinfo : EIATTR_REGCOUNT
	.align		4
.L_111:
        /*01bc*/ 	.byte	0x04, 0x2f
        /*01be*/ 	.short	(.L_113 - .L_112)
	.align		4
.L_112:
        /*01c0*/ 	.word	index@(_ZN2at6native46batch_norm_backward_elemt_channels_last_kernelILi4EdddEEvPKT0_S4_PKT1_S7_PKT2_S7_S7_PS2_S5_ii)
        /*01c4*/ 	.word	0x00000020


	//----- nvinfo : EIATTR_FRAME_SIZE
	.align		4
.L_113:
        /*01c8*/ 	.byte	0x04, 0x11
        /*01ca*/ 	.short	(.L_115 - .L_114)
	.align		4
.L_114:
        /*01cc*/ 	.word	index@(_ZN2at6native46batch_norm_backward_elemt_channels_last_kernelILi4EdddEEvPKT0_S4_PKT1_S7_PKT2_S7_S7_PS2_S5_ii)
        /*01d0*/ 	.word	0x00000000


	//----- nvinfo : EIATTR_REGCOUNT
	.align		4
.L_115:
        /*01d4*/ 	.byte	0x04, 0x2f
        /*01d6*/ 	.short	(.L_117 - .L_116)
	.align		4
.L_116:
        /*01d8*/ 	.word	index@(_ZN2at6native46batch_norm_backward_elemt_channels_last_kernelILi4EfffEEvPKT0_S4_PKT1_S7_PKT2_S7_S7_PS2_S5_ii)
        /*01dc*/ 	.word	0x00000020


	//----- nvinfo : EIATTR_FRAME_SIZE
	.align		4
.L_117:
        /*01e0*/ 	.byte	0x04, 0x11
        /*01e2*/ 	.short	(.L_119 - .L_118)
	.align		4
.L_118:
        /*01e4*/ 	.word	index@(_ZN2at6native46batch_norm_backward_elemt_channels_last_kernelILi4EfffEEvPKT0_S4_PKT1_S7_PKT2_S7_S7_PS2_S5_ii)
        /*01e8*/ 	.word	0x00000000


	//----- nvinfo : EIATTR_REGCOUNT
	.align		4
.L_119:
        /*01ec*/ 	.byte	0x04, 0x2f
        /*01ee*/ 	.short	(.L_121 - .L_120)
	.align		4
.L_120:
        /*01f0*/ 	.word	index@(_ZN2at6native46batch_norm_backward_elemt_channels_last_kernelILi4EN3c104HalfEffEEvPKT0_S6_PKT1_S9_PKT2_S9_S9_PS4_S7_ii)
        /*01f4*/ 	.word	0x00000020


	//----- nvinfo : EIATTR_FRAME_SIZE
	.align		4
.L_121:
        /*01f8*/ 	.byte	0x04, 0x11
        /*01fa*/ 	.short	(.L_123 - .L_122)
	.align		4
.L_122:
        /*01fc*/ 	.word	index@(_ZN2at6native46batch_norm_backward_elemt_channels_last_kernelILi4EN3c104HalfEffEEvPKT0_S6_PKT1_S9_PKT2_S9_S9_PS4_S7_ii)
        /*0200*/ 	.word	0x00000000


	//----- nvinfo : EIATTR_REGCOUNT
	.align		4
.L_123:
        /*0204*/ 	.byte	0x04, 0x2f
        /*0206*/ 	.short	(.L_125 - .L_124)
	.align		4
.L_124:
        /*0208*/ 	.word	index@(_ZN2at6native46batch_norm_backward_elemt_channels_last_kernelILi4EN3c104HalfEfS3_EEvPKT0_S6_PKT1_S9_PKT2_S9_S9_PS4_S7_ii)
        /*020c*/ 	.word	0x00000020


	//----- nvinfo : EIATTR_FRAME_SIZE
	.align		4
.L_125:
        /*0210*/ 	.byte	0x04, 0x11
        /*0212*/ 	.short	(.L_127 - .L_126)
	.align		4
.L_126:
        /*0214*/ 	.word	index@(_ZN2at6native46batch_norm_backward_elemt_channels_last_kernelILi4EN3c104HalfEfS3_EEvPKT0_S6_PKT1_S9_PKT2_S9_S9_PS4_S7_ii)
        /*0218*/ 	.word	0x00000000


	//----- nvinfo : EIATTR_REGCOUNT
	.align		4
.L_127:
        /*021c*/ 	.byte	0x04, 0x2f
        /*021e*/ 	.short	(.L_129 - .L_128)
	.align		4
.L_128:
        /*0220*/ 	.word	index@(_ZN2at6native46batch_norm_backward_elemt_channels_last_kernelILi4EN3c108BFloat16EffEEvPKT0_S6_PKT1_S9_PKT2_S9_S9_PS4_S7_ii)
        /*0224*/ 	.word	0x00000020


	//----- nvinfo : EIATTR_FRAME_SIZE
	.align		4
.L_129:
        /*0228*/ 	.byte	0x04, 0x11
        /*022a*/ 	.short	(.L_131 - .L_130)
	.align		4
.L_130:
        /*022c*/ 	.word	index@(_ZN2at6native46batch_norm_backward_elemt_channels_last_kernelILi4EN3c108BFloat16EffEEvPKT0_S6_PKT1_S9_PKT2_S9_S9_PS4_S7_ii)
        /*0230*/ 	.word	0x00000000


	//----- nvinfo : EIATTR_REGCOUNT
	.align		4
.L_131:
        /*0234*/ 	.byte	0x04, 0x2f
        /*0236*/ 	.short	(.L_133 - .L_132)
	.align		4
.L_132:
        /*0238*/ 	.word	index@(_ZN2at6native46batch_norm_backward_elemt_channels_last_kernelILi4EN3c108BFloat16EfS3_EEvPKT0_S6_PKT1_S9_PKT2_S9_S9_PS4_S7_ii)
        /*023c*/ 	.word	0x00000020


	//----- nvinfo : EIATTR_FRAME_SIZE
	.align		4
.L_133:
        /*0240*/ 	.byte	0x04, 0x11
        /*0242*/ 	.short	(.L_135 - .L_134)
	.align		4
.L_134:
        /*0244*/ 	.word	index@(_ZN2at6native46batch_norm_backward_elemt_channels_last_kernelILi4EN3c108BFloat16EfS3_EEvPKT0_S6_PKT1_S9_PKT2_S9_S9_PS4_S7_ii)
        /*0248*/ 	.word	0x00000000


	//----- nvinfo : EIATTR_REGCOUNT
	.align		4
.L_135:
        /*024c*/ 	.byte	0x04, 0x2f
        /*024e*/ 	.short	(.L_137 - .L_136)
	.align		4
.L_136:
        /*0250*/ 	.word	index@(_ZN2at6native33batch_norm_transform_input_kernelIdddLb1EiEEvNS_27GenericPackedTensorAccessorIKT_Lm3ENS_17RestrictPtrTraitsET3_EENS2_IS3_Lm3ES5_S6_EENS2_INSt11conditionalIXT2_ET1_T0_E4typeELm1ES5_S6_EESE_NS2_IKSB_Lm1ES5_S6_EESG_SA_)
        /*0254*/ 	.word	0x0000001d


	//----- nvinfo : EIATTR_FRAME_SIZE
	.align		4
.L_137:
        /*0258*/ 	.byte	0x04, 0x11
        /*025a*/ 	.short	(.L_139 - .L_138)
	.align		4
.L_138:
        /*025c*/ 	.word	index@(_ZN2at6native33batch_norm_transform_input_kernelIdddLb1EiEEvNS_27GenericPackedTensorAccessorIKT_Lm3ENS_17RestrictPtrTraitsET3_EENS2_IS3_Lm3ES5_S6_EENS2_INSt11conditionalIXT2_ET1_T0_E4typeELm1ES5_S6_EESE_NS2_IKSB_Lm1ES5_S6_EESG_SA_)
        /*0260*/ 	.word	0x00000000


	//----- nvinfo : EIATTR_REGCOUNT
	.align		4
.L_139:
        /*0264*/ 	.byte	0x04, 0x2f
        /*0266*/ 	.short	(.L_141 - .L_140)
	.align		4
.L_140:
        /*0268*/ 	.word	index@(_ZN2at6native33batch_norm_transform_input_kernelIfffLb1EiEEvNS_27GenericPackedTensorAccessorIKT_Lm3ENS_17RestrictPtrTraitsET3_EENS2_IS3_Lm3ES5_S6_EENS2_INSt11conditionalIXT2_ET1_T0_E4typeELm1ES5_S6_EESE_NS2_IKSB_Lm1ES5_S6_EESG_SA_)
        /*026c*/ 	.word	0x00000018


	//----- nvinfo : EIATTR_FRAME_SIZE
	.align		4
.L_141:
        /*0270*/ 	.byte	0x04, 0x11
        /*0272*/ 	.short	(.L_143 - .L_142)
	.align		4
.L_142:
        /*0274*/ 	.word	index@(_ZN2at6native33batch_norm_transform_input_kernelIfffLb1EiEEvNS_27GenericPackedTensorAccessorIKT_Lm3ENS_17RestrictPtrTraitsET3_EENS2_IS3_Lm3ES5_S6_EENS2_INSt11conditionalIXT2_ET1_T0_E4typeELm1ES5_S6_EESE_NS2_IKSB_Lm1ES5_S6_EESG_SA_)
        /*0278*/ 	.word	0x00000000


	//----- nvinfo : EIATTR_REGCOUNT
	.align		4
.L_143:
        /*027c*/ 	.byte	0x04, 0x2f
        /*027e*/ 	.short	(.L_145 - .L_144)
	.align		4
.L_144:
        /*0280*/ 	.word	index@(_ZN2at6native33batch_norm_transform_input_kernelIN3c108BFloat16EffLb1EiEEvNS_27GenericPackedTensorAccessorIKT_Lm3ENS_17RestrictPtrTraitsET3_EENS4_IS5_Lm3ES7_S8_EENS4_INSt11conditionalIXT2_ET1_T0_E4typeELm1ES7_S8_EESG_NS4_IKSD_Lm1ES7_S8_EESI_SC_)
        /*0284*/ 	.word	0x00000017


	//----- nvinfo : EIATTR_FRAME_SIZE
	.align		4
.L_145:
        /*0288*/ 	.byte	0x04, 0x11
        /*028a*/ 	.short	(.L_147 - .L_146)
	.align		4
.L_146:
        /*028c*/ 	.word	index@(_ZN2at6native33batch_norm_transform_input_kernelIN3c108BFloat16EffLb1EiEEvNS_27GenericPackedTensorAccessorIKT_Lm3ENS_17RestrictPtrTraitsET3_EENS4_IS5_Lm3ES7_S8_EENS4_INSt11conditionalIXT2_ET1_T0_E4typeELm1ES7_S8_EESG_NS4_IKSD_Lm1ES7_S8_EESI_SC_)
        /*0290*/ 	.word	0x00000000


	//----- nvinfo : EIATTR_REGCOUNT
	.align		4
.L_147:
        /*0294*/ 	.byte	0x04, 0x2f
        /*0296*/ 	.short	(.L_149 - .L_148)
	.align		4
.L_148:
        /*0298*/ 	.word	index@(_ZN2at6native33batch_norm_transform_input_kernelIN3c108BFloat16ES3_fLb1EiEEvNS_27GenericPackedTensorAccessorIKT_Lm3ENS_17RestrictPtrTraitsET3_EENS4_IS5_Lm3ES7_S8_EENS4_INSt11conditionalIXT2_ET1_T0_E4typeELm1ES7_S8_EESG_NS4_IKSD_Lm1ES7_S8_EESI_SC_)
        /*029c*/ 	.word	0x00000017


	//----- nvinfo : EIATTR_FRAME_SIZE
	.align		4
.L_149:
        /*02a0*/ 	.byte	0x04, 0x11
        /*02a2*/ 	.short	(.L_151 - .L_150)
	.align		4
.L_150:
        /*02a4*/ 	.word	index@(_ZN2at6native33batch_norm_transform_input_kernelIN3c108BFloat16ES3_fLb1EiEEvNS_27GenericPackedTensorAccessorIKT_Lm3ENS_17RestrictPtrTraitsET3_EENS4_IS5_Lm3ES7_S8_EENS4_INSt11conditionalIXT2_ET1_T0_E4typeELm1ES7_S8_EESG_NS4_IKSD_Lm1ES7_S8_EESI_SC_)
        /*02a8*/ 	.word	0x00000000


	//----- nvinfo : EIATTR_REGCOUNT
	.align		4
.L_151:
        /*02ac*/ 	.byte	0x04, 0x2f
        /*02ae*/ 	.short	(.L_153 - .L_152)
	.align		4
.L_152:
        /*02b0*/ 	.word	index@(_ZN2at6native33batch_norm_transform_input_kernelIN3c104HalfEffLb1EiEEvNS_27GenericPackedTensorAccessorIKT_Lm3ENS_17RestrictPtrTraitsET3_EENS4_IS5_Lm3ES7_S8_EENS4_INSt11conditionalIXT2_ET1_T0_E4typeELm1ES7_S8_EESG_NS4_IKSD_Lm1ES7_S8_EESI_SC_)
        /*02b4*/ 	.word	0x00000017


	//----- nvinfo : EIATTR_FRAME_SIZE
	.align		4
.L_153:
        /*02b8*/ 	.byte	0x04, 0x11
        /*02ba*/ 	.short	(.L_155 - .L_154)
	.align		4
.L_154:
        /*02bc*/ 	.word	index@(_ZN2at6native33batch_norm_transform_input_kernelIN3c104HalfEffLb1EiEEvNS_27GenericPackedTensorAccessorIKT_Lm3ENS_17RestrictPtrTraitsET3_EENS4_IS5_Lm3ES7_S8_EENS4_INSt11conditionalIXT2_ET1_T0_E4typeELm1ES7_S8_EESG_NS4_IKSD_Lm1ES7_S8_EESI_SC_)
        /*02c0*/ 	.word	0x00000000


	//----- nvinfo : EIATTR_REGCOUNT
	.align		4
.L_155:
        /*02c4*/ 	.byte	0x04, 0x2f
        /*02c6*/ 	.short	(.L_157 - .L_156)
	.align		4
.L_156:
        /*02c8*/ 	.word	index@(_ZN2at6native33batch_norm_transform_input_kernelIN3c104HalfES3_fLb1EiEEvNS_27GenericPackedTensorAccessorIKT_Lm3ENS_17RestrictPtrTraitsET3_EENS4_IS5_Lm3ES7_S8_EENS4_INSt11conditionalIXT2_ET1_T0_E4typeELm1ES7_S8_EESG_NS4_IKSD_Lm1ES7_S8_EESI_SC_)
        /*02cc*/ 	.word	0x00000017


	//----- nvinfo : EIATTR_FRAME_SIZE
	.align		4
.L_157:
        /*02d0*/ 	.byte	0x04, 0x11
        /*02d2*/ 	.short	(.L_159 - .L_158)
	.align		4
.L_158:
        /*02d4*/ 	.word	index@(_ZN2at6native33batch_norm_transform_input_kernelIN3c104HalfES3_fLb1EiEEvNS_27GenericPackedTensorAccessorIKT_Lm3ENS_17RestrictPtrTraitsET3_EENS4_IS5_Lm3ES7_S8_EENS4_INSt11conditionalIXT2_ET1_T0_E4typeELm1ES7_S8_EESG_NS4_IKSD_Lm1ES7_S8_EESI_SC_)
        /*02d8*/ 	.word	0x00000000


	//----- nvinfo : EIATTR_REGCOUNT
	.align		4
.L_159:
        /*02dc*/ 	.byte	0x04, 0x2f
        /*02de*/ 	.short	(.L_161 - .L_160)
	.align		4
.L_160:
        /*02e0*/ 	.word	index@(_ZN2at6native29vectorized_elementwise_kernelILi8EZZZNS0_49_GLOBAL__N__b919a28f_16_Normalization_cu_5c38458722batch_norm_elementwiseERKNS_6TensorES5_RKSt8optionalIS3_ES9_S5_S5_ENKUlvE0_clEvENKUlvE_clEvEUldddddE_St5arrayIPcLm6EEEEviT0_T1_)
        /*02e4*/ 	.word	0x00000004


	//----- nvinfo : EIATTR_FRAME_SIZE
	.align		4
.L_161:
        /*02e8*/ 	.byte	0x04, 0x11
        /*02ea*/ 	.short	(.L_163 - .L_162)
	.align		4
.L_162:
        /*02ec*/ 	.word	index@(_ZN2at6native29vectorized_elementwise_kernelILi8EZZZNS0_49_GLOBAL__N__b919a28f_16_Normalization_cu_5c38458722batch_norm_elementwiseERKNS_6TensorES5_RKSt8optionalIS3_ES9_S5_S5_ENKUlvE0_clEvENKUlvE_clEvEUldddddE_St5arrayIPcLm6EEEEviT0_T1_)
        /*02f0*/ 	.word	0x00000000


	//----- nvinfo : EIATTR_REGCOUNT
	.align		4
.L_163:
        /*02f4*/ 	.byte	0x04, 0x2f
        /*02f6*/ 	.short	(.L_165 - .L_164)
	.align		4
.L_164:
        /*02f8*/ 	.word	index@(_ZN2at6native29vectorized_elementwise_kernelILi4EZZZNS0_49_GLOBAL__N__b919a28f_16_Normalization_cu_5c38458722batch_norm_elementwiseERKNS_6TensorES5_RKSt8optionalIS3_ES9_S5_S5_ENKUlvE0_clEvENKUlvE_clEvEUldddddE_St5arrayIPcLm6EEEEviT0_T1_)
        /*02fc*/ 	.word	0x00000050


	//----- nvinfo : EIATTR_FRAME_SIZE
	.align		4
.L_165:
        /*0300*/ 	.byte	0x04, 0x11
        /*0302*/ 	.short	(.L_167 - .L_166)
	.align		4
.L_166:
        /*0304*/ 	.word	index@(_ZN2at6native29vectorized_elementwise_kernelILi4EZZZNS0_49_GLOBAL__N__b919a28f_16_Normalization_cu_5c38458722batch_norm_elementwiseERKNS_6TensorES5_RKSt8optionalIS3_ES9_S5_S5_ENKUlvE0_clEvENKUlvE_clEvEUldddddE_St5arrayIPcLm6EEEEviT0_T1_)
        /*0308*/ 	.word	0x00000000


	//----- nvinfo : EIATTR_REGCOUNT
	.align		4
.L_167:
        /*030c*/ 	.byte	0x04, 0x2f
        /*030e*/ 	.short	(.L_169 - .L_168)
	.align		4
.L_168:
        /*0310*/ 	.word	index@(_ZN2at6native29vectorized_elementwise_kernelILi2EZZZNS0_49_GLOBAL__N__b919a28f_16_Normalization_cu_5c38458722batch_norm_elementwiseERKNS_6TensorES5_RKSt8optionalIS3_ES9_S5_S5_ENKUlvE0_clEvENKUlvE_clEvEUldddddE_St5arrayIPcLm6EEEEviT0_T1_)
        /*0314*/ 	.word	0x00000050


	//----- nvinfo : EIATTR_FRAME_SIZE
	.align		4
.L_169:
        /*0318*/ 	.byte	0x04, 0x11
        /*031a*/ 	.short	(.L_171 - .L_170)
	.align		4
.L_170:
        /*031c*/ 	.word	index@(_ZN2at6native29vectorized_elementwise_kernelILi2EZZZNS0_49_GLOBAL__N__b919a28f_16_Normalization_cu_5c38458722batch_norm_elementwiseERKNS_6TensorES5_RKSt8optionalIS3_ES9_S5_S5_ENKUlvE0_clEvENKUlvE_clEvEUldddddE_St5arrayIPcLm6EEEEviT0_T1_)
        /*0320*/ 	.word	0x00000000


	//----- nvinfo : EIATTR_REGCOUNT
	.align		4
.L_171:
        /*0324*/ 	.byte	0x04, 0x2f
        /*0326*/ 	.short	(.L_173 - .L_172)
	.align		4
.L_172:
        /*0328*/ 	.word	index@(_ZN2at6native27unrolled_elementwise_kernelIZZZNS0_49_GLOBAL__N__b919a28f_16_Normalization_cu_5c38458722batch_norm_elementwiseERKNS_6TensorES5_RKSt8optionalIS3_ES9_S5_S5_ENKUlvE0_clEvENKUlvE_clEvEUldddddE_St5arrayIPcLm6EELi4E23TrivialOffsetCalculatorILi5EjESG_ILi1EjENS0_6memory15LoadWithoutCastENSJ_16StoreWithoutCastEEEviT_T0_T2_T3_T4_T5_)
        /*032c*/ 	.word	0x00000020


	//----- nvinfo : EIATTR_FRAME_SIZE
	.align		4
.L_173:
        /*0330*/ 	.byte	0x04, 0x11
        /*0332*/ 	.short	(.L_175 - .L_174)
	.align		4
.L_174:
        /*0334*/ 	.word	index@(_ZN2at6native27unrolled_elementwise_kernelIZZZNS0_49_GLOBAL__N__b919a28f_16_Normalization_cu_5c38458722batch_norm_elementwiseERKNS_6TensorES5_RKSt8optionalIS3_ES9_S5_S5_ENKUlvE0_clEvENKUlvE_clEvEUldddddE_St5arrayIPcLm6EELi4E23TrivialOffsetCalculatorILi5EjESG_ILi1EjENS0_6memory15LoadWithoutCastENSJ_16StoreWithoutCastEEEviT_T0_T2_T3_T4_T5_)
        /*0338*/ 	.word	0x00000000


	//----- nvinfo : EIATTR_REGCOUNT
	.align		4
.L_175:
        /*033c*/ 	.byte	0x04, 0x2f
        /*033e*/ 	.short	(.L_177 - .L_176)
	.align		4
.L_176:
        /*0340*/ 	.word	index@(_ZN2at6native18elementwise_kernelILi128ELi2EZNS0_22gpu_kernel_impl_nocastIZZZNS0_49_GLOBAL__N__b919a28f_16_Normalization_cu_5c38458722batch_norm_elementwiseERKNS_6TensorES6_RKSt8optionalIS4_ESA_S6_S6_ENKUlvE0_clEvENKUlvE_clEvEUldddddE_EEvRNS_18TensorIteratorBaseERKT_EUliE_EEviT1_)
        /*0344*/ 	.word	0x00000014


	//----- nvinfo : EIATTR_FRAME_SIZE
	.align		4
.L_177:
        /*0348*/ 	.byte	0x04, 0x11
        /*034a*/ 	.short	(.L_179 - .L_178)
	.align		4
.L_178:
        /*034c*/ 	.word	index@(_ZN2at6native18elementwise_kernelILi128ELi2EZNS0_22gpu_kernel_impl_nocastIZZZNS0_49_GLOBAL__N__b919a28f_16_Normalization_cu_5c38458722batch_norm_elementwiseERKNS_6TensorES6_RKSt8optionalIS4_ESA_S6_S6_ENKUlvE0_clEvENKUlvE_clEvEUldddddE_EEvRNS_18TensorIteratorBaseERKT_EUliE_EEviT1_)
        /*0350*/ 	.word	0x00000000


	//----- nvinfo : EIATTR_REGCOUNT
	.align		4
.L_179:
        /*0354*/ 	.byte	0x04, 0x2f
        /*0356*/ 	.short	(.L_181 - .L_180)
	.align		4
.L_180:
        /*0358*/ 	.word	index@(_ZN2at6native27unrolled_elementwise_kernelIZZZNS0_49_GLOBAL__N__b919a28f_16_Normalization_cu_5c38458722batch_norm_elementwiseERKNS_6TensorES5_RKSt8optionalIS3_ES9_S5_S5_ENKUlvE0_clEvENKUlvE_clEvEUldddddE_St5arrayIPcLm6EELi4E23TrivialOffsetCalculatorILi5EjESG_ILi1EjENS0_6memory12LoadWithCastILi5EEENSJ_13StoreWithCastILi1EEEEEviT_T0_T2_T3_T4_T5_)
        /*035c*/ 	.word	0x00000040


	//----- nvinfo : EIATTR_FRAME_SIZE
	.align		4
.L_181:
        /*0360*/ 	.byte	0x04, 0x11
        /*0362*/ 	.short	(.L_183 - .L_182)
	.align		4
.L_182:
        /*0364*/ 	.word	index@(_ZN2at6native27unrolled_elementwise_kernelIZZZNS0_49_GLOBAL__N__b919a28f_16_Normalization_cu_5c38458722batch_norm_elementwiseERKNS_6TensorES5_RKSt8optionalIS3_ES9_S5_S5_ENKUlvE0_clEvENKUlvE_clEvEUldddddE_St5arrayIPcLm6EELi4E23TrivialOffsetCalculatorILi5EjESG_ILi1EjENS0_6memory12LoadWithCastILi5EEENSJ_13StoreWithCastILi1EEEEEviT_T0_T2_T3_T4_T5_)
        /*0368*/ 	.word	0x00000000


	//----- nvinfo : EIATTR_REGCOUNT
	.align		4
.L_183:
        /*036c*/ 	.byte	0x04, 0x2f
        /*036e*/ 	.short	(.L_185 - .L_184)
	.align		4
.L_184:
        /*0370*/ 	.word	index@(_ZN2at6native18elementwise_kernelILi128ELi4EZNS0_15gpu_kernel_implIZZZNS0_49_GLOBAL__N__b919a28f_16_Normalization_cu_5c38458722batch_norm_elementwiseERKNS_6TensorES6_RKSt8optionalIS4_ESA_S6_S6_ENKUlvE0_clEvENKUlvE_clEvEUldddddE_EEvRNS_18TensorIteratorBaseERKT_EUliE_EEviT1_)
        /*0374*/ 	.word	0x00000020


	//----- nvinfo : EIATTR_FRAME_SIZE
	.align		4
.L_185:
        /*0378*/ 	.byte	0x04, 0x11
        /*037a*/ 	.short	(.L_187 - .L_186)
	.align		4
.L_186:
        /*037c*/ 	.word	index@(_ZN2at6native18elementwise_kernelILi128ELi4EZNS0_15gpu_kernel_implIZZZNS0_49_GLOBAL__N__b919a28f_16_Normalization_cu_5c38458722batch_norm_elementwiseERKNS_6TensorES6_RKSt8optionalIS4_ESA_S6_S6_ENKUlvE0_clEvENKUlvE_clEvEUldddddE_EEvRNS_18TensorIteratorBaseERKT_EUliE_EEviT1_)
        /*0380*/ 	.word	0x00000000


	//----- nvinfo : EIATTR_REGCOUNT
	.align		4
.L_187:
        /*0384*/ 	.byte	0x04, 0x2f
        /*0386*/ 	.short	(.L_189 - .L_188)
	.align		4
.L_188:
        /*0388*/ 	.word	index@(_ZN2at6native29vectorized_elementwise_kernelILi8EZZZNS0_49_GLOBAL__N__b919a28f_16_Normalization_cu_5c38458722batch_norm_elementwiseERKNS_6TensorES5_RKSt8optionalIS3_ES9_S5_S5_ENKUlvE0_clEvENKUlvE0_clEvEUlfffffE_St5arrayIPcLm6EEEEviT0_T1_)
        /*038c*/ 	.word	0x00000004


	//----- nvinfo : EIATTR_FRAME_SIZE
	.align		4
.L_189:
        /*0390*/ 	.byte	0x04, 0x11
        /*0392*/ 	.short	(.L_191 - .L_190)
	.align		4
.L_190:
        /*0394*/ 	.word	index@(_ZN2at6native29vectorized_elementwise_kernelILi8EZZZNS0_49_GLOBAL__N__b919a28f_16_Normalization_cu_5c38458722batch_norm_elementwiseERKNS_6TensorES5_RKSt8optionalIS3_ES9_S5_S5_ENKUlvE0_clEvENKUlvE0_clEvEUlfffffE_St5arrayIPcLm6EEEEviT0_T1_)
        /*0398*/ 	.word	0x00000000


	//----- nvinfo : EIATTR_REGCOUNT
	.align		4
.L_191:
        /*039c*/ 	.byte	0x04, 0x2f
        /*039e*/ 	.short	(.L_193 - .L_192)
	.align		4
.L_192:
        /*03a0*/ 	.word	index@(_ZN2at6native29vectorized_elementwise_kernelILi4EZZZNS0_49_GLOBAL__N__b919a28f_16_Normalization_cu_5c38458722batch_norm_elementwiseERKNS_6TensorES5_RKSt8optionalIS3_ES9_S5_S5_ENKUlvE0_clEvENKUlvE0_clEvEUlfffffE_St5arrayIPcLm6EEEEviT0_T1_)
        /*03a4*/ 	.word	0x00000026


	//----- nvinfo : EIATTR_FRAME_SIZE
	.align		4
.L_193:
        /*03a8*/ 	.byte	0x04, 0x11
        /*03aa*/ 	.short	(.L_195 - .L_194)
	.align		4
.L_194:
        /*03ac*/ 	.word	index@(_ZN2at6native29vectorized_elementwise_kernelILi4EZZZNS0_49_GLOBAL__N__b919a28f_16_Normalization_cu_5c38458722batch_norm_elementwiseERKNS_6TensorES5_RKSt8optionalIS3_ES9_S5_S5_ENKUlvE0_clEvENKUlvE0_clEvEUlfffffE_St5arrayIPcLm6EEEEviT0_T1_)
        /*03b0*/ 	.word	0x00000000


	//----- nvinfo : EIATTR_REGCOUNT
	.align		4
.L_195:
        /*03b4*/ 	.byte	0x04, 0x2f
        /*03b6*/ 	.short	(.L_197 - .L_196)
	.align		4
.L_196:
        /*03b8*/ 	.word	index@(_ZN2at6native29vectorized_elementwise_kernelILi2EZZZNS0_49_GLOBAL__N__b919a28f_16_Normalization_cu_5c38458722batch_norm_elementwiseERKNS_6TensorES5_RKSt8optionalIS3_ES9_S5_S5_ENKUlvE0_clEvENKUlvE0_clEvEUlfffffE_St5arrayIPcLm6EEEEviT0_T1_)
        /*03bc*/ 	.word	0x00000020


	//----- nvinfo : EIATTR_FRAME_SIZE
	.align		4
.L_197:
        /*03c0*/ 	.byte	0x04, 0x11
        /*03c2*/ 	.short	(.L_199 - .L_198)
	.align		4
.L_198:
        /*03c4*/ 	.word	index@(_ZN2at6native29vectorized_elementwise_kernelILi2EZZZNS0_49_GLOBAL__N__b919a28f_16_Normalization_cu_5c38458722batch_norm_elementwiseERKNS_6TensorES5_RKSt8optionalIS3_ES9_S5_S5_ENKUlvE0_clEvENKUlvE0_clEvEUlfffffE_St5arrayIPcLm6EEEEviT0_T1_)
        /*03c8*/ 	.word	0x00000000


	//----- nvinfo : EIATTR_REGCOUNT
	.align		4
.L_199:
        /*03cc*/ 	.byte	0x04, 0x2f
        /*03ce*/ 	.short	(.L_201 - .L_200)
	.align		4
.L_200:
        /*03d0*/ 	.word	index@(_ZN2at6native27unrolled_elementwise_kernelIZZZNS0_49_GLOBAL__N__b919a28f_16_Normalization_cu_5c38458722batch_norm_elementwiseERKNS_6TensorES5_RKSt8optionalIS3_ES9_S5_S5_ENKUlvE0_clEvENKUlvE0_clEvEUlfffffE_St5arrayIPcLm6EELi4E23TrivialOffsetCalculatorILi5EjESG_ILi1EjENS0_6memory15LoadWithoutCastENSJ_16StoreWithoutCastEEEviT_T0_T2_T3_T4_T5_)
        /*03d4*/ 	.word	0x00000020


	//----- nvinfo : EIATTR_FRAME_SIZE
	.align		4
.L_201:
        /*03d8*/ 	.byte	0x04, 0x11
        /*03da*/ 	.short	(.L_203 - .L_202)
	.align		4
.L_202:
        /*03dc*/ 	.word	index@(_ZN2at6native27unrolled_elementwise_kernelIZZZNS0_49_GLOBAL__N__b919a28f_16_Normalization_cu_5c38458722batch_norm_elementwiseERKNS_6TensorES5_RKSt8optionalIS3_ES9_S5_S5_ENKUlvE0_clEvENKUlvE0_clEvEUlfffffE_St5arrayIPcLm6EELi4E23TrivialOffsetCalculatorILi5EjESG_ILi1EjENS0_6memory15LoadWithoutCastENSJ_16StoreWithoutCastEEEviT_T0_T2_T3_T4_T5_)
        /*03e0*/ 	.word	0x00000000


	//----- nvinfo : EIATTR_REGCOUNT
	.align		4
.L_203:
        /*03e4*/ 	.byte	0x04, 0x2f
        /*03e6*/ 	.short	(.L_205 - .L_204)
	.align		4
.L_204:
        /*03e8*/ 	.word	index@(_ZN2at6native18elementwise_kernelILi128ELi2EZNS0_22gpu_kernel_impl_nocastIZZZNS0_49_GLOBAL__N__b919a28f_16_Normalization_cu_5c38458722batch_norm_elementwiseERKNS_6TensorES6_RKSt8optionalIS4_ESA_S6_S6_ENKUlvE0_clEvENKUlvE0_clEvEUlfffffE_EEvRNS_18TensorIteratorBaseERKT_EUliE_EEviT1_)
        /*03ec*/ 	.word	0x00000014


	//----- nvinfo : EIATTR_FRAME_SIZE
	.align		4
.L_205:
        /*03f0*/ 	.byte	0x04, 0x11
        /*03f2*/ 	.short	(.L_207 - .L_206)
	.align		4
.L_206:
        /*03f4*/ 	.word	index@(_ZN2at6native18elementwise_kernelILi128ELi2EZNS0_22gpu_kernel_impl_nocastIZZZNS0_49_GLOBAL__N__b919a28f_16_Normalization_cu_5c38458722batch_norm_elementwiseERKNS_6TensorES6_RKSt8optionalIS4_ESA_S6_S6_ENKUlvE0_clEvENKUlvE0_clEvEUlfffffE_EEvRNS_18TensorIteratorBaseERKT_EUliE_EEviT1_)
        /*03f8*/ 	.word	0x00000000


	//----- nvinfo : EIATTR_REGCOUNT
	.align		4
.L_207:
        /*03fc*/ 	.byte	0x04, 0x2f
        /*03fe*/ 	.short	(.L_209 - .L_208)
	.align		4
.L_208:
        /*0400*/ 	.word	index@(_ZN2at6native27unrolled_elementwise_kernelIZZZNS0_49_GLOBAL__N__b919a28f_16_Normalization_cu_5c38458722batch_norm_elementwiseERKNS_6TensorES5_RKSt8optionalIS3_ES9_S5_S5_ENKUlvE0_clEvENKUlvE0_clEvEUlfffffE_St5arrayIPcLm6EELi4E23TrivialOffsetCalculatorILi5EjESG_ILi1EjENS0_6memory12LoadWithCastILi5EEENSJ_13StoreWithCastILi1EEEEEviT_T0_T2_T3_T4_T5_)
        /*0404*/ 	.word	0x00000028


	//----- nvinfo : EIATTR_FRAME_SIZE
	.align		4
.L_209:
        /*0408*/ 	.byte	0x04, 0x11
        /*040a*/ 	.short	(.L_211 - .L_210)
	.align		4
.L_210:
        /*040c*/ 	.word	index@(_ZN2at6native27unrolled_elementwise_kernelIZZZNS0_49_GLOBAL__N__b919a28f_16_Normalization_cu_5c38458722batch_norm_elementwiseERKNS_6TensorES5_RKSt8optionalIS3_ES9_S5_S5_ENKUlvE0_clEvENKUlvE0_clEvEUlfffffE_St5arrayIPcLm6EELi4E23TrivialOffsetCalculatorILi5EjESG_ILi1EjENS0_6memory12LoadWithCastILi5EEENSJ_13StoreWithCastILi1EEEEEviT_T0_T2_T3_T4_T5_)
        /*0410*/ 	.word	0x00000000


	//----- nvinfo : EIATTR_REGCOUNT
	.align		4
.L_211:
        /*0414*/ 	.byte	0x04, 0x2f
        /*0416*/ 	.short	(.L_213 - .L_212)
	.align		4
.L_212:
        /*0418*/ 	.word	index@(_ZN2at6native18elementwise_kernelILi128ELi4EZNS0_15gpu_kernel_implIZZZNS0_49_GLOBAL__N__b919a28f_16_Normalization_cu_5c38458722batch_norm_elementwiseERKNS_6TensorES6_RKSt8optionalIS4_ESA_S6_S6_ENKUlvE0_clEvENKUlvE0_clEvEUlfffffE_EEvRNS_18TensorIteratorBaseERKT_EUliE_EEviT1_)
        /*041c*/ 	.word	0x0000001e


	//----- nvinfo : EIATTR_FRAME_SIZE
	.align		4
.L_213:
        /*0420*/ 	.byte	0x04, 0x11
        /*0422*/ 	.short	(.L_215 - .L_214)
	.align		4
.L_214:
        /*0424*/ 	.word	index@(_ZN2at6native18elementwise_kernelILi128ELi4EZNS0_15gpu_kernel_implIZZZNS0_49_GLOBAL__N__b919a28f_16_Normalization_cu_5c38458722batch_norm_elementwiseERKNS_6TensorES6_RKSt8optionalIS4_ESA_S6_S6_ENKUlvE0_clEvENKUlvE0_clEvEUlfffffE_EEvRNS_18TensorIteratorBaseERKT_EUliE_EEviT1_)
        /*0428*/ 	.word	0x00000000


	//----- nvinfo : EIATTR_REGCOUNT
	.align		4
.L_215:
        /*042c*/ 	.byte	0x04, 0x2f
        /*042e*/ 	.short	(.L_217 - .L_216)
	.align		4
.L_216:
        /*0430*/ 	.word	index@(_ZN2at6native29vectorized_elementwise_kernelILi8EZZZNS0_49_GLOBAL__N__b919a28f_16_Normalization_cu_5c38458722batch_norm_elementwiseERKNS_6TensorES5_RKSt8optionalIS3_ES9_S5_S5_ENKUlvE0_clEvENKUlvE1_clEvEUlN3c108BFloat16EffffE_St5arrayIPcLm6EEEEviT0_T1_)
        /*0434*/ 	.word	0x00000004


	//----- nvinfo : EIATTR_FRAME_SIZE
	.align		4
.L_217:
        /*0438*/ 	.byte	0x04, 0x11
        /*043a*/ 	.short	(.L_219 - .L_218)
	.align		4
.L_218:
        /*043c*/ 	.word	index@(_ZN2at6native29vectorized_elementwise_kernelILi8EZZZNS0_49_GLOBAL__N__b919a28f_16_Normalization_cu_5c38458722batch_norm_elementwiseERKNS_6TensorES5_RKSt8optionalIS3_ES9_S5_S5_ENKUlvE0_clEvENKUlvE1_clEvEUlN3c108BFloat16EffffE_St5arrayIPcLm6EEEEviT0_T1_)
        /*0440*/ 	.word	0x00000000


	//----- nvinfo : EIATTR_REGCOUNT
	.align		4
.L_219:
        /*0444*/ 	.byte	0x04, 0x2f
        /*0446*/ 	.short	(.L_221 - .L_220)
	.align		4
.L_220:
        /*0448*/ 	.word	index@(_ZN2at6native29vectorized_elementwise_kernelILi4EZZZNS0_49_GLOBAL__N__b919a28f_16_Normalization_cu_5c38458722batch_norm_elementwiseERKNS_6TensorES5_RKSt8optionalIS3_ES9_S5_S5_ENKUlvE0_clEvENKUlvE1_clEvEUlN3c108BFloat16EffffE_St5arrayIPcLm6EEEEviT0_T1_)
        /*044c*/ 	.word	0x00000030


	//----- nvinfo : EIATTR_FRAME_SIZE
	.align		4
.L_221:
        /*0450*/ 	.byte	0x04, 0x11
        /*0452*/ 	.short	(.L_223 - .L_222)
	.align		4
.L_222:
        /*0454*/ 	.word	index@(_ZN2at6native29vectorized_elementwise_kernelILi4EZZZNS0_49_GLOBAL__N__b919a28f_16_Normalization_cu_5c38458722batch_norm_elementwiseERKNS_6TensorES5_RKSt8optionalIS3_ES9_S5_S5_ENKUlvE0_clEvENKUlvE1_clEvEUlN3c108BFloat16EffffE_St5arrayIPcLm6EEEEviT0_T1_)
        /*0458*/ 	.word	0x00000000


	//----- nvinfo : EIATTR_REGCOUNT
	.align		4
.L_223:
        /*045c*/ 	.byte	0x04, 0x2f
        /*045e*/ 	.short	(.L_225 - .L_224)
	.align		4
.L_224:
        /*0460*/ 	.word	index@(_ZN2at6native29vectorized_elementwise_kernelILi2EZZZNS0_49_GLOBAL__N__b919a28f_16_Normalization_cu_5c38458722batch_norm_elementwiseERKNS_6TensorES5_RKSt8optionalIS3_ES9_S5_S5_ENKUlvE0_clEvENKUlvE1_clEvEUlN3c108BFloat16EffffE_St5arrayIPcLm6EEEEviT0_T1_)
        /*0464*/ 	.word	0x00000030


	//----- nvinfo : EIATTR_FRAME_SIZE
	.align		4
.L_225:
        /*0468*/ 	.byte	0x04, 0x11
        /*046a*/ 	.short	(.L_227 - .L_226)
	.align		4
.L_226:
        /*046c*/ 	.word	index@(_ZN2at6native29vectorized_elementwise_kernelILi2EZZZNS0_49_GLOBAL__N__b919a28f_16_Normalization_cu_5c38458722batch_norm_elementwiseERKNS_6TensorES5_RKSt8optionalIS3_ES9_S5_S5_ENKUlvE0_clEvENKUlvE1_clEvEUlN3c108BFloat16EffffE_St5arrayIPcLm6EEEEviT0_T1_)
        /*0470*/ 	.word	0x00000000


	//----- nvinfo : EIATTR_REGCOUNT
	.align		4
.L_227:
        /*0474*/ 	.byte	0x04, 0x2f
        /*0476*/ 	.short	(.L_229 - .L_228)
	.align		4
.L_228:
        /*0478*/ 	.word	index@(_ZN2at6native27unrolled_elementwise_kernelIZZZNS0_49_GLOBAL__N__b919a28f_16_Normalization_cu_5c38458722batch_norm_elementwiseERKNS_6TensorES5_RKSt8optionalIS3_ES9_S5_S5_ENKUlvE0_clEvENKUlvE1_clEvEUlN3c108BFloat16EffffE_St5arrayIPcLm6EELi4E23TrivialOffsetCalculatorILi5EjESI_ILi1EjENS0_6memory15LoadWithoutCastENSL_16StoreWithoutCastEEEviT_T0_T2_T3_T4_T5_)
        /*047c*/ 	.word	0x00000020


	//----- nvinfo : EIATTR_FRAME_SIZE
	.align		4
.L_229:
        /*0480*/ 	.byte	0x04, 0x11
        /*0482*/ 	.short	(.L_231 - .L_230)
	.align		4
.L_230:
        /*0484*/ 	.word	index@(_ZN2at6native27unrolled_elementwise_kernelIZZZNS0_49_GLOBAL__N__b919a28f_16_Normalization_cu_5c38458722batch_norm_elementwiseERKNS_6TensorES5_RKSt8optionalIS3_ES9_S5_S5_ENKUlvE0_clEvENKUlvE1_clEvEUlN3c108BFloat16EffffE_St5arrayIPcLm6EELi4E23TrivialOffsetCalculatorILi5EjESI_ILi1EjENS0_6memory15LoadWithoutCastENSL_16StoreWithoutCastEEEviT_T0_T2_T3_T4_T5_)
        /*0488*/ 	.word	0x00000000


	//----- nvinfo : EIATTR_REGCOUNT
	.align		4
.L_231:
        /*048c*/ 	.byte	0x04, 0x2f
        /*048e*/ 	.short	(.L_233 - .L_232)
	.align		4
.L_232:
        /*0490*/ 	.word	index@(_ZN2at6native18elementwise_kernelILi128ELi4EZNS0_22gpu_kernel_impl_nocastIZZZNS0_49_GLOBAL__N__b919a28f_16_Normalization_cu_5c38458722batch_norm_elementwiseERKNS_6TensorES6_RKSt8optionalIS4_ESA_S6_S6_ENKUlvE0_clEvENKUlvE1_clEvEUlN3c108BFloat16EffffE_EEvRNS_18TensorIteratorBaseERKT_EUliE_EEviT1_)
        /*0494*/ 	.word	0x00000012


	//----- nvinfo : EIATTR_FRAME_SIZE
	.align		4
.L_233:
        /*0498*/ 	.byte	0x04, 0x11
        /*049a*/ 	.short	(.L_235 - .L_234)
	.align		4
.L_234:
        /*049c*/ 	.word	index@(_ZN2at6native18elementwise_kernelILi128ELi4EZNS0_22gpu_kernel_impl_nocastIZZZNS0_49_GLOBAL__N__b919a28f_16_Normalization_cu_5c38458722batch_norm_elementwiseERKNS_6TensorES6_RKSt8optionalIS4_ESA_S6_S6_ENKUlvE0_clEvENKUlvE1_clEvEUlN3c108BFloat16EffffE_EEvRNS_18TensorIteratorBaseERKT_EUliE_EEviT1_)
        /*04a0*/ 	.word	0x00000000


	//----- nvinfo : EIATTR_REGCOUNT
	.align		4
.L_235:
        /*04a4*/ 	.byte	0x04, 0x2f
        /*04a6*/ 	.short	(.L_237 - .L_236)
	.align		4
.L_236:
        /*04a8*/ 	.word	index@(_ZN2at6native27unrolled_elementwise_kernelIZZZNS0_49_GLOBAL__N__b919a28f_16_Normalization_cu_5c38458722batch_norm_elementwiseERKNS_6TensorES5_RKSt8optionalIS3_ES9_S5_S5_ENKUlvE0_clEvENKUlvE1_clEvEUlN3c108BFloat16EffffE_St5arrayIPcLm6EELi4E23TrivialOffsetCalculatorILi5EjESI_ILi1EjENS0_6memory12LoadWithCastILi5EEENSL_13StoreWithCastILi1EEEEEviT_T0_T2_T3_T4_T5_)
        /*04ac*/ 	.word	0x00000030


	//----- nvinfo : EIATTR_FRAME_SIZE
	.align		4
.L_237:
        /*04b0*/ 	.byte	0x04, 0x11
        /*04b2*/ 	.short	(.L_239 - .L_238)
	.align		4
.L_238:
        /*04b4*/ 	.word	index@(_ZN2at6native27unrolled_elementwise_kernelIZZZNS0_49_GLOBAL__N__b919a28f_16_Normalization_cu_5c38458722batch_norm_elementwiseERKNS_6TensorES5_RKSt8optionalIS3_ES9_S5_S5_ENKUlvE0_clEvENKUlvE1_clEvEUlN3c108BFloat16EffffE_St5arrayIPcLm6EELi4E23TrivialOffsetCalculatorILi5EjESI_ILi1EjENS0_6memory12LoadWithCastILi5EEENSL_13StoreWithCastILi1EEEEEviT_T0_T2_T3_T4_T5_)
        /*04b8*/ 	.word	0x00000000


	//----- nvinfo : EIATTR_REGCOUNT
	.align		4
.L_239:
        /*04bc*/ 	.byte	0x04, 0x2f
        /*04be*/ 	.short	(.L_241 - .L_240)
	.align		4
.L_240:
        /*04c0*/ 	.word	index@(_ZN2at6native18elementwise_kernelILi128ELi4EZNS0_15gpu_kernel_implIZZZNS0_49_GLOBAL__N__b919a28f_16_Normalization_cu_5c38458722batch_norm_elementwiseERKNS_6TensorES6_RKSt8optionalIS4_ESA_S6_S6_ENKUlvE0_clEvENKUlvE1_clEvEUlN3c108BFloat16EffffE_EEvRNS_18TensorIteratorBaseERKT_EUliE_EEviT1_)
        /*04c4*/ 	.word	0x0000001e


	//----- nvinfo : EIATTR_FRAME_SIZE
	.align		4
.L_241:
        /*04c8*/ 	.byte	0x04, 0x11
        /*04ca*/ 	.short	(.L_243 - .L_242)
	.align		4
.L_242:
        /*04cc*/ 	.word	index@(_ZN2at6native18elementwise_kernelILi128ELi4EZNS0_15gpu_kernel_implIZZZNS0_49_GLOBAL__N__b919a28f_16_Normalization_cu_5c38458722batch_norm_elementwiseERKNS_6TensorES6_RKSt8optionalIS4_ESA_S6_S6_ENKUlvE0_clEvENKUlvE1_clEvEUlN3c108BFloat16EffffE_EEvRNS_18TensorIteratorBaseERKT_EUliE_EEviT1_)
        /*04d0*/ 	.word	0x00000000


	//----- nvinfo : EIATTR_REGCOUNT
	.align		4
.L_243:
        /*04d4*/ 	.byte	0x04, 0x2f
        /*04d6*/ 	.short	(.L_245 - .L_244)
	.align		4
.L_244:
        /*04d8*/ 	.word	index@(_ZN2at6native29vectorized_elementwise_kernelILi8EZZZNS0_49_GLOBAL__N__b919a28f_16_Normalization_cu_5c38458722batch_norm_elementwiseERKNS_6TensorES5_RKSt8optionalIS3_ES9_S5_S5_ENKUlvE0_clEvENKUlvE2_clEvEUlN3c104HalfEffffE_St5arrayIPcLm6EEEEviT0_T1_)
        /*04dc*/ 	.word	0x00000004


	//----- nvinfo : EIATTR_FRAME_SIZE
	.align		4
.L_245:
        /*04e0*/ 	.byte	0x04, 0x11
        /*04e2*/ 	.short	(.L_247 - .L_246)
	.align		4
.L_246:
        /*04e4*/ 	.word	index@(_ZN2at6native29vectorized_elementwise_kernelILi8EZZZNS0_49_GLOBAL__N__b919a28f_16_Normalization_cu_5c38458722batch_norm_elementwiseERKNS_6TensorES5_RKSt8optionalIS3_ES9_S5_S5_ENKUlvE0_clEvENKUlvE2_clEvEUlN3c104HalfEffffE_St5arrayIPcLm6EEEEviT0_T1_)
        /*04e8*/ 	.word	0x00000000


	//----- nvinfo : EIATTR_REGCOUNT
	.align		4
.L_247:
        /*04ec*/ 	.byte	0x04, 0x2f
        /*04ee*/ 	.short	(.L_249 - .L_248)
	.align		4
.L_248:
        /*04f0*/ 	.word	index@(_ZN2at6native29vectorized_elementwise_kernelILi4EZZZNS0_49_GLOBAL__N__b919a28f_16_Normalization_cu_5c38458722batch_norm_elementwiseERKNS_6TensorES5_RKSt8optionalIS3_ES9_S5_S5_ENKUlvE0_clEvENKUlvE2_clEvEUlN3c104HalfEffffE_St5arrayIPcLm6EEEEviT0_T1_)
        /*04f4*/ 	.word	0x00000034


	//----- nvinfo : EIATTR_FRAME_SIZE
	.align		4
.L_249:
        /*04f8*/ 	.byte	0x04, 0x11
        /*04fa*/ 	.short	(.L_251 - .L_250)
	.align		4
.L_250:
        /*04fc*/ 	.word	index@(_ZN2at6native29vectorized_elementwise_kernelILi4EZZZNS0_49_GLOBAL__N__b919a28f_16_Normalization_cu_5c38458722batch_norm_elementwiseERKNS_6TensorES5_RKSt8optionalIS3_ES9_S5_S5_ENKUlvE0_clEvENKUlvE2_clEvEUlN3c104HalfEffffE_St5arrayIPcLm6EEEEviT0_T1_)
        /*0500*/ 	.word	0x00000000


	//----- nvinfo : EIATTR_REGCOUNT
	.align		4
.L_251:
        /*0504*/ 	.byte	0x04, 0x2f
        /*0506*/ 	.short	(.L_253 - .L_252)
	.align		4
.L_252:
        /*0508*/ 	.word	index@(_ZN2at6native29vectorized_elementwise_kernelILi2EZZZNS0_49_GLOBAL__N__b919a28f_16_Normalization_cu_5c38458722batch_norm_elementwiseERKNS_6TensorES5_RKSt8optionalIS3_ES9_S5_S5_ENKUlvE0_clEvENKUlvE2_clEvEUlN3c104HalfEffffE_St5arrayIPcLm6EEEEviT0_T1_)
        /*050c*/ 	.word	0x00000033


	//----- nvinfo : EIATTR_FRAME_SIZE
	.align		4
.L_253:
        /*0510*/ 	.byte	0x04, 0x11
        /*0512*/ 	.short	(.L_255 - .L_254)
	.align		4
.L_254:
        /*0514*/ 	.word	index@(_ZN2at6native29vectorized_elementwise_kernelILi2EZZZNS0_49_GLOBAL__N__b919a28f_16_Normalization_cu_5c38458722batch_norm_elementwiseERKNS_6TensorES5_RKSt8optionalIS3_ES9_S5_S5_ENKUlvE0_clEvENKUlvE2_clEvEUlN3c104HalfEffffE_St5arrayIPcLm6EEEEviT0_T1_)
        /*0518*/ 	.word	0x00000000


	//----- nvinfo : EIATTR_REGCOUNT
	.align		4
.L_255:
        /*051c*/ 	.byte	0x04, 0x2f
        /*051e*/ 	.short	(.L_257 - .L_256)
	.align		4
.L_256:
        /*0520*/ 	.word	index@(_ZN2at6native27unrolled_elementwise_kernelIZZZNS0_49_GLOBAL__N__b919a28f_16_Normalization_cu_5c38458722batch_norm_elementwiseERKNS_6TensorES5_RKSt8optionalIS3_ES9_S5_S5_ENKUlvE0_clEvENKUlvE2_clEvEUlN3c104HalfEffffE_St5arrayIPcLm6EELi4E23TrivialOffsetCalculatorILi5EjESI_ILi1EjENS0_6memory15LoadWithoutCastENSL_16StoreWithoutCastEEEviT_T0_T2_T3_T4_T5_)
        /*0524*/ 	.word	0x00000020


	//----- nvinfo : EIATTR_FRAME_SIZE
	.align		4
.L_257:
        /*0528*/ 	.byte	0x04, 0x11
        /*052a*/ 	.short	(.L_259 - .L_258)
	.align		4
.L_258:
        /*052c*/ 	.word	index@(_ZN2at6native27unrolled_elementwise_kernelIZZZNS0_49_GLOBAL__N__b919a28f_16_Normalization_cu_5c38458722batch_norm_elementwiseERKNS_6TensorES5_RKSt8optionalIS3_ES9_S5_S5_ENKUlvE0_clEvENKUlvE2_clEvEUlN3c104HalfEffffE_St5arrayIPcLm6EELi4E23TrivialOffsetCalculatorILi5EjESI_ILi1EjENS0_6memory15LoadWithoutCastENSL_16StoreWithoutCastEEEviT_T0_T2_T3_T4_T5_)
        /*0530*/ 	.word	0x00000000


	//----- nvinfo : EIATTR_REGCOUNT
	.align		4
.L_259:
        /*0534*/ 	.byte	0x04, 0x2f
        /*0536*/ 	.short	(.L_261 - .L_260)
	.align		4
.L_260:
        /*0538*/ 	.word	index@(_ZN2at6native18elementwise_kernelILi128ELi4EZNS0_22gpu_kernel_impl_nocastIZZZNS0_49_GLOBAL__N__b919a28f_16_Normalization_cu_5c38458722batch_norm_elementwiseERKNS_6TensorES6_RKSt8optionalIS4_ESA_S6_S6_ENKUlvE0_clEvENKUlvE2_clEvEUlN3c104HalfEffffE_EEvRNS_18TensorIteratorBaseERKT_EUliE_EEviT1_)
        /*053c*/ 	.word	0x00000012


	//----- nvinfo : EIATTR_FRAME_SIZE
	.align		4
.L_261:
        /*0540*/ 	.byte	0x04, 0x11
        /*0542*/ 	.short	(.L_263 - .L_262)
	.align		4
.L_262:
        /*0544*/ 	.word	index@(_ZN2at6native18elementwise_kernelILi128ELi4EZNS0_22gpu_kernel_impl_nocastIZZZNS0_49_GLOBAL__N__b919a28f_16_Normalization_cu_5c38458722batch_norm_elementwiseERKNS_6TensorES6_RKSt8optionalIS4_ESA_S6_S6_ENKUlvE0_clEvENKUlvE2_clEvEUlN3c104HalfEffffE_EEvRNS_18TensorIteratorBaseERKT_EUliE_EEviT1_)
        /*0548*/ 	.word	0x00000000


	//----- nvinfo : EIATTR_REGCOUNT
	.align		4
.L_263:
        /*054c*/ 	.byte	0x04, 0x2f
        /*054e*/ 	.short	(.L_265 - .L_264)
	.align		4
.L_264:
        /*0550*/ 	.word	index@(_ZN2at6native27unrolled_elementwise_kernelIZZZNS0_49_GLOBAL__N__b919a28f_16_Normalization_cu_5c38458722batch_norm_elementwiseERKNS_6TensorES5_RKSt8optionalIS3_ES9_S5_S5_ENKUlvE0_clEvENKUlvE2_clEvEUlN3c104HalfEffffE_St5arrayIPcLm6EELi4E23TrivialOffsetCalculatorILi5EjESI_ILi1EjENS0_6memory12LoadWithCastILi5EEENSL_13StoreWithCastILi1EEEEEviT_T0_T2_T3_T4_T5_)
        /*0554*/ 	.word	0x00000030


	//----- nvinfo : EIATTR_FRAME_SIZE
	.align		4
.L_265:
        /*0558*/ 	.byte	0x04, 0x11
        /*055a*/ 	.short	(.L_267 - .L_266)
	.align		4
.L_266:
        /*055c*/ 	.word	index@(_ZN2at6native27unrolled_elementwise_kernelIZZZNS0_49_GLOBAL__N__b919a28f_16_Normalization_cu_5c38458722batch_norm_elementwiseERKNS_6TensorES5_RKSt8optionalIS3_ES9_S5_S5_ENKUlvE0_clEvENKUlvE2_clEvEUlN3c104HalfEffffE_St5arrayIPcLm6EELi4E23TrivialOffsetCalculatorILi5EjESI_ILi1EjENS0_6memory12LoadWithCastILi5EEENSL_13StoreWithCastILi1EEEEEviT_T0_T2_T3_T4_T5_)
        /*0560*/ 	.word	0x00000000


	//----- nvinfo : EIATTR_REGCOUNT
	.align		4
.L_267:
        /*0564*/ 	.byte	0x04, 0x2f
        /*0566*/ 	.short	(.L_269 - .L_268)
	.align		4
.L_268:
        /*0568*/ 	.word	index@(_ZN2at6native18elementwise_kernelILi128ELi4EZNS0_15gpu_kernel_implIZZZNS0_49_GLOBAL__N__b919a28f_16_Normalization_cu_5c38458722batch_norm_elementwiseERKNS_6TensorES6_RKSt8optionalIS4_ESA_S6_S6_ENKUlvE0_clEvENKUlvE2_clEvEUlN3c104HalfEffffE_EEvRNS_18TensorIteratorBaseERKT_EUliE_EEviT1_)
        /*056c*/ 	.word	0x0000001e


	//----- nvinfo : EIATTR_FRAME_SIZE
	.align		4
.L_269:
        /*0570*/ 	.byte	0x04, 0x11
        /*0572*/ 	.short	(.L_271 - .L_270)
	.align		4
.L_270:
        /*0574*/ 	.word	index@(_ZN2at6native18elementwise_kernelILi128ELi4EZNS0_15gpu_kernel_implIZZZNS0_49_GLOBAL__N__b919a28f_16_Normalization_cu_5c38458722batch_norm_elementwiseERKNS_6TensorES6_RKSt8optionalIS4_ESA_S6_S6_ENKUlvE0_clEvENKUlvE2_clEvEUlN3c104HalfEffffE_EEvRNS_18TensorIteratorBaseERKT_EUliE_EEviT1_)
        /*0578*/ 	.word	0x00000000


	//----- nvinfo : EIATTR_REGCOUNT
	.align		4
.L_271:
        /*057c*/ 	.byte	0x04, 0x2f
        /*057e*/ 	.short	(.L_273 - .L_272)
	.align		4
.L_272:
        /*0580*/ 	.word	index@(_ZN2at6native32batch_norm_backward_elemt_kernelIdddiEEvNS_27GenericPackedTensorAccessorIT_Lm3ENS_16DefaultPtrTraitsET2_EES6_NS2_IT1_Lm1ES4_S5_EES8_NS2_IT0_Lm1ES4_S5_EES8_S8_S6_S7_)
        /*0584*/ 	.word	0x00000020


	//----- nvinfo : EIATTR_FRAME_SIZE
	.align		4
.L_273:
        /*0588*/ 	.byte	0x04, 0x11
        /*058a*/ 	.short	(.L_275 - .L_274)
	.align		4
.L_274:
        /*058c*/ 	.word	index@(_ZN2at6native32batch_norm_backward_elemt_kernelIdddiEEvNS_27GenericPackedTensorAccessorIT_Lm3ENS_16DefaultPtrTraitsET2_EES6_NS2_IT1_Lm1ES4_S5_EES8_NS2_IT0_Lm1ES4_S5_EES8_S8_S6_S7_)
        /*0590*/ 	.word	0x00000000


	//----- nvinfo : EIATTR_REGCOUNT
	.align		4
.L_275:
        /*0594*/ 	.byte	0x04, 0x2f
        /*0596*/ 	.short	(.L_277 - .L_276)
	.align		4
.L_276:
        /*0598*/ 	.word	index@(_ZN2at6native32batch_norm_backward_elemt_kernelIfffiEEvNS_27GenericPackedTensorAccessorIT_Lm3ENS_16DefaultPtrTraitsET2_EES6_NS2_IT1_Lm1ES4_S5_EES8_NS2_IT0_Lm1ES4_S5_EES8_S8_S6_S7_)
        /*059c*/ 	.word	0x0000001e


	//----- nvinfo : EIATTR_FRAME_SIZE
	.align		4
.L_277:
        /*05a0*/ 	.byte	0x04, 0x11
        /*05a2*/ 	.short	(.L_279 - .L_278)
	.align		4
.L_278:
        /*05a4*/ 	.word	index@(_ZN2at6native32batch_norm_backward_elemt_kernelIfffiEEvNS_27GenericPackedTensorAccessorIT_Lm3ENS_16DefaultPtrTraitsET2_EES6_NS2_IT1_Lm1ES4_S5_EES8_NS2_IT0_Lm1ES4_S5_EES8_S8_S6_S7_)
        /*05a8*/ 	.word	0x00000000


	//----- nvinfo : EIATTR_REGCOUNT
	.align		4
.L_279:
        /*05ac*/ 	.byte	0x04, 0x2f
        /*05ae*/ 	.short	(.L_281 - .L_280)
	.align		4
.L_280:
        /*05b0*/ 	.word	index@(_ZN2at6native32batch_norm_backward_elemt_kernelIN3c104HalfEffiEEvNS_27GenericPackedTensorAccessorIT_Lm3ENS_16DefaultPtrTraitsET2_EES8_NS4_IT1_Lm1ES6_S7_EESA_NS4_IT0_Lm1ES6_S7_EESA_SA_S8_S9_)
        /*05b4*/ 	.word	0x0000001c


	//----- nvinfo : EIATTR_FRAME_SIZE
	.align		4
.L_281:
        /*05b8*/ 	.byte	0x04, 0x11
        /*05ba*/ 	.short	(.L_283 - .L_282)
	.align		4
.L_282:
        /*05bc*/ 	.word	index@(_ZN2at6native32batch_norm_backward_elemt_kernelIN3c104HalfEffiEEvNS_27GenericPackedTensorAccessorIT_Lm3ENS_16DefaultPtrTraitsET2_EES8_NS4_IT1_Lm1ES6_S7_EESA_NS4_IT0_Lm1ES6_S7_EESA_SA_S8_S9_)
        /*05c0*/ 	.word	0x00000000


	//----- nvinfo : EIATTR_REGCOUNT
	.align		4
.L_283:
        /*05c4*/ 	.byte	0x04, 0x2f
        /*05c6*/ 	.short	(.L_285 - .L_284)
	.align		4
.L_284:
        /*05c8*/ 	.word	index@(_ZN2at6native32batch_norm_backward_elemt_kernelIN3c104HalfES3_fiEEvNS_27GenericPackedTensorAccessorIT_Lm3ENS_16DefaultPtrTraitsET2_EES8_NS4_IT1_Lm1ES6_S7_EESA_NS4_IT0_Lm1ES6_S7_EESA_SA_S8_S9_)
        /*05cc*/ 	.word	0x0000001c


	//----- nvinfo : EIATTR_FRAME_SIZE
	.align		4
.L_285:
        /*05d0*/ 	.byte	0x04, 0x11
        /*05d2*/ 	.short	(.L_287 - .L_286)
	.align		4
.L_286:
        /*05d4*/ 	.word	index@(_ZN2at6native32batch_norm_backward_elemt_kernelIN3c104HalfES3_fiEEvNS_27GenericPackedTensorAccessorIT_Lm3ENS_16DefaultPtrTraitsET2_EES8_NS4_IT1_Lm1ES6_S7_EESA_NS4_IT0_Lm1ES6_S7_EESA_SA_S8_S9_)
        /*05d8*/ 	.word	0x00000000


	//----- nvinfo : EIATTR_REGCOUNT
	.align		4
.L_287:
        /*05dc*/ 	.byte	0x04, 0x2f
        /*05de*/ 	.short	(.L_289 - .L_288)
	.align		4
.L_288:
        /*05e0*/ 	.word	index@(_ZN2at6native32batch_norm_backward_elemt_kernelIN3c108BFloat16EffiEEvNS_27GenericPackedTensorAccessorIT_Lm3ENS_16DefaultPtrTraitsET2_EES8_NS4_IT1_Lm1ES6_S7_EESA_NS4_IT0_Lm1ES6_S7_EESA_SA_S8_S9_)
        /*05e4*/ 	.word	0x0000001c


	//----- nvinfo : EIATTR_FRAME_SIZE
	.align		4
.L_289:
        /*05e8*/ 	.byte	0x04, 0x11
        /*05ea*/ 	.short	(.L_291 - .L_290)
	.align		4
.L_290:
        /*05ec*/ 	.word	index@(_ZN2at6native32batch_norm_backward_elemt_kernelIN3c108BFloat16EffiEEvNS_27GenericPackedTensorAccessorIT_Lm3ENS_16DefaultPtrTraitsET2_EES8_NS4_IT1_Lm1ES6_S7_EESA_NS4_IT0_Lm1ES6_S7_EESA_SA_S8_S9_)
        /*05f0*/ 	.word	0x00000000


	//----- nvinfo : EIATTR_REGCOUNT
	.align		4
.L_291:
        /*05f4*/ 	.byte	0x04, 0x2f
        /*05f6*/ 	.short	(.L_293 - .L_292)
	.align		4
.L_292:
        /*05f8*/ 	.word	index@(_ZN2at6native32batch_norm_backward_elemt_kernelIN3c108BFloat16ES3_fiEEvNS_27GenericPackedTensorAccessorIT_Lm3ENS_16DefaultPtrTraitsET2_EES8_NS4_IT1_Lm1ES6_S7_EESA_NS4_IT0_Lm1ES6_S7_EESA_SA_S8_S9_)
        /*05fc*/ 	.word	0x0000001c


	//----- nvinfo : EIATTR_FRAME_SIZE
	.align		4
.L_293:
        /*0600*/ 	.byte	0x04, 0x11
        /*0602*/ 	.short	(.L_295 - .L_294)
	.align		4
.L_294:
        /*0604*/ 	.word	index@(_ZN2at6native32batch_norm_backward_elemt_kernelIN3c108BFloat16ES3_fiEEvNS_27GenericPackedTensorAccessorIT_Lm3ENS_16DefaultPtrTraitsET2_EES8_NS4_IT1_Lm1ES6_S7_EESA_NS4_IT0_Lm1ES6_S7_EESA_SA_S8_S9_)
        /*0608*/ 	.word	0x00000000


	//----- nvinfo : EIATTR_REGCOUNT
	.align		4
.L_295:
        /*060c*/ 	.byte	0x04, 0x2f
        /*060e*/ 	.short	(.L_297 - .L_296)
	.align		4
.L_296:
        /*0610*/ 	.word	index@(_ZN2at6native29vectorized_elementwise_kernelILi8EZZZNS0_49_GLOBAL__N__b919a28f_16_Normalization_cu_5c38458737batch_norm_elementwise_backward_trainERKNS_6TensorES5_S5_S5_S5_S5_S5_ENKUlvE0_clEvENKUlvE_clEvEUldddddddE_St5arrayIPcLm8EEEEviT0_T1_)
        /*0614*/ 	.word	0x00000004


	//----- nvinfo : EIATTR_FRAME_SIZE
	.align		4
.L_297:
        /*0618*/ 	.byte	0x04, 0x11
        /*061a*/ 	.short	(.L_299 - .L_298)
	.align		4
.L_298:
        /*061c*/ 	.word	index@(_ZN2at6native29vectorized_elementwise_kernelILi8EZZZNS0_49_GLOBAL__N__b919a28f_16_Normalization_cu_5c38458737batch_norm_elementwise_backward_trainERKNS_6TensorES5_S5_S5_S5_S5_S5_ENKUlvE0_clEvENKUlvE_clEvEUldddddddE_St5arrayIPcLm8EEEEviT0_T1_)
        /*0620*/ 	.word	0x00000000


	//----- nvinfo : EIATTR_REGCOUNT
	.align		4
.L_299:
        /*0624*/ 	.byte	0x04, 0x2f
        /*0626*/ 	.short	(.L_301 - .L_300)
	.align		4
.L_300:
        /*0628*/ 	.word	index@(_ZN2at6native29vectorized_elementwise_kernelILi4EZZZNS0_49_GLOBAL__N__b919a28f_16_Normalization_cu_5c38458737batch_norm_elementwise_backward_trainERKNS_6TensorES5_S5_S5_S5_S5_S5_ENKUlvE0_clEvENKUlvE_clEvEUldddddddE_St5arrayIPcLm8EEEEviT0_T1_)
        /*062c*/ 	.word	0x00000080


	//----- nvinfo : EIATTR_FRAME_SIZE
	.align		4
.L_301:
        /*0630*/ 	.byte	0x04, 0x11
        /*0632*/ 	.short	(.L_303 - .L_302)
	.align		4
.L_302:
        /*0634*/ 	.word	index@(_ZN2at6native29vectorized_elementwise_kernelILi4EZZZNS0_49_GLOBAL__N__b919a28f_16_Normalization_cu_5c38458737batch_norm_elementwise_backward_trainERKNS_6TensorES5_S5_S5_S5_S5_S5_ENKUlvE0_clEvENKUlvE_clEvEUldddddddE_St5arrayIPcLm8EEEEviT0_T1_)
        /*0638*/ 	.word	0x00000000


	//----- nvinfo : EIATTR_REGCOUNT
	.align		4
.L_303:
        /*063c*/ 	.byte	0x04, 0x2f
        /*063e*/ 	.short	(.L_305 - .L_304)
	.align		4
.L_304:
        /*0640*/ 	.word	index@(_ZN2at6native29vectorized_elementwise_kernelILi2EZZZNS0_49_GLOBAL__N__b919a28f_16_Normalization_cu_5c38458737batch_norm_elementwise_backward_trainERKNS_6TensorES5_S5_S5_S5_S5_S5_ENKUlvE0_clEvENKUlvE_clEvEUldddddddE_St5arrayIPcLm8EEEEviT0_T1_)
        /*0644*/ 	.word	0x00000080


	//----- nvinfo : EIATTR_FRAME_SIZE
	.align		4
.L_305:
        /*0648*/ 	.byte	0x04, 0x11
        /*064a*/ 	.short	(.L_307 - .L_306)
	.align		4
.L_306:
        /*064c*/ 	.word	index@(_ZN2at6native29vectorized_elementwise_kernelILi2EZZZNS0_49_GLOBAL__N__b919a28f_16_Normalization_cu_5c38458737batch_norm_elementwise_backward_trainERKNS_6TensorES5_S5_S5_S5_S5_S5_ENKUlvE0_clEvENKUlvE_clEvEUldddddddE_St5arrayIPcLm8EEEEviT0_T1_)
        /*0650*/ 	.word	0x00000000


	//----- nvinfo : EIATTR_REGCOUNT
	.align		4
.L_307:
        /*0654*/ 	.byte	0x04, 0x2f
        /*0656*/ 	.short	(.L_309 - .L_308)
	.align		4
.L_308:
        /*0658*/ 	.word	index@(_ZN2at6native27unrolled_elementwise_kernelIZZZNS0_49_GLOBAL__N__b919a28f_16_Normalization_cu_5c38458737batch_norm_elementwise_backward_trainERKNS_6TensorES5_S5_S5_S5_S5_S5_ENKUlvE0_clEvENKUlvE_clEvEUldddddddE_St5arrayIPcLm8EELi4E23TrivialOffsetCalculatorILi7EjESC_ILi1EjENS0_6memory15LoadWithoutCastENSF_16StoreWithoutCastEEEviT_T0_T2_T3_T4_T5_)
        /*065c*/ 	.word	0x00000038


	//----- nvinfo : EIATTR_FRAME_SIZE
	.align		4
.L_309:
        /*0660*/ 	.byte	0x04, 0x11
        /*0662*/ 	.short	(.L_311 - .L_310)
	.align		4
.L_310:
        /*0664*/ 	.word	index@(_ZN2at6native27unrolled_elementwise_kernelIZZZNS0_49_GLOBAL__N__b919a28f_16_Normalization_cu_5c38458737batch_norm_elementwise_backward_trainERKNS_6TensorES5_S5_S5_S5_S5_S5_ENKUlvE0_clEvENKUlvE_clEvEUldddddddE_St5arrayIPcLm8EELi4E23TrivialOffsetCalculatorILi7EjESC_ILi1EjENS0_6memory15LoadWithoutCastENSF_16StoreWithoutCastEEEviT_T0_T2_T3_T4_T5_)
        /*0668*/ 	.word	0x00000000


	//----- nvinfo : EIATTR_REGCOUNT
	.align		4
.L_311:
        /*066c*/ 	.byte	0x04, 0x2f
        /*066e*/ 	.short	(.L_313 - .L_312)
	.align		4
.L_312:
        /*0670*/ 	.word	index@(_ZN2at6native18elementwise_kernelILi128ELi2EZNS0_22gpu_kernel_impl_nocastIZZZNS0_49_GLOBAL__N__b919a28f_16_Normalization_cu_5c38458737batch_norm_elementwise_backward_trainERKNS_6TensorES6_S6_S6_S6_S6_S6_ENKUlvE0_clEvENKUlvE_clEvEUldddddddE_EEvRNS_18TensorIteratorBaseERKT_EUliE_EEviT1_)
        /*0674*/ 	.word	0x0000001c


	//----- nvinfo : EIATTR_FRAME_SIZE
	.align		4
.L_313:
        /*0678*/ 	.byte	0x04, 0x11
        /*067a*/ 	.short	(.L_315 - .L_314)
	.align		4
.L_314:
        /*067c*/ 	.word	index@(_ZN2at6native18elementwise_kernelILi128ELi2EZNS0_22gpu_kernel_impl_nocastIZZZNS0_49_GLOBAL__N__b919a28f_16_Normalization_cu_5c38458737batch_norm_elementwise_backward_trainERKNS_6TensorES6_S6_S6_S6_S6_S6_ENKUlvE0_clEvENKUlvE_clEvEUldddddddE_EEvRNS_18TensorIteratorBaseERKT_EUliE_EEviT1_)
        /*0680*/ 	.word	0x00000000


	//----- nvinfo : EIATTR_REGCOUNT
	.align		4
.L_315:
        /*0684*/ 	.byte	0x04, 0x2f
        /*0686*/ 	.short	(.L_317 - .L_316)
	.align		4
.L_316:
        /*0688*/ 	.word	index@(_ZN2at6native27unrolled_elementwise_kernelIZZZNS0_49_GLOBAL__N__b919a28f_16_Normalization_cu_5c38458737batch_norm_elementwise_backward_trainERKNS_6TensorES5_S5_S5_S5_S5_S5_ENKUlvE0_clEvENKUlvE_clEvEUldddddddE_St5arrayIPcLm8EELi4E23TrivialOffsetCalculatorILi7EjESC_ILi1EjENS0_6memory12LoadWithCastILi7EEENSF_13StoreWithCastILi1EEEEEviT_T0_T2_T3_T4_T5_)
        /*068c*/ 	.word	0x00000050


	//----- nvinfo : EIATTR_FRAME_SIZE
	.align		4
.L_317:
        /*0690*/ 	.byte	0x04, 0x11
        /*0692*/ 	.short	(.L_319 - .L_318)
	.align		4
.L_318:
        /*0694*/ 	.word	index@(_ZN2at6native27unrolled_elementwise_kernelIZZZNS0_49_GLOBAL__N__b919a28f_16_Normalization_cu_5c38458737batch_norm_elementwise_backward_trainERKNS_6TensorES5_S5_S5_S5_S5_S5_ENKUlvE0_clEvENKUlvE_clEvEUldddddddE_St5arrayIPcLm8EELi4E23TrivialOffsetCalculatorILi7EjESC_ILi1EjENS0_6memory12LoadWithCastILi7EEENSF_13StoreWithCastILi1EEEEEviT_T0_T2_T3_T4_T5_)
        /*0698*/ 	.word	0x00000000


	//----- nvinfo : EIATTR_REGCOUNT
	.align		4
.L_319:
        /*069c*/ 	.byte	0x04, 0x2f
        /*069e*/ 	.short	(.L_321 - .L_320)
	.align		4
.L_320:
        /*06a0*/ 	.word	index@(_ZN2at6native18elementwise_kernelILi128ELi4EZNS0_15gpu_kernel_implIZZZNS0_49_GLOBAL__N__b919a28f_16_Normalization_cu_5c38458737batch_norm_elementwise_backward_trainERKNS_6TensorES6_S6_S6_S6_S6_S6_ENKUlvE0_clEvENKUlvE_clEvEUldddddddE_EEvRNS_18TensorIteratorBaseERKT_EUliE_EEviT1_)
        /*06a4*/ 	.word	0x00000026


	//----- nvinfo : EIATTR_FRAME_SIZE
	.align		4
.L_321:
        /*06a8*/ 	.byte	0x04, 0x11
        /*06aa*/ 	.short	(.L_323 - .L_322)
	.align		4
.L_322:
        /*06ac*/ 	.word	index@(_ZN2at6native18elementwise_kernelILi128ELi4EZNS0_15gpu_kernel_implIZZZNS0_49_GLOBAL__N__b919a28f_16_Normalization_cu_5c38458737batch_norm_elementwise_backward_trainERKNS_6TensorES6_S6_S6_S6_S6_S6_ENKUlvE0_clEvENKUlvE_clEvEUldddddddE_EEvRNS_18TensorIteratorBaseERKT_EUliE_EEviT1_)
        /*06b0*/ 	.word	0x00000000


	//----- nvinfo : EIATTR_REGCOUNT
	.align		4
.L_323:
        /*06b4*/ 	.byte	0x04, 0x2f
        /*06b6*/ 	.short	(.L_325 - .L_324)
	.align		4
.L_324:
        /*06b8*/ 	.word	index@(_ZN2at6native29vectorized_elementwise_kernelILi8EZZZNS0_49_GLOBAL__N__b919a28f_16_Normalization_cu_5c38458737batch_norm_elementwise_backward_trainERKNS_6TensorES5_S5_S5_S5_S5_S5_ENKUlvE0_clEvENKUlvE0_clEvEUlfffffffE_St5arrayIPcLm8EEEEviT0_T1_)
        /*06bc*/ 	.word	0x00000004


	//----- nvinfo : EIATTR_FRAME_SIZE
	.align		4
.L_325:
        /*06c0*/ 	.byte	0x04, 0x11
        /*06c2*/ 	.short	(.L_327 - .L_326)
	.align		4
.L_326:
        /*06c4*/ 	.word	index@(_ZN2at6native29vectorized_elementwise_kernelILi8EZZZNS0_49_GLOBAL__N__b919a28f_16_Normalization_cu_5c38458737batch_norm_elementwise_backward_trainERKNS_6TensorES5_S5_S5_S5_S5_S5_ENKUlvE0_clEvENKUlvE0_clEvEUlfffffffE_St5arrayIPcLm8EEEEviT0_T1_)
        /*06c8*/ 	.word	0x00000000


	//----- nvinfo : EIATTR_REGCOUNT
	.align		4
.L_327:
        /*06cc*/ 	.byte	0x04, 0x2f
        /*06ce*/ 	.short	(.L_329 - .L_328)
	.align		4
.L_328:
        /*06d0*/ 	.word	index@(_ZN2at6native29vectorized_elementwise_kernelILi4EZZZNS0_49_GLOBAL__N__b919a28f_16_Normalization_cu_5c38458737batch_norm_elementwise_backward_trainERKNS_6TensorES5_S5_S5_S5_S5_S5_ENKUlvE0_clEvENKUlvE0_clEvEUlfffffffE_St5arrayIPcLm8EEEEviT0_T1_)
        /*06d4*/ 	.word	0x00000040


	//----- nvinfo : EIATTR_FRAME_SIZE
	.align		4
.L_329:
        /*06d8*/ 	.byte	0x04, 0x11
        /*06da*/ 	.short	(.L_331 - .L_330)
	.align		4
.L_330:
        /*06dc*/ 	.word	index@(_ZN2at6native29vectorized_elementwise_kernelILi4EZZZNS0_49_GLOBAL__N__b919a28f_16_Normalization_cu_5c38458737batch_norm_elementwise_backward_trainERKNS_6TensorES5_S5_S5_S5_S5_S5_ENKUlvE0_clEvENKUlvE0_clEvEUlfffffffE_St5arrayIPcLm8EEEEviT0_T1_)
        /*06e0*/ 	.word	0x00000000


	//----- nvinfo : EIATTR_REGCOUNT
	.align		4
.L_331:
        /*06e4*/ 	.byte	0x04, 0x2f
        /*06e6*/ 	.short	(.L_333 - .L_332)
	.align		4
.L_332:
        /*06e8*/ 	.word	index@(_ZN2at6native29vectorized_elementwise_kernelILi2EZZZNS0_49_GLOBAL__N__b919a28f_16_Normalization_cu_5c38458737batch_norm_elementwise_backward_trainERKNS_6TensorES5_S5_S5_S5_S5_S5_ENKUlvE0_clEvENKUlvE0_clEvEUlfffffffE_St5arrayIPcLm8EEEEviT0_T1_)
        /*06ec*/ 	.word	0x00000040


	//----- nvinfo : EIATTR_FRAME_SIZE
	.align		4
.L_333:
        /*06f0*/ 	.byte	0x04, 0x11
        /*06f2*/ 	.short	(.L_335 - .L_334)
	.align		4
.L_334:
        /*06f4*/ 	.word	index@(_ZN2at6native29vectorized_elementwise_kernelILi2EZZZNS0_49_GLOBAL__N__b919a28f_16_Normalization_cu_5c38458737batch_norm_elementwise_backward_trainERKNS_6TensorES5_S5_S5_S5_S5_S5_ENKUlvE0_clEvENKUlvE0_clEvEUlfffffffE_St5arrayIPcLm8EEEEviT0_T1_)
        /*06f8*/ 	.word	0x00000000


	//----- nvinfo : EIATTR_REGCOUNT
	.align		4
.L_335:
        /*06fc*/ 	.byte	0x04, 0x2f
        /*06fe*/ 	.short	(.L_337 - .L_336)
	.align		4
.L_336:
        /*0700*/ 	.word	index@(_ZN2at6native27unrolled_elementwise_kernelIZZZNS0_49_GLOBAL__N__b919a28f_16_Normalization_cu_5c38458737batch_norm_elementwise_backward_trainERKNS_6TensorES5_S5_S5_S5_S5_S5_ENKUlvE0_clEvENKUlvE0_clEvEUlfffffffE_St5arrayIPcLm8EELi4E23TrivialOffsetCalculatorILi7EjESC_ILi1EjENS0_6memory15LoadWithoutCastENSF_16StoreWithoutCastEEEviT_T0_T2_T3_T4_T5_)
        /*0704*/ 	.word	0x00000020


	//----- nvinfo : EIATTR_FRAME_SIZE
	.align		4
.L_337:
        /*0708*/ 	.byte	0x04, 0x11
        /*070a*/ 	.short	(.L_339 - .L_338)
	.align		4
.L_338:
        /*070c*/ 	.word	index@(_ZN2at6native27unrolled_elementwise_kernelIZZZNS0_49_GLOBAL__N__b919a28f_16_Normalization_cu_5c38458737batch_norm_elementwise_backward_trainERKNS_6TensorES5_S5_S5_S5_S5_S5_ENKUlvE0_clEvENKUlvE0_clEvEUlfffffffE_St5arrayIPcLm8EELi4E23TrivialOffsetCalculatorILi7EjESC_ILi1EjENS0_6memory15LoadWithoutCastENSF_16StoreWithoutCastEEEviT_T0_T2_T3_T4_T5_)
        /*0710*/ 	.word	0x00000000


	//----- nvinfo : EIATTR_REGCOUNT
	.align		4
.L_339:
        /*0714*/ 	.byte	0x04, 0x2f
        /*0716*/ 	.short	(.L_341 - .L_340)
	.align		4
.L_340:
        /*0718*/ 	.word	index@(_ZN2at6native18elementwise_kernelILi128ELi2EZNS0_22gpu_kernel_impl_nocastIZZZNS0_49_GLOBAL__N__b919a28f_16_Normalization_cu_5c38458737batch_norm_elementwise_backward_trainERKNS_6TensorES6_S6_S6_S6_S6_S6_ENKUlvE0_clEvENKUlvE0_clEvEUlfffffffE_EEvRNS_18TensorIteratorBaseERKT_EUliE_EEviT1_)
        /*071c*/ 	.word	0x00000014


	//----- nvinfo : EIATTR_FRAME_SIZE
	.align		4
.L_341:
        /*0720*/ 	.byte	0x04, 0x11
        /*0722*/ 	.short	(.L_343 - .L_342)
	.align		4
.L_342:
        /*0724*/ 	.word	index@(_ZN2at6native18elementwise_kernelILi128ELi2EZNS0_22gpu_kernel_impl_nocastIZZZNS0_49_GLOBAL__N__b919a28f_16_Normalization_cu_5c38458737batch_norm_elementwise_backward_trainERKNS_6TensorES6_S6_S6_S6_S6_S6_ENKUlvE0_clEvENKUlvE0_clEvEUlfffffffE_EEvRNS_18TensorIteratorBaseERKT_EUliE_EEviT1_)
        /*0728*/ 	.word	0x00000000


	//----- nvinfo : EIATTR_REGCOUNT
	.align		4
.L_343:
        /*072c*/ 	.byte	0x04, 0x2f
        /*072e*/ 	.short	(.L_345 - .L_344)
	.align		4
.L_344:
        /*0730*/ 	.word	index@(_ZN2at6native27unrolled_elementwise_kernelIZZZNS0_49_GLOBAL__N__b919a28f_16_Normalization_cu_5c38458737batch_norm_elementwise_backward_trainERKNS_6TensorES5_S5_S5_S5_S5_S5_ENKUlvE0_clEvENKUlvE0_clEvEUlfffffffE_St5arrayIPcLm8EELi4E23TrivialOffsetCalculatorILi7EjESC_ILi1EjENS0_6memory12LoadWithCastILi7EEENSF_13StoreWithCastILi1EEEEEviT_T0_T2_T3_T4_T5_)
        /*0734*/ 	.word	0x00000038


	//----- nvinfo : EIATTR_FRAME_SIZE
	.align		4
.L_345:
        /*0738*/ 	.byte	0x04, 0x11
        /*073a*/ 	.short	(.L_347 - .L_346)
	.align		4
.L_346:
        /*073c*/ 	.word	index@(_ZN2at6native27unrolled_elementwise_kernelIZZZNS0_49_GLOBAL__N__b919a28f_16_Normalization_cu_5c38458737batch_norm_elementwise_backward_trainERKNS_6TensorES5_S5_S5_S5_S5_S5_ENKUlvE0_clEvENKUlvE0_clEvEUlfffffffE_St5arrayIPcLm8EELi4E23TrivialOffsetCalculatorILi7EjESC_ILi1EjENS0_6memory12LoadWithCastILi7EEENSF_13StoreWithCastILi1EEEEEviT_T0_T2_T3_T4_T5_)
        /*0740*/ 	.word	0x00000000


	//----- nvinfo : EIATTR_REGCOUNT
	.align		4
.L_347:
        /*0744*/ 	.byte	0x04, 0x2f
        /*0746*/ 	.short	(.L_349 - .L_348)
	.align		4
.L_348:
        /*0748*/ 	.word	index@(_ZN2at6native18elementwise_kernelILi128ELi4EZNS0_15gpu_kernel_implIZZZNS0_49_GLOBAL__N__b919a28f_16_Normalization_cu_5c38458737batch_norm_elementwise_backward_trainERKNS_6TensorES6_S6_S6_S6_S6_S6_ENKUlvE0_clEvENKUlvE0_clEvEUlfffffffE_EEvRNS_18TensorIteratorBaseERKT_EUliE_EEviT1_)
        /*074c*/ 	.word	0x00000020


	//----- nvinfo : EIATTR_FRAME_SIZE
	.align		4
.L_349:
        /*0750*/ 	.byte	0x04, 0x11
        /*0752*/ 	.short	(.L_351 - .L_350)
	.align		4
.L_350:
        /*0754*/ 	.word	index@(_ZN2at6native18elementwise_kernelILi128ELi4EZNS0_15gpu_kernel_implIZZZNS0_49_GLOBAL__N__b919a28f_16_Normalization_cu_5c38458737batch_norm_elementwise_backward_trainERKNS_6TensorES6_S6_S6_S6_S6_S6_ENKUlvE0_clEvENKUlvE0_clEvEUlfffffffE_EEvRNS_18TensorIteratorBaseERKT_EUliE_EEviT1_)
        /*0758*/ 	.word	0x00000000


	//----- nvinfo : EIATTR_REGCOUNT
	.align		4
.L_351:
        /*075c*/ 	.byte	0x04, 0x2f
        /*075e*/ 	.short	(.L_353 - .L_352)
	.align		4
.L_352:
        /*0760*/ 	.word	index@(_ZN2at6native29vectorized_elementwise_kernelILi8EZZZNS0_49_GLOBAL__N__b919a28f_16_Normalization_cu_5c38458737batch_norm_elementwise_backward_trainERKNS_6TensorES5_S5_S5_S5_S5_S5_ENKUlvE0_clEvENKUlvE1_clEvEUlN3c104HalfES9_fffffE_St5arrayIPcLm8EEEEviT0_T1_)
        /*0764*/ 	.word	0x00000004


	//----- nvinfo : EIATTR_FRAME_SIZE
	.align		4
.L_353:
        /*0768*/ 	.byte	0x04, 0x11
        /*076a*/ 	.short	(.L_355 - .L_354)
	.align		4
.L_354:
        /*076c*/ 	.word	index@(_ZN2at6native29vectorized_elementwise_kernelILi8EZZZNS0_49_GLOBAL__N__b919a28f_16_Normalization_cu_5c38458737batch_norm_elementwise_backward_trainERKNS_6TensorES5_S5_S5_S5_S5_S5_ENKUlvE0_clEvENKUlvE1_clEvEUlN3c104HalfES9_fffffE_St5arrayIPcLm8EEEEviT0_T1_)
        /*0770*/ 	.word	0x00000000


	//----- nvinfo : EIATTR_REGCOUNT
	.align		4
.L_355:
        /*0774*/ 	.byte	0x04, 0x2f
        /*0776*/ 	.short	(.L_357 - .L_356)
	.align		4
.L_356:
        /*0778*/ 	.word	index@(_ZN2at6native29vectorized_elementwise_kernelILi4EZZZNS0_49_GLOBAL__N__b919a28f_16_Normalization_cu_5c38458737batch_norm_elementwise_backward_trainERKNS_6TensorES5_S5_S5_S5_S5_S5_ENKUlvE0_clEvENKUlvE1_clEvEUlN3c104HalfES9_fffffE_St5arrayIPcLm8EEEEviT0_T1_)
        /*077c*/ 	.word	0x00000048


	//----- nvinfo : EIATTR_FRAME_SIZE
	.align		4
.L_357:
        /*0780*/ 	.byte	0x04, 0x11
        /*0782*/ 	.short	(.L_359 - .L_358)
	.align		4
.L_358:
        /*0784*/ 	.word	index@(_ZN2at6native29vectorized_elementwise_kernelILi4EZZZNS0_49_GLOBAL__N__b919a28f_16_Normalization_cu_5c38458737batch_norm_elementwise_backward_trainERKNS_6TensorES5_S5_S5_S5_S5_S5_ENKUlvE0_clEvENKUlvE1_clEvEUlN3c104HalfES9_fffffE_St5arrayIPcLm8EEEEviT0_T1_)
        /*0788*/ 	.word	0x00000000


	//----- nvinfo : EIATTR_REGCOUNT
	.align		4
.L_359:
        /*078c*/ 	.byte	0x04, 0x2f
        /*078e*/ 	.short	(.L_361 - .L_360)
	.align		4
.L_360:
        /*0790*/ 	.word	index@(_ZN2at6native29vectorized_elementwise_kernelILi2EZZZNS0_49_GLOBAL__N__b919a28f_16_Normalization_cu_5c38458737batch_norm_elementwise_backward_trainERKNS_6TensorES5_S5_S5_S5_S5_S5_ENKUlvE0_clEvENKUlvE1_clEvEUlN3c104HalfES9_fffffE_St5arrayIPcLm8EEEEviT0_T1_)
        /*0794*/ 	.word	0x00000048


	//----- nvinfo : EIATTR_FRAME_SIZE
	.align		4
.L_361:
        /*0798*/ 	.byte	0x04, 0x11
        /*079a*/ 	.short	(.L_363 - .L_362)
	.align		4
.L_362:
        /*079c*/ 	.word	index@(_ZN2at6native29vectorized_elementwise_kernelILi2EZZZNS0_49_GLOBAL__N__b919a28f_16_Normalization_cu_5c38458737batch_norm_elementwise_backward_trainERKNS_6TensorES5_S5_S5_S5_S5_S5_ENKUlvE0_clEvENKUlvE1_clEvEUlN3c104HalfES9_fffffE_St5arrayIPcLm8EEEEviT0_T1_)
        /*07a0*/ 	.word	0x00000000


	//----- nvinfo : EIATTR_REGCOUNT
	.align		4
.L_363:
        /*07a4*/ 	.byte	0x04, 0x2f
        /*07a6*/ 	.short	(.L_365 - .L_364)
	.align		4
.L_364:
        /*07a8*/ 	.word	index@(_ZN2at6native27unrolled_elementwise_kernelIZZZNS0_49_GLOBAL__N__b919a28f_16_Normalization_cu_5c38458737batch_norm_elementwise_backward_trainERKNS_6TensorES5_S5_S5_S5_S5_S5_ENKUlvE0_clEvENKUlvE1_clEvEUlN3c104HalfES9_fffffE_St5arrayIPcLm8EELi4E23TrivialOffsetCalculatorILi7EjESE_ILi1EjENS0_6memory15LoadWithoutCastENSH_16StoreWithoutCastEEEviT_T0_T2_T3_T4_T5_)
        /*07ac*/ 	.word	0x00000028


	//----- nvinfo : EIATTR_FRAME_SIZE
	.align		4
.L_365:
        /*07b0*/ 	.byte	0x04, 0x11
        /*07b2*/ 	.short	(.L_367 - .L_366)
	.align		4
.L_366:
        /*07b4*/ 	.word	index@(_ZN2at6native27unrolled_elementwise_kernelIZZZNS0_49_GLOBAL__N__b919a28f_16_Normalization_cu_5c38458737batch_norm_elementwise_backward_trainERKNS_6TensorES5_S5_S5_S5_S5_S5_ENKUlvE0_clEvENKUlvE1_clEvEUlN3c104HalfES9_fffffE_St5arrayIPcLm8EELi4E23TrivialOffsetCalculatorILi7EjESE_ILi1EjENS0_6memory15LoadWithoutCastENSH_16StoreWithoutCastEEEviT_T0_T2_T3_T4_T5_)
        /*07b8*/ 	.word	0x00000000


	//----- nvinfo : EIATTR_REGCOUNT
	.align		4
.L_367:
        /*07bc*/ 	.byte	0x04, 0x2f
        /*07be*/ 	.short	(.L_369 - .L_368)
	.align		4
.L_368:
        /*07c0*/ 	.word	index@(_ZN2at6native18elementwise_kernelILi128ELi4EZNS0_22gpu_kernel_impl_nocastIZZZNS0_49_GLOBAL__N__b919a28f_16_Normalization_cu_5c38458737batch_norm_elementwise_backward_trainERKNS_6TensorES6_S6_S6_S6_S6_S6_ENKUlvE0_clEvENKUlvE1_clEvEUlN3c104HalfESA_fffffE_EEvRNS_18TensorIteratorBaseERKT_EUliE_EEviT1_)
        /*07c4*/ 	.word	0x00000014


	//----- nvinfo : EIATTR_FRAME_SIZE
	.align		4
.L_369:
        /*07c8*/ 	.byte	0x04, 0x11
        /*07ca*/ 	.short	(.L_371 - .L_370)
	.align		4
.L_370:
        /*07cc*/ 	.word	index@(_ZN2at6native18elementwise_kernelILi128ELi4EZNS0_22gpu_kernel_impl_nocastIZZZNS0_49_GLOBAL__N__b919a28f_16_Normalization_cu_5c38458737batch_norm_elementwise_backward_trainERKNS_6TensorES6_S6_S6_S6_S6_S6_ENKUlvE0_clEvENKUlvE1_clEvEUlN3c104HalfESA_fffffE_EEvRNS_18TensorIteratorBaseERKT_EUliE_EEviT1_)
        /*07d0*/ 	.word	0x00000000


	//----- nvinfo : EIATTR_REGCOUNT
	.align		4
.L_371:
        /*07d4*/ 	.byte	0x04, 0x2f
        /*07d6*/ 	.short	(.L_373 - .L_372)
	.align		4
.L_372:
        /*07d8*/ 	.word	index@(_ZN2at6native27unrolled_elementwise_kernelIZZZNS0_49_GLOBAL__N__b919a28f_16_Normalization_cu_5c38458737batch_norm_elementwise_backward_trainERKNS_6TensorES5_S5_S5_S5_S5_S5_ENKUlvE0_clEvENKUlvE1_clEvEUlN3c104HalfES9_fffffE_St5arrayIPcLm8EELi4E23TrivialOffsetCalculatorILi7EjESE_ILi1EjENS0_6memory12LoadWithCastILi7EEENSH_13StoreWithCastILi1EEEEEviT_T0_T2_T3_T4_T5_)
        /*07dc*/ 	.word	0x00000038


	//----- nvinfo : EIATTR_FRAME_SIZE
	.align		4
.L_373:
        /*07e0*/ 	.byte	0x04, 0x11
        /*07e2*/ 	.short	(.L_375 - .L_374)
	.align		4
.L_374:
        /*07e4*/ 	.word	index@(_ZN2at6native27unrolled_elementwise_kernelIZZZNS0_49_GLOBAL__N__b919a28f_16_Normalization_cu_5c38458737batch_norm_elementwise_backward_trainERKNS_6TensorES5_S5_S5_S5_S5_S5_ENKUlvE0_clEvENKUlvE1_clEvEUlN3c104HalfES9_fffffE_St5arrayIPcLm8EELi4E23TrivialOffsetCalculatorILi7EjESE_ILi1EjENS0_6memory12LoadWithCastILi7EEENSH_13StoreWithCastILi1EEEEEviT_T0_T2_T3_T4_T5_)
        /*07e8*/ 	.word	0x00000000


	//----- nvinfo : EIATTR_REGCOUNT
	.align		4
.L_375:
        /*07ec*/ 	.byte	0x04, 0x2f
        /*07ee*/ 	.short	(.L_377 - .L_376)
	.align		4
.L_376:
        /*07f0*/ 	.word	index@(_ZN2at6native18elementwise_kernelILi128ELi4EZNS0_15gpu_kernel_implIZZZNS0_49_GLOBAL__N__b919a28f_16_Normalization_cu_5c38458737batch_norm_elementwise_backward_trainERKNS_6TensorES6_S6_S6_S6_S6_S6_ENKUlvE0_clEvENKUlvE1_clEvEUlN3c104HalfESA_fffffE_EEvRNS_18TensorIteratorBaseERKT_EUliE_EEviT1_)
        /*07f4*/ 	.word	0x00000020


	//----- nvinfo : EIATTR_FRAME_SIZE
	.align		4
.L_377:
        /*07f8*/ 	.byte	0x04, 0x11
        /*07fa*/ 	.short	(.L_379 - .L_378)
	.align		4
.L_378:
        /*07fc*/ 	.word	index@(_ZN2at6native18elementwise_kernelILi128ELi4EZNS0_15gpu_kernel_implIZZZNS0_49_GLOBAL__N__b919a28f_16_Normalization_cu_5c38458737batch_norm_elementwise_backward_trainERKNS_6TensorES6_S6_S6_S6_S6_S6_ENKUlvE0_clEvENKUlvE1_clEvEUlN3c104HalfESA_fffffE_EEvRNS_18TensorIteratorBaseERKT_EUliE_EEviT1_)
        /*0800*/ 	.word	0x00000000


	//----- nvinfo : EIATTR_REGCOUNT
	.align		4
.L_379:
        /*0804*/ 	.byte	0x04, 0x2f
        /*0806*/ 	.short	(.L_381 - .L_380)
	.align		4
.L_380:
        /*0808*/ 	.word	index@(_ZN2at6native29vectorized_elementwise_kernelILi8EZZZNS0_49_GLOBAL__N__b919a28f_16_Normalization_cu_5c38458737batch_norm_elementwise_backward_trainERKNS_6TensorES5_S5_S5_S5_S5_S5_ENKUlvE0_clEvENKUlvE2_clEvEUlN3c108BFloat16ES9_fffffE_St5arrayIPcLm8EEEEviT0_T1_)
        /*080c*/ 	.word	0x00000004


	//----- nvinfo : EIATTR_FRAME_SIZE
	.align		4
.L_381:
        /*0810*/ 	.byte	0x04, 0x11
        /*0812*/ 	.short	(.L_383 - .L_382)
	.align		4
.L_382:
        /*0814*/ 	.word	index@(_ZN2at6native29vectorized_elementwise_kernelILi8EZZZNS0_49_GLOBAL__N__b919a28f_16_Normalization_cu_5c38458737batch_norm_elementwise_backward_trainERKNS_6TensorES5_S5_S5_S5_S5_S5_ENKUlvE0_clEvENKUlvE2_clEvEUlN3c108BFloat16ES9_fffffE_St5arrayIPcLm8EEEEviT0_T1_)
        /*0818*/ 	.word	0x00000000


	//----- nvinfo : EIATTR_REGCOUNT
	.align		4
.L_383:
        /*081c*/ 	.byte	0x04, 0x2f
        /*081e*/ 	.short	(.L_385 - .L_384)
	.align		4
.L_384:
        /*0820*/ 	.word	index@(_ZN2at6native29vectorized_elementwise_kernelILi4EZZZNS0_49_GLOBAL__N__b919a28f_16_Normalization_cu_5c38458737batch_norm_elementwise_backward_trainERKNS_6TensorES5_S5_S5_S5_S5_S5_ENKUlvE0_clEvENKUlvE2_clEvEUlN3c108BFloat16ES9_fffffE_St5arrayIPcLm8EEEEviT0_T1_)
        /*0824*/ 	.word	0x00000048


	//----- nvinfo : EIATTR_FRAME_SIZE
	.align		4
.L_385:
        /*0828*/ 	.byte	0x04, 0x11
        /*082a*/ 	.short	(.L_387 - .L_386)
	.align		4
.L_386:
        /*082c*/ 	.word	index@(_ZN2at6native29vectorized_elementwise_kernelILi4EZZZNS0_49_GLOBAL__N__b919a28f_16_Normalization_cu_5c38458737batch_norm_elementwise_backward_trainERKNS_6TensorES5_S5_S5_S5_S5_S5_ENKUlvE0_clEvENKUlvE2_clEvEUlN3c108BFloat16ES9_fffffE_St5arrayIPcLm8EEEEviT0_T1_)
        /*0830*/ 	.word	0x00000000


	//----- nvinfo : EIATTR_REGCOUNT
	.align		4
.L_387:
        /*0834*/ 	.byte	0x04, 0x2f
        /*0836*/ 	.short	(.L_389 - .L_388)
	.align		4
.L_388:
        /*0838*/ 	.word	index@(_ZN2at6native29vectorized_elementwise_kernelILi2EZZZNS0_49_GLOBAL__N__b919a28f_16_Normalization_cu_5c38458737batch_norm_elementwise_backward_trainERKNS_6TensorES5_S5_S5_S5_S5_S5_ENKUlvE0_clEvENKUlvE2_clEvEUlN3c108BFloat16ES9_fffffE_St5arrayIPcLm8EEEEviT0_T1_)
        /*083c*/ 	.word	0x00000048


	//----- nvinfo : EIATTR_FRAME_SIZE
	.align		4
.L_389:
        /*0840*/ 	.byte	0x04, 0x11
        /*0842*/ 	.short	(.L_391 - .L_390)
	.align		4
.L_390:
        /*0844*/ 	.word	index@(_ZN2at6native29vectorized_elementwise_kernelILi2EZZZNS0_49_GLOBAL__N__b919a28f_16_Normalization_cu_5c38458737batch_norm_elementwise_backward_trainERKNS_6TensorES5_S5_S5_S5_S5_S5_ENKUlvE0_clEvENKUlvE2_clEvEUlN3c108BFloat16ES9_fffffE_St5arrayIPcLm8EEEEviT0_T1_)
        /*0848*/ 	.word	0x00000000


	//----- nvinfo : EIATTR_REGCOUNT
	.align		4
.L_391:
        /*084c*/ 	.byte	0x04, 0x2f
        /*084e*/ 	.short	(.L_393 - .L_392)
	.align		4
.L_392:
        /*0850*/ 	.word	index@(_ZN2at6native27unrolled_elementwise_kernelIZZZNS0_49_GLOBAL__N__b919a28f_16_Normalization_cu_5c38458737batch_norm_elementwise_backward_trainERKNS_6TensorES5_S5_S5_S5_S5_S5_ENKUlvE0_clEvENKUlvE2_clEvEUlN3c108BFloat16ES9_fffffE_St5arrayIPcLm8EELi4E23TrivialOffsetCalculatorILi7EjESE_ILi1EjENS0_6memory15LoadWithoutCastENSH_16StoreWithoutCastEEEviT_T0_T2_T3_T4_T5_)
        /*0854*/ 	.word	0x00000028


	//----- nvinfo : EIATTR_FRAME_SIZE
	.align		4
.L_393:
        /*0858*/ 	.byte	0x04, 0x11
        /*085a*/ 	.short	(.L_395 - .L_394)
	.align		4
.L_394:
        /*085c*/ 	.word	index@(_ZN2at6native27unrolled_elementwise_kernelIZZZNS0_49_GLOBAL__N__b919a28f_16_Normalization_cu_5c38458737batch_norm_elementwise_backward_trainERKNS_6TensorES5_S5_S5_S5_S5_S5_ENKUlvE0_clEvENKUlvE2_clEvEUlN3c108BFloat16ES9_fffffE_St5arrayIPcLm8EELi4E23TrivialOffsetCalculatorILi7EjESE_ILi1EjENS0_6memory15LoadWithoutCastENSH_16StoreWithoutCastEEEviT_T0_T2_T3_T4_T5_)
        /*0860*/ 	.word	0x00000000


	//----- nvinfo : EIATTR_REGCOUNT
	.align		4
.L_395:
        /*0864*/ 	.byte	0x04, 0x2f
        /*0866*/ 	.short	(.L_397 - .L_396)
	.align		4
.L_396:
        /*0868*/ 	.word	index@(_ZN2at6native18elementwise_kernelILi128ELi4EZNS0_22gpu_kernel_impl_nocastIZZZNS0_49_GLOBAL__N__b919a28f_16_Normalization_cu_5c38458737batch_norm_elementwise_backward_trainERKNS_6TensorES6_S6_S6_S6_S6_S6_ENKUlvE0_clEvENKUlvE2_clEvEUlN3c108BFloat16ESA_fffffE_EEvRNS_18TensorIteratorBaseERKT_EUliE_EEviT1_)
        /*086c*/ 	.word	0x00000014


	//----- nvinfo : EIATTR_FRAME_SIZE
	.align		4
.L_397:
        /*0870*/ 	.byte	0x04, 0x11
        /*0872*/ 	.short	(.L_399 - .L_398)
	.align		4
.L_398:
        /*0874*/ 	.word	index@(_ZN2at6native18elementwise_kernelILi128ELi4EZNS0_22gpu_kernel_impl_nocastIZZZNS0_49_GLOBAL__N__b919a28f_16_Normalization_cu_5c38458737batch_norm_elementwise_backward_trainERKNS_6TensorES6_S6_S6_S6_S6_S6_ENKUlvE0_clEvENKUlvE2_clEvEUlN3c108BFloat16ESA_fffffE_EEvRNS_18TensorIteratorBaseERKT_EUliE_EEviT1_)
        /*0878*/ 	.word	0x00000000


	//----- nvinfo : EIATTR_REGCOUNT
	.align		4
.L_399:
        /*087c*/ 	.byte	0x04, 0x2f
        /*087e*/ 	.short	(.L_401 - .L_400)
	.align		4
.L_400:
        /*0880*/ 	.word	index@(_ZN2at6native27unrolled_elementwise_kernelIZZZNS0_49_GLOBAL__N__b919a28f_16_Normalization_cu_5c38458737batch_norm_elementwise_backward_trainERKNS_6TensorES5_S5_S5_S5_S5_S5_ENKUlvE0_clEvENKUlvE2_clEvEUlN3c108BFloat16ES9_fffffE_St5arrayIPcLm8EELi4E23TrivialOffsetCalculatorILi7EjESE_ILi1EjENS0_6memory12LoadWithCastILi7EEENSH_13StoreWithCastILi1EEEEEviT_T0_T2_T3_T4_T5_)
        /*0884*/ 	.word	0x00000038


	//----- nvinfo : EIATTR_FRAME_SIZE
	.align		4
.L_401:
        /*0888*/ 	.byte	0x04, 0x11
        /*088a*/ 	.short	(.L_403 - .L_402)
	.align		4
.L_402:
        /*088c*/ 	.word	index@(_ZN2at6native27unrolled_elementwise_kernelIZZZNS0_49_GLOBAL__N__b919a28f_16_Normalization_cu_5c38458737batch_norm_elementwise_backward_trainERKNS_6TensorES5_S5_S5_S5_S5_S5_ENKUlvE0_clEvENKUlvE2_clEvEUlN3c108BFloat16ES9_fffffE_St5arrayIPcLm8EELi4E23TrivialOffsetCalculatorILi7EjESE_ILi1EjENS0_6memory12LoadWithCastILi7EEENSH_13StoreWithCastILi1EEEEEviT_T0_T2_T3_T4_T5_)
        /*0890*/ 	.word	0x00000000


	//----- nvinfo : EIATTR_REGCOUNT
	.align		4
.L_403:
        /*0894*/ 	.byte	0x04, 0x2f
        /*0896*/ 	.short	(.L_405 - .L_404)
	.align		4
.L_404:
        /*0898*/ 	.word	index@(_ZN2at6native18elementwise_kernelILi128ELi4EZNS0_15gpu_kernel_implIZZZNS0_49_GLOBAL__N__b919a28f_16_Normalization_cu_5c38458737batch_norm_elementwise_backward_trainERKNS_6TensorES6_S6_S6_S6_S6_S6_ENKUlvE0_clEvENKUlvE2_clEvEUlN3c108BFloat16ESA_fffffE_EEvRNS_18TensorIteratorBaseERKT_EUliE_EEviT1_)
        /*089c*/ 	.word	0x00000020


	//----- nvinfo : EIATTR_FRAME_SIZE
	.align		4
.L_405:
        /*08a0*/ 	.byte	0x04, 0x11
        /*08a2*/ 	.short	(.L_407 - .L_406)
	.align		4
.L_406:
        /*08a4*/ 	.word	index@(_ZN2at6native18elementwise_kernelILi128ELi4EZNS0_15gpu_kernel_implIZZZNS0_49_GLOBAL__N__b919a28f_16_Normalization_cu_5c38458737batch_norm_elementwise_backward_trainERKNS_6TensorES6_S6_S6_S6_S6_S6_ENKUlvE0_clEvENKUlvE2_clEvEUlN3c108BFloat16ESA_fffffE_EEvRNS_18TensorIteratorBaseERKT_EUliE_EEviT1_)
        /*08a8*/ 	.word	0x00000000


	//----- nvinfo : EIATTR_REGCOUNT
	.align		4
.L_407:
        /*08ac*/ 	.byte	0x04, 0x2f
        /*08ae*/ 	.short	(.L_409 - .L_408)
	.align		4
.L_408:
        /*08b0*/ 	.word	index@(_ZN2at6native29vectorized_elementwise_kernelILi8EZZZNS0_49_GLOBAL__N__b919a28f_16_Normalization_cu_5c38458736batch_norm_elementwise_backward_evalERKNS_6TensorES5_S5_S5_ENKUlvE_clEvENKUlvE_clEvEUldddE_St5arrayIPcLm4EEEEviT0_T1_)
        /*08b4*/ 	.word	0x00000004


	//----- nvinfo : EIATTR_FRAME_SIZE
	.align		4
.L_409:
        /*08b8*/ 	.byte	0x04, 0x11
        /*08ba*/ 	.short	(.L_411 - .L_410)
	.align		4
.L_410:
        /*08bc*/ 	.word	index@(_ZN2at6native29vectorized_elementwise_kernelILi8EZZZNS0_49_GLOBAL__N__b919a28f_16_Normalization_cu_5c38458736batch_norm_elementwise_backward_evalERKNS_6TensorES5_S5_S5_ENKUlvE_clEvENKUlvE_clEvEUldddE_St5arrayIPcLm4EEEEviT0_T1_)
        /*08c0*/ 	.word	0x00000000


	//----- nvinfo : EIATTR_REGCOUNT
	.align		4
.L_411:
        /*08c4*/ 	.byte	0x04, 0x2f
        /*08c6*/ 	.short	(.L_413 - .L_412)
	.align		4
.L_412:
        /*08c8*/ 	.word	index@(_ZN2at6native29vectorized_elementwise_kernelILi4EZZZNS0_49_GLOBAL__N__b919a28f_16_Normalization_cu_5c38458736batch_norm_elementwise_backward_evalERKNS_6TensorES5_S5_S5_ENKUlvE_clEvENKUlvE_clEvEUldddE_St5arrayIPcLm4EEEEviT0_T1_)
        /*08cc*/ 	.word	0x00000028


	//----- nvinfo : EIATTR_FRAME_SIZE
	.align		4
.L_413:
        /*08d0*/ 	.byte	0x04, 0x11
        /*08d2*/ 	.short	(.L_415 - .L_414)
	.align		4
.L_414:
        /*08d4*/ 	.word	index@(_ZN2at6native29vectorized_elementwise_kernelILi4EZZZNS0_49_GLOBAL__N__b919a28f_16_Normalization_cu_5c38458736batch_norm_elementwise_backward_evalERKNS_6TensorES5_S5_S5_ENKUlvE_clEvENKUlvE_clEvEUldddE_St5arrayIPcLm4EEEEviT0_T1_)
        /*08d8*/ 	.word	0x00000000


	//----- nvinfo : EIATTR_REGCOUNT
	.align		4
.L_415:
        /*08dc*/ 	.byte	0x04, 0x2f
        /*08de*/ 	.short	(.L_417 - .L_416)
	.align		4
.L_416:
        /*08e0*/ 	.word	index@(_ZN2at6native29vectorized_elementwise_kernelILi2EZZZNS0_49_GLOBAL__N__b919a28f_16_Normalization_cu_5c38458736batch_norm_elementwise_backward_evalERKNS_6TensorES5_S5_S5_ENKUlvE_clEvENKUlvE_clEvEUldddE_St5arrayIPcLm4EEEEviT0_T1_)
        /*08e4*/ 	.word	0x00000028


	//----- nvinfo : EIATTR_FRAME_SIZE
	.align		4
.L_417:
        /*08e8*/ 	.byte	0x04, 0x11
        /*08ea*/ 	.short	(.L_419 - .L_418)
	.align		4
.L_418:
        /*08ec*/ 	.word	index@(_ZN2at6native29vectorized_elementwise_kernelILi2EZZZNS0_49_GLOBAL__N__b919a28f_16_Normalization_cu_5c38458736batch_norm_elementwise_backward_evalERKNS_6TensorES5_S5_S5_ENKUlvE_clEvENKUlvE_clEvEUldddE_St5arrayIPcLm4EEEEviT0_T1_)
        /*08f0*/ 	.word	0x00000000


	//----- nvinfo : EIATTR_REGCOUNT
	.align		4
.L_419:
        /*08f4*/ 	.byte	0x04, 0x2f
        /*08f6*/ 	.short	(.L_421 - .L_420)
	.align		4
.L_420:
        /*08f8*/ 	.word	index@(_ZN2at6native27unrolled_elementwise_kernelIZZZNS0_49_GLOBAL__N__b919a28f_16_Normalization_cu_5c38458736batch_norm_elementwise_backward_evalERKNS_6TensorES5_S5_S5_ENKUlvE_clEvENKUlvE_clEvEUldddE_St5arrayIPcLm4EELi4E23TrivialOffsetCalculatorILi3EjESC_ILi1EjENS0_6memory15LoadWithoutCastENSF_16StoreWithoutCastEEEviT_T0_T2_T3_T4_T5_)
        /*08fc*/ 	.word	0x00000020


	//----- nvinfo : EIATTR_FRAME_SIZE
	.align		4
.L_421:
        /*0900*/ 	.byte	0x04, 0x11
        /*0902*/ 	.short	(.L_423 - .L_422)
	.align		4
.L_422:
        /*0904*/ 	.word	index@(_ZN2at6native27unrolled_elementwise_kernelIZZZNS0_49_GLOBAL__N__b919a28f_16_Normalization_cu_5c38458736batch_norm_elementwise_backward_evalERKNS_6TensorES5_S5_S5_ENKUlvE_clEvENKUlvE_clEvEUldddE_St5arrayIPcLm4EELi4E23TrivialOffsetCalculatorILi3EjESC_ILi1EjENS0_6memory15LoadWithoutCastENSF_16StoreWithoutCastEEEviT_T0_T2_T3_T4_T5_)
        /*0908*/ 	.word	0x00000000


	//----- nvinfo : EIATTR_REGCOUNT
	.align		4
.L_423:
        /*090c*/ 	.byte	0x04, 0x2f
        /*090e*/ 	.short	(.L_425 - .L_424)
	.align		4
.L_424:
        /*0910*/ 	.word	index@(_ZN2at6native18elementwise_kernelILi128ELi2EZNS0_22gpu_kernel_impl_nocastIZZZNS0_49_GLOBAL__N__b919a28f_16_Normalization_cu_5c38458736batch_norm_elementwise_backward_evalERKNS_6TensorES6_S6_S6_ENKUlvE_clEvENKUlvE_clEvEUldddE_EEvRNS_18TensorIteratorBaseERKT_EUliE_EEviT1_)
        /*0914*/ 	.word	0x00000010


	//----- nvinfo : EIATTR_FRAME_SIZE
	.align		4
.L_425:
        /*0918*/ 	.byte	0x04, 0x11
        /*091a*/ 	.short	(.L_427 - .L_426)
	.align		4
.L_426:
        /*091c*/ 	.word	index@(_ZN2at6native18elementwise_kernelILi128ELi2EZNS0_22gpu_kernel_impl_nocastIZZZNS0_49_GLOBAL__N__b919a28f_16_Normalization_cu_5c38458736batch_norm_elementwise_backward_evalERKNS_6TensorES6_S6_S6_ENKUlvE_clEvENKUlvE_clEvEUldddE_EEvRNS_18TensorIteratorBaseERKT_EUliE_EEviT1_)
        /*0920*/ 	.word	0x00000000


	//----- nvinfo : EIATTR_REGCOUNT
	.align		4
.L_427:
        /*0924*/ 	.byte	0x04, 0x2f
        /*0926*/ 	.short	(.L_429 - .L_428)
	.align		4
.L_428:
        /*0928*/ 	.word	index@(_ZN2at6native27unrolled_elementwise_kernelIZZZNS0_49_GLOBAL__N__b919a28f_16_Normalization_cu_5c38458736batch_norm_elementwise_backward_evalERKNS_6TensorES5_S5_S5_ENKUlvE_clEvENKUlvE_clEvEUldddE_St5arrayIPcLm4EELi4E23TrivialOffsetCalculatorILi3EjESC_ILi1EjENS0_6memory12LoadWithCastILi3EEENSF_13StoreWithCastILi1EEEEEviT_T0_T2_T3_T4_T5_)
        /*092c*/ 	.word	0x00000030


	//----- nvinfo : EIATTR_FRAME_SIZE
	.align		4
.L_429:
        /*0930*/ 	.byte	0x04, 0x11
        /*0932*/ 	.short	(.L_431 - .L_430)
	.align		4
.L_430:
        /*0934*/ 	.word	index@(_ZN2at6native27unrolled_elementwise_kernelIZZZNS0_49_GLOBAL__N__b919a28f_16_Normalization_cu_5c38458736batch_norm_elementwise_backward_evalERKNS_6TensorES5_S5_S5_ENKUlvE_clEvENKUlvE_clEvEUldddE_St5arrayIPcLm4EELi4E23TrivialOffsetCalculatorILi3EjESC_ILi1EjENS0_6memory12LoadWithCastILi3EEENSF_13StoreWithCastILi1EEEEEviT_T0_T2_T3_T4_T5_)
        /*0938*/ 	.word	0x00000000


	//----- nvinfo : EIATTR_REGCOUNT
	.align		4
.L_431:
        /*093c*/ 	.byte	0x04, 0x2f
        /*093e*/ 	.short	(.L_433 - .L_432)
	.align		4
.L_432:
        /*0940*/ 	.word	index@(_ZN2at6native18elementwise_kernelILi128ELi4EZNS0_15gpu_kernel_implIZZZNS0_49_GLOBAL__N__b919a28f_16_Normalization_cu_5c38458736batch_norm_elementwise_backward_evalERKNS_6TensorES6_S6_S6_ENKUlvE_clEvENKUlvE_clEvEUldddE_EEvRNS_18TensorIteratorBaseERKT_EUliE_EEviT1_)
        /*0944*/ 	.word	0x0000001e


	//----- nvinfo : EIATTR_FRAME_SIZE
	.align		4
.L_433:
        /*0948*/ 	.byte	0x04, 0x11
        /*094a*/ 	.short	(.L_435 - .L_434)
	.align		4
.L_434:
        /*094c*/ 	.word	index@(_ZN2at6native18elementwise_kernelILi128ELi4EZNS0_15gpu_kernel_implIZZZNS0_49_GLOBAL__N__b919a28f_16_Normalization_cu_5c38458736batch_norm_elementwise_backward_evalERKNS_6TensorES6_S6_S6_ENKUlvE_clEvENKUlvE_clEvEUldddE_EEvRNS_18TensorIteratorBaseERKT_EUliE_EEviT1_)
        /*0950*/ 	.word	0x00000000


	//----- nvinfo : EIATTR_REGCOUNT
	.align		4
.L_435:
        /*0954*/ 	.byte	0x04, 0x2f
        /*0956*/ 	.short	(.L_437 - .L_436)
	.align		4
.L_436:
        /*0958*/ 	.word	index@(_ZN2at6native29vectorized_elementwise_kernelILi8EZZZNS0_49_GLOBAL__N__b919a28f_16_Normalization_cu_5c38458736batch_norm_elementwise_backward_evalERKNS_6TensorES5_S5_S5_ENKUlvE_clEvENKUlvE0_clEvEUlfffE_St5arrayIPcLm4EEEEviT0_T1_)
        /*095c*/ 	.word	0x00000004


	//----- nvinfo : EIATTR_FRAME_SIZE
	.align		4
.L_437:
        /*0960*/ 	.byte	0x04, 0x11
        /*0962*/ 	.short	(.L_439 - .L_438)
	.align		4
.L_438:
        /*0964*/ 	.word	index@(_ZN2at6native29vectorized_elementwise_kernelILi8EZZZNS0_49_GLOBAL__N__b919a28f_16_Normalization_cu_5c38458736batch_norm_elementwise_backward_evalERKNS_6TensorES5_S5_S5_ENKUlvE_clEvENKUlvE0_clEvEUlfffE_St5arrayIPcLm4EEEEviT0_T1_)
        /*0968*/ 	.word	0x00000000


	//----- nvinfo : EIATTR_REGCOUNT
	.align		4
.L_439:
        /*096c*/ 	.byte	0x04, 0x2f
        /*096e*/ 	.short	(.L_441 - .L_440)
	.align		4
.L_440:
        /*0970*/ 	.word	index@(_ZN2at6native29vectorized_elementwise_kernelILi4EZZZNS0_49_GLOBAL__N__b919a28f_16_Normalization_cu_5c38458736batch_norm_elementwise_backward_evalERKNS_6TensorES5_S5_S5_ENKUlvE_clEvENKUlvE0_clEvEUlfffE_St5arrayIPcLm4EEEEviT0_T1_)
        /*0974*/ 	.word	0x00000020


	//----- nvinfo : EIATTR_FRAME_SIZE
	.align		4
.L_441:
        /*0978*/ 	.byte	0x04, 0x11
        /*097a*/ 	.short	(.L_443 - .L_442)
	.align		4
.L_442:
        /*097c*/ 	.word	index@(_ZN2at6native29vectorized_elementwise_kernelILi4EZZZNS0_49_GLOBAL__N__b919a28f_16_Normalization_cu_5c38458736batch_norm_elementwise_backward_evalERKNS_6TensorES5_S5_S5_ENKUlvE_clEvENKUlvE0_clEvEUlfffE_St5arrayIPcLm4EEEEviT0_T1_)
        /*0980*/ 	.word	0x00000000


	//----- nvinfo : EIATTR_REGCOUNT
	.align		4
.L_443:
        /*0984*/ 	.byte	0x04, 0x2f
        /*0986*/ 	.short	(.L_445 - .L_444)
	.align		4
.L_444:
        /*0988*/ 	.word	index@(_ZN2at6native29vectorized_elementwise_kernelILi2EZZZNS0_49_GLOBAL__N__b919a28f_16_Normalization_cu_5c38458736batch_norm_elementwise_backward_evalERKNS_6TensorES5_S5_S5_ENKUlvE_clEvENKUlvE0_clEvEUlfffE_St5arrayIPcLm4EEEEviT0_T1_)
        /*098c*/ 	.word	0x00000020


	//----- nvinfo : EIATTR_FRAME_SIZE
	.align		4
.L_445:
        /*0990*/ 	.byte	0x04, 0x11
        /*0992*/ 	.short	(.L_447 - .L_446)
	.align		4
.L_446:
        /*0994*/ 	.word	index@(_ZN2at6native29vectorized_elementwise_kernelILi2EZZZNS0_49_GLOBAL__N__b919a28f_16_Normalization_cu_5c38458736batch_norm_elementwise_backward_evalERKNS_6TensorES5_S5_S5_ENKUlvE_clEvENKUlvE0_clEvEUlfffE_St5arrayIPcLm4EEEEviT0_T1_)
        /*0998*/ 	.word	0x00000000


	//----- nvinfo : EIATTR_REGCOUNT
	.align		4
.L_447:
        /*099c*/ 	.byte	0x04, 0x2f
        /*099e*/ 	.short	(.L_449 - .L_448)
	.align		4
.L_448:
        /*09a0*/ 	.word	index@(_ZN2at6native27unrolled_elementwise_kernelIZZZNS0_49_GLOBAL__N__b919a28f_16_Normalization_cu_5c38458736batch_norm_elementwise_backward_evalERKNS_6TensorES5_S5_S5_ENKUlvE_clEvENKUlvE0_clEvEUlfffE_St5arrayIPcLm4EELi4E23TrivialOffsetCalculatorILi3EjESC_ILi1EjENS0_6memory15LoadWithoutCastENSF_16StoreWithoutCastEEEviT_T0_T2_T3_T4_T5_)
        /*09a4*/ 	.word	0x0000001f


	//----- nvinfo : EIATTR_FRAME_SIZE
	.align		4
.L_449:
        /*09a8*/ 	.byte	0x04, 0x11
        /*09aa*/ 	.short	(.L_451 - .L_450)
	.align		4
.L_450:
        /*09ac*/ 	.word	index@(_ZN2at6native27unrolled_elementwise_kernelIZZZNS0_49_GLOBAL__N__b919a28f_16_Normalization_cu_5c38458736batch_norm_elementwise_backward_evalERKNS_6TensorES5_S5_S5_ENKUlvE_clEvENKUlvE0_clEvEUlfffE_St5arrayIPcLm4EELi4E23TrivialOffsetCalculatorILi3EjESC_ILi1EjENS0_6memory15LoadWithoutCastENSF_16StoreWithoutCastEEEviT_T0_T2_T3_T4_T5_)
        /*09b0*/ 	.word	0x00000000


	//----- nvinfo : EIATTR_REGCOUNT
	.align		4
.L_451:
        /*09b4*/ 	.byte	0x04, 0x2f
        /*09b6*/ 	.short	(.L_453 - .L_452)
	.align		4
.L_452:
        /*09b8*/ 	.word	index@(_ZN2at6native18elementwise_kernelILi128ELi2EZNS0_22gpu_kernel_impl_nocastIZZZNS0_49_GLOBAL__N__b919a28f_16_Normalization_cu_5c38458736batch_norm_elementwise_backward_evalERKNS_6TensorES6_S6_S6_ENKUlvE_clEvENKUlvE0_clEvEUlfffE_EEvRNS_18TensorIteratorBaseERKT_EUliE_EEviT1_)
        /*09bc*/ 	.word	0x00000010


	//----- nvinfo : EIATTR_FRAME_SIZE
	.align		4
.L_453:
        /*09c0*/ 	.byte	0x04, 0x11
        /*09c2*/ 	.short	(.L_455 - .L_454)
	.align		4
.L_454:
        /*09c4*/ 	.word	index@(_ZN2at6native18elementwise_kernelILi128ELi2EZNS0_22gpu_kernel_impl_nocastIZZZNS0_49_GLOBAL__N__b919a28f_16_Normalization_cu_5c38458736batch_norm_elementwise_backward_evalERKNS_6TensorES6_S6_S6_ENKUlvE_clEvENKUlvE0_clEvEUlfffE_EEvRNS_18TensorIteratorBaseERKT_EUliE_EEviT1_)
        /*09c8*/ 	.word	0x00000000


	//----- nvinfo : EIATTR_REGCOUNT
	.align		4
.L_455:
        /*09cc*/ 	.byte	0x04, 0x2f
        /*09ce*/ 	.short	(.L_457 - .L_456)
	.align		4
.L_456:
        /*09d0*/ 	.word	index@(_ZN2at6native27unrolled_elementwise_kernelIZZZNS0_49_GLOBAL__N__b919a28f_16_Normalization_cu_5c38458736batch_norm_elementwise_backward_evalERKNS_6TensorES5_S5_S5_ENKUlvE_clEvENKUlvE0_clEvEUlfffE_St5arrayIPcLm4EELi4E23TrivialOffsetCalculatorILi3EjESC_ILi1EjENS0_6memory12LoadWithCastILi3EEENSF_13StoreWithCastILi1EEEEEviT_T0_T2_T3_T4_T5_)
        /*09d4*/ 	.word	0x00000020


	//----- nvinfo : EIATTR_FRAME_SIZE
	.align		4
.L_457:
        /*09d8*/ 	.byte	0x04, 0x11
        /*09da*/ 	.short	(.L_459 - .L_458)
	.align		4
.L_458:
        /*09dc*/ 	.word	index@(_ZN2at6native27unrolled_elementwise_kernelIZZZNS0_49_GLOBAL__N__b919a28f_16_Normalization_cu_5c38458736batch_norm_elementwise_backward_evalERKNS_6TensorES5_S5_S5_ENKUlvE_clEvENKUlvE0_clEvEUlfffE_St5arrayIPcLm4EELi4E23TrivialOffsetCalculatorILi3EjESC_ILi1EjENS0_6memory12LoadWithCastILi3EEENSF_13StoreWithCastILi1EEEEEviT_T0_T2_T3_T4_T5_)
        /*09e0*/ 	.word	0x00000000


	//----- nvinfo : EIATTR_REGCOUNT
	.align		4
.L_459:
        /*09e4*/ 	.byte	0x04, 0x2f
        /*09e6*/ 	.short	(.L_461 - .L_460)
	.align		4
.L_460:
        /*09e8*/ 	.word	index@(_ZN2at6native18elementwise_kernelILi128ELi4EZNS0_15gpu_kernel_implIZZZNS0_49_GLOBAL__N__b919a28f_16_Normalization_cu_5c38458736batch_norm_elementwise_backward_evalERKNS_6TensorES6_S6_S6_ENKUlvE_clEvENKUlvE0_clEvEUlfffE_EEvRNS_18TensorIteratorBaseERKT_EUliE_EEviT1_)
        /*09ec*/ 	.word	0x0000001c


	//----- nvinfo : EIATTR_FRAME_SIZE
	.align		4
.L_461:
        /*09f0*/ 	.byte	0x04, 0x11
        /*09f2*/ 	.short	(.L_463 - .L_462)
	.align		4
.L_462:
        /*09f4*/ 	.word	index@(_ZN2at6native18elementwise_kernelILi128ELi4EZNS0_15gpu_kernel_implIZZZNS0_49_GLOBAL__N__b919a28f_16_Normalization_cu_5c38458736batch_norm_elementwise_backward_evalERKNS_6TensorES6_S6_S6_ENKUlvE_clEvENKUlvE0_clEvEUlfffE_EEvRNS_18TensorIteratorBaseERKT_EUliE_EEviT1_)
        /*09f8*/ 	.word	0x00000000


	//----- nvinfo : EIATTR_REGCOUNT
	.align		4
.L_463:
        /*09fc*/ 	.byte	0x04, 0x2f
        /*09fe*/ 	.short	(.L_465 - .L_464)
	.align		4
.L_464:
        /*0a00*/ 	.word	index@(_ZN2at6native29vectorized_elementwise_kernelILi8EZZZNS0_49_GLOBAL__N__b919a28f_16_Normalization_cu_5c38458736batch_norm_elementwise_backward_evalERKNS_6TensorES5_S5_S5_ENKUlvE_clEvENKUlvE1_clEvEUlN3c104HalfEffE_St5arrayIPcLm4EEEEviT0_T1_)
        /*0a04*/ 	.word	0x00000004


	//----- nvinfo : EIATTR_FRAME_SIZE
	.align		4
.L_465:
        /*0a08*/ 	.byte	0x04, 0x11
        /*0a0a*/ 	.short	(.L_467 - .L_466)
	.align		4
.L_466:
        /*0a0c*/ 	.word	index@(_ZN2at6native29vectorized_elementwise_kernelILi8EZZZNS0_49_GLOBAL__N__b919a28f_16_Normalization_cu_5c38458736batch_norm_elementwise_backward_evalERKNS_6TensorES5_S5_S5_ENKUlvE_clEvENKUlvE1_clEvEUlN3c104HalfEffE_St5arrayIPcLm4EEEEviT0_T1_)
        /*0a10*/ 	.word	0x00000000


	//----- nvinfo : EIATTR_REGCOUNT
	.align		4
.L_467:
        /*0a14*/ 	.byte	0x04, 0x2f
        /*0a16*/ 	.short	(.L_469 - .L_468)
	.align		4
.L_468:
        /*0a18*/ 	.word	index@(_ZN2at6native29vectorized_elementwise_kernelILi4EZZZNS0_49_GLOBAL__N__b919a28f_16_Normalization_cu_5c38458736batch_norm_elementwise_backward_evalERKNS_6TensorES5_S5_S5_ENKUlvE_clEvENKUlvE1_clEvEUlN3c104HalfEffE_St5arrayIPcLm4EEEEviT0_T1_)
        /*0a1c*/ 	.word	0x00000020


	//----- nvinfo : EIATTR_FRAME_SIZE
	.align		4
.L_469:
        /*0a20*/ 	.byte	0x04, 0x11
        /*0a22*/ 	.short	(.L_471 - .L_470)
	.align		4
.L_470:
        /*0a24*/ 	.word	index@(_ZN2at6native29vectorized_elementwise_kernelILi4EZZZNS0_49_GLOBAL__N__b919a28f_16_Normalization_cu_5c38458736batch_norm_elementwise_backward_evalERKNS_6TensorES5_S5_S5_ENKUlvE_clEvENKUlvE1_clEvEUlN3c104HalfEffE_St5arrayIPcLm4EEEEviT0_T1_)
        /*0a28*/ 	.word	0x00000000


	//----- nvinfo : EIATTR_REGCOUNT
	.align		4
.L_471:
        /*0a2c*/ 	.byte	0x04, 0x2f
        /*0a2e*/ 	.short	(.L_473 - .L_472)
	.align		4
.L_472:
        /*0a30*/ 	.word	index@(_ZN2at6native29vectorized_elementwise_kernelILi2EZZZNS0_49_GLOBAL__N__b919a28f_16_Normalization_cu_5c38458736batch_norm_elementwise_backward_evalERKNS_6TensorES5_S5_S5_ENKUlvE_clEvENKUlvE1_clEvEUlN3c104HalfEffE_St5arrayIPcLm4EEEEviT0_T1_)
        /*0a34*/ 	.word	0x00000020


	//----- nvinfo : EIATTR_FRAME_SIZE
	.align		4
.L_473:
        /*0a38*/ 	.byte	0x04, 0x11
        /*0a3a*/ 	.short	(.L_475 - .L_474)
	.align		4
.L_474:
        /*0a3c*/ 	.word	index@(_ZN2at6native29vectorized_elementwise_kernelILi2EZZZNS0_49_GLOBAL__N__b919a28f_16_Normalization_cu_5c38458736batch_norm_elementwise_backward_evalERKNS_6TensorES5_S5_S5_ENKUlvE_clEvENKUlvE1_clEvEUlN3c104HalfEffE_St5arrayIPcLm4EEEEviT0_T1_)
        /*0a40*/ 	.word	0x00000000


	//----- nvinfo : EIATTR_REGCOUNT
	.align		4
.L_475:
        /*0a44*/ 	.byte	0x04, 0x2f
        /*0a46*/ 	.short	(.L_477 - .L_476)
	.align		4
.L_476:
        /*0a48*/ 	.word	index@(_ZN2at6native27unrolled_elementwise_kernelIZZZNS0_49_GLOBAL__N__b919a28f_16_Normalization_cu_5c38458736batch_norm_elementwise_backward_evalERKNS_6TensorES5_S5_S5_ENKUlvE_clEvENKUlvE1_clEvEUlN3c104HalfEffE_St5arrayIPcLm4EELi4E23TrivialOffsetCalculatorILi3EjESE_ILi1EjENS0_6memory15LoadWithoutCastENSH_16StoreWithoutCastEEEviT_T0_T2_T3_T4_T5_)
        /*0a4c*/ 	.word	0x00000020


	//----- nvinfo : EIATTR_FRAME_SIZE
	.align		4
.L_477:
        /*0a50*/ 	.byte	0x04, 0x11
        /*0a52*/ 	.short	(.L_479 - .L_478)
	.align		4
.L_478:
        /*0a54*/ 	.word	index@(_ZN2at6native27unrolled_elementwise_kernelIZZZNS0_49_GLOBAL__N__b919a28f_16_Normalization_cu_5c38458736batch_norm_elementwise_backward_evalERKNS_6TensorES5_S5_S5_ENKUlvE_clEvENKUlvE1_clEvEUlN3c104HalfEffE_St5arrayIPcLm4EELi4E23TrivialOffsetCalculatorILi3EjESE_ILi1EjENS0_6memory15LoadWithoutCastENSH_16StoreWithoutCastEEEviT_T0_T2_T3_T4_T5_)
        /*0a58*/ 	.word	0x00000000


	//----- nvinfo : EIATTR_REGCOUNT
	.align		4
.L_479:
        /*0a5c*/ 	.byte	0x04, 0x2f
        /*0a5e*/ 	.short	(.L_481 - .L_480)
	.align		4
.L_480:
        /*0a60*/ 	.word	index@(_ZN2at6native18elementwise_kernelILi128ELi4EZNS0_22gpu_kernel_impl_nocastIZZZNS0_49_GLOBAL__N__b919a28f_16_Normalization_cu_5c38458736batch_norm_elementwise_backward_evalERKNS_6TensorES6_S6_S6_ENKUlvE_clEvENKUlvE1_clEvEUlN3c104HalfEffE_EEvRNS_18TensorIteratorBaseERKT_EUliE_EEviT1_)
        /*0a64*/ 	.word	0x0000000e


	//----- nvinfo : EIATTR_FRAME_SIZE
	.align		4
.L_481:
        /*0a68*/ 	.byte	0x04, 0x11
        /*0a6a*/ 	.short	(.L_483 - .L_482)
	.align		4
.L_482:
        /*0a6c*/ 	.word	index@(_ZN2at6native18elementwise_kernelILi128ELi4EZNS0_22gpu_kernel_impl_nocastIZZZNS0_49_GLOBAL__N__b919a28f_16_Normalization_cu_5c38458736batch_norm_elementwise_backward_evalERKNS_6TensorES6_S6_S6_ENKUlvE_clEvENKUlvE1_clEvEUlN3c104HalfEffE_EEvRNS_18TensorIteratorBaseERKT_EUliE_EEviT1_)
        /*0a70*/ 	.word	0x00000000


	//----- nvinfo : EIATTR_REGCOUNT
	.align		4
.L_483:
        /*0a74*/ 	.byte	0x04, 0x2f
        /*0a76*/ 	.short	(.L_485 - .L_484)
	.align		4
.L_484:
        /*0a78*/ 	.word	index@(_ZN2at6native27unrolled_elementwise_kernelIZZZNS0_49_GLOBAL__N__b919a28f_16_Normalization_cu_5c38458736batch_norm_elementwise_backward_evalERKNS_6TensorES5_S5_S5_ENKUlvE_clEvENKUlvE1_clEvEUlN3c104HalfEffE_St5arrayIPcLm4EELi4E23TrivialOffsetCalculatorILi3EjESE_ILi1EjENS0_6memory12LoadWithCastILi3EEENSH_13StoreWithCastILi1EEEEEviT_T0_T2_T3_T4_T5_)
        /*0a7c*/ 	.word	0x00000028


	//----- nvinfo : EIATTR_FRAME_SIZE
	.align		4
.L_485:
        /*0a80*/ 	.byte	0x04, 0x11
        /*0a82*/ 	.short	(.L_487 - .L_486)
	.align		4
.L_486:
        /*0a84*/ 	.word	index@(_ZN2at6native27unrolled_elementwise_kernelIZZZNS0_49_GLOBAL__N__b919a28f_16_Normalization_cu_5c38458736batch_norm_elementwise_backward_evalERKNS_6TensorES5_S5_S5_ENKUlvE_clEvENKUlvE1_clEvEUlN3c104HalfEffE_St5arrayIPcLm4EELi4E23TrivialOffsetCalculatorILi3EjESE_ILi1EjENS0_6memory12LoadWithCastILi3EEENSH_13StoreWithCastILi1EEEEEviT_T0_T2_T3_T4_T5_)
        /*0a88*/ 	.word	0x00000000


	//----- nvinfo : EIATTR_REGCOUNT
	.align		4
.L_487:
        /*0a8c*/ 	.byte	0x04, 0x2f
        /*0a8e*/ 	.short	(.L_489 - .L_488)
	.align		4
.L_488:
        /*0a90*/ 	.word	index@(_ZN2at6native18elementwise_kernelILi128ELi4EZNS0_15gpu_kernel_implIZZZNS0_49_GLOBAL__N__b919a28f_16_Normalization_cu_5c38458736batch_norm_elementwise_backward_evalERKNS_6TensorES6_S6_S6_ENKUlvE_clEvENKUlvE1_clEvEUlN3c104HalfEffE_EEvRNS_18TensorIteratorBaseERKT_EUliE_EEviT1_)
        /*0a94*/ 	.word	0x0000001c


	//----- nvinfo : EIATTR_FRAME_SIZE
	.align		4
.L_489:
        /*0a98*/ 	.byte	0x04, 0x11
        /*0a9a*/ 	.short	(.L_491 - .L_490)
	.align		4
.L_490:
        /*0a9c*/ 	.word	index@(_ZN2at6native18elementwise_kernelILi128ELi4EZNS0_15gpu_kernel_implIZZZNS0_49_GLOBAL__N__b919a28f_16_Normalization_cu_5c38458736batch_norm_elementwise_backward_evalERKNS_6TensorES6_S6_S6_ENKUlvE_clEvENKUlvE1_clEvEUlN3c104HalfEffE_EEvRNS_18TensorIteratorBaseERKT_EUliE_EEviT1_)
        /*0aa0*/ 	.word	0x00000000


	//----- nvinfo : EIATTR_REGCOUNT
	.align		4
.L_491:
        /*0aa4*/ 	.byte	0x04, 0x2f
        /*0aa6*/ 	.short	(.L_493 - .L_492)
	.align		4
.L_492:
        /*0aa8*/ 	.word	index@(_ZN2at6native29vectorized_elementwise_kernelILi8EZZZNS0_49_GLOBAL__N__b919a28f_16_Normalization_cu_5c38458736batch_norm_elementwise_backward_evalERKNS_6TensorES5_S5_S5_ENKUlvE_clEvENKUlvE2_clEvEUlN3c108BFloat16EffE_St5arrayIPcLm4EEEEviT0_T1_)
        /*0aac*/ 	.word	0x00000004


	//----- nvinfo : EIATTR_FRAME_SIZE
	.align		4
.L_493:
        /*0ab0*/ 	.byte	0x04, 0x11
        /*0ab2*/ 	.short	(.L_495 - .L_494)
	.align		4
.L_494:
        /*0ab4*/ 	.word	index@(_ZN2at6native29vectorized_elementwise_kernelILi8EZZZNS0_49_GLOBAL__N__b919a28f_16_Normalization_cu_5c38458736batch_norm_elementwise_backward_evalERKNS_6TensorES5_S5_S5_ENKUlvE_clEvENKUlvE2_clEvEUlN3c108BFloat16EffE_St5arrayIPcLm4EEEEviT0_T1_)
        /*0ab8*/ 	.word	0x00000000


	//----- nvinfo : EIATTR_REGCOUNT
	.align		4
.L_495:
        /*0abc*/ 	.byte	0x04, 0x2f
        /*0abe*/ 	.short	(.L_497 - .L_496)
	.align		4
.L_496:
        /*0ac0*/ 	.word	index@(_ZN2at6native29vectorized_elementwise_kernelILi4EZZZNS0_49_GLOBAL__N__b919a28f_16_Normalization_cu_5c38458736batch_norm_elementwise_backward_evalERKNS_6TensorES5_S5_S5_ENKUlvE_clEvENKUlvE2_clEvEUlN3c108BFloat16EffE_St5arrayIPcLm4EEEEviT0_T1_)
        /*0ac4*/ 	.word	0x00000020


	//----- nvinfo : EIATTR_FRAME_SIZE
	.align		4
.L_497:
        /*0ac8*/ 	.byte	0x04, 0x11
        /*0aca*/ 	.short	(.L_499 - .L_498)
	.align		4
.L_498:
        /*0acc*/ 	.word	index@(_ZN2at6native29vectorized_elementwise_kernelILi4EZZZNS0_49_GLOBAL__N__b919a28f_16_Normalization_cu_5c38458736batch_norm_elementwise_backward_evalERKNS_6TensorES5_S5_S5_ENKUlvE_clEvENKUlvE2_clEvEUlN3c108BFloat16EffE_St5arrayIPcLm4EEEEviT0_T1_)
        /*0ad0*/ 	.word	0x00000000


	//----- nvinfo : EIATTR_REGCOUNT
	.align		4
.L_499:
        /*0ad4*/ 	.byte	0x04, 0x2f
        /*0ad6*/ 	.short	(.L_501 - .L_500)
	.align		4
.L_500:
        /*0ad8*/ 	.word	index@(_ZN2at6native29vectorized_elementwise_kernelILi2EZZZNS0_49_GLOBAL__N__b919a28f_16_Normalization_cu_5c38458736batch_norm_elementwise_backward_evalERKNS_6TensorES5_S5_S5_ENKUlvE_clEvENKUlvE2_clEvEUlN3c108BFloat16EffE_St5arrayIPcLm4EEEEviT0_T1_)
        /*0adc*/ 	.word	0x00000020


	//----- nvinfo : EIATTR_FRAME_SIZE
	.align		4
.L_501:
        /*0ae0*/ 	.byte	0x04, 0x11
        /*0ae2*/ 	.short	(.L_503 - .L_502)
	.align		4
.L_502:
        /*0ae4*/ 	.word	index@(_ZN2at6native29vectorized_elementwise_kernelILi2EZZZNS0_49_GLOBAL__N__b919a28f_16_Normalization_cu_5c38458736batch_norm_elementwise_backward_evalERKNS_6TensorES5_S5_S5_ENKUlvE_clEvENKUlvE2_clEvEUlN3c108BFloat16EffE_St5arrayIPcLm4EEEEviT0_T1_)
        /*0ae8*/ 	.word	0x00000000


	//----- nvinfo : EIATTR_REGCOUNT
	.align		4
.L_503:
        /*0aec*/ 	.byte	0x04, 0x2f
        /*0aee*/ 	.short	(.L_505 - .L_504)
	.align		4
.L_504:
        /*0af0*/ 	.word	index@(_ZN2at6native27unrolled_elementwise_kernelIZZZNS0_49_GLOBAL__N__b919a28f_16_Normalization_cu_5c38458736batch_norm_elementwise_backward_evalERKNS_6TensorES5_S5_S5_ENKUlvE_clEvENKUlvE2_clEvEUlN3c108BFloat16EffE_St5arrayIPcLm4EELi4E23TrivialOffsetCalculatorILi3EjESE_ILi1EjENS0_6memory15LoadWithoutCastENSH_16StoreWithoutCastEEEviT_T0_T2_T3_T4_T5_)
        /*0af4*/ 	.word	0x00000020


	//----- nvinfo : EIATTR_FRAME_SIZE
	.align		4
.L_505:
        /*0af8*/ 	.byte	0x04, 0x11
        /*0afa*/ 	.short	(.L_507 - .L_506)
	.align		4
.L_506:
        /*0afc*/ 	.word	index@(_ZN2at6native27unrolled_elementwise_kernelIZZZNS0_49_GLOBAL__N__b919a28f_16_Normalization_cu_5c38458736batch_norm_elementwise_backward_evalERKNS_6TensorES5_S5_S5_ENKUlvE_clEvENKUlvE2_clEvEUlN3c108BFloat16EffE_St5arrayIPcLm4EELi4E23TrivialOffsetCalculatorILi3EjESE_ILi1EjENS0_6memory15LoadWithoutCastENSH_16StoreWithoutCastEEEviT_T0_T2_T3_T4_T5_)
        /*0b00*/ 	.word	0x00000000


	//----- nvinfo : EIATTR_REGCOUNT
	.align		4
.L_507:
        /*0b04*/ 	.byte	0x04, 0x2f
        /*0b06*/ 	.short	(.L_509 - .L_508)
	.align		4
.L_508:
        /*0b08*/ 	.word	index@(_ZN2at6native18elementwise_kernelILi128ELi4EZNS0_22gpu_kernel_impl_nocastIZZZNS0_49_GLOBAL__N__b919a28f_16_Normalization_cu_5c38458736batch_norm_elementwise_backward_evalERKNS_6TensorES6_S6_S6_ENKUlvE_clEvENKUlvE2_clEvEUlN3c108BFloat16EffE_EEvRNS_18TensorIteratorBaseERKT_EUliE_EEviT1_)
        /*0b0c*/ 	.word	0x0000000e


	//----- nvinfo : EIATTR_FRAME_SIZE
	.align		4
.L_509:
        /*0b10*/ 	.byte	0x04, 0x11
        /*0b12*/ 	.short	(.L_511 - .L_510)
	.align		4
.L_510:
        /*0b14*/ 	.word	index@(_ZN2at6native18elementwise_kernelILi128ELi4EZNS0_22gpu_kernel_impl_nocastIZZZNS0_49_GLOBAL__N__b919a28f_16_Normalization_cu_5c38458736batch_norm_elementwise_backward_evalERKNS_6TensorES6_S6_S6_ENKUlvE_clEvENKUlvE2_clEvEUlN3c108BFloat16EffE_EEvRNS_18TensorIteratorBaseERKT_EUliE_EEviT1_)
        /*0b18*/ 	.word	0x00000000


	//----- nvinfo : EIATTR_REGCOUNT
	.align		4
.L_511:
        /*0b1c*/ 	.byte	0x04, 0x2f
        /*0b1e*/ 	.short	(.L_513 - .L_512)
	.align		4
.L_512:
        /*0b20*/ 	.word	index@(_ZN2at6native27unrolled_elementwise_kernelIZZZNS0_49_GLOBAL__N__b919a28f_16_Normalization_cu_5c38458736batch_norm_elementwise_backward_evalERKNS_6TensorES5_S5_S5_ENKUlvE_clEvENKUlvE2_clEvEUlN3c108BFloat16EffE_St5arrayIPcLm4EELi4E23TrivialOffsetCalculatorILi3EjESE_ILi1EjENS0_6memory12LoadWithCastILi3EEENSH_13StoreWithCastILi1EEEEEviT_T0_T2_T3_T4_T5_)
        /*0b24*/ 	.word	0x00000028


	//----- nvinfo : EIATTR_FRAME_SIZE
	.align		4
.L_513:
        /*0b28*/ 	.byte	0x04, 0x11
        /*0b2a*/ 	.short	(.L_515 - .L_514)
	.align		4
.L_514:
        /*0b2c*/ 	.word	index@(_ZN2at6native27unrolled_elementwise_kernelIZZZNS0_49_GLOBAL__N__b919a28f_16_Normalization_cu_5c38458736batch_norm_elementwise_backward_evalERKNS_6TensorES5_S5_S5_ENKUlvE_clEvENKUlvE2_clEvEUlN3c108BFloat16EffE_St5arrayIPcLm4EELi4E23TrivialOffsetCalculatorILi3EjESE_ILi1EjENS0_6memory12LoadWithCastILi3EEENSH_13StoreWithCastILi1EEEEEviT_T0_T2_T3_T4_T5_)
        /*0b30*/ 	.word	0x00000000


	//----- nvinfo : EIATTR_REGCOUNT
	.align		4
.L_515:
        /*0b34*/ 	.byte	0x04, 0x2f
        /*0b36*/ 	.short	(.L_517 - .L_516)
	.align		4
.L_516:
        /*0b38*/ 	.word	index@(_ZN2at6native18elementwise_kernelILi128ELi4EZNS0_15gpu_kernel_implIZZZNS0_49_GLOBAL__N__b919a28f_16_Normalization_cu_5c38458736batch_norm_elementwise_backward_evalERKNS_6TensorES6_S6_S6_ENKUlvE_clEvENKUlvE2_clEvEUlN3c108BFloat16EffE_EEvRNS_18TensorIteratorBaseERKT_EUliE_EEviT1_)
        /*0b3c*/ 	.word	0x0000001c


	//----- nvinfo : EIATTR_FRAME_SIZE
	.align		4
.L_517:
        /*0b40*/ 	.byte	0x04, 0x11
        /*0b42*/ 	.short	(.L_519 - .L_518)
	.align		4
.L_518:
        /*0b44*/ 	.word	index@(_ZN2at6native18elementwise_kernelILi128ELi4EZNS0_15gpu_kernel_implIZZZNS0_49_GLOBAL__N__b919a28f_16_Normalization_cu_5c38458736batch_norm_elementwise_backward_evalERKNS_6TensorES6_S6_S6_ENKUlvE_clEvENKUlvE2_clEvEUlN3c108BFloat16EffE_EEvRNS_18TensorIteratorBaseERKT_EUliE_EEviT1_)
        /*0b48*/ 	.word	0x00000000


	//----- nvinfo : EIATTR_REGCOUNT
	.align		4
.L_519:
        /*0b4c*/ 	.byte	0x04, 0x2f
        /*0b4e*/ 	.short	(.L_521 - .L_520)
	.align		4
.L_520:
        /*0b50*/ 	.word	index@(_ZN2at6native29vectorized_elementwise_kernelILi8EZZZNS0_49_GLOBAL__N__b919a28f_16_Normalization_cu_5c38458736batch_norm_elementwise_backward_evalERKNS_6TensorES5_S5_S5_ENKUlvE0_clEvENKUlvE_clEvEUlddE_St5arrayIPcLm3EEEEviT0_T1_)
        /*0b54*/ 	.word	0x00000004


	//----- nvinfo : EIATTR_FRAME_SIZE
	.align		4
.L_521:
        /*0b58*/ 	.byte	0x04, 0x11
        /*0b5a*/ 	.short	(.L_523 - .L_522)
	.align		4
.L_522:
        /*0b5c*/ 	.word	index@(_ZN2at6native29vectorized_elementwise_kernelILi8EZZZNS0_49_GLOBAL__N__b919a28f_16_Normalization_cu_5c38458736batch_norm_elementwise_backward_evalERKNS_6TensorES5_S5_S5_ENKUlvE0_clEvENKUlvE_clEvEUlddE_St5arrayIPcLm3EEEEviT0_T1_)
        /*0b60*/ 	.word	0x00000000


	//----- nvinfo : EIATTR_REGCOUNT
	.align		4
.L_523:
        /*0b64*/ 	.byte	0x04, 0x2f
        /*0b66*/ 	.short	(.L_525 - .L_524)
	.align		4
.L_524:
        /*0b68*/ 	.word	index@(_ZN2at6native29vectorized_elementwise_kernelILi4EZZZNS0_49_GLOBAL__N__b919a28f_16_Normalization_cu_5c38458736batch_norm_elementwise_backward_evalERKNS_6TensorES5_S5_S5_ENKUlvE0_clEvENKUlvE_clEvEUlddE_St5arrayIPcLm3EEEEviT0_T1_)
        /*0b6c*/ 	.word	0x00000020


	//----- nvinfo : EIATTR_FRAME_SIZE
	.align		4
.L_525:
        /*0b70*/ 	.byte	0x04, 0x11
        /*0b72*/ 	.short	(.L_527 - .L_526)
	.align		4
.L_526:
        /*0b74*/ 	.word	index@(_ZN2at6native29vectorized_elementwise_kernelILi4EZZZNS0_49_GLOBAL__N__b919a28f_16_Normalization_cu_5c38458736batch_norm_elementwise_backward_evalERKNS_6TensorES5_S5_S5_ENKUlvE0_clEvENKUlvE_clEvEUlddE_St5arrayIPcLm3EEEEviT0_T1_)
        /*0b78*/ 	.word	0x00000000


	//----- nvinfo : EIATTR_REGCOUNT
	.align		4
.L_527:
        /*0b7c*/ 	.byte	0x04, 0x2f
        /*0b7e*/ 	.short	(.L_529 - .L_528)
	.align		4
.L_528:
        /*0b80*/ 	.word	index@(_ZN2at6native29vectorized_elementwise_kernelILi2EZZZNS0_49_GLOBAL__N__b919a28f_16_Normalization_cu_5c38458736batch_norm_elementwise_backward_evalERKNS_6TensorES5_S5_S5_ENKUlvE0_clEvENKUlvE_clEvEUlddE_St5arrayIPcLm3EEEEviT0_T1_)
        /*0b84*/ 	.word	0x00000020


	//----- nvinfo : EIATTR_FRAME_SIZE
	.align		4
.L_529:
        /*0b88*/ 	.byte	0x04, 0x11
        /*0b8a*/ 	.short	(.L_531 - .L_530)
	.align		4
.L_530:
        /*0b8c*/ 	.word	index@(_ZN2at6native29vectorized_elementwise_kernelILi2EZZZNS0_49_GLOBAL__N__b919a28f_16_Normalization_cu_5c38458736batch_norm_elementwise_backward_evalERKNS_6TensorES5_S5_S5_ENKUlvE0_clEvENKUlvE_clEvEUlddE_St5arrayIPcLm3EEEEviT0_T1_)
        /*0b90*/ 	.word	0x00000000


	//----- nvinfo : EIATTR_REGCOUNT
	.align		4
.L_531:
        /*0b94*/ 	.byte	0x04, 0x2f
        /*0b96*/ 	.short	(.L_533 - .L_532)
	.align		4
.L_532:
        /*0b98*/ 	.word	index@(_ZN2at6native27unrolled_elementwise_kernelIZZZNS0_49_GLOBAL__N__b919a28f_16_Normalization_cu_5c38458736batch_norm_elementwise_backward_evalERKNS_6TensorES5_S5_S5_ENKUlvE0_clEvENKUlvE_clEvEUlddE_St5arrayIPcLm3EELi4E23TrivialOffsetCalculatorILi2EjESC_ILi1EjENS0_6memory15LoadWithoutCastENSF_16StoreWithoutCastEEEviT_T0_T2_T3_T4_T5_)
        /*0b9c*/ 	.word	0x00000020


	//----- nvinfo : EIATTR_FRAME_SIZE
	.align		4
.L_533:
        /*0ba0*/ 	.byte	0x04, 0x11
        /*0ba2*/ 	.short	(.L_535 - .L_534)
	.align		4
.L_534:
        /*0ba4*/ 	.word	index@(_ZN2at6native27unrolled_elementwise_kernelIZZZNS0_49_GLOBAL__N__b919a28f_16_Normalization_cu_5c38458736batch_norm_elementwise_backward_evalERKNS_6TensorES5_S5_S5_ENKUlvE0_clEvENKUlvE_clEvEUlddE_St5arrayIPcLm3EELi4E23TrivialOffsetCalculatorILi2EjESC_ILi1EjENS0_6memory15LoadWithoutCastENSF_16StoreWithoutCastEEEviT_T0_T2_T3_T4_T5_)
        /*0ba8*/ 	.word	0x00000000


	//----- nvinfo : EIATTR_REGCOUNT
	.align		4
.L_535:
        /*0bac*/ 	.byte	0x04, 0x2f
        /*0bae*/ 	.short	(.L_537 - .L_536)
	.align		4
.L_536:
        /*0bb0*/ 	.word	index@(_ZN2at6native18elementwise_kernelILi128ELi2EZNS0_22gpu_kernel_impl_nocastIZZZNS0_49_GLOBAL__N__b919a28f_16_Normalization_cu_5c38458736batch_norm_elementwise_backward_evalERKNS_6TensorES6_S6_S6_ENKUlvE0_clEvENKUlvE_clEvEUlddE_EEvRNS_18TensorIteratorBaseERKT_EUliE_EEviT1_)
        /*0bb4*/ 	.word	0x0000000e


	//----- nvinfo : EIATTR_FRAME_SIZE
	.align		4
.L_537:
        /*0bb8*/ 	.byte	0x04, 0x11
        /*0bba*/ 	.short	(.L_539 - .L_538)
	.align		4
.L_538:
        /*0bbc*/ 	.word	index@(_ZN2at6native18elementwise_kernelILi128ELi2EZNS0_22gpu_kernel_impl_nocastIZZZNS0_49_GLOBAL__N__b919a28f_16_Normalization_cu_5c38458736batch_norm_elementwise_backward_evalERKNS_6TensorES6_S6_S6_ENKUlvE0_clEvENKUlvE_clEvEUlddE_EEvRNS_18TensorIteratorBaseERKT_EUliE_EEviT1_)
        /*0bc0*/ 	.word	0x00000000


	//----- nvinfo : EIATTR_REGCOUNT
	.align		4
.L_539:
        /*0bc4*/ 	.byte	0x04, 0x2f
        /*0bc6*/ 	.short	(.L_541 - .L_540)
	.align		4
.L_540:
        /*0bc8*/ 	.word	index@(_ZN2at6native27unrolled_elementwise_kernelIZZZNS0_49_GLOBAL__N__b919a28f_16_Normalization_cu_5c38458736batch_norm_elementwise_backward_evalERKNS_6TensorES5_S5_S5_ENKUlvE0_clEvENKUlvE_clEvEUlddE_St5arrayIPcLm3EELi4E23TrivialOffsetCalculatorILi2EjESC_ILi1EjENS0_6memory12LoadWithCastILi2EEENSF_13StoreWithCastILi1EEEEEviT_T0_T2_T3_T4_T5_)
        /*0bcc*/ 	.word	0x00000028


	//----- nvinfo : EIATTR_FRAME_SIZE
	.align		4
.L_541:
        /*0bd0*/ 	.byte	0x04, 0x11
        /*0bd2*/ 	.short	(.L_543 - .L_542)
	.align		4
.L_542:
        /*0bd4*/ 	.word	index@(_ZN2at6native27unrolled_elementwise_kernelIZZZNS0_49_GLOBAL__N__b919a28f_16_Normalization_cu_5c38458736batch_norm_elementwise_backward_evalERKNS_6TensorES5_S5_S5_ENKUlvE0_clEvENKUlvE_clEvEUlddE_St5arrayIPcLm3EELi4E23TrivialOffsetCalculatorILi2EjESC_ILi1EjENS0_6memory12LoadWithCastILi2EEENSF_13StoreWithCastILi1EEEEEviT_T0_T2_T3_T4_T5_)
        /*0bd8*/ 	.word	0x00000000


	//----- nvinfo : EIATTR_REGCOUNT
	.align		4
.L_543:
        /*0bdc*/ 	.byte	0x04, 0x2f
        /*0bde*/ 	.short	(.L_545 - .L_544)
	.align		4
.L_544:
        /*0be0*/ 	.word	index@(_ZN2at6native18elementwise_kernelILi128ELi4EZNS0_15gpu_kernel_implIZZZNS0_49_GLOBAL__N__b919a28f_16_Normalization_cu_5c38458736batch_norm_elementwise_backward_evalERKNS_6TensorES6_S6_S6_ENKUlvE0_clEvENKUlvE_clEvEUlddE_EEvRNS_18TensorIteratorBaseERKT_EUliE_EEviT1_)
        /*0be4*/ 	.word	0x0000001c


	//----- nvinfo : EIATTR_FRAME_SIZE
	.align		4
.L_545:
        /*0be8*/ 	.byte	0x04, 0x11
        /*0bea*/ 	.short	(.L_547 - .L_546)
	.align		4
.L_546:
        /*0bec*/ 	.word	index@(_ZN2at6native18elementwise_kernelILi128ELi4EZNS0_15gpu_kernel_implIZZZNS0_49_GLOBAL__N__b919a28f_16_Normalization_cu_5c38458736batch_norm_elementwise_backward_evalERKNS_6TensorES6_S6_S6_ENKUlvE0_clEvENKUlvE_clEvEUlddE_EEvRNS_18TensorIteratorBaseERKT_EUliE_EEviT1_)
        /*0bf0*/ 	.word	0x00000000


	//----- nvinfo : EIATTR_REGCOUNT
	.align		4
.L_547:
        /*0bf4*/ 	.byte	0x04, 0x2f
        /*0bf6*/ 	.short	(.L_549 - .L_548)
	.align		4
.L_548:
        /*0bf8*/ 	.word	index@(_ZN2at6native29vectorized_elementwise_kernelILi8EZZZNS0_49_GLOBAL__N__b919a28f_16_Normalization_cu_5c38458736batch_norm_elementwise_backward_evalERKNS_6TensorES5_S5_S5_ENKUlvE0_clEvENKUlvE0_clEvEUlffE_St5arrayIPcLm3EEEEviT0_T1_)
        /*0bfc*/ 	.word	0x00000004


	//----- nvinfo : EIATTR_FRAME_SIZE
	.align		4
.L_549:
        /*0c00*/ 	.byte	0x04, 0x11
        /*0c02*/ 	.short	(.L_551 - .L_550)
	.align		4
.L_550:
        /*0c04*/ 	.word	index@(_ZN2at6native29vectorized_elementwise_kernelILi8EZZZNS0_49_GLOBAL__N__b919a28f_16_Normalization_cu_5c38458736batch_norm_elementwise_backward_evalERKNS_6TensorES5_S5_S5_ENKUlvE0_clEvENKUlvE0_clEvEUlffE_St5arrayIPcLm3EEEEviT0_T1_)
        /*0c08*/ 	.word	0x00000000


	//----- nvinfo : EIATTR_REGCOUNT
	.align		4
.L_551:
        /*0c0c*/ 	.byte	0x04, 0x2f
        /*0c0e*/ 	.short	(.L_553 - .L_552)
	.align		4
.L_552:
        /*0c10*/ 	.word	index@(_ZN2at6native29vectorized_elementwise_kernelILi4EZZZNS0_49_GLOBAL__N__b919a28f_16_Normalization_cu_5c38458736batch_norm_elementwise_backward_evalERKNS_6TensorES5_S5_S5_ENKUlvE0_clEvENKUlvE0_clEvEUlffE_St5arrayIPcLm3EEEEviT0_T1_)
        /*0c14*/ 	.word	0x00000020


	//----- nvinfo : EIATTR_FRAME_SIZE
	.align		4
.L_553:
        /*0c18*/ 	.byte	0x04, 0x11
        /*0c1a*/ 	.short	(.L_555 - .L_554)
	.align		4
.L_554:
        /*0c1c*/ 	.word	index@(_ZN2at6native29vectorized_elementwise_kernelILi4EZZZNS0_49_GLOBAL__N__b919a28f_16_Normalization_cu_5c38458736batch_norm_elementwise_backward_evalERKNS_6TensorES5_S5_S5_ENKUlvE0_clEvENKUlvE0_clEvEUlffE_St5arrayIPcLm3EEEEviT0_T1_)
        /*0c20*/ 	.word	0x00000000


	//----- nvinfo : EIATTR_REGCOUNT
	.align		4
.L_555:
        /*0c24*/ 	.byte	0x04, 0x2f
        /*0c26*/ 	.short	(.L_557 - .L_556)
	.align		4
.L_556:
        /*0c28*/ 	.word	index@(_ZN2at6native29vectorized_elementwise_kernelILi2EZZZNS0_49_GLOBAL__N__b919a28f_16_Normalization_cu_5c38458736batch_norm_elementwise_backward_evalERKNS_6TensorES5_S5_S5_ENKUlvE0_clEvENKUlvE0_clEvEUlffE_St5arrayIPcLm3EEEEviT0_T1_)
        /*0c2c*/ 	.word	0x00000020


	//----- nvinfo : EIATTR_FRAME_SIZE
	.align		4
.L_557:
        /*0c30*/ 	.byte	0x04, 0x11
        /*0c32*/ 	.short	(.L_559 - .L_558)
	.align		4
.L_558:
        /*0c34*/ 	.word	index@(_ZN2at6native29vectorized_elementwise_kernelILi2EZZZNS0_49_GLOBAL__N__b919a28f_16_Normalization_cu_5c38458736batch_norm_elementwise_backward_evalERKNS_6TensorES5_S5_S5_ENKUlvE0_clEvENKUlvE0_clEvEUlffE_St5arrayIPcLm3EEEEviT0_T1_)
        /*0c38*/ 	.word	0x00000000


	//----- nvinfo : EIATTR_REGCOUNT
	.align		4
.L_559:
        /*0c3c*/ 	.byte	0x04, 0x2f
        /*0c3e*/ 	.short	(.L_561 - .L_560)
	.align		4
.L_560:
        /*0c40*/ 	.word	index@(_ZN2at6native27unrolled_elementwise_kernelIZZZNS0_49_GLOBAL__N__b919a28f_16_Normalization_cu_5c38458736batch_norm_elementwise_backward_evalERKNS_6TensorES5_S5_S5_ENKUlvE0_clEvENKUlvE0_clEvEUlffE_St5arrayIPcLm3EELi4E23TrivialOffsetCalculatorILi2EjESC_ILi1EjENS0_6memory15LoadWithoutCastENSF_16StoreWithoutCastEEEviT_T0_T2_T3_T4_T5_)
        /*0c44*/ 	.word	0x0000001a


	//----- nvinfo : EIATTR_FRAME_SIZE
	.align		4
.L_561:
        /*0c48*/ 	.byte	0x04, 0x11
        /*0c4a*/ 	.short	(.L_563 - .L_562)
	.align		4
.L_562:
        /*0c4c*/ 	.word	index@(_ZN2at6native27unrolled_elementwise_kernelIZZZNS0_49_GLOBAL__N__b919a28f_16_Normalization_cu_5c38458736batch_norm_elementwise_backward_evalERKNS_6TensorES5_S5_S5_ENKUlvE0_clEvENKUlvE0_clEvEUlffE_St5arrayIPcLm3EELi4E23TrivialOffsetCalculatorILi2EjESC_ILi1EjENS0_6memory15LoadWithoutCastENSF_16StoreWithoutCastEEEviT_T0_T2_T3_T4_T5_)
        /*0c50*/ 	.word	0x00000000


	//----- nvinfo : EIATTR_REGCOUNT
	.align		4
.L_563:
        /*0c54*/ 	.byte	0x04, 0x2f
        /*0c56*/ 	.short	(.L_565 - .L_564)
	.align		4
.L_564:
        /*0c58*/ 	.word	index@(_ZN2at6native18elementwise_kernelILi128ELi2EZNS0_22gpu_kernel_impl_nocastIZZZNS0_49_GLOBAL__N__b919a28f_16_Normalization_cu_5c38458736batch_norm_elementwise_backward_evalERKNS_6TensorES6_S6_S6_ENKUlvE0_clEvENKUlvE0_clEvEUlffE_EEvRNS_18TensorIteratorBaseERKT_EUliE_EEviT1_)
        /*0c5c*/ 	.word	0x0000000e


	//----- nvinfo : EIATTR_FRAME_SIZE
	.align		4
.L_565:
        /*0c60*/ 	.byte	0x04, 0x11
        /*0c62*/ 	.short	(.L_567 - .L_566)
	.align		4
.L_566:
        /*0c64*/ 	.word	index@(_ZN2at6native18elementwise_kernelILi128ELi2EZNS0_22gpu_kernel_impl_nocastIZZZNS0_49_GLOBAL__N__b919a28f_16_Normalization_cu_5c38458736batch_norm_elementwise_backward_evalERKNS_6TensorES6_S6_S6_ENKUlvE0_clEvENKUlvE0_clEvEUlffE_EEvRNS_18TensorIteratorBaseERKT_EUliE_EEviT1_)
        /*0c68*/ 	.word	0x00000000


	//----- nvinfo : EIATTR_REGCOUNT
	.align		4
.L_567:
        /*0c6c*/ 	.byte	0x04, 0x2f
        /*0c6e*/ 	.short	(.L_569 - .L_568)
	.align		4
.L_568:
        /*0c70*/ 	.word	index@(_ZN2at6native27unrolled_elementwise_kernelIZZZNS0_49_GLOBAL__N__b919a28f_16_Normalization_cu_5c38458736batch_norm_elementwise_backward_evalERKNS_6TensorES5_S5_S5_ENKUlvE0_clEvENKUlvE0_clEvEUlffE_St5arrayIPcLm3EELi4E23TrivialOffsetCalculatorILi2EjESC_ILi1EjENS0_6memory12LoadWithCastILi2EEENSF_13StoreWithCastILi1EEEEEviT_T0_T2_T3_T4_T5_)
        /*0c74*/ 	.word	0x00000020


	//----- nvinfo : EIATTR_FRAME_SIZE
	.align		4
.L_569:
        /*0c78*/ 	.byte	0x04, 0x11
        /*0c7a*/ 	.short	(.L_571 - .L_570)
	.align		4
.L_570:
        /*0c7c*/ 	.word	index@(_ZN2at6native27unrolled_elementwise_kernelIZZZNS0_49_GLOBAL__N__b919a28f_16_Normalization_cu_5c38458736batch_norm_elementwise_backward_evalERKNS_6TensorES5_S5_S5_ENKUlvE0_clEvENKUlvE0_clEvEUlffE_St5arrayIPcLm3EELi4E23TrivialOffsetCalculatorILi2EjESC_ILi1EjENS0_6memory12LoadWithCastILi2EEENSF_13StoreWithCastILi1EEEEEviT_T0_T2_T3_T4_T5_)
        /*0c80*/ 	.word	0x00000000


	//----- nvinfo : EIATTR_REGCOUNT
	.align		4
.L_571:
        /*0c84*/ 	.byte	0x04, 0x2f
        /*0c86*/ 	.short	(.L_573 - .L_572)
	.align		4
.L_572:
        /*0c88*/ 	.word	index@(_ZN2at6native18elementwise_kernelILi128ELi4EZNS0_15gpu_kernel_implIZZZNS0_49_GLOBAL__N__b919a28f_16_Normalization_cu_5c38458736batch_norm_elementwise_backward_evalERKNS_6TensorES6_S6_S6_ENKUlvE0_clEvENKUlvE0_clEvEUlffE_EEvRNS_18TensorIteratorBaseERKT_EUliE_EEviT1_)
        /*0c8c*/ 	.word	0x0000001a


	//----- nvinfo : EIATTR_FRAME_SIZE
	.align		4
.L_573:
        /*0c90*/ 	.byte	0x04, 0x11
        /*0c92*/ 	.short	(.L_575 - .L_574)
	.align		4
.L_574:
        /*0c94*/ 	.word	index@(_ZN2at6native18elementwise_kernelILi128ELi4EZNS0_15gpu_kernel_implIZZZNS0_49_GLOBAL__N__b919a28f_16_Normalization_cu_5c38458736batch_norm_elementwise_backward_evalERKNS_6TensorES6_S6_S6_ENKUlvE0_clEvENKUlvE0_clEvEUlffE_EEvRNS_18TensorIteratorBaseERKT_EUliE_EEviT1_)
        /*0c98*/ 	.word	0x00000000


	//----- nvinfo : EIATTR_REGCOUNT
	.align		4
.L_575:
        /*0c9c*/ 	.byte	0x04, 0x2f
        /*0c9e*/ 	.short	(.L_577 - .L_576)
	.align		4
.L_576:
        /*0ca0*/ 	.word	index@(_ZN2at6native29vectorized_elementwise_kernelILi8EZZZNS0_49_GLOBAL__N__b919a28f_16_Normalization_cu_5c38458736batch_norm_elementwise_backward_evalERKNS_6TensorES5_S5_S5_ENKUlvE0_clEvENKUlvE1_clEvEUlN3c104HalfEfE_St5arrayIPcLm3EEEEviT0_T1_)
        /*0ca4*/ 	.word	0x00000004


	//----- nvinfo : EIATTR_FRAME_SIZE
	.align		4
.L_577:
        /*0ca8*/ 	.byte	0x04, 0x11
        /*0caa*/ 	.short	(.L_579 - .L_578)
	.align		4
.L_578:
        /*0cac*/ 	.word	index@(_ZN2at6native29vectorized_elementwise_kernelILi8EZZZNS0_49_GLOBAL__N__b919a28f_16_Normalization_cu_5c38458736batch_norm_elementwise_backward_evalERKNS_6TensorES5_S5_S5_ENKUlvE0_clEvENKUlvE1_clEvEUlN3c104HalfEfE_St5arrayIPcLm3EEEEviT0_T1_)
        /*0cb0*/ 	.word	0x00000000


	//----- nvinfo : EIATTR_REGCOUNT
	.align		4
.L_579:
        /*0cb4*/ 	.byte	0x04, 0x2f
        /*0cb6*/ 	.short	(.L_581 - .L_580)
	.align		4
.L_580:
        /*0cb8*/ 	.word	index@(_ZN2at6native29vectorized_elementwise_kernelILi4EZZZNS0_49_GLOBAL__N__b919a28f_16_Normalization_cu_5c38458736batch_norm_elementwise_backward_evalERKNS_6TensorES5_S5_S5_ENKUlvE0_clEvENKUlvE1_clEvEUlN3c104HalfEfE_St5arrayIPcLm3EEEEviT0_T1_)
        /*0cbc*/ 	.word	0x00000020


	//----- nvinfo : EIATTR_FRAME_SIZE
	.align		4
.L_581:
        /*0cc0*/ 	.byte	0x04, 0x11
        /*0cc2*/ 	.short	(.L_583 - .L_582)
	.align		4
.L_582:
        /*0cc4*/ 	.word	index@(_ZN2at6native29vectorized_elementwise_kernelILi4EZZZNS0_49_GLOBAL__N__b919a28f_16_Normalization_cu_5c38458736batch_norm_elementwise_backward_evalERKNS_6TensorES5_S5_S5_ENKUlvE0_clEvENKUlvE1_clEvEUlN3c104HalfEfE_St5arrayIPcLm3EEEEviT0_T1_)
        /*0cc8*/ 	.word	0x00000000


	//----- nvinfo : EIATTR_REGCOUNT
	.align		4
.L_583:
        /*0ccc*/ 	.byte	0x04, 0x2f
        /*0cce*/ 	.short	(.L_585 - .L_584)
	.align		4
.L_584:
        /*0cd0*/ 	.word	index@(_ZN2at6native29vectorized_elementwise_kernelILi2EZZZNS0_49_GLOBAL__N__b919a28f_16_Normalization_cu_5c38458736batch_norm_elementwise_backward_evalERKNS_6TensorES5_S5_S5_ENKUlvE0_clEvENKUlvE1_clEvEUlN3c104HalfEfE_St5arrayIPcLm3EEEEviT0_T1_)
        /*0cd4*/ 	.word	0x00000020


	//----- nvinfo : EIATTR_FRAME_SIZE
	.align		4
.L_585:
        /*0cd8*/ 	.byte	0x04, 0x11
        /*0cda*/ 	.short	(.L_587 - .L_586)
	.align		4
.L_586:
        /*0cdc*/ 	.word	index@(_ZN2at6native29vectorized_elementwise_kernelILi2EZZZNS0_49_GLOBAL__N__b919a28f_16_Normalization_cu_5c38458736batch_norm_elementwise_backward_evalERKNS_6TensorES5_S5_S5_ENKUlvE0_clEvENKUlvE1_clEvEUlN3c104HalfEfE_St5arrayIPcLm3EEEEviT0_T1_)
        /*0ce0*/ 	.word	0x00000000


	//----- nvinfo : EIATTR_REGCOUNT
	.align		4
.L_587:
        /*0ce4*/ 	.byte	0x04, 0x2f
        /*0ce6*/ 	.short	(.L_589 - .L_588)
	.align		4
.L_588:
        /*0ce8*/ 	.word	index@(_ZN2at6native27unrolled_elementwise_kernelIZZZNS0_49_GLOBAL__N__b919a28f_16_Normalization_cu_5c38458736batch_norm_elementwise_backward_evalERKNS_6TensorES5_S5_S5_ENKUlvE0_clEvENKUlvE1_clEvEUlN3c104HalfEfE_St5arrayIPcLm3EELi4E23TrivialOffsetCalculatorILi2EjESE_ILi1EjENS0_6memory15LoadWithoutCastENSH_16StoreWithoutCastEEEviT_T0_T2_T3_T4_T5_)
        /*0cec*/ 	.word	0x0000001a


	//----- nvinfo : EIATTR_FRAME_SIZE
	.align		4
.L_589:
        /*0cf0*/ 	.byte	0x04, 0x11
        /*0cf2*/ 	.short	(.L_591 - .L_590)
	.align		4
.L_590:
        /*0cf4*/ 	.word	index@(_ZN2at6native27unrolled_elementwise_kernelIZZZNS0_49_GLOBAL__N__b919a28f_16_Normalization_cu_5c38458736batch_norm_elementwise_backward_evalERKNS_6TensorES5_S5_S5_ENKUlvE0_clEvENKUlvE1_clEvEUlN3c104HalfEfE_St5arrayIPcLm3EELi4E23TrivialOffsetCalculatorILi2EjESE_ILi1EjENS0_6memory15LoadWithoutCastENSH_16StoreWithoutCastEEEviT_T0_T2_T3_T4_T5_)
        /*0cf8*/ 	.word	0x00000000


	//----- nvinfo : EIATTR_REGCOUNT
	.align		4
.L_591:
        /*0cfc*/ 	.byte	0x04, 0x2f
        /*0cfe*/ 	.short	(.L_593 - .L_592)
	.align		4
.L_592:
        /*0d00*/ 	.word	index@(_ZN2at6native18elementwise_kernelILi128ELi4EZNS0_22gpu_kernel_impl_nocastIZZZNS0_49_GLOBAL__N__b919a28f_16_Normalization_cu_5c38458736batch_norm_elementwise_backward_evalERKNS_6TensorES6_S6_S6_ENKUlvE0_clEvENKUlvE1_clEvEUlN3c104HalfEfE_EEvRNS_18TensorIteratorBaseERKT_EUliE_EEviT1_)
        /*0d04*/ 	.word	0x0000000c


	//----- nvinfo : EIATTR_FRAME_SIZE
	.align		4
.L_593:
        /*0d08*/ 	.byte	0x04, 0x11
        /*0d0a*/ 	.short	(.L_595 - .L_594)
	.align		4
.L_594:
        /*0d0c*/ 	.word	index@(_ZN2at6native18elementwise_kernelILi128ELi4EZNS0_22gpu_kernel_impl_nocastIZZZNS0_49_GLOBAL__N__b919a28f_16_Normalization_cu_5c38458736batch_norm_elementwise_backward_evalERKNS_6TensorES6_S6_S6_ENKUlvE0_clEvENKUlvE1_clEvEUlN3c104HalfEfE_EEvRNS_18TensorIteratorBaseERKT_EUliE_EEviT1_)
        /*0d10*/ 	.word	0x00000000


	//----- nvinfo : EIATTR_REGCOUNT
	.align		4
.L_595:
        /*0d14*/ 	.byte	0x04, 0x2f
        /*0d16*/ 	.short	(.L_597 - .L_596)
	.align		4
.L_596:
        /*0d18*/ 	.word	index@(_ZN2at6native27unrolled_elementwise_kernelIZZZNS0_49_GLOBAL__N__b919a28f_16_Normalization_cu_5c38458736batch_norm_elementwise_backward_evalERKNS_6TensorES5_S5_S5_ENKUlvE0_clEvENKUlvE1_clEvEUlN3c104HalfEfE_St5arrayIPcLm3EELi4E23TrivialOffsetCalculatorILi2EjESE_ILi1EjENS0_6memory12LoadWithCastILi2EEENSH_13StoreWithCastILi1EEEEEviT_T0_T2_T3_T4_T5_)
        /*0d1c*/ 	.word	0x00000020


	//----- nvinfo : EIATTR_FRAME_SIZE
	.align		4
.L_597:
        /*0d20*/ 	.byte	0x04, 0x11
        /*0d22*/ 	.short	(.L_599 - .L_598)
	.align		4
.L_598:
        /*0d24*/ 	.word	index@(_ZN2at6native27unrolled_elementwise_kernelIZZZNS0_49_GLOBAL__N__b919a28f_16_Normalization_cu_5c38458736batch_norm_elementwise_backward_evalERKNS_6TensorES5_S5_S5_ENKUlvE0_clEvENKUlvE1_clEvEUlN3c104HalfEfE_St5arrayIPcLm3EELi4E23TrivialOffsetCalculatorILi2EjESE_ILi1EjENS0_6memory12LoadWithCastILi2EEENSH_13StoreWithCastILi1EEEEEviT_T0_T2_T3_T4_T5_)
        /*0d28*/ 	.word	0x00000000


	//----- nvinfo : EIATTR_REGCOUNT
	.align		4
.L_599:
        /*0d2c*/ 	.byte	0x04, 0x2f
        /*0d2e*/ 	.short	(.L_601 - .L_600)
	.align		4
.L_600:
        /*0d30*/ 	.word	index@(_ZN2at6native18elementwise_kernelILi128ELi4EZNS0_15gpu_kernel_implIZZZNS0_49_GLOBAL__N__b919a28f_16_Normalization_cu_5c38458736batch_norm_elementwise_backward_evalERKNS_6TensorES6_S6_S6_ENKUlvE0_clEvENKUlvE1_clEvEUlN3c104HalfEfE_EEvRNS_18TensorIteratorBaseERKT_EUliE_EEviT1_)
        /*0d34*/ 	.word	0x0000001a


	//----- nvinfo : EIATTR_FRAME_SIZE
	.align		4
.L_601:
        /*0d38*/ 	.byte	0x04, 0x11
        /*0d3a*/ 	.short	(.L_603 - .L_602)
	.align		4
.L_602:
        /*0d3c*/ 	.word	index@(_ZN2at6native18elementwise_kernelILi128ELi4EZNS0_15gpu_kernel_implIZZZNS0_49_GLOBAL__N__b919a28f_16_Normalization_cu_5c38458736batch_norm_elementwise_backward_evalERKNS_6TensorES6_S6_S6_ENKUlvE0_clEvENKUlvE1_clEvEUlN3c104HalfEfE_EEvRNS_18TensorIteratorBaseERKT_EUliE_EEviT1_)
        /*0d40*/ 	.word	0x00000000


	//----- nvinfo : EIATTR_REGCOUNT
	.align		4
.L_603:
        /*0d44*/ 	.byte	0x04, 0x2f
        /*0d46*/ 	.short	(.L_605 - .L_604)
	.align		4
.L_604:
        /*0d48*/ 	.word	index@(_ZN2at6native29vectorized_elementwise_kernelILi8EZZZNS0_49_GLOBAL__N__b919a28f_16_Normalization_cu_5c38458736batch_norm_elementwise_backward_evalERKNS_6TensorES5_S5_S5_ENKUlvE0_clEvENKUlvE2_clEvEUlN3c108BFloat16EfE_St5arrayIPcLm3EEEEviT0_T1_)
        /*0d4c*/ 	.word	0x00000004


	//----- nvinfo : EIATTR_FRAME_SIZE
	.align		4
.L_605:
        /*0d50*/ 	.byte	0x04, 0x11
        /*0d52*/ 	.short	(.L_607 - .L_606)
	.align		4
.L_606:
        /*0d54*/ 	.word	index@(_ZN2at6native29vectorized_elementwise_kernelILi8EZZZNS0_49_GLOBAL__N__b919a28f_16_Normalization_cu_5c38458736batch_norm_elementwise_backward_evalERKNS_6TensorES5_S5_S5_ENKUlvE0_clEvENKUlvE2_clEvEUlN3c108BFloat16EfE_St5arrayIPcLm3EEEEviT0_T1_)
        /*0d58*/ 	.word	0x00000000


	//----- nvinfo : EIATTR_REGCOUNT
	.align		4
.L_607:
        /*0d5c*/ 	.byte	0x04, 0x2f
        /*0d5e*/ 	.short	(.L_609 - .L_608)
	.align		4
.L_608:
        /*0d60*/ 	.word	index@(_ZN2at6native29vectorized_elementwise_kernelILi4EZZZNS0_49_GLOBAL__N__b919a28f_16_Normalization_cu_5c38458736batch_norm_elementwise_backward_evalERKNS_6TensorES5_S5_S5_ENKUlvE0_clEvENKUlvE2_clEvEUlN3c108BFloat16EfE_St5arrayIPcLm3EEEEviT0_T1_)
        /*0d64*/ 	.word	0x00000020


	//----- nvinfo : EIATTR_FRAME_SIZE
	.align		4
.L_609:
        /*0d68*/ 	.byte	0x04, 0x11
        /*0d6a*/ 	.short	(.L_611 - .L_610)
	.align		4
.L_610:
        /*0d6c*/ 	.word	index@(_ZN2at6native29vectorized_elementwise_kernelILi4EZZZNS0_49_GLOBAL__N__b919a28f_16_Normalization_cu_5c38458736batch_norm_elementwise_backward_evalERKNS_6TensorES5_S5_S5_ENKUlvE0_clEvENKUlvE2_clEvEUlN3c108BFloat16EfE_St5arrayIPcLm3EEEEviT0_T1_)
        /*0d70*/ 	.word	0x00000000


	//----- nvinfo : EIATTR_REGCOUNT
	.align		4
.L_611:
        /*0d74*/ 	.byte	0x04, 0x2f
        /*0d76*/ 	.short	(.L_613 - .L_612)
	.align		4
.L_612:
        /*0d78*/ 	.word	index@(_ZN2at6native29vectorized_elementwise_kernelILi2EZZZNS0_49_GLOBAL__N__b919a28f_16_Normalization_cu_5c38458736batch_norm_elementwise_backward_evalERKNS_6TensorES5_S5_S5_ENKUlvE0_clEvENKUlvE2_clEvEUlN3c108BFloat16EfE_St5arrayIPcLm3EEEEviT0_T1_)
        /*0d7c*/ 	.word	0x00000020


	//----- nvinfo : EIATTR_FRAME_SIZE
	.align		4
.L_613:
        /*0d80*/ 	.byte	0x04, 0x11
        /*0d82*/ 	.short	(.L_615 - .L_614)
	.align		4
.L_614:
        /*0d84*/ 	.word	index@(_ZN2at6native29vectorized_elementwise_kernelILi2EZZZNS0_49_GLOBAL__N__b919a28f_16_Normalization_cu_5c38458736batch_norm_elementwise_backward_evalERKNS_6TensorES5_S5_S5_ENKUlvE0_clEvENKUlvE2_clEvEUlN3c108BFloat16EfE_St5arrayIPcLm3EEEEviT0_T1_)
        /*0d88*/ 	.word	0x00000000


	//----- nvinfo : EIATTR_REGCOUNT
	.align		4
.L_615:
        /*0d8c*/ 	.byte	0x04, 0x2f
        /*0d8e*/ 	.short	(.L_617 - .L_616)
	.align		4
.L_616:
        /*0d90*/ 	.word	index@(_ZN2at6native27unrolled_elementwise_kernelIZZZNS0_49_GLOBAL__N__b919a28f_16_Normalization_cu_5c38458736batch_norm_elementwise_backward_evalERKNS_6TensorES5_S5_S5_ENKUlvE0_clEvENKUlvE2_clEvEUlN3c108BFloat16EfE_St5arrayIPcLm3EELi4E23TrivialOffsetCalculatorILi2EjESE_ILi1EjENS0_6memory15LoadWithoutCastENSH_16StoreWithoutCastEEEviT_T0_T2_T3_T4_T5_)
        /*0d94*/ 	.word	0x0000001a


	//----- nvinfo : EIATTR_FRAME_SIZE
	.align		4
.L_617:
        /*0d98*/ 	.byte	0x04, 0x11
        /*0d9a*/ 	.short	(.L_619 - .L_618)
	.align		4
.L_618:
        /*0d9c*/ 	.word	index@(_ZN2at6native27unrolled_elementwise_kernelIZZZNS0_49_GLOBAL__N__b919a28f_16_Normalization_cu_5c38458736batch_norm_elementwise_backward_evalERKNS_6TensorES5_S5_S5_ENKUlvE0_clEvENKUlvE2_clEvEUlN3c108BFloat16EfE_St5arrayIPcLm3EELi4E23TrivialOffsetCalculatorILi2EjESE_ILi1EjENS0_6memory15LoadWithoutCastENSH_16StoreWithoutCastEEEviT_T0_T2_T3_T4_T5_)
        /*0da0*/ 	.word	0x00000000


	//----- nvinfo : EIATTR_REGCOUNT
	.align		4
.L_619:
        /*0da4*/ 	.byte	0x04, 0x2f
        /*0da6*/ 	.short	(.L_621 - .L_620)
	.align		4
.L_620:
        /*0da8*/ 	.word	index@(_ZN2at6native18elementwise_kernelILi128ELi4EZNS0_22gpu_kernel_impl_nocastIZZZNS0_49_GLOBAL__N__b919a28f_16_Normalization_cu_5c38458736batch_norm_elementwise_backward_evalERKNS_6TensorES6_S6_S6_ENKUlvE0_clEvENKUlvE2_clEvEUlN3c108BFloat16EfE_EEvRNS_18TensorIteratorBaseERKT_EUliE_EEviT1_)
        /*0dac*/ 	.word	0x0000000c


	//----- nvinfo : EIATTR_FRAME_SIZE
	.align		4
.L_621:
        /*0db0*/ 	.byte	0x04, 0x11
        /*0db2*/ 	.short	(.L_623 - .L_622)
	.align		4
.L_622:
        /*0db4*/ 	.word	index@(_ZN2at6native18elementwise_kernelILi128ELi4EZNS0_22gpu_kernel_impl_nocastIZZZNS0_49_GLOBAL__N__b919a28f_16_Normalization_cu_5c38458736batch_norm_elementwise_backward_evalERKNS_6TensorES6_S6_S6_ENKUlvE0_clEvENKUlvE2_clEvEUlN3c108BFloat16EfE_EEvRNS_18TensorIteratorBaseERKT_EUliE_EEviT1_)
        /*0db8*/ 	.word	0x00000000


	//----- nvinfo : EIATTR_REGCOUNT
	.align		4
.L_623:
        /*0dbc*/ 	.byte	0x04, 0x2f
        /*0dbe*/ 	.short	(.L_625 - .L_624)
	.align		4
.L_624:
        /*0dc0*/ 	.word	index@(_ZN2at6native27unrolled_elementwise_kernelIZZZNS0_49_GLOBAL__N__b919a28f_16_Normalization_cu_5c38458736batch_norm_elementwise_backward_evalERKNS_6TensorES5_S5_S5_ENKUlvE0_clEvENKUlvE2_clEvEUlN3c108BFloat16EfE_St5arrayIPcLm3EELi4E23TrivialOffsetCalculatorILi2EjESE_ILi1EjENS0_6memory12LoadWithCastILi2EEENSH_13StoreWithCastILi1EEEEEviT_T0_T2_T3_T4_T5_)
        /*0dc4*/ 	.word	0x00000020


	//----- nvinfo : EIATTR_FRAME_SIZE
	.align		4
.L_625:
        /*0dc8*/ 	.byte	0x04, 0x11
        /*0dca*/ 	.short	(.L_627 - .L_626)
	.align		4
.L_626:
        /*0dcc*/ 	.word	index@(_ZN2at6native27unrolled_elementwise_kernelIZZZNS0_49_GLOBAL__N__b919a28f_16_Normalization_cu_5c38458736batch_norm_elementwise_backward_evalERKNS_6TensorES5_S5_S5_ENKUlvE0_clEvENKUlvE2_clEvEUlN3c108BFloat16EfE_St5arrayIPcLm3EELi4E23TrivialOffsetCalculatorILi2EjESE_ILi1EjENS0_6memory12LoadWithCastILi2EEENSH_13StoreWithCastILi1EEEEEviT_T0_T2_T3_T4_T5_)
        /*0dd0*/ 	.word	0x00000000


	//----- nvinfo : EIATTR_REGCOUNT
	.align		4
.L_627:
        /*0dd4*/ 	.byte	0x04, 0x2f
        /*0dd6*/ 	.short	(.L_629 - .L_628)
	.align		4
.L_628:
        /*0dd8*/ 	.word	index@(_ZN2at6native18elementwise_kernelILi128ELi4EZNS0_15gpu_kernel_implIZZZNS0_49_GLOBAL__N__b919a28f_16_Normalization_cu_5c38458736batch_norm_elementwise_backward_evalERKNS_6TensorES6_S6_S6_ENKUlvE0_clEvENKUlvE2_clEvEUlN3c108BFloat16EfE_EEvRNS_18TensorIteratorBaseERKT_EUliE_EEviT1_)
        /*0ddc*/ 	.word	0x0000001a


	//----- nvinfo : EIATTR_FRAME_SIZE
	.align		4
.L_629:
        /*0de0*/ 	.byte	0x04, 0x11
        /*0de2*/ 	.short	(.L_631 - .L_630)
	.align		4
.L_630:
        /*0de4*/ 	.word	index@(_ZN2at6native18elementwise_kernelILi128ELi4EZNS0_15gpu_kernel_implIZZZNS0_49_GLOBAL__N__b919a28f_16_Normalization_cu_5c38458736batch_norm_elementwise_backward_evalERKNS_6TensorES6_S6_S6_ENKUlvE0_clEvENKUlvE2_clEvEUlN3c108BFloat16EfE_EEvRNS_18TensorIteratorBaseERKT_EUliE_EEviT1_)
        /*0de8*/ 	.word	0x00000000


	//----- nvinfo : EIATTR_REGCOUNT
	.align		4
.L_631:
        /*0dec*/ 	.byte	0x04, 0x2f
        /*0dee*/ 	.short	(.L_633 - .L_632)
	.align		4
.L_632:
        /*0df0*/ 	.word	index@(_ZN2at6native36batch_norm_collect_statistics_kernelINS0_3VarEdddiEEvNS_27GenericPackedTensorAccessorIKT0_Lm3ENS_17RestrictPtrTraitsET3_EET2_S9_NS3_IS9_Lm1ES6_S7_EESA_)
        /*0df4*/ 	.word	0x00000026


	//----- nvinfo : EIATTR_FRAME_SIZE
	.align		4
.L_633:
        /*0df8*/ 	.byte	0x04, 0x11
        /*0dfa*/ 	.short	(.L_635 - .L_634)
	.align		4
.L_634:
        /*0dfc*/ 	.word	index@($__internal_80_$__cuda_sm20_div_rn_f64_full)
        /*0e00*/ 	.word	0x00000000


	//----- nvinfo : EIATTR_FRAME_SIZE
	.align		4
.L_635:
        /*0e04*/ 	.byte	0x04, 0x11
        /*0e06*/ 	.short	(.L_637 - .L_636)
	.align		4
.L_636:
        /*0e08*/ 	.word	index@($__internal_79_$__cuda_sm20_dblrcp_rn_slowpath_v3)
        /*0e0c*/ 	.word	0x00000000


	//----- nvinfo : EIATTR_FRAME_SIZE
	.align		4
.L_637:
        /*0e10*/ 	.byte	0x04, 0x11
        /*0e12*/ 	.short	(.L_639 - .L_638)
	.align		4
.L_638:
        /*0e14*/ 	.word	index@(_ZN2at6native36batch_norm_collect_statistics_kernelINS0_3VarEdddiEEvNS_27GenericPackedTensorAccessorIKT0_Lm3ENS_17RestrictPtrTraitsET3_EET2_S9_NS3_IS9_Lm1ES6_S7_EESA_)
        /*0e18*/ 	.word	0x00000000


	//----- nvinfo : EIATTR_REGCOUNT
	.align		4
.L_639:
        /*0e1c*/ 	.byte	0x04, 0x2f
        /*0e1e*/ 	.short	(.L_641 - .L_640)
	.align		4
.L_640:
        /*0e20*/ 	.word	index@(_ZN2at6native36batch_norm_collect_statistics_kernelINS0_3VarEfffiEEvNS_27GenericPackedTensorAccessorIKT0_Lm3ENS_17RestrictPtrTraitsET3_EET2_S9_NS3_IS9_Lm1ES6_S7_EESA_)
        /*0e24*/ 	.word	0x0000001c


	//----- nvinfo : EIATTR_FRAME_SIZE
	.align		4
.L_641:
        /*0e28*/ 	.byte	0x04, 0x11
        /*0e2a*/ 	.short	(.L_643 - .L_642)
	.align		4
.L_642:
        /*0e2c*/ 	.word	index@($__internal_78_$__cuda_sm20_dblrcp_rn_slowpath_v3)
        /*0e30*/ 	.word	0x00000000


	//----- nvinfo : EIATTR_FRAME_SIZE
	.align		4
.L_643:
        /*0e34*/ 	.byte	0x04, 0x11
        /*0e36*/ 	.short	(.L_645 - .L_644)
	.align		4
.L_644:
        /*0e38*/ 	.word	index@(_ZN2at6native36batch_norm_collect_statistics_kernelINS0_3VarEfffiEEvNS_27GenericPackedTensorAccessorIKT0_Lm3ENS_17RestrictPtrTraitsET3_EET2_S9_NS3_IS9_Lm1ES6_S7_EESA_)
        /*0e3c*/ 	.word	0x00000000


	//----- nvinfo : EIATTR_REGCOUNT
	.align		4
.L_645:
        /*0e40*/ 	.byte	0x04, 0x2f
        /*0e42*/ 	.short	(.L_647 - .L_646)
	.align		4
.L_646:
        /*0e44*/ 	.word	index@(_ZN2at6native36batch_norm_collect_statistics_kernelINS0_3VarEN3c104HalfES4_fiEEvNS_27GenericPackedTensorAccessorIKT0_Lm3ENS_17RestrictPtrTraitsET3_EET2_SB_NS5_ISB_Lm1ES8_S9_EESC_)
        /*0e48*/ 	.word	0x0000001c


	//----- nvinfo : EIATTR_FRAME_SIZE
	.align		4
.L_647:
        /*0e4c*/ 	.byte	0x04, 0x11
        /*0e4e*/ 	.short	(.L_649 - .L_648)
	.align		4
.L_648:
        /*0e50*/ 	.word	index@($__internal_77_$__cuda_sm20_dblrcp_rn_slowpath_v3)
        /*0e54*/ 	.word	0x00000000


	//----- nvinfo : EIATTR_FRAME_SIZE
	.align		4
.L_649:
        /*0e58*/ 	.byte	0x04, 0x11
        /*0e5a*/ 	.short	(.L_651 - .L_650)
	.align		4
.L_650:
        /*0e5c*/ 	.word	index@(_ZN2at6native36batch_norm_collect_statistics_kernelINS0_3VarEN3c104HalfES4_fiEEvNS_27GenericPackedTensorAccessorIKT0_Lm3ENS_17RestrictPtrTraitsET3_EET2_SB_NS5_ISB_Lm1ES8_S9_EESC_)
        /*0e60*/ 	.word	0x00000000


	//----- nvinfo : EIATTR_REGCOUNT
	.align		4
.L_651:
        /*0e64*/ 	.byte	0x04, 0x2f
        /*0e66*/ 	.short	(.L_653 - .L_652)
	.align		4
.L_652:
        /*0e68*/ 	.word	index@(_ZN2at6native36batch_norm_collect_statistics_kernelINS0_3VarEN3c108BFloat16ES4_fiEEvNS_27GenericPackedTensorAccessorIKT0_Lm3ENS_17RestrictPtrTraitsET3_EET2_SB_NS5_ISB_Lm1ES8_S9_EESC_)
        /*0e6c*/ 	.word	0x0000001c


	//----- nvinfo : EIATTR_FRAME_SIZE
	.align		4
.L_653:
        /*0e70*/ 	.byte	0x04, 0x11
        /*0e72*/ 	.short	(.L_655 - .L_654)
	.align		4
.L_654:
        /*0e74*/ 	.word	index@($__internal_76_$__cuda_sm20_dblrcp_rn_slowpath_v3)
        /*0e78*/ 	.word	0x00000000


	//----- nvinfo : EIATTR_FRAME_SIZE
	.align		4
.L_655:
        /*0e7c*/ 	.byte	0x04, 0x11
        /*0e7e*/ 	.short	(.L_657 - .L_656)
	.align		4
.L_656:
        /*0e80*/ 	.word	index@(_ZN2at6native36batch_norm_collect_statistics_kernelINS0_3VarEN3c108BFloat16ES4_fiEEvNS_27GenericPackedTensorAccessorIKT0_Lm3ENS_17RestrictPtrTraitsET3_EET2_SB_NS5_ISB_Lm1ES8_S9_EESC_)
        /*0e84*/ 	.word	0x00000000


	//----- nvinfo : EIATTR_REGCOUNT
	.align		4
.L_657:
        /*0e88*/ 	.byte	0x04, 0x2f
        /*0e8a*/ 	.short	(.L_659 - .L_658)
	.align		4
.L_658:
        /*0e8c*/ 	.word	index@(_ZN2at6native50batch_norm_collect_statistics_channels_last_kernelINS0_3VarEddLi4EEEvPKT0_PT1_S7_PVS6_PiiiS6_)
        /*0e90*/ 	.word	0x0000003c


	//----- nvinfo : EIATTR_FRAME_SIZE
	.align		4
.L_659:
        /*0e94*/ 	.byte	0x04, 0x11
        /*0e96*/ 	.short	(.L_661 - .L_660)
	.align		4
.L_660:
        /*0e98*/ 	.word	index@($__internal_75_$__cuda_sm20_div_rn_f64_full)
        /*0e9c*/ 	.word	0x00000000


	//----- nvinfo : EIATTR_FRAME_SIZE
	.align		4
.L_661:
        /*0ea0*/ 	.byte	0x04, 0x11
        /*0ea2*/ 	.short	(.L_663 - .L_662)
	.align		4
.L_662:
        /*0ea4*/ 	.word	index@($__internal_74_$__cuda_sm20_dblrcp_rn_slowpath_v3)
        /*0ea8*/ 	.word	0x00000000


	//----- nvinfo : EIATTR_FRAME_SIZE
	.align		4
.L_663:
        /*0eac*/ 	.byte	0x04, 0x11
        /*0eae*/ 	.short	(.L_665 - .L_664)
	.align		4
.L_664:
        /*0eb0*/ 	.word	index@(_ZN2at6native50batch_norm_collect_statistics_channels_last_kernelINS0_3VarEddLi4EEEvPKT0_PT1_S7_PVS6_PiiiS6_)
        /*0eb4*/ 	.word	0x00000000


	//----- nvinfo : EIATTR_REGCOUNT
	.align		4
.L_665:
        /*0eb8*/ 	.byte	0x04, 0x2f
        /*0eba*/ 	.short	(.L_667 - .L_666)
	.align		4
.L_666:
        /*0ebc*/ 	.word	index@(_ZN2at6native50batch_norm_collect_statistics_channels_last_kernelINS0_3VarEffLi4EEEvPKT0_PT1_S7_PVS6_PiiiS6_)
        /*0ec0*/ 	.word	0x00000020


	//----- nvinfo : EIATTR_FRAME_SIZE
	.align		4
.L_667:
        /*0ec4*/ 	.byte	0x04, 0x11
        /*0ec6*/ 	.short	(.L_669 - .L_668)
	.align		4
.L_668:
        /*0ec8*/ 	.word	index@(_ZN2at6native50batch_norm_collect_statistics_channels_last_kernelINS0_3VarEffLi4EEEvPKT0_PT1_S7_PVS6_PiiiS6_)
        /*0ecc*/ 	.word	0x00000000


	//----- nvinfo : EIATTR_REGCOUNT
	.align		4
.L_669:
        /*0ed0*/ 	.byte	0x04, 0x2f
        /*0ed2*/ 	.short	(.L_671 - .L_670)
	.align		4
.L_670:
        /*0ed4*/ 	.word	index@(_ZN2at6native50batch_norm_collect_statistics_channels_last_kernelINS0_3VarEN3c104HalfEfLi4EEEvPKT0_PT1_S9_PVS8_PiiiS8_)
        /*0ed8*/ 	.word	0x00000020


	//----- nvinfo : EIATTR_FRAME_SIZE
	.align		4
.L_671:
        /*0edc*/ 	.byte	0x04, 0x11
        /*0ede*/ 	.short	(.L_673 - .L_672)
	.align		4
.L_672:
        /*0ee0*/ 	.word	index@(_ZN2at6native50batch_norm_collect_statistics_channels_last_kernelINS0_3VarEN3c104HalfEfLi4EEEvPKT0_PT1_S9_PVS8_PiiiS8_)
        /*0ee4*/ 	.word	0x00000000


	//----- nvinfo : EIATTR_REGCOUNT
	.align		4
.L_673:
        /*0ee8*/ 	.byte	0x04, 0x2f
        /*0eea*/ 	.short	(.L_675 - .L_674)
	.align		4
.L_674:
        /*0eec*/ 	.word	index@(_ZN2at6native50batch_norm_collect_statistics_channels_last_kernelINS0_3VarEN3c108BFloat16EfLi4EEEvPKT0_PT1_S9_PVS8_PiiiS8_)
        /*0ef0*/ 	.word	0x00000020


	//----- nvinfo : EIATTR_FRAME_SIZE
	.align		4
.L_675:
        /*0ef4*/ 	.byte	0x04, 0x11
        /*0ef6*/ 	.short	(.L_677 - .L_676)
	.align		4
.L_676:
        /*0ef8*/ 	.word	index@(_ZN2at6native50batch_norm_collect_statistics_channels_last_kernelINS0_3VarEN3c108BFloat16EfLi4EEEvPKT0_PT1_S9_PVS8_PiiiS8_)
        /*0efc*/ 	.word	0x00000000


	//----- nvinfo : EIATTR_REGCOUNT
	.align		4
.L_677:
        /*0f00*/ 	.byte	0x04, 0x2f
        /*0f02*/ 	.short	(.L_679 - .L_678)
	.align		4
.L_678:
        /*0f04*/ 	.word	index@(_ZN2at6native29vectorized_elementwise_kernelILi8EZZZNS0_49_GLOBAL__N__b919a28f_16_Normalization_cu_5c38458722batch_norm_calc_invstdERKNS_6TensorES5_dENKUlvE_clEvENKUlvE_clEvEUldE_St5arrayIPcLm2EEEEviT0_T1_)
        /*0f08*/ 	.word	0x00000004


	//----- nvinfo : EIATTR_FRAME_SIZE
	.align		4
.L_679:
        /*0f0c*/ 	.byte	0x04, 0x11
        /*0f0e*/ 	.short	(.L_681 - .L_680)
	.align		4
.L_680:
        /*0f10*/ 	.word	index@(_ZN2at6native29vectorized_elementwise_kernelILi8EZZZNS0_49_GLOBAL__N__b919a28f_16_Normalization_cu_5c38458722batch_norm_calc_invstdERKNS_6TensorES5_dENKUlvE_clEvENKUlvE_clEvEUldE_St5arrayIPcLm2EEEEviT0_T1_)
        /*0f14*/ 	.word	0x00000000


	//----- nvinfo : EIATTR_REGCOUNT
	.align		4
.L_681:
        /*0f18*/ 	.byte	0x04, 0x2f
        /*0f1a*/ 	.short	(.L_683 - .L_682)
	.align		4
.L_682:
        /*0f1c*/ 	.word	index@(_ZN2at6native29vectorized_elementwise_kernelILi4EZZZNS0_49_GLOBAL__N__b919a28f_16_Normalization_cu_5c38458722batch_norm_calc_invstdERKNS_6TensorES5_dENKUlvE_clEvENKUlvE_clEvEUldE_St5arrayIPcLm2EEEEviT0_T1_)
        /*0f20*/ 	.word	0x00000024


	//----- nvinfo : EIATTR_FRAME_SIZE
	.align		4
.L_683:
        /*0f24*/ 	.byte	0x04, 0x11
        /*0f26*/ 	.short	(.L_685 - .L_684)
	.align		4
.L_684:
        /*0f28*/ 	.word	index@($__internal_73_$__cuda_sm20_drsqrt_f64_slowpath_v2)
        /*0f2c*/ 	.word	0x00000000


	//----- nvinfo : EIATTR_FRAME_SIZE
	.align		4
.L_685:
        /*0f30*/ 	.byte	0x04, 0x11
        /*0f32*/ 	.short	(.L_687 - .L_686)
	.align		4
.L_686:
        /*0f34*/ 	.word	index@(_ZN2at6native29vectorized_elementwise_kernelILi4EZZZNS0_49_GLOBAL__N__b919a28f_16_Normalization_cu_5c38458722batch_norm_calc_invstdERKNS_6TensorES5_dENKUlvE_clEvENKUlvE_clEvEUldE_St5arrayIPcLm2EEEEviT0_T1_)
        /*0f38*/ 	.word	0x00000000


	//----- nvinfo : EIATTR_REGCOUNT
	.align		4
.L_687:
        /*0f3c*/ 	.byte	0x04, 0x2f
        /*0f3e*/ 	.short	(.L_689 - .L_688)
	.align		4
.L_688:
        /*0f40*/ 	.word	index@(_ZN2at6native29vectorized_elementwise_kernelILi2EZZZNS0_49_GLOBAL__N__b919a28f_16_Normalization_cu_5c38458722batch_norm_calc_invstdERKNS_6TensorES5_dENKUlvE_clEvENKUlvE_clEvEUldE_St5arrayIPcLm2EEEEviT0_T1_)
        /*0f44*/ 	.word	0x00000024


	//----- nvinfo : EIATTR_FRAME_SIZE
	.align		4
.L_689:
        /*0f48*/ 	.byte	0x04, 0x11
        /*0f4a*/ 	.short	(.L_691 - .L_690)
	.align		4
.L_690:
        /*0f4c*/ 	.word	index@($__internal_72_$__cuda_sm20_drsqrt_f64_slowpath_v2)
        /*0f50*/ 	.word	0x00000000


	//----- nvinfo : EIATTR_FRAME_SIZE
	.align		4
.L_691:
        /*0f54*/ 	.byte	0x04, 0x11
        /*0f56*/ 	.short	(.L_693 - .L_692)
	.align		4
.L_692:
        /*0f58*/ 	.word	index@(_ZN2at6native29vectorized_elementwise_kernelILi2EZZZNS0_49_GLOBAL__N__b919a28f_16_Normalization_cu_5c38458722batch_norm_calc_invstdERKNS_6TensorES5_dENKUlvE_clEvENKUlvE_clEvEUldE_St5arrayIPcLm2EEEEviT0_T1_)
        /*0f5c*/ 	.word	0x00000000


	//----- nvinfo : EIATTR_REGCOUNT
	.align		4
.L_693:
        /*0f60*/ 	.byte	0x04, 0x2f
        /*0f62*/ 	.short	(.L_695 - .L_694)
	.align		4
.L_694:
        /*0f64*/ 	.word	index@(_ZN2at6native27unrolled_elementwise_kernelIZZZNS0_49_GLOBAL__N__b919a28f_16_Normalization_cu_5c38458722batch_norm_calc_invstdERKNS_6TensorES5_dENKUlvE_clEvENKUlvE_clEvEUldE_St5arrayIPcLm2EELi4E23TrivialOffsetCalculatorILi1EjESD_NS0_6memory15LoadWithoutCastENSE_16StoreWithoutCastEEEviT_T0_T2_T3_T4_T5_)
        /*0f68*/ 	.word	0x00000018


	//----- nvinfo : EIATTR_FRAME_SIZE
	.align		4
.L_695:
        /*0f6c*/ 	.byte	0x04, 0x11
        /*0f6e*/ 	.short	(.L_697 - .L_696)
	.align		4
.L_696:
        /*0f70*/ 	.word	index@($__internal_71_$__cuda_sm20_drsqrt_f64_slowpath_v2)
        /*0f74*/ 	.word	0x00000000


	//----- nvinfo : EIATTR_FRAME_SIZE
	.align		4
.L_697:
        /*0f78*/ 	.byte	0x04, 0x11
        /*0f7a*/ 	.short	(.L_699 - .L_698)
	.align		4
.L_698:
        /*0f7c*/ 	.word	index@(_ZN2at6native27unrolled_elementwise_kernelIZZZNS0_49_GLOBAL__N__b919a28f_16_Normalization_cu_5c38458722batch_norm_calc_invstdERKNS_6TensorES5_dENKUlvE_clEvENKUlvE_clEvEUldE_St5arrayIPcLm2EELi4E23TrivialOffsetCalculatorILi1EjESD_NS0_6memory15LoadWithoutCastENSE_16StoreWithoutCastEEEviT_T0_T2_T3_T4_T5_)
        /*0f80*/ 	.word	0x00000000


	//----- nvinfo : EIATTR_REGCOUNT
	.align		4
.L_699:
        /*0f84*/ 	.byte	0x04, 0x2f
        /*0f86*/ 	.short	(.L_701 - .L_700)
	.align		4
.L_700:
        /*0f88*/ 	.word	index@(_ZN2at6native18elementwise_kernelILi128ELi2EZNS0_22gpu_kernel_impl_nocastIZZZNS0_49_GLOBAL__N__b919a28f_16_Normalization_cu_5c38458722batch_norm_calc_invstdERKNS_6TensorES6_dENKUlvE_clEvENKUlvE_clEvEUldE_EEvRNS_18TensorIteratorBaseERKT_EUliE_EEviT1_)
        /*0f8c*/ 	.word	0x00000012


	//----- nvinfo : EIATTR_FRAME_SIZE
	.align		4
.L_701:
        /*0f90*/ 	.byte	0x04, 0x11
        /*0f92*/ 	.short	(.L_703 - .L_702)
	.align		4
.L_702:
        /*0f94*/ 	.word	index@($__internal_70_$__cuda_sm20_drsqrt_f64_slowpath_v2)
        /*0f98*/ 	.word	0x00000000


	//----- nvinfo : EIATTR_FRAME_SIZE
	.align		4
.L_703:
        /*0f9c*/ 	.byte	0x04, 0x11
        /*0f9e*/ 	.short	(.L_705 - .L_704)
	.align		4
.L_704:
        /*0fa0*/ 	.word	index@(_ZN2at6native18elementwise_kernelILi128ELi2EZNS0_22gpu_kernel_impl_nocastIZZZNS0_49_GLOBAL__N__b919a28f_16_Normalization_cu_5c38458722batch_norm_calc_invstdERKNS_6TensorES6_dENKUlvE_clEvENKUlvE_clEvEUldE_EEvRNS_18TensorIteratorBaseERKT_EUliE_EEviT1_)
        /*0fa4*/ 	.word	0x00000000


	//----- nvinfo : EIATTR_REGCOUNT
	.align		4
.L_705:
        /*0fa8*/ 	.byte	0x04, 0x2f
        /*0faa*/ 	.short	(.L_707 - .L_706)
	.align		4
.L_706:
        /*0fac*/ 	.word	index@(_ZN2at6native27unrolled_elementwise_kernelIZZZNS0_49_GLOBAL__N__b919a28f_16_Normalization_cu_5c38458722batch_norm_calc_invstdERKNS_6TensorES5_dENKUlvE_clEvENKUlvE_clEvEUldE_St5arrayIPcLm2EELi4E23TrivialOffsetCalculatorILi1EjESD_NS0_6memory12LoadWithCastILi1EEENSE_13StoreWithCastILi1EEEEEviT_T0_T2_T3_T4_T5_)
        /*0fb0*/ 	.word	0x00000022


	//----- nvinfo : EIATTR_FRAME_SIZE
	.align		4
.L_707:
        /*0fb4*/ 	.byte	0x04, 0x11
        /*0fb6*/ 	.short	(.L_709 - .L_708)
	.align		4
.L_708:
        /*0fb8*/ 	.word	index@($__internal_69_$__cuda_sm20_drsqrt_f64_slowpath_v2)
        /*0fbc*/ 	.word	0x00000000


	//----- nvinfo : EIATTR_FRAME_SIZE
	.align		4
.L_709:
        /*0fc0*/ 	.byte	0x04, 0x11
        /*0fc2*/ 	.short	(.L_711 - .L_710)
	.align		4
.L_710:
        /*0fc4*/ 	.word	index@(_ZN2at6native27unrolled_elementwise_kernelIZZZNS0_49_GLOBAL__N__b919a28f_16_Normalization_cu_5c38458722batch_norm_calc_invstdERKNS_6TensorES5_dENKUlvE_clEvENKUlvE_clEvEUldE_St5arrayIPcLm2EELi4E23TrivialOffsetCalculatorILi1EjESD_NS0_6memory12LoadWithCastILi1EEENSE_13StoreWithCastILi1EEEEEviT_T0_T2_T3_T4_T5_)
        /*0fc8*/ 	.word	0x00000000


	//----- nvinfo : EIATTR_REGCOUNT
	.align		4
.L_711:
        /*0fcc*/ 	.byte	0x04, 0x2f
        /*0fce*/ 	.short	(.L_713 - .L_712)
	.align		4
.L_712:
        /*0fd0*/ 	.word	index@(_ZN2at6native18elementwise_kernelILi128ELi4EZNS0_15gpu_kernel_implIZZZNS0_49_GLOBAL__N__b919a28f_16_Normalization_cu_5c38458722batch_norm_calc_invstdERKNS_6TensorES6_dENKUlvE_clEvENKUlvE_clEvEUldE_EEvRNS_18TensorIteratorBaseERKT_EUliE_EEviT1_)
        /*0fd4*/ 	.word	0x0000001a


	//----- nvinfo : EIATTR_FRAME_SIZE
	.align		4
.L_713:
        /*0fd8*/ 	.byte	0x04, 0x11
        /*0fda*/ 	.short	(.L_715 - .L_714)
	.align		4
.L_714:
        /*0fdc*/ 	.word	index@($__internal_68_$__cuda_sm20_drsqrt_f64_slowpath_v2)
        /*0fe0*/ 	.word	0x00000000


	//----- nvinfo : EIATTR_FRAME_SIZE
	.align		4
.L_715:
        /*0fe4*/ 	.byte	0x04, 0x11
        /*0fe6*/ 	.short	(.L_717 - .L_716)
	.align		4
.L_716:
        /*0fe8*/ 	.word	index@(_ZN2at6native18elementwise_kernelILi128ELi4EZNS0_15gpu_kernel_implIZZZNS0_49_GLOBAL__N__b919a28f_16_Normalization_cu_5c38458722batch_norm_calc_invstdERKNS_6TensorES6_dENKUlvE_clEvENKUlvE_clEvEUldE_EEvRNS_18TensorIteratorBaseERKT_EUliE_EEviT1_)
        /*0fec*/ 	.word	0x00000000


	//----- nvinfo : EIATTR_REGCOUNT
	.align		4
.L_717:
        /*0ff0*/ 	.byte	0x04, 0x2f
        /*0ff2*/ 	.short	(.L_719 - .L_718)
	.align		4
.L_718:
        /*0ff4*/ 	.word	index@(_ZN2at6native29vectorized_elementwise_kernelILi8EZZZNS0_49_GLOBAL__N__b919a28f_16_Normalization_cu_5c38458722batch_norm_calc_invstdERKNS_6TensorES5_dENKUlvE_clEvENKUlvE0_clEvEUlfE_St5arrayIPcLm2EEEEviT0_T1_)
        /*0ff8*/ 	.word	0x00000004


	//----- nvinfo : EIATTR_FRAME_SIZE
	.align		4
.L_719:
        /*0ffc*/ 	.byte	0x04, 0x11
        /*0ffe*/ 	.short	(.L_721 - .L_720)
	.align		4
.L_720:
        /*1000*/ 	.word	index@(_ZN2at6native29vectorized_elementwise_kernelILi8EZZZNS0_49_GLOBAL__N__b919a28f_16_Normalization_cu_5c38458722batch_norm_calc_invstdERKNS_6TensorES5_dENKUlvE_clEvENKUlvE0_clEvEUlfE_St5arrayIPcLm2EEEEviT0_T1_)
        /*1004*/ 	.word	0x00000000


	//----- nvinfo : EIATTR_REGCOUNT
	.align		4
.L_721:
        /*1008*/ 	.byte	0x04, 0x2f
        /*100a*/ 	.short	(.L_723 - .L_722)
	.align		4
.L_722:
        /*100c*/ 	.word	index@(_ZN2at6native29vectorized_elementwise_kernelILi4EZZZNS0_49_GLOBAL__N__b919a28f_16_Normalization_cu_5c38458722batch_norm_calc_invstdERKNS_6TensorES5_dENKUlvE_clEvENKUlvE0_clEvEUlfE_St5arrayIPcLm2EEEEviT0_T1_)
        /*1010*/ 	.word	0x00000019


	//----- nvinfo : EIATTR_FRAME_SIZE
	.align		4
.L_723:
        /*1014*/ 	.byte	0x04, 0x11
        /*1016*/ 	.short	(.L_725 - .L_724)
	.align		4
.L_724:
        /*1018*/ 	.word	index@(_ZN2at6native29vectorized_elementwise_kernelILi4EZZZNS0_49_GLOBAL__N__b919a28f_16_Normalization_cu_5c38458722batch_norm_calc_invstdERKNS_6TensorES5_dENKUlvE_clEvENKUlvE0_clEvEUlfE_St5arrayIPcLm2EEEEviT0_T1_)
        /*101c*/ 	.word	0x00000000


	//----- nvinfo : EIATTR_REGCOUNT
	.align		4
.L_725:
        /*1020*/ 	.byte	0x04, 0x2f
        /*1022*/ 	.short	(.L_727 - .L_726)
	.align		4
.L_726:
        /*1024*/ 	.word	index@(_ZN2at6native29vectorized_elementwise_kernelILi2EZZZNS0_49_GLOBAL__N__b919a28f_16_Normalization_cu_5c38458722batch_norm_calc_invstdERKNS_6TensorES5_dENKUlvE_clEvENKUlvE0_clEvEUlfE_St5arrayIPcLm2EEEEviT0_T1_)
        /*1028*/ 	.word	0x00000019


	//----- nvinfo : EIATTR_FRAME_SIZE
	.align		4
.L_727:
        /*102c*/ 	.byte	0x04, 0x11
        /*102e*/ 	.short	(.L_729 - .L_728)
	.align		4
.L_728:
        /*1030*/ 	.word	index@(_ZN2at6native29vectorized_elementwise_kernelILi2EZZZNS0_49_GLOBAL__N__b919a28f_16_Normalization_cu_5c38458722batch_norm_calc_invstdERKNS_6TensorES5_dENKUlvE_clEvENKUlvE0_clEvEUlfE_St5arrayIPcLm2EEEEviT0_T1_)
        /*1034*/ 	.word	0x00000000


	//----- nvinfo : EIATTR_REGCOUNT
	.align		4
.L_729:
        /*1038*/ 	.byte	0x04, 0x2f
        /*103a*/ 	.short	(.L_731 - .L_730)
	.align		4
.L_730:
        /*103c*/ 	.word	index@(_ZN2at6native27unrolled_elementwise_kernelIZZZNS0_49_GLOBAL__N__b919a28f_16_Normalization_cu_5c38458722batch_norm_calc_invstdERKNS_6TensorES5_dENKUlvE_clEvENKUlvE0_clEvEUlfE_St5arrayIPcLm2EELi4E23TrivialOffsetCalculatorILi1EjESD_NS0_6memory15LoadWithoutCastENSE_16StoreWithoutCastEEEviT_T0_T2_T3_T4_T5_)
        /*1040*/ 	.word	0x00000012


	//----- nvinfo : EIATTR_FRAME_SIZE
	.align		4
.L_731:
        /*1044*/ 	.byte	0x04, 0x11
        /*1046*/ 	.short	(.L_733 - .L_732)
	.align		4
.L_732:
        /*1048*/ 	.word	index@(_ZN2at6native27unrolled_elementwise_kernelIZZZNS0_49_GLOBAL__N__b919a28f_16_Normalization_cu_5c38458722batch_norm_calc_invstdERKNS_6TensorES5_dENKUlvE_clEvENKUlvE0_clEvEUlfE_St5arrayIPcLm2EELi4E23TrivialOffsetCalculatorILi1EjESD_NS0_6memory15LoadWithoutCastENSE_16StoreWithoutCastEEEviT_T0_T2_T3_T4_T5_)
        /*104c*/ 	.word	0x00000000


	//----- nvinfo : EIATTR_REGCOUNT
	.align		4
.L_733:
        /*1050*/ 	.byte	0x04, 0x2f
        /*1052*/ 	.short	(.L_735 - .L_734)
	.align		4
.L_734:
        /*1054*/ 	.word	index@(_ZN2at6native18elementwise_kernelILi128ELi2EZNS0_22gpu_kernel_impl_nocastIZZZNS0_49_GLOBAL__N__b919a28f_16_Normalization_cu_5c38458722batch_norm_calc_invstdERKNS_6TensorES6_dENKUlvE_clEvENKUlvE0_clEvEUlfE_EEvRNS_18TensorIteratorBaseERKT_EUliE_EEviT1_)
        /*1058*/ 	.word	0x0000000c


	//----- nvinfo : EIATTR_FRAME_SIZE
	.align		4
.L_735:
        /*105c*/ 	.byte	0x04, 0x11
        /*105e*/ 	.short	(.L_737 - .L_736)
	.align		4
.L_736:
        /*1060*/ 	.word	index@(_ZN2at6native18elementwise_kernelILi128ELi2EZNS0_22gpu_kernel_impl_nocastIZZZNS0_49_GLOBAL__N__b919a28f_16_Normalization_cu_5c38458722batch_norm_calc_invstdERKNS_6TensorES6_dENKUlvE_clEvENKUlvE0_clEvEUlfE_EEvRNS_18TensorIteratorBaseERKT_EUliE_EEviT1_)
        /*1064*/ 	.word	0x00000000


	//----- nvinfo : EIATTR_REGCOUNT
	.align		4
.L_737:
        /*1068*/ 	.byte	0x04, 0x2f
        /*106a*/ 	.short	(.L_739 - .L_738)
	.align		4
.L_738:
        /*106c*/ 	.word	index@(_ZN2at6native27unrolled_elementwise_kernelIZZZNS0_49_GLOBAL__N__b919a28f_16_Normalization_cu_5c38458722batch_norm_calc_invstdERKNS_6TensorES5_dENKUlvE_clEvENKUlvE0_clEvEUlfE_St5arrayIPcLm2EELi4E23TrivialOffsetCalculatorILi1EjESD_NS0_6memory12LoadWithCastILi1EEENSE_13StoreWithCastILi1EEEEEviT_T0_T2_T3_T4_T5_)
        /*1070*/ 	.word	0x0000001c


	//----- nvinfo : EIATTR_FRAME_SIZE
	.align		4
.L_739:
        /*1074*/ 	.byte	0x04, 0x11
        /*1076*/ 	.short	(.L_741 - .L_740)
	.align		4
.L_740:
        /*1078*/ 	.word	index@(_ZN2at6native27unrolled_elementwise_kernelIZZZNS0_49_GLOBAL__N__b919a28f_16_Normalization_cu_5c38458722batch_norm_calc_invstdERKNS_6TensorES5_dENKUlvE_clEvENKUlvE0_clEvEUlfE_St5arrayIPcLm2EELi4E23TrivialOffsetCalculatorILi1EjESD_NS0_6memory12LoadWithCastILi1EEENSE_13StoreWithCastILi1EEEEEviT_T0_T2_T3_T4_T5_)
        /*107c*/ 	.word	0x00000000


	//----- nvinfo : EIATTR_REGCOUNT
	.align		4
.L_741:
        /*1080*/ 	.byte	0x04, 0x2f
        /*1082*/ 	.short	(.L_743 - .L_742)
	.align		4
.L_742:
        /*1084*/ 	.word	index@(_ZN2at6native18elementwise_kernelILi128ELi4EZNS0_15gpu_kernel_implIZZZNS0_49_GLOBAL__N__b919a28f_16_Normalization_cu_5c38458722batch_norm_calc_invstdERKNS_6TensorES6_dENKUlvE_clEvENKUlvE0_clEvEUlfE_EEvRNS_18TensorIteratorBaseERKT_EUliE_EEviT1_)
        /*1088*/ 	.word	0x0000001a


	//----- nvinfo : EIATTR_FRAME_SIZE
	.align		4
.L_743:
        /*108c*/ 	.byte	0x04, 0x11
        /*108e*/ 	.short	(.L_745 - .L_744)
	.align		4
.L_744:
        /*1090*/ 	.word	index@(_ZN2at6native18elementwise_kernelILi128ELi4EZNS0_15gpu_kernel_implIZZZNS0_49_GLOBAL__N__b919a28f_16_Normalization_cu_5c38458722batch_norm_calc_invstdERKNS_6TensorES6_dENKUlvE_clEvENKUlvE0_clEvEUlfE_EEvRNS_18TensorIteratorBaseERKT_EUliE_EEviT1_)
        /*1094*/ 	.word	0x00000000


	//----- nvinfo : EIATTR_REGCOUNT
	.align		4
.L_745:
        /*1098*/ 	.byte	0x04, 0x2f
        /*109a*/ 	.short	(.L_747 - .L_746)
	.align		4
.L_746:
        /*109c*/ 	.word	index@(_ZN2at6native29vectorized_elementwise_kernelILi8EZZZNS0_49_GLOBAL__N__b919a28f_16_Normalization_cu_5c38458722batch_norm_calc_invstdERKNS_6TensorES5_dENKUlvE_clEvENKUlvE1_clEvEUlN3c104HalfEE_St5arrayIPcLm2EEEEviT0_T1_)
        /*10a0*/ 	.word	0x00000004


	//----- nvinfo : EIATTR_FRAME_SIZE
	.align		4
.L_747:
        /*10a4*/ 	.byte	0x04, 0x11
        /*10a6*/ 	.short	(.L_749 - .L_748)
	.align		4
.L_748:
        /*10a8*/ 	.word	index@(_ZN2at6native29vectorized_elementwise_kernelILi8EZZZNS0_49_GLOBAL__N__b919a28f_16_Normalization_cu_5c38458722batch_norm_calc_invstdERKNS_6TensorES5_dENKUlvE_clEvENKUlvE1_clEvEUlN3c104HalfEE_St5arrayIPcLm2EEEEviT0_T1_)
        /*10ac*/ 	.word	0x00000000


	//----- nvinfo : EIATTR_REGCOUNT
	.align		4
.L_749:
        /*10b0*/ 	.byte	0x04, 0x2f
        /*10b2*/ 	.short	(.L_751 - .L_750)
	.align		4
.L_750:
        /*10b4*/ 	.word	index@(_ZN2at6native29vectorized_elementwise_kernelILi4EZZZNS0_49_GLOBAL__N__b919a28f_16_Normalization_cu_5c38458722batch_norm_calc_invstdERKNS_6TensorES5_dENKUlvE_clEvENKUlvE1_clEvEUlN3c104HalfEE_St5arrayIPcLm2EEEEviT0_T1_)
        /*10b8*/ 	.word	0x00000017


	//----- nvinfo : EIATTR_FRAME_SIZE
	.align		4
.L_751:
        /*10bc*/ 	.byte	0x04, 0x11
        /*10be*/ 	.short	(.L_753 - .L_752)
	.align		4
.L_752:
        /*10c0*/ 	.word	index@(_ZN2at6native29vectorized_elementwise_kernelILi4EZZZNS0_49_GLOBAL__N__b919a28f_16_Normalization_cu_5c38458722batch_norm_calc_invstdERKNS_6TensorES5_dENKUlvE_clEvENKUlvE1_clEvEUlN3c104HalfEE_St5arrayIPcLm2EEEEviT0_T1_)
        /*10c4*/ 	.word	0x00000000


	//----- nvinfo : EIATTR_REGCOUNT
	.align		4
.L_753:
        /*10c8*/ 	.byte	0x04, 0x2f
        /*10ca*/ 	.short	(.L_755 - .L_754)
	.align		4
.L_754:
        /*10cc*/ 	.word	index@(_ZN2at6native29vectorized_elementwise_kernelILi2EZZZNS0_49_GLOBAL__N__b919a28f_16_Normalization_cu_5c38458722batch_norm_calc_invstdERKNS_6TensorES5_dENKUlvE_clEvENKUlvE1_clEvEUlN3c104HalfEE_St5arrayIPcLm2EEEEviT0_T1_)
        /*10d0*/ 	.word	0x00000017


	//----- nvinfo : EIATTR_FRAME_SIZE
	.align		4
.L_755:
        /*10d4*/ 	.byte	0x04, 0x11
        /*10d6*/ 	.short	(.L_757 - .L_756)
	.align		4
.L_756:
        /*10d8*/ 	.word	index@(_ZN2at6native29vectorized_elementwise_kernelILi2EZZZNS0_49_GLOBAL__N__b919a28f_16_Normalization_cu_5c38458722batch_norm_calc_invstdERKNS_6TensorES5_dENKUlvE_clEvENKUlvE1_clEvEUlN3c104HalfEE_St5arrayIPcLm2EEEEviT0_T1_)
        /*10dc*/ 	.word	0x00000000


	//----- nvinfo : EIATTR_REGCOUNT
	.align		4
.L_757:
        /*10e0*/ 	.byte	0x04, 0x2f
        /*10e2*/ 	.short	(.L_759 - .L_758)
	.align		4
.L_758:
        /*10e4*/ 	.word	index@(_ZN2at6native27unrolled_elementwise_kernelIZZZNS0_49_GLOBAL__N__b919a28f_16_Normalization_cu_5c38458722batch_norm_calc_invstdERKNS_6TensorES5_dENKUlvE_clEvENKUlvE1_clEvEUlN3c104HalfEE_St5arrayIPcLm2EELi4E23TrivialOffsetCalculatorILi1EjESF_NS0_6memory15LoadWithoutCastENSG_16StoreWithoutCastEEEviT_T0_T2_T3_T4_T5_)
        /*10e8*/ 	.word	0x00000013


	//----- nvinfo : EIATTR_FRAME_SIZE
	.align		4
.L_759:
        /*10ec*/ 	.byte	0x04, 0x11
        /*10ee*/ 	.short	(.L_761 - .L_760)
	.align		4
.L_760:
        /*10f0*/ 	.word	index@(_ZN2at6native27unrolled_elementwise_kernelIZZZNS0_49_GLOBAL__N__b919a28f_16_Normalization_cu_5c38458722batch_norm_calc_invstdERKNS_6TensorES5_dENKUlvE_clEvENKUlvE1_clEvEUlN3c104HalfEE_St5arrayIPcLm2EELi4E23TrivialOffsetCalculatorILi1EjESF_NS0_6memory15LoadWithoutCastENSG_16StoreWithoutCastEEEviT_T0_T2_T3_T4_T5_)
        /*10f4*/ 	.word	0x00000000


	//----- nvinfo : EIATTR_REGCOUNT
	.align		4
.L_761:
        /*10f8*/ 	.byte	0x04, 0x2f
        /*10fa*/ 	.short	(.L_763 - .L_762)
	.align		4
.L_762:
        /*10fc*/ 	.word	index@(_ZN2at6native18elementwise_kernelILi128ELi2EZNS0_22gpu_kernel_impl_nocastIZZZNS0_49_GLOBAL__N__b919a28f_16_Normalization_cu_5c38458722batch_norm_calc_invstdERKNS_6TensorES6_dENKUlvE_clEvENKUlvE1_clEvEUlN3c104HalfEE_EEvRNS_18TensorIteratorBaseERKT_EUliE_EEviT1_)
        /*1100*/ 	.word	0x0000000c


	//----- nvinfo : EIATTR_FRAME_SIZE
	.align		4
.L_763:
        /*1104*/ 	.byte	0x04, 0x11
        /*1106*/ 	.short	(.L_765 - .L_764)
	.align		4
.L_764:
        /*1108*/ 	.word	index@(_ZN2at6native18elementwise_kernelILi128ELi2EZNS0_22gpu_kernel_impl_nocastIZZZNS0_49_GLOBAL__N__b919a28f_16_Normalization_cu_5c38458722batch_norm_calc_invstdERKNS_6TensorES6_dENKUlvE_clEvENKUlvE1_clEvEUlN3c104HalfEE_EEvRNS_18TensorIteratorBaseERKT_EUliE_EEviT1_)
        /*110c*/ 	.word	0x00000000


	//----- nvinfo : EIATTR_REGCOUNT
	.align		4
.L_765:
        /*1110*/ 	.byte	0x04, 0x2f
        /*1112*/ 	.short	(.L_767 - .L_766)
	.align		4
.L_766:
        /*1114*/ 	.word	index@(_ZN2at6native27unrolled_elementwise_kernelIZZZNS0_49_GLOBAL__N__b919a28f_16_Normalization_cu_5c38458722batch_norm_calc_invstdERKNS_6TensorES5_dENKUlvE_clEvENKUlvE1_clEvEUlN3c104HalfEE_St5arrayIPcLm2EELi4E23TrivialOffsetCalculatorILi1EjESF_NS0_6memory12LoadWithCastILi1EEENSG_13StoreWithCastILi1EEEEEviT_T0_T2_T3_T4_T5_)
        /*1118*/ 	.word	0x0000001c


	//----- nvinfo : EIATTR_FRAME_SIZE
	.align		4
.L_767:
        /*111c*/ 	.byte	0x04, 0x11
        /*111e*/ 	.short	(.L_769 - .L_768)
	.align		4
.L_768:
        /*1120*/ 	.word	index@(_ZN2at6native27unrolled_elementwise_kernelIZZZNS0_49_GLOBAL__N__b919a28f_16_Normalization_cu_5c38458722batch_norm_calc_invstdERKNS_6TensorES5_dENKUlvE_clEvENKUlvE1_clEvEUlN3c104HalfEE_St5arrayIPcLm2EELi4E23TrivialOffsetCalculatorILi1EjESF_NS0_6memory12LoadWithCastILi1EEENSG_13StoreWithCastILi1EEEEEviT_T0_T2_T3_T4_T5_)
        /*1124*/ 	.word	0x00000000


	//----- nvinfo : EIATTR_REGCOUNT
	.align		4
.L_769:
        /*1128*/ 	.byte	0x04, 0x2f
        /*112a*/ 	.short	(.L_771 - .L_770)
	.align		4
.L_770:
        /*112c*/ 	.word	index@(_ZN2at6native18elementwise_kernelILi128ELi4EZNS0_15gpu_kernel_implIZZZNS0_49_GLOBAL__N__b919a28f_16_Normalization_cu_5c38458722batch_norm_calc_invstdERKNS_6TensorES6_dENKUlvE_clEvENKUlvE1_clEvEUlN3c104HalfEE_EEvRNS_18TensorIteratorBaseERKT_EUliE_EEviT1_)
        /*1130*/ 	.word	0x0000001a


	//----- nvinfo : EIATTR_FRAME_SIZE
	.align		4
.L_771:
        /*1134*/ 	.byte	0x04, 0x11
        /*1136*/ 	.short	(.L_773 - .L_772)
	.align		4
.L_772:
        /*1138*/ 	.word	index@(_ZN2at6native18elementwise_kernelILi128ELi4EZNS0_15gpu_kernel_implIZZZNS0_49_GLOBAL__N__b919a28f_16_Normalization_cu_5c38458722batch_norm_calc_invstdERKNS_6TensorES6_dENKUlvE_clEvENKUlvE1_clEvEUlN3c104HalfEE_EEvRNS_18TensorIteratorBaseERKT_EUliE_EEviT1_)
        /*113c*/ 	.word	0x00000000


	//----- nvinfo : EIATTR_REGCOUNT
	.align		4
.L_773:
        /*1140*/ 	.byte	0x04, 0x2f
        /*1142*/ 	.short	(.L_775 - .L_774)
	.align		4
.L_774:
        /*1144*/ 	.word	index@(_ZN2at6native29vectorized_elementwise_kernelILi8EZZZNS0_49_GLOBAL__N__b919a28f_16_Normalization_cu_5c38458722batch_norm_calc_invstdERKNS_6TensorES5_dENKUlvE_clEvENKUlvE2_clEvEUlN3c108BFloat16EE_St5arrayIPcLm2EEEEviT0_T1_)
        /*1148*/ 	.word	0x00000004


	//----- nvinfo : EIATTR_FRAME_SIZE
	.align		4
.L_775:
        /*114c*/ 	.byte	0x04, 0x11
        /*114e*/ 	.short	(.L_777 - .L_776)
	.align		4
.L_776:
        /*1150*/ 	.word	index@(_ZN2at6native29vectorized_elementwise_kernelILi8EZZZNS0_49_GLOBAL__N__b919a28f_16_Normalization_cu_5c38458722batch_norm_calc_invstdERKNS_6TensorES5_dENKUlvE_clEvENKUlvE2_clEvEUlN3c108BFloat16EE_St5arrayIPcLm2EEEEviT0_T1_)
        /*1154*/ 	.word	0x00000000


	//----- nvinfo : EIATTR_REGCOUNT
	.align		4
.L_777:
        /*1158*/ 	.byte	0x04, 0x2f
        /*115a*/ 	.short	(.L_779 - .L_778)
	.align		4
.L_778:
        /*115c*/ 	.word	index@(_ZN2at6native29vectorized_elementwise_kernelILi4EZZZNS0_49_GLOBAL__N__b919a28f_16_Normalization_cu_5c38458722batch_norm_calc_invstdERKNS_6TensorES5_dENKUlvE_clEvENKUlvE2_clEvEUlN3c108BFloat16EE_St5arrayIPcLm2EEEEviT0_T1_)
        /*1160*/ 	.word	0x00000017


	//----- nvinfo : EIATTR_FRAME_SIZE
	.align		4
.L_779:
        /*1164*/ 	.byte	0x04, 0x11
        /*1166*/ 	.short	(.L_781 - .L_780)
	.align		4
.L_780:
        /*1168*/ 	.word	index@(_ZN2at6native29vectorized_elementwise_kernelILi4EZZZNS0_49_GLOBAL__N__b919a28f_16_Normalization_cu_5c38458722batch_norm_calc_invstdERKNS_6TensorES5_dENKUlvE_clEvENKUlvE2_clEvEUlN3c108BFloat16EE_St5arrayIPcLm2EEEEviT0_T1_)
        /*116c*/ 	.word	0x00000000


	//----- nvinfo : EIATTR_REGCOUNT
	.align		4
.L_781:
        /*1170*/ 	.byte	0x04, 0x2f
        /*1172*/ 	.short	(.L_783 - .L_782)
	.align		4
.L_782:
        /*1174*/ 	.word	index@(_ZN2at6native29vectorized_elementwise_kernelILi2EZZZNS0_49_GLOBAL__N__b919a28f_16_Normalization_cu_5c38458722batch_norm_calc_invstdERKNS_6TensorES5_dENKUlvE_clEvENKUlvE2_clEvEUlN3c108BFloat16EE_St5arrayIPcLm2EEEEviT0_T1_)
        /*1178*/ 	.word	0x00000017


	//----- nvinfo : EIATTR_FRAME_SIZE
	.align		4
.L_783:
        /*117c*/ 	.byte	0x04, 0x11
        /*117e*/ 	.short	(.L_785 - .L_784)
	.align		4
.L_784:
        /*1180*/ 	.word	index@(_ZN2at6native29vectorized_elementwise_kernelILi2EZZZNS0_49_GLOBAL__N__b919a28f_16_Normalization_cu_5c38458722batch_norm_calc_invstdERKNS_6TensorES5_dENKUlvE_clEvENKUlvE2_clEvEUlN3c108BFloat16EE_St5arrayIPcLm2EEEEviT0_T1_)
        /*1184*/ 	.word	0x00000000


	//----- nvinfo : EIATTR_REGCOUNT
	.align		4
.L_785:
        /*1188*/ 	.byte	0x04, 0x2f
        /*118a*/ 	.short	(.L_787 - .L_786)
	.align		4
.L_786:
        /*118c*/ 	.word	index@(_ZN2at6native27unrolled_elementwise_kernelIZZZNS0_49_GLOBAL__N__b919a28f_16_Normalization_cu_5c38458722batch_norm_calc_invstdERKNS_6TensorES5_dENKUlvE_clEvENKUlvE2_clEvEUlN3c108BFloat16EE_St5arrayIPcLm2EELi4E23TrivialOffsetCalculatorILi1EjESF_NS0_6memory15LoadWithoutCastENSG_16StoreWithoutCastEEEviT_T0_T2_T3_T4_T5_)
        /*1190*/ 	.word	0x00000012


	//----- nvinfo : EIATTR_FRAME_SIZE
	.align		4
.L_787:
        /*1194*/ 	.byte	0x04, 0x11
        /*1196*/ 	.short	(.L_789 - .L_788)
	.align		4
.L_788:
        /*1198*/ 	.word	index@(_ZN2at6native27unrolled_elementwise_kernelIZZZNS0_49_GLOBAL__N__b919a28f_16_Normalization_cu_5c38458722batch_norm_calc_invstdERKNS_6TensorES5_dENKUlvE_clEvENKUlvE2_clEvEUlN3c108BFloat16EE_St5arrayIPcLm2EELi4E23TrivialOffsetCalculatorILi1EjESF_NS0_6memory15LoadWithoutCastENSG_16StoreWithoutCastEEEviT_T0_T2_T3_T4_T5_)
        /*119c*/ 	.word	0x00000000


	//----- nvinfo : EIATTR_REGCOUNT
	.align		4
.L_789:
        /*11a0*/ 	.byte	0x04, 0x2f
        /*11a2*/ 	.short	(.L_791 - .L_790)
	.align		4
.L_790:
        /*11a4*/ 	.word	index@(_ZN2at6native18elementwise_kernelILi128ELi2EZNS0_22gpu_kernel_impl_nocastIZZZNS0_49_GLOBAL__N__b919a28f_16_Normalization_cu_5c38458722batch_norm_calc_invstdERKNS_6TensorES6_dENKUlvE_clEvENKUlvE2_clEvEUlN3c108BFloat16EE_EEvRNS_18TensorIteratorBaseERKT_EUliE_EEviT1_)
        /*11a8*/ 	.word	0x0000000c


	//----- nvinfo : EIATTR_FRAME_SIZE
	.align		4
.L_791:
        /*11ac*/ 	.byte	0x04, 0x11
        /*11ae*/ 	.short	(.L_793 - .L_792)
	.align		4
.L_792:
        /*11b0*/ 	.word	index@(_ZN2at6native18elementwise_kernelILi128ELi2EZNS0_22gpu_kernel_impl_nocastIZZZNS0_49_GLOBAL__N__b919a28f_16_Normalization_cu_5c38458722batch_norm_calc_invstdERKNS_6TensorES6_dENKUlvE_clEvENKUlvE2_clEvEUlN3c108BFloat16EE_EEvRNS_18TensorIteratorBaseERKT_EUliE_EEviT1_)
        /*11b4*/ 	.word	0x00000000


	//----- nvinfo : EIATTR_REGCOUNT
	.align		4
.L_793:
        /*11b8*/ 	.byte	0x04, 0x2f
        /*11ba*/ 	.short	(.L_795 - .L_794)
	.align		4
.L_794:
        /*11bc*/ 	.word	index@(_ZN2at6native27unrolled_elementwise_kernelIZZZNS0_49_GLOBAL__N__b919a28f_16_Normalization_cu_5c38458722batch_norm_calc_invstdERKNS_6TensorES5_dENKUlvE_clEvENKUlvE2_clEvEUlN3c108BFloat16EE_St5arrayIPcLm2EELi4E23TrivialOffsetCalculatorILi1EjESF_NS0_6memory12LoadWithCastILi1EEENSG_13StoreWithCastILi1EEEEEviT_T0_T2_T3_T4_T5_)
        /*11c0*/ 	.word	0x0000001c


	//----- nvinfo : EIATTR_FRAME_SIZE
	.align		4
.L_795:
        /*11c4*/ 	.byte	0x04, 0x11
        /*11c6*/ 	.short	(.L_797 - .L_796)
	.align		4
.L_796:
        /*11c8*/ 	.word	index@(_ZN2at6native27unrolled_elementwise_kernelIZZZNS0_49_GLOBAL__N__b919a28f_16_Normalization_cu_5c38458722batch_norm_calc_invstdERKNS_6TensorES5_dENKUlvE_clEvENKUlvE2_clEvEUlN3c108BFloat16EE_St5arrayIPcLm2EELi4E23TrivialOffsetCalculatorILi1EjESF_NS0_6memory12LoadWithCastILi1EEENSG_13StoreWithCastILi1EEEEEviT_T0_T2_T3_T4_T5_)
        /*11cc*/ 	.word	0x00000000


	//----- nvinfo : EIATTR_REGCOUNT
	.align		4
.L_797:
        /*11d0*/ 	.byte	0x04, 0x2f
        /*11d2*/ 	.short	(.L_799 - .L_798)
	.align		4
.L_798:
        /*11d4*/ 	.word	index@(_ZN2at6native18elementwise_kernelILi128ELi4EZNS0_15gpu_kernel_implIZZZNS0_49_GLOBAL__N__b919a28f_16_Normalization_cu_5c38458722batch_norm_calc_invstdERKNS_6TensorES6_dENKUlvE_clEvENKUlvE2_clEvEUlN3c108BFloat16EE_EEvRNS_18TensorIteratorBaseERKT_EUliE_EEviT1_)
        /*11d8*/ 	.word	0x0000001a


	//----- nvinfo : EIATTR_FRAME_SIZE
	.align		4
.L_799:
        /*11dc*/ 	.byte	0x04, 0x11
        /*11de*/ 	.short	(.L_801 - .L_800)
	.align		4
.L_800:
        /*11e0*/ 	.word	index@(_ZN2at6native18elementwise_kernelILi128ELi4EZNS0_15gpu_kernel_implIZZZNS0_49_GLOBAL__N__b919a28f_16_Normalization_cu_5c38458722batch_norm_calc_invstdERKNS_6TensorES6_dENKUlvE_clEvENKUlvE2_clEvEUlN3c108BFloat16EE_EEvRNS_18TensorIteratorBaseERKT_EUliE_EEviT1_)
        /*11e4*/ 	.word	0x00000000


	//----- nvinfo : EIATTR_REGCOUNT
	.align		4
.L_801:
        /*11e8*/ 	.byte	0x04, 0x2f
        /*11ea*/ 	.short	(.L_803 - .L_802)
	.align		4
.L_802:
        /*11ec*/ 	.word	index@(_ZN2at6native26batch_norm_backward_kernelIdddiEEvNS_27GenericPackedTensorAccessorIKT_Lm3ENS_16DefaultPtrTraitsET2_EES7_NS2_IS3_Lm3ES5_S6_EENS2_IT0_Lm1ES5_S6_EESA_NS2_IKS9_Lm1ES5_S6_EESC_SC_NS2_IKT1_Lm1ES5_S6_EESF_bSD_)
        /*11f0*/ 	.word	0x00000028


	//----- nvinfo : EIATTR_FRAME_SIZE
	.align		4
.L_803:
        /*11f4*/ 	.byte	0x04, 0x11
        /*11f6*/ 	.short	(.L_805 - .L_804)
	.align		4
.L_804:
        /*11f8*/ 	.word	index@($__internal_67_$__cuda_sm70_shflsync_down_p)
        /*11fc*/ 	.word	0x00000000


	//----- nvinfo : EIATTR_FRAME_SIZE
	.align		4
.L_805:
        /*1200*/ 	.byte	0x04, 0x11
        /*1202*/ 	.short	(.L_807 - .L_806)
	.align		4
.L_806:
        /*1204*/ 	.word	index@($__internal_66_$__cuda_sm20_dsqrt_rn_f64_mediumpath_v1)
        /*1208*/ 	.word	0x00000000


	//----- nvinfo : EIATTR_FRAME_SIZE
	.align		4
.L_807:
        /*120c*/ 	.byte	0x04, 0x11
        /*120e*/ 	.short	(.L_809 - .L_808)
	.align		4
.L_808:
        /*1210*/ 	.word	index@($__internal_65_$__cuda_sm20_dblrcp_rn_slowpath_v3)
        /*1214*/ 	.word	0x00000000


	//----- nvinfo : EIATTR_FRAME_SIZE
	.align		4
.L_809:
        /*1218*/ 	.byte	0x04, 0x11
        /*121a*/ 	.short	(.L_811 - .L_810)
	.align		4
.L_810:
        /*121c*/ 	.word	index@(_ZN2at6native26batch_norm_backward_kernelIdddiEEvNS_27GenericPackedTensorAccessorIKT_Lm3ENS_16DefaultPtrTraitsET2_EES7_NS2_IS3_Lm3ES5_S6_EENS2_IT0_Lm1ES5_S6_EESA_NS2_IKS9_Lm1ES5_S6_EESC_SC_NS2_IKT1_Lm1ES5_S6_EESF_bSD_)
        /*1220*/ 	.word	0x00000000


	//----- nvinfo : EIATTR_REGCOUNT
	.align		4
.L_811:
        /*1224*/ 	.byte	0x04, 0x2f
        /*1226*/ 	.short	(.L_813 - .L_812)
	.align		4
.L_812:
        /*1228*/ 	.word	index@(_ZN2at6native26batch_norm_backward_kernelIfffiEEvNS_27GenericPackedTensorAccessorIKT_Lm3ENS_16DefaultPtrTraitsET2_EES7_NS2_IS3_Lm3ES5_S6_EENS2_IT0_Lm1ES5_S6_EESA_NS2_IKS9_Lm1ES5_S6_EESC_SC_NS2_IKT1_Lm1ES5_S6_EESF_bSD_)
        /*122c*/ 	.word	0x00000020


	//----- nvinfo : EIATTR_FRAME_SIZE
	.align		4
.L_813:
        /*1230*/ 	.byte	0x04, 0x11
        /*1232*/ 	.short	(.L_815 - .L_814)
	.align		4
.L_814:
        /*1234*/ 	.word	index@($__internal_64_$__cuda_sm70_shflsync_down_p)
        /*1238*/ 	.word	0x00000000


	//----- nvinfo : EIATTR_FRAME_SIZE
	.align		4
.L_815:
        /*123c*/ 	.byte	0x04, 0x11
        /*123e*/ 	.short	(.L_817 - .L_816)
	.align		4
.L_816:
        /*1240*/ 	.word	index@($__internal_63_$__cuda_sm20_dblrcp_rn_slowpath_v3)
        /*1244*/ 	.word	0x00000000


	//----- nvinfo : EIATTR_FRAME_SIZE
	.align		4
.L_817:
        /*1248*/ 	.byte	0x04, 0x11
        /*124a*/ 	.short	(.L_819 - .L_818)
	.align		4
.L_818:
        /*124c*/ 	.word	index@(_ZN2at6native26batch_norm_backward_kernelIfffiEEvNS_27GenericPackedTensorAccessorIKT_Lm3ENS_16DefaultPtrTraitsET2_EES7_NS2_IS3_Lm3ES5_S6_EENS2_IT0_Lm1ES5_S6_EESA_NS2_IKS9_Lm1ES5_S6_EESC_SC_NS2_IKT1_Lm1ES5_S6_EESF_bSD_)
        /*1250*/ 	.word	0x00000000


	//----- nvinfo : EIATTR_REGCOUNT
	.align		4
.L_819:
        /*1254*/ 	.byte	0x04, 0x2f
        /*1256*/ 	.short	(.L_821 - .L_820)
	.align		4
.L_820:
        /*1258*/ 	.word	index@(_ZN2at6native26batch_norm_backward_kernelIN3c104HalfEffiEEvNS_27GenericPackedTensorAccessorIKT_Lm3ENS_16DefaultPtrTraitsET2_EES9_NS4_IS5_Lm3ES7_S8_EENS4_IT0_Lm1ES7_S8_EESC_NS4_IKSB_Lm1ES7_S8_EESE_SE_NS4_IKT1_Lm1ES7_S8_EESH_bSF_)
        /*125c*/ 	.word	0x0000001f


	//----- nvinfo : EIATTR_FRAME_SIZE
	.align		4
.L_821:
        /*1260*/ 	.byte	0x04, 0x11
        /*1262*/ 	.short	(.L_823 - .L_822)
	.align		4
.L_822:
        /*1264*/ 	.word	index@($__internal_62_$__cuda_sm70_shflsync_down_p)
        /*1268*/ 	.word	0x00000000


	//----- nvinfo : EIATTR_FRAME_SIZE
	.align		4
.L_823:
        /*126c*/ 	.byte	0x04, 0x11
        /*126e*/ 	.short	(.L_825 - .L_824)
	.align		4
.L_824:
        /*1270*/ 	.word	index@($__internal_61_$__cuda_sm20_dblrcp_rn_slowpath_v3)
        /*1274*/ 	.word	0x00000000


	//----- nvinfo : EIATTR_FRAME_SIZE
	.align		4
.L_825:
        /*1278*/ 	.byte	0x04, 0x11
        /*127a*/ 	.short	(.L_827 - .L_826)
	.align		4
.L_826:
        /*127c*/ 	.word	index@(_ZN2at6native26batch_norm_backward_kernelIN3c104HalfEffiEEvNS_27GenericPackedTensorAccessorIKT_Lm3ENS_16DefaultPtrTraitsET2_EES9_NS4_IS5_Lm3ES7_S8_EENS4_IT0_Lm1ES7_S8_EESC_NS4_IKSB_Lm1ES7_S8_EESE_SE_NS4_IKT1_Lm1ES7_S8_EESH_bSF_)
        /*1280*/ 	.word	0x00000000


	//----- nvinfo : EIATTR_REGCOUNT
	.align		4
.L_827:
        /*1284*/ 	.byte	0x04, 0x2f
        /*1286*/ 	.short	(.L_829 - .L_828)
	.align		4
.L_828:
        /*1288*/ 	.word	index@(_ZN2at6native26batch_norm_backward_kernelIN3c104HalfES3_fiEEvNS_27GenericPackedTensorAccessorIKT_Lm3ENS_16DefaultPtrTraitsET2_EES9_NS4_IS5_Lm3ES7_S8_EENS4_IT0_Lm1ES7_S8_EESC_NS4_IKSB_Lm1ES7_S8_EESE_SE_NS4_IKT1_Lm1ES7_S8_EESH_bSF_)
        /*128c*/ 	.word	0x00000020


	//----- nvinfo : EIATTR_FRAME_SIZE
	.align		4
.L_829:
        /*1290*/ 	.byte	0x04, 0x11
        /*1292*/ 	.short	(.L_831 - .L_830)
	.align		4
.L_830:
        /*1294*/ 	.word	index@($__internal_60_$__cuda_sm70_shflsync_down_p)
        /*1298*/ 	.word	0x00000000


	//----- nvinfo : EIATTR_FRAME_SIZE
	.align		4
.L_831:
        /*129c*/ 	.byte	0x04, 0x11
        /*129e*/ 	.short	(.L_833 - .L_832)
	.align		4
.L_832:
        /*12a0*/ 	.word	index@($__internal_59_$__cuda_sm20_dblrcp_rn_slowpath_v3)
        /*12a4*/ 	.word	0x00000000


	//----- nvinfo : EIATTR_FRAME_SIZE
	.align		4
.L_833:
        /*12a8*/ 	.byte	0x04, 0x11
        /*12aa*/ 	.short	(.L_835 - .L_834)
	.align		4
.L_834:
        /*12ac*/ 	.word	index@(_ZN2at6native26batch_norm_backward_kernelIN3c104HalfES3_fiEEvNS_27GenericPackedTensorAccessorIKT_Lm3ENS_16DefaultPtrTraitsET2_EES9_NS4_IS5_Lm3ES7_S8_EENS4_IT0_Lm1ES7_S8_EESC_NS4_IKSB_Lm1ES7_S8_EESE_SE_NS4_IKT1_Lm1ES7_S8_EESH_bSF_)
        /*12b0*/ 	.word	0x00000000


	//----- nvinfo : EIATTR_REGCOUNT
	.align		4
.L_835:
        /*12b4*/ 	.byte	0x04, 0x2f
        /*12b6*/ 	.short	(.L_837 - .L_836)
	.align		4
.L_836:
        /*12b8*/ 	.word	index@(_ZN2at6native26batch_norm_backward_kernelIN3c108BFloat16EffiEEvNS_27GenericPackedTensorAccessorIKT_Lm3ENS_16DefaultPtrTraitsET2_EES9_NS4_IS5_Lm3ES7_S8_EENS4_IT0_Lm1ES7_S8_EESC_NS4_IKSB_Lm1ES7_S8_EESE_SE_NS4_IKT1_Lm1ES7_S8_EESH_bSF_)
        /*12bc*/ 	.word	0x0000001f


	//----- nvinfo : EIATTR_FRAME_SIZE
	.align		4
.L_837:
        /*12c0*/ 	.byte	0x04, 0x11
        /*12c2*/ 	.short	(.L_839 - .L_838)
	.align		4
.L_838:
        /*12c4*/ 	.word	index@($__internal_58_$__cuda_sm70_shflsync_down_p)
        /*12c8*/ 	.word	0x00000000


	//----- nvinfo : EIATTR_FRAME_SIZE
	.align		4
.L_839:
        /*12cc*/ 	.byte	0x04, 0x11
        /*12ce*/ 	.short	(.L_841 - .L_840)
	.align		4
.L_840:
        /*12d0*/ 	.word	index@($__internal_57_$__cuda_sm20_dblrcp_rn_slowpath_v3)
        /*12d4*/ 	.word	0x00000000


	//----- nvinfo : EIATTR_FRAME_SIZE
	.align		4
.L_841:
        /*12d8*/ 	.byte	0x04, 0x11
        /*12da*/ 	.short	(.L_843 - .L_842)
	.align		4
.L_842:
        /*12dc*/ 	.word	index@(_ZN2at6native26batch_norm_backward_kernelIN3c108BFloat16EffiEEvNS_27GenericPackedTensorAccessorIKT_Lm3ENS_16DefaultPtrTraitsET2_EES9_NS4_IS5_Lm3ES7_S8_EENS4_IT0_Lm1ES7_S8_EESC_NS4_IKSB_Lm1ES7_S8_EESE_SE_NS4_IKT1_Lm1ES7_S8_EESH_bSF_)
        /*12e0*/ 	.word	0x00000000


	//----- nvinfo : EIATTR_REGCOUNT
	.align		4
.L_843:
        /*12e4*/ 	.byte	0x04, 0x2f
        /*12e6*/ 	.short	(.L_845 - .L_844)
	.align		4
.L_844:
        /*12e8*/ 	.word	index@(_ZN2at6native26batch_norm_backward_kernelIN3c108BFloat16ES3_fiEEvNS_27GenericPackedTensorAccessorIKT_Lm3ENS_16DefaultPtrTraitsET2_EES9_NS4_IS5_Lm3ES7_S8_EENS4_IT0_Lm1ES7_S8_EESC_NS4_IKSB_Lm1ES7_S8_EESE_SE_NS4_IKT1_Lm1ES7_S8_EESH_bSF_)
        /*12ec*/ 	.word	0x0000001f


	//----- nvinfo : EIATTR_FRAME_SIZE
	.align		4
.L_845:
        /*12f0*/ 	.byte	0x04, 0x11
        /*12f2*/ 	.short	(.L_847 - .L_846)
	.align		4
.L_846:
        /*12f4*/ 	.word	index@($__internal_56_$__cuda_sm70_shflsync_down_p)
        /*12f8*/ 	.word	0x00000000


	//----- nvinfo : EIATTR_FRAME_SIZE
	.align		4
.L_847:
        /*12fc*/ 	.byte	0x04, 0x11
        /*12fe*/ 	.short	(.L_849 - .L_848)
	.align		4
.L_848:
        /*1300*/ 	.word	index@($__internal_55_$__cuda_sm20_dblrcp_rn_slowpath_v3)
        /*1304*/ 	.word	0x00000000


	//----- nvinfo : EIATTR_FRAME_SIZE
	.align		4
.L_849:
        /*1308*/ 	.byte	0x04, 0x11
        /*130a*/ 	.short	(.L_851 - .L_850)
	.align		4
.L_850:
        /*130c*/ 	.word	index@(_ZN2at6native26batch_norm_backward_kernelIN3c108BFloat16ES3_fiEEvNS_27GenericPackedTensorAccessorIKT_Lm3ENS_16DefaultPtrTraitsET2_EES9_NS4_IS5_Lm3ES7_S8_EENS4_IT0_Lm1ES7_S8_EESC_NS4_IKSB_Lm1ES7_S8_EESE_SE_NS4_IKT1_Lm1ES7_S8_EESH_bSF_)
        /*1310*/ 	.word	0x00000000


	//----- nvinfo : EIATTR_REGCOUNT
	.align		4
.L_851:
        /*1314*/ 	.byte	0x04, 0x2f
        /*1316*/ 	.short	(.L_853 - .L_852)
	.align		4
.L_852:
        /*1318*/ 	.word	index@(_ZN2at6native50batch_norm_collect_statistics_channels_last_kernelINS0_6InvStdEddLi4EEEvPKT0_PT1_S7_PVS6_PiiiS6_)
        /*131c*/ 	.word	0x0000003c


	//----- nvinfo : EIATTR_FRAME_SIZE
	.align		4
.L_853:
        /*1320*/ 	.byte	0x04, 0x11
        /*1322*/ 	.short	(.L_855 - .L_854)
	.align		4
.L_854:
        /*1324*/ 	.word	index@($__internal_54_$__cuda_sm20_dsqrt_rn_f64_mediumpath_v1)
        /*1328*/ 	.word	0x00000000


	//----- nvinfo : EIATTR_FRAME_SIZE
	.align		4
.L_855:
        /*132c*/ 	.byte	0x04, 0x11
        /*132e*/ 	.short	(.L_857 - .L_856)
	.align		4
.L_856:
        /*1330*/ 	.word	index@($__internal_53_$__cuda_sm20_div_rn_f64_full)
        /*1334*/ 	.word	0x00000000


	//----- nvinfo : EIATTR_FRAME_SIZE
	.align		4
.L_857:
        /*1338*/ 	.byte	0x04, 0x11
        /*133a*/ 	.short	(.L_859 - .L_858)
	.align		4
.L_858:
        /*133c*/ 	.word	index@($__internal_52_$__cuda_sm20_dblrcp_rn_slowpath_v3)
        /*1340*/ 	.word	0x00000000


	//----- nvinfo : EIATTR_FRAME_SIZE
	.align		4
.L_859:
        /*1344*/ 	.byte	0x04, 0x11
        /*1346*/ 	.short	(.L_861 - .L_860)
	.align		4
.L_860:
        /*1348*/ 	.word	index@(_ZN2at6native50batch_norm_collect_statistics_channels_last_kernelINS0_6InvStdEddLi4EEEvPKT0_PT1_S7_PVS6_PiiiS6_)
        /*134c*/ 	.word	0x00000000


	//----- nvinfo : EIATTR_REGCOUNT
	.align		4
.L_861:
        /*1350*/ 	.byte	0x04, 0x2f
        /*1352*/ 	.short	(.L_863 - .L_862)
	.align		4
.L_862:
        /*1354*/ 	.word	index@(_ZN2at6native36batch_norm_collect_statistics_kernelINS0_6InvStdEdddiEEvNS_27GenericPackedTensorAccessorIKT0_Lm3ENS_17RestrictPtrTraitsET3_EET2_S9_NS3_IS9_Lm1ES6_S7_EESA_)
        /*1358*/ 	.word	0x00000026


	//----- nvinfo : EIATTR_FRAME_SIZE
	.align		4
.L_863:
        /*135c*/ 	.byte	0x04, 0x11
        /*135e*/ 	.short	(.L_865 - .L_864)
	.align		4
.L_864:
        /*1360*/ 	.word	index@($__internal_51_$__cuda_sm20_dsqrt_rn_f64_mediumpath_v1)
        /*1364*/ 	.word	0x00000000


	//----- nvinfo : EIATTR_FRAME_SIZE
	.align		4
.L_865:
        /*1368*/ 	.byte	0x04, 0x11
        /*136a*/ 	.short	(.L_867 - .L_866)
	.align		4
.L_866:
        /*136c*/ 	.word	index@($__internal_50_$__cuda_sm20_div_rn_f64_full)
        /*1370*/ 	.word	0x00000000


	//----- nvinfo : EIATTR_FRAME_SIZE
	.align		4
.L_867:
        /*1374*/ 	.byte	0x04, 0x11
        /*1376*/ 	.short	(.L_869 - .L_868)
	.align		4
.L_868:
        /*1378*/ 	.word	index@($__internal_49_$__cuda_sm20_dblrcp_rn_slowpath_v3)
        /*137c*/ 	.word	0x00000000


	//----- nvinfo : EIATTR_FRAME_SIZE
	.align		4
.L_869:
        /*1380*/ 	.byte	0x04, 0x11
        /*1382*/ 	.short	(.L_871 - .L_870)
	.align		4
.L_870:
        /*1384*/ 	.word	index@(_ZN2at6native36batch_norm_collect_statistics_kernelINS0_6InvStdEdddiEEvNS_27GenericPackedTensorAccessorIKT0_Lm3ENS_17RestrictPtrTraitsET3_EET2_S9_NS3_IS9_Lm1ES6_S7_EESA_)
        /*1388*/ 	.word	0x00000000


	//----- nvinfo : EIATTR_REGCOUNT
	.align		4
.L_871:
        /*138c*/ 	.byte	0x04, 0x2f
        /*138e*/ 	.short	(.L_873 - .L_872)
	.align		4
.L_872:
        /*1390*/ 	.word	index@(_ZN2at6native36batch_norm_collect_statistics_kernelINS0_6InvStdEdddlEEvNS_27GenericPackedTensorAccessorIKT0_Lm3ENS_17RestrictPtrTraitsET3_EET2_S9_NS3_IS9_Lm1ES6_S7_EESA_)
        /*1394*/ 	.word	0x0000002a


	//----- nvinfo : EIATTR_FRAME_SIZE
	.align		4
.L_873:
        /*1398*/ 	.byte	0x04, 0x11
        /*139a*/ 	.short	(.L_875 - .L_874)
	.align		4
.L_874:
        /*139c*/ 	.word	index@($__internal_48_$__cuda_sm20_dsqrt_rn_f64_mediumpath_v1)
        /*13a0*/ 	.word	0x00000000


	//----- nvinfo : EIATTR_FRAME_SIZE
	.align		4
.L_875:
        /*13a4*/ 	.byte	0x04, 0x11
        /*13a6*/ 	.short	(.L_877 - .L_876)
	.align		4
.L_876:
        /*13a8*/ 	.word	index@($__internal_47_$__cuda_sm20_div_rn_f64_full)
        /*13ac*/ 	.word	0x00000000


	//----- nvinfo : EIATTR_FRAME_SIZE
	.align		4
.L_877:
        /*13b0*/ 	.byte	0x04, 0x11
        /*13b2*/ 	.short	(.L_879 - .L_878)
	.align		4
.L_878:
        /*13b4*/ 	.word	index@($__internal_46_$__cuda_sm20_dblrcp_rn_slowpath_v3)
        /*13b8*/ 	.word	0x00000000


	//----- nvinfo : EIATTR_FRAME_SIZE
	.align		4
.L_879:
        /*13bc*/ 	.byte	0x04, 0x11
        /*13be*/ 	.short	(.L_881 - .L_880)
	.align		4
.L_880:
        /*13c0*/ 	.word	index@(_ZN2at6native36batch_norm_collect_statistics_kernelINS0_6InvStdEdddlEEvNS_27GenericPackedTensorAccessorIKT0_Lm3ENS_17RestrictPtrTraitsET3_EET2_S9_NS3_IS9_Lm1ES6_S7_EESA_)
        /*13c4*/ 	.word	0x00000000


	//----- nvinfo : EIATTR_REGCOUNT
	.align		4
.L_881:
        /*13c8*/ 	.byte	0x04, 0x2f
        /*13ca*/ 	.short	(.L_883 - .L_882)
	.align		4
.L_882:
        /*13cc*/ 	.word	index@(_ZN2at6native50batch_norm_collect_statistics_channels_last_kernelINS0_6InvStdEffLi4EEEvPKT0_PT1_S7_PVS6_PiiiS6_)
        /*13d0*/ 	.word	0x00000020


	//----- nvinfo : EIATTR_FRAME_SIZE
	.align		4
.L_883:
        /*13d4*/ 	.byte	0x04, 0x11
        /*13d6*/ 	.short	(.L_885 - .L_884)
	.align		4
.L_884:
        /*13d8*/ 	.word	index@($__internal_45_$__cuda_sm20_dsqrt_rn_f64_mediumpath_v1)
        /*13dc*/ 	.word	0x00000000


	//----- nvinfo : EIATTR_FRAME_SIZE
	.align		4
.L_885:
        /*13e0*/ 	.byte	0x04, 0x11
        /*13e2*/ 	.short	(.L_887 - .L_886)
	.align		4
.L_886:
        /*13e4*/ 	.word	index@($__internal_44_$__cuda_sm20_dblrcp_rn_slowpath_v3)
        /*13e8*/ 	.word	0x00000000


	//----- nvinfo : EIATTR_FRAME_SIZE
	.align		4
.L_887:
        /*13ec*/ 	.byte	0x04, 0x11
        /*13ee*/ 	.short	(.L_889 - .L_888)
	.align		4
.L_888:
        /*13f0*/ 	.word	index@(_ZN2at6native50batch_norm_collect_statistics_channels_last_kernelINS0_6InvStdEffLi4EEEvPKT0_PT1_S7_PVS6_PiiiS6_)
        /*13f4*/ 	.word	0x00000000


	//----- nvinfo : EIATTR_REGCOUNT
	.align		4
.L_889:
        /*13f8*/ 	.byte	0x04, 0x2f
        /*13fa*/ 	.short	(.L_891 - .L_890)
	.align		4
.L_890:
        /*13fc*/ 	.word	index@(_ZN2at6native36batch_norm_collect_statistics_kernelINS0_6InvStdEfffiEEvNS_27GenericPackedTensorAccessorIKT0_Lm3ENS_17RestrictPtrTraitsET3_EET2_S9_NS3_IS9_Lm1ES6_S7_EESA_)
        /*1400*/ 	.word	0x0000001c


	//----- nvinfo : EIATTR_FRAME_SIZE
	.align		4
.L_891:
        /*1404*/ 	.byte	0x04, 0x11
        /*1406*/ 	.short	(.L_893 - .L_892)
	.align		4
.L_892:
        /*1408*/ 	.word	index@($__internal_43_$__cuda_sm20_dsqrt_rn_f64_mediumpath_v1)
        /*140c*/ 	.word	0x00000000


	//----- nvinfo : EIATTR_FRAME_SIZE
	.align		4
.L_893:
        /*1410*/ 	.byte	0x04, 0x11
        /*1412*/ 	.short	(.L_895 - .L_894)
	.align		4
.L_894:
        /*1414*/ 	.word	index@($__internal_42_$__cuda_sm20_dblrcp_rn_slowpath_v3)
        /*1418*/ 	.word	0x00000000


	//----- nvinfo : EIATTR_FRAME_SIZE
	.align		4
.L_895:
        /*141c*/ 	.byte	0x04, 0x11
        /*141e*/ 	.short	(.L_897 - .L_896)
	.align		4
.L_896:
        /*1420*/ 	.word	index@(_ZN2at6native36batch_norm_collect_statistics_kernelINS0_6InvStdEfffiEEvNS_27GenericPackedTensorAccessorIKT0_Lm3ENS_17RestrictPtrTraitsET3_EET2_S9_NS3_IS9_Lm1ES6_S7_EESA_)
        /*1424*/ 	.word	0x00000000


	//----- nvinfo : EIATTR_REGCOUNT
	.align		4
.L_897:
        /*1428*/ 	.byte	0x04, 0x2f
        /*142a*/ 	.short	(.L_899 - .L_898)
	.align		4
.L_898:
        /*142c*/ 	.word	index@(_ZN2at6native36batch_norm_collect_statistics_kernelINS0_6InvStdEffflEEvNS_27GenericPackedTensorAccessorIKT0_Lm3ENS_17RestrictPtrTraitsET3_EET2_S9_NS3_IS9_Lm1ES6_S7_EESA_)
        /*1430*/ 	.word	0x0000001c


	//----- nvinfo : EIATTR_FRAME_SIZE
	.align		4
.L_899:
        /*1434*/ 	.byte	0x04, 0x11
        /*1436*/ 	.short	(.L_901 - .L_900)
	.align		4
.L_900:
        /*1438*/ 	.word	index@($__internal_41_$__cuda_sm20_dsqrt_rn_f64_mediumpath_v1)
        /*143c*/ 	.word	0x00000000


	//----- nvinfo : EIATTR_FRAME_SIZE
	.align		4
.L_901:
        /*1440*/ 	.byte	0x04, 0x11
        /*1442*/ 	.short	(.L_903 - .L_902)
	.align		4
.L_902:
        /*1444*/ 	.word	index@($__internal_40_$__cuda_sm20_dblrcp_rn_slowpath_v3)
        /*1448*/ 	.word	0x00000000


	//----- nvinfo : EIATTR_FRAME_SIZE
	.align		4
.L_903:
        /*144c*/ 	.byte	0x04, 0x11
        /*144e*/ 	.short	(.L_905 - .L_904)
	.align		4
.L_904:
        /*1450*/ 	.word	index@(_ZN2at6native36batch_norm_collect_statistics_kernelINS0_6InvStdEffflEEvNS_27GenericPackedTensorAccessorIKT0_Lm3ENS_17RestrictPtrTraitsET3_EET2_S9_NS3_IS9_Lm1ES6_S7_EESA_)
        /*1454*/ 	.word	0x00000000


	//----- nvinfo : EIATTR_REGCOUNT
	.align		4
.L_905:
        /*1458*/ 	.byte	0x04, 0x2f
        /*145a*/ 	.short	(.L_907 - .L_906)
	.align		4
.L_906:
        /*145c*/ 	.word	index@(_ZN2at6native50batch_norm_collect_statistics_channels_last_kernelINS0_6InvStdEN3c104HalfEfLi4EEEvPKT0_PT1_S9_PVS8_PiiiS8_)
        /*1460*/ 	.word	0x00000020


	//----- nvinfo : EIATTR_FRAME_SIZE
	.align		4
.L_907:
        /*1464*/ 	.byte	0x04, 0x11
        /*1466*/ 	.short	(.L_909 - .L_908)
	.align		4
.L_908:
        /*1468*/ 	.word	index@($__internal_39_$__cuda_sm20_dsqrt_rn_f64_mediumpath_v1)
        /*146c*/ 	.word	0x00000000


	//----- nvinfo : EIATTR_FRAME_SIZE
	.align		4
.L_909:
        /*1470*/ 	.byte	0x04, 0x11
        /*1472*/ 	.short	(.L_911 - .L_910)
	.align		4
.L_910:
        /*1474*/ 	.word	index@($__internal_38_$__cuda_sm20_dblrcp_rn_slowpath_v3)
        /*1478*/ 	.word	0x00000000


	//----- nvinfo : EIATTR_FRAME_SIZE
	.align		4
.L_911:
        /*147c*/ 	.byte	0x04, 0x11
        /*147e*/ 	.short	(.L_913 - .L_912)
	.align		4
.L_912:
        /*1480*/ 	.word	index@(_ZN2at6native50batch_norm_collect_statistics_channels_last_kernelINS0_6InvStdEN3c104HalfEfLi4EEEvPKT0_PT1_S9_PVS8_PiiiS8_)
        /*1484*/ 	.word	0x00000000


	//----- nvinfo : EIATTR_REGCOUNT
	.align		4
.L_913:
        /*1488*/ 	.byte	0x04, 0x2f
        /*148a*/ 	.short	(.L_915 - .L_914)
	.align		4
.L_914:
        /*148c*/ 	.word	index@(_ZN2at6native36batch_norm_collect_statistics_kernelINS0_6InvStdEN3c104HalfES4_fiEEvNS_27GenericPackedTensorAccessorIKT0_Lm3ENS_17RestrictPtrTraitsET3_EET2_SB_NS5_ISB_Lm1ES8_S9_EESC_)
        /*1490*/ 	.word	0x0000001c


	//----- nvinfo : EIATTR_FRAME_SIZE
	.align		4
.L_915:
        /*1494*/ 	.byte	0x04, 0x11
        /*1496*/ 	.short	(.L_917 - .L_916)
	.align		4
.L_916:
        /*1498*/ 	.word	index@($__internal_37_$__cuda_sm20_dsqrt_rn_f64_mediumpath_v1)
        /*149c*/ 	.word	0x00000000


	//----- nvinfo : EIATTR_FRAME_SIZE
	.align		4
.L_917:
        /*14a0*/ 	.byte	0x04, 0x11
        /*14a2*/ 	.short	(.L_919 - .L_918)
	.align		4
.L_918:
        /*14a4*/ 	.word	index@($__internal_36_$__cuda_sm20_dblrcp_rn_slowpath_v3)
        /*14a8*/ 	.word	0x00000000


	//----- nvinfo : EIATTR_FRAME_SIZE
	.align		4
.L_919:
        /*14ac*/ 	.byte	0x04, 0x11
        /*14ae*/ 	.short	(.L_921 - .L_920)
	.align		4
.L_920:
        /*14b0*/ 	.word	index@(_ZN2at6native36batch_norm_collect_statistics_kernelINS0_6InvStdEN3c104HalfES4_fiEEvNS_27GenericPackedTensorAccessorIKT0_Lm3ENS_17RestrictPtrTraitsET3_EET2_SB_NS5_ISB_Lm1ES8_S9_EESC_)
        /*14b4*/ 	.word	0x00000000


	//----- nvinfo : EIATTR_REGCOUNT
	.align		4
.L_921:
        /*14b8*/ 	.byte	0x04, 0x2f
        /*14ba*/ 	.short	(.L_923 - .L_922)
	.align		4
.L_922:
        /*14bc*/ 	.word	index@(_ZN2at6native36batch_norm_collect_statistics_kernelINS0_6InvStdEN3c104HalfES4_flEEvNS_27GenericPackedTensorAccessorIKT0_Lm3ENS_17RestrictPtrTraitsET3_EET2_SB_NS5_ISB_Lm1ES8_S9_EESC_)
        /*14c0*/ 	.word	0x0000001c


	//----- nvinfo : EIATTR_FRAME_SIZE
	.align		4
.L_923:
        /*14c4*/ 	.byte	0x04, 0x11
        /*14c6*/ 	.short	(.L_925 - .L_924)
	.align		4
.L_924:
        /*14c8*/ 	.word	index@($__internal_35_$__cuda_sm20_dsqrt_rn_f64_mediumpath_v1)
        /*14cc*/ 	.word	0x00000000


	//----- nvinfo : EIATTR_FRAME_SIZE
	.align		4
.L_925:
        /*14d0*/ 	.byte	0x04, 0x11
        /*14d2*/ 	.short	(.L_927 - .L_926)
	.align		4
.L_926:
        /*14d4*/ 	.word	index@($__internal_34_$__cuda_sm20_dblrcp_rn_slowpath_v3)
        /*14d8*/ 	.word	0x00000000


	//----- nvinfo : EIATTR_FRAME_SIZE
	.align		4
.L_927:
        /*14dc*/ 	.byte	0x04, 0x11
        /*14de*/ 	.short	(.L_929 - .L_928)
	.align		4
.L_928:
        /*14e0*/ 	.word	index@(_ZN2at6native36batch_norm_collect_statistics_kernelINS0_6InvStdEN3c104HalfES4_flEEvNS_27GenericPackedTensorAccessorIKT0_Lm3ENS_17RestrictPtrTraitsET3_EET2_SB_NS5_ISB_Lm1ES8_S9_EESC_)
        /*14e4*/ 	.word	0x00000000


	//----- nvinfo : EIATTR_REGCOUNT
	.align		4
.L_929:
        /*14e8*/ 	.byte	0x04, 0x2f
        /*14ea*/ 	.short	(.L_931 - .L_930)
	.align		4
.L_930:
        /*14ec*/ 	.word	index@(_ZN2at6native50batch_norm_collect_statistics_channels_last_kernelINS0_6InvStdEN3c108BFloat16EfLi4EEEvPKT0_PT1_S9_PVS8_PiiiS8_)
        /*14f0*/ 	.word	0x00000020


	//----- nvinfo : EIATTR_FRAME_SIZE
	.align		4
.L_931:
        /*14f4*/ 	.byte	0x04, 0x11
        /*14f6*/ 	.short	(.L_933 - .L_932)
	.align		4
.L_932:
        /*14f8*/ 	.word	index@($__internal_33_$__cuda_sm20_dsqrt_rn_f64_mediumpath_v1)
        /*14fc*/ 	.word	0x00000000


	//----- nvinfo : EIATTR_FRAME_SIZE
	.align		4
.L_933:
        /*1500*/ 	.byte	0x04, 0x11
        /*1502*/ 	.short	(.L_935 - .L_934)
	.align		4
.L_934:
        /*1504*/ 	.word	index@($__internal_32_$__cuda_sm20_dblrcp_rn_slowpath_v3)
        /*1508*/ 	.word	0x00000000


	//----- nvinfo : EIATTR_FRAME_SIZE
	.align		4
.L_935:
        /*150c*/ 	.byte	0x04, 0x11
        /*150e*/ 	.short	(.L_937 - .L_936)
	.align		4
.L_936:
        /*1510*/ 	.word	index@(_ZN2at6native50batch_norm_collect_statistics_channels_last_kernelINS0_6InvStdEN3c108BFloat16EfLi4EEEvPKT0_PT1_S9_PVS8_PiiiS8_)
        /*1514*/ 	.word	0x00000000


	//----- nvinfo : EIATTR_REGCOUNT
	.align		4
.L_937:
        /*1518*/ 	.byte	0x04, 0x2f
        /*151a*/ 	.short	(.L_939 - .L_938)
	.align		4
.L_938:
        /*151c*/ 	.word	index@(_ZN2at6native36batch_norm_collect_statistics_kernelINS0_6InvStdEN3c108BFloat16ES4_fiEEvNS_27GenericPackedTensorAccessorIKT0_Lm3ENS_17RestrictPtrTraitsET3_EET2_SB_NS5_ISB_Lm1ES8_S9_EESC_)
        /*1520*/ 	.word	0x0000001c


	//----- nvinfo : EIATTR_FRAME_SIZE
	.align		4
.L_939:
        /*1524*/ 	.byte	0x04, 0x11
        /*1526*/ 	.short	(.L_941 - .L_940)
	.align		4
.L_940:
        /*1528*/ 	.word	index@($__internal_31_$__cuda_sm20_dsqrt_rn_f64_mediumpath_v1)
        /*152c*/ 	.word	0x00000000


	//----- nvinfo : EIATTR_FRAME_SIZE
	.align		4
.L_941:
        /*1530*/ 	.byte	0x04, 0x11
        /*1532*/ 	.short	(.L_943 - .L_942)
	.align		4
.L_942:
        /*1534*/ 	.word	index@($__internal_30_$__cuda_sm20_dblrcp_rn_slowpath_v3)
        /*1538*/ 	.word	0x00000000


	//----- nvinfo : EIATTR_FRAME_SIZE
	.align		4
.L_943:
        /*153c*/ 	.byte	0x04, 0x11
        /*153e*/ 	.short	(.L_945 - .L_944)
	.align		4
.L_944:
        /*1540*/ 	.word	index@(_ZN2at6native36batch_norm_collect_statistics_kernelINS0_6InvStdEN3c108BFloat16ES4_fiEEvNS_27GenericPackedTensorAccessorIKT0_Lm3ENS_17RestrictPtrTraitsET3_EET2_SB_NS5_ISB_Lm1ES8_S9_EESC_)
        /*1544*/ 	.word	0x00000000


	//----- nvinfo : EIATTR_REGCOUNT
	.align		4
.L_945:
        /*1548*/ 	.byte	0x04, 0x2f
        /*154a*/ 	.short	(.L_947 - .L_946)
	.align		4
.L_946:
        /*154c*/ 	.word	index@(_ZN2at6native36batch_norm_collect_statistics_kernelINS0_6InvStdEN3c108BFloat16ES4_flEEvNS_27GenericPackedTensorAccessorIKT0_Lm3ENS_17RestrictPtrTraitsET3_EET2_SB_NS5_ISB_Lm1ES8_S9_EESC_)
        /*1550*/ 	.word	0x0000001c


	//----- nvinfo : EIATTR_FRAME_SIZE
	.align		4
.L_947:
        /*1554*/ 	.byte	0x04, 0x11
        /*1556*/ 	.short	(.L_949 - .L_948)
	.align		4
.L_948:
        /*1558*/ 	.word	index@($__internal_29_$__cuda_sm20_dsqrt_rn_f64_mediumpath_v1)
        /*155c*/ 	.word	0x00000000


	//----- nvinfo : EIATTR_FRAME_SIZE
	.align		4
.L_949:
        /*1560*/ 	.byte	0x04, 0x11
        /*1562*/ 	.short	(.L_951 - .L_950)
	.align		4
.L_950:
        /*1564*/ 	.word	index@($__internal_28_$__cuda_sm20_dblrcp_rn_slowpath_v3)
        /*1568*/ 	.word	0x00000000


	//----- nvinfo : EIATTR_FRAME_SIZE
	.align		4
.L_951:
        /*156c*/ 	.byte	0x04, 0x11
        /*156e*/ 	.short	(.L_953 - .L_952)
	.align		4
.L_952:
        /*1570*/ 	.word	index@(_ZN2at6native36batch_norm_collect_statistics_kernelINS0_6InvStdEN3c108BFloat16ES4_flEEvNS_27GenericPackedTensorAccessorIKT0_Lm3ENS_17RestrictPtrTraitsET3_EET2_SB_NS5_ISB_Lm1ES8_S9_EESC_)
        /*1574*/ 	.word	0x00000000


	//----- nvinfo : EIATTR_REGCOUNT
	.align		4
.L_953:
        /*1578*/ 	.byte	0x04, 0x2f
        /*157a*/ 	.short	(.L_955 - .L_954)
	.align		4
.L_954:
        /*157c*/ 	.word	index@(_ZN2at6native35batch_norm_reduce_statistics_kernelIddiEEvNS_27GenericPackedTensorAccessorIT0_Lm2ENS_17RestrictPtrTraitsET1_EES6_NS2_IS3_Lm1ES4_S5_EES7_NS2_IT_Lm1ES4_S5_EES9_S3_S3_S9_)
        /*1580*/ 	.word	0x0000002e


	//----- nvinfo : EIATTR_FRAME_SIZE
	.align		4
.L_955:
        /*1584*/ 	.byte	0x04, 0x11
        /*1586*/ 	.short	(.L_957 - .L_956)
	.align		4
.L_956:
        /*1588*/ 	.word	index@($__internal_27_$__cuda_sm20_dsqrt_rn_f64_mediumpath_v1)
        /*158c*/ 	.word	0x00000000


	//----- nvinfo : EIATTR_FRAME_SIZE
	.align		4
.L_957:
        /*1590*/ 	.byte	0x04, 0x11
        /*1592*/ 	.short	(.L_959 - .L_958)
	.align		4
.L_958:
        /*1594*/ 	.word	index@($__internal_26_$__cuda_sm20_div_rn_f64_full)
        /*1598*/ 	.word	0x00000000


	//----- nvinfo : EIATTR_FRAME_SIZE
	.align		4
.L_959:
        /*159c*/ 	.byte	0x04, 0x11
        /*159e*/ 	.short	(.L_961 - .L_960)
	.align		4
.L_960:
        /*15a0*/ 	.word	index@($__internal_25_$__cuda_sm20_dblrcp_rn_slowpath_v3)
        /*15a4*/ 	.word	0x00000000


	//----- nvinfo : EIATTR_FRAME_SIZE
	.align		4
.L_961:
        /*15a8*/ 	.byte	0x04, 0x11
        /*15aa*/ 	.short	(.L_963 - .L_962)
	.align		4
.L_962:
        /*15ac*/ 	.word	index@(_ZN2at6native35batch_norm_reduce_statistics_kernelIddiEEvNS_27GenericPackedTensorAccessorIT0_Lm2ENS_17RestrictPtrTraitsET1_EES6_NS2_IS3_Lm1ES4_S5_EES7_NS2_IT_Lm1ES4_S5_EES9_S3_S3_S9_)
        /*15b0*/ 	.word	0x00000000


	//----- nvinfo : EIATTR_REGCOUNT
	.align		4
.L_963:
        /*15b4*/ 	.byte	0x04, 0x2f
        /*15b6*/ 	.short	(.L_965 - .L_964)
	.align		4
.L_964:
        /*15b8*/ 	.word	index@(_ZN2at6native35batch_norm_reduce_statistics_kernelIddlEEvNS_27GenericPackedTensorAccessorIT0_Lm2ENS_17RestrictPtrTraitsET1_EES6_NS2_IS3_Lm1ES4_S5_EES7_NS2_IT_Lm1ES4_S5_EES9_S3_S3_S9_)
        /*15bc*/ 	.word	0x00000034


	//----- nvinfo : EIATTR_FRAME_SIZE
	.align		4
.L_965:
        /*15c0*/ 	.byte	0x04, 0x11
        /*15c2*/ 	.short	(.L_967 - .L_966)
	.align		4
.L_966:
        /*15c4*/ 	.word	index@($__internal_24_$__cuda_sm20_dsqrt_rn_f64_mediumpath_v1)
        /*15c8*/ 	.word	0x00000000


	//----- nvinfo : EIATTR_FRAME_SIZE
	.align		4
.L_967:
        /*15cc*/ 	.byte	0x04, 0x11
        /*15ce*/ 	.short	(.L_969 - .L_968)
	.align		4
.L_968:
        /*15d0*/ 	.word	index@($__internal_23_$__cuda_sm20_div_rn_f64_full)
        /*15d4*/ 	.word	0x00000000


	//----- nvinfo : EIATTR_FRAME_SIZE
	.align		4
.L_969:
        /*15d8*/ 	.byte	0x04, 0x11
        /*15da*/ 	.short	(.L_971 - .L_970)
	.align		4
.L_970:
        /*15dc*/ 	.word	index@($__internal_22_$__cuda_sm20_dblrcp_rn_slowpath_v3)
        /*15e0*/ 	.word	0x00000000


	//----- nvinfo : EIATTR_FRAME_SIZE
	.align		4
.L_971:
        /*15e4*/ 	.byte	0x04, 0x11
        /*15e6*/ 	.short	(.L_973 - .L_972)
	.align		4
.L_972:
        /*15e8*/ 	.word	index@(_ZN2at6native35batch_norm_reduce_statistics_kernelIddlEEvNS_27GenericPackedTensorAccessorIT0_Lm2ENS_17RestrictPtrTraitsET1_EES6_NS2_IS3_Lm1ES4_S5_EES7_NS2_IT_Lm1ES4_S5_EES9_S3_S3_S9_)
        /*15ec*/ 	.word	0x00000000


	//----- nvinfo : EIATTR_REGCOUNT
	.align		4
.L_973:
        /*15f0*/ 	.byte	0x04, 0x2f
        /*15f2*/ 	.short	(.L_975 - .L_974)
	.align		4
.L_974:
        /*15f4*/ 	.word	index@(_ZN2at6native35batch_norm_reduce_statistics_kernelIffiEEvNS_27GenericPackedTensorAccessorIT0_Lm2ENS_17RestrictPtrTraitsET1_EES6_NS2_IS3_Lm1ES4_S5_EES7_NS2_IT_Lm1ES4_S5_EES9_S3_S3_S9_)
        /*15f8*/ 	.word	0x00000027


	//----- nvinfo : EIATTR_FRAME_SIZE
	.align		4
.L_975:
        /*15fc*/ 	.byte	0x04, 0x11
        /*15fe*/ 	.short	(.L_977 - .L_976)
	.align		4
.L_976:
        /*1600*/ 	.word	index@($__internal_21_$__cuda_sm20_dblrcp_rn_slowpath_v3)
        /*1604*/ 	.word	0x00000000


	//----- nvinfo : EIATTR_FRAME_SIZE
	.align		4
.L_977:
        /*1608*/ 	.byte	0x04, 0x11
        /*160a*/ 	.short	(.L_979 - .L_978)
	.align		4
.L_978:
        /*160c*/ 	.word	index@(_ZN2at6native35batch_norm_reduce_statistics_kernelIffiEEvNS_27GenericPackedTensorAccessorIT0_Lm2ENS_17RestrictPtrTraitsET1_EES6_NS2_IS3_Lm1ES4_S5_EES7_NS2_IT_Lm1ES4_S5_EES9_S3_S3_S9_)
        /*1610*/ 	.word	0x00000000


	//----- nvinfo : EIATTR_REGCOUNT
	.align		4
.L_979:
        /*1614*/ 	.byte	0x04, 0x2f
        /*1616*/ 	.short	(.L_981 - .L_980)
	.align		4
.L_980:
        /*1618*/ 	.word	index@(_ZN2at6native35batch_norm_reduce_statistics_kernelIfflEEvNS_27GenericPackedTensorAccessorIT0_Lm2ENS_17RestrictPtrTraitsET1_EES6_NS2_IS3_Lm1ES4_S5_EES7_NS2_IT_Lm1ES4_S5_EES9_S3_S3_S9_)
        /*161c*/ 	.word	0x00000030


	//----- nvinfo : EIATTR_FRAME_SIZE
	.align		4
.L_981:
        /*1620*/ 	.byte	0x04, 0x11
        /*1622*/ 	.short	(.L_983 - .L_982)
	.align		4
.L_982:
        /*1624*/ 	.word	index@($__internal_20_$__cuda_sm20_dblrcp_rn_slowpath_v3)
        /*1628*/ 	.word	0x00000000


	//----- nvinfo : EIATTR_FRAME_SIZE
	.align		4
.L_983:
        /*162c*/ 	.byte	0x04, 0x11
        /*162e*/ 	.short	(.L_985 - .L_984)
	.align		4
.L_984:
        /*1630*/ 	.word	index@(_ZN2at6native35batch_norm_reduce_statistics_kernelIfflEEvNS_27GenericPackedTensorAccessorIT0_Lm2ENS_17RestrictPtrTraitsET1_EES6_NS2_IS3_Lm1ES4_S5_EES7_NS2_IT_Lm1ES4_S5_EES9_S3_S3_S9_)
        /*1634*/ 	.word	0x00000000


	//----- nvinfo : EIATTR_REGCOUNT
	.align		4
.L_985:
        /*1638*/ 	.byte	0x04, 0x2f
        /*163a*/ 	.short	(.L_987 - .L_986)
	.align		4
.L_986:
        /*163c*/ 	.word	index@(_ZN2at6native35batch_norm_reduce_statistics_kernelIN3c104HalfEfiEEvNS_27GenericPackedTensorAccessorIT0_Lm2ENS_17RestrictPtrTraitsET1_EES8_NS4_IS5_Lm1ES6_S7_EES9_NS4_IT_Lm1ES6_S7_EESB_S5_S5_SB_)
        /*1640*/ 	.word	0x00000028


	//----- nvinfo : EIATTR_FRAME_SIZE
	.align		4
.L_987:
        /*1644*/ 	.byte	0x04, 0x11
        /*1646*/ 	.short	(.L_989 - .L_988)
	.align		4
.L_988:
        /*1648*/ 	.word	index@($__internal_19_$__cuda_sm20_dblrcp_rn_slowpath_v3)
        /*164c*/ 	.word	0x00000000


	//----- nvinfo : EIATTR_FRAME_SIZE
	.align		4
.L_989:
        /*1650*/ 	.byte	0x04, 0x11
        /*1652*/ 	.short	(.L_991 - .L_990)
	.align		4
.L_990:
        /*1654*/ 	.word	index@(_ZN2at6native35batch_norm_reduce_statistics_kernelIN3c104HalfEfiEEvNS_27GenericPackedTensorAccessorIT0_Lm2ENS_17RestrictPtrTraitsET1_EES8_NS4_IS5_Lm1ES6_S7_EES9_NS4_IT_Lm1ES6_S7_EESB_S5_S5_SB_)
        /*1658*/ 	.word	0x00000000


	//----- nvinfo : EIATTR_REGCOUNT
	.align		4
.L_991:
        /*165c*/ 	.byte	0x04, 0x2f
        /*165e*/ 	.short	(.L_993 - .L_992)
	.align		4
.L_992:
        /*1660*/ 	.word	index@(_ZN2at6native35batch_norm_reduce_statistics_kernelIN3c104HalfEflEEvNS_27GenericPackedTensorAccessorIT0_Lm2ENS_17RestrictPtrTraitsET1_EES8_NS4_IS5_Lm1ES6_S7_EES9_NS4_IT_Lm1ES6_S7_EESB_S5_S5_SB_)
        /*1664*/ 	.word	0x00000030


	//----- nvinfo : EIATTR_FRAME_SIZE
	.align		4
.L_993:
        /*1668*/ 	.byte	0x04, 0x11
        /*166a*/ 	.short	(.L_995 - .L_994)
	.align		4
.L_994:
        /*166c*/ 	.word	index@($__internal_18_$__cuda_sm20_dblrcp_rn_slowpath_v3)
        /*1670*/ 	.word	0x00000000


	//----- nvinfo : EIATTR_FRAME_SIZE
	.align		4
.L_995:
        /*1674*/ 	.byte	0x04, 0x11
        /*1676*/ 	.short	(.L_997 - .L_996)
	.align		4
.L_996:
        /*1678*/ 	.word	index@(_ZN2at6native35batch_norm_reduce_statistics_kernelIN3c104HalfEflEEvNS_27GenericPackedTensorAccessorIT0_Lm2ENS_17RestrictPtrTraitsET1_EES8_NS4_IS5_Lm1ES6_S7_EES9_NS4_IT_Lm1ES6_S7_EESB_S5_S5_SB_)
        /*167c*/ 	.word	0x00000000


	//----- nvinfo : EIATTR_REGCOUNT
	.align		4
.L_997:
        /*1680*/ 	.byte	0x04, 0x2f
        /*1682*/ 	.short	(.L_999 - .L_998)
	.align		4
.L_998:
        /*1684*/ 	.word	index@(_ZN2at6native35batch_norm_reduce_statistics_kernelIN3c108BFloat16EfiEEvNS_27GenericPackedTensorAccessorIT0_Lm2ENS_17RestrictPtrTraitsET1_EES8_NS4_IS5_Lm1ES6_S7_EES9_NS4_IT_Lm1ES6_S7_EESB_S5_S5_SB_)
        /*1688*/ 	.word	0x00000028


	//----- nvinfo : EIATTR_FRAME_SIZE
	.align		4
.L_999:
        /*168c*/ 	.byte	0x04, 0x11
        /*168e*/ 	.short	(.L_1001 - .L_1000)
	.align		4
.L_1000:
        /*1690*/ 	.word	index@($__internal_17_$__cuda_sm20_dblrcp_rn_slowpath_v3)
        /*1694*/ 	.word	0x00000000


	//----- nvinfo : EIATTR_FRAME_SIZE
	.align		4
.L_1001:
        /*1698*/ 	.byte	0x04, 0x11
        /*169a*/ 	.short	(.L_1003 - .L_1002)
	.align		4
.L_1002:
        /*169c*/ 	.word	index@(_ZN2at6native35batch_norm_reduce_statistics_kernelIN3c108BFloat16EfiEEvNS_27GenericPackedTensorAccessorIT0_Lm2ENS_17RestrictPtrTraitsET1_EES8_NS4_IS5_Lm1ES6_S7_EES9_NS4_IT_Lm1ES6_S7_EESB_S5_S5_SB_)
        /*16a0*/ 	.word	0x00000000


	//----- nvinfo : EIATTR_REGCOUNT
	.align		4
.L_1003:
        /*16a4*/ 	.byte	0x04, 0x2f
        /*16a6*/ 	.short	(.L_1005 - .L_1004)
	.align		4
.L_1004:
        /*16a8*/ 	.word	index@(_ZN2at6native35batch_norm_reduce_statistics_kernelIN3c108BFloat16EflEEvNS_27GenericPackedTensorAccessorIT0_Lm2ENS_17RestrictPtrTraitsET1_EES8_NS4_IS5_Lm1ES6_S7_EES9_NS4_IT_Lm1ES6_S7_EESB_S5_S5_SB_)
        /*16ac*/ 	.word	0x00000030


	//----- nvinfo : EIATTR_FRAME_SIZE
	.align		4
.L_1005:
        /*16b0*/ 	.byte	0x04, 0x11
        /*16b2*/ 	.short	(.L_1007 - .L_1006)
	.align		4
.L_1006:
        /*16b4*/ 	.word	index@($__internal_16_$__cuda_sm20_dblrcp_rn_slowpath_v3)
        /*16b8*/ 	.word	0x00000000


	//----- nvinfo : EIATTR_FRAME_SIZE
	.align		4
.L_1007:
        /*16bc*/ 	.byte	0x04, 0x11
        /*16be*/ 	.short	(.L_1009 - .L_1008)
	.align		4
.L_1008:
        /*16c0*/ 	.word	index@(_ZN2at6native35batch_norm_reduce_statistics_kernelIN3c108BFloat16EflEEvNS_27GenericPackedTensorAccessorIT0_Lm2ENS_17RestrictPtrTraitsET1_EES8_NS4_IS5_Lm1ES6_S7_EES9_NS4_IT_Lm1ES6_S7_EESB_S5_S5_SB_)
        /*16c4*/ 	.word	0x00000000


	//----- nvinfo : EIATTR_REGCOUNT
	.align		4
.L_1009:
        /*16c8*/ 	.byte	0x04, 0x2f
        /*16ca*/ 	.short	(.L_1011 - .L_1010)
	.align		4
.L_1010:
        /*16cc*/ 	.word	index@(_ZN2at6native33batch_norm_backward_reduce_kernelIdddiEEvNS_27GenericPackedTensorAccessorIT_Lm3ENS_16DefaultPtrTraitsET2_EES6_NS2_IT1_Lm1ES4_S5_EES8_S8_S8_NS2_IT0_Lm1ES4_S5_EESA_)
        /*16d0*/ 	.word	0x0000001c


	//----- nvinfo : EIATTR_FRAME_SIZE
	.align		4
.L_1011:
        /*16d4*/ 	.byte	0x04, 0x11
        /*16d6*/ 	.short	(.L_1013 - .L_1012)
	.align		4
.L_1012:
        /*16d8*/ 	.word	index@($__internal_15_$__cuda_sm70_shflsync_down_p)
        /*16dc*/ 	.word	0x00000000


	//----- nvinfo : EIATTR_FRAME_SIZE
	.align		4
.L_1013:
        /*16e0*/ 	.byte	0x04, 0x11
        /*16e2*/ 	.short	(.L_1015 - .L_1014)
	.align		4
.L_1014:
        /*16e4*/ 	.word	index@(_ZN2at6native33batch_norm_backward_reduce_kernelIdddiEEvNS_27GenericPackedTensorAccessorIT_Lm3ENS_16DefaultPtrTraitsET2_EES6_NS2_IT1_Lm1ES4_S5_EES8_S8_S8_NS2_IT0_Lm1ES4_S5_EESA_)
        /*16e8*/ 	.word	0x00000000


	//----- nvinfo : EIATTR_REGCOUNT
	.align		4
.L_1015:
        /*16ec*/ 	.byte	0x04, 0x2f
        /*16ee*/ 	.short	(.L_1017 - .L_1016)
	.align		4
.L_1016:
        /*16f0*/ 	.word	index@(_ZN2at6native33batch_norm_backward_reduce_kernelIdddlEEvNS_27GenericPackedTensorAccessorIT_Lm3ENS_16DefaultPtrTraitsET2_EES6_NS2_IT1_Lm1ES4_S5_EES8_S8_S8_NS2_IT0_Lm1ES4_S5_EESA_)
        /*16f4*/ 	.word	0x00000028


	//----- nvinfo : EIATTR_FRAME_SIZE
	.align		4
.L_1017:
        /*16f8*/ 	.byte	0x04, 0x11
        /*16fa*/ 	.short	(.L_1019 - .L_1018)
	.align		4
.L_1018:
        /*16fc*/ 	.word	index@($__internal_14_$__cuda_sm70_shflsync_down_p)
        /*1700*/ 	.word	0x00000000


	//----- nvinfo : EIATTR_FRAME_SIZE
	.align		4
.L_1019:
        /*1704*/ 	.byte	0x04, 0x11
        /*1706*/ 	.short	(.L_1021 - .L_1020)
	.align		4
.L_1020:
        /*1708*/ 	.word	index@(_ZN2at6native33batch_norm_backward_reduce_kernelIdddlEEvNS_27GenericPackedTensorAccessorIT_Lm3ENS_16DefaultPtrTraitsET2_EES6_NS2_IT1_Lm1ES4_S5_EES8_S8_S8_NS2_IT0_Lm1ES4_S5_EESA_)
        /*170c*/ 	.word	0x00000000


	//----- nvinfo : EIATTR_REGCOUNT
	.align		4
.L_1021:
        /*1710*/ 	.byte	0x04, 0x2f
        /*1712*/ 	.short	(.L_1023 - .L_1022)
	.align		4
.L_1022:
        /*1714*/ 	.word	index@(_ZN2at6native33batch_norm_backward_reduce_kernelIfffiEEvNS_27GenericPackedTensorAccessorIT_Lm3ENS_16DefaultPtrTraitsET2_EES6_NS2_IT1_Lm1ES4_S5_EES8_S8_S8_NS2_IT0_Lm1ES4_S5_EESA_)
        /*1718*/ 	.word	0x00000019


	//----- nvinfo : EIATTR_FRAME_SIZE
	.align		4
.L_1023:
        /*171c*/ 	.byte	0x04, 0x11
        /*171e*/ 	.short	(.L_1025 - .L_1024)
	.align		4
.L_1024:
        /*1720*/ 	.word	index@($__internal_13_$__cuda_sm70_shflsync_down_p)
        /*1724*/ 	.word	0x00000000


	//----- nvinfo : EIATTR_FRAME_SIZE
	.align		4
.L_1025:
        /*1728*/ 	.byte	0x04, 0x11
        /*172a*/ 	.short	(.L_1027 - .L_1026)
	.align		4
.L_1026:
        /*172c*/ 	.word	index@(_ZN2at6native33batch_norm_backward_reduce_kernelIfffiEEvNS_27GenericPackedTensorAccessorIT_Lm3ENS_16DefaultPtrTraitsET2_EES6_NS2_IT1_Lm1ES4_S5_EES8_S8_S8_NS2_IT0_Lm1ES4_S5_EESA_)
        /*1730*/ 	.word	0x00000000


	//----- nvinfo : EIATTR_REGCOUNT
	.align		4
.L_1027:
        /*1734*/ 	.byte	0x04, 0x2f
        /*1736*/ 	.short	(.L_1029 - .L_1028)
	.align		4
.L_1028:
        /*1738*/ 	.word	index@(_ZN2at6native33batch_norm_backward_reduce_kernelIffflEEvNS_27GenericPackedTensorAccessorIT_Lm3ENS_16DefaultPtrTraitsET2_EES6_NS2_IT1_Lm1ES4_S5_EES8_S8_S8_NS2_IT0_Lm1ES4_S5_EESA_)
        /*173c*/ 	.word	0x00000020


	//----- nvinfo : EIATTR_FRAME_SIZE
	.align		4
.L_1029:
        /*1740*/ 	.byte	0x04, 0x11
        /*1742*/ 	.short	(.L_1031 - .L_1030)
	.align		4
.L_1030:
        /*1744*/ 	.word	index@($__internal_12_$__cuda_sm70_shflsync_down_p)
        /*1748*/ 	.word	0x00000000


	//----- nvinfo : EIATTR_FRAME_SIZE
	.align		4
.L_1031:
        /*174c*/ 	.byte	0x04, 0x11
        /*174e*/ 	.short	(.L_1033 - .L_1032)
	.align		4
.L_1032:
        /*1750*/ 	.word	index@(_ZN2at6native33batch_norm_backward_reduce_kernelIffflEEvNS_27GenericPackedTensorAccessorIT_Lm3ENS_16DefaultPtrTraitsET2_EES6_NS2_IT1_Lm1ES4_S5_EES8_S8_S8_NS2_IT0_Lm1ES4_S5_EESA_)
        /*1754*/ 	.word	0x00000000


	//----- nvinfo : EIATTR_REGCOUNT
	.align		4
.L_1033:
        /*1758*/ 	.byte	0x04, 0x2f
        /*175a*/ 	.short	(.L_1035 - .L_1034)
	.align		4
.L_1034:
        /*175c*/ 	.word	index@(_ZN2at6native33batch_norm_backward_reduce_kernelIN3c104HalfEffiEEvNS_27GenericPackedTensorAccessorIT_Lm3ENS_16DefaultPtrTraitsET2_EES8_NS4_IT1_Lm1ES6_S7_EESA_SA_SA_NS4_IT0_Lm1ES6_S7_EESC_)
        /*1760*/ 	.word	0x0000001a


	//----- nvinfo : EIATTR_FRAME_SIZE
	.align		4
.L_1035:
        /*1764*/ 	.byte	0x04, 0x11
        /*1766*/ 	.short	(.L_1037 - .L_1036)
	.align		4
.L_1036:
        /*1768*/ 	.word	index@($__internal_11_$__cuda_sm70_shflsync_down_p)
        /*176c*/ 	.word	0x00000000


	//----- nvinfo : EIATTR_FRAME_SIZE
	.align		4
.L_1037:
        /*1770*/ 	.byte	0x04, 0x11
        /*1772*/ 	.short	(.L_1039 - .L_1038)
	.align		4
.L_1038:
        /*1774*/ 	.word	index@(_ZN2at6native33batch_norm_backward_reduce_kernelIN3c104HalfEffiEEvNS_27GenericPackedTensorAccessorIT_Lm3ENS_16DefaultPtrTraitsET2_EES8_NS4_IT1_Lm1ES6_S7_EESA_SA_SA_NS4_IT0_Lm1ES6_S7_EESC_)
        /*1778*/ 	.word	0x00000000


	//----- nvinfo : EIATTR_REGCOUNT
	.align		4
.L_1039:
        /*177c*/ 	.byte	0x04, 0x2f
        /*177e*/ 	.short	(.L_1041 - .L_1040)
	.align		4
.L_1040:
        /*1780*/ 	.word	index@(_ZN2at6native33batch_norm_backward_reduce_kernelIN3c104HalfES3_fiEEvNS_27GenericPackedTensorAccessorIT_Lm3ENS_16DefaultPtrTraitsET2_EES8_NS4_IT1_Lm1ES6_S7_EESA_SA_SA_NS4_IT0_Lm1ES6_S7_EESC_)
        /*1784*/ 	.word	0x0000001a


	//----- nvinfo : EIATTR_FRAME_SIZE
	.align		4
.L_1041:
        /*1788*/ 	.byte	0x04, 0x11
        /*178a*/ 	.short	(.L_1043 - .L_1042)
	.align		4
.L_1042:
        /*178c*/ 	.word	index@($__internal_10_$__cuda_sm70_shflsync_down_p)
        /*1790*/ 	.word	0x00000000


	//----- nvinfo : EIATTR_FRAME_SIZE
	.align		4
.L_1043:
        /*1794*/ 	.byte	0x04, 0x11
        /*1796*/ 	.short	(.L_1045 - .L_1044)
	.align		4
.L_1044:
        /*1798*/ 	.word	index@(_ZN2at6native33batch_norm_backward_reduce_kernelIN3c104HalfES3_fiEEvNS_27GenericPackedTensorAccessorIT_Lm3ENS_16DefaultPtrTraitsET2_EES8_NS4_IT1_Lm1ES6_S7_EESA_SA_SA_NS4_IT0_Lm1ES6_S7_EESC_)
        /*179c*/ 	.word	0x00000000


	//----- nvinfo : EIATTR_REGCOUNT
	.align		4
.L_1045:
        /*17a0*/ 	.byte	0x04, 0x2f
        /*17a2*/ 	.short	(.L_1047 - .L_1046)
	.align		4
.L_1046:
        /*17a4*/ 	.word	index@(_ZN2at6native33batch_norm_backward_reduce_kernelIN3c104HalfEfflEEvNS_27GenericPackedTensorAccessorIT_Lm3ENS_16DefaultPtrTraitsET2_EES8_NS4_IT1_Lm1ES6_S7_EESA_SA_SA_NS4_IT0_Lm1ES6_S7_EESC_)
        /*17a8*/ 	.word	0x00000020


	//----- nvinfo : EIATTR_FRAME_SIZE
	.align		4
.L_1047:
        /*17ac*/ 	.byte	0x04, 0x11
        /*17ae*/ 	.short	(.L_1049 - .L_1048)
	.align		4
.L_1048:
        /*17b0*/ 	.word	index@($__internal_9_$__cuda_sm70_shflsync_down_p)
        /*17b4*/ 	.word	0x00000000


	//----- nvinfo : EIATTR_FRAME_SIZE
	.align		4
.L_1049:
        /*17b8*/ 	.byte	0x04, 0x11
        /*17ba*/ 	.short	(.L_1051 - .L_1050)
	.align		4
.L_1050:
        /*17bc*/ 	.word	index@(_ZN2at6native33batch_norm_backward_reduce_kernelIN3c104HalfEfflEEvNS_27GenericPackedTensorAccessorIT_Lm3ENS_16DefaultPtrTraitsET2_EES8_NS4_IT1_Lm1ES6_S7_EESA_SA_SA_NS4_IT0_Lm1ES6_S7_EESC_)
        /*17c0*/ 	.word	0x00000000


	//----- nvinfo : EIATTR_REGCOUNT
	.align		4
.L_1051:
        /*17c4*/ 	.byte	0x04, 0x2f
        /*17c6*/ 	.short	(.L_1053 - .L_1052)
	.align		4
.L_1052:
        /*17c8*/ 	.word	index@(_ZN2at6native33batch_norm_backward_reduce_kernelIN3c104HalfES3_flEEvNS_27GenericPackedTensorAccessorIT_Lm3ENS_16DefaultPtrTraitsET2_EES8_NS4_IT1_Lm1ES6_S7_EESA_SA_SA_NS4_IT0_Lm1ES6_S7_EESC_)
        /*17cc*/ 	.word	0x00000020


	//----- nvinfo : EIATTR_FRAME_SIZE
	.align		4
.L_1053:
        /*17d0*/ 	.byte	0x04, 0x11
        /*17d2*/ 	.short	(.L_1055 - .L_1054)
	.align		4
.L_1054:
        /*17d4*/ 	.word	index@($__internal_8_$__cuda_sm70_shflsync_down_p)
        /*17d8*/ 	.word	0x00000000


	//----- nvinfo : EIATTR_FRAME_SIZE
	.align		4
.L_1055:
        /*17dc*/ 	.byte	0x04, 0x11
        /*17de*/ 	.short	(.L_1057 - .L_1056)
	.align		4
.L_1056:
        /*17e0*/ 	.word	index@(_ZN2at6native33batch_norm_backward_reduce_kernelIN3c104HalfES3_flEEvNS_27GenericPackedTensorAccessorIT_Lm3ENS_16DefaultPtrTraitsET2_EES8_NS4_IT1_Lm1ES6_S7_EESA_SA_SA_NS4_IT0_Lm1ES6_S7_EESC_)
        /*17e4*/ 	.word	0x00000000


	//----- nvinfo : EIATTR_REGCOUNT
	.align		4
.L_1057:
        /*17e8*/ 	.byte	0x04, 0x2f
        /*17ea*/ 	.short	(.L_1059 - .L_1058)
	.align		4
.L_1058:
        /*17ec*/ 	.word	index@(_ZN2at6native33batch_norm_backward_reduce_kernelIN3c108BFloat16EffiEEvNS_27GenericPackedTensorAccessorIT_Lm3ENS_16DefaultPtrTraitsET2_EES8_NS4_IT1_Lm1ES6_S7_EESA_SA_SA_NS4_IT0_Lm1ES6_S7_EESC_)
        /*17f0*/ 	.word	0x00000019


	//----- nvinfo : EIATTR_FRAME_SIZE
	.align		4
.L_1059:
        /*17f4*/ 	.byte	0x04, 0x11
        /*17f6*/ 	.short	(.L_1061 - .L_1060)
	.align		4
.L_1060:
        /*17f8*/ 	.word	index@($__internal_7_$__cuda_sm70_shflsync_down_p)
        /*17fc*/ 	.word	0x00000000


	//----- nvinfo : EIATTR_FRAME_SIZE
	.align		4
.L_1061:
        /*1800*/ 	.byte	0x04, 0x11
        /*1802*/ 	.short	(.L_1063 - .L_1062)
	.align		4
.L_1062:
        /*1804*/ 	.word	index@(_ZN2at6native33batch_norm_backward_reduce_kernelIN3c108BFloat16EffiEEvNS_27GenericPackedTensorAccessorIT_Lm3ENS_16DefaultPtrTraitsET2_EES8_NS4_IT1_Lm1ES6_S7_EESA_SA_SA_NS4_IT0_Lm1ES6_S7_EESC_)
        /*1808*/ 	.word	0x00000000


	//----- nvinfo : EIATTR_REGCOUNT
	.align		4
.L_1063:
        /*180c*/ 	.byte	0x04, 0x2f
        /*180e*/ 	.short	(.L_1065 - .L_1064)
	.align		4
.L_1064:
        /*1810*/ 	.word	index@(_ZN2at6native33batch_norm_backward_reduce_kernelIN3c108BFloat16ES3_fiEEvNS_27GenericPackedTensorAccessorIT_Lm3ENS_16DefaultPtrTraitsET2_EES8_NS4_IT1_Lm1ES6_S7_EESA_SA_SA_NS4_IT0_Lm1ES6_S7_EESC_)
        /*1814*/ 	.word	0x00000019


	//----- nvinfo : EIATTR_FRAME_SIZE
	.align		4
.L_1065:
        /*1818*/ 	.byte	0x04, 0x11
        /*181a*/ 	.short	(.L_1067 - .L_1066)
	.align		4
.L_1066:
        /*181c*/ 	.word	index@($__internal_6_$__cuda_sm70_shflsync_down_p)
        /*1820*/ 	.word	0x00000000


	//----- nvinfo : EIATTR_FRAME_SIZE
	.align		4
.L_1067:
        /*1824*/ 	.byte	0x04, 0x11
        /*1826*/ 	.short	(.L_1069 - .L_1068)
	.align		4
.L_1068:
        /*1828*/ 	.word	index@(_ZN2at6native33batch_norm_backward_reduce_kernelIN3c108BFloat16ES3_fiEEvNS_27GenericPackedTensorAccessorIT_Lm3ENS_16DefaultPtrTraitsET2_EES8_NS4_IT1_Lm1ES6_S7_EESA_SA_SA_NS4_IT0_Lm1ES6_S7_EESC_)
        /*182c*/ 	.word	0x00000000


	//----- nvinfo : EIATTR_REGCOUNT
	.align		4
.L_1069:
        /*1830*/ 	.byte	0x04, 0x2f
        /*1832*/ 	.short	(.L_1071 - .L_1070)
	.align		4
.L_1070:
        /*1834*/ 	.word	index@(_ZN2at6native33batch_norm_backward_reduce_kernelIN3c108BFloat16EfflEEvNS_27GenericPackedTensorAccessorIT_Lm3ENS_16DefaultPtrTraitsET2_EES8_NS4_IT1_Lm1ES6_S7_EESA_SA_SA_NS4_IT0_Lm1ES6_S7_EESC_)
        /*1838*/ 	.word	0x00000020


	//----- nvinfo : EIATTR_FRAME_SIZE
	.align		4
.L_1071:
        /*183c*/ 	.byte	0x04, 0x11
        /*183e*/ 	.short	(.L_1073 - .L_1072)
	.align		4
.L_1072:
        /*1840*/ 	.word	index@($__internal_5_$__cuda_sm70_shflsync_down_p)
        /*1844*/ 	.word	0x00000000


	//----- nvinfo : EIATTR_FRAME_SIZE
	.align		4
.L_1073:
        /*1848*/ 	.byte	0x04, 0x11
        /*184a*/ 	.short	(.L_1075 - .L_1074)
	.align		4
.L_1074:
        /*184c*/ 	.word	index@(_ZN2at6native33batch_norm_backward_reduce_kernelIN3c108BFloat16EfflEEvNS_27GenericPackedTensorAccessorIT_Lm3ENS_16DefaultPtrTraitsET2_EES8_NS4_IT1_Lm1ES6_S7_EESA_SA_SA_NS4_IT0_Lm1ES6_S7_EESC_)
        /*1850*/ 	.word	0x00000000


	//----- nvinfo : EIATTR_REGCOUNT
	.align		4
.L_1075:
        /*1854*/ 	.byte	0x04, 0x2f
        /*1856*/ 	.short	(.L_1077 - .L_1076)
	.align		4
.L_1076:
        /*1858*/ 	.word	index@(_ZN2at6native33batch_norm_backward_reduce_kernelIN3c108BFloat16ES3_flEEvNS_27GenericPackedTensorAccessorIT_Lm3ENS_16DefaultPtrTraitsET2_EES8_NS4_IT1_Lm1ES6_S7_EESA_SA_SA_NS4_IT0_Lm1ES6_S7_EESC_)
        /*185c*/ 	.word	0x00000020


	//----- nvinfo : EIATTR_FRAME_SIZE
	.align		4
.L_1077:
        /*1860*/ 	.byte	0x04, 0x11
        /*1862*/ 	.short	(.L_1079 - .L_1078)
	.align		4
.L_1078:
        /*1864*/ 	.word	index@($__internal_4_$__cuda_sm70_shflsync_down_p)
        /*1868*/ 	.word	0x00000000


	//----- nvinfo : EIATTR_FRAME_SIZE
	.align		4
.L_1079:
        /*186c*/ 	.byte	0x04, 0x11
        /*186e*/ 	.short	(.L_1081 - .L_1080)
	.align		4
.L_1080:
        /*1870*/ 	.word	index@(_ZN2at6native33batch_norm_backward_reduce_kernelIN3c108BFloat16ES3_flEEvNS_27GenericPackedTensorAccessorIT_Lm3ENS_16DefaultPtrTraitsET2_EES8_NS4_IT1_Lm1ES6_S7_EESA_SA_SA_NS4_IT0_Lm1ES6_S7_EESC_)
        /*1874*/ 	.word	0x00000000


	//----- nvinfo : EIATTR_REGCOUNT
	.align		4
.L_1081:
        /*1878*/ 	.byte	0x04, 0x2f
        /*187a*/ 	.short	(.L_1083 - .L_1082)
	.align		4
.L_1082:
        /*187c*/ 	.word	index@(_ZN2at6native32batch_norm_backward_elemt_kernelIdddiEEvNS_27GenericPackedTensorAccessorIT_Lm3ENS_16DefaultPtrTraitsET2_EES6_NS2_IT1_Lm1ES4_S5_EES8_NS2_IT0_Lm1ES4_S5_EES8_S8_S6_PKii)
        /*1880*/ 	.word	0x00000020


	//----- nvinfo : EIATTR_FRAME_SIZE
	.align		4
.L_1083:
        /*1884*/ 	.byte	0x04, 0x11
        /*1886*/ 	.short	(.L_1085 - .L_1084)
	.align		4
.L_1084:
        /*1888*/ 	.word	index@($__internal_3_$__cuda_sm20_dblrcp_rn_slowpath_v3)
        /*188c*/ 	.word	0x00000000


	//----- nvinfo : EIATTR_FRAME_SIZE
	.align		4
.L_1085:
        /*1890*/ 	.byte	0x04, 0x11
        /*1892*/ 	.short	(.L_1087 - .L_1086)
	.align		4
.L_1086:
        /*1894*/ 	.word	index@(_ZN2at6native32batch_norm_backward_elemt_kernelIdddiEEvNS_27GenericPackedTensorAccessorIT_Lm3ENS_16DefaultPtrTraitsET2_EES6_NS2_IT1_Lm1ES4_S5_EES8_NS2_IT0_Lm1ES4_S5_EES8_S8_S6_PKii)
        /*1898*/ 	.word	0x00000000


	//----- nvinfo : EIATTR_REGCOUNT
	.align		4
.L_1087:
        /*189c*/ 	.byte	0x04, 0x2f
        /*189e*/ 	.short	(.L_1089 - .L_1088)
	.align		4
.L_1088:
        /*18a0*/ 	.word	index@(_ZN2at6native32batch_norm_backward_elemt_kernelIdddlEEvNS_27GenericPackedTensorAccessorIT_Lm3ENS_16DefaultPtrTraitsET2_EES6_NS2_IT1_Lm1ES4_S5_EES8_NS2_IT0_Lm1ES4_S5_EES8_S8_S6_PKii)
        /*18a4*/ 	.word	0x00000020


	//----- nvinfo : EIATTR_FRAME_SIZE
	.align		4
.L_1089:
        /*18a8*/ 	.byte	0x04, 0x11
        /*18aa*/ 	.short	(.L_1091 - .L_1090)
	.align		4
.L_1090:
        /*18ac*/ 	.word	index@($__internal_2_$__cuda_sm20_dblrcp_rn_slowpath_v3)
        /*18b0*/ 	.word	0x00000000


	//----- nvinfo : EIATTR_FRAME_SIZE
	.align		4
.L_1091:
        /*18b4*/ 	.byte	0x04, 0x11
        /*18b6*/ 	.short	(.L_1093 - .L_1092)
	.align		4
.L_1092:
        /*18b8*/ 	.word	index@(_ZN2at6native32batch_norm_backward_elemt_kernelIdddlEEvNS_27GenericPackedTensorAccessorIT_Lm3ENS_16DefaultPtrTraitsET2_EES6_NS2_IT1_Lm1ES4_S5_EES8_NS2_IT0_Lm1ES4_S5_EES8_S8_S6_PKii)
        /*18bc*/ 	.word	0x00000000


	//----- nvinfo : EIATTR_REGCOUNT
	.align		4
.L_1093:
        /*18c0*/ 	.byte	0x04, 0x2f
        /*18c2*/ 	.short	(.L_1095 - .L_1094)
	.align		4
.L_1094:
        /*18c4*/ 	.word	index@(_ZN2at6native32batch_norm_backward_elemt_kernelIfffiEEvNS_27GenericPackedTensorAccessorIT_Lm3ENS_16DefaultPtrTraitsET2_EES6_NS2_IT1_Lm1ES4_S5_EES8_NS2_IT0_Lm1ES4_S5_EES8_S8_S6_PKii)
        /*18c8*/ 	.word	0x0000001d


	//----- nvinfo : EIATTR_FRAME_SIZE
	.align		4
.L_1095:
        /*18cc*/ 	.byte	0x04, 0x11
        /*18ce*/ 	.short	(.L_1097 - .L_1096)
	.align		4
.L_1096:
        /*18d0*/ 	.word	index@(_ZN2at6native32batch_norm_backward_elemt_kernelIfffiEEvNS_27GenericPackedTensorAccessorIT_Lm3ENS_16DefaultPtrTraitsET2_EES6_NS2_IT1_Lm1ES4_S5_EES8_NS2_IT0_Lm1ES4_S5_EES8_S8_S6_PKii)
        /*18d4*/ 	.word	0x00000000


	//----- nvinfo : EIATTR_REGCOUNT
	.align		4
.L_1097:
        /*18d8*/ 	.byte	0x04, 0x2f
        /*18da*/ 	.short	(.L_1099 - .L_1098)
	.align		4
.L_1098:
        /*18dc*/ 	.word	index@(_ZN2at6native32batch_norm_backward_elemt_kernelIffflEEvNS_27GenericPackedTensorAccessorIT_Lm3ENS_16DefaultPtrTraitsET2_EES6_NS2_IT1_Lm1ES4_S5_EES8_NS2_IT0_Lm1ES4_S5_EES8_S8_S6_PKii)
        /*18e0*/ 	.word	0x00000020


	//----- nvinfo : EIATTR_FRAME_SIZE
	.align		4
.L_1099:
        /*18e4*/ 	.byte	0x04, 0x11
        /*18e6*/ 	.short	(.L_1101 - .L_1100)
	.align		4
.L_1100:
        /*18e8*/ 	.word	index@(_ZN2at6native32batch_norm_backward_elemt_kernelIffflEEvNS_27GenericPackedTensorAccessorIT_Lm3ENS_16DefaultPtrTraitsET2_EES6_NS2_IT1_Lm1ES4_S5_EES8_NS2_IT0_Lm1ES4_S5_EES8_S8_S6_PKii)
        /*18ec*/ 	.word	0x00000000


	//----- nvinfo : EIATTR_REGCOUNT
	.align		4
.L_1101:
        /*18f0*/ 	.byte	0x04, 0x2f
        /*18f2*/ 	.short	(.L_1103 - .L_1102)
	.align		4
.L_1102:
        /*18f4*/ 	.word	index@(_ZN2at6native32batch_norm_backward_elemt_kernelIN3c104HalfEffiEEvNS_27GenericPackedTensorAccessorIT_Lm3ENS_16DefaultPtrTraitsET2_EES8_NS4_IT1_Lm1ES6_S7_EESA_NS4_IT0_Lm1ES6_S7_EESA_SA_S8_PKii)
        /*18f8*/ 	.word	0x0000001c


	//----- nvinfo : EIATTR_FRAME_SIZE
	.align		4
.L_1103:
        /*18fc*/ 	.byte	0x04, 0x11
        /*18fe*/ 	.short	(.L_1105 - .L_1104)
	.align		4
.L_1104:
        /*1900*/ 	.word	index@(_ZN2at6native32batch_norm_backward_elemt_kernelIN3c104HalfEffiEEvNS_27GenericPackedTensorAccessorIT_Lm3ENS_16DefaultPtrTraitsET2_EES8_NS4_IT1_Lm1ES6_S7_EESA_NS4_IT0_Lm1ES6_S7_EESA_SA_S8_PKii)
        /*1904*/ 	.word	0x00000000


	//----- nvinfo : EIATTR_REGCOUNT
	.align		4
.L_1105:
        /*1908*/ 	.byte	0x04, 0x2f
        /*190a*/ 	.short	(.L_1107 - .L_1106)
	.align		4
.L_1106:
        /*190c*/ 	.word	index@(_ZN2at6native32batch_norm_backward_elemt_kernelIN3c104HalfES3_fiEEvNS_27GenericPackedTensorAccessorIT_Lm3ENS_16DefaultPtrTraitsET2_EES8_NS4_IT1_Lm1ES6_S7_EESA_NS4_IT0_Lm1ES6_S7_EESA_SA_S8_PKii)
        /*1910*/ 	.word	0x0000001c


	//----- nvinfo : EIATTR_FRAME_SIZE
	.align		4
.L_1107:
        /*1914*/ 	.byte	0x04, 0x11
        /*1916*/ 	.short	(.L_1109 - .L_1108)
	.align		4
.L_1108:
        /*1918*/ 	.word	index@(_ZN2at6native32batch_norm_backward_elemt_kernelIN3c104HalfES3_fiEEvNS_27GenericPackedTensorAccessorIT_Lm3ENS_16DefaultPtrTraitsET2_EES8_NS4_IT1_Lm1ES6_S7_EESA_NS4_IT0_Lm1ES6_S7_EESA_SA_S8_PKii)
        /*191c*/ 	.word	0x00000000


	//----- nvinfo : EIATTR_REGCOUNT
	.align		4
.L_1109:
        /*1920*/ 	.byte	0x04, 0x2f
        /*1922*/ 	.short	(.L_1111 - .L_1110)
	.align		4
.L_1110:
        /*1924*/ 	.word	index@(_ZN2at6native32batch_norm_backward_elemt_kernelIN3c104HalfEfflEEvNS_27GenericPackedTensorAccessorIT_Lm3ENS_16DefaultPtrTraitsET2_EES8_NS4_IT1_Lm1ES6_S7_EESA_NS4_IT0_Lm1ES6_S7_EESA_SA_S8_PKii)
        /*1928*/ 	.word	0x00000020


	//----- nvinfo : EIATTR_FRAME_SIZE
	.align		4
.L_1111:
        /*192c*/ 	.byte	0x04, 0x11
        /*192e*/ 	.short	(.L_1113 - .L_1112)
	.align		4
.L_1112:
        /*1930*/ 	.word	index@(_ZN2at6native32batch_norm_backward_elemt_kernelIN3c104HalfEfflEEvNS_27GenericPackedTensorAccessorIT_Lm3ENS_16DefaultPtrTraitsET2_EES8_NS4_IT1_Lm1ES6_S7_EESA_NS4_IT0_Lm1ES6_S7_EESA_SA_S8_PKii)
        /*1934*/ 	.word	0x00000000


	//----- nvinfo : EIATTR_REGCOUNT
	.align		4
.L_1113:
        /*1938*/ 	.byte	0x04, 0x2f
        /*193a*/ 	.short	(.L_1115 - .L_1114)
	.align		4
.L_1114:
        /*193c*/ 	.word	index@(_ZN2at6native32batch_norm_backward_elemt_kernelIN3c104HalfES3_flEEvNS_27GenericPackedTensorAccessorIT_Lm3ENS_16DefaultPtrTraitsET2_EES8_NS4_IT1_Lm1ES6_S7_EESA_NS4_IT0_Lm1ES6_S7_EESA_SA_S8_PKii)
        /*1940*/ 	.word	0x00000020


	//----- nvinfo : EIATTR_FRAME_SIZE
	.align		4
.L_1115:
        /*1944*/ 	.byte	0x04, 0x11
        /*1946*/ 	.short	(.L_1117 - .L_1116)
	.align		4
.L_1116:
        /*1948*/ 	.word	index@(_ZN2at6native32batch_norm_backward_elemt_kernelIN3c104HalfES3_flEEvNS_27GenericPackedTensorAccessorIT_Lm3ENS_16DefaultPtrTraitsET2_EES8_NS4_IT1_Lm1ES6_S7_EESA_NS4_IT0_Lm1ES6_S7_EESA_SA_S8_PKii)
        /*194c*/ 	.word	0x00000000


	//----- nvinfo : EIATTR_REGCOUNT
	.align		4
.L_1117:
        /*1950*/ 	.byte	0x04, 0x2f
        /*1952*/ 	.short	(.L_1119 - .L_1118)
	.align		4
.L_1118:
        /*1954*/ 	.word	index@(_ZN2at6native32batch_norm_backward_elemt_kernelIN3c108BFloat16EffiEEvNS_27GenericPackedTensorAccessorIT_Lm3ENS_16DefaultPtrTraitsET2_EES8_NS4_IT1_Lm1ES6_S7_EESA_NS4_IT0_Lm1ES6_S7_EESA_SA_S8_PKii)
        /*1958*/ 	.word	0x0000001b


	//----- nvinfo : EIATTR_FRAME_SIZE
	.align		4
.L_1119:
        /*195c*/ 	.byte	0x04, 0x11
        /*195e*/ 	.short	(.L_1121 - .L_1120)
	.align		4
.L_1120:
        /*1960*/ 	.word	index@(_ZN2at6native32batch_norm_backward_elemt_kernelIN3c108BFloat16EffiEEvNS_27GenericPackedTensorAccessorIT_Lm3ENS_16DefaultPtrTraitsET2_EES8_NS4_IT1_Lm1ES6_S7_EESA_NS4_IT0_Lm1ES6_S7_EESA_SA_S8_PKii)
        /*1964*/ 	.word	0x00000000


	//----- nvinfo : EIATTR_REGCOUNT
	.align		4
.L_1121:
        /*1968*/ 	.byte	0x04, 0x2f
        /*196a*/ 	.short	(.L_1123 - .L_1122)
	.align		4
.L_1122:
        /*196c*/ 	.word	index@(_ZN2at6native32batch_norm_backward_elemt_kernelIN3c108BFloat16ES3_fiEEvNS_27GenericPackedTensorAccessorIT_Lm3ENS_16DefaultPtrTraitsET2_EES8_NS4_IT1_Lm1ES6_S7_EESA_NS4_IT0_Lm1ES6_S7_EESA_SA_S8_PKii)
        /*1970*/ 	.word	0x0000001b


	//----- nvinfo : EIATTR_FRAME_SIZE
	.align		4
.L_1123:
        /*1974*/ 	.byte	0x04, 0x11
        /*1976*/ 	.short	(.L_1125 - .L_1124)
	.align		4
.L_1124:
        /*1978*/ 	.word	index@(_ZN2at6native32batch_norm_backward_elemt_kernelIN3c108BFloat16ES3_fiEEvNS_27GenericPackedTensorAccessorIT_Lm3ENS_16DefaultPtrTraitsET2_EES8_NS4_IT1_Lm1ES6_S7_EESA_NS4_IT0_Lm1ES6_S7_EESA_SA_S8_PKii)
        /*197c*/ 	.word	0x00000000


	//----- nvinfo : EIATTR_REGCOUNT
	.align		4
.L_1125:
        /*1980*/ 	.byte	0x04, 0x2f
        /*1982*/ 	.short	(.L_1127 - .L_1126)
	.align		4
.L_1126:
        /*1984*/ 	.word	index@(_ZN2at6native32batch_norm_backward_elemt_kernelIN3c108BFloat16EfflEEvNS_27GenericPackedTensorAccessorIT_Lm3ENS_16DefaultPtrTraitsET2_EES8_NS4_IT1_Lm1ES6_S7_EESA_NS4_IT0_Lm1ES6_S7_EESA_SA_S8_PKii)
        /*1988*/ 	.word	0x00000020


	//----- nvinfo : EIATTR_FRAME_SIZE
	.align		4
.L_1127:
        /*198c*/ 	.byte	0x04, 0x11
        /*198e*/ 	.short	(.L_1129 - .L_1128)
	.align		4
.L_1128:
        /*1990*/ 	.word	index@(_ZN2at6native32batch_norm_backward_elemt_kernelIN3c108BFloat16EfflEEvNS_27GenericPackedTensorAccessorIT_Lm3ENS_16DefaultPtrTraitsET2_EES8_NS4_IT1_Lm1ES6_S7_EESA_NS4_IT0_Lm1ES6_S7_EESA_SA_S8_PKii)
        /*1994*/ 	.word	0x00000000


	//----- nvinfo : EIATTR_REGCOUNT
	.align		4
.L_1129:
        /*1998*/ 	.byte	0x04, 0x2f
        /*199a*/ 	.short	(.L_1131 - .L_1130)
	.align		4
.L_1130:
        /*199c*/ 	.word	index@(_ZN2at6native32batch_norm_backward_elemt_kernelIN3c108BFloat16ES3_flEEvNS_27GenericPackedTensorAccessorIT_Lm3ENS_16DefaultPtrTraitsET2_EES8_NS4_IT1_Lm1ES6_S7_EESA_NS4_IT0_Lm1ES6_S7_EESA_SA_S8_PKii)
        /*19a0*/ 	.word	0x00000020


	//----- nvinfo : EIATTR_FRAME_SIZE
	.align		4
.L_1131:
        /*19a4*/ 	.byte	0x04, 0x11
        /*19a6*/ 	.short	(.L_1133 - .L_1132)
	.align		4
.L_1132:
        /*19a8*/ 	.word	index@(_ZN2at6native32batch_norm_backward_elemt_kernelIN3c108BFloat16ES3_flEEvNS_27GenericPackedTensorAccessorIT_Lm3ENS_16DefaultPtrTraitsET2_EES8_NS4_IT1_Lm1ES6_S7_EESA_NS4_IT0_Lm1ES6_S7_EESA_SA_S8_PKii)
        /*19ac*/ 	.word	0x00000000


	//----- nvinfo : EIATTR_REGCOUNT
	.align		4
.L_1133:
        /*19b0*/ 	.byte	0x04, 0x2f
        /*19b2*/ 	.short	(.L_1135 - .L_1134)
	.align		4
.L_1134:
        /*19b4*/ 	.word	index@(_ZN2at6native49_GLOBAL__N__b919a28f_16_Normalization_cu_5c38458745unrolled_elementwise_kernel_for_multi_outputsILi2EZZZNS1_23batch_norm_update_statsERKNS_6TensorES5_S5_S5_dlENKUlvE_clEvENKUlvE_clEvEUlddddE_St5arrayIPcLm6EE23TrivialOffsetCalculatorILi4EjESC_ILi2EjEEEviT0_T1_T2_T3_)
        /*19b8*/ 	.word	0x00000048


	//----- nvinfo : EIATTR_FRAME_SIZE
	.align		4
.L_1135:
        /*19bc*/ 	.byte	0x04, 0x11
        /*19be*/ 	.short	(.L_1137 - .L_1136)
	.align		4
.L_1136:
        /*19c0*/ 	.word	index@(_ZN2at6native49_GLOBAL__N__b919a28f_16_Normalization_cu_5c38458745unrolled_elementwise_kernel_for_multi_outputsILi2EZZZNS1_23batch_norm_update_statsERKNS_6TensorES5_S5_S5_dlENKUlvE_clEvENKUlvE_clEvEUlddddE_St5arrayIPcLm6EE23TrivialOffsetCalculatorILi4EjESC_ILi2EjEEEviT0_T1_T2_T3_)
        /*19c4*/ 	.word	0x00000000


	//----- nvinfo : EIATTR_REGCOUNT
	.align		4
.L_1137:
        /*19c8*/ 	.byte	0x04, 0x2f
        /*19ca*/ 	.short	(.L_1139 - .L_1138)
	.align		4
.L_1138:
        /*19cc*/ 	.word	index@(_ZN2at6native49_GLOBAL__N__b919a28f_16_Normalization_cu_5c38458745unrolled_elementwise_kernel_for_multi_outputsILi2EZZZNS1_23batch_norm_update_statsERKNS_6TensorES5_S5_S5_dlENKUlvE_clEvENKUlvE_clEvEUlddddE_St5arrayIPcLm6EE16OffsetCalculatorILi4EjLb0EESC_ILi2EjLb0EEEEviT0_T1_T2_T3_)
        /*19d0*/ 	.word	0x0000004e


	//----- nvinfo : EIATTR_FRAME_SIZE
	.align		4
.L_1139:
        /*19d4*/ 	.byte	0x04, 0x11
        /*19d6*/ 	.short	(.L_1141 - .L_1140)
	.align		4
.L_1140:
        /*19d8*/ 	.word	index@(_ZN2at6native49_GLOBAL__N__b919a28f_16_Normalization_cu_5c38458745unrolled_elementwise_kernel_for_multi_outputsILi2EZZZNS1_23batch_norm_update_statsERKNS_6TensorES5_S5_S5_dlENKUlvE_clEvENKUlvE_clEvEUlddddE_St5arrayIPcLm6EE16OffsetCalculatorILi4EjLb0EESC_ILi2EjLb0EEEEviT0_T1_T2_T3_)
        /*19dc*/ 	.word	0x00000000


	//----- nvinfo : EIATTR_REGCOUNT
	.align		4
.L_1141:
        /*19e0*/ 	.byte	0x04, 0x2f
        /*19e2*/ 	.short	(.L_1143 - .L_1142)
	.align		4
.L_1142:
        /*19e4*/ 	.word	index@(_ZN2at6native49_GLOBAL__N__b919a28f_16_Normalization_cu_5c38458745unrolled_elementwise_kernel_for_multi_outputsILi2EZZZNS1_23batch_norm_update_statsERKNS_6TensorES5_S5_S5_dlENKUlvE_clEvENKUlvE0_clEvEUlffffE_St5arrayIPcLm6EE23TrivialOffsetCalculatorILi4EjESC_ILi2EjEEEviT0_T1_T2_T3_)
        /*19e8*/ 	.word	0x00000030


	//----- nvinfo : EIATTR_FRAME_SIZE
	.align		4
.L_1143:
        /*19ec*/ 	.byte	0x04, 0x11
        /*19ee*/ 	.short	(.L_1145 - .L_1144)
	.align		4
.L_1144:
        /*19f0*/ 	.word	index@(_ZN2at6native49_GLOBAL__N__b919a28f_16_Normalization_cu_5c38458745unrolled_elementwise_kernel_for_multi_outputsILi2EZZZNS1_23batch_norm_update_statsERKNS_6TensorES5_S5_S5_dlENKUlvE_clEvENKUlvE0_clEvEUlffffE_St5arrayIPcLm6EE23TrivialOffsetCalculatorILi4EjESC_ILi2EjEEEviT0_T1_T2_T3_)
        /*19f4*/ 	.word	0x00000000


	//----- nvinfo : EIATTR_REGCOUNT
	.align		4
.L_1145:
        /*19f8*/ 	.byte	0x04, 0x2f
        /*19fa*/ 	.short	(.L_1147 - .L_1146)
	.align		4
.L_1146:
        /*19fc*/ 	.word	index@(_ZN2at6native49_GLOBAL__N__b919a28f_16_Normalization_cu_5c38458745unrolled_elementwise_kernel_for_multi_outputsILi2EZZZNS1_23batch_norm_update_statsERKNS_6TensorES5_S5_S5_dlENKUlvE_clEvENKUlvE0_clEvEUlffffE_St5arrayIPcLm6EE16OffsetCalculatorILi4EjLb0EESC_ILi2EjLb0EEEEviT0_T1_T2_T3_)
        /*1a00*/ 	.word	0x00000030


	//----- nvinfo : EIATTR_FRAME_SIZE
	.align		4
.L_1147:
        /*1a04*/ 	.byte	0x04, 0x11
        /*1a06*/ 	.short	(.L_1149 - .L_1148)
	.align		4
.L_1148:
        /*1a08*/ 	.word	index@(_ZN2at6native49_GLOBAL__N__b919a28f_16_Normalization_cu_5c38458745unrolled_elementwise_kernel_for_multi_outputsILi2EZZZNS1_23batch_norm_update_statsERKNS_6TensorES5_S5_S5_dlENKUlvE_clEvENKUlvE0_clEvEUlffffE_St5arrayIPcLm6EE16OffsetCalculatorILi4EjLb0EESC_ILi2EjLb0EEEEviT0_T1_T2_T3_)
        /*1a0c*/ 	.word	0x00000000


	//----- nvinfo : EIATTR_REGCOUNT
	.align		4
.L_1149:
        /*1a10*/ 	.byte	0x04, 0x2f
        /*1a12*/ 	.short	(.L_1151 - .L_1150)
	.align		4
.L_1150:
        /*1a14*/ 	.word	index@(_ZN2at6native49_GLOBAL__N__b919a28f_16_Normalization_cu_5c38458745unrolled_elementwise_kernel_for_multi_outputsILi2EZZZNS1_23batch_norm_update_statsERKNS_6TensorES5_S5_S5_dlENKUlvE_clEvENKUlvE1_clEvEUlffN3c104HalfES9_E_St5arrayIPcLm6EE23TrivialOffsetCalculatorILi4EjESE_ILi2EjEEEviT0_T1_T2_T3_)
        /*1a18*/ 	.word	0x00000030


	//----- nvinfo : EIATTR_FRAME_SIZE
	.align		4
.L_1151:
        /*1a1c*/ 	.byte	0x04, 0x11
        /*1a1e*/ 	.short	(.L_1153 - .L_1152)
	.align		4
.L_1152:
        /*1a20*/ 	.word	index@(_ZN2at6native49_GLOBAL__N__b919a28f_16_Normalization_cu_5c38458745unrolled_elementwise_kernel_for_multi_outputsILi2EZZZNS1_23batch_norm_update_statsERKNS_6TensorES5_S5_S5_dlENKUlvE_clEvENKUlvE1_clEvEUlffN3c104HalfES9_E_St5arrayIPcLm6EE23TrivialOffsetCalculatorILi4EjESE_ILi2EjEEEviT0_T1_T2_T3_)
        /*1a24*/ 	.word	0x00000000


	//----- nvinfo : EIATTR_REGCOUNT
	.align		4
.L_1153:
        /*1a28*/ 	.byte	0x04, 0x2f
        /*1a2a*/ 	.short	(.L_1155 - .L_1154)
	.align		4
.L_1154:
        /*1a2c*/ 	.word	index@(_ZN2at6native49_GLOBAL__N__b919a28f_16_Normalization_cu_5c38458745unrolled_elementwise_kernel_for_multi_outputsILi2EZZZNS1_23batch_norm_update_statsERKNS_6TensorES5_S5_S5_dlENKUlvE_clEvENKUlvE1_clEvEUlffN3c104HalfES9_E_St5arrayIPcLm6EE16OffsetCalculatorILi4EjLb0EESE_ILi2EjLb0EEEEviT0_T1_T2_T3_)
        /*1a30*/ 	.word	0x00000030


	//----- nvinfo : EIATTR_FRAME_SIZE
	.align		4
.L_1155:
        /*1a34*/ 	.byte	0x04, 0x11
        /*1a36*/ 	.short	(.L_1157 - .L_1156)
	.align		4
.L_1156:
        /*1a38*/ 	.word	index@(_ZN2at6native49_GLOBAL__N__b919a28f_16_Normalization_cu_5c38458745unrolled_elementwise_kernel_for_multi_outputsILi2EZZZNS1_23batch_norm_update_statsERKNS_6TensorES5_S5_S5_dlENKUlvE_clEvENKUlvE1_clEvEUlffN3c104HalfES9_E_St5arrayIPcLm6EE16OffsetCalculatorILi4EjLb0EESE_ILi2EjLb0EEEEviT0_T1_T2_T3_)
        /*1a3c*/ 	.word	0x00000000


	//----- nvinfo : EIATTR_REGCOUNT
	.align		4
.L_1157:
        /*1a40*/ 	.byte	0x04, 0x2f
        /*1a42*/ 	.short	(.L_1159 - .L_1158)
	.align		4
.L_1158:
        /*1a44*/ 	.word	index@(_ZN2at6native49_GLOBAL__N__b919a28f_16_Normalization_cu_5c38458745unrolled_elementwise_kernel_for_multi_outputsILi2EZZZNS1_23batch_norm_update_statsERKNS_6TensorES5_S5_S5_dlENKUlvE_clEvENKUlvE2_clEvEUlffN3c108BFloat16ES9_E_St5arrayIPcLm6EE23TrivialOffsetCalculatorILi4EjESE_ILi2EjEEEviT0_T1_T2_T3_)
        /*1a48*/ 	.word	0x00000030


	//----- nvinfo : EIATTR_FRAME_SIZE
	.align		4
.L_1159:
        /*1a4c*/ 	.byte	0x04, 0x11
        /*1a4e*/ 	.short	(.L_1161 - .L_1160)
	.align		4
.L_1160:
        /*1a50*/ 	.word	index@(_ZN2at6native49_GLOBAL__N__b919a28f_16_Normalization_cu_5c38458745unrolled_elementwise_kernel_for_multi_outputsILi2EZZZNS1_23batch_norm_update_statsERKNS_6TensorES5_S5_S5_dlENKUlvE_clEvENKUlvE2_clEvEUlffN3c108BFloat16ES9_E_St5arrayIPcLm6EE23TrivialOffsetCalculatorILi4EjESE_ILi2EjEEEviT0_T1_T2_T3_)
        /*1a54*/ 	.word	0x00000000


	//----- nvinfo : EIATTR_REGCOUNT
	.align		4
.L_1161:
        /*1a58*/ 	.byte	0x04, 0x2f
        /*1a5a*/ 	.short	(.L_1163 - .L_1162)
	.align		4
.L_1162:
        /*1a5c*/ 	.word	index@(_ZN2at6native49_GLOBAL__N__b919a28f_16_Normalization_cu_5c38458745unrolled_elementwise_kernel_for_multi_outputsILi2EZZZNS1_23batch_norm_update_statsERKNS_6TensorES5_S5_S5_dlENKUlvE_clEvENKUlvE2_clEvEUlffN3c108BFloat16ES9_E_St5arrayIPcLm6EE16OffsetCalculatorILi4EjLb0EESE_ILi2EjLb0EEEEviT0_T1_T2_T3_)
        /*1a60*/ 	.word	0x00000030


	//----- nvinfo : EIATTR_FRAME_SIZE
	.align		4
.L_1163:
        /*1a64*/ 	.byte	0x04, 0x11
        /*1a66*/ 	.short	(.L_1165 - .L_1164)
	.align		4
.L_1164:
        /*1a68*/ 	.word	index@(_ZN2at6native49_GLOBAL__N__b919a28f_16_Normalization_cu_5c38458745unrolled_elementwise_kernel_for_multi_outputsILi2EZZZNS1_23batch_norm_update_statsERKNS_6TensorES5_S5_S5_dlENKUlvE_clEvENKUlvE2_clEvEUlffN3c108BFloat16ES9_E_St5arrayIPcLm6EE16OffsetCalculatorILi4EjLb0EESE_ILi2EjLb0EEEEviT0_T1_T2_T3_)
        /*1a6c*/ 	.word	0x00000000


	//----- nvinfo : EIATTR_REGCOUNT
	.align		4
.L_1165:
        /*1a70*/ 	.byte	0x04, 0x2f
        /*1a72*/ 	.short	(.L_1167 - .L_1166)
	.align		4
.L_1166:
        /*1a74*/ 	.word	index@(_ZN2at6native49_GLOBAL__N__b919a28f_16_Normalization_cu_5c38458745unrolled_elementwise_kernel_for_multi_outputsILi3EZZZNS1_34batch_norm_update_stats_and_invertERKNS_6TensorES5_S5_S5_ddlENKUlvE_clEvENKUlvE_clEvEUlddddE_St5arrayIPcLm7EE23TrivialOffsetCalculatorILi4EjESC_ILi3EjEEEviT0_T1_T2_T3_)
        /*1a78*/ 	.word	0x00000050


	//----- nvinfo : EIATTR_FRAME_SIZE
	.align		4
.L_1167:
        /*1a7c*/ 	.byte	0x04, 0x11
        /*1a7e*/ 	.short	(.L_1169 - .L_1168)
	.align		4
.L_1168:
        /*1a80*/ 	.word	index@($__internal_1_$__cuda_sm20_drsqrt_f64_slowpath_v2)
        /*1a84*/ 	.word	0x00000000


	//----- nvinfo : EIATTR_FRAME_SIZE
	.align		4
.L_1169:
        /*1a88*/ 	.byte	0x04, 0x11
        /*1a8a*/ 	.short	(.L_1171 - .L_1170)
	.align		4
.L_1170:
        /*1a8c*/ 	.word	index@(_ZN2at6native49_GLOBAL__N__b919a28f_16_Normalization_cu_5c38458745unrolled_elementwise_kernel_for_multi_outputsILi3EZZZNS1_34batch_norm_update_stats_and_invertERKNS_6TensorES5_S5_S5_ddlENKUlvE_clEvENKUlvE_clEvEUlddddE_St5arrayIPcLm7EE23TrivialOffsetCalculatorILi4EjESC_ILi3EjEEEviT0_T1_T2_T3_)
        /*1a90*/ 	.word	0x00000000


	//----- nvinfo : EIATTR_REGCOUNT
	.align		4
.L_1171:
        /*1a94*/ 	.byte	0x04, 0x2f
        /*1a96*/ 	.short	(.L_1173 - .L_1172)
	.align		4
.L_1172:
        /*1a98*/ 	.word	index@(_ZN2at6native49_GLOBAL__N__b919a28f_16_Normalization_cu_5c38458745unrolled_elementwise_kernel_for_multi_outputsILi3EZZZNS1_34batch_norm_update_stats_and_invertERKNS_6TensorES5_S5_S5_ddlENKUlvE_clEvENKUlvE_clEvEUlddddE_St5arrayIPcLm7EE16OffsetCalculatorILi4EjLb0EESC_ILi3EjLb0EEEEviT0_T1_T2_T3_)
        /*1a9c*/ 	.word	0x00000050


	//----- nvinfo : EIATTR_FRAME_SIZE
	.align		4
.L_1173:
        /*1aa0*/ 	.byte	0x04, 0x11
        /*1aa2*/ 	.short	(.L_1175 - .L_1174)
	.align		4
.L_1174:
        /*1aa4*/ 	.word	index@($__internal_0_$__cuda_sm20_drsqrt_f64_slowpath_v2)
        /*1aa8*/ 	.word	0x00000000


	//----- nvinfo : EIATTR_FRAME_SIZE
	.align		4
.L_1175:
        /*1aac*/ 	.byte	0x04, 0x11
        /*1aae*/ 	.short	(.L_1177 - .L_1176)
	.align		4
.L_1176:
        /*1ab0*/ 	.word	index@(_ZN2at6native49_GLOBAL__N__b919a28f_16_Normalization_cu_5c38458745unrolled_elementwise_kernel_for_multi_outputsILi3EZZZNS1_34batch_norm_update_stats_and_invertERKNS_6TensorES5_S5_S5_ddlENKUlvE_clEvENKUlvE_clEvEUlddddE_St5arrayIPcLm7EE16OffsetCalculatorILi4EjLb0EESC_ILi3EjLb0EEEEviT0_T1_T2_T3_)
        /*1ab4*/ 	.word	0x00000000


	//----- nvinfo : EIATTR_REGCOUNT
	.align		4
.L_1177:
        /*1ab8*/ 	.byte	0x04, 0x2f
        /*1aba*/ 	.short	(.L_1179 - .L_1178)
	.align		4
.L_1178:
        /*1abc*/ 	.word	index@(_ZN2at6native49_GLOBAL__N__b919a28f_16_Normalization_cu_5c38458745unrolled_elementwise_kernel_for_multi_outputsILi3EZZZNS1_34batch_norm_update_stats_and_invertERKNS_6TensorES5_S5_S5_ddlENKUlvE_clEvENKUlvE0_clEvEUlffffE_St5arrayIPcLm7EE23TrivialOffsetCalculatorILi4EjESC_ILi3EjEEEviT0_T1_T2_T3_)
        /*1ac0*/ 	.word	0x00000030


	//----- nvinfo : EIATTR_FRAME_SIZE
	.align		4
.L_1179:
        /*1ac4*/ 	.byte	0x04, 0x11
        /*1ac6*/ 	.short	(.L_1181 - .L_1180)
	.align		4
.L_1180:
        /*1ac8*/ 	.word	index@(_ZN2at6native49_GLOBAL__N__b919a28f_16_Normalization_cu_5c38458745unrolled_elementwise_kernel_for_multi_outputsILi3EZZZNS1_34batch_norm_update_stats_and_invertERKNS_6TensorES5_S5_S5_ddlENKUlvE_clEvENKUlvE0_clEvEUlffffE_St5arrayIPcLm7EE23TrivialOffsetCalculatorILi4EjESC_ILi3EjEEEviT0_T1_T2_T3_)
        /*1acc*/ 	.word	0x00000000


	//----- nvinfo : EIATTR_REGCOUNT
	.align		4
.L_1181:
        /*1ad0*/ 	.byte	0x04, 0x2f
        /*1ad2*/ 	.short	(.L_1183 - .L_1182)
	.align		4
.L_1182:
        /*1ad4*/ 	.word	index@(_ZN2at6native49_GLOBAL__N__b919a28f_16_Normalization_cu_5c38458745unrolled_elementwise_kernel_for_multi_outputsILi3EZZZNS1_34batch_norm_update_stats_and_invertERKNS_6TensorES5_S5_S5_ddlENKUlvE_clEvENKUlvE0_clEvEUlffffE_St5arrayIPcLm7EE16OffsetCalculatorILi4EjLb0EESC_ILi3EjLb0EEEEviT0_T1_T2_T3_)
        /*1ad8*/ 	.word	0x00000030


	//----- nvinfo : EIATTR_FRAME_SIZE
	.align		4
.L_1183:
        /*1adc*/ 	.byte	0x04, 0x11
        /*1ade*/ 	.short	(.L_1185 - .L_1184)
	.align		4
.L_1184:
        /*1ae0*/ 	.word	index@(_ZN2at6native49_GLOBAL__N__b919a28f_16_Normalization_cu_5c38458745unrolled_elementwise_kernel_for_multi_outputsILi3EZZZNS1_34batch_norm_update_stats_and_invertERKNS_6TensorES5_S5_S5_ddlENKUlvE_clEvENKUlvE0_clEvEUlffffE_St5arrayIPcLm7EE16OffsetCalculatorILi4EjLb0EESC_ILi3EjLb0EEEEviT0_T1_T2_T3_)
        /*1ae4*/ 	.word	0x00000000


	//----- nvinfo : EIATTR_REGCOUNT
	.align		4
.L_1185:
        /*1ae8*/ 	.byte	0x04, 0x2f
        /*1aea*/ 	.short	(.L_1187 - .L_1186)
	.align		4
.L_1186:
        /*1aec*/ 	.word	index@(_ZN2at6native49_GLOBAL__N__b919a28f_16_Normalization_cu_5c38458745unrolled_elementwise_kernel_for_multi_outputsILi3EZZZNS1_34batch_norm_update_stats_and_invertERKNS_6TensorES5_S5_S5_ddlENKUlvE_clEvENKUlvE1_clEvEUlffN3c104HalfES9_E_St5arrayIPcLm7EE23TrivialOffsetCalculatorILi4EjESE_ILi3EjEEEviT0_T1_T2_T3_)
        /*1af0*/ 	.word	0x00000030


	//----- nvinfo : EIATTR_FRAME_SIZE
	.align		4
.L_1187:
        /*1af4*/ 	.byte	0x04, 0x11
        /*1af6*/ 	.short	(.L_1189 - .L_1188)
	.align		4
.L_1188:
        /*1af8*/ 	.word	index@(_ZN2at6native49_GLOBAL__N__b919a28f_16_Normalization_cu_5c38458745unrolled_elementwise_kernel_for_multi_outputsILi3EZZZNS1_34batch_norm_update_stats_and_invertERKNS_6TensorES5_S5_S5_ddlENKUlvE_clEvENKUlvE1_clEvEUlffN3c104HalfES9_E_St5arrayIPcLm7EE23TrivialOffsetCalculatorILi4EjESE_ILi3EjEEEviT0_T1_T2_T3_)
        /*1afc*/ 	.word	0x00000000


	//----- nvinfo : EIATTR_REGCOUNT
	.align		4
.L_1189:
        /*1b00*/ 	.byte	0x04, 0x2f
        /*1b02*/ 	.short	(.L_1191 - .L_1190)
	.align		4
.L_1190:
        /*1b04*/ 	.word	index@(_ZN2at6native49_GLOBAL__N__b919a28f_16_Normalization_cu_5c38458745unrolled_elementwise_kernel_for_multi_outputsILi3EZZZNS1_34batch_norm_update_stats_and_invertERKNS_6TensorES5_S5_S5_ddlENKUlvE_clEvENKUlvE1_clEvEUlffN3c104HalfES9_E_St5arrayIPcLm7EE16OffsetCalculatorILi4EjLb0EESE_ILi3EjLb0EEEEviT0_T1_T2_T3_)
        /*1b08*/ 	.word	0x00000030


	//----- nvinfo : EIATTR_FRAME_SIZE
	.align		4
.L_1191:
        /*1b0c*/ 	.byte	0x04, 0x11
        /*1b0e*/ 	.short	(.L_1193 - .L_1192)
	.align		4
.L_1192:
        /*1b10*/ 	.word	index@(_ZN2at6native49_GLOBAL__N__b919a28f_16_Normalization_cu_5c38458745unrolled_elementwise_kernel_for_multi_outputsILi3EZZZNS1_34batch_norm_update_stats_and_invertERKNS_6TensorES5_S5_S5_ddlENKUlvE_clEvENKUlvE1_clEvEUlffN3c104HalfES9_E_St5arrayIPcLm7EE16OffsetCalculatorILi4EjLb0EESE_ILi3EjLb0EEEEviT0_T1_T2_T3_)
        /*1b14*/ 	.word	0x00000000


	//----- nvinfo : EIATTR_REGCOUNT
	.align		4
.L_1193:
        /*1b18*/ 	.byte	0x04, 0x2f
        /*1b1a*/ 	.short	(.L_1195 - .L_1194)
	.align		4
.L_1194:
        /*1b1c*/ 	.word	index@(_ZN2at6native49_GLOBAL__N__b919a28f_16_Normalization_cu_5c38458745unrolled_elementwise_kernel_for_multi_outputsILi3EZZZNS1_34batch_norm_update_stats_and_invertERKNS_6TensorES5_S5_S5_ddlENKUlvE_clEvENKUlvE2_clEvEUlffN3c108BFloat16ES9_E_St5arrayIPcLm7EE23TrivialOffsetCalculatorILi4EjESE_ILi3EjEEEviT0_T1_T2_T3_)
        /*1b20*/ 	.word	0x00000030


	//----- nvinfo : EIATTR_FRAME_SIZE
	.align		4
.L_1195:
        /*1b24*/ 	.byte	0x04, 0x11
        /*1b26*/ 	.short	(.L_1197 - .L_1196)
	.align		4
.L_1196:
        /*1b28*/ 	.word	index@(_ZN2at6native49_GLOBAL__N__b919a28f_16_Normalization_cu_5c38458745unrolled_elementwise_kernel_for_multi_outputsILi3EZZZNS1_34batch_norm_update_stats_and_invertERKNS_6TensorES5_S5_S5_ddlENKUlvE_clEvENKUlvE2_clEvEUlffN3c108BFloat16ES9_E_St5arrayIPcLm7EE23TrivialOffsetCalculatorILi4EjESE_ILi3EjEEEviT0_T1_T2_T3_)
        /*1b2c*/ 	.word	0x00000000


	//----- nvinfo : EIATTR_REGCOUNT
	.align		4
.L_1197:
        /*1b30*/ 	.byte	0x04, 0x2f
        /*1b32*/ 	.short	(.L_1199 - .L_1198)
	.align		4
.L_1198:
        /*1b34*/ 	.word	index@(_ZN2at6native49_GLOBAL__N__b919a28f_16_Normalization_cu_5c38458745unrolled_elementwise_kernel_for_multi_outputsILi3EZZZNS1_34batch_norm_update_stats_and_invertERKNS_6TensorES5_S5_S5_ddlENKUlvE_clEvENKUlvE2_clEvEUlffN3c108BFloat16ES9_E_St5arrayIPcLm7EE16OffsetCalculatorILi4EjLb0EESE_ILi3EjLb0EEEEviT0_T1_T2_T3_)
        /*1b38*/ 	.word	0x00000030


	//----- nvinfo : EIATTR_FRAME_SIZE
	.align		4
.L_1199:
        /*1b3c*/ 	.byte	0x04, 0x11
        /*1b3e*/ 	.short	(.L_1201 - .L_1200)
	.align		4
.L_1200:
        /*1b40*/ 	.word	index@(_ZN2at6native49_GLOBAL__N__b919a28f_16_Normalization_cu_5c38458745unrolled_elementwise_kernel_for_multi_outputsILi3EZZZNS1_34batch_norm_update_stats_and_invertERKNS_6TensorES5_S5_S5_ddlENKUlvE_clEvENKUlvE2_clEvEUlffN3c108BFloat16ES9_E_St5arrayIPcLm7EE16OffsetCalculatorILi4EjLb0EESE_ILi3EjLb0EEEEviT0_T1_T2_T3_)
        /*1b44*/ 	.word	0x00000000


	//----- nvinfo : EIATTR_MIN_STACK_SIZE
	.align		4
.L_1201:
        /*1b48*/ 	.byte	0x04, 0x12
        /*1b4a*/ 	.short	(.L_1203 - .L_1202)
	.align		4
.L_1202:
        /*1b4c*/ 	.word	index@(_ZN2at6native49_GLOBAL__N__b919a28f_16_Normalization_cu_5c38458745unrolled_elementwise_kernel_for_multi_outputsILi3EZZZNS1_34batch_norm_update_stats_and_invertERKNS_6TensorES5_S5_S5_ddlENKUlvE_clEvENKUlvE2_clEvEUlffN3c108BFloat16ES9_E_St5arrayIPcLm7EE16OffsetCalculatorILi4EjLb0EESE_ILi3EjLb0EEEEviT0_T1_T2_T3_)
        /*1b50*/ 	.word	0x00000000


	//----- nvinfo : EIATTR_MIN_STACK_SIZE
	.align		4
.L_1203:
        /*1b54*/ 	.byte	0x04, 0x12
        /*1b56*/ 	.short	(.L_1205 - .L_1204)
	.align		4
.L_1204:
        /*1b58*/ 	.word	index@(_ZN2at6native49_GLOBAL__N__b919a28f_16_Normalization_cu_5c38458745unrolled_elementwise_kernel_for_multi_outputsILi3EZZZNS1_34batch_norm_update_stats_and_invertERKNS_6TensorES5_S5_S5_ddlENKUlvE_clEvENKUlvE2_clEvEUlffN3c108BFloat16ES9_E_St5arrayIPcLm7EE23TrivialOffsetCalculatorILi4EjESE_ILi3EjEEEviT0_T1_T2_T3_)
        /*1b5c*/ 	.word	0x00000000


	//----- nvinfo : EIATTR_MIN_STACK_SIZE
	.align		4
.L_1205:
        /*1b60*/ 	.byte	0x04, 0x12
        /*1b62*/ 	.short	(.L_1207 - .L_1206)
	.align		4
.L_1206:
        /*1b64*/ 	.word	index@(_ZN2at6native49_GLOBAL__N__b919a28f_16_Normalization_cu_5c38458745unrolled_elementwise_kernel_for_multi_outputsILi3EZZZNS1_34batch_norm_update_stats_and_invertERKNS_6TensorES5_S5_S5_ddlENKUlvE_clEvENKUlvE1_clEvEUlffN3c104HalfES9_E_St5arrayIPcLm7EE16OffsetCalculatorILi4EjLb0EESE_ILi3EjLb0EEEEviT0_T1_T2_T3_)
        /*1b68*/ 	.word	0x00000000


	//----- nvinfo : EIATTR_MIN_STACK_SIZE
	.align		4
.L_1207:
        /*1b6c*/ 	.byte	0x04, 0x12
        /*1b6e*/ 	.short	(.L_1209 - .L_1208)
	.align		4
.L_1208:
        /*1b70*/ 	.word	index@(_ZN2at6native49_GLOBAL__N__b919a28f_16_Normalization_cu_5c38458745unrolled_elementwise_kernel_for_multi_outputsILi3EZZZNS1_34batch_norm_update_stats_and_invertERKNS_6TensorES5_S5_S5_ddlENKUlvE_clEvENKUlvE1_clEvEUlffN3c104HalfES9_E_St5arrayIPcLm7EE23TrivialOffsetCalculatorILi4EjESE_ILi3EjEEEviT0_T1_T2_T3_)
        /*1b74*/ 	.word	0x00000000


	//----- nvinfo : EIATTR_MIN_STACK_SIZE
	.align		4
.L_1209:
        /*1b78*/ 	.byte	0x04, 0x12
        /*1b7a*/ 	.short	(.L_1211 - .L_1210)
	.align		4
.L_1210:
        /*1b7c*/ 	.word	index@(_ZN2at6native49_GLOBAL__N__b919a28f_16_Normalization_cu_5c38458745unrolled_elementwise_kernel_for_multi_outputsILi3EZZZNS1_34batch_norm_update_stats_and_invertERKNS_6TensorES5_S5_S5_ddlENKUlvE_clEvENKUlvE0_clEvEUlffffE_St5arrayIPcLm7EE16OffsetCalculatorILi4EjLb0EESC_ILi3EjLb0EEEEviT0_T1_T2_T3_)
        /*1b80*/ 	.word	0x00000000


	//----- nvinfo : EIATTR_MIN_STACK_SIZE
	.align		4
.L_1211:
        /*1b84*/ 	.byte	0x04, 0x12
        /*1b86*/ 	.short	(.L_1213 - .L_1212)
	.align		4
.L_1212:
        /*1b88*/ 	.word	index@(_ZN2at6native49_GLOBAL__N__b919a28f_16_Normalization_cu_5c38458745unrolled_elementwise_kernel_for_multi_outputsILi3EZZZNS1_34batch_norm_update_stats_and_invertERKNS_6TensorES5_S5_S5_ddlENKUlvE_clEvENKUlvE0_clEvEUlffffE_St5arrayIPcLm7EE23TrivialOffsetCalculatorILi4EjESC_ILi3EjEEEviT0_T1_T2_T3_)
        /*1b8c*/ 	.word	0x00000000


	//----- nvinfo : EIATTR_MIN_STACK_SIZE
	.align		4
.L_1213:
        /*1b90*/ 	.byte	0x04, 0x12
        /*1b92*/ 	.short	(.L_1215 - .L_1214)
	.align		4
.L_1214:
        /*1b94*/ 	.word	index@(_ZN2at6native49_GLOBAL__N__b919a28f_16_Normalization_cu_5c38458745unrolled_elementwise_kernel_for_multi_outputsILi3EZZZNS1_34batch_norm_update_stats_and_invertERKNS_6TensorES5_S5_S5_ddlENKUlvE_clEvENKUlvE_clEvEUlddddE_St5arrayIPcLm7EE16OffsetCalculatorILi4EjLb0EESC_ILi3EjLb0EEEEviT0_T1_T2_T3_)
        /*1b98*/ 	.word	0x00000000


	//----- nvinfo : EIATTR_MIN_STACK_SIZE
	.align		4
.L_1215:
        /*1b9c*/ 	.byte	0x04, 0x12
        /*1b9e*/ 	.short	(.L_1217 - .L_1216)
	.align		4
.L_1216:
        /*1ba0*/ 	.word	index@(_ZN2at6native49_GLOBAL__N__b919a28f_16_Normalization_cu_5c38458745unrolled_elementwise_kernel_for_multi_outputsILi3EZZZNS1_34batch_norm_update_stats_and_invertERKNS_6TensorES5_S5_S5_ddlENKUlvE_clEvENKUlvE_clEvEUlddddE_St5arrayIPcLm7EE23TrivialOffsetCalculatorILi4EjESC_ILi3EjEEEviT0_T1_T2_T3_)
        /*1ba4*/ 	.word	0x00000000


	//----- nvinfo : EIATTR_MIN_STACK_SIZE
	.align		4
.L_1217:
        /*1ba8*/ 	.byte	0x04, 0x12
        /*1baa*/ 	.short	(.L_1219 - .L_1218)
	.align		4
.L_1218:
        /*1bac*/ 	.word	index@(_ZN2at6native49_GLOBAL__N__b919a28f_16_Normalization_cu_5c38458745unrolled_elementwise_kernel_for_multi_outputsILi2EZZZNS1_23batch_norm_update_statsERKNS_6TensorES5_S5_S5_dlENKUlvE_clEvENKUlvE2_clEvEUlffN3c108BFloat16ES9_E_St5arrayIPcLm6EE16OffsetCalculatorILi4EjLb0EESE_ILi2EjLb0EEEEviT0_T1_T2_T3_)
        /*1bb0*/ 	.word	0x00000000


	//----- nvinfo : EIATTR_MIN_STACK_SIZE
	.align		4
.L_1219:
        /*1bb4*/ 	.byte	0x04, 0x12
        /*1bb6*/ 	.short	(.L_1221 - .L_1220)
	.align		4
.L_1220:
        /*1bb8*/ 	.word	index@(_ZN2at6native49_GLOBAL__N__b919a28f_16_Normalization_cu_5c38458745unrolled_elementwise_kernel_for_multi_outputsILi2EZZZNS1_23batch_norm_update_statsERKNS_6TensorES5_S5_S5_dlENKUlvE_clEvENKUlvE2_clEvEUlffN3c108BFloat16ES9_E_St5arrayIPcLm6EE23TrivialOffsetCalculatorILi4EjESE_ILi2EjEEEviT0_T1_T2_T3_)
        /*1bbc*/ 	.word	0x00000000


	//----- nvinfo : EIATTR_MIN_STACK_SIZE
	.align		4
.L_1221:
        /*1bc0*/ 	.byte	0x04, 0x12
        /*1bc2*/ 	.short	(.L_1223 - .L_1222)
	.align		4
.L_1222:
        /*1bc4*/ 	.word	index@(_ZN2at6native49_GLOBAL__N__b919a28f_16_Normalization_cu_5c38458745unrolled_elementwise_kernel_for_multi_outputsILi2EZZZNS1_23batch_norm_update_statsERKNS_6TensorES5_S5_S5_dlENKUlvE_clEvENKUlvE1_clEvEUlffN3c104HalfES9_E_St5arrayIPcLm6EE16OffsetCalculatorILi4EjLb0EESE_ILi2EjLb0EEEEviT0_T1_T2_T3_)
        /*1bc8*/ 	.word	0x00000000


	//----- nvinfo : EIATTR_MIN_STACK_SIZE
	.align		4
.L_1223:
        /*1bcc*/ 	.byte	0x04, 0x12
        /*1bce*/ 	.short	(.L_1225 - .L_1224)
	.align		4
.L_1224:
        /*1bd0*/ 	.word	index@(_ZN2at6native49_GLOBAL__N__b919a28f_16_Normalization_cu_5c38458745unrolled_elementwise_kernel_for_multi_outputsILi2EZZZNS1_23batch_norm_update_statsERKNS_6TensorES5_S5_S5_dlENKUlvE_clEvENKUlvE1_clEvEUlffN3c104HalfES9_E_St5arrayIPcLm6EE23TrivialOffsetCalculatorILi4EjESE_ILi2EjEEEviT0_T1_T2_T3_)
        /*1bd4*/ 	.word	0x00000000


	//----- nvinfo : EIATTR_MIN_STACK_SIZE
	.align		4
.L_1225:
        /*1bd8*/ 	.byte	0x04, 0x12
        /*1bda*/ 	.short	(.L_1227 - .L_1226)
	.align		4
.L_1226:
        /*1bdc*/ 	.word	index@(_ZN2at6native49_GLOBAL__N__b919a28f_16_Normalization_cu_5c38458745unrolled_elementwise_kernel_for_multi_outputsILi2EZZZNS1_23batch_norm_update_statsERKNS_6TensorES5_S5_S5_dlENKUlvE_clEvENKUlvE0_clEvEUlffffE_St5arrayIPcLm6EE16OffsetCalculatorILi4EjLb0EESC_ILi2EjLb0EEEEviT0_T1_T2_T3_)
        /*1be0*/ 	.word	0x00000000


	//----- nvinfo : EIATTR_MIN_STACK_SIZE
	.align		4
.L_1227:
        /*1be4*/ 	.byte	0x04, 0x12
        /*1be6*/ 	.short	(.L_1229 - .L_1228)
	.align		4
.L_1228:
        /*1be8*/ 	.word	index@(_ZN2at6native49_GLOBAL__N__b919a28f_16_Normalization_cu_5c38458745unrolled_elementwise_kernel_for_multi_outputsILi2EZZZNS1_23batch_norm_update_statsERKNS_6TensorES5_S5_S5_dlENKUlvE_clEvENKUlvE0_clEvEUlffffE_St5arrayIPcLm6EE23TrivialOffsetCalculatorILi4EjESC_ILi2EjEEEviT0_T1_T2_T3_)
        /*1bec*/ 	.word	0x00000000


	//----- nvinfo : EIATTR_MIN_STACK_SIZE
	.align		4
.L_1229:
        /*1bf0*/ 	.byte	0x04, 0x12
        /*1bf2*/ 	.short	(.L_1231 - .L_1230)
	.align		4
.L_1230:
        /*1bf4*/ 	.word	index@(_ZN2at6native49_GLOBAL__N__b919a28f_16_Normalization_cu_5c38458745unrolled_elementwise_kernel_for_multi_outputsILi2EZZZNS1_23batch_norm_update_statsERKNS_6TensorES5_S5_S5_dlENKUlvE_clEvENKUlvE_clEvEUlddddE_St5arrayIPcLm6EE16OffsetCalculatorILi4EjLb0EESC_ILi2EjLb0EEEEviT0_T1_T2_T3_)
        /*1bf8*/ 	.word	0x00000000


	//----- nvinfo : EIATTR_MIN_STACK_SIZE
	.align		4
.L_1231:
        /*1bfc*/ 	.byte	0x04, 0x12
        /*1bfe*/ 	.short	(.L_1233 - .L_1232)
	.align		4
.L_1232:
        /*1c00*/ 	.word	index@(_ZN2at6native49_GLOBAL__N__b919a28f_16_Normalization_cu_5c38458745unrolled_elementwise_kernel_for_multi_outputsILi2EZZZNS1_23batch_norm_update_statsERKNS_6TensorES5_S5_S5_dlENKUlvE_clEvENKUlvE_clEvEUlddddE_St5arrayIPcLm6EE23TrivialOffsetCalculatorILi4EjESC_ILi2EjEEEviT0_T1_T2_T3_)
        /*1c04*/ 	.word	0x00000000


	//----- nvinfo : EIATTR_MIN_STACK_SIZE
	.align		4
.L_1233:
        /*1c08*/ 	.byte	0x04, 0x12
        /*1c0a*/ 	.short	(.L_1235 - .L_1234)
	.align		4
.L_1234:
        /*1c0c*/ 	.word	index@(_ZN2at6native32batch_norm_backward_elemt_kernelIN3c108BFloat16ES3_flEEvNS_27GenericPackedTensorAccessorIT_Lm3ENS_16DefaultPtrTraitsET2_EES8_NS4_IT1_Lm1ES6_S7_EESA_NS4_IT0_Lm1ES6_S7_EESA_SA_S8_PKii)
        /*1c10*/ 	.word	0x00000000


	//----- nvinfo : EIATTR_MIN_STACK_SIZE
	.align		4
.L_1235:
        /*1c14*/ 	.byte	0x04, 0x12
        /*1c16*/ 	.short	(.L_1237 - .L_1236)
	.align		4
.L_1236:
        /*1c18*/ 	.word	index@(_ZN2at6native32batch_norm_backward_elemt_kernelIN3c108BFloat16EfflEEvNS_27GenericPackedTensorAccessorIT_Lm3ENS_16DefaultPtrTraitsET2_EES8_NS4_IT1_Lm1ES6_S7_EESA_NS4_IT0_Lm1ES6_S7_EESA_SA_S8_PKii)
        /*1c1c*/ 	.word	0x00000000


	//----- nvinfo : EIATTR_MIN_STACK_SIZE
	.align		4
.L_1237:
        /*1c20*/ 	.byte	0x04, 0x12
        /*1c22*/ 	.short	(.L_1239 - .L_1238)
	.align		4
.L_1238:
        /*1c24*/ 	.word	index@(_ZN2at6native32batch_norm_backward_elemt_kernelIN3c108BFloat16ES3_fiEEvNS_27GenericPackedTensorAccessorIT_Lm3ENS_16DefaultPtrTraitsET2_EES8_NS4_IT1_Lm1ES6_S7_EESA_NS4_IT0_Lm1ES6_S7_EESA_SA_S8_PKii)
        /*1c28*/ 	.word	0x00000000


	//----- nvinfo : EIATTR_MIN_STACK_SIZE
	.align		4
.L_1239:
        /*1c2c*/ 	.byte	0x04, 0x12
        /*1c2e*/ 	.short	(.L_1241 - .L_1240)
	.align		4
.L_1240:
        /*1c30*/ 	.word	index@(_ZN2at6native32batch_norm_backward_elemt_kernelIN3c108BFloat16EffiEEvNS_27GenericPackedTensorAccessorIT_Lm3ENS_16DefaultPtrTraitsET2_EES8_NS4_IT1_Lm1ES6_S7_EESA_NS4_IT0_Lm1ES6_S7_EESA_SA_S8_PKii)
        /*1c34*/ 	.word	0x00000000


	//----- nvinfo : EIATTR_MIN_STACK_SIZE
	.align		4
.L_1241:
        /*1c38*/ 	.byte	0x04, 0x12
        /*1c3a*/ 	.short	(.L_1243 - .L_1242)
	.align		4
.L_1242:
        /*1c3c*/ 	.word	index@(_ZN2at6native32batch_norm_backward_elemt_kernelIN3c104HalfES3_flEEvNS_27GenericPackedTensorAccessorIT_Lm3ENS_16DefaultPtrTraitsET2_EES8_NS4_IT1_Lm1ES6_S7_EESA_NS4_IT0_Lm1ES6_S7_EESA_SA_S8_PKii)
        /*1c40*/ 	.word	0x00000000


	//----- nvinfo : EIATTR_MIN_STACK_SIZE
	.align		4
.L_1243:
        /*1c44*/ 	.byte	0x04, 0x12
        /*1c46*/ 	.short	(.L_1245 - .L_1244)
	.align		4
.L_1244:
        /*1c48*/ 	.word	index@(_ZN2at6native32batch_norm_backward_elemt_kernelIN3c104HalfEfflEEvNS_27GenericPackedTensorAccessorIT_Lm3ENS_16DefaultPtrTraitsET2_EES8_NS4_IT1_Lm1ES6_S7_EESA_NS4_IT0_Lm1ES6_S7_EESA_SA_S8_PKii)
        /*1c4c*/ 	.word	0x00000000


	//----- nvinfo : EIATTR_MIN_STACK_SIZE
	.align		4
.L_1245:
        /*1c50*/ 	.byte	0x04, 0x12
        /*1c52*/ 	.short	(.L_1247 - .L_1246)
	.align		4
.L_1246:
        /*1c54*/ 	.word	index@(_ZN2at6native32batch_norm_backward_elemt_kernelIN3c104HalfES3_fiEEvNS_27GenericPackedTensorAccessorIT_Lm3ENS_16DefaultPtrTraitsET2_EES8_NS4_IT1_Lm1ES6_S7_EESA_NS4_IT0_Lm1ES6_S7_EESA_SA_S8_PKii)
        /*1c58*/ 	.word	0x00000000


	//----- nvinfo : EIATTR_MIN_STACK_SIZE
	.align		4
.L_1247:
        /*1c5c*/ 	.byte	0x04, 0x12
        /*1c5e*/ 	.short	(.L_1249 - .L_1248)
	.align		4
.L_1248:
        /*1c60*/ 	.word	index@(_ZN2at6native32batch_norm_backward_elemt_kernelIN3c104HalfEffiEEvNS_27GenericPackedTensorAccessorIT_Lm3ENS_16DefaultPtrTraitsET2_EES8_NS4_IT1_Lm1ES6_S7_EESA_NS4_IT0_Lm1ES6_S7_EESA_SA_S8_PKii)
        /*1c64*/ 	.word	0x00000000


	//----- nvinfo : EIATTR_MIN_STACK_SIZE
	.align		4
.L_1249:
        /*1c68*/ 	.byte	0x04, 0x12
        /*1c6a*/ 	.short	(.L_1251 - .L_1250)
	.align		4
.L_1250:
        /*1c6c*/ 	.word	index@(_ZN2at6native32batch_norm_backward_elemt_kernelIffflEEvNS_27GenericPackedTensorAccessorIT_Lm3ENS_16DefaultPtrTraitsET2_EES6_NS2_IT1_Lm1ES4_S5_EES8_NS2_IT0_Lm1ES4_S5_EES8_S8_S6_PKii)
        /*1c70*/ 	.word	0x00000000


	//----- nvinfo : EIATTR_MIN_STACK_SIZE
	.align		4
.L_1251:
        /*1c74*/ 	.byte	0x04, 0x12
        /*1c76*/ 	.short	(.L_1253 - .L_1252)
	.align		4
.L_1252:
        /*1c78*/ 	.word	index@(_ZN2at6native32batch_norm_backward_elemt_kernelIfffiEEvNS_27GenericPackedTensorAccessorIT_Lm3ENS_16DefaultPtrTraitsET2_EES6_NS2_IT1_Lm1ES4_S5_EES8_NS2_IT0_Lm1ES4_S5_EES8_S8_S6_PKii)
        /*1c7c*/ 	.word	0x00000000


	//----- nvinfo : EIATTR_MIN_STACK_SIZE
	.align		4
.L_1253:
        /*1c80*/ 	.byte	0x04, 0x12
        /*1c82*/ 	.short	(.L_1255 - .L_1254)
	.align		4
.L_1254:
        /*1c84*/ 	.word	index@(_ZN2at6native32batch_norm_backward_elemt_kernelIdddlEEvNS_27GenericPackedTensorAccessorIT_Lm3ENS_16DefaultPtrTraitsET2_EES6_NS2_IT1_Lm1ES4_S5_EES8_NS2_IT0_Lm1ES4_S5_EES8_S8_S6_PKii)
        /*1c88*/ 	.word	0x00000000


	//----- nvinfo : EIATTR_MIN_STACK_SIZE
	.align		4
.L_1255:
        /*1c8c*/ 	.byte	0x04, 0x12
        /*1c8e*/ 	.short	(.L_1257 - .L_1256)
	.align		4
.L_1256:
        /*1c90*/ 	.word	index@(_ZN2at6native32batch_norm_backward_elemt_kernelIdddiEEvNS_27GenericPackedTensorAccessorIT_Lm3ENS_16DefaultPtrTraitsET2_EES6_NS2_IT1_Lm1ES4_S5_EES8_NS2_IT0_Lm1ES4_S5_EES8_S8_S6_PKii)
        /*1c94*/ 	.word	0x00000000


	//----- nvinfo : EIATTR_MIN_STACK_SIZE
	.align		4
.L_1257:
        /*1c98*/ 	.byte	0x04, 0x12
        /*1c9a*/ 	.short	(.L_1259 - .L_1258)
	.align		4
.L_1258:
        /*1c9c*/ 	.word	index@(_ZN2at6native33batch_norm_backward_reduce_kernelIN3c108BFloat16ES3_flEEvNS_27GenericPackedTensorAccessorIT_Lm3ENS_16DefaultPtrTraitsET2_EES8_NS4_IT1_Lm1ES6_S7_EESA_SA_SA_NS4_IT0_Lm1ES6_S7_EESC_)
        /*1ca0*/ 	.word	0x00000000


	//----- nvinfo : EIATTR_MIN_STACK_SIZE
	.align		4
.L_1259:
        /*1ca4*/ 	.byte	0x04, 0x12
        /*1ca6*/ 	.short	(.L_1261 - .L_1260)
	.align		4
.L_1260:
        /*1ca8*/ 	.word	index@(_ZN2at6native33batch_norm_backward_reduce_kernelIN3c108BFloat16EfflEEvNS_27GenericPackedTensorAccessorIT_Lm3ENS_16DefaultPtrTraitsET2_EES8_NS4_IT1_Lm1ES6_S7_EESA_SA_SA_NS4_IT0_Lm1ES6_S7_EESC_)
        /*1cac*/ 	.word	0x00000000


	//----- nvinfo : EIATTR_MIN_STACK_SIZE
	.align		4
.L_1261:
        /*1cb0*/ 	.byte	0x04, 0x12
        /*1cb2*/ 	.short	(.L_1263 - .L_1262)
	.align		4
.L_1262:
        /*1cb4*/ 	.word	index@(_ZN2at6native33batch_norm_backward_reduce_kernelIN3c108BFloat16ES3_fiEEvNS_27GenericPackedTensorAccessorIT_Lm3ENS_16DefaultPtrTraitsET2_EES8_NS4_IT1_Lm1ES6_S7_EESA_SA_SA_NS4_IT0_Lm1ES6_S7_EESC_)
        /*1cb8*/ 	.word	0x00000000


	//----- nvinfo : EIATTR_MIN_STACK_SIZE
	.align		4
.L_1263:
        /*1cbc*/ 	.byte	0x04, 0x12
        /*1cbe*/ 	.short	(.L_1265 - .L_1264)
	.align		4
.L_1264:
        /*1cc0*/ 	.word	index@(_ZN2at6native33batch_norm_backward_reduce_kernelIN3c108BFloat16EffiEEvNS_27GenericPackedTensorAccessorIT_Lm3ENS_16DefaultPtrTraitsET2_EES8_NS4_IT1_Lm1ES6_S7_EESA_SA_SA_NS4_IT0_Lm1ES6_S7_EESC_)
        /*1cc4*/ 	.word	0x00000000


	//----- nvinfo : EIATTR_MIN_STACK_SIZE
	.align		4
.L_1265:
        /*1cc8*/ 	.byte	0x04, 0x12
        /*1cca*/ 	.short	(.L_1267 - .L_1266)
	.align		4
.L_1266:
        /*1ccc*/ 	.word	index@(_ZN2at6native33batch_norm_backward_reduce_kernelIN3c104HalfES3_flEEvNS_27GenericPackedTensorAccessorIT_Lm3ENS_16DefaultPtrTraitsET2_EES8_NS4_IT1_Lm1ES6_S7_EESA_SA_SA_NS4_IT0_Lm1ES6_S7_EESC_)
        /*1cd0*/ 	.word	0x00000000


	//----- nvinfo : EIATTR_MIN_STACK_SIZE
	.align		4
.L_1267:
        /*1cd4*/ 	.byte	0x04, 0x12
        /*1cd6*/ 	.short	(.L_1269 - .L_1268)
	.align		4
.L_1268:
        /*1cd8*/ 	.word	index@(_ZN2at6native33batch_norm_backward_reduce_kernelIN3c104HalfEfflEEvNS_27GenericPackedTensorAccessorIT_Lm3ENS_16DefaultPtrTraitsET2_EES8_NS4_IT1_Lm1ES6_S7_EESA_SA_SA_NS4_IT0_Lm1ES6_S7_EESC_)
        /*1cdc*/ 	.word	0x00000000


	//----- nvinfo : EIATTR_MIN_STACK_SIZE
	.align		4
.L_1269:
        /*1ce0*/ 	.byte	0x04, 0x12
        /*1ce2*/ 	.short	(.L_1271 - .L_1270)
	.align		4
.L_1270:
        /*1ce4*/ 	.word	index@(_ZN2at6native33batch_norm_backward_reduce_kernelIN3c104HalfES3_fiEEvNS_27GenericPackedTensorAccessorIT_Lm3ENS_16DefaultPtrTraitsET2_EES8_NS4_IT1_Lm1ES6_S7_EESA_SA_SA_NS4_IT0_Lm1ES6_S7_EESC_)
        /*1ce8*/ 	.word	0x00000000


	//----- nvinfo : EIATTR_MIN_STACK_SIZE
	.align		4
.L_1271:
        /*1cec*/ 	.byte	0x04, 0x12
        /*1cee*/ 	.short	(.L_1273 - .L_1272)
	.align		4
.L_1272:
        /*1cf0*/ 	.word	index@(_ZN2at6native33batch_norm_backward_reduce_kernelIN3c104HalfEffiEEvNS_27GenericPackedTensorAccessorIT_Lm3ENS_16DefaultPtrTraitsET2_EES8_NS4_IT1_Lm1ES6_S7_EESA_SA_SA_NS4_IT0_Lm1ES6_S7_EESC_)
        /*1cf4*/ 	.word	0x00000000


	//----- nvinfo : EIATTR_MIN_STACK_SIZE
	.align		4
.L_1273:
        /*1cf8*/ 	.byte	0x04, 0x12
        /*1cfa*/ 	.short	(.L_1275 - .L_1274)
	.align		4
.L_1274:
        /*1cfc*/ 	.word	index@(_ZN2at6native33batch_norm_backward_reduce_kernelIffflEEvNS_27GenericPackedTensorAccessorIT_Lm3ENS_16DefaultPtrTraitsET2_EES6_NS2_IT1_Lm1ES4_S5_EES8_S8_S8_NS2_IT0_Lm1ES4_S5_EESA_)
        /*1d00*/ 	.word	0x00000000


	//----- nvinfo : EIATTR_MIN_STACK_SIZE
	.align		4
.L_1275:
        /*1d04*/ 	.byte	0x04, 0x12
        /*1d06*/ 	.short	(.L_1277 - .L_1276)
	.align		4
.L_1276:
        /*1d08*/ 	.word	index@(_ZN2at6native33batch_norm_backward_reduce_kernelIfffiEEvNS_27GenericPackedTensorAccessorIT_Lm3ENS_16DefaultPtrTraitsET2_EES6_NS2_IT1_Lm1ES4_S5_EES8_S8_S8_NS2_IT0_Lm1ES4_S5_EESA_)
        /*1d0c*/ 	.word	0x00000000


	//----- nvinfo : EIATTR_MIN_STACK_SIZE
	.align		4
.L_1277:
        /*1d10*/ 	.byte	0x04, 0x12
        /*1d12*/ 	.short	(.L_1279 - .L_1278)
	.align		4
.L_1278:
        /*1d14*/ 	.word	index@(_ZN2at6native33batch_norm_backward_reduce_kernelIdddlEEvNS_27GenericPackedTensorAccessorIT_Lm3ENS_16DefaultPtrTraitsET2_EES6_NS2_IT1_Lm1ES4_S5_EES8_S8_S8_NS2_IT0_Lm1ES4_S5_EESA_)
        /*1d18*/ 	.word	0x00000000


	//----- nvinfo : EIATTR_MIN_STACK_SIZE
	.align		4
.L_1279:
        /*1d1c*/ 	.byte	0x04, 0x12
        /*1d1e*/ 	.short	(.L_1281 - .L_1280)
	.align		4
.L_1280:
        /*1d20*/ 	.word	index@(_ZN2at6native33batch_norm_backward_reduce_kernelIdddiEEvNS_27GenericPackedTensorAccessorIT_Lm3ENS_16DefaultPtrTraitsET2_EES6_NS2_IT1_Lm1ES4_S5_EES8_S8_S8_NS2_IT0_Lm1ES4_S5_EESA_)
        /*1d24*/ 	.word	0x00000000


	//----- nvinfo : EIATTR_MIN_STACK_SIZE
	.align		4
.L_1281:
        /*1d28*/ 	.byte	0x04, 0x12
        /*1d2a*/ 	.short	(.L_1283 - .L_1282)
	.align		4
.L_1282:
        /*1d2c*/ 	.word	index@(_ZN2at6native35batch_norm_reduce_statistics_kernelIN3c108BFloat16EflEEvNS_27GenericPackedTensorAccessorIT0_Lm2ENS_17RestrictPtrTraitsET1_EES8_NS4_IS5_Lm1ES6_S7_EES9_NS4_IT_Lm1ES6_S7_EESB_S5_S5_SB_)
        /*1d30*/ 	.word	0x00000000


	//----- nvinfo : EIATTR_MIN_STACK_SIZE
	.align		4
.L_1283:
        /*1d34*/ 	.byte	0x04, 0x12
        /*1d36*/ 	.short	(.L_1285 - .L_1284)
	.align		4
.L_1284:
        /*1d38*/ 	.word	index@(_ZN2at6native35batch_norm_reduce_statistics_kernelIN3c108BFloat16EfiEEvNS_27GenericPackedTensorAccessorIT0_Lm2ENS_17RestrictPtrTraitsET1_EES8_NS4_IS5_Lm1ES6_S7_EES9_NS4_IT_Lm1ES6_S7_EESB_S5_S5_SB_)
        /*1d3c*/ 	.word	0x00000000


	//----- nvinfo : EIATTR_MIN_STACK_SIZE
	.align		4
.L_1285:
        /*1d40*/ 	.byte	0x04, 0x12
        /*1d42*/ 	.short	(.L_1287 - .L_1286)
	.align		4
.L_1286:
        /*1d44*/ 	.word	index@(_ZN2at6native35batch_norm_reduce_statistics_kernelIN3c104HalfEflEEvNS_27GenericPackedTensorAccessorIT0_Lm2ENS_17RestrictPtrTraitsET1_EES8_NS4_IS5_Lm1ES6_S7_EES9_NS4_IT_Lm1ES6_S7_EESB_S5_S5_SB_)
        /*1d48*/ 	.word	0x00000000


	//----- nvinfo : EIATTR_MIN_STACK_SIZE
	.align		4
.L_1287:
        /*1d4c*/ 	.byte	0x04, 0x12
        /*1d4e*/ 	.short	(.L_1289 - .L_1288)
	.align		4
.L_1288:
        /*1d50*/ 	.word	index@(_ZN2at6native35batch_norm_reduce_statistics_kernelIN3c104HalfEfiEEvNS_27GenericPackedTensorAccessorIT0_Lm2ENS_17RestrictPtrTraitsET1_EES8_NS4_IS5_Lm1ES6_S7_EES9_NS4_IT_Lm1ES6_S7_EESB_S5_S5_SB_)
        /*1d54*/ 	.word	0x00000000


	//----- nvinfo : EIATTR_MIN_STACK_SIZE
	.align		4
.L_1289:
        /*1d58*/ 	.byte	0x04, 0x12
        /*1d5a*/ 	.short	(.L_1291 - .L_1290)
	.align		4
.L_1290:
        /*1d5c*/ 	.word	index@(_ZN2at6native35batch_norm_reduce_statistics_kernelIfflEEvNS_27GenericPackedTensorAccessorIT0_Lm2ENS_17RestrictPtrTraitsET1_EES6_NS2_IS3_Lm1ES4_S5_EES7_NS2_IT_Lm1ES4_S5_EES9_S3_S3_S9_)
        /*1d60*/ 	.word	0x00000000


	//----- nvinfo : EIATTR_MIN_STACK_SIZE
	.align		4
.L_1291:
        /*1d64*/ 	.byte	0x04, 0x12
        /*1d66*/ 	.short	(.L_1293 - .L_1292)
	.align		4
.L_1292:
        /*1d68*/ 	.word	index@(_ZN2at6native35batch_norm_reduce_statistics_kernelIffiEEvNS_27GenericPackedTensorAccessorIT0_Lm2ENS_17RestrictPtrTraitsET1_EES6_NS2_IS3_Lm1ES4_S5_EES7_NS2_IT_Lm1ES4_S5_EES9_S3_S3_S9_)
        /*1d6c*/ 	.word	0x00000000


	//----- nvinfo : EIATTR_MIN_STACK_SIZE
	.align		4
.L_1293:
        /*1d70*/ 	.byte	0x04, 0x12
        /*1d72*/ 	.short	(.L_1295 - .L_1294)
	.align		4
.L_1294:
        /*1d74*/ 	.word	index@(_ZN2at6native35batch_norm_reduce_statistics_kernelIddlEEvNS_27GenericPackedTensorAccessorIT0_Lm2ENS_17RestrictPtrTraitsET1_EES6_NS2_IS3_Lm1ES4_S5_EES7_NS2_IT_Lm1ES4_S5_EES9_S3_S3_S9_)
        /*1d78*/ 	.word	0x00000000


	//----- nvinfo : EIATTR_MIN_STACK_SIZE
	.align		4
.L_1295:
        /*1d7c*/ 	.byte	0x04, 0x12
        /*1d7e*/ 	.short	(.L_1297 - .L_1296)
	.align		4
.L_1296:
        /*1d80*/ 	.word	index@(_ZN2at6native35batch_norm_reduce_statistics_kernelIddiEEvNS_27GenericPackedTensorAccessorIT0_Lm2ENS_17RestrictPtrTraitsET1_EES6_NS2_IS3_Lm1ES4_S5_EES7_NS2_IT_Lm1ES4_S5_EES9_S3_S3_S9_)
        /*1d84*/ 	.word	0x00000000


	//----- nvinfo : EIATTR_MIN_STACK_SIZE
	.align		4
.L_1297:
        /*1d88*/ 	.byte	0x04, 0x12
        /*1d8a*/ 	.short	(.L_1299 - .L_1298)
	.align		4
.L_1298:
        /*1d8c*/ 	.word	index@(_ZN2at6native36batch_norm_collect_statistics_kernelINS0_6InvStdEN3c108BFloat16ES4_flEEvNS_27GenericPackedTensorAccessorIKT0_Lm3ENS_17RestrictPtrTraitsET3_EET2_SB_NS5_ISB_Lm1ES8_S9_EESC_)
        /*1d90*/ 	.word	0x00000000


	//----- nvinfo : EIATTR_MIN_STACK_SIZE
	.align		4
.L_1299:
        /*1d94*/ 	.byte	0x04, 0x12
        /*1d96*/ 	.short	(.L_1301 - .L_1300)
	.align		4
.L_1300:
        /*1d98*/ 	.word	index@(_ZN2at6native36batch_norm_collect_statistics_kernelINS0_6InvStdEN3c108BFloat16ES4_fiEEvNS_27GenericPackedTensorAccessorIKT0_Lm3ENS_17RestrictPtrTraitsET3_EET2_SB_NS5_ISB_Lm1ES8_S9_EESC_)
        /*1d9c*/ 	.word	0x00000000


	//----- nvinfo : EIATTR_MIN_STACK_SIZE
	.align		4
.L_1301:
        /*1da0*/ 	.byte	0x04, 0x12
        /*1da2*/ 	.short	(.L_1303 - .L_1302)
	.align		4
.L_1302:
        /*1da4*/ 	.word	index@(_ZN2at6native50batch_norm_collect_statistics_channels_last_kernelINS0_6InvStdEN3c108BFloat16EfLi4EEEvPKT0_PT1_S9_PVS8_PiiiS8_)
        /*1da8*/ 	.word	0x00000000


	//----- nvinfo : EIATTR_MIN_STACK_SIZE
	.align		4
.L_1303:
        /*1dac*/ 	.byte	0x04, 0x12
        /*1dae*/ 	.short	(.L_1305 - .L_1304)
	.align		4
.L_1304:
        /*1db0*/ 	.word	index@(_ZN2at6native36batch_norm_collect_statistics_kernelINS0_6InvStdEN3c104HalfES4_flEEvNS_27GenericPackedTensorAccessorIKT0_Lm3ENS_17RestrictPtrTraitsET3_EET2_SB_NS5_ISB_Lm1ES8_S9_EESC_)
        /*1db4*/ 	.word	0x00000000


	//----- nvinfo : EIATTR_MIN_STACK_SIZE
	.align		4
.L_1305:
        /*1db8*/ 	.byte	0x04, 0x12
        /*1dba*/ 	.short	(.L_1307 - .L_1306)
	.align		4
.L_1306:
        /*1dbc*/ 	.word	index@(_ZN2at6native36batch_norm_collect_statistics_kernelINS0_6InvStdEN3c104HalfES4_fiEEvNS_27GenericPackedTensorAccessorIKT0_Lm3ENS_17RestrictPtrTraitsET3_EET2_SB_NS5_ISB_Lm1ES8_S9_EESC_)
        /*1dc0*/ 	.word	0x00000000


	//----- nvinfo : EIATTR_MIN_STACK_SIZE
	.align		4
.L_1307:
        /*1dc4*/ 	.byte	0x04, 0x12
        /*1dc6*/ 	.short	(.L_1309 - .L_1308)
	.align		4
.L_1308:
        /*1dc8*/ 	.word	index@(_ZN2at6native50batch_norm_collect_statistics_channels_last_kernelINS0_6InvStdEN3c104HalfEfLi4EEEvPKT0_PT1_S9_PVS8_PiiiS8_)
        /*1dcc*/ 	.word	0x00000000


	//----- nvinfo : EIATTR_MIN_STACK_SIZE
	.align		4
.L_1309:
        /*1dd0*/ 	.byte	0x04, 0x12
        /*1dd2*/ 	.short	(.L_1311 - .L_1310)
	.align		4
.L_1310:
        /*1dd4*/ 	.word	index@(_ZN2at6native36batch_norm_collect_statistics_kernelINS0_6InvStdEffflEEvNS_27GenericPackedTensorAccessorIKT0_Lm3ENS_17RestrictPtrTraitsET3_EET2_S9_NS3_IS9_Lm1ES6_S7_EESA_)
        /*1dd8*/ 	.word	0x00000000


	//----- nvinfo : EIATTR_MIN_STACK_SIZE
	.align		4
.L_1311:
        /*1ddc*/ 	.byte	0x04, 0x12
        /*1dde*/ 	.short	(.L_1313 - .L_1312)
	.align		4
.L_1312:
        /*1de0*/ 	.word	index@(_ZN2at6native36batch_norm_collect_statistics_kernelINS0_6InvStdEfffiEEvNS_27GenericPackedTensorAccessorIKT0_Lm3ENS_17RestrictPtrTraitsET3_EET2_S9_NS3_IS9_Lm1ES6_S7_EESA_)
        /*1de4*/ 	.word	0x00000000


	//----- nvinfo : EIATTR_MIN_STACK_SIZE
	.align		4
.L_1313:
        /*1de8*/ 	.byte	0x04, 0x12
        /*1dea*/ 	.short	(.L_1315 - .L_1314)
	.align		4
.L_1314:
        /*1dec*/ 	.word	index@(_ZN2at6native50batch_norm_collect_statistics_channels_last_kernelINS0_6InvStdEffLi4EEEvPKT0_PT1_S7_PVS6_PiiiS6_)
        /*1df0*/ 	.word	0x00000000


	//----- nvinfo : EIATTR_MIN_STACK_SIZE
	.align		4
.L_1315:
        /*1df4*/ 	.byte	0x04, 0x12
        /*1df6*/ 	.short	(.L_1317 - .L_1316)
	.align		4
.L_1316:
        /*1df8*/ 	.word	index@(_ZN2at6native36batch_norm_collect_statistics_kernelINS0_6InvStdEdddlEEvNS_27GenericPackedTensorAccessorIKT0_Lm3ENS_17RestrictPtrTraitsET3_EET2_S9_NS3_IS9_Lm1ES6_S7_EESA_)
        /*1dfc*/ 	.word	0x00000000


	//----- nvinfo : EIATTR_MIN_STACK_SIZE
	.align		4
.L_1317:
        /*1e00*/ 	.byte	0x04, 0x12
        /*1e02*/ 	.short	(.L_1319 - .L_1318)
	.align		4
.L_1318:
        /*1e04*/ 	.word	index@(_ZN2at6native36batch_norm_collect_statistics_kernelINS0_6InvStdEdddiEEvNS_27GenericPackedTensorAccessorIKT0_Lm3ENS_17RestrictPtrTraitsET3_EET2_S9_NS3_IS9_Lm1ES6_S7_EESA_)
        /*1e08*/ 	.word	0x00000000


	//----- nvinfo : EIATTR_MIN_STACK_SIZE
	.align		4
.L_1319:
        /*1e0c*/ 	.byte	0x04, 0x12
        /*1e0e*/ 	.short	(.L_1321 - .L_1320)
	.align		4
.L_1320:
        /*1e10*/ 	.word	index@(_ZN2at6native50batch_norm_collect_statistics_channels_last_kernelINS0_6InvStdEddLi4EEEvPKT0_PT1_S7_PVS6_PiiiS6_)
        /*1e14*/ 	.word	0x00000000


	//----- nvinfo : EIATTR_MIN_STACK_SIZE
	.align		4
.L_1321:
        /*1e18*/ 	.byte	0x04, 0x12
        /*1e1a*/ 	.short	(.L_1323 - .L_1322)
	.align		4
.L_1322:
        /*1e1c*/ 	.word	index@(_ZN2at6native26batch_norm_backward_kernelIN3c108BFloat16ES3_fiEEvNS_27GenericPackedTensorAccessorIKT_Lm3ENS_16DefaultPtrTraitsET2_EES9_NS4_IS5_Lm3ES7_S8_EENS4_IT0_Lm1ES7_S8_EESC_NS4_IKSB_Lm1ES7_S8_EESE_SE_NS4_IKT1_Lm1ES7_S8_EESH_bSF_)
        /*1e20*/ 	.word	0x00000000


	//----- nvinfo : EIATTR_MIN_STACK_SIZE
	.align		4
.L_1323:
        /*1e24*/ 	.byte	0x04, 0x12
        /*1e26*/ 	.short	(.L_1325 - .L_1324)
	.align		4
.L_1324:
        /*1e28*/ 	.word	index@(_ZN2at6native26batch_norm_backward_kernelIN3c108BFloat16EffiEEvNS_27GenericPackedTensorAccessorIKT_Lm3ENS_16DefaultPtrTraitsET2_EES9_NS4_IS5_Lm3ES7_S8_EENS4_IT0_Lm1ES7_S8_EESC_NS4_IKSB_Lm1ES7_S8_EESE_SE_NS4_IKT1_Lm1ES7_S8_EESH_bSF_)
        /*1e2c*/ 	.word	0x00000000


	//----- nvinfo : EIATTR_MIN_STACK_SIZE
	.align		4
.L_1325:
        /*1e30*/ 	.byte	0x04, 0x12
        /*1e32*/ 	.short	(.L_1327 - .L_1326)
	.align		4
.L_1326:
        /*1e34*/ 	.word	index@(_ZN2at6native26batch_norm_backward_kernelIN3c104HalfES3_fiEEvNS_27GenericPackedTensorAccessorIKT_Lm3ENS_16DefaultPtrTraitsET2_EES9_NS4_IS5_Lm3ES7_S8_EENS4_IT0_Lm1ES7_S8_EESC_NS4_IKSB_Lm1ES7_S8_EESE_SE_NS4_IKT1_Lm1ES7_S8_EESH_bSF_)
        /*1e38*/ 	.word	0x00000000


	//----- nvinfo : EIATTR_MIN_STACK_SIZE
	.align		4
.L_1327:
        /*1e3c*/ 	.byte	0x04, 0x12
        /*1e3e*/ 	.short	(.L_1329 - .L_1328)
	.align		4
.L_1328:
        /*1e40*/ 	.word	index@(_ZN2at6native26batch_norm_backward_kernelIN3c104HalfEffiEEvNS_27GenericPackedTensorAccessorIKT_Lm3ENS_16DefaultPtrTraitsET2_EES9_NS4_IS5_Lm3ES7_S8_EENS4_IT0_Lm1ES7_S8_EESC_NS4_IKSB_Lm1ES7_S8_EESE_SE_NS4_IKT1_Lm1ES7_S8_EESH_bSF_)
        /*1e44*/ 	.word	0x00000000


	//----- nvinfo : EIATTR_MIN_STACK_SIZE
	.align		4
.L_1329:
        /*1e48*/ 	.byte	0x04, 0x12
        /*1e4a*/ 	.short	(.L_1331 - .L_1330)
	.align		4
.L_1330:
        /*1e4c*/ 	.word	index@(_ZN2at6native26batch_norm_backward_kernelIfffiEEvNS_27GenericPackedTensorAccessorIKT_Lm3ENS_16DefaultPtrTraitsET2_EES7_NS2_IS3_Lm3ES5_S6_EENS2_IT0_Lm1ES5_S6_EESA_NS2_IKS9_Lm1ES5_S6_EESC_SC_NS2_IKT1_Lm1ES5_S6_EESF_bSD_)
        /*1e50*/ 	.word	0x00000000


	//----- nvinfo : EIATTR_MIN_STACK_SIZE
	.align		4
.L_1331:
        /*1e54*/ 	.byte	0x04, 0x12
        /*1e56*/ 	.short	(.L_1333 - .L_1332)
	.align		4
.L_1332:
        /*1e58*/ 	.word	index@(_ZN2at6native26batch_norm_backward_kernelIdddiEEvNS_27GenericPackedTensorAccessorIKT_Lm3ENS_16DefaultPtrTraitsET2_EES7_NS2_IS3_Lm3ES5_S6_EENS2_IT0_Lm1ES5_S6_EESA_NS2_IKS9_Lm1ES5_S6_EESC_SC_NS2_IKT1_Lm1ES5_S6_EESF_bSD_)
        /*1e5c*/ 	.word	0x00000000


	//----- nvinfo : EIATTR_MIN_STACK_SIZE
	.align		4
.L_1333:
        /*1e60*/ 	.byte	0x04, 0x12
        /*1e62*/ 	.short	(.L_1335 - .L_1334)
	.align		4
.L_1334:
        /*1e64*/ 	.word	index@(_ZN2at6native18elementwise_kernelILi128ELi4EZNS0_15gpu_kernel_implIZZZNS0_49_GLOBAL__N__b919a28f_16_Normalization_cu_5c38458722batch_norm_calc_invstdERKNS_6TensorES6_dENKUlvE_clEvENKUlvE2_clEvEUlN3c108BFloat16EE_EEvRNS_18TensorIteratorBaseERKT_EUliE_EEviT1_)
        /*1e68*/ 	.word	0x00000000


	//----- nvinfo : EIATTR_MIN_STACK_SIZE
	.align		4
.L_1335:
        /*1e6c*/ 	.byte	0x04, 0x12
        /*1e6e*/ 	.short	(.L_1337 - .L_1336)
	.align		4
.L_1336:
        /*1e70*/ 	.word	index@(_ZN2at6native27unrolled_elementwise_kernelIZZZNS0_49_GLOBAL__N__b919a28f_16_Normalization_cu_5c38458722batch_norm_calc_invstdERKNS_6TensorES5_dENKUlvE_clEvENKUlvE2_clEvEUlN3c108BFloat16EE_St5arrayIPcLm2EELi4E23TrivialOffsetCalculatorILi1EjESF_NS0_6memory12LoadWithCastILi1EEENSG_13StoreWithCastILi1EEEEEviT_T0_T2_T3_T4_T5_)
        /*1e74*/ 	.word	0x00000000


	//----- nvinfo : EIATTR_MIN_STACK_SIZE
	.align		4
.L_1337:
        /*1e78*/ 	.byte	0x04, 0x12
        /*1e7a*/ 	.short	(.L_1339 - .L_1338)
	.align		4
.L_1338:
        /*1e7c*/ 	.word	index@(_ZN2at6native18elementwise_kernelILi128ELi2EZNS0_22gpu_kernel_impl_nocastIZZZNS0_49_GLOBAL__N__b919a28f_16_Normalization_cu_5c38458722batch_norm_calc_invstdERKNS_6TensorES6_dENKUlvE_clEvENKUlvE2_clEvEUlN3c108BFloat16EE_EEvRNS_18TensorIteratorBaseERKT_EUliE_EEviT1_)
        /*1e80*/ 	.word	0x00000000


	//----- nvinfo : EIATTR_MIN_STACK_SIZE
	.align		4
.L_1339:
        /*1e84*/ 	.byte	0x04, 0x12
        /*1e86*/ 	.short	(.L_1341 - .L_1340)
	.align		4
.L_1340:
        /*1e88*/ 	.word	index@(_ZN2at6native27unrolled_elementwise_kernelIZZZNS0_49_GLOBAL__N__b919a28f_16_Normalization_cu_5c38458722batch_norm_calc_invstdERKNS_6TensorES5_dENKUlvE_clEvENKUlvE2_clEvEUlN3c108BFloat16EE_St5arrayIPcLm2EELi4E23TrivialOffsetCalculatorILi1EjESF_NS0_6memory15LoadWithoutCastENSG_16StoreWithoutCastEEEviT_T0_T2_T3_T4_T5_)
        /*1e8c*/ 	.word	0x00000000


	//----- nvinfo : EIATTR_MIN_STACK_SIZE
	.align		4
.L_1341:
        /*1e90*/ 	.byte	0x04, 0x12
        /*1e92*/ 	.short	(.L_1343 - .L_1342)
	.align		4
.L_1342:
        /*1e94*/ 	.word	index@(_ZN2at6native29vectorized_elementwise_kernelILi2EZZZNS0_49_GLOBAL__N__b919a28f_16_Normalization_cu_5c38458722batch_norm_calc_invstdERKNS_6TensorES5_dENKUlvE_clEvENKUlvE2_clEvEUlN3c108BFloat16EE_St5arrayIPcLm2EEEEviT0_T1_)
        /*1e98*/ 	.word	0x00000000


	//----- nvinfo : EIATTR_MIN_STACK_SIZE
	.align		4
.L_1343:
        /*1e9c*/ 	.byte	0x04, 0x12
        /*1e9e*/ 	.short	(.L_1345 - .L_1344)
	.align		4
.L_1344:
        /*1ea0*/ 	.word	index@(_ZN2at6native29vectorized_elementwise_kernelILi4EZZZNS0_49_GLOBAL__N__b919a28f_16_Normalization_cu_5c38458722batch_norm_calc_invstdERKNS_6TensorES5_dENKUlvE_clEvENKUlvE2_clEvEUlN3c108BFloat16EE_St5arrayIPcLm2EEEEviT0_T1_)
        /*1ea4*/ 	.word	0x00000000


	//----- nvinfo : EIATTR_MIN_STACK_SIZE
	.align		4
.L_1345:
        /*1ea8*/ 	.byte	0x04, 0x12
        /*1eaa*/ 	.short	(.L_1347 - .L_1346)
	.align		4
.L_1346:
        /*1eac*/ 	.word	index@(_ZN2at6native29vectorized_elementwise_kernelILi8EZZZNS0_49_GLOBAL__N__b919a28f_16_Normalization_cu_5c38458722batch_norm_calc_invstdERKNS_6TensorES5_dENKUlvE_clEvENKUlvE2_clEvEUlN3c108BFloat16EE_St5arrayIPcLm2EEEEviT0_T1_)
        /*1eb0*/ 	.word	0x00000000


	//----- nvinfo : EIATTR_MIN_STACK_SIZE
	.align		4
.L_1347:
        /*1eb4*/ 	.byte	0x04, 0x12
        /*1eb6*/ 	.short	(.L_1349 - .L_1348)
	.align		4
.L_1348:
        /*1eb8*/ 	.word	index@(_ZN2at6native18elementwise_kernelILi128ELi4EZNS0_15gpu_kernel_implIZZZNS0_49_GLOBAL__N__b919a28f_16_Normalization_cu_5c38458722batch_norm_calc_invstdERKNS_6TensorES6_dENKUlvE_clEvENKUlvE1_clEvEUlN3c104HalfEE_EEvRNS_18TensorIteratorBaseERKT_EUliE_EEviT1_)
        /*1ebc*/ 	.word	0x00000000


	//----- nvinfo : EIATTR_MIN_STACK_SIZE
	.align		4
.L_1349:
        /*1ec0*/ 	.byte	0x04, 0x12
        /*1ec2*/ 	.short	(.L_1351 - .L_1350)
	.align		4
.L_1350:
        /*1ec4*/ 	.word	index@(_ZN2at6native27unrolled_elementwise_kernelIZZZNS0_49_GLOBAL__N__b919a28f_16_Normalization_cu_5c38458722batch_norm_calc_invstdERKNS_6TensorES5_dENKUlvE_clEvENKUlvE1_clEvEUlN3c104HalfEE_St5arrayIPcLm2EELi4E23TrivialOffsetCalculatorILi1EjESF_NS0_6memory12LoadWithCastILi1EEENSG_13StoreWithCastILi1EEEEEviT_T0_T2_T3_T4_T5_)
        /*1ec8*/ 	.word	0x00000000


	//----- nvinfo : EIATTR_MIN_STACK_SIZE
	.align		4
.L_1351:
        /*1ecc*/ 	.byte	0x04, 0x12
        /*1ece*/ 	.short	(.L_1353 - .L_1352)
	.align		4
.L_1352:
        /*1ed0*/ 	.word	index@(_ZN2at6native18elementwise_kernelILi128ELi2EZNS0_22gpu_kernel_impl_nocastIZZZNS0_49_GLOBAL__N__b919a28f_16_Normalization_cu_5c38458722batch_norm_calc_invstdERKNS_6TensorES6_dENKUlvE_clEvENKUlvE1_clEvEUlN3c104HalfEE_EEvRNS_18TensorIteratorBaseERKT_EUliE_EEviT1_)
        /*1ed4*/ 	.word	0x00000000


	//----- nvinfo : EIATTR_MIN_STACK_SIZE
	.align		4
.L_1353:
        /*1ed8*/ 	.byte	0x04, 0x12
        /*1eda*/ 	.short	(.L_1355 - .L_1354)
	.align		4
.L_1354:
        /*1edc*/ 	.word	index@(_ZN2at6native27unrolled_elementwise_kernelIZZZNS0_49_GLOBAL__N__b919a28f_16_Normalization_cu_5c38458722batch_norm_calc_invstdERKNS_6TensorES5_dENKUlvE_clEvENKUlvE1_clEvEUlN3c104HalfEE_St5arrayIPcLm2EELi4E23TrivialOffsetCalculatorILi1EjESF_NS0_6memory15LoadWithoutCastENSG_16StoreWithoutCastEEEviT_T0_T2_T3_T4_T5_)
        /*1ee0*/ 	.word	0x00000000


	//----- nvinfo : EIATTR_MIN_STACK_SIZE
	.align		4
.L_1355:
        /*1ee4*/ 	.byte	0x04, 0x12
        /*1ee6*/ 	.short	(.L_1357 - .L_1356)
	.align		4
.L_1356:
        /*1ee8*/ 	.word	index@(_ZN2at6native29vectorized_elementwise_kernelILi2EZZZNS0_49_GLOBAL__N__b919a28f_16_Normalization_cu_5c38458722batch_norm_calc_invstdERKNS_6TensorES5_dENKUlvE_clEvENKUlvE1_clEvEUlN3c104HalfEE_St5arrayIPcLm2EEEEviT0_T1_)
        /*1eec*/ 	.word	0x00000000


	//----- nvinfo : EIATTR_MIN_STACK_SIZE
	.align		4
.L_1357:
        /*1ef0*/ 	.byte	0x04, 0x12
        /*1ef2*/ 	.short	(.L_1359 - .L_1358)
	.align		4
.L_1358:
        /*1ef4*/ 	.word	index@(_ZN2at6native29vectorized_elementwise_kernelILi4EZZZNS0_49_GLOBAL__N__b919a28f_16_Normalization_cu_5c38458722batch_norm_calc_invstdERKNS_6TensorES5_dENKUlvE_clEvENKUlvE1_clEvEUlN3c104HalfEE_St5arrayIPcLm2EEEEviT0_T1_)
        /*1ef8*/ 	.word	0x00000000


	//----- nvinfo : EIATTR_MIN_STACK_SIZE
	.align		4
.L_1359:
        /*1efc*/ 	.byte	0x04, 0x12
        /*1efe*/ 	.short	(.L_1361 - .L_1360)
	.align		4
.L_1360:
        /*1f00*/ 	.word	index@(_ZN2at6native29vectorized_elementwise_kernelILi8EZZZNS0_49_GLOBAL__N__b919a28f_16_Normalization_cu_5c38458722batch_norm_calc_invstdERKNS_6TensorES5_dENKUlvE_clEvENKUlvE1_clEvEUlN3c104HalfEE_St5arrayIPcLm2EEEEviT0_T1_)
        /*1f04*/ 	.word	0x00000000


	//----- nvinfo : EIATTR_MIN_STACK_SIZE
	.align		4
.L_1361:
        /*1f08*/ 	.byte	0x04, 0x12
        /*1f0a*/ 	.short	(.L_1363 - .L_1362)
	.align		4
.L_1362:
        /*1f0c*/ 	.word	index@(_ZN2at6native18elementwise_kernelILi128ELi4EZNS0_15gpu_kernel_implIZZZNS0_49_GLOBAL__N__b919a28f_16_Normalization_cu_5c38458722batch_norm_calc_invstdERKNS_6TensorES6_dENKUlvE_clEvENKUlvE0_clEvEUlfE_EEvRNS_18TensorIteratorBaseERKT_EUliE_EEviT1_)
        /*1f10*/ 	.word	0x00000000


	//----- nvinfo : EIATTR_MIN_STACK_SIZE
	.align		4
.L_1363:
        /*1f14*/ 	.byte	0x04, 0x12
        /*1f16*/ 	.short	(.L_1365 - .L_1364)
	.align		4
.L_1364:
        /*1f18*/ 	.word	index@(_ZN2at6native27unrolled_elementwise_kernelIZZZNS0_49_GLOBAL__N__b919a28f_16_Normalization_cu_5c38458722batch_norm_calc_invstdERKNS_6TensorES5_dENKUlvE_clEvENKUlvE0_clEvEUlfE_St5arrayIPcLm2EELi4E23TrivialOffsetCalculatorILi1EjESD_NS0_6memory12LoadWithCastILi1EEENSE_13StoreWithCastILi1EEEEEviT_T0_T2_T3_T4_T5_)
        /*1f1c*/ 	.word	0x00000000


	//----- nvinfo : EIATTR_MIN_STACK_SIZE
	.align		4
.L_1365:
        /*1f20*/ 	.byte	0x04, 0x12
        /*1f22*/ 	.short	(.L_1367 - .L_1366)
	.align		4
.L_1366:
        /*1f24*/ 	.word	index@(_ZN2at6native18elementwise_kernelILi128ELi2EZNS0_22gpu_kernel_impl_nocastIZZZNS0_49_GLOBAL__N__b919a28f_16_Normalization_cu_5c38458722batch_norm_calc_invstdERKNS_6TensorES6_dENKUlvE_clEvENKUlvE0_clEvEUlfE_EEvRNS_18TensorIteratorBaseERKT_EUliE_EEviT1_)
        /*1f28*/ 	.word	0x00000000


	//----- nvinfo : EIATTR_MIN_STACK_SIZE
	.align		4
.L_1367:
        /*1f2c*/ 	.byte	0x04, 0x12
        /*1f2e*/ 	.short	(.L_1369 - .L_1368)
	.align		4
.L_1368:
        /*1f30*/ 	.word	index@(_ZN2at6native27unrolled_elementwise_kernelIZZZNS0_49_GLOBAL__N__b919a28f_16_Normalization_cu_5c38458722batch_norm_calc_invstdERKNS_6TensorES5_dENKUlvE_clEvENKUlvE0_clEvEUlfE_St5arrayIPcLm2EELi4E23TrivialOffsetCalculatorILi1EjESD_NS0_6memory15LoadWithoutCastENSE_16StoreWithoutCastEEEviT_T0_T2_T3_T4_T5_)
        /*1f34*/ 	.word	0x00000000


	//----- nvinfo : EIATTR_MIN_STACK_SIZE
	.align		4
.L_1369:
        /*1f38*/ 	.byte	0x04, 0x12
        /*1f3a*/ 	.short	(.L_1371 - .L_1370)
	.align		4
.L_1370:
        /*1f3c*/ 	.word	index@(_ZN2at6native29vectorized_elementwise_kernelILi2EZZZNS0_49_GLOBAL__N__b919a28f_16_Normalization_cu_5c38458722batch_norm_calc_invstdERKNS_6TensorES5_dENKUlvE_clEvENKUlvE0_clEvEUlfE_St5arrayIPcLm2EEEEviT0_T1_)
        /*1f40*/ 	.word	0x00000000


	//----- nvinfo : EIATTR_MIN_STACK_SIZE
	.align		4
.L_1371:
        /*1f44*/ 	.byte	0x04, 0x12
        /*1f46*/ 	.short	(.L_1373 - .L_1372)
	.align		4
.L_1372:
        /*1f48*/ 	.word	index@(_ZN2at6native29vectorized_elementwise_kernelILi4EZZZNS0_49_GLOBAL__N__b919a28f_16_Normalization_cu_5c38458722batch_norm_calc_invstdERKNS_6TensorES5_dENKUlvE_clEvENKUlvE0_clEvEUlfE_St5arrayIPcLm2EEEEviT0_T1_)
        /*1f4c*/ 	.word	0x00000000


	//----- nvinfo : EIATTR_MIN_STACK_SIZE
	.align		4
.L_1373:
        /*1f50*/ 	.byte	0x04, 0x12
        /*1f52*/ 	.short	(.L_1375 - .L_1374)
	.align		4
.L_1374:
        /*1f54*/ 	.word	index@(_ZN2at6native29vectorized_elementwise_kernelILi8EZZZNS0_49_GLOBAL__N__b919a28f_16_Normalization_cu_5c38458722batch_norm_calc_invstdERKNS_6TensorES5_dENKUlvE_clEvENKUlvE0_clEvEUlfE_St5arrayIPcLm2EEEEviT0_T1_)
        /*1f58*/ 	.word	0x00000000


	//----- nvinfo : EIATTR_MIN_STACK_SIZE
	.align		4
.L_1375:
        /*1f5c*/ 	.byte	0x04, 0x12
        /*1f5e*/ 	.short	(.L_1377 - .L_1376)
	.align		4
.L_1376:
        /*1f60*/ 	.word	index@(_ZN2at6native18elementwise_kernelILi128ELi4EZNS0_15gpu_kernel_implIZZZNS0_49_GLOBAL__N__b919a28f_16_Normalization_cu_5c38458722batch_norm_calc_invstdERKNS_6TensorES6_dENKUlvE_clEvENKUlvE_clEvEUldE_EEvRNS_18TensorIteratorBaseERKT_EUliE_EEviT1_)
        /*1f64*/ 	.word	0x00000000


	//----- nvinfo : EIATTR_MIN_STACK_SIZE
	.align		4
.L_1377:
        /*1f68*/ 	.byte	0x04, 0x12
        /*1f6a*/ 	.short	(.L_1379 - .L_1378)
	.align		4
.L_1378:
        /*1f6c*/ 	.word	index@(_ZN2at6native27unrolled_elementwise_kernelIZZZNS0_49_GLOBAL__N__b919a28f_16_Normalization_cu_5c38458722batch_norm_calc_invstdERKNS_6TensorES5_dENKUlvE_clEvENKUlvE_clEvEUldE_St5arrayIPcLm2EELi4E23TrivialOffsetCalculatorILi1EjESD_NS0_6memory12LoadWithCastILi1EEENSE_13StoreWithCastILi1EEEEEviT_T0_T2_T3_T4_T5_)
        /*1f70*/ 	.word	0x00000000


	//----- nvinfo : EIATTR_MIN_STACK_SIZE
	.align		4
.L_1379:
        /*1f74*/ 	.byte	0x04, 0x12
        /*1f76*/ 	.short	(.L_1381 - .L_1380)
	.align		4
.L_1380:
        /*1f78*/ 	.word	index@(_ZN2at6native18elementwise_kernelILi128ELi2EZNS0_22gpu_kernel_impl_nocastIZZZNS0_49_GLOBAL__N__b919a28f_16_Normalization_cu_5c38458722batch_norm_calc_invstdERKNS_6TensorES6_dENKUlvE_clEvENKUlvE_clEvEUldE_EEvRNS_18TensorIteratorBaseERKT_EUliE_EEviT1_)
        /*1f7c*/ 	.word	0x00000000


	//----- nvinfo : EIATTR_MIN_STACK_SIZE
	.align		4
.L_1381:
        /*1f80*/ 	.byte	0x04, 0x12
        /*1f82*/ 	.short	(.L_1383 - .L_1382)
	.align		4
.L_1382:
        /*1f84*/ 	.word	index@(_ZN2at6native27unrolled_elementwise_kernelIZZZNS0_49_GLOBAL__N__b919a28f_16_Normalization_cu_5c38458722batch_norm_calc_invstdERKNS_6TensorES5_dENKUlvE_clEvENKUlvE_clEvEUldE_St5arrayIPcLm2EELi4E23TrivialOffsetCalculatorILi1EjESD_NS0_6memory15LoadWithoutCastENSE_16StoreWithoutCastEEEviT_T0_T2_T3_T4_T5_)
        /*1f88*/ 	.word	0x00000000


	//----- nvinfo : EIATTR_MIN_STACK_SIZE
	.align		4
.L_1383:
        /*1f8c*/ 	.byte	0x04, 0x12
        /*1f8e*/ 	.short	(.L_1385 - .L_1384)
	.align		4
.L_1384:
        /*1f90*/ 	.word	index@(_ZN2at6native29vectorized_elementwise_kernelILi2EZZZNS0_49_GLOBAL__N__b919a28f_16_Normalization_cu_5c38458722batch_norm_calc_invstdERKNS_6TensorES5_dENKUlvE_clEvENKUlvE_clEvEUldE_St5arrayIPcLm2EEEEviT0_T1_)
        /*1f94*/ 	.word	0x00000000


	//----- nvinfo : EIATTR_MIN_STACK_SIZE
	.align		4
.L_1385:
        /*1f98*/ 	.byte	0x04, 0x12
        /*1f9a*/ 	.short	(.L_1387 - .L_1386)
	.align		4
.L_1386:
        /*1f9c*/ 	.word	index@(_ZN2at6native29vectorized_elementwise_kernelILi4EZZZNS0_49_GLOBAL__N__b919a28f_16_Normalization_cu_5c38458722batch_norm_calc_invstdERKNS_6TensorES5_dENKUlvE_clEvENKUlvE_clEvEUldE_St5arrayIPcLm2EEEEviT0_T1_)
        /*1fa0*/ 	.word	0x00000000


	//----- nvinfo : EIATTR_MIN_STACK_SIZE
	.align		4
.L_1387:
        /*1fa4*/ 	.byte	0x04, 0x12
        /*1fa6*/ 	.short	(.L_1389 - .L_1388)
	.align		4
.L_1388:
        /*1fa8*/ 	.word	index@(_ZN2at6native29vectorized_elementwise_kernelILi8EZZZNS0_49_GLOBAL__N__b919a28f_16_Normalization_cu_5c38458722batch_norm_calc_invstdERKNS_6TensorES5_dENKUlvE_clEvENKUlvE_clEvEUldE_St5arrayIPcLm2EEEEviT0_T1_)
        /*1fac*/ 	.word	0x00000000


	//----- nvinfo : EIATTR_MIN_STACK_SIZE
	.align		4
.L_1389:
        /*1fb0*/ 	.byte	0x04, 0x12
        /*1fb2*/ 	.short	(.L_1391 - .L_1390)
	.align		4
.L_1390:
        /*1fb4*/ 	.word	index@(_ZN2at6native50batch_norm_collect_statistics_channels_last_kernelINS0_3VarEN3c108BFloat16EfLi4EEEvPKT0_PT1_S9_PVS8_PiiiS8_)
        /*1fb8*/ 	.word	0x00000000


	//----- nvinfo : EIATTR_MIN_STACK_SIZE
	.align		4
.L_1391:
        /*1fbc*/ 	.byte	0x04, 0x12
        /*1fbe*/ 	.short	(.L_1393 - .L_1392)
	.align		4
.L_1392:
        /*1fc0*/ 	.word	index@(_ZN2at6native50batch_norm_collect_statistics_channels_last_kernelINS0_3VarEN3c104HalfEfLi4EEEvPKT0_PT1_S9_PVS8_PiiiS8_)
        /*1fc4*/ 	.word	0x00000000


	//----- nvinfo : EIATTR_MIN_STACK_SIZE
	.align		4
.L_1393:
        /*1fc8*/ 	.byte	0x04, 0x12
        /*1fca*/ 	.short	(.L_1395 - .L_1394)
	.align		4
.L_1394:
        /*1fcc*/ 	.word	index@(_ZN2at6native50batch_norm_collect_statistics_channels_last_kernelINS0_3VarEffLi4EEEvPKT0_PT1_S7_PVS6_PiiiS6_)
        /*1fd0*/ 	.word	0x00000000


	//----- nvinfo : EIATTR_MIN_STACK_SIZE
	.align		4
.L_1395:
        /*1fd4*/ 	.byte	0x04, 0x12
        /*1fd6*/ 	.short	(.L_1397 - .L_1396)
	.align		4
.L_1396:
        /*1fd8*/ 	.word	index@(_ZN2at6native50batch_norm_collect_statistics_channels_last_kernelINS0_3VarEddLi4EEEvPKT0_PT1_S7_PVS6_PiiiS6_)
        /*1fdc*/ 	.word	0x00000000


	//----- nvinfo : EIATTR_MIN_STACK_SIZE
	.align		4
.L_1397:
        /*1fe0*/ 	.byte	0x04, 0x12
        /*1fe2*/ 	.short	(.L_1399 - .L_1398)
	.align		4
.L_1398:
        /*1fe4*/ 	.word	index@(_ZN2at6native36batch_norm_collect_statistics_kernelINS0_3VarEN3c108BFloat16ES4_fiEEvNS_27GenericPackedTensorAccessorIKT0_Lm3ENS_17RestrictPtrTraitsET3_EET2_SB_NS5_ISB_Lm1ES8_S9_EESC_)
        /*1fe8*/ 	.word	0x00000000


	//----- nvinfo : EIATTR_MIN_STACK_SIZE
	.align		4
.L_1399:
        /*1fec*/ 	.byte	0x04, 0x12
        /*1fee*/ 	.short	(.L_1401 - .L_1400)
	.align		4
.L_1400:
        /*1ff0*/ 	.word	index@(_ZN2at6native36batch_norm_collect_statistics_kernelINS0_3VarEN3c104HalfES4_fiEEvNS_27GenericPackedTensorAccessorIKT0_Lm3ENS_17RestrictPtrTraitsET3_EET2_SB_NS5_ISB_Lm1ES8_S9_EESC_)
        /*1ff4*/ 	.word	0x00000000


	//----- nvinfo : EIATTR_MIN_STACK_SIZE
	.align		4
.L_1401:
        /*1ff8*/ 	.byte	0x04, 0x12
        /*1ffa*/ 	.short	(.L_1403 - .L_1402)
	.align		4
.L_1402:
        /*1ffc*/ 	.word	index@(_ZN2at6native36batch_norm_collect_statistics_kernelINS0_3VarEfffiEEvNS_27GenericPackedTensorAccessorIKT0_Lm3ENS_17RestrictPtrTraitsET3_EET2_S9_NS3_IS9_Lm1ES6_S7_EESA_)
        /*2000*/ 	.word	0x00000000


	//----- nvinfo : EIATTR_MIN_STACK_SIZE
	.align		4
.L_1403:
        /*2004*/ 	.byte	0x04, 0x12
        /*2006*/ 	.short	(.L_1405 - .L_1404)
	.align		4
.L_1404:
        /*2008*/ 	.word	index@(_ZN2at6native36batch_norm_collect_statistics_kernelINS0_3VarEdddiEEvNS_27GenericPackedTensorAccessorIKT0_Lm3ENS_17RestrictPtrTraitsET3_EET2_S9_NS3_IS9_Lm1ES6_S7_EESA_)
        /*200c*/ 	.word	0x00000000


	//----- nvinfo : EIATTR_MIN_STACK_SIZE
	.align		4
.L_1405:
        /*2010*/ 	.byte	0x04, 0x12
        /*2012*/ 	.short	(.L_1407 - .L_1406)
	.align		4
.L_1406:
        /*2014*/ 	.word	index@(_ZN2at6native18elementwise_kernelILi128ELi4EZNS0_15gpu_kernel_implIZZZNS0_49_GLOBAL__N__b919a28f_16_Normalization_cu_5c38458736batch_norm_elementwise_backward_evalERKNS_6TensorES6_S6_S6_ENKUlvE0_clEvENKUlvE2_clEvEUlN3c108BFloat16EfE_EEvRNS_18TensorIteratorBaseERKT_EUliE_EEviT1_)
        /*2018*/ 	.word	0x00000000


	//----- nvinfo : EIATTR_MIN_STACK_SIZE
	.align		4
.L_1407:
        /*201c*/ 	.byte	0x04, 0x12
        /*201e*/ 	.short	(.L_1409 - .L_1408)
	.align		4
.L_1408:
        /*2020*/ 	.word	index@(_ZN2at6native27unrolled_elementwise_kernelIZZZNS0_49_GLOBAL__N__b919a28f_16_Normalization_cu_5c38458736batch_norm_elementwise_backward_evalERKNS_6TensorES5_S5_S5_ENKUlvE0_clEvENKUlvE2_clEvEUlN3c108BFloat16EfE_St5arrayIPcLm3EELi4E23TrivialOffsetCalculatorILi2EjESE_ILi1EjENS0_6memory12LoadWithCastILi2EEENSH_13StoreWithCastILi1EEEEEviT_T0_T2_T3_T4_T5_)
        /*2024*/ 	.word	0x00000000


	//----- nvinfo : EIATTR_MIN_STACK_SIZE
	.align		4
.L_1409:
        /*2028*/ 	.byte	0x04, 0x12
        /*202a*/ 	.short	(.L_1411 - .L_1410)
	.align		4
.L_1410:
        /*202c*/ 	.word	index@(_ZN2at6native18elementwise_kernelILi128ELi4EZNS0_22gpu_kernel_impl_nocastIZZZNS0_49_GLOBAL__N__b919a28f_16_Normalization_cu_5c38458736batch_norm_elementwise_backward_evalERKNS_6TensorES6_S6_S6_ENKUlvE0_clEvENKUlvE2_clEvEUlN3c108BFloat16EfE_EEvRNS_18TensorIteratorBaseERKT_EUliE_EEviT1_)
        /*2030*/ 	.word	0x00000000


	//----- nvinfo : EIATTR_MIN_STACK_SIZE
	.align		4
.L_1411:
        /*2034*/ 	.byte	0x04, 0x12
        /*2036*/ 	.short	(.L_1413 - .L_1412)
	.align		4
.L_1412:
        /*2038*/ 	.word	index@(_ZN2at6native27unrolled_elementwise_kernelIZZZNS0_49_GLOBAL__N__b919a28f_16_Normalization_cu_5c38458736batch_norm_elementwise_backward_evalERKNS_6TensorES5_S5_S5_ENKUlvE0_clEvENKUlvE2_clEvEUlN3c108BFloat16EfE_St5arrayIPcLm3EELi4E23TrivialOffsetCalculatorILi2EjESE_ILi1EjENS0_6memory15LoadWithoutCastENSH_16StoreWithoutCastEEEviT_T0_T2_T3_T4_T5_)
        /*203c*/ 	.word	0x00000000


	//----- nvinfo : EIATTR_MIN_STACK_SIZE
	.align		4
.L_1413:
        /*2040*/ 	.byte	0x04, 0x12
        /*2042*/ 	.short	(.L_1415 - .L_1414)
	.align		4
.L_1414:
        /*2044*/ 	.word	index@(_ZN2at6native29vectorized_elementwise_kernelILi2EZZZNS0_49_GLOBAL__N__b919a28f_16_Normalization_cu_5c38458736batch_norm_elementwise_backward_evalERKNS_6TensorES5_S5_S5_ENKUlvE0_clEvENKUlvE2_clEvEUlN3c108BFloat16EfE_St5arrayIPcLm3EEEEviT0_T1_)
        /*2048*/ 	.word	0x00000000


	//----- nvinfo : EIATTR_MIN_STACK_SIZE
	.align		4
.L_1415:
        /*204c*/ 	.byte	0x04, 0x12
        /*204e*/ 	.short	(.L_1417 - .L_1416)
	.align		4
.L_1416:
        /*2050*/ 	.word	index@(_ZN2at6native29vectorized_elementwise_kernelILi4EZZZNS0_49_GLOBAL__N__b919a28f_16_Normalization_cu_5c38458736batch_norm_elementwise_backward_evalERKNS_6TensorES5_S5_S5_ENKUlvE0_clEvENKUlvE2_clEvEUlN3c108BFloat16EfE_St5arrayIPcLm3EEEEviT0_T1_)
        /*2054*/ 	.word	0x00000000


	//----- nvinfo : EIATTR_MIN_STACK_SIZE
	.align		4
.L_1417:
        /*2058*/ 	.byte	0x04, 0x12
        /*205a*/ 	.short	(.L_1419 - .L_1418)
	.align		4
.L_1418:
        /*205c*/ 	.word	index@(_ZN2at6native29vectorized_elementwise_kernelILi8EZZZNS0_49_GLOBAL__N__b919a28f_16_Normalization_cu_5c38458736batch_norm_elementwise_backward_evalERKNS_6TensorES5_S5_S5_ENKUlvE0_clEvENKUlvE2_clEvEUlN3c108BFloat16EfE_St5arrayIPcLm3EEEEviT0_T1_)
        /*2060*/ 	.word	0x00000000


	//----- nvinfo : EIATTR_MIN_STACK_SIZE
	.align		4
.L_1419:
        /*2064*/ 	.byte	0x04, 0x12
        /*2066*/ 	.short	(.L_1421 - .L_1420)
	.align		4
.L_1420:
        /*2068*/ 	.word	index@(_ZN2at6native18elementwise_kernelILi128ELi4EZNS0_15gpu_kernel_implIZZZNS0_49_GLOBAL__N__b919a28f_16_Normalization_cu_5c38458736batch_norm_elementwise_backward_evalERKNS_6TensorES6_S6_S6_ENKUlvE0_clEvENKUlvE1_clEvEUlN3c104HalfEfE_EEvRNS_18TensorIteratorBaseERKT_EUliE_EEviT1_)
        /*206c*/ 	.word	0x00000000


	//----- nvinfo : EIATTR_MIN_STACK_SIZE
	.align		4
.L_1421:
        /*2070*/ 	.byte	0x04, 0x12
        /*2072*/ 	.short	(.L_1423 - .L_1422)
	.align		4
.L_1422:
        /*2074*/ 	.word	index@(_ZN2at6native27unrolled_elementwise_kernelIZZZNS0_49_GLOBAL__N__b919a28f_16_Normalization_cu_5c38458736batch_norm_elementwise_backward_evalERKNS_6TensorES5_S5_S5_ENKUlvE0_clEvENKUlvE1_clEvEUlN3c104HalfEfE_St5arrayIPcLm3EELi4E23TrivialOffsetCalculatorILi2EjESE_ILi1EjENS0_6memory12LoadWithCastILi2EEENSH_13StoreWithCastILi1EEEEEviT_T0_T2_T3_T4_T5_)
        /*2078*/ 	.word	0x00000000


	//----- nvinfo : EIATTR_MIN_STACK_SIZE
	.align		4
.L_1423:
        /*207c*/ 	.byte	0x04, 0x12
        /*207e*/ 	.short	(.L_1425 - .L_1424)
	.align		4
.L_1424:
        /*2080*/ 	.word	index@(_ZN2at6native18elementwise_kernelILi128ELi4EZNS0_22gpu_kernel_impl_nocastIZZZNS0_49_GLOBAL__N__b919a28f_16_Normalization_cu_5c38458736batch_norm_elementwise_backward_evalERKNS_6TensorES6_S6_S6_ENKUlvE0_clEvENKUlvE1_clEvEUlN3c104HalfEfE_EEvRNS_18TensorIteratorBaseERKT_EUliE_EEviT1_)
        /*2084*/ 	.word	0x00000000


	//----- nvinfo : EIATTR_MIN_STACK_SIZE
	.align		4
.L_1425:
        /*2088*/ 	.byte	0x04, 0x12
        /*208a*/ 	.short	(.L_1427 - .L_1426)
	.align		4
.L_1426:
        /*208c*/ 	.word	index@(_ZN2at6native27unrolled_elementwise_kernelIZZZNS0_49_GLOBAL__N__b919a28f_16_Normalization_cu_5c38458736batch_norm_elementwise_backward_evalERKNS_6TensorES5_S5_S5_ENKUlvE0_clEvENKUlvE1_clEvEUlN3c104HalfEfE_St5arrayIPcLm3EELi4E23TrivialOffsetCalculatorILi2EjESE_ILi1EjENS0_6memory15LoadWithoutCastENSH_16StoreWithoutCastEEEviT_T0_T2_T3_T4_T5_)
        /*2090*/ 	.word	0x00000000


	//----- nvinfo : EIATTR_MIN_STACK_SIZE
	.align		4
.L_1427:
        /*2094*/ 	.byte	0x04, 0x12
        /*2096*/ 	.short	(.L_1429 - .L_1428)
	.align		4
.L_1428:
        /*2098*/ 	.word	index@(_ZN2at6native29vectorized_elementwise_kernelILi2EZZZNS0_49_GLOBAL__N__b919a28f_16_Normalization_cu_5c38458736batch_norm_elementwise_backward_evalERKNS_6TensorES5_S5_S5_ENKUlvE0_clEvENKUlvE1_clEvEUlN3c104HalfEfE_St5arrayIPcLm3EEEEviT0_T1_)
        /*209c*/ 	.word	0x00000000


	//----- nvinfo : EIATTR_MIN_STACK_SIZE
	.align		4
.L_1429:
        /*20a0*/ 	.byte	0x04, 0x12
        /*20a2*/ 	.short	(.L_1431 - .L_1430)
	.align		4
.L_1430:
        /*20a4*/ 	.word	index@(_ZN2at6native29vectorized_elementwise_kernelILi4EZZZNS0_49_GLOBAL__N__b919a28f_16_Normalization_cu_5c38458736batch_norm_elementwise_backward_evalERKNS_6TensorES5_S5_S5_ENKUlvE0_clEvENKUlvE1_clEvEUlN3c104HalfEfE_St5arrayIPcLm3EEEEviT0_T1_)
        /*20a8*/ 	.word	0x00000000


	//----- nvinfo : EIATTR_MIN_STACK_SIZE
	.align		4
.L_1431:
        /*20ac*/ 	.byte	0x04, 0x12
        /*20ae*/ 	.short	(.L_1433 - .L_1432)
	.align		4
.L_1432:
        /*20b0*/ 	.word	index@(_ZN2at6native29vectorized_elementwise_kernelILi8EZZZNS0_49_GLOBAL__N__b919a28f_16_Normalization_cu_5c38458736batch_norm_elementwise_backward_evalERKNS_6TensorES5_S5_S5_ENKUlvE0_clEvENKUlvE1_clEvEUlN3c104HalfEfE_St5arrayIPcLm3EEEEviT0_T1_)
        /*20b4*/ 	.word	0x00000000


	//----- nvinfo : EIATTR_MIN_STACK_SIZE
	.align		4
.L_1433:
        /*20b8*/ 	.byte	0x04, 0x12
        /*20ba*/ 	.short	(.L_1435 - .L_1434)
	.align		4
.L_1434:
        /*20bc*/ 	.word	index@(_ZN2at6native18elementwise_kernelILi128ELi4EZNS0_15gpu_kernel_implIZZZNS0_49_GLOBAL__N__b919a28f_16_Normalization_cu_5c38458736batch_norm_elementwise_backward_evalERKNS_6TensorES6_S6_S6_ENKUlvE0_clEvENKUlvE0_clEvEUlffE_EEvRNS_18TensorIteratorBaseERKT_EUliE_EEviT1_)
        /*20c0*/ 	.word	0x00000000


	//----- nvinfo : EIATTR_MIN_STACK_SIZE
	.align		4
.L_1435:
        /*20c4*/ 	.byte	0x04, 0x12
        /*20c6*/ 	.short	(.L_1437 - .L_1436)
	.align		4
.L_1436:
        /*20c8*/ 	.word	index@(_ZN2at6native27unrolled_elementwise_kernelIZZZNS0_49_GLOBAL__N__b919a28f_16_Normalization_cu_5c38458736batch_norm_elementwise_backward_evalERKNS_6TensorES5_S5_S5_ENKUlvE0_clEvENKUlvE0_clEvEUlffE_St5arrayIPcLm3EELi4E23TrivialOffsetCalculatorILi2EjESC_ILi1EjENS0_6memory12LoadWithCastILi2EEENSF_13StoreWithCastILi1EEEEEviT_T0_T2_T3_T4_T5_)
        /*20cc*/ 	.word	0x00000000


	//----- nvinfo : EIATTR_MIN_STACK_SIZE
	.align		4
.L_1437:
        /*20d0*/ 	.byte	0x04, 0x12
        /*20d2*/ 	.short	(.L_1439 - .L_1438)
	.align		4
.L_1438:
        /*20d4*/ 	.word	index@(_ZN2at6native18elementwise_kernelILi128ELi2EZNS0_22gpu_kernel_impl_nocastIZZZNS0_49_GLOBAL__N__b919a28f_16_Normalization_cu_5c38458736batch_norm_elementwise_backward_evalERKNS_6TensorES6_S6_S6_ENKUlvE0_clEvENKUlvE0_clEvEUlffE_EEvRNS_18TensorIteratorBaseERKT_EUliE_EEviT1_)
        /*20d8*/ 	.word	0x00000000


	//----- nvinfo : EIATTR_MIN_STACK_SIZE
	.align		4
.L_1439:
        /*20dc*/ 	.byte	0x04, 0x12
        /*20de*/ 	.short	(.L_1441 - .L_1440)
	.align		4
.L_1440:
        /*20e0*/ 	.word	index@(_ZN2at6native27unrolled_elementwise_kernelIZZZNS0_49_GLOBAL__N__b919a28f_16_Normalization_cu_5c38458736batch_norm_elementwise_backward_evalERKNS_6TensorES5_S5_S5_ENKUlvE0_clEvENKUlvE0_clEvEUlffE_St5arrayIPcLm3EELi4E23TrivialOffsetCalculatorILi2EjESC_ILi1EjENS0_6memory15LoadWithoutCastENSF_16StoreWithoutCastEEEviT_T0_T2_T3_T4_T5_)
        /*20e4*/ 	.word	0x00000000


	//----- nvinfo : EIATTR_MIN_STACK_SIZE
	.align		4
.L_1441:
        /*20e8*/ 	.byte	0x04, 0x12
        /*20ea*/ 	.short	(.L_1443 - .L_1442)
	.align		4
.L_1442:
        /*20ec*/ 	.word	index@(_ZN2at6native29vectorized_elementwise_kernelILi2EZZZNS0_49_GLOBAL__N__b919a28f_16_Normalization_cu_5c38458736batch_norm_elementwise_backward_evalERKNS_6TensorES5_S5_S5_ENKUlvE0_clEvENKUlvE0_clEvEUlffE_St5arrayIPcLm3EEEEviT0_T1_)
        /*20f0*/ 	.word	0x00000000


	//----- nvinfo : EIATTR_MIN_STACK_SIZE
	.align		4
.L_1443:
        /*20f4*/ 	.byte	0x04, 0x12
        /*20f6*/ 	.short	(.L_1445 - .L_1444)
	.align		4
.L_1444:
        /*20f8*/ 	.word	index@(_ZN2at6native29vectorized_elementwise_kernelILi4EZZZNS0_49_GLOBAL__N__b919a28f_16_Normalization_cu_5c38458736batch_norm_elementwise_backward_evalERKNS_6TensorES5_S5_S5_ENKUlvE0_clEvENKUlvE0_clEvEUlffE_St5arrayIPcLm3EEEEviT0_T1_)
        /*20fc*/ 	.word	0x00000000


	//----- nvinfo : EIATTR_MIN_STACK_SIZE
	.align		4
.L_1445:
        /*2100*/ 	.byte	0x04, 0x12
        /*2102*/ 	.short	(.L_1447 - .L_1446)
	.align		4
.L_1446:
        /*2104*/ 	.word	index@(_ZN2at6native29vectorized_elementwise_kernelILi8EZZZNS0_49_GLOBAL__N__b919a28f_16_Normalization_cu_5c38458736batch_norm_elementwise_backward_evalERKNS_6TensorES5_S5_S5_ENKUlvE0_clEvENKUlvE0_clEvEUlffE_St5arrayIPcLm3EEEEviT0_T1_)
        /*2108*/ 	.word	0x00000000


	//----- nvinfo : EIATTR_MIN_STACK_SIZE
	.align		4
.L_1447:
        /*210c*/ 	.byte	0x04, 0x12
        /*210e*/ 	.short	(.L_1449 - .L_1448)
	.align		4
.L_1448:
        /*2110*/ 	.word	index@(_ZN2at6native18elementwise_kernelILi128ELi4EZNS0_15gpu_kernel_implIZZZNS0_49_GLOBAL__N__b919a28f_16_Normalization_cu_5c38458736batch_norm_elementwise_backward_evalERKNS_6TensorES6_S6_S6_ENKUlvE0_clEvENKUlvE_clEvEUlddE_EEvRNS_18TensorIteratorBaseERKT_EUliE_EEviT1_)
        /*2114*/ 	.word	0x00000000


	//----- nvinfo : EIATTR_MIN_STACK_SIZE
	.align		4
.L_1449:
        /*2118*/ 	.byte	0x04, 0x12
        /*211a*/ 	.short	(.L_1451 - .L_1450)
	.align		4
.L_1450:
        /*211c*/ 	.word	index@(_ZN2at6native27unrolled_elementwise_kernelIZZZNS0_49_GLOBAL__N__b919a28f_16_Normalization_cu_5c38458736batch_norm_elementwise_backward_evalERKNS_6TensorES5_S5_S5_ENKUlvE0_clEvENKUlvE_clEvEUlddE_St5arrayIPcLm3EELi4E23TrivialOffsetCalculatorILi2EjESC_ILi1EjENS0_6memory12LoadWithCastILi2EEENSF_13StoreWithCastILi1EEEEEviT_T0_T2_T3_T4_T5_)
        /*2120*/ 	.word	0x00000000


	//----- nvinfo : EIATTR_MIN_STACK_SIZE
	.align		4
.L_1451:
        /*2124*/ 	.byte	0x04, 0x12
        /*2126*/ 	.short	(.L_1453 - .L_1452)
	.align		4
.L_1452:
        /*2128*/ 	.word	index@(_ZN2at6native18elementwise_kernelILi128ELi2EZNS0_22gpu_kernel_impl_nocastIZZZNS0_49_GLOBAL__N__b919a28f_16_Normalization_cu_5c38458736batch_norm_elementwise_backward_evalERKNS_6TensorES6_S6_S6_ENKUlvE0_clEvENKUlvE_clEvEUlddE_EEvRNS_18TensorIteratorBaseERKT_EUliE_EEviT1_)
        /*212c*/ 	.word	0x00000000


	//----- nvinfo : EIATTR_MIN_STACK_SIZE
	.align		4
.L_1453:
        /*2130*/ 	.byte	0x04, 0x12
        /*2132*/ 	.short	(.L_1455 - .L_1454)
	.align		4
.L_1454:
        /*2134*/ 	.word	index@(_ZN2at6native27unrolled_elementwise_kernelIZZZNS0_49_GLOBAL__N__b919a28f_16_Normalization_cu_5c38458736batch_norm_elementwise_backward_evalERKNS_6TensorES5_S5_S5_ENKUlvE0_clEvENKUlvE_clEvEUlddE_St5arrayIPcLm3EELi4E23TrivialOffsetCalculatorILi2EjESC_ILi1EjENS0_6memory15LoadWithoutCastENSF_16StoreWithoutCastEEEviT_T0_T2_T3_T4_T5_)
        /*2138*/ 	.word	0x00000000


	//----- nvinfo : EIATTR_MIN_STACK_SIZE
	.align		4
.L_1455:
        /*213c*/ 	.byte	0x04, 0x12
        /*213e*/ 	.short	(.L_1457 - .L_1456)
	.align		4
.L_1456:
        /*2140*/ 	.word	index@(_ZN2at6native29vectorized_elementwise_kernelILi2EZZZNS0_49_GLOBAL__N__b919a28f_16_Normalization_cu_5c38458736batch_norm_elementwise_backward_evalERKNS_6TensorES5_S5_S5_ENKUlvE0_clEvENKUlvE_clEvEUlddE_St5arrayIPcLm3EEEEviT0_T1_)
        /*2144*/ 	.word	0x00000000


	//----- nvinfo : EIATTR_MIN_STACK_SIZE
	.align		4
.L_1457:
        /*2148*/ 	.byte	0x04, 0x12
        /*214a*/ 	.short	(.L_1459 - .L_1458)
	.align		4
.L_1458:
        /*214c*/ 	.word	index@(_ZN2at6native29vectorized_elementwise_kernelILi4EZZZNS0_49_GLOBAL__N__b919a28f_16_Normalization_cu_5c38458736batch_norm_elementwise_backward_evalERKNS_6TensorES5_S5_S5_ENKUlvE0_clEvENKUlvE_clEvEUlddE_St5arrayIPcLm3EEEEviT0_T1_)
        /*2150*/ 	.word	0x00000000


	//----- nvinfo : EIATTR_MIN_STACK_SIZE
	.align		4
.L_1459:
        /*2154*/ 	.byte	0x04, 0x12
        /*2156*/ 	.short	(.L_1461 - .L_1460)
	.align		4
.L_1460:
        /*2158*/ 	.word	index@(_ZN2at6native29vectorized_elementwise_kernelILi8EZZZNS0_49_GLOBAL__N__b919a28f_16_Normalization_cu_5c38458736batch_norm_elementwise_backward_evalERKNS_6TensorES5_S5_S5_ENKUlvE0_clEvENKUlvE_clEvEUlddE_St5arrayIPcLm3EEEEviT0_T1_)
        /*215c*/ 	.word	0x00000000


	//----- nvinfo : EIATTR_MIN_STACK_SIZE
	.align		4
.L_1461:
        /*2160*/ 	.byte	0x04, 0x12
        /*2162*/ 	.short	(.L_1463 - .L_1462)
	.align		4
.L_1462:
        /*2164*/ 	.word	index@(_ZN2at6native18elementwise_kernelILi128ELi4EZNS0_15gpu_kernel_implIZZZNS0_49_GLOBAL__N__b919a28f_16_Normalization_cu_5c38458736batch_norm_elementwise_backward_evalERKNS_6TensorES6_S6_S6_ENKUlvE_clEvENKUlvE2_clEvEUlN3c108BFloat16EffE_EEvRNS_18TensorIteratorBaseERKT_EUliE_EEviT1_)
        /*2168*/ 	.word	0x00000000


	//----- nvinfo : EIATTR_MIN_STACK_SIZE
	.align		4
.L_1463:
        /*216c*/ 	.byte	0x04, 0x12
        /*216e*/ 	.short	(.L_1465 - .L_1464)
	.align		4
.L_1464:
        /*2170*/ 	.word	index@(_ZN2at6native27unrolled_elementwise_kernelIZZZNS0_49_GLOBAL__N__b919a28f_16_Normalization_cu_5c38458736batch_norm_elementwise_backward_evalERKNS_6TensorES5_S5_S5_ENKUlvE_clEvENKUlvE2_clEvEUlN3c108BFloat16EffE_St5arrayIPcLm4EELi4E23TrivialOffsetCalculatorILi3EjESE_ILi1EjENS0_6memory12LoadWithCastILi3EEENSH_13StoreWithCastILi1EEEEEviT_T0_T2_T3_T4_T5_)
        /*2174*/ 	.word	0x00000000


	//----- nvinfo : EIATTR_MIN_STACK_SIZE
	.align		4
.L_1465:
        /*2178*/ 	.byte	0x04, 0x12
        /*217a*/ 	.short	(.L_1467 - .L_1466)
	.align		4
.L_1466:
        /*217c*/ 	.word	index@(_ZN2at6native18elementwise_kernelILi128ELi4EZNS0_22gpu_kernel_impl_nocastIZZZNS0_49_GLOBAL__N__b919a28f_16_Normalization_cu_5c38458736batch_norm_elementwise_backward_evalERKNS_6TensorES6_S6_S6_ENKUlvE_clEvENKUlvE2_clEvEUlN3c108BFloat16EffE_EEvRNS_18TensorIteratorBaseERKT_EUliE_EEviT1_)
        /*2180*/ 	.word	0x00000000


	//----- nvinfo : EIATTR_MIN_STACK_SIZE
	.align		4
.L_1467:
        /*2184*/ 	.byte	0x04, 0x12
        /*2186*/ 	.short	(.L_1469 - .L_1468)
	.align		4
.L_1468:
        /*2188*/ 	.word	index@(_ZN2at6native27unrolled_elementwise_kernelIZZZNS0_49_GLOBAL__N__b919a28f_16_Normalization_cu_5c38458736batch_norm_elementwise_backward_evalERKNS_6TensorES5_S5_S5_ENKUlvE_clEvENKUlvE2_clEvEUlN3c108BFloat16EffE_St5arrayIPcLm4EELi4E23TrivialOffsetCalculatorILi3EjESE_ILi1EjENS0_6memory15LoadWithoutCastENSH_16StoreWithoutCastEEEviT_T0_T2_T3_T4_T5_)
        /*218c*/ 	.word	0x00000000


	//----- nvinfo : EIATTR_MIN_STACK_SIZE
	.align		4
.L_1469:
        /*2190*/ 	.byte	0x04, 0x12
        /*2192*/ 	.short	(.L_1471 - .L_1470)
	.align		4
.L_1470:
        /*2194*/ 	.word	index@(_ZN2at6native29vectorized_elementwise_kernelILi2EZZZNS0_49_GLOBAL__N__b919a28f_16_Normalization_cu_5c38458736batch_norm_elementwise_backward_evalERKNS_6TensorES5_S5_S5_ENKUlvE_clEvENKUlvE2_clEvEUlN3c108BFloat16EffE_St5arrayIPcLm4EEEEviT0_T1_)
        /*2198*/ 	.word	0x00000000


	//----- nvinfo : EIATTR_MIN_STACK_SIZE
	.align		4
.L_1471:
        /*219c*/ 	.byte	0x04, 0x12
        /*219e*/ 	.short	(.L_1473 - .L_1472)
	.align		4
.L_1472:
        /*21a0*/ 	.word	index@(_ZN2at6native29vectorized_elementwise_kernelILi4EZZZNS0_49_GLOBAL__N__b919a28f_16_Normalization_cu_5c38458736batch_norm_elementwise_backward_evalERKNS_6TensorES5_S5_S5_ENKUlvE_clEvENKUlvE2_clEvEUlN3c108BFloat16EffE_St5arrayIPcLm4EEEEviT0_T1_)
        /*21a4*/ 	.word	0x00000000


	//----- nvinfo : EIATTR_MIN_STACK_SIZE
	.align		4
.L_1473:
        /*21a8*/ 	.byte	0x04, 0x12
        /*21aa*/ 	.short	(.L_1475 - .L_1474)
	.align		4
.L_1474:
        /*21ac*/ 	.word	index@(_ZN2at6native29vectorized_elementwise_kernelILi8EZZZNS0_49_GLOBAL__N__b919a28f_16_Normalization_cu_5c38458736batch_norm_elementwise_backward_evalERKNS_6TensorES5_S5_S5_ENKUlvE_clEvENKUlvE2_clEvEUlN3c108BFloat16EffE_St5arrayIPcLm4EEEEviT0_T1_)
        /*21b0*/ 	.word	0x00000000


	//----- nvinfo : EIATTR_MIN_STACK_SIZE
	.align		4
.L_1475:
        /*21b4*/ 	.byte	0x04, 0x12
        /*21b6*/ 	.short	(.L_1477 - .L_1476)
	.align		4
.L_1476:
        /*21b8*/ 	.word	index@(_ZN2at6native18elementwise_kernelILi128ELi4EZNS0_15gpu_kernel_implIZZZNS0_49_GLOBAL__N__b919a28f_16_Normalization_cu_5c38458736batch_norm_elementwise_backward_evalERKNS_6TensorES6_S6_S6_ENKUlvE_clEvENKUlvE1_clEvEUlN3c104HalfEffE_EEvRNS_18TensorIteratorBaseERKT_EUliE_EEviT1_)
        /*21bc*/ 	.word	0x00000000


	//----- nvinfo : EIATTR_MIN_STACK_SIZE
	.align		4
.L_1477:
        /*21c0*/ 	.byte	0x04, 0x12
        /*21c2*/ 	.short	(.L_1479 - .L_1478)
	.align		4
.L_1478:
        /*21c4*/ 	.word	index@(_ZN2at6native27unrolled_elementwise_kernelIZZZNS0_49_GLOBAL__N__b919a28f_16_Normalization_cu_5c38458736batch_norm_elementwise_backward_evalERKNS_6TensorES5_S5_S5_ENKUlvE_clEvENKUlvE1_clEvEUlN3c104HalfEffE_St5arrayIPcLm4EELi4E23TrivialOffsetCalculatorILi3EjESE_ILi1EjENS0_6memory12LoadWithCastILi3EEENSH_13StoreWithCastILi1EEEEEviT_T0_T2_T3_T4_T5_)
        /*21c8*/ 	.word	0x00000000


	//----- nvinfo : EIATTR_MIN_STACK_SIZE
	.align		4
.L_1479:
        /*21cc*/ 	.byte	0x04, 0x12
        /*21ce*/ 	.short	(.L_1481 - .L_1480)
	.align		4
.L_1480:
        /*21d0*/ 	.word	index@(_ZN2at6native18elementwise_kernelILi128ELi4EZNS0_22gpu_kernel_impl_nocastIZZZNS0_49_GLOBAL__N__b919a28f_16_Normalization_cu_5c38458736batch_norm_elementwise_backward_evalERKNS_6TensorES6_S6_S6_ENKUlvE_clEvENKUlvE1_clEvEUlN3c104HalfEffE_EEvRNS_18TensorIteratorBaseERKT_EUliE_EEviT1_)
        /*21d4*/ 	.word	0x00000000


	//----- nvinfo : EIATTR_MIN_STACK_SIZE
	.align		4
.L_1481:
        /*21d8*/ 	.byte	0x04, 0x12
        /*21da*/ 	.short	(.L_1483 - .L_1482)
	.align		4
.L_1482:
        /*21dc*/ 	.word	index@(_ZN2at6native27unrolled_elementwise_kernelIZZZNS0_49_GLOBAL__N__b919a28f_16_Normalization_cu_5c38458736batch_norm_elementwise_backward_evalERKNS_6TensorES5_S5_S5_ENKUlvE_clEvENKUlvE1_clEvEUlN3c104HalfEffE_St5arrayIPcLm4EELi4E23TrivialOffsetCalculatorILi3EjESE_ILi1EjENS0_6memory15LoadWithoutCastENSH_16StoreWithoutCastEEEviT_T0_T2_T3_T4_T5_)
        /*21e0*/ 	.word	0x00000000


	//----- nvinfo : EIATTR_MIN_STACK_SIZE
	.align		4
.L_1483:
        /*21e4*/ 	.byte	0x04, 0x12
        /*21e6*/ 	.short	(.L_1485 - .L_1484)
	.align		4
.L_1484:
        /*21e8*/ 	.word	index@(_ZN2at6native29vectorized_elementwise_kernelILi2EZZZNS0_49_GLOBAL__N__b919a28f_16_Normalization_cu_5c38458736batch_norm_elementwise_backward_evalERKNS_6TensorES5_S5_S5_ENKUlvE_clEvENKUlvE1_clEvEUlN3c104HalfEffE_St5arrayIPcLm4EEEEviT0_T1_)
        /*21ec*/ 	.word	0x00000000


	//----- nvinfo : EIATTR_MIN_STACK_SIZE
	.align		4
.L_1485:
        /*21f0*/ 	.byte	0x04, 0x12
        /*21f2*/ 	.short	(.L_1487 - .L_1486)
	.align		4
.L_1486:
        /*21f4*/ 	.word	index@(_ZN2at6native29vectorized_elementwise_kernelILi4EZZZNS0_49_GLOBAL__N__b919a28f_16_Normalization_cu_5c38458736batch_norm_elementwise_backward_evalERKNS_6TensorES5_S5_S5_ENKUlvE_clEvENKUlvE1_clEvEUlN3c104HalfEffE_St5arrayIPcLm4EEEEviT0_T1_)
        /*21f8*/ 	.word	0x00000000


	//----- nvinfo : EIATTR_MIN_STACK_SIZE
	.align		4
.L_1487:
        /*21fc*/ 	.byte	0x04, 0x12
        /*21fe*/ 	.short	(.L_1489 - .L_1488)
	.align		4
.L_1488:
        /*2200*/ 	.word	index@(_ZN2at6native29vectorized_elementwise_kernelILi8EZZZNS0_49_GLOBAL__N__b919a28f_16_Normalization_cu_5c38458736batch_norm_elementwise_backward_evalERKNS_6TensorES5_S5_S5_ENKUlvE_clEvENKUlvE1_clEvEUlN3c104HalfEffE_St5arrayIPcLm4EEEEviT0_T1_)
        /*2204*/ 	.word	0x00000000


	//----- nvinfo : EIATTR_MIN_STACK_SIZE
	.align		4
.L_1489:
        /*2208*/ 	.byte	0x04, 0x12
        /*220a*/ 	.short	(.L_1491 - .L_1490)
	.align		4
.L_1490:
        /*220c*/ 	.word	index@(_ZN2at6native18elementwise_kernelILi128ELi4EZNS0_15gpu_kernel_implIZZZNS0_49_GLOBAL__N__b919a28f_16_Normalization_cu_5c38458736batch_norm_elementwise_backward_evalERKNS_6TensorES6_S6_S6_ENKUlvE_clEvENKUlvE0_clEvEUlfffE_EEvRNS_18TensorIteratorBaseERKT_EUliE_EEviT1_)
        /*2210*/ 	.word	0x00000000


	//----- nvinfo : EIATTR_MIN_STACK_SIZE
	.align		4
.L_1491:
        /*2214*/ 	.byte	0x04, 0x12
        /*2216*/ 	.short	(.L_1493 - .L_1492)
	.align		4
.L_1492:
        /*2218*/ 	.word	index@(_ZN2at6native27unrolled_elementwise_kernelIZZZNS0_49_GLOBAL__N__b919a28f_16_Normalization_cu_5c38458736batch_norm_elementwise_backward_evalERKNS_6TensorES5_S5_S5_ENKUlvE_clEvENKUlvE0_clEvEUlfffE_St5arrayIPcLm4EELi4E23TrivialOffsetCalculatorILi3EjESC_ILi1EjENS0_6memory12LoadWithCastILi3EEENSF_13StoreWithCastILi1EEEEEviT_T0_T2_T3_T4_T5_)
        /*221c*/ 	.word	0x00000000


	//----- nvinfo : EIATTR_MIN_STACK_SIZE
	.align		4
.L_1493:
        /*2220*/ 	.byte	0x04, 0x12
        /*2222*/ 	.short	(.L_1495 - .L_1494)
	.align		4
.L_1494:
        /*2224*/ 	.word	index@(_ZN2at6native18elementwise_kernelILi128ELi2EZNS0_22gpu_kernel_impl_nocastIZZZNS0_49_GLOBAL__N__b919a28f_16_Normalization_cu_5c38458736batch_norm_elementwise_backward_evalERKNS_6TensorES6_S6_S6_ENKUlvE_clEvENKUlvE0_clEvEUlfffE_EEvRNS_18TensorIteratorBaseERKT_EUliE_EEviT1_)
        /*2228*/ 	.word	0x00000000


	//----- nvinfo : EIATTR_MIN_STACK_SIZE
	.align		4
.L_1495:
        /*222c*/ 	.byte	0x04, 0x12
        /*222e*/ 	.short	(.L_1497 - .L_1496)
	.align		4
.L_1496:
        /*2230*/ 	.word	index@(_ZN2at6native27unrolled_elementwise_kernelIZZZNS0_49_GLOBAL__N__b919a28f_16_Normalization_cu_5c38458736batch_norm_elementwise_backward_evalERKNS_6TensorES5_S5_S5_ENKUlvE_clEvENKUlvE0_clEvEUlfffE_St5arrayIPcLm4EELi4E23TrivialOffsetCalculatorILi3EjESC_ILi1EjENS0_6memory15LoadWithoutCastENSF_16StoreWithoutCastEEEviT_T0_T2_T3_T4_T5_)
        /*2234*/ 	.word	0x00000000


	//----- nvinfo : EIATTR_MIN_STACK_SIZE
	.align		4
.L_1497:
        /*2238*/ 	.byte	0x04, 0x12
        /*223a*/ 	.short	(.L_1499 - .L_1498)
	.align		4
.L_1498:
        /*223c*/ 	.word	index@(_ZN2at6native29vectorized_elementwise_kernelILi2EZZZNS0_49_GLOBAL__N__b919a28f_16_Normalization_cu_5c38458736batch_norm_elementwise_backward_evalERKNS_6TensorES5_S5_S5_ENKUlvE_clEvENKUlvE0_clEvEUlfffE_St5arrayIPcLm4EEEEviT0_T1_)
        /*2240*/ 	.word	0x00000000


	//----- nvinfo : EIATTR_MIN_STACK_SIZE
	.align		4
.L_1499:
        /*2244*/ 	.byte	0x04, 0x12
        /*2246*/ 	.short	(.L_1501 - .L_1500)
	.align		4
.L_1500:
        /*2248*/ 	.word	index@(_ZN2at6native29vectorized_elementwise_kernelILi4EZZZNS0_49_GLOBAL__N__b919a28f_16_Normalization_cu_5c38458736batch_norm_elementwise_backward_evalERKNS_6TensorES5_S5_S5_ENKUlvE_clEvENKUlvE0_clEvEUlfffE_St5arrayIPcLm4EEEEviT0_T1_)
        /*224c*/ 	.word	0x00000000


	//----- nvinfo : EIATTR_MIN_STACK_SIZE
	.align		4
.L_1501:
        /*2250*/ 	.byte	0x04, 0x12
        /*2252*/ 	.short	(.L_1503 - .L_1502)
	.align		4
.L_1502:
        /*2254*/ 	.word	index@(_ZN2at6native29vectorized_elementwise_kernelILi8EZZZNS0_49_GLOBAL__N__b919a28f_16_Normalization_cu_5c38458736batch_norm_elementwise_backward_evalERKNS_6TensorES5_S5_S5_ENKUlvE_clEvENKUlvE0_clEvEUlfffE_St5arrayIPcLm4EEEEviT0_T1_)
        /*2258*/ 	.word	0x00000000


	//----- nvinfo : EIATTR_MIN_STACK_SIZE
	.align		4
.L_1503:
        /*225c*/ 	.byte	0x04, 0x12
        /*225e*/ 	.short	(.L_1505 - .L_1504)
	.align		4
.L_1504:
        /*2260*/ 	.word	index@(_ZN2at6native18elementwise_kernelILi128ELi4EZNS0_15gpu_kernel_implIZZZNS0_49_GLOBAL__N__b919a28f_16_Normalization_cu_5c38458736batch_norm_elementwise_backward_evalERKNS_6TensorES6_S6_S6_ENKUlvE_clEvENKUlvE_clEvEUldddE_EEvRNS_18TensorIteratorBaseERKT_EUliE_EEviT1_)
        /*2264*/ 	.word	0x00000000


	//----- nvinfo : EIATTR_MIN_STACK_SIZE
	.align		4
.L_1505:
        /*2268*/ 	.byte	0x04, 0x12
        /*226a*/ 	.short	(.L_1507 - .L_1506)
	.align		4
.L_1506:
        /*226c*/ 	.word	index@(_ZN2at6native27unrolled_elementwise_kernelIZZZNS0_49_GLOBAL__N__b919a28f_16_Normalization_cu_5c38458736batch_norm_elementwise_backward_evalERKNS_6TensorES5_S5_S5_ENKUlvE_clEvENKUlvE_clEvEUldddE_St5arrayIPcLm4EELi4E23TrivialOffsetCalculatorILi3EjESC_ILi1EjENS0_6memory12LoadWithCastILi3EEENSF_13StoreWithCastILi1EEEEEviT_T0_T2_T3_T4_T5_)
        /*2270*/ 	.word	0x00000000


	//----- nvinfo : EIATTR_MIN_STACK_SIZE
	.align		4
.L_1507:
        /*2274*/ 	.byte	0x04, 0x12
        /*2276*/ 	.short	(.L_1509 - .L_1508)
	.align		4
.L_1508:
        /*2278*/ 	.word	index@(_ZN2at6native18elementwise_kernelILi128ELi2EZNS0_22gpu_kernel_impl_nocastIZZZNS0_49_GLOBAL__N__b919a28f_16_Normalization_cu_5c38458736batch_norm_elementwise_backward_evalERKNS_6TensorES6_S6_S6_ENKUlvE_clEvENKUlvE_clEvEUldddE_EEvRNS_18TensorIteratorBaseERKT_EUliE_EEviT1_)
        /*227c*/ 	.word	0x00000000


	//----- nvinfo : EIATTR_MIN_STACK_SIZE
	.align		4
.L_1509:
        /*2280*/ 	.byte	0x04, 0x12
        /*2282*/ 	.short	(.L_1511 - .L_1510)
	.align		4
.L_1510:
        /*2284*/ 	.word	index@(_ZN2at6native27unrolled_elementwise_kernelIZZZNS0_49_GLOBAL__N__b919a28f_16_Normalization_cu_5c38458736batch_norm_elementwise_backward_evalERKNS_6TensorES5_S5_S5_ENKUlvE_clEvENKUlvE_clEvEUldddE_St5arrayIPcLm4EELi4E23TrivialOffsetCalculatorILi3EjESC_ILi1EjENS0_6memory15LoadWithoutCastENSF_16StoreWithoutCastEEEviT_T0_T2_T3_T4_T5_)
        /*2288*/ 	.word	0x00000000


	//----- nvinfo : EIATTR_MIN_STACK_SIZE
	.align		4
.L_1511:
        /*228c*/ 	.byte	0x04, 0x12
        /*228e*/ 	.short	(.L_1513 - .L_1512)
	.align		4
.L_1512:
        /*2290*/ 	.word	index@(_ZN2at6native29vectorized_elementwise_kernelILi2EZZZNS0_49_GLOBAL__N__b919a28f_16_Normalization_cu_5c38458736batch_norm_elementwise_backward_evalERKNS_6TensorES5_S5_S5_ENKUlvE_clEvENKUlvE_clEvEUldddE_St5arrayIPcLm4EEEEviT0_T1_)
        /*2294*/ 	.word	0x00000000


	//----- nvinfo : EIATTR_MIN_STACK_SIZE
	.align		4
.L_1513:
        /*2298*/ 	.byte	0x04, 0x12
        /*229a*/ 	.short	(.L_1515 - .L_1514)
	.align		4
.L_1514:
        /*229c*/ 	.word	index@(_ZN2at6native29vectorized_elementwise_kernelILi4EZZZNS0_49_GLOBAL__N__b919a28f_16_Normalization_cu_5c38458736batch_norm_elementwise_backward_evalERKNS_6TensorES5_S5_S5_ENKUlvE_clEvENKUlvE_clEvEUldddE_St5arrayIPcLm4EEEEviT0_T1_)
        /*22a0*/ 	.word	0x00000000


	//----- nvinfo : EIATTR_MIN_STACK_SIZE
	.align		4
.L_1515:
        /*22a4*/ 	.byte	0x04, 0x12
        /*22a6*/ 	.short	(.L_1517 - .L_1516)
	.align		4
.L_1516:
        /*22a8*/ 	.word	index@(_ZN2at6native29vectorized_elementwise_kernelILi8EZZZNS0_49_GLOBAL__N__b919a28f_16_Normalization_cu_5c38458736batch_norm_elementwise_backward_evalERKNS_6TensorES5_S5_S5_ENKUlvE_clEvENKUlvE_clEvEUldddE_St5arrayIPcLm4EEEEviT0_T1_)
        /*22ac*/ 	.word	0x00000000


	//----- nvinfo : EIATTR_MIN_STACK_SIZE
	.align		4
.L_1517:
        /*22b0*/ 	.byte	0x04, 0x12
        /*22b2*/ 	.short	(.L_1519 - .L_1518)
	.align		4
.L_1518:
        /*22b4*/ 	.word	index@(_ZN2at6native18elementwise_kernelILi128ELi4EZNS0_15gpu_kernel_implIZZZNS0_49_GLOBAL__N__b919a28f_16_Normalization_cu_5c38458737batch_norm_elementwise_backward_trainERKNS_6TensorES6_S6_S6_S6_S6_S6_ENKUlvE0_clEvENKUlvE2_clEvEUlN3c108BFloat16ESA_fffffE_EEvRNS_18TensorIteratorBaseERKT_EUliE_EEviT1_)
        /*22b8*/ 	.word	0x00000000


	//----- nvinfo : EIATTR_MIN_STACK_SIZE
	.align		4
.L_1519:
        /*22bc*/ 	.byte	0x04, 0x12
        /*22be*/ 	.short	(.L_1521 - .L_1520)
	.align		4
.L_1520:
        /*22c0*/ 	.word	index@(_ZN2at6native27unrolled_elementwise_kernelIZZZNS0_49_GLOBAL__N__b919a28f_16_Normalization_cu_5c38458737batch_norm_elementwise_backward_trainERKNS_6TensorES5_S5_S5_S5_S5_S5_ENKUlvE0_clEvENKUlvE2_clEvEUlN3c108BFloat16ES9_fffffE_St5arrayIPcLm8EELi4E23TrivialOffsetCalculatorILi7EjESE_ILi1EjENS0_6memory12LoadWithCastILi7EEENSH_13StoreWithCastILi1EEEEEviT_T0_T2_T3_T4_T5_)
        /*22c4*/ 	.word	0x00000000


	//----- nvinfo : EIATTR_MIN_STACK_SIZE
	.align		4
.L_1521:
        /*22c8*/ 	.byte	0x04, 0x12
        /*22ca*/ 	.short	(.L_1523 - .L_1522)
	.align		4
.L_1522:
        /*22cc*/ 	.word	index@(_ZN2at6native18elementwise_kernelILi128ELi4EZNS0_22gpu_kernel_impl_nocastIZZZNS0_49_GLOBAL__N__b919a28f_16_Normalization_cu_5c38458737batch_norm_elementwise_backward_trainERKNS_6TensorES6_S6_S6_S6_S6_S6_ENKUlvE0_clEvENKUlvE2_clEvEUlN3c108BFloat16ESA_fffffE_EEvRNS_18TensorIteratorBaseERKT_EUliE_EEviT1_)
        /*22d0*/ 	.word	0x00000000


	//----- nvinfo : EIATTR_MIN_STACK_SIZE
	.align		4
.L_1523:
        /*22d4*/ 	.byte	0x04, 0x12
        /*22d6*/ 	.short	(.L_1525 - .L_1524)
	.align		4
.L_1524:
        /*22d8*/ 	.word	index@(_ZN2at6native27unrolled_elementwise_kernelIZZZNS0_49_GLOBAL__N__b919a28f_16_Normalization_cu_5c38458737batch_norm_elementwise_backward_trainERKNS_6TensorES5_S5_S5_S5_S5_S5_ENKUlvE0_clEvENKUlvE2_clEvEUlN3c108BFloat16ES9_fffffE_St5arrayIPcLm8EELi4E23TrivialOffsetCalculatorILi7EjESE_ILi1EjENS0_6memory15LoadWithoutCastENSH_16StoreWithoutCastEEEviT_T0_T2_T3_T4_T5_)
        /*22dc*/ 	.word	0x00000000


	//----- nvinfo : EIATTR_MIN_STACK_SIZE
	.align		4
.L_1525:
        /*22e0*/ 	.byte	0x04, 0x12
        /*22e2*/ 	.short	(.L_1527 - .L_1526)
	.align		4
.L_1526:
        /*22e4*/ 	.word	index@(_ZN2at6native29vectorized_elementwise_kernelILi2EZZZNS0_49_GLOBAL__N__b919a28f_16_Normalization_cu_5c38458737batch_norm_elementwise_backward_trainERKNS_6TensorES5_S5_S5_S5_S5_S5_ENKUlvE0_clEvENKUlvE2_clEvEUlN3c108BFloat16ES9_fffffE_St5arrayIPcLm8EEEEviT0_T1_)
        /*22e8*/ 	.word	0x00000000


	//----- nvinfo : EIATTR_MIN_STACK_SIZE
	.align		4
.L_1527:
        /*22ec*/ 	.byte	0x04, 0x12
        /*22ee*/ 	.short	(.L_1529 - .L_1528)
	.align		4
.L_1528:
        /*22f0*/ 	.word	index@(_ZN2at6native29vectorized_elementwise_kernelILi4EZZZNS0_49_GLOBAL__N__b919a28f_16_Normalization_cu_5c38458737batch_norm_elementwise_backward_trainERKNS_6TensorES5_S5_S5_S5_S5_S5_ENKUlvE0_clEvENKUlvE2_clEvEUlN3c108BFloat16ES9_fffffE_St5arrayIPcLm8EEEEviT0_T1_)
        /*22f4*/ 	.word	0x00000000


	//----- nvinfo : EIATTR_MIN_STACK_SIZE
	.align		4
.L_1529:
        /*22f8*/ 	.byte	0x04, 0x12
        /*22fa*/ 	.short	(.L_1531 - .L_1530)
	.align		4
.L_1530:
        /*22fc*/ 	.word	index@(_ZN2at6native29vectorized_elementwise_kernelILi8EZZZNS0_49_GLOBAL__N__b919a28f_16_Normalization_cu_5c38458737batch_norm_elementwise_backward_trainERKNS_6TensorES5_S5_S5_S5_S5_S5_ENKUlvE0_clEvENKUlvE2_clEvEUlN3c108BFloat16ES9_fffffE_St5arrayIPcLm8EEEEviT0_T1_)
        /*2300*/ 	.word	0x00000000


	//----- nvinfo : EIATTR_MIN_STACK_SIZE
	.align		4
.L_1531:
        /*2304*/ 	.byte	0x04, 0x12
        /*2306*/ 	.short	(.L_1533 - .L_1532)
	.align		4
.L_1532:
        /*2308*/ 	.word	index@(_ZN2at6native18elementwise_kernelILi128ELi4EZNS0_15gpu_kernel_implIZZZNS0_49_GLOBAL__N__b919a28f_16_Normalization_cu_5c38458737batch_norm_elementwise_backward_trainERKNS_6TensorES6_S6_S6_S6_S6_S6_ENKUlvE0_clEvENKUlvE1_clEvEUlN3c104HalfESA_fffffE_EEvRNS_18TensorIteratorBaseERKT_EUliE_EEviT1_)
        /*230c*/ 	.word	0x00000000


	//----- nvinfo : EIATTR_MIN_STACK_SIZE
	.align		4
.L_1533:
        /*2310*/ 	.byte	0x04, 0x12
        /*2312*/ 	.short	(.L_1535 - .L_1534)
	.align		4
.L_1534:
        /*2314*/ 	.word	index@(_ZN2at6native27unrolled_elementwise_kernelIZZZNS0_49_GLOBAL__N__b919a28f_16_Normalization_cu_5c38458737batch_norm_elementwise_backward_trainERKNS_6TensorES5_S5_S5_S5_S5_S5_ENKUlvE0_clEvENKUlvE1_clEvEUlN3c104HalfES9_fffffE_St5arrayIPcLm8EELi4E23TrivialOffsetCalculatorILi7EjESE_ILi1EjENS0_6memory12LoadWithCastILi7EEENSH_13StoreWithCastILi1EEEEEviT_T0_T2_T3_T4_T5_)
        /*2318*/ 	.word	0x00000000


	//----- nvinfo : EIATTR_MIN_STACK_SIZE
	.align		4
.L_1535:
        /*231c*/ 	.byte	0x04, 0x12
        /*231e*/ 	.short	(.L_1537 - .L_1536)
	.align		4
.L_1536:
        /*2320*/ 	.word	index@(_ZN2at6native18elementwise_kernelILi128ELi4EZNS0_22gpu_kernel_impl_nocastIZZZNS0_49_GLOBAL__N__b919a28f_16_Normalization_cu_5c38458737batch_norm_elementwise_backward_trainERKNS_6TensorES6_S6_S6_S6_S6_S6_ENKUlvE0_clEvENKUlvE1_clEvEUlN3c104HalfESA_fffffE_EEvRNS_18TensorIteratorBaseERKT_EUliE_EEviT1_)
        /*2324*/ 	.word	0x00000000


	//----- nvinfo : EIATTR_MIN_STACK_SIZE
	.align		4
.L_1537:
        /*2328*/ 	.byte	0x04, 0x12
        /*232a*/ 	.short	(.L_1539 - .L_1538)
	.align		4
.L_1538:
        /*232c*/ 	.word	index@(_ZN2at6native27unrolled_elementwise_kernelIZZZNS0_49_GLOBAL__N__b919a28f_16_Normalization_cu_5c38458737batch_norm_elementwise_backward_trainERKNS_6TensorES5_S5_S5_S5_S5_S5_ENKUlvE0_clEvENKUlvE1_clEvEUlN3c104HalfES9_fffffE_St5arrayIPcLm8EELi4E23TrivialOffsetCalculatorILi7EjESE_ILi1EjENS0_6memory15LoadWithoutCastENSH_16StoreWithoutCastEEEviT_T0_T2_T3_T4_T5_)
        /*2330*/ 	.word	0x00000000


	//----- nvinfo : EIATTR_MIN_STACK_SIZE
	.align		4
.L_1539:
        /*2334*/ 	.byte	0x04, 0x12
        /*2336*/ 	.short	(.L_1541 - .L_1540)
	.align		4
.L_1540:
        /*2338*/ 	.word	index@(_ZN2at6native29vectorized_elementwise_kernelILi2EZZZNS0_49_GLOBAL__N__b919a28f_16_Normalization_cu_5c38458737batch_norm_elementwise_backward_trainERKNS_6TensorES5_S5_S5_S5_S5_S5_ENKUlvE0_clEvENKUlvE1_clEvEUlN3c104HalfES9_fffffE_St5arrayIPcLm8EEEEviT0_T1_)
        /*233c*/ 	.word	0x00000000


	//----- nvinfo : EIATTR_MIN_STACK_SIZE
	.align		4
.L_1541:
        /*2340*/ 	.byte	0x04, 0x12
        /*2342*/ 	.short	(.L_1543 - .L_1542)
	.align		4
.L_1542:
        /*2344*/ 	.word	index@(_ZN2at6native29vectorized_elementwise_kernelILi4EZZZNS0_49_GLOBAL__N__b919a28f_16_Normalization_cu_5c38458737batch_norm_elementwise_backward_trainERKNS_6TensorES5_S5_S5_S5_S5_S5_ENKUlvE0_clEvENKUlvE1_clEvEUlN3c104HalfES9_fffffE_St5arrayIPcLm8EEEEviT0_T1_)
        /*2348*/ 	.word	0x00000000


	//----- nvinfo : EIATTR_MIN_STACK_SIZE
	.align		4
.L_1543:
        /*234c*/ 	.byte	0x04, 0x12
        /*234e*/ 	.short	(.L_1545 - .L_1544)
	.align		4
.L_1544:
        /*2350*/ 	.word	index@(_ZN2at6native29vectorized_elementwise_kernelILi8EZZZNS0_49_GLOBAL__N__b919a28f_16_Normalization_cu_5c38458737batch_norm_elementwise_backward_trainERKNS_6TensorES5_S5_S5_S5_S5_S5_ENKUlvE0_clEvENKUlvE1_clEvEUlN3c104HalfES9_fffffE_St5arrayIPcLm8EEEEviT0_T1_)
        /*2354*/ 	.word	0x00000000


	//----- nvinfo : EIATTR_MIN_STACK_SIZE
	.align		4
.L_1545:
        /*2358*/ 	.byte	0x04, 0x12
        /*235a*/ 	.short	(.L_1547 - .L_1546)
	.align		4
.L_1546:
        /*235c*/ 	.word	index@(_ZN2at6native18elementwise_kernelILi128ELi4EZNS0_15gpu_kernel_implIZZZNS0_49_GLOBAL__N__b919a28f_16_Normalization_cu_5c38458737batch_norm_elementwise_backward_trainERKNS_6TensorES6_S6_S6_S6_S6_S6_ENKUlvE0_clEvENKUlvE0_clEvEUlfffffffE_EEvRNS_18TensorIteratorBaseERKT_EUliE_EEviT1_)
        /*2360*/ 	.word	0x00000000


	//----- nvinfo : EIATTR_MIN_STACK_SIZE
	.align		4
.L_1547:
        /*2364*/ 	.byte	0x04, 0x12
        /*2366*/ 	.short	(.L_1549 - .L_1548)
	.align		4
.L_1548:
        /*2368*/ 	.word	index@(_ZN2at6native27unrolled_elementwise_kernelIZZZNS0_49_GLOBAL__N__b919a28f_16_Normalization_cu_5c38458737batch_norm_elementwise_backward_trainERKNS_6TensorES5_S5_S5_S5_S5_S5_ENKUlvE0_clEvENKUlvE0_clEvEUlfffffffE_St5arrayIPcLm8EELi4E23TrivialOffsetCalculatorILi7EjESC_ILi1EjENS0_6memory12LoadWithCastILi7EEENSF_13StoreWithCastILi1EEEEEviT_T0_T2_T3_T4_T5_)
        /*236c*/ 	.word	0x00000000


	//----- nvinfo : EIATTR_MIN_STACK_SIZE
	.align		4
.L_1549:
        /*2370*/ 	.byte	0x04, 0x12
        /*2372*/ 	.short	(.L_1551 - .L_1550)
	.align		4
.L_1550:
        /*2374*/ 	.word	index@(_ZN2at6native18elementwise_kernelILi128ELi2EZNS0_22gpu_kernel_impl_nocastIZZZNS0_49_GLOBAL__N__b919a28f_16_Normalization_cu_5c38458737batch_norm_elementwise_backward_trainERKNS_6TensorES6_S6_S6_S6_S6_S6_ENKUlvE0_clEvENKUlvE0_clEvEUlfffffffE_EEvRNS_18TensorIteratorBaseERKT_EUliE_EEviT1_)
        /*2378*/ 	.word	0x00000000


	//----- nvinfo : EIATTR_MIN_STACK_SIZE
	.align		4
.L_1551:
        /*237c*/ 	.byte	0x04, 0x12
        /*237e*/ 	.short	(.L_1553 - .L_1552)
	.align		4
.L_1552:
        /*2380*/ 	.word	index@(_ZN2at6native27unrolled_elementwise_kernelIZZZNS0_49_GLOBAL__N__b919a28f_16_Normalization_cu_5c38458737batch_norm_elementwise_backward_trainERKNS_6TensorES5_S5_S5_S5_S5_S5_ENKUlvE0_clEvENKUlvE0_clEvEUlfffffffE_St5arrayIPcLm8EELi4E23TrivialOffsetCalculatorILi7EjESC_ILi1EjENS0_6memory15LoadWithoutCastENSF_16StoreWithoutCastEEEviT_T0_T2_T3_T4_T5_)
        /*2384*/ 	.word	0x00000000


	//----- nvinfo : EIATTR_MIN_STACK_SIZE
	.align		4
.L_1553:
        /*2388*/ 	.byte	0x04, 0x12
        /*238a*/ 	.short	(.L_1555 - .L_1554)
	.align		4
.L_1554:
        /*238c*/ 	.word	index@(_ZN2at6native29vectorized_elementwise_kernelILi2EZZZNS0_49_GLOBAL__N__b919a28f_16_Normalization_cu_5c38458737batch_norm_elementwise_backward_trainERKNS_6TensorES5_S5_S5_S5_S5_S5_ENKUlvE0_clEvENKUlvE0_clEvEUlfffffffE_St5arrayIPcLm8EEEEviT0_T1_)
        /*2390*/ 	.word	0x00000000


	//----- nvinfo : EIATTR_MIN_STACK_SIZE
	.align		4
.L_1555:
        /*2394*/ 	.byte	0x04, 0x12
        /*2396*/ 	.short	(.L_1557 - .L_1556)
	.align		4
.L_1556:
        /*2398*/ 	.word	index@(_ZN2at6native29vectorized_elementwise_kernelILi4EZZZNS0_49_GLOBAL__N__b919a28f_16_Normalization_cu_5c38458737batch_norm_elementwise_backward_trainERKNS_6TensorES5_S5_S5_S5_S5_S5_ENKUlvE0_clEvENKUlvE0_clEvEUlfffffffE_St5arrayIPcLm8EEEEviT0_T1_)
        /*239c*/ 	.word	0x00000000


	//----- nvinfo : EIATTR_MIN_STACK_SIZE
	.align		4
.L_1557:
        /*23a0*/ 	.byte	0x04, 0x12
        /*23a2*/ 	.short	(.L_1559 - .L_1558)
	.align		4
.L_1558:
        /*23a4*/ 	.word	index@(_ZN2at6native29vectorized_elementwise_kernelILi8EZZZNS0_49_GLOBAL__N__b919a28f_16_Normalization_cu_5c38458737batch_norm_elementwise_backward_trainERKNS_6TensorES5_S5_S5_S5_S5_S5_ENKUlvE0_clEvENKUlvE0_clEvEUlfffffffE_St5arrayIPcLm8EEEEviT0_T1_)
        /*23a8*/ 	.word	0x00000000


	//----- nvinfo : EIATTR_MIN_STACK_SIZE
	.align		4
.L_1559:
        /*23ac*/ 	.byte	0x04, 0x12
        /*23ae*/ 	.short	(.L_1561 - .L_1560)
	.align		4
.L_1560:
        /*23b0*/ 	.word	index@(_ZN2at6native18elementwise_kernelILi128ELi4EZNS0_15gpu_kernel_implIZZZNS0_49_GLOBAL__N__b919a28f_16_Normalization_cu_5c38458737batch_norm_elementwise_backward_trainERKNS_6TensorES6_S6_S6_S6_S6_S6_ENKUlvE0_clEvENKUlvE_clEvEUldddddddE_EEvRNS_18TensorIteratorBaseERKT_EUliE_EEviT1_)
        /*23b4*/ 	.word	0x00000000


	//----- nvinfo : EIATTR_MIN_STACK_SIZE
	.align		4
.L_1561:
        /*23b8*/ 	.byte	0x04, 0x12
        /*23ba*/ 	.short	(.L_1563 - .L_1562)
	.align		4
.L_1562:
        /*23bc*/ 	.word	index@(_ZN2at6native27unrolled_elementwise_kernelIZZZNS0_49_GLOBAL__N__b919a28f_16_Normalization_cu_5c38458737batch_norm_elementwise_backward_trainERKNS_6TensorES5_S5_S5_S5_S5_S5_ENKUlvE0_clEvENKUlvE_clEvEUldddddddE_St5arrayIPcLm8EELi4E23TrivialOffsetCalculatorILi7EjESC_ILi1EjENS0_6memory12LoadWithCastILi7EEENSF_13StoreWithCastILi1EEEEEviT_T0_T2_T3_T4_T5_)
        /*23c0*/ 	.word	0x00000000


	//----- nvinfo : EIATTR_MIN_STACK_SIZE
	.align		4
.L_1563:
        /*23c4*/ 	.byte	0x04, 0x12
        /*23c6*/ 	.short	(.L_1565 - .L_1564)
	.align		4
.L_1564:
        /*23c8*/ 	.word	index@(_ZN2at6native18elementwise_kernelILi128ELi2EZNS0_22gpu_kernel_impl_nocastIZZZNS0_49_GLOBAL__N__b919a28f_16_Normalization_cu_5c38458737batch_norm_elementwise_backward_trainERKNS_6TensorES6_S6_S6_S6_S6_S6_ENKUlvE0_clEvENKUlvE_clEvEUldddddddE_EEvRNS_18TensorIteratorBaseERKT_EUliE_EEviT1_)
        /*23cc*/ 	.word	0x00000000


	//----- nvinfo : EIATTR_MIN_STACK_SIZE
	.align		4
.L_1565:
        /*23d0*/ 	.byte	0x04, 0x12
        /*23d2*/ 	.short	(.L_1567 - .L_1566)
	.align		4
.L_1566:
        /*23d4*/ 	.word	index@(_ZN2at6native27unrolled_elementwise_kernelIZZZNS0_49_GLOBAL__N__b919a28f_16_Normalization_cu_5c38458737batch_norm_elementwise_backward_trainERKNS_6TensorES5_S5_S5_S5_S5_S5_ENKUlvE0_clEvENKUlvE_clEvEUldddddddE_St5arrayIPcLm8EELi4E23TrivialOffsetCalculatorILi7EjESC_ILi1EjENS0_6memory15LoadWithoutCastENSF_16StoreWithoutCastEEEviT_T0_T2_T3_T4_T5_)
        /*23d8*/ 	.word	0x00000000


	//----- nvinfo : EIATTR_MIN_STACK_SIZE
	.align		4
.L_1567:
        /*23dc*/ 	.byte	0x04, 0x12
        /*23de*/ 	.short	(.L_1569 - .L_1568)
	.align		4
.L_1568:
        /*23e0*/ 	.word	index@(_ZN2at6native29vectorized_elementwise_kernelILi2EZZZNS0_49_GLOBAL__N__b919a28f_16_Normalization_cu_5c38458737batch_norm_elementwise_backward_trainERKNS_6TensorES5_S5_S5_S5_S5_S5_ENKUlvE0_clEvENKUlvE_clEvEUldddddddE_St5arrayIPcLm8EEEEviT0_T1_)
        /*23e4*/ 	.word	0x00000000


	//----- nvinfo : EIATTR_MIN_STACK_SIZE
	.align		4
.L_1569:
        /*23e8*/ 	.byte	0x04, 0x12
        /*23ea*/ 	.short	(.L_1571 - .L_1570)
	.align		4
.L_1570:
        /*23ec*/ 	.word	index@(_ZN2at6native29vectorized_elementwise_kernelILi4EZZZNS0_49_GLOBAL__N__b919a28f_16_Normalization_cu_5c38458737batch_norm_elementwise_backward_trainERKNS_6TensorES5_S5_S5_S5_S5_S5_ENKUlvE0_clEvENKUlvE_clEvEUldddddddE_St5arrayIPcLm8EEEEviT0_T1_)
        /*23f0*/ 	.word	0x00000000


	//----- nvinfo : EIATTR_MIN_STACK_SIZE
	.align		4
.L_1571:
        /*23f4*/ 	.byte	0x04, 0x12
        /*23f6*/ 	.short	(.L_1573 - .L_1572)
	.align		4
.L_1572:
        /*23f8*/ 	.word	index@(_ZN2at6native29vectorized_elementwise_kernelILi8EZZZNS0_49_GLOBAL__N__b919a28f_16_Normalization_cu_5c38458737batch_norm_elementwise_backward_trainERKNS_6TensorES5_S5_S5_S5_S5_S5_ENKUlvE0_clEvENKUlvE_clEvEUldddddddE_St5arrayIPcLm8EEEEviT0_T1_)
        /*23fc*/ 	.word	0x00000000


	//----- nvinfo : EIATTR_MIN_STACK_SIZE
	.align		4
.L_1573:
        /*2400*/ 	.byte	0x04, 0x12
        /*2402*/ 	.short	(.L_1575 - .L_1574)
	.align		4
.L_1574:
        /*2404*/ 	.word	index@(_ZN2at6native32batch_norm_backward_elemt_kernelIN3c108BFloat16ES3_fiEEvNS_27GenericPackedTensorAccessorIT_Lm3ENS_16DefaultPtrTraitsET2_EES8_NS4_IT1_Lm1ES6_S7_EESA_NS4_IT0_Lm1ES6_S7_EESA_SA_S8_S9_)
        /*2408*/ 	.word	0x00000000


	//----- nvinfo : EIATTR_MIN_STACK_SIZE
	.align		4
.L_1575:
        /*240c*/ 	.byte	0x04, 0x12
        /*240e*/ 	.short	(.L_1577 - .L_1576)
	.align		4
.L_1576:
        /*2410*/ 	.word	index@(_ZN2at6native32batch_norm_backward_elemt_kernelIN3c108BFloat16EffiEEvNS_27GenericPackedTensorAccessorIT_Lm3ENS_16DefaultPtrTraitsET2_EES8_NS4_IT1_Lm1ES6_S7_EESA_NS4_IT0_Lm1ES6_S7_EESA_SA_S8_S9_)
        /*2414*/ 	.word	0x00000000


	//----- nvinfo : EIATTR_MIN_STACK_SIZE
	.align		4
.L_1577:
        /*2418*/ 	.byte	0x04, 0x12
        /*241a*/ 	.short	(.L_1579 - .L_1578)
	.align		4
.L_1578:
        /*241c*/ 	.word	index@(_ZN2at6native32batch_norm_backward_elemt_kernelIN3c104HalfES3_fiEEvNS_27GenericPackedTensorAccessorIT_Lm3ENS_16DefaultPtrTraitsET2_EES8_NS4_IT1_Lm1ES6_S7_EESA_NS4_IT0_Lm1ES6_S7_EESA_SA_S8_S9_)
        /*2420*/ 	.word	0x00000000


	//----- nvinfo : EIATTR_MIN_STACK_SIZE
	.align		4
.L_1579:
        /*2424*/ 	.byte	0x04, 0x12
        /*2426*/ 	.short	(.L_1581 - .L_1580)
	.align		4
.L_1580:
        /*2428*/ 	.word	index@(_ZN2at6native32batch_norm_backward_elemt_kernelIN3c104HalfEffiEEvNS_27GenericPackedTensorAccessorIT_Lm3ENS_16DefaultPtrTraitsET2_EES8_NS4_IT1_Lm1ES6_S7_EESA_NS4_IT0_Lm1ES6_S7_EESA_SA_S8_S9_)
        /*242c*/ 	.word	0x00000000


	//----- nvinfo : EIATTR_MIN_STACK_SIZE
	.align		4
.L_1581:
        /*2430*/ 	.byte	0x04, 0x12
        /*2432*/ 	.short	(.L_1583 - .L_1582)
	.align		4
.L_1582:
        /*2434*/ 	.word	index@(_ZN2at6native32batch_norm_backward_elemt_kernelIfffiEEvNS_27GenericPackedTensorAccessorIT_Lm3ENS_16DefaultPtrTraitsET2_EES6_NS2_IT1_Lm1ES4_S5_EES8_NS2_IT0_Lm1ES4_S5_EES8_S8_S6_S7_)
        /*2438*/ 	.word	0x00000000


	//----- nvinfo : EIATTR_MIN_STACK_SIZE
	.align		4
.L_1583:
        /*243c*/ 	.byte	0x04, 0x12
        /*243e*/ 	.short	(.L_1585 - .L_1584)
	.align		4
.L_1584:
        /*2440*/ 	.word	index@(_ZN2at6native32batch_norm_backward_elemt_kernelIdddiEEvNS_27GenericPackedTensorAccessorIT_Lm3ENS_16DefaultPtrTraitsET2_EES6_NS2_IT1_Lm1ES4_S5_EES8_NS2_IT0_Lm1ES4_S5_EES8_S8_S6_S7_)
        /*2444*/ 	.word	0x00000000


	//----- nvinfo : EIATTR_MIN_STACK_SIZE
	.align		4
.L_1585:
        /*2448*/ 	.byte	0x04, 0x12
        /*244a*/ 	.short	(.L_1587 - .L_1586)
	.align		4
.L_1586:
        /*244c*/ 	.word	index@(_ZN2at6native18elementwise_kernelILi128ELi4EZNS0_15gpu_kernel_implIZZZNS0_49_GLOBAL__N__b919a28f_16_Normalization_cu_5c38458722batch_norm_elementwiseERKNS_6TensorES6_RKSt8optionalIS4_ESA_S6_S6_ENKUlvE0_clEvENKUlvE2_clEvEUlN3c104HalfEffffE_EEvRNS_18TensorIteratorBaseERKT_EUliE_EEviT1_)
        /*2450*/ 	.word	0x00000000


	//----- nvinfo : EIATTR_MIN_STACK_SIZE
	.align		4
.L_1587:
        /*2454*/ 	.byte	0x04, 0x12
        /*2456*/ 	.short	(.L_1589 - .L_1588)
	.align		4
.L_1588:
        /*2458*/ 	.word	index@(_ZN2at6native27unrolled_elementwise_kernelIZZZNS0_49_GLOBAL__N__b919a28f_16_Normalization_cu_5c38458722batch_norm_elementwiseERKNS_6TensorES5_RKSt8optionalIS3_ES9_S5_S5_ENKUlvE0_clEvENKUlvE2_clEvEUlN3c104HalfEffffE_St5arrayIPcLm6EELi4E23TrivialOffsetCalculatorILi5EjESI_ILi1EjENS0_6memory12LoadWithCastILi5EEENSL_13StoreWithCastILi1EEEEEviT_T0_T2_T3_T4_T5_)
        /*245c*/ 	.word	0x00000000


	//----- nvinfo : EIATTR_MIN_STACK_SIZE
	.align		4
.L_1589:
        /*2460*/ 	.byte	0x04, 0x12
        /*2462*/ 	.short	(.L_1591 - .L_1590)
	.align		4
.L_1590:
        /*2464*/ 	.word	index@(_ZN2at6native18elementwise_kernelILi128ELi4EZNS0_22gpu_kernel_impl_nocastIZZZNS0_49_GLOBAL__N__b919a28f_16_Normalization_cu_5c38458722batch_norm_elementwiseERKNS_6TensorES6_RKSt8optionalIS4_ESA_S6_S6_ENKUlvE0_clEvENKUlvE2_clEvEUlN3c104HalfEffffE_EEvRNS_18TensorIteratorBaseERKT_EUliE_EEviT1_)
        /*2468*/ 	.word	0x00000000


	//----- nvinfo : EIATTR_MIN_STACK_SIZE
	.align		4
.L_1591:
        /*246c*/ 	.byte	0x04, 0x12
        /*246e*/ 	.short	(.L_1593 - .L_1592)
	.align		4
.L_1592:
        /*2470*/ 	.word	index@(_ZN2at6native27unrolled_elementwise_kernelIZZZNS0_49_GLOBAL__N__b919a28f_16_Normalization_cu_5c38458722batch_norm_elementwiseERKNS_6TensorES5_RKSt8optionalIS3_ES9_S5_S5_ENKUlvE0_clEvENKUlvE2_clEvEUlN3c104HalfEffffE_St5arrayIPcLm6EELi4E23TrivialOffsetCalculatorILi5EjESI_ILi1EjENS0_6memory15LoadWithoutCastENSL_16StoreWithoutCastEEEviT_T0_T2_T3_T4_T5_)
        /*2474*/ 	.word	0x00000000


	//----- nvinfo : EIATTR_MIN_STACK_SIZE
	.align		4
.L_1593:
        /*2478*/ 	.byte	0x04, 0x12
        /*247a*/ 	.short	(.L_1595 - .L_1594)
	.align		4
.L_1594:
        /*247c*/ 	.word	index@(_ZN2at6native29vectorized_elementwise_kernelILi2EZZZNS0_49_GLOBAL__N__b919a28f_16_Normalization_cu_5c38458722batch_norm_elementwiseERKNS_6TensorES5_RKSt8optionalIS3_ES9_S5_S5_ENKUlvE0_clEvENKUlvE2_clEvEUlN3c104HalfEffffE_St5arrayIPcLm6EEEEviT0_T1_)
        /*2480*/ 	.word	0x00000000


	//----- nvinfo : EIATTR_MIN_STACK_SIZE
	.align		4
.L_1595:
        /*2484*/ 	.byte	0x04, 0x12
        /*2486*/ 	.short	(.L_1597 - .L_1596)
	.align		4
.L_1596:
        /*2488*/ 	.word	index@(_ZN2at6native29vectorized_elementwise_kernelILi4EZZZNS0_49_GLOBAL__N__b919a28f_16_Normalization_cu_5c38458722batch_norm_elementwiseERKNS_6TensorES5_RKSt8optionalIS3_ES9_S5_S5_ENKUlvE0_clEvENKUlvE2_clEvEUlN3c104HalfEffffE_St5arrayIPcLm6EEEEviT0_T1_)
        /*248c*/ 	.word	0x00000000


	//----- nvinfo : EIATTR_MIN_STACK_SIZE
	.align		4
.L_1597:
        /*2490*/ 	.byte	0x04, 0x12
        /*2492*/ 	.short	(.L_1599 - .L_1598)
	.align		4
.L_1598:
        /*2494*/ 	.word	index@(_ZN2at6native29vectorized_elementwise_kernelILi8EZZZNS0_49_GLOBAL__N__b919a28f_16_Normalization_cu_5c38458722batch_norm_elementwiseERKNS_6TensorES5_RKSt8optionalIS3_ES9_S5_S5_ENKUlvE0_clEvENKUlvE2_clEvEUlN3c104HalfEffffE_St5arrayIPcLm6EEEEviT0_T1_)
        /*2498*/ 	.word	0x00000000


	//----- nvinfo : EIATTR_MIN_STACK_SIZE
	.align		4
.L_1599:
        /*249c*/ 	.byte	0x04, 0x12
        /*249e*/ 	.short	(.L_1601 - .L_1600)
	.align		4
.L_1600:
        /*24a0*/ 	.word	index@(_ZN2at6native18elementwise_kernelILi128ELi4EZNS0_15gpu_kernel_implIZZZNS0_49_GLOBAL__N__b919a28f_16_Normalization_cu_5c38458722batch_norm_elementwiseERKNS_6TensorES6_RKSt8optionalIS4_ESA_S6_S6_ENKUlvE0_clEvENKUlvE1_clEvEUlN3c108BFloat16EffffE_EEvRNS_18TensorIteratorBaseERKT_EUliE_EEviT1_)
        /*24a4*/ 	.word	0x00000000


	//----- nvinfo : EIATTR_MIN_STACK_SIZE
	.align		4
.L_1601:
        /*24a8*/ 	.byte	0x04, 0x12
        /*24aa*/ 	.short	(.L_1603 - .L_1602)
	.align		4
.L_1602:
        /*24ac*/ 	.word	index@(_ZN2at6native27unrolled_elementwise_kernelIZZZNS0_49_GLOBAL__N__b919a28f_16_Normalization_cu_5c38458722batch_norm_elementwiseERKNS_6TensorES5_RKSt8optionalIS3_ES9_S5_S5_ENKUlvE0_clEvENKUlvE1_clEvEUlN3c108BFloat16EffffE_St5arrayIPcLm6EELi4E23TrivialOffsetCalculatorILi5EjESI_ILi1EjENS0_6memory12LoadWithCastILi5EEENSL_13StoreWithCastILi1EEEEEviT_T0_T2_T3_T4_T5_)
        /*24b0*/ 	.word	0x00000000


	//----- nvinfo : EIATTR_MIN_STACK_SIZE
	.align		4
.L_1603:
        /*24b4*/ 	.byte	0x04, 0x12
        /*24b6*/ 	.short	(.L_1605 - .L_1604)
	.align		4
.L_1604:
        /*24b8*/ 	.word	index@(_ZN2at6native18elementwise_kernelILi128ELi4EZNS0_22gpu_kernel_impl_nocastIZZZNS0_49_GLOBAL__N__b919a28f_16_Normalization_cu_5c38458722batch_norm_elementwiseERKNS_6TensorES6_RKSt8optionalIS4_ESA_S6_S6_ENKUlvE0_clEvENKUlvE1_clEvEUlN3c108BFloat16EffffE_EEvRNS_18TensorIteratorBaseERKT_EUliE_EEviT1_)
        /*24bc*/ 	.word	0x00000000


	//----- nvinfo : EIATTR_MIN_STACK_SIZE
	.align		4
.L_1605:
        /*24c0*/ 	.byte	0x04, 0x12
        /*24c2*/ 	.short	(.L_1607 - .L_1606)
	.align		4
.L_1606:
        /*24c4*/ 	.word	index@(_ZN2at6native27unrolled_elementwise_kernelIZZZNS0_49_GLOBAL__N__b919a28f_16_Normalization_cu_5c38458722batch_norm_elementwiseERKNS_6TensorES5_RKSt8optionalIS3_ES9_S5_S5_ENKUlvE0_clEvENKUlvE1_clEvEUlN3c108BFloat16EffffE_St5arrayIPcLm6EELi4E23TrivialOffsetCalculatorILi5EjESI_ILi1EjENS0_6memory15LoadWithoutCastENSL_16StoreWithoutCastEEEviT_T0_T2_T3_T4_T5_)
        /*24c8*/ 	.word	0x00000000


	//----- nvinfo : EIATTR_MIN_STACK_SIZE
	.align		4
.L_1607:
        /*24cc*/ 	.byte	0x04, 0x12
        /*24ce*/ 	.short	(.L_1609 - .L_1608)
	.align		4
.L_1608:
        /*24d0*/ 	.word	index@(_ZN2at6native29vectorized_elementwise_kernelILi2EZZZNS0_49_GLOBAL__N__b919a28f_16_Normalization_cu_5c38458722batch_norm_elementwiseERKNS_6TensorES5_RKSt8optionalIS3_ES9_S5_S5_ENKUlvE0_clEvENKUlvE1_clEvEUlN3c108BFloat16EffffE_St5arrayIPcLm6EEEEviT0_T1_)
        /*24d4*/ 	.word	0x00000000


	//----- nvinfo : EIATTR_MIN_STACK_SIZE
	.align		4
.L_1609:
        /*24d8*/ 	.byte	0x04, 0x12
        /*24da*/ 	.short	(.L_1611 - .L_1610)
	.align		4
.L_1610:
        /*24dc*/ 	.word	index@(_ZN2at6native29vectorized_elementwise_kernelILi4EZZZNS0_49_GLOBAL__N__b919a28f_16_Normalization_cu_5c38458722batch_norm_elementwiseERKNS_6TensorES5_RKSt8optionalIS3_ES9_S5_S5_ENKUlvE0_clEvENKUlvE1_clEvEUlN3c108BFloat16EffffE_St5arrayIPcLm6EEEEviT0_T1_)
        /*24e0*/ 	.word	0x00000000


	//----- nvinfo : EIATTR_MIN_STACK_SIZE
	.align		4
.L_1611:
        /*24e4*/ 	.byte	0x04, 0x12
        /*24e6*/ 	.short	(.L_1613 - .L_1612)
	.align		4
.L_1612:
        /*24e8*/ 	.word	index@(_ZN2at6native29vectorized_elementwise_kernelILi8EZZZNS0_49_GLOBAL__N__b919a28f_16_Normalization_cu_5c38458722batch_norm_elementwiseERKNS_6TensorES5_RKSt8optionalIS3_ES9_S5_S5_ENKUlvE0_clEvENKUlvE1_clEvEUlN3c108BFloat16EffffE_St5arrayIPcLm6EEEEviT0_T1_)
        /*24ec*/ 	.word	0x00000000


	//----- nvinfo : EIATTR_MIN_STACK_SIZE
	.align		4
.L_1613:
        /*24f0*/ 	.byte	0x04, 0x12
        /*24f2*/ 	.short	(.L_1615 - .L_1614)
	.align		4
.L_1614:
        /*24f4*/ 	.word	index@(_ZN2at6native18elementwise_kernelILi128ELi4EZNS0_15gpu_kernel_implIZZZNS0_49_GLOBAL__N__b919a28f_16_Normalization_cu_5c38458722batch_norm_elementwiseERKNS_6TensorES6_RKSt8optionalIS4_ESA_S6_S6_ENKUlvE0_clEvENKUlvE0_clEvEUlfffffE_EEvRNS_18TensorIteratorBaseERKT_EUliE_EEviT1_)
        /*24f8*/ 	.word	0x00000000


	//----- nvinfo : EIATTR_MIN_STACK_SIZE
	.align		4
.L_1615:
        /*24fc*/ 	.byte	0x04, 0x12
        /*24fe*/ 	.short	(.L_1617 - .L_1616)
	.align		4
.L_1616:
        /*2500*/ 	.word	index@(_ZN2at6native27unrolled_elementwise_kernelIZZZNS0_49_GLOBAL__N__b919a28f_16_Normalization_cu_5c38458722batch_norm_elementwiseERKNS_6TensorES5_RKSt8optionalIS3_ES9_S5_S5_ENKUlvE0_clEvENKUlvE0_clEvEUlfffffE_St5arrayIPcLm6EELi4E23TrivialOffsetCalculatorILi5EjESG_ILi1EjENS0_6memory12LoadWithCastILi5EEENSJ_13StoreWithCastILi1EEEEEviT_T0_T2_T3_T4_T5_)
        /*2504*/ 	.word	0x00000000


	//----- nvinfo : EIATTR_MIN_STACK_SIZE
	.align		4
.L_1617:
        /*2508*/ 	.byte	0x04, 0x12
        /*250a*/ 	.short	(.L_1619 - .L_1618)
	.align		4
.L_1618:
        /*250c*/ 	.word	index@(_ZN2at6native18elementwise_kernelILi128ELi2EZNS0_22gpu_kernel_impl_nocastIZZZNS0_49_GLOBAL__N__b919a28f_16_Normalization_cu_5c38458722batch_norm_elementwiseERKNS_6TensorES6_RKSt8optionalIS4_ESA_S6_S6_ENKUlvE0_clEvENKUlvE0_clEvEUlfffffE_EEvRNS_18TensorIteratorBaseERKT_EUliE_EEviT1_)
        /*2510*/ 	.word	0x00000000


	//----- nvinfo : EIATTR_MIN_STACK_SIZE
	.align		4
.L_1619:
        /*2514*/ 	.byte	0x04, 0x12
        /*2516*/ 	.short	(.L_1621 - .L_1620)
	.align		4
.L_1620:
        /*2518*/ 	.word	index@(_ZN2at6native27unrolled_elementwise_kernelIZZZNS0_49_GLOBAL__N__b919a28f_16_Normalization_cu_5c38458722batch_norm_elementwiseERKNS_6TensorES5_RKSt8optionalIS3_ES9_S5_S5_ENKUlvE0_clEvENKUlvE0_clEvEUlfffffE_St5arrayIPcLm6EELi4E23TrivialOffsetCalculatorILi5EjESG_ILi1EjENS0_6memory15LoadWithoutCastENSJ_16StoreWithoutCastEEEviT_T0_T2_T3_T4_T5_)
        /*251c*/ 	.word	0x00000000


	//----- nvinfo : EIATTR_MIN_STACK_SIZE
	.align		4
.L_1621:
        /*2520*/ 	.byte	0x04, 0x12
        /*2522*/ 	.short	(.L_1623 - .L_1622)
	.align		4
.L_1622:
        /*2524*/ 	.word	index@(_ZN2at6native29vectorized_elementwise_kernelILi2EZZZNS0_49_GLOBAL__N__b919a28f_16_Normalization_cu_5c38458722batch_norm_elementwiseERKNS_6TensorES5_RKSt8optionalIS3_ES9_S5_S5_ENKUlvE0_clEvENKUlvE0_clEvEUlfffffE_St5arrayIPcLm6EEEEviT0_T1_)
        /*2528*/ 	.word	0x00000000


	//----- nvinfo : EIATTR_MIN_STACK_SIZE
	.align		4
.L_1623:
        /*252c*/ 	.byte	0x04, 0x12
        /*252e*/ 	.short	(.L_1625 - .L_1624)
	.align		4
.L_1624:
        /*2530*/ 	.word	index@(_ZN2at6native29vectorized_elementwise_kernelILi4EZZZNS0_49_GLOBAL__N__b919a28f_16_Normalization_cu_5c38458722batch_norm_elementwiseERKNS_6TensorES5_RKSt8optionalIS3_ES9_S5_S5_ENKUlvE0_clEvENKUlvE0_clEvEUlfffffE_St5arrayIPcLm6EEEEviT0_T1_)
        /*2534*/ 	.word	0x00000000


	//----- nvinfo : EIATTR_MIN_STACK_SIZE
	.align		4
.L_1625:
        /*2538*/ 	.byte	0x04, 0x12
        /*253a*/ 	.short	(.L_1627 - .L_1626)
	.align		4
.L_1626:
        /*253c*/ 	.word	index@(_ZN2at6native29vectorized_elementwise_kernelILi8EZZZNS0_49_GLOBAL__N__b919a28f_16_Normalization_cu_5c38458722batch_norm_elementwiseERKNS_6TensorES5_RKSt8optionalIS3_ES9_S5_S5_ENKUlvE0_clEvENKUlvE0_clEvEUlfffffE_St5arrayIPcLm6EEEEviT0_T1_)
        /*2540*/ 	.word	0x00000000


	//----- nvinfo : EIATTR_MIN_STACK_SIZE
	.align		4
.L_1627:
        /*2544*/ 	.byte	0x04, 0x12
        /*2546*/ 	.short	(.L_1629 - .L_1628)
	.align		4
.L_1628:
        /*2548*/ 	.word	index@(_ZN2at6native18elementwise_kernelILi128ELi4EZNS0_15gpu_kernel_implIZZZNS0_49_GLOBAL__N__b919a28f_16_Normalization_cu_5c38458722batch_norm_elementwiseERKNS_6TensorES6_RKSt8optionalIS4_ESA_S6_S6_ENKUlvE0_clEvENKUlvE_clEvEUldddddE_EEvRNS_18TensorIteratorBaseERKT_EUliE_EEviT1_)
        /*254c*/ 	.word	0x00000000


	//----- nvinfo : EIATTR_MIN_STACK_SIZE
	.align		4
.L_1629:
        /*2550*/ 	.byte	0x04, 0x12
        /*2552*/ 	.short	(.L_1631 - .L_1630)
	.align		4
.L_1630:
        /*2554*/ 	.word	index@(_ZN2at6native27unrolled_elementwise_kernelIZZZNS0_49_GLOBAL__N__b919a28f_16_Normalization_cu_5c38458722batch_norm_elementwiseERKNS_6TensorES5_RKSt8optionalIS3_ES9_S5_S5_ENKUlvE0_clEvENKUlvE_clEvEUldddddE_St5arrayIPcLm6EELi4E23TrivialOffsetCalculatorILi5EjESG_ILi1EjENS0_6memory12LoadWithCastILi5EEENSJ_13StoreWithCastILi1EEEEEviT_T0_T2_T3_T4_T5_)
        /*2558*/ 	.word	0x00000000


	//----- nvinfo : EIATTR_MIN_STACK_SIZE
	.align		4
.L_1631:
        /*255c*/ 	.byte	0x04, 0x12
        /*255e*/ 	.short	(.L_1633 - .L_1632)
	.align		4
.L_1632:
        /*2560*/ 	.word	index@(_ZN2at6native18elementwise_kernelILi128ELi2EZNS0_22gpu_kernel_impl_nocastIZZZNS0_49_GLOBAL__N__b919a28f_16_Normalization_cu_5c38458722batch_norm_elementwiseERKNS_6TensorES6_RKSt8optionalIS4_ESA_S6_S6_ENKUlvE0_clEvENKUlvE_clEvEUldddddE_EEvRNS_18TensorIteratorBaseERKT_EUliE_EEviT1_)
        /*2564*/ 	.word	0x00000000


	//----- nvinfo : EIATTR_MIN_STACK_SIZE
	.align		4
.L_1633:
        /*2568*/ 	.byte	0x04, 0x12
        /*256a*/ 	.short	(.L_1635 - .L_1634)
	.align		4
.L_1634:
        /*256c*/ 	.word	index@(_ZN2at6native27unrolled_elementwise_kernelIZZZNS0_49_GLOBAL__N__b919a28f_16_Normalization_cu_5c38458722batch_norm_elementwiseERKNS_6TensorES5_RKSt8optionalIS3_ES9_S5_S5_ENKUlvE0_clEvENKUlvE_clEvEUldddddE_St5arrayIPcLm6EELi4E23TrivialOffsetCalculatorILi5EjESG_ILi1EjENS0_6memory15LoadWithoutCastENSJ_16StoreWithoutCastEEEviT_T0_T2_T3_T4_T5_)
        /*2570*/ 	.word	0x00000000


	//----- nvinfo : EIATTR_MIN_STACK_SIZE
	.align		4
.L_1635:
        /*2574*/ 	.byte	0x04, 0x12
        /*2576*/ 	.short	(.L_1637 - .L_1636)
	.align		4
.L_1636:
        /*2578*/ 	.word	index@(_ZN2at6native29vectorized_elementwise_kernelILi2EZZZNS0_49_GLOBAL__N__b919a28f_16_Normalization_cu_5c38458722batch_norm_elementwiseERKNS_6TensorES5_RKSt8optionalIS3_ES9_S5_S5_ENKUlvE0_clEvENKUlvE_clEvEUldddddE_St5arrayIPcLm6EEEEviT0_T1_)
        /*257c*/ 	.word	0x00000000


	//----- nvinfo : EIATTR_MIN_STACK_SIZE
	.align		4
.L_1637:
        /*2580*/ 	.byte	0x04, 0x12
        /*2582*/ 	.short	(.L_1639 - .L_1638)
	.align		4
.L_1638:
        /*2584*/ 	.word	index@(_ZN2at6native29vectorized_elementwise_kernelILi4EZZZNS0_49_GLOBAL__N__b919a28f_16_Normalization_cu_5c38458722batch_norm_elementwiseERKNS_6TensorES5_RKSt8optionalIS3_ES9_S5_S5_ENKUlvE0_clEvENKUlvE_clEvEUldddddE_St5arrayIPcLm6EEEEviT0_T1_)
        /*2588*/ 	.word	0x00000000


	//----- nvinfo : EIATTR_MIN_STACK_SIZE
	.align		4
.L_1639:
        /*258c*/ 	.byte	0x04, 0x12
        /*258e*/ 	.short	(.L_1641 - .L_1640)
	.align		4
.L_1640:
        /*2590*/ 	.word	index@(_ZN2at6native29vectorized_elementwise_kernelILi8EZZZNS0_49_GLOBAL__N__b919a28f_16_Normalization_cu_5c38458722batch_norm_elementwiseERKNS_6TensorES5_RKSt8optionalIS3_ES9_S5_S5_ENKUlvE0_clEvENKUlvE_clEvEUldddddE_St5arrayIPcLm6EEEEviT0_T1_)
        /*2594*/ 	.word	0x00000000


	//----- nvinfo : EIATTR_MIN_STACK_SIZE
	.align		4
.L_1641:
        /*2598*/ 	.byte	0x04, 0x12
        /*259a*/ 	.short	(.L_1643 - .L_1642)
	.align		4
.L_1642:
        /*259c*/ 	.word	index@(_ZN2at6native33batch_norm_transform_input_kernelIN3c104HalfES3_fLb1EiEEvNS_27GenericPackedTensorAccessorIKT_Lm3ENS_17RestrictPtrTraitsET3_EENS4_IS5_Lm3ES7_S8_EENS4_INSt11conditionalIXT2_ET1_T0_E4typeELm1ES7_S8_EESG_NS4_IKSD_Lm1ES7_S8_EESI_SC_)
        /*25a0*/ 	.word	0x00000000


	//----- nvinfo : EIATTR_MIN_STACK_SIZE
	.align		4
.L_1643:
        /*25a4*/ 	.byte	0x04, 0x12
        /*25a6*/ 	.short	(.L_1645 - .L_1644)
	.align		4
.L_1644:
        /*25a8*/ 	.word	index@(_ZN2at6native33batch_norm_transform_input_kernelIN3c104HalfEffLb1EiEEvNS_27GenericPackedTensorAccessorIKT_Lm3ENS_17RestrictPtrTraitsET3_EENS4_IS5_Lm3ES7_S8_EENS4_INSt11conditionalIXT2_ET1_T0_E4typeELm1ES7_S8_EESG_NS4_IKSD_Lm1ES7_S8_EESI_SC_)
        /*25ac*/ 	.word	0x00000000


	//----- nvinfo : EIATTR_MIN_STACK_SIZE
	.align		4
.L_1645:
        /*25b0*/ 	.byte	0x04, 0x12
        /*25b2*/ 	.short	(.L_1647 - .L_1646)
	.align		4
.L_1646:
        /*25b4*/ 	.word	index@(_ZN2at6native33batch_norm_transform_input_kernelIN3c108BFloat16ES3_fLb1EiEEvNS_27GenericPackedTensorAccessorIKT_Lm3ENS_17RestrictPtrTraitsET3_EENS4_IS5_Lm3ES7_S8_EENS4_INSt11conditionalIXT2_ET1_T0_E4typeELm1ES7_S8_EESG_NS4_IKSD_Lm1ES7_S8_EESI_SC_)
        /*25b8*/ 	.word	0x00000000


	//----- nvinfo : EIATTR_MIN_STACK_SIZE
	.align		4
.L_1647:
        /*25bc*/ 	.byte	0x04, 0x12
        /*25be*/ 	.short	(.L_1649 - .L_1648)
	.align		4
.L_1648:
        /*25c0*/ 	.word	index@(_ZN2at6native33batch_norm_transform_input_kernelIN3c108BFloat16EffLb1EiEEvNS_27GenericPackedTensorAccessorIKT_Lm3ENS_17RestrictPtrTraitsET3_EENS4_IS5_Lm3ES7_S8_EENS4_INSt11conditionalIXT2_ET1_T0_E4typeELm1ES7_S8_EESG_NS4_IKSD_Lm1ES7_S8_EESI_SC_)
        /*25c4*/ 	.word	0x00000000


	//----- nvinfo : EIATTR_MIN_STACK_SIZE
	.align		4
.L_1649:
        /*25c8*/ 	.byte	0x04, 0x12
        /*25ca*/ 	.short	(.L_1651 - .L_1650)
	.align		4
.L_1650:
        /*25cc*/ 	.word	index@(_ZN2at6native33batch_norm_transform_input_kernelIfffLb1EiEEvNS_27GenericPackedTensorAccessorIKT_Lm3ENS_17RestrictPtrTraitsET3_EENS2_IS3_Lm3ES5_S6_EENS2_INSt11conditionalIXT2_ET1_T0_E4typeELm1ES5_S6_EESE_NS2_IKSB_Lm1ES5_S6_EESG_SA_)
        /*25d0*/ 	.word	0x00000000


	//----- nvinfo : EIATTR_MIN_STACK_SIZE
	.align		4
.L_1651:
        /*25d4*/ 	.byte	0x04, 0x12
        /*25d6*/ 	.short	(.L_1653 - .L_1652)
	.align		4
.L_1652:
        /*25d8*/ 	.word	index@(_ZN2at6native33batch_norm_transform_input_kernelIdddLb1EiEEvNS_27GenericPackedTensorAccessorIKT_Lm3ENS_17RestrictPtrTraitsET3_EENS2_IS3_Lm3ES5_S6_EENS2_INSt11conditionalIXT2_ET1_T0_E4typeELm1ES5_S6_EESE_NS2_IKSB_Lm1ES5_S6_EESG_SA_)
        /*25dc*/ 	.word	0x00000000


	//----- nvinfo : EIATTR_MIN_STACK_SIZE
	.align		4
.L_1653:
        /*25e0*/ 	.byte	0x04, 0x12
        /*25e2*/ 	.short	(.L_1655 - .L_1654)
	.align		4
.L_1654:
        /*25e4*/ 	.word	index@(_ZN2at6native46batch_norm_backward_elemt_channels_last_kernelILi4EN3c108BFloat16EfS3_EEvPKT0_S6_PKT1_S9_PKT2_S9_S9_PS4_S7_ii)
        /*25e8*/ 	.word	0x00000000


	//----- nvinfo : EIATTR_MIN_STACK_SIZE
	.align		4
.L_1655:
        /*25ec*/ 	.byte	0x04, 0x12
        /*25ee*/ 	.short	(.L_1657 - .L_1656)
	.align		4
.L_1656:
        /*25f0*/ 	.word	index@(_ZN2at6native46batch_norm_backward_elemt_channels_last_kernelILi4EN3c108BFloat16EffEEvPKT0_S6_PKT1_S9_PKT2_S9_S9_PS4_S7_ii)
        /*25f4*/ 	.word	0x00000000


	//----- nvinfo : EIATTR_MIN_STACK_SIZE
	.align		4
.L_1657:
        /*25f8*/ 	.byte	0x04, 0x12
        /*25fa*/ 	.short	(.L_1659 - .L_1658)
	.align		4
.L_1658:
        /*25fc*/ 	.word	index@(_ZN2at6native46batch_norm_backward_elemt_channels_last_kernelILi4EN3c104HalfEfS3_EEvPKT0_S6_PKT1_S9_PKT2_S9_S9_PS4_S7_ii)
        /*2600*/ 	.word	0x00000000


	//----- nvinfo : EIATTR_MIN_STACK_SIZE
	.align		4
.L_1659:
        /*2604*/ 	.byte	0x04, 0x12
        /*2606*/ 	.short	(.L_1661 - .L_1660)
	.align		4
.L_1660:
        /*2608*/ 	.word	index@(_ZN2at6native46batch_norm_backward_elemt_channels_last_kernelILi4EN3c104HalfEffEEvPKT0_S6_PKT1_S9_PKT2_S9_S9_PS4_S7_ii)
        /*260c*/ 	.word	0x00000000


	//----- nvinfo : EIATTR_MIN_STACK_SIZE
	.align		4
.L_1661:
        /*2610*/ 	.byte	0x04, 0x12
        /*2612*/ 	.short	(.L_1663 - .L_1662)
	.align		4
.L_1662:
        /*2614*/ 	.word	index@(_ZN2at6native46batch_norm_backward_elemt_channels_last_kernelILi4EfffEEvPKT0_S4_PKT1_S7_PKT2_S7_S7_PS2_S5_ii)
        /*2618*/ 	.word	0x00000000


	//----- nvinfo : EIATTR_MIN_STACK_SIZE
	.align		4
.L_1663:
        /*261c*/ 	.byte	0x04, 0x12
        /*261e*/ 	.short	(.L_1665 - .L_1664)
	.align		4
.L_1664:
        /*2620*/ 	.word	index@(_ZN2at6native46batch_norm_backward_elemt_channels_last_kernelILi4EdddEEvPKT0_S4_PKT1_S7_PKT2_S7_S7_PS2_S5_ii)
        /*2624*/ 	.word	0x00000000


	//----- nvinfo : EIATTR_MIN_STACK_SIZE
	.align		4
.L_1665:
        /*2628*/ 	.byte	0x04, 0x12
        /*262a*/ 	.short	(.L_1667 - .L_1666)
	.align		4
.L_1666:
        /*262c*/ 	.word	index@(_ZN2at6native46batch_norm_backward_elemt_channels_last_kernelILi4EN3c108BFloat16EfS3_EEvPKT0_S6_PKT1_S9_PKT2_S9_S9_PKiPS4_lii)
        /*2630*/ 	.word	0x00000000


	//----- nvinfo : EIATTR_MIN_STACK_SIZE
	.align		4
.L_1667:
        /*2634*/ 	.byte	0x04, 0x12
        /*2636*/ 	.short	(.L_1669 - .L_1668)
	.align		4
.L_1668:
        /*2638*/ 	.word	index@(_ZN2at6native46batch_norm_backward_elemt_channels_last_kernelILi4EN3c104HalfEfS3_EEvPKT0_S6_PKT1_S9_PKT2_S9_S9_PKiPS4_lii)
        /*263c*/ 	.word	0x00000000


	//----- nvinfo : EIATTR_MIN_STACK_SIZE
	.align		4
.L_1669:
        /*2640*/ 	.byte	0x04, 0x12
        /*2642*/ 	.short	(.L_1671 - .L_1670)
	.align		4
.L_1670:
        /*2644*/ 	.word	index@(_ZN2at6native46batch_norm_backward_elemt_channels_last_kernelILi4EN3c108BFloat16EffEEvPKT0_S6_PKT1_S9_PKT2_S9_S9_PKiPS4_lii)
        /*2648*/ 	.word	0x00000000


	//----- nvinfo : EIATTR_MIN_STACK_SIZE
	.align		4
.L_1671:
        /*264c*/ 	.byte	0x04, 0x12
        /*264e*/ 	.short	(.L_1673 - .L_1672)
	.align		4
.L_1672:
        /*2650*/ 	.word	index@(_ZN2at6native46batch_norm_backward_elemt_channels_last_kernelILi4EN3c104HalfEffEEvPKT0_S6_PKT1_S9_PKT2_S9_S9_PKiPS4_lii)
        /*2654*/ 	.word	0x00000000


	//----- nvinfo : EIATTR_MIN_STACK_SIZE
	.align		4
.L_1673:
        /*2658*/ 	.byte	0x04, 0x12
        /*265a*/ 	.short	(.L_1675 - .L_1674)
	.align		4
.L_1674:
        /*265c*/ 	.word	index@(_ZN2at6native46batch_norm_backward_elemt_channels_last_kernelILi4EfffEEvPKT0_S4_PKT1_S7_PKT2_S7_S7_PKiPS2_lii)
        /*2660*/ 	.word	0x00000000


	//----- nvinfo : EIATTR_MIN_STACK_SIZE
	.align		4
.L_1675:
        /*2664*/ 	.byte	0x04, 0x12
        /*2666*/ 	.short	(.L_1677 - .L_1676)
	.align		4
.L_1676:
        /*2668*/ 	.word	index@(_ZN2at6native46batch_norm_backward_elemt_channels_last_kernelILi4EdddEEvPKT0_S4_PKT1_S7_PKT2_S7_S7_PKiPS2_lii)
        /*266c*/ 	.word	0x00000000


	//----- nvinfo : EIATTR_MIN_STACK_SIZE
	.align		4
.L_1677:
        /*2670*/ 	.byte	0x04, 0x12
        /*2672*/ 	.short	(.L_1679 - .L_1678)
	.align		4
.L_1678:
        /*2674*/ 	.word	index@(_ZN2at6native47batch_norm_backward_reduce_channels_last_kernelILi4EN3c108BFloat16EfS3_EEvPKT0_S6_PKT1_S9_PS7_SA_PT2_SC_PVS7_Piii)
        /*2678*/ 	.word	0x00000000


	//----- nvinfo : EIATTR_MIN_STACK_SIZE
	.align		4
.L_1679:
        /*267c*/ 	.byte	0x04, 0x12
        /*267e*/ 	.short	(.L_1681 - .L_1680)
	.align		4
.L_1680:
        /*2680*/ 	.word	index@(_ZN2at6native47batch_norm_backward_reduce_channels_last_kernelILi4EN3c104HalfEfS3_EEvPKT0_S6_PKT1_S9_PS7_SA_PT2_SC_PVS7_Piii)
        /*2684*/ 	.word	0x00000000


	//----- nvinfo : EIATTR_MIN_STACK_SIZE
	.align		4
.L_1681:
        /*2688*/ 	.byte	0x04, 0x12
        /*268a*/ 	.short	(.L_1683 - .L_1682)
	.align		4
.L_1682:
        /*268c*/ 	.word	index@(_ZN2at6native47batch_norm_backward_reduce_channels_last_kernelILi4EN3c108BFloat16EffEEvPKT0_S6_PKT1_S9_PS7_SA_PT2_SC_PVS7_Piii)
        /*2690*/ 	.word	0x00000000


	//----- nvinfo : EIATTR_MIN_STACK_SIZE
	.align		4
.L_1683:
        /*2694*/ 	.byte	0x04, 0x12
        /*2696*/ 	.short	(.L_1685 - .L_1684)
	.align		4
.L_1684:
        /*2698*/ 	.word	index@(_ZN2at6native47batch_norm_backward_reduce_channels_last_kernelILi4EN3c104HalfEffEEvPKT0_S6_PKT1_S9_PS7_SA_PT2_SC_PVS7_Piii)
        /*269c*/ 	.word	0x00000000


	//----- nvinfo : EIATTR_MIN_STACK_SIZE
	.align		4
.L_1685:
        /*26a0*/ 	.byte	0x04, 0x12
        /*26a2*/ 	.short	(.L_1687 - .L_1686)
	.align		4
.L_1686:
        /*26a4*/ 	.word	index@(_ZN2at6native47batch_norm_backward_reduce_channels_last_kernelILi4EfffEEvPKT0_S4_PKT1_S7_PS5_S8_PT2_SA_PVS5_Piii)
        /*26a8*/ 	.word	0x00000000


	//----- nvinfo : EIATTR_MIN_STACK_SIZE
	.align		4
.L_1687:
        /*26ac*/ 	.byte	0x04, 0x12
        /*26ae*/ 	.short	(.L_1689 - .L_1688)
	.align		4
.L_1688:
        /*26b0*/ 	.word	index@(_ZN2at6native47batch_norm_backward_reduce_channels_last_kernelILi4EdddEEvPKT0_S4_PKT1_S7_PS5_S8_PT2_SA_PVS5_Piii)
        /*26b4*/ 	.word	0x00000000


	//----- nvinfo : EIATTR_MIN_STACK_SIZE
	.align		4
.L_1689:
        /*26b8*/ 	.byte	0x04, 0x12
        /*26ba*/ 	.short	(.L_1691 - .L_1690)
	.align		4
.L_1690:
        /*26bc*/ 	.word	index@(_ZN2at6native47batch_norm_transform_input_channels_last_kernelIN3c108BFloat16EfS3_Li4EEEvPKT_S6_PKT0_S9_PKT1_SC_PS4_iib)
        /*26c0*/ 	.word	0x00000000


	//----- nvinfo : EIATTR_MIN_STACK_SIZE
	.align		4
.L_1691:
        /*26c4*/ 	.byte	0x04, 0x12
        /*26c6*/ 	.short	(.L_1693 - .L_1692)
	.align		4
.L_1692:
        /*26c8*/ 	.word	index@(_ZN2at6native47batch_norm_transform_input_channels_last_kernelIN3c104HalfEfS3_Li4EEEvPKT_S6_PKT0_S9_PKT1_SC_PS4_iib)
        /*26cc*/ 	.word	0x00000000


	//----- nvinfo : EIATTR_MIN_STACK_SIZE
	.align		4
.L_1693:
        /*26d0*/ 	.byte	0x04, 0x12
        /*26d2*/ 	.short	(.L_1695 - .L_1694)
	.align		4
.L_1694:
        /*26d4*/ 	.word	index@(_ZN2at6native47batch_norm_transform_input_channels_last_kernelIN3c108BFloat16EffLi4EEEvPKT_S6_PKT0_S9_PKT1_SC_PS4_iib)
        /*26d8*/ 	.word	0x00000000


	//----- nvinfo : EIATTR_MIN_STACK_SIZE
	.align		4
.L_1695:
        /*26dc*/ 	.byte	0x04, 0x12
        /*26de*/ 	.short	(.L_1697 - .L_1696)
	.align		4
.L_1696:
        /*26e0*/ 	.word	index@(_ZN2at6native47batch_norm_transform_input_channels_last_kernelIN3c104HalfEffLi4EEEvPKT_S6_PKT0_S9_PKT1_SC_PS4_iib)
        /*26e4*/ 	.word	0x00000000


	//----- nvinfo : EIATTR_MIN_STACK_SIZE
	.align		4
.L_1697:
        /*26e8*/ 	.byte	0x04, 0x12
        /*26ea*/ 	.short	(.L_1699 - .L_1698)
	.align		4
.L_1698:
        /*26ec*/ 	.word	index@(_ZN2at6native47batch_norm_transform_input_channels_last_kernelIfffLi4EEEvPKT_S4_PKT0_S7_PKT1_SA_PS2_iib)
        /*26f0*/ 	.word	0x00000000


	//----- nvinfo : EIATTR_MIN_STACK_SIZE
	.align		4
.L_1699:
        /*26f4*/ 	.byte	0x04, 0x12
        /*26f6*/ 	.short	(.L_1701 - .L_1700)
	.align		4
.L_1700:
        /*26f8*/ 	.word	index@(_ZN2at6native47batch_norm_transform_input_channels_last_kernelIdddLi4EEEvPKT_S4_PKT0_S7_PKT1_SA_PS2_iib)
        /*26fc*/ 	.word	0x00000000
.L_1701:


//--------------------- .nv.info._ZN2at6native49_GLOBAL__N__b919a28f_16_Normalization_cu_5c38458745unrolled_elementwise_kernel_for_multi_outputsILi3EZZZNS1_34batch_norm_update_stats_and_invertERKNS_6TensorES5_S5_S5_ddlENKUlvE_clEvENKUlvE2_clEvEUlffN3c108BFloat16ES9_E_St5arrayIPcLm7EE16OffsetCalculatorILi4EjLb0EESE_ILi3EjLb0EEEEviT0_T1_T2_T3_ --------------------------
	.section	.nv.info._ZN2at6native49_GLOBAL__N__b919a28f_16_Normalization_cu_5c38458745unrolled_elementwise_kernel_for_multi_outputsILi3EZZZNS1_34batch_norm_update_stats_and_invertERKNS_6TensorES5_S5_S5_ddlENKUlvE_clEvENKUlvE2_clEvEUlffN3c108BFloat16ES9_E_St5arrayIPcLm7EE16OffsetCalculatorILi4EjLb0EESE_ILi3EjLb0EEEEviT0_T1_T2_T3_,"",@"SHT_CUDA_INFO"
	.sectionflags	@""
	.align	4


	//----- nvinfo : EIATTR_CUDA_API_VERSION
	.align		4
        /*0000*/ 	.byte	0x04, 0x37
        /*0002*/ 	.short	(.L_1703 - .L_1702)
.L_1702:
        /*0004*/ 	.word	0x00000082


	//----- nvinfo : EIATTR_SW2861232_WAR
	.align		4
.L_1703:
        /*0008*/ 	.byte	0x01, 0x35
	.zero		2


	//----- nvinfo : EIATTR_PARAM_CBANK
	.align		4
        /*000c*/ 	.byte	0x04, 0x0a
        /*000e*/ 	.short	(.L_1705 - .L_1704)
	.align		4
.L_1704:
        /*0010*/ 	.word	index@(.nv.constant0._ZN2at6native49_GLOBAL__N__b919a28f_16_Normalization_cu_5c38458745unrolled_elementwise_kernel_for_multi_outputsILi3EZZZNS1_34batch_norm_update_stats_and_invertERKNS_6TensorES5_S5_S5_ddlENKUlvE_clEvENKUlvE2_clEvEUlffN3c108BFloat16ES9_E_St5arrayIPcLm7EE16OffsetCalculatorILi4EjLb0EESE_ILi3EjLb0EEEEviT0_T1_T2_T3_)
        /*0014*/ 	.short	0x0160
        /*0016*/ 	.short	0x0574


	//----- nvinfo : EIATTR_CBANK_PARAM_SIZE
	.align		4
.L_1705:
        /*0018*/ 	.byte	0x03, 0x19
        /*001a*/ 	.short	0x0574


	//----- nvinfo : EIATTR_KPARAM_INFO
	.align		4
        /*001c*/ 	.byte	0x04, 0x17
        /*001e*/ 	.short	(.L_1707 - .L_1706)
.L_1706:
        /*0020*/ 	.word	0x00000000
        /*0024*/ 	.short	0x0004
        /*0026*/ 	.short	0x0318
        /*0028*/ 	.byte	0x00, 0xf0, 0x71, 0x09


	//----- nvinfo : EIATTR_KPARAM_INFO
	.align		4
.L_1707:
        /*002c*/ 	.byte	0x04, 0x17
        /*002e*/ 	.short	(.L_1709 - .L_1708)
.L_1708:
        /*0030*/ 	.word	0x00000000
        /*0034*/ 	.short	0x0003
        /*0036*/ 	.short	0x0058
        /*0038*/ 	.byte	0x00, 0xf0, 0x01, 0x0b


	//----- nvinfo : EIATTR_KPARAM_INFO
	.align		4
.L_1709:
        /*003c*/ 	.byte	0x04, 0x17
        /*003e*/ 	.short	(.L_1711 - .L_1710)
.L_1710:
        /*0040*/ 	.word	0x00000000
        /*0044*/ 	.short	0x0002
        /*0046*/ 	.short	0x0020
        /*0048*/ 	.byte	0x00, 0xf0, 0xe1, 0x00


	//----- nvinfo : EIATTR_KPARAM_INFO
	.align		4
.L_1711:
        /*004c*/ 	.byte	0x04, 0x17
        /*004e*/ 	.short	(.L_1713 - .L_1712)
.L_1712:
        /*0050*/ 	.word	0x00000000
        /*0054*/ 	.short	0x0001
        /*0056*/ 	.short	0x0008
        /*0058*/ 	.byte	0x00, 0xf0, 0x61, 0x00


	//----- nvinfo : EIATTR_KPARAM_INFO
	.align		4
.L_1713:
        /*005c*/ 	.byte	0x04, 0x17
        /*005e*/ 	.short	(.L_1715 - .L_1714)
.L_1714:
        /*0060*/ 	.word	0x00000000
        /*0064*/ 	.short	0x0000
        /*0066*/ 	.short	0x0000
        /*0068*/ 	.byte	0x00, 0xf0, 0x11, 0x00


	//----- nvinfo : EIATTR_MAXREG_COUNT
	.align		4
.L_1715:
        /*006c*/ 	.byte	0x03, 0x1b
        /*006e*/ 	.short	0x00ff


	//----- nvinfo : EIATTR_MERCURY_ISA_VERSION
	.align		4
        /*0070*/ 	.byte	0x03, 0x5f
        /*0072*/ 	.short	0x0000


	//----- nvinfo : EIATTR_EXIT_INSTR_OFFSETS
	.align		4
        /*0074*/ 	.byte	0x04, 0x1c
        /*0076*/ 	.short	(.L_1717 - .L_1716)


	//   ....[0]....
.L_1716:
        /*0078*/ 	.word	0x00009bd0


	//   ....[1]....
        /*007c*/ 	.word	0x0000ac80


	//   ....[2]....
        /*0080*/ 	.word	0x0000bcf0


	//   ....[3]....
        /*0084*/ 	.word	0x0000cd60


	//   ....[4]....
        /*0088*/ 	.word	0x0000ddc0


	//   ....[5]....
        /*008c*/ 	.word	0x0000ee20


	//   ....[6]....
        /*0090*/ 	.word	0x0000fe80


	//   ....[7]....
        /*0094*/ 	.word	0x00010ee0


	//   ....[8]....
        /*0098*/ 	.word	0x00011f40


	//----- nvinfo : EIATTR_MAX_THREADS
	.align		4
.L_1717:
        /*009c*/ 	.byte	0x04, 0x05
        /*009e*/ 	.short	(.L_1719 - .L_1718)
.L_1718:
        /*00a0*/ 	.word	0x00000080
        /*00a4*/ 	.word	0x00000001
        /*00a8*/ 	.word	0x00000001


	//----- nvinfo : EIATTR_CRS_STACK_SIZE
	.align		4
.L_1719:
        /*00ac*/ 	.byte	0x04, 0x1e
        /*00ae*/ 	.short	(.L_1721 - .L_1720)
.L_1720:
        /*00b0*/ 	.word	0x00000000
.L_1721:


//--------------------- .nv.info._ZN2at6native49_GLOBAL__N__b919a28f_16_Normalization_cu_5c38458745unrolled_elementwise_kernel_for_multi_outputsILi3EZZZNS1_34batch_norm_update_stats_and_invertERKNS_6TensorES5_S5_S5_ddlENKUlvE_clEvENKUlvE2_clEvEUlffN3c108BFloat16ES9_E_St5arrayIPcLm7EE23TrivialOffsetCalculatorILi4EjESE_ILi3EjEEEviT0_T1_T2_T3_ --------------------------
	.section	.nv.info._ZN2at6native49_GLOBAL__N__b919a28f_16_Normalization_cu_5c38458745unrolled_elementwise_kernel_for_multi_outputsILi3EZZZNS1_34batch_norm_update_stats_and_invertERKNS_6TensorES5_S5_S5_ddlENKUlvE_clEvENKUlvE2_clEvEUlffN3c108BFloat16ES9_E_St5arrayIPcLm7EE23TrivialOffsetCalculatorILi4EjESE_ILi3EjEEEviT0_T1_T2_T3_,"",@"SHT_CUDA_INFO"
	.sectionflags	@""
	.align	4


	//----- nvinfo : EIATTR_CUDA_API_VERSION
	.align		4
        /*0000*/ 	.byte	0x04, 0x37
        /*0002*/ 	.short	(.L_1723 - .L_1722)
.L_1722:
        /*0004*/ 	.word	0x00000082


	//----- nvinfo : EIATTR_SW2861232_WAR
	.align		4
.L_1723:
        /*0008*/ 	.byte	0x01, 0x35
	.zero		2


	//----- nvinfo : EIATTR_PARAM_CBANK
	.align		4
        /*000c*/ 	.byte	0x04, 0x0a
        /*000e*/ 	.short	(.L_1725 - .L_1724)
	.align		4
.L_1724:
        /*0010*/ 	.word	index@(.nv.constant0._ZN2at6native49_GLOBAL__N__b919a28f_16_Normalization_cu_5c38458745unrolled_elementwise_kernel_for_multi_outputsILi3EZZZNS1_34batch_norm_update_stats_and_invertERKNS_6TensorES5_S5_S5_ddlENKUlvE_clEvENKUlvE2_clEvEUlffN3c108BFloat16ES9_E_St5arrayIPcLm7EE23TrivialOffsetCalculatorILi4EjESE_ILi3EjEEEviT0_T1_T2_T3_)
        /*0014*/ 	.short	0x0160
        /*0016*/ 	.short	0x005a


	//----- nvinfo : EIATTR_CBANK_PARAM_SIZE
	.align		4
.L_1725:
        /*0018*/ 	.byte	0x03, 0x19
        /*001a*/ 	.short	0x005a


	//----- nvinfo : EIATTR_KPARAM_INFO
	.align		4
        /*001c*/ 	.byte	0x04, 0x17
        /*001e*/ 	.short	(.L_1727 - .L_1726)
.L_1726:
        /*0020*/ 	.word	0x00000000
        /*0024*/ 	.short	0x0004
        /*0026*/ 	.short	0x0059
        /*0028*/ 	.byte	0x00, 0xf0, 0x05, 0x00


	//----- nvinfo : EIATTR_KPARAM_INFO
	.align		4
.L_1727:
        /*002c*/ 	.byte	0x04, 0x17
        /*002e*/ 	.short	(.L_1729 - .L_1728)
.L_1728:
        /*0030*/ 	.word	0x00000000
        /*0034*/ 	.short	0x0003
        /*0036*/ 	.short	0x0058
        /*0038*/ 	.byte	0x00, 0xf0, 0x05, 0x00


	//----- nvinfo : EIATTR_KPARAM_INFO
	.align		4
.L_1729:
        /*003c*/ 	.byte	0x04, 0x17
        /*003e*/ 	.short	(.L_1731 - .L_1730)
.L_1730:
        /*0040*/ 	.word	0x00000000
        /*0044*/ 	.short	0x0002
        /*0046*/ 	.short	0x0020
        /*0048*/ 	.byte	0x00, 0xf0, 0xe1, 0x00


	//----- nvinfo : EIATTR_KPARAM_INFO
	.align		4
.L_1731:
        /*004c*/ 	.byte	0x04, 0x17
        /*004e*/ 	.short	(.L_1733 - .L_1732)
.L_1732:
        /*0050*/ 	.word	0x00000000
        /*0054*/ 	.short	0x0001
        /*0056*/ 	.short	0x0008
        /*0058*/ 	.byte	0x00, 0xf0, 0x61, 0x00


	//----- nvinfo : EIATTR_KPARAM_INFO
	.align		4
.L_1733:
        /*005c*/ 	.byte	0x04, 0x17
        /*005e*/ 	.short	(.L_1735 - .L_1734)
.L_1734:
        /*0060*/ 	.word	0x00000000
        /*0064*/ 	.short	0x0000
        /*0066*/ 	.short	0x0000
        /*0068*/ 	.byte	0x00, 0xf0, 0x11, 0x00


	//----- nvinfo : EIATTR_MAXREG_COUNT
	.align		4
.L_1735:
        /*006c*/ 	.byte	0x03, 0x1b
        /*006e*/ 	.short	0x00ff


	//----- nvinfo : EIATTR_MERCURY_ISA_VERSION
	.align		4
        /*0070*/ 	.byte	0x03, 0x5f
        /*0072*/ 	.short	0x0000


	//----- nvinfo : EIATTR_EXIT_INSTR_OFFSETS
	.align		4
        /*0074*/ 	.byte	0x04, 0x1c
        /*0076*/ 	.short	(.L_1737 - .L_1736)


	//   ....[0]....
.L_1736:
        /*0078*/ 	.word	0x00001130


	//   ....[1]....
        /*007c*/ 	.word	0x00001200


	//   ....[2]....
        /*0080*/ 	.word	0x00001290


	//   ....[3]....
        /*0084*/ 	.word	0x00001330


	//   ....[4]....
        /*0088*/ 	.word	0x000013c0


	//   ....[5]....
        /*008c*/ 	.word	0x00001450


	//   ....[6]....
        /*0090*/ 	.word	0x000014e0


	//   ....[7]....
        /*0094*/ 	.word	0x00001570


	//   ....[8]....
        /*0098*/ 	.word	0x00001600


	//----- nvinfo : EIATTR_MAX_THREADS
	.align		4
.L_1737:
        /*009c*/ 	.byte	0x04, 0x05
        /*009e*/ 	.short	(.L_1739 - .L_1738)
.L_1738:
        /*00a0*/ 	.word	0x00000080
        /*00a4*/ 	.word	0x00000001
        /*00a8*/ 	.word	0x00000001


	//----- nvinfo : EIATTR_CRS_STACK_SIZE
	.align		4
.L_1739:
        /*00ac*/ 	.byte	0x04, 0x1e
        /*00ae*/ 	.short	(.L_1741 - .L_1740)
.L_1740:
        /*00b0*/ 	.word	0x00000000
.L_1741:


//--------------------- .nv.info._ZN2at6native49_GLOBAL__N__b919a28f_16_Normalization_cu_5c38458745unrolled_elementwise_kernel_for_multi_outputsILi3EZZZNS1_34batch_norm_update_stats_and_invertERKNS_6TensorES5_S5_S5_ddlENKUlvE_clEvENKUlvE1_clEvEUlffN3c104HalfES9_E_St5arrayIPcLm7EE16OffsetCalculatorILi4EjLb0EESE_ILi3EjLb0EEEEviT0_T1_T2_T3_ --------------------------
	.section	.nv.info._ZN2at6native49_GLOBAL__N__b919a28f_16_Normalization_cu_5c38458745unrolled_elementwise_kernel_for_multi_outputsILi3EZZZNS1_34batch_norm_update_stats_and_invertERKNS_6TensorES5_S5_S5_ddlENKUlvE_clEvENKUlvE1_clEvEUlffN3c104HalfES9_E_St5arrayIPcLm7EE16OffsetCalculatorILi4EjLb0EESE_ILi3EjLb0EEEEviT0_T1_T2_T3_,"",@"SHT_CUDA_INFO"
	.sectionflags	@""
	.align	4


	//----- nvinfo : EIATTR_CUDA_API_VERSION
	.align		4
        /*0000*/ 	.byte	0x04, 0x37
        /*0002*/ 	.short	(.L_1743 - .L_1742)
.L_1742:
        /*0004*/ 	.word	0x00000082


	//----- nvinfo : EIATTR_SW2861232_WAR
	.align		4
.L_1743:
        /*0008*/ 	.byte	0x01, 0x35
	.zero		2


	//----- nvinfo : EIATTR_PARAM_CBANK
	.align		4
        /*000c*/ 	.byte	0x04, 0x0a
        /*000e*/ 	.short	(.L_1745 - .L_1744)
	.align		4
.L_1744:
        /*0010*/ 	.word	index@(.nv.constant0._ZN2at6native49_GLOBAL__N__b919a28f_16_Normalization_cu_5c38458745unrolled_elementwise_kernel_for_multi_outputsILi3EZZZNS1_34batch_norm_update_stats_and_invertERKNS_6TensorES5_S5_S5_ddlENKUlvE_clEvENKUlvE1_clEvEUlffN3c104HalfES9_E_St5arrayIPcLm7EE16OffsetCalculatorILi4EjLb0EESE_ILi3EjLb0EEEEviT0_T1_T2_T3_)
        /*0014*/ 	.short	0x0160
        /*0016*/ 	.short	0x0574


	//----- nvinfo : EIATTR_CBANK_PARAM_SIZE
	.align		4
.L_1745:
        /*0018*/ 	.byte	0x03, 0x19
        /*001a*/ 	.short	0x0574


	//----- nvinfo : EIATTR_KPARAM_INFO
	.align		4
        /*001c*/ 	.byte	0x04, 0x17
        /*001e*/ 	.short	(.L_1747 - .L_1746)
.L_1746:
        /*0020*/ 	.word	0x00000000
        /*0024*/ 	.short	0x0004
        /*0026*/ 	.short	0x0318
        /*0028*/ 	.byte	0x00, 0xf0, 0x71, 0x09


	//----- nvinfo : EIATTR_KPARAM_INFO
	.align		4
.L_1747:
        /*002c*/ 	.byte	0x04, 0x17
        /*002e*/ 	.short	(.L_1749 - .L_1748)
.L_1748:
        /*0030*/ 	.word	0x00000000
        /*0034*/ 	.short	0x0003
        /*0036*/ 	.short	0x0058
        /*0038*/ 	.byte	0x00, 0xf0, 0x01, 0x0b


	//----- nvinfo : EIATTR_KPARAM_INFO
	.align		4
.L_1749:
        /*003c*/ 	.byte	0x04, 0x17
        /*003e*/ 	.short	(.L_1751 - .L_1750)
.L_1750:
        /*0040*/ 	.word	0x00000000
        /*0044*/ 	.short	0x0002
        /*0046*/ 	.short	0x0020
        /*0048*/ 	.byte	0x00, 0xf0, 0xe1, 0x00


	//----- nvinfo : EIATTR_KPARAM_INFO
	.align		4
.L_1751:
        /*004c*/ 	.byte	0x04, 0x17
        /*004e*/ 	.short	(.L_1753 - .L_1752)
.L_1752:
        /*0050*/ 	.word	0x00000000
        /*0054*/ 	.short	0x0001
        /*0056*/ 	.short	0x0008
        /*0058*/ 	.byte	0x00, 0xf0, 0x61, 0x00


	//----- nvinfo : EIATTR_KPARAM_INFO
	.align		4
.L_1753:
        /*005c*/ 	.byte	0x04, 0x17
        /*005e*/ 	.short	(.L_1755 - .L_1754)
.L_1754:
        /*0060*/ 	.word	0x00000000
        /*0064*/ 	.short	0x0000
        /*0066*/ 	.short	0x0000
        /*0068*/ 	.byte	0x00, 0xf0, 0x11, 0x00


	//----- nvinfo : EIATTR_MAXREG_COUNT
	.align		4
.L_1755:
        /*006c*/ 	.byte	0x03, 0x1b
        /*006e*/ 	.short	0x00ff


	//----- nvinfo : EIATTR_MERCURY_ISA_VERSION
	.align		4
        /*0070*/ 	.byte	0x03, 0x5f
        /*0072*/ 	.short	0x0000


	//----- nvinfo : EIATTR_EXIT_INSTR_OFFSETS
	.align		4
        /*0074*/ 	.byte	0x04, 0x1c
        /*0076*/ 	.short	(.L_1757 - .L_1756)


	//   ....[0]....
.L_1756:
        /*0078*/ 	.word	0x00009bd0


	//   ....[1]....
        /*007c*/ 	.word	0x0000ac80


	//   ....[2]....
        /*0080*/ 	.word	0x0000bcf0


	//   ....[3]....
        /*0084*/ 	.word	0x0000cd60


	//   ....[4]....
        /*0088*/ 	.word	0x0000ddc0


	//   ....[5]....
        /*008c*/ 	.word	0x0000ee20


	//   ....[6]....
        /*0090*/ 	.word	0x0000fe80


	//   ....[7]....
        /*0094*/ 	.word	0x00010ee0


	//   ....[8]....
        /*0098*/ 	.word	0x00011f40


	//----- nvinfo : EIATTR_MAX_THREADS
	.align		4
.L_1757:
        /*009c*/ 	.byte	0x04, 0x05
        /*009e*/ 	.short	(.L_1759 - .L_1758)
.L_1758:
        /*00a0*/ 	.word	0x00000080
        /*00a4*/ 	.word	0x00000001
        /*00a8*/ 	.word	0x00000001


	//----- nvinfo : EIATTR_CRS_STACK_SIZE
	.align		4
.L_1759:
        /*00ac*/ 	.byte	0x04, 0x1e
        /*00ae*/ 	.short	(.L_1761 - .L_1760)
.L_1760:
        /*00b0*/ 	.word	0x00000000
.L_1761:


//--------------------- .nv.info._ZN2at6native49_GLOBAL__N__b919a28f_16_Normalization_cu_5c38458745unrolled_elementwise_kernel_for_multi_outputsILi3EZZZNS1_34batch_norm_update_stats_and_invertERKNS_6TensorES5_S5_S5_ddlENKUlvE_clEvENKUlvE1_clEvEUlffN3c104HalfES9_E_St5arrayIPcLm7EE23TrivialOffsetCalculatorILi4EjESE_ILi3EjEEEviT0_T1_T2_T3_ --------------------------
	.section	.nv.info._ZN2at6native49_GLOBAL__N__b919a28f_16_Normalization_cu_5c38458745unrolled_elementwise_kernel_for_multi_outputsILi3EZZZNS1_34batch_norm_update_stats_and_invertERKNS_6TensorES5_S5_S5_ddlENKUlvE_clEvENKUlvE1_clEvEUlffN3c104HalfES9_E_St5arrayIPcLm7EE23TrivialOffsetCalculatorILi4EjESE_ILi3EjEEEviT0_T1_T2_T3_,"",@"SHT_CUDA_INFO"
	.sectionflags	@""
	.align	4


	//----- nvinfo : EIATTR_CUDA_API_VERSION
	.align		4
        /*0000*/ 	.byte	0x04, 0x37
        /*0002*/ 	.short	(.L_1763 - .L_1762)
.L_1762:
        /*0004*/ 	.word	0x00000082


	//----- nvinfo : EIATTR_SW2861232_WAR
	.align		4
.L_1763:
        /*0008*/ 	.byte	0x01, 0x35
	.zero		2


	//----- nvinfo : EIATTR_PARAM_CBANK
	.align		4
        /*000c*/ 	.byte	0x04, 0x0a
        /*000e*/ 	.short	(.L_1765 - .L_1764)
	.align		4
.L_1764:
        /*0010*/ 	.word	index@(.nv.constant0._ZN2at6native49_GLOBAL__N__b919a28f_16_Normalization_cu_5c38458745unrolled_elementwise_kernel_for_multi_outputsILi3EZZZNS1_34batch_norm_update_stats_and_invertERKNS_6TensorES5_S5_S5_ddlENKUlvE_clEvENKUlvE1_clEvEUlffN3c104HalfES9_E_St5arrayIPcLm7EE23TrivialOffsetCalculatorILi4EjESE_ILi3EjEEEviT0_T1_T2_T3_)
        /*0014*/ 	.short	0x0160
        /*0016*/ 	.short	0x005a


	//----- nvinfo : EIATTR_CBANK_PARAM_SIZE
	.align		4
.L_1765:
        /*0018*/ 	.byte	0x03, 0x19
        /*001a*/ 	.short	0x005a


	//----- nvinfo : EIATTR_KPARAM_INFO
	.align		4
        /*001c*/ 	.byte	0x04, 0x17
        /*001e*/ 	.short	(.L_1767 - .L_1766)
.L_1766:
        /*0020*/ 	.word	0x00000000
        /*0024*/ 	.short	0x0004
        /*0026*/ 	.short	0x0059
        /*0028*/ 	.byte	0x00, 0xf0, 0x05, 0x00


	//----- nvinfo : EIATTR_KPARAM_INFO
	.align		4
.L_1767:
        /*002c*/ 	.byte	0x04, 0x17
        /*002e*/ 	.short	(.L_1769 - .L_1768)
.L_1768:
        /*0030*/ 	.word	0x00000000
        /*0034*/ 	.short	0x0003
        /*0036*/ 	.short	0x0058
        /*0038*/ 	.byte	0x00, 0xf0, 0x05, 0x00


	//----- nvinfo : EIATTR_KPARAM_INFO
	.align		4
.L_1769:
        /*003c*/ 	.byte	0x04, 0x17
        /*003e*/ 	.short	(.L_1771 - .L_1770)
.L_1770:
        /*0040*/ 	.word	0x00000000
        /*0044*/ 	.short	0x0002
        /*0046*/ 	.short	0x0020
        /*0048*/ 	.byte	0x00, 0xf0, 0xe1, 0x00


	//----- nvinfo : EIATTR_KPARAM_INFO
	.align		4
.L_1771:
        /*004c*/ 	.byte	0x04, 0x17
        /*004e*/ 	.short	(.L_1773 - .L_1772)
.L_1772:
        /*0050*/ 	.word	0x00000000
        /*0054*/ 	.short	0x0001
        /*0056*/ 	.short	0x0008
        /*0058*/ 	.byte	0x00, 0xf0, 0x61, 0x00


	//----- nvinfo : EIATTR_KPARAM_INFO
	.align		4
.L_1773:
        /*005c*/ 	.byte	0x04, 0x17
        /*005e*/ 	.short	(.L_1775 - .L_1774)
.L_1774:
        /*0060*/ 	.word	0x00000000
        /*0064*/ 	.short	0x0000
        /*0066*/ 	.short	0x0000
        /*0068*/ 	.byte	0x00, 0xf0, 0x11, 0x00


	//----- nvinfo : EIATTR_MAXREG_COUNT
	.align		4
.L_1775:
        /*006c*/ 	.byte	0x03, 0x1b
        /*006e*/ 	.short	0x00ff


	//----- nvinfo : EIATTR_MERCURY_ISA_VERSION
	.align		4
        /*0070*/ 	.byte	0x03, 0x5f
        /*0072*/ 	.short	0x0000


	//----- nvinfo : EIATTR_EXIT_INSTR_OFFSETS
	.align		4
        /*0074*/ 	.byte	0x04, 0x1c
        /*0076*/ 	.short	(.L_1777 - .L_1776)


	//   ....[0]....
.L_1776:
        /*0078*/ 	.word	0x00001130


	//   ....[1]....
        /*007c*/ 	.word	0x00001200


	//   ....[2]....
        /*0080*/ 	.word	0x00001290


	//   ....[3]....
        /*0084*/ 	.word	0x00001330


	//   ....[4]....
        /*0088*/ 	.word	0x000013c0


	//   ....[5]....
        /*008c*/ 	.word	0x00001450


	//   ....[6]....
        /*0090*/ 	.word	0x000014e0


	//   ....[7]....
        /*0094*/ 	.word	0x00001570


	//   ....[8]....
        /*0098*/ 	.word	0x00001600


	//----- nvinfo : EIATTR_MAX_THREADS
	.align		4
.L_1777:
        /*009c*/ 	.byte	0x04, 0x05
        /*009e*/ 	.short	(.L_1779 - .L_1778)
.L_1778:
        /*00a0*/ 	.word	0x00000080
        /*00a4*/ 	.word	0x00000001
        /*00a8*/ 	.word	0x00000001


	//----- nvinfo : EIATTR_CRS_STACK_SIZE
	.align		4
.L_1779:
        /*00ac*/ 	.byte	0x04, 0x1e
        /*00ae*/ 	.short	(.L_1781 - .L_1780)
.L_1780:
        /*00b0*/ 	.word	0x00000000
.L_1781:


//--------------------- .nv.info._ZN2at6native49_GLOBAL__N__b919a28f_16_Normalization_cu_5c38458745unrolled_elementwise_kernel_for_multi_outputsILi3EZZZNS1_34batch_norm_update_stats_and_invertERKNS_6TensorES5_S5_S5_ddlENKUlvE_clEvENKUlvE0_clEvEUlffffE_St5arrayIPcLm7EE16OffsetCalculatorILi4EjLb0EESC_ILi3EjLb0EEEEviT0_T1_T2_T3_ --------------------------
	.section	.nv.info._ZN2at6native49_GLOBAL__N__b919a28f_16_Normalization_cu_5c38458745unrolled_elementwise_kernel_for_multi_outputsILi3EZZZNS1_34batch_norm_update_stats_and_invertERKNS_6TensorES5_S5_S5_ddlENKUlvE_clEvENKUlvE0_clEvEUlffffE_St5arrayIPcLm7EE16OffsetCalculatorILi4EjLb0EESC_ILi3EjLb0EEEEviT0_T1_T2_T3_,"",@"SHT_CUDA_INFO"
	.sectionflags	@""
	.align	4


	//----- nvinfo : EIATTR_CUDA_API_VERSION
	.align		4
        /*0000*/ 	.byte	0x04, 0x37
        /*0002*/ 	.short	(.L_1783 - .L_1782)
.L_1782:
        /*0004*/ 	.word	0x00000082


	//----- nvinfo : EIATTR_SW2861232_WAR
	.align		4
.L_1783:
        /*0008*/ 	.byte	0x01, 0x35
	.zero		2


	//----- nvinfo : EIATTR_PARAM_CBANK
	.align		4
        /*000c*/ 	.byte	0x04, 0x0a
        /*000e*/ 	.short	(.L_1785 - .L_1784)
	.align		4
.L_1784:
        /*0010*/ 	.word	index@(.nv.constant0._ZN2at6native49_GLOBAL__N__b919a28f_16_Normalization_cu_5c38458745unrolled_elementwise_kernel_for_multi_outputsILi3EZZZNS1_34batch_norm_update_stats_and_invertERKNS_6TensorES5_S5_S5_ddlENKUlvE_clEvENKUlvE0_clEvEUlffffE_St5arrayIPcLm7EE16OffsetCalculatorILi4EjLb0EESC_ILi3EjLb0EEEEviT0_T1_T2_T3_)
        /*0014*/ 	.short	0x0160
        /*0016*/ 	.short	0x0574


	//----- nvinfo : EIATTR_CBANK_PARAM_SIZE
	.align		4
.L_1785:
        /*0018*/ 	.byte	0x03, 0x19
        /*001a*/ 	.short	0x0574


	//----- nvinfo : EIATTR_KPARAM_INFO
	.align		4
        /*001c*/ 	.byte	0x04, 0x17
        /*001e*/ 	.short	(.L_1787 - .L_1786)
.L_1786:
        /*0020*/ 	.word	0x00000000
        /*0024*/ 	.short	0x0004
        /*0026*/ 	.short	0x0318
        /*0028*/ 	.byte	0x00, 0xf0, 0x71, 0x09


	//----- nvinfo : EIATTR_KPARAM_INFO
	.align		4
.L_1787:
        /*002c*/ 	.byte	0x04, 0x17
        /*002e*/ 	.short	(.L_1789 - .L_1788)
.L_1788:
        /*0030*/ 	.word	0x00000000
        /*0034*/ 	.short	0x0003
        /*0036*/ 	.short	0x0058
        /*0038*/ 	.byte	0x00, 0xf0, 0x01, 0x0b


	//----- nvinfo : EIATTR_KPARAM_INFO
	.align		4
.L_1789:
        /*003c*/ 	.byte	0x04, 0x17
        /*003e*/ 	.short	(.L_1791 - .L_1790)
.L_1790:
        /*0040*/ 	.word	0x00000000
        /*0044*/ 	.short	0x0002
        /*0046*/ 	.short	0x0020
        /*0048*/ 	.byte	0x00, 0xf0, 0xe1, 0x00


	//----- nvinfo : EIATTR_KPARAM_INFO
	.align		4
.L_1791:
        /*004c*/ 	.byte	0x04, 0x17
        /*004e*/ 	.short	(.L_1793 - .L_1792)
.L_1792:
        /*0050*/ 	.word	0x00000000
        /*0054*/ 	.short	0x0001
        /*0056*/ 	.short	0x0008
        /*0058*/ 	.byte	0x00, 0xf0, 0x61, 0x00


	//----- nvinfo : EIATTR_KPARAM_INFO
	.align		4
.L_1793:
        /*005c*/ 	.byte	0x04, 0x17
        /*005e*/ 	.short	(.L_1795 - .L_1794)
.L_1794:
        /*0060*/ 	.word	0x00000000
        /*0064*/ 	.short	0x0000
        /*0066*/ 	.short	0x0000
        /*0068*/ 	.byte	0x00, 0xf0, 0x11, 0x00


	//----- nvinfo : EIATTR_MAXREG_COUNT
	.align		4
.L_1795:
        /*006c*/ 	.byte	0x03, 0x1b
        /*006e*/ 	.short	0x00ff


	//----- nvinfo : EIATTR_MERCURY_ISA_VERSION
	.align		4
        /*0070*/ 	.byte	0x03, 0x5f
        /*0072*/ 	.short	0x0000


	//----- nvinfo : EIATTR_EXIT_INSTR_OFFSETS
	.align		4
        /*0074*/ 	.byte	0x04, 0x1c
        /*0076*/ 	.short	(.L_1797 - .L_1796)


	//   ....[0]....
.L_1796:
        /*0078*/ 	.word	0x000097c0


	//   ....[1]....
        /*007c*/ 	.word	0x0000a830


	//   ....[2]....
        /*0080*/ 	.word	0x0000b880


	//   ....[3]....
        /*0084*/ 	.word	0x0000c8d0


	//   ....[4]....
        /*0088*/ 	.word	0x0000d920


	//   ....[5]....
        /*008c*/ 	.word	0x0000e960


	//   ....[6]....
        /*0090*/ 	.word	0x0000f9b0


	//   ....[7]....
        /*0094*/ 	.word	0x00010a00


	//   ....[8]....
        /*0098*/ 	.word	0x00011a50


	//----- nvinfo : EIATTR_MAX_THREADS
	.align		4
.L_1797:
        /*009c*/ 	.byte	0x04, 0x05
        /*009e*/ 	.short	(.L_1799 - .L_1798)
.L_1798:
        /*00a0*/ 	.word	0x00000080
        /*00a4*/ 	.word	0x00000001
        /*00a8*/ 	.word	0x00000001


	//----- nvinfo : EIATTR_CRS_STACK_SIZE
	.align		4
.L_1799:
        /*00ac*/ 	.byte	0x04, 0x1e
        /*00ae*/ 	.short	(.L_1801 - .L_1800)
.L_1800:
        /*00b0*/ 	.word	0x00000000
.L_1801:


//--------------------- .nv.info._ZN2at6native49_GLOBAL__N__b919a28f_16_Normalization_cu_5c38458745unrolled_elementwise_kernel_for_multi_outputsILi3EZZZNS1_34batch_norm_update_stats_and_invertERKNS_6TensorES5_S5_S5_ddlENKUlvE_clEvENKUlvE0_clEvEUlffffE_St5arrayIPcLm7EE23TrivialOffsetCalculatorILi4EjESC_ILi3EjEEEviT0_T1_T2_T3_ --------------------------
	.section	.nv.info._ZN2at6native49_GLOBAL__N__b919a28f_16_Normalization_cu_5c38458745unrolled_elementwise_kernel_for_multi_outputsILi3EZZZNS1_34batch_norm_update_stats_and_invertERKNS_6TensorES5_S5_S5_ddlENKUlvE_clEvENKUlvE0_clEvEUlffffE_St5arrayIPcLm7EE23TrivialOffsetCalculatorILi4EjESC_ILi3EjEEEviT0_T1_T2_T3_,"",@"SHT_CUDA_INFO"
	.sectionflags	@""
	.align	4


	//----- nvinfo : EIATTR_CUDA_API_VERSION
	.align		4
        /*0000*/ 	.byte	0x04, 0x37
        /*0002*/ 	.short	(.L_1803 - .L_1802)
.L_1802:
        /*0004*/ 	.word	0x00000082


	//----- nvinfo : EIATTR_SW2861232_WAR
	.align		4
.L_1803:
        /*0008*/ 	.byte	0x01, 0x35
	.zero		2


	//----- nvinfo : EIATTR_PARAM_CBANK
	.align		4
        /*000c*/ 	.byte	0x04, 0x0a
        /*000e*/ 	.short	(.L_1805 - .L_1804)
	.align		4
.L_1804:
        /*0010*/ 	.word	index@(.nv.constant0._ZN2at6native49_GLOBAL__N__b919a28f_16_Normalization_cu_5c38458745unrolled_elementwise_kernel_for_multi_outputsILi3EZZZNS1_34batch_norm_update_stats_and_invertERKNS_6TensorES5_S5_S5_ddlENKUlvE_clEvENKUlvE0_clEvEUlffffE_St5arrayIPcLm7EE23TrivialOffsetCalculatorILi4EjESC_ILi3EjEEEviT0_T1_T2_T3_)
        /*0014*/ 	.short	0x0160
        /*0016*/ 	.short	0x005a


	//----- nvinfo : EIATTR_CBANK_PARAM_SIZE
	.align		4
.L_1805:
        /*0018*/ 	.byte	0x03, 0x19
        /*001a*/ 	.short	0x005a


	//----- nvinfo : EIATTR_KPARAM_INFO
	.align		4
        /*001c*/ 	.byte	0x04, 0x17
        /*001e*/ 	.short	(.L_1807 - .L_1806)
.L_1806:
        /*0020*/ 	.word	0x00000000
        /*0024*/ 	.short	0x0004
        /*0026*/ 	.short	0x0059
        /*0028*/ 	.byte	0x00, 0xf0, 0x05, 0x00


	//----- nvinfo : EIATTR_KPARAM_INFO
	.align		4
.L_1807:
        /*002c*/ 	.byte	0x04, 0x17
        /*002e*/ 	.short	(.L_1809 - .L_1808)
.L_1808:
        /*0030*/ 	.word	0x00000000
        /*0034*/ 	.short	0x0003
        /*0036*/ 	.short	0x0058
        /*0038*/ 	.byte	0x00, 0xf0, 0x05, 0x00


	//----- nvinfo : EIATTR_KPARAM_INFO
	.align		4
.L_1809:
        /*003c*/ 	.byte	0x04, 0x17
        /*003e*/ 	.short	(.L_1811 - .L_1810)
.L_1810:
        /*0040*/ 	.word	0x00000000
        /*0044*/ 	.short	0x0002
        /*0046*/ 	.short	0x0020
        /*0048*/ 	.byte	0x00, 0xf0, 0xe1, 0x00


	//----- nvinfo : EIATTR_KPARAM_INFO
	.align		4
.L_1811:
        /*004c*/ 	.byte	0x04, 0x17
        /*004e*/ 	.short	(.L_1813 - .L_1812)
.L_1812:
        /*0050*/ 	.word	0x00000000
        /*0054*/ 	.short	0x0001
        /*0056*/ 	.short	0x0008
        /*0058*/ 	.byte	0x00, 0xf0, 0x61, 0x00


	//----- nvinfo : EIATTR_KPARAM_INFO
	.align		4
.L_1813:
        /*005c*/ 	.byte	0x04, 0x17
        /*005e*/ 	.short	(.L_1815 - .L_1814)
.L_1814:
        /*0060*/ 	.word	0x00000000
        /*0064*/ 	.short	0x0000
        /*0066*/ 	.short	0x0000
        /*0068*/ 	.byte	0x00, 0xf0, 0x11, 0x00


	//----- nvinfo : EIATTR_MAXREG_COUNT
	.align		4
.L_1815:
        /*006c*/ 	.byte	0x03, 0x1b
        /*006e*/ 	.short	0x00ff


	//----- nvinfo : EIATTR_MERCURY_ISA_VERSION
	.align		4
        /*0070*/ 	.byte	0x03, 0x5f
        /*0072*/ 	.short	0x0000


	//----- nvinfo : EIATTR_EXIT_INSTR_OFFSETS
	.align		4
        /*0074*/ 	.byte	0x04, 0x1c
        /*0076*/ 	.short	(.L_1817 - .L_1816)


	//   ....[0]....
.L_1816:
        /*0078*/ 	.word	0x00000a50


	//   ....[1]....
        /*007c*/ 	.word	0x00000b40


	//   ....[2]....
        /*0080*/ 	.word	0x00000c30


	//   ....[3]....
        /*0084*/ 	.word	0x00000d10


	//   ....[4]....
        /*0088*/ 	.word	0x00000e00


	//   ....[5]....
        /*008c*/ 	.word	0x00000ee0


	//   ....[6]....
        /*0090*/ 	.word	0x00000ff0


	//   ....[7]....
        /*0094*/ 	.word	0x00001100


	//   ....[8]....
        /*0098*/ 	.word	0x000011a0


	//----- nvinfo : EIATTR_MAX_THREADS
	.align		4
.L_1817:
        /*009c*/ 	.byte	0x04, 0x05
        /*009e*/ 	.short	(.L_1819 - .L_1818)
.L_1818:
        /*00a0*/ 	.word	0x00000080
        /*00a4*/ 	.word	0x00000001
        /*00a8*/ 	.word	0x00000001


	//----- nvinfo : EIATTR_CRS_STACK_SIZE
	.align		4
.L_1819:
        /*00ac*/ 	.byte	0x04, 0x1e
        /*00ae*/ 	.short	(.L_1821 - .L_1820)
.L_1820:
        /*00b0*/ 	.word	0x00000000
.L_1821:


//--------------------- .nv.info._ZN2at6native49_GLOBAL__N__b919a28f_16_Normalization_cu_5c38458745unrolled_elementwise_kernel_for_multi_outputsILi3EZZZNS1_34batch_norm_update_stats_and_invertERKNS_6TensorES5_S5_S5_ddlENKUlvE_clEvENKUlvE_clEvEUlddddE_St5arrayIPcLm7EE16OffsetCalculatorILi4EjLb0EESC_ILi3EjLb0EEEEviT0_T1_T2_T3_ --------------------------
	.section	.nv.info._ZN2at6native49_GLOBAL__N__b919a28f_16_Normalization_cu_5c38458745unrolled_elementwise_kernel_for_multi_outputsILi3EZZZNS1_34batch_norm_update_stats_and_invertERKNS_6TensorES5_S5_S5_ddlENKUlvE_clEvENKUlvE_clEvEUlddddE_St5arrayIPcLm7EE16OffsetCalculatorILi4EjLb0EESC_ILi3EjLb0EEEEviT0_T1_T2_T3_,"",@"SHT_CUDA_INFO"
	.sectionflags	@""
	.align	4


	//----- nvinfo : EIATTR_CUDA_API_VERSION
	.align		4
        /*0000*/ 	.byte	0x04, 0x37
        /*0002*/ 	.short	(.L_1823 - .L_1822)
.L_1822:
        /*0004*/ 	.word	0x00000082


	//----- nvinfo : EIATTR_SW2861232_WAR
	.align		4
.L_1823:
        /*0008*/ 	.byte	0x01, 0x35
	.zero		2


	//----- nvinfo : EIATTR_PARAM_CBANK
	.align		4
        /*000c*/ 	.byte	0x04, 0x0a
        /*000e*/ 	.short	(.L_1825 - .L_1824)
	.align		4
.L_1824:
        /*0010*/ 	.word	index@(.nv.constant0._ZN2at6native49_GLOBAL__N__b919a28f_16_Normalization_cu_5c38458745unrolled_elementwise_kernel_for_multi_outputsILi3EZZZNS1_34batch_norm_update_stats_and_invertERKNS_6TensorES5_S5_S5_ddlENKUlvE_clEvENKUlvE_clEvEUlddddE_St5arrayIPcLm7EE16OffsetCalculatorILi4EjLb0EESC_ILi3EjLb0EEEEviT0_T1_T2_T3_)
        /*0014*/ 	.short	0x0160
        /*0016*/ 	.short	0x057c


	//----- nvinfo : EIATTR_CBANK_PARAM_SIZE
	.align		4
.L_1825:
        /*0018*/ 	.byte	0x03, 0x19
        /*001a*/ 	.short	0x057c


	//----- nvinfo : EIATTR_KPARAM_INFO
	.align		4
        /*001c*/ 	.byte	0x04, 0x17
        /*001e*/ 	.short	(.L_1827 - .L_1826)
.L_1826:
        /*0020*/ 	.word	0x00000000
        /*0024*/ 	.short	0x0004
        /*0026*/ 	.short	0x0320
        /*0028*/ 	.byte	0x00, 0xf0, 0x71, 0x09


	//----- nvinfo : EIATTR_KPARAM_INFO
	.align		4
.L_1827:
        /*002c*/ 	.byte	0x04, 0x17
        /*002e*/ 	.short	(.L_1829 - .L_1828)
.L_1828:
        /*0030*/ 	.word	0x00000000
        /*0034*/ 	.short	0x0003
        /*0036*/ 	.short	0x0060
        /*0038*/ 	.byte	0x00, 0xf0, 0x01, 0x0b


	//----- nvinfo : EIATTR_KPARAM_INFO
	.align		4
.L_1829:
        /*003c*/ 	.byte	0x04, 0x17
        /*003e*/ 	.short	(.L_1831 - .L_1830)
.L_1830:
        /*0040*/ 	.word	0x00000000
        /*0044*/ 	.short	0x0002
        /*0046*/ 	.short	0x0028
        /*0048*/ 	.byte	0x00, 0xf0, 0xe1, 0x00


	//----- nvinfo : EIATTR_KPARAM_INFO
	.align		4
.L_1831:
        /*004c*/ 	.byte	0x04, 0x17
        /*004e*/ 	.short	(.L_1833 - .L_1832)
.L_1832:
        /*0050*/ 	.word	0x00000000
        /*0054*/ 	.short	0x0001
        /*0056*/ 	.short	0x0008
        /*0058*/ 	.byte	0x00, 0xf0, 0x81, 0x00


	//----- nvinfo : EIATTR_KPARAM_INFO
	.align		4
.L_1833:
        /*005c*/ 	.byte	0x04, 0x17
        /*005e*/ 	.short	(.L_1835 - .L_1834)
.L_1834:
        /*0060*/ 	.word	0x00000000
        /*0064*/ 	.short	0x0000
        /*0066*/ 	.short	0x0000
        /*0068*/ 	.byte	0x00, 0xf0, 0x11, 0x00


	//----- nvinfo : EIATTR_MAXREG_COUNT
	.align		4
.L_1835:
        /*006c*/ 	.byte	0x03, 0x1b
        /*006e*/ 	.short	0x00ff


	//----- nvinfo : EIATTR_MERCURY_ISA_VERSION
	.align		4
        /*0070*/ 	.byte	0x03, 0x5f
        /*0072*/ 	.short	0x0000


	//----- nvinfo : EIATTR_EXIT_INSTR_OFFSETS
	.align		4
        /*0074*/ 	.byte	0x04, 0x1c
        /*0076*/ 	.short	(.L_1837 - .L_1836)


	//   ....[0]....
.L_1836:
        /*0078*/ 	.word	0x0000acb0


	//   ....[1]....
        /*007c*/ 	.word	0x0000bd40


	//   ....[2]....
        /*0080*/ 	.word	0x0000cdb0


	//   ....[3]....
        /*0084*/ 	.word	0x0000de20


	//   ....[4]....
        /*0088*/ 	.word	0x0000ee90


	//   ....[5]....
        /*008c*/ 	.word	0x0000ff00


	//   ....[6]....
        /*0090*/ 	.word	0x00010f50


	//   ....[7]....
        /*0094*/ 	.word	0x00011fa0


	//   ....[8]....
        /*0098*/ 	.word	0x00012ff0


	//----- nvinfo : EIATTR_MAX_THREADS
	.align		4
.L_1837:
        /*009c*/ 	.byte	0x04, 0x05
        /*009e*/ 	.short	(.L_1839 - .L_1838)
.L_1838:
        /*00a0*/ 	.word	0x00000080
        /*00a4*/ 	.word	0x00000001
        /*00a8*/ 	.word	0x00000001


	//----- nvinfo : EIATTR_CRS_STACK_SIZE
	.align		4
.L_1839:
        /*00ac*/ 	.byte	0x04, 0x1e
        /*00ae*/ 	.short	(.L_1841 - .L_1840)
.L_1840:
        /*00b0*/ 	.word	0x00000000
.L_1841:


//--------------------- .nv.info._ZN2at6native49_GLOBAL__N__b919a28f_16_Normalization_cu_5c38458745unrolled_elementwise_kernel_for_multi_outputsILi3EZZZNS1_34batch_norm_update_stats_and_invertERKNS_6TensorES5_S5_S5_ddlENKUlvE_clEvENKUlvE_clEvEUlddddE_St5arrayIPcLm7EE23TrivialOffsetCalculatorILi4EjESC_ILi3EjEEEviT0_T1_T2_T3_ --------------------------
	.section	.nv.info._ZN2at6native49_GLOBAL__N__b919a28f_16_Normalization_cu_5c38458745unrolled_elementwise_kernel_for_multi_outputsILi3EZZZNS1_34batch_norm_update_stats_and_invertERKNS_6TensorES5_S5_S5_ddlENKUlvE_clEvENKUlvE_clEvEUlddddE_St5arrayIPcLm7EE23TrivialOffsetCalculatorILi4EjESC_ILi3EjEEEviT0_T1_T2_T3_,"",@"SHT_CUDA_INFO"
	.sectionflags	@""
	.align	4


	//----- nvinfo : EIATTR_CUDA_API_VERSION
	.align		4
        /*0000*/ 	.byte	0x04, 0x37
        /*0002*/ 	.short	(.L_1843 - .L_1842)
.L_1842:
        /*0004*/ 	.word	0x00000082


	//----- nvinfo : EIATTR_SW2861232_WAR
	.align		4
.L_1843:
        /*0008*/ 	.byte	0x01, 0x35
	.zero		2


	//----- nvinfo : EIATTR_PARAM_CBANK
	.align		4
        /*000c*/ 	.byte	0x04, 0x0a
        /*000e*/ 	.short	(.L_1845 - .L_1844)
	.align		4
.L_1844:
        /*0010*/ 	.word	index@(.nv.constant0._ZN2at6native49_GLOBAL__N__b919a28f_16_Normalization_cu_5c38458745unrolled_elementwise_kernel_for_multi_outputsILi3EZZZNS1_34batch_norm_update_stats_and_invertERKNS_6TensorES5_S5_S5_ddlENKUlvE_clEvENKUlvE_clEvEUlddddE_St5arrayIPcLm7EE23TrivialOffsetCalculatorILi4EjESC_ILi3EjEEEviT0_T1_T2_T3_)
        /*0014*/ 	.short	0x0160
        /*0016*/ 	.short	0x0062


	//----- nvinfo : EIATTR_CBANK_PARAM_SIZE
	.align		4
.L_1845:
        /*0018*/ 	.byte	0x03, 0x19
        /*001a*/ 	.short	0x0062


	//----- nvinfo : EIATTR_KPARAM_INFO
	.align		4
        /*001c*/ 	.byte	0x04, 0x17
        /*001e*/ 	.short	(.L_1847 - .L_1846)
.L_1846:
        /*0020*/ 	.word	0x00000000
        /*0024*/ 	.short	0x0004
        /*0026*/ 	.short	0x0061
        /*0028*/ 	.byte	0x00, 0xf0, 0x05, 0x00


	//----- nvinfo : EIATTR_KPARAM_INFO
	.align		4
.L_1847:
        /*002c*/ 	.byte	0x04, 0x17
        /*002e*/ 	.short	(.L_1849 - .L_1848)
.L_1848:
        /*0030*/ 	.word	0x00000000
        /*0034*/ 	.short	0x0003
        /*0036*/ 	.short	0x0060
        /*0038*/ 	.byte	0x00, 0xf0, 0x05, 0x00


	//----- nvinfo : EIATTR_KPARAM_INFO
	.align		4
.L_1849:
        /*003c*/ 	.byte	0x04, 0x17
        /*003e*/ 	.short	(.L_1851 - .L_1850)
.L_1850:
        /*0040*/ 	.word	0x00000000
        /*0044*/ 	.short	0x0002
        /*0046*/ 	.short	0x0028
        /*0048*/ 	.byte	0x00, 0xf0, 0xe1, 0x00


	//----- nvinfo : EIATTR_KPARAM_INFO
	.align		4
.L_1851:
        /*004c*/ 	.byte	0x04, 0x17
        /*004e*/ 	.short	(.L_1853 - .L_1852)
.L_1852:
        /*0050*/ 	.word	0x00000000
        /*0054*/ 	.short	0x0001
        /*0056*/ 	.short	0x0008
        /*0058*/ 	.byte	0x00, 0xf0, 0x81, 0x00


	//----- nvinfo : EIATTR_KPARAM_INFO
	.align		4
.L_1853:
        /*005c*/ 	.byte	0x04, 0x17
        /*005e*/ 	.short	(.L_1855 - .L_1854)
.L_1854:
        /*0060*/ 	.word	0x00000000
        /*0064*/ 	.short	0x0000
        /*0066*/ 	.short	0x0000
        /*0068*/ 	.byte	0x00, 0xf0, 0x11, 0x00


	//----- nvinfo : EIATTR_MAXREG_COUNT
	.align		4
.L_1855:
        /*006c*/ 	.byte	0x03, 0x1b
        /*006e*/ 	.short	0x00ff


	//----- nvinfo : EIATTR_MERCURY_ISA_VERSION
	.align		4
        /*0070*/ 	.byte	0x03, 0x5f
        /*0072*/ 	.short	0x0000


	//----- nvinfo : EIATTR_EXIT_INSTR_OFFSETS
	.align		4
        /*0074*/ 	.byte	0x04, 0x1c
        /*0076*/ 	.short	(.L_1857 - .L_1856)


	//   ....[0]....
.L_1856:
        /*0078*/ 	.word	0x00001e60


	//   ....[1]....
        /*007c*/ 	.word	0x00001f20


	//   ....[2]....
        /*0080*/ 	.word	0x00001fc0


	//   ....[3]....
        /*0084*/ 	.word	0x00002060


	//   ....[4]....
        /*0088*/ 	.word	0x00002100


	//   ....[5]....
        /*008c*/ 	.word	0x000021a0


	//   ....[6]....
        /*0090*/ 	.word	0x00002240


	//   ....[7]....
        /*0094*/ 	.word	0x00002310


	//   ....[8]....
        /*0098*/ 	.word	0x00002390


	//----- nvinfo : EIATTR_MAX_THREADS
	.align		4
.L_1857:
        /*009c*/ 	.byte	0x04, 0x05
        /*009e*/ 	.short	(.L_1859 - .L_1858)
.L_1858:
        /*00a0*/ 	.word	0x00000080
        /*00a4*/ 	.word	0x00000001
        /*00a8*/ 	.word	0x00000001


	//----- nvinfo : EIATTR_CRS_STACK_SIZE
	.align		4
.L_1859:
        /*00ac*/ 	.byte	0x04, 0x1e
        /*00ae*/ 	.short	(.L_1861 - .L_1860)
.L_1860:
        /*00b0*/ 	.word	0x00000000
.L_1861:


//--------------------- .nv.info._ZN2at6native49_GLOBAL__N__b919a28f_16_Normalization_cu_5c38458745unrolled_elementwise_kernel_for_multi_outputsILi2EZZZNS1_23batch_norm_update_statsERKNS_6TensorES5_S5_S5_dlENKUlvE_clEvENKUlvE2_clEvEUlffN3c108BFloat16ES9_E_St5arrayIPcLm6EE16OffsetCalculatorILi4EjLb0EESE_ILi2EjLb0EEEEviT0_T1_T2_T3_ --------------------------
	.section	.nv.info._ZN2at6native49_GLOBAL__N__b919a28f_16_Normalization_cu_5c38458745unrolled_elementwise_kernel_for_multi_outputsILi2EZZZNS1_23batch_norm_update_statsERKNS_6TensorES5_S5_S5_dlENKUlvE_clEvENKUlvE2_clEvEUlffN3c108BFloat16ES9_E_St5arrayIPcLm6EE16OffsetCalculatorILi4EjLb0EESE_ILi2EjLb0EEEEviT0_T1_T2_T3_,"",@"SHT_CUDA_INFO"
	.sectionflags	@""
	.align	4


	//----- nvinfo : EIATTR_CUDA_API_VERSION
	.align		4
        /*0000*/ 	.byte	0x04, 0x37
        /*0002*/ 	.short	(.L_1863 - .L_1862)
.L_1862:
        /*0004*/ 	.word	0x00000082


	//----- nvinfo : EIATTR_SW2861232_WAR
	.align		4
.L_1863:
        /*0008*/ 	.byte	0x01, 0x35
	.zero		2


	//----- nvinfo : EIATTR_PARAM_CBANK
	.align		4
        /*000c*/ 	.byte	0x04, 0x0a
        /*000e*/ 	.short	(.L_1865 - .L_1864)
	.align		4
.L_1864:
        /*0010*/ 	.word	index@(.nv.constant0._ZN2at6native49_GLOBAL__N__b919a28f_16_Normalization_cu_5c38458745unrolled_elementwise_kernel_for_multi_outputsILi2EZZZNS1_23batch_norm_update_statsERKNS_6TensorES5_S5_S5_dlENKUlvE_clEvENKUlvE2_clEvEUlffN3c108BFloat16ES9_E_St5arrayIPcLm6EE16OffsetCalculatorILi4EjLb0EESE_ILi2EjLb0EEEEviT0_T1_T2_T3_)
        /*0014*/ 	.short	0x0160
        /*0016*/ 	.short	0x0500


	//----- nvinfo : EIATTR_CBANK_PARAM_SIZE
	.align		4
.L_1865:
        /*0018*/ 	.byte	0x03, 0x19
        /*001a*/ 	.short	0x0500


	//----- nvinfo : EIATTR_KPARAM_INFO
	.align		4
        /*001c*/ 	.byte	0x04, 0x17
        /*001e*/ 	.short	(.L_1867 - .L_1866)
.L_1866:
        /*0020*/ 	.word	0x00000000
        /*0024*/ 	.short	0x0004
        /*0026*/ 	.short	0x0308
        /*0028*/ 	.byte	0x00, 0xf0, 0xe1, 0x07


	//----- nvinfo : EIATTR_KPARAM_INFO
	.align		4
.L_1867:
        /*002c*/ 	.byte	0x04, 0x17
        /*002e*/ 	.short	(.L_1869 - .L_1868)
.L_1868:
        /*0030*/ 	.word	0x00000000
        /*0034*/ 	.short	0x0003
        /*0036*/ 	.short	0x0048
        /*0038*/ 	.byte	0x00, 0xf0, 0x01, 0x0b


	//----- nvinfo : EIATTR_KPARAM_INFO
	.align		4
.L_1869:
        /*003c*/ 	.byte	0x04, 0x17
        /*003e*/ 	.short	(.L_1871 - .L_1870)
.L_1870:
        /*0040*/ 	.word	0x00000000
        /*0044*/ 	.short	0x0002
        /*0046*/ 	.short	0x0018
        /*0048*/ 	.byte	0x00, 0xf0, 0xc1, 0x00


	//----- nvinfo : EIATTR_KPARAM_INFO
	.align		4
.L_1871:
        /*004c*/ 	.byte	0x04, 0x17
        /*004e*/ 	.short	(.L_1873 - .L_1872)
.L_1872:
        /*0050*/ 	.word	0x00000000
        /*0054*/ 	.short	0x0001
        /*0056*/ 	.short	0x0008
        /*0058*/ 	.byte	0x00, 0xf0, 0x41, 0x00


	//----- nvinfo : EIATTR_KPARAM_INFO
	.align		4
.L_1873:
        /*005c*/ 	.byte	0x04, 0x17
        /*005e*/ 	.short	(.L_1875 - .L_1874)
.L_1874:
        /*0060*/ 	.word	0x00000000
        /*0064*/ 	.short	0x0000
        /*0066*/ 	.short	0x0000
        /*0068*/ 	.byte	0x00, 0xf0, 0x11, 0x00


	//----- nvinfo : EIATTR_MAXREG_COUNT
	.align		4
.L_1875:
        /*006c*/ 	.byte	0x03, 0x1b
        /*006e*/ 	.short	0x00ff


	//----- nvinfo : EIATTR_MERCURY_ISA_VERSION
	.align		4
        /*0070*/ 	.byte	0x03, 0x5f
        /*0072*/ 	.short	0x0000


	//----- nvinfo : EIATTR_EXIT_INSTR_OFFSETS
	.align		4
        /*0074*/ 	.byte	0x04, 0x1c
        /*0076*/ 	.short	(.L_1877 - .L_1876)


	//   ....[0]....
.L_1876:
        /*0078*/ 	.word	0x00009a70


	//   ....[1]....
        /*007c*/ 	.word	0x0000a940


	//   ....[2]....
        /*0080*/ 	.word	0x0000b7e0


	//   ....[3]....
        /*0084*/ 	.word	0x0000c670


	//   ....[4]....
        /*0088*/ 	.word	0x0000d500


	//   ....[5]....
        /*008c*/ 	.word	0x0000e390


	//   ....[6]....
        /*0090*/ 	.word	0x0000f220


	//   ....[7]....
        /*0094*/ 	.word	0x000100b0


	//   ....[8]....
        /*0098*/ 	.word	0x00010f40


	//----- nvinfo : EIATTR_MAX_THREADS
	.align		4
.L_1877:
        /*009c*/ 	.byte	0x04, 0x05
        /*009e*/ 	.short	(.L_1879 - .L_1878)
.L_1878:
        /*00a0*/ 	.word	0x00000080
        /*00a4*/ 	.word	0x00000001
        /*00a8*/ 	.word	0x00000001


	//----- nvinfo : EIATTR_CRS_STACK_SIZE
	.align		4
.L_1879:
        /*00ac*/ 	.byte	0x04, 0x1e
        /*00ae*/ 	.short	(.L_1881 - .L_1880)
.L_1880:
        /*00b0*/ 	.word	0x00000000
.L_1881:


//--------------------- .nv.info._ZN2at6native49_GLOBAL__N__b919a28f_16_Normalization_cu_5c38458745unrolled_elementwise_kernel_for_multi_outputsILi2EZZZNS1_23batch_norm_update_statsERKNS_6TensorES5_S5_S5_dlENKUlvE_clEvENKUlvE2_clEvEUlffN3c108BFloat16ES9_E_St5arrayIPcLm6EE23TrivialOffsetCalculatorILi4EjESE_ILi2EjEEEviT0_T1_T2_T3_ --------------------------
	.section	.nv.info._ZN2at6native49_GLOBAL__N__b919a28f_16_Normalization_cu_5c38458745unrolled_elementwise_kernel_for_multi_outputsILi2EZZZNS1_23batch_norm_update_statsERKNS_6TensorES5_S5_S5_dlENKUlvE_clEvENKUlvE2_clEvEUlffN3c108BFloat16ES9_E_St5arrayIPcLm6EE23TrivialOffsetCalculatorILi4EjESE_ILi2EjEEEviT0_T1_T2_T3_,"",@"SHT_CUDA_INFO"
	.sectionflags	@""
	.align	4


	//----- nvinfo : EIATTR_CUDA_API_VERSION
	.align		4
        /*0000*/ 	.byte	0x04, 0x37
        /*0002*/ 	.short	(.L_1883 - .L_1882)
.L_1882:
        /*0004*/ 	.word	0x00000082


	//----- nvinfo : EIATTR_SW2861232_WAR
	.align		4
.L_1883:
        /*0008*/ 	.byte	0x01, 0x35
	.zero		2


	//----- nvinfo : EIATTR_PARAM_CBANK
	.align		4
        /*000c*/ 	.byte	0x04, 0x0a
        /*000e*/ 	.short	(.L_1885 - .L_1884)
	.align		4
.L_1884:
        /*0010*/ 	.word	index@(.nv.constant0._ZN2at6native49_GLOBAL__N__b919a28f_16_Normalization_cu_5c38458745unrolled_elementwise_kernel_for_multi_outputsILi2EZZZNS1_23batch_norm_update_statsERKNS_6TensorES5_S5_S5_dlENKUlvE_clEvENKUlvE2_clEvEUlffN3c108BFloat16ES9_E_St5arrayIPcLm6EE23TrivialOffsetCalculatorILi4EjESE_ILi2EjEEEviT0_T1_T2_T3_)
        /*0014*/ 	.short	0x0160
        /*0016*/ 	.short	0x004a


	//----- nvinfo : EIATTR_CBANK_PARAM_SIZE
	.align		4
.L_1885:
        /*0018*/ 	.byte	0x03, 0x19
        /*001a*/ 	.short	0x004a


	//----- nvinfo : EIATTR_KPARAM_INFO
	.align		4
        /*001c*/ 	.byte	0x04, 0x17
        /*001e*/ 	.short	(.L_1887 - .L_1886)
.L_1886:
        /*0020*/ 	.word	0x00000000
        /*0024*/ 	.short	0x0004
        /*0026*/ 	.short	0x0049
        /*0028*/ 	.byte	0x00, 0xf0, 0x05, 0x00


	//----- nvinfo : EIATTR_KPARAM_INFO
	.align		4
.L_1887:
        /*002c*/ 	.byte	0x04, 0x17
        /*002e*/ 	.short	(.L_1889 - .L_1888)
.L_1888:
        /*0030*/ 	.word	0x00000000
        /*0034*/ 	.short	0x0003
        /*0036*/ 	.short	0x0048
        /*0038*/ 	.byte	0x00, 0xf0, 0x05, 0x00


	//----- nvinfo : EIATTR_KPARAM_INFO
	.align		4
.L_1889:
        /*003c*/ 	.byte	0x04, 0x17
        /*003e*/ 	.short	(.L_1891 - .L_1890)
.L_1890:
        /*0040*/ 	.word	0x00000000
        /*0044*/ 	.short	0x0002
        /*0046*/ 	.short	0x0018
        /*0048*/ 	.byte	0x00, 0xf0, 0xc1, 0x00


	//----- nvinfo : EIATTR_KPARAM_INFO
	.align		4
.L_1891:
        /*004c*/ 	.byte	0x04, 0x17
        /*004e*/ 	.short	(.L_1893 - .L_1892)
.L_1892:
        /*0050*/ 	.word	0x00000000
        /*0054*/ 	.short	0x0001
        /*0056*/ 	.short	0x0008
        /*0058*/ 	.byte	0x00, 0xf0, 0x41, 0x00


	//----- nvinfo : EIATTR_KPARAM_INFO
	.align		4
.L_1893:
        /*005c*/ 	.byte	0x04, 0x17
        /*005e*/ 	.short	(.L_1895 - .L_1894)
.L_1894:
        /*0060*/ 	.word	0x00000000
        /*0064*/ 	.short	0x0000
        /*0066*/ 	.short	0x0000
        /*0068*/ 	.byte	0x00, 0xf0, 0x11, 0x00


	//----- nvinfo : EIATTR_MAXREG_COUNT
	.align		4
.L_1895:
        /*006c*/ 	.byte	0x03, 0x1b
        /*006e*/ 	.short	0x00ff


	//----- nvinfo : EIATTR_MERCURY_ISA_VERSION
	.align		4
        /*0070*/ 	.byte	0x03, 0x5f
        /*0072*/ 	.short	0x0000


	//----- nvinfo : EIATTR_EXIT_INSTR_OFFSETS
	.align		4
        /*0074*/ 	.byte	0x04, 0x1c
        /*0076*/ 	.short	(.L_1897 - .L_1896)


	//   ....[0]....
.L_1896:
        /*0078*/ 	.word	0x00000fc0


	//   ....[1]....
        /*007c*/ 	.word	0x00001060


	//   ....[2]....
        /*0080*/ 	.word	0x000010d0


	//   ....[3]....
        /*0084*/ 	.word	0x00001140


	//   ....[4]....
        /*0088*/ 	.word	0x000011b0


	//   ....[5]....
        /*008c*/ 	.word	0x00001230


	//   ....[6]....
        /*0090*/ 	.word	0x000012b0


	//   ....[7]....
        /*0094*/ 	.word	0x00001320


	//   ....[8]....
        /*0098*/ 	.word	0x00001390


	//----- nvinfo : EIATTR_MAX_THREADS
	.align		4
.L_1897:
        /*009c*/ 	.byte	0x04, 0x05
        /*009e*/ 	.short	(.L_1899 - .L_1898)
.L_1898:
        /*00a0*/ 	.word	0x00000080
        /*00a4*/ 	.word	0x00000001
        /*00a8*/ 	.word	0x00000001


	//----- nvinfo : EIATTR_CRS_STACK_SIZE
	.align		4
.L_1899:
        /*00ac*/ 	.byte	0x04, 0x1e
        /*00ae*/ 	.short	(.L_1901 - .L_1900)
.L_1900:
        /*00b0*/ 	.word	0x00000000
.L_1901:


//--------------------- .nv.info._ZN2at6native49_GLOBAL__N__b919a28f_16_Normalization_cu_5c38458745unrolled_elementwise_kernel_for_multi_outputsILi2EZZZNS1_23batch_norm_update_statsERKNS_6TensorES5_S5_S5_dlENKUlvE_clEvENKUlvE1_clEvEUlffN3c104HalfES9_E_St5arrayIPcLm6EE16OffsetCalculatorILi4EjLb0EESE_ILi2EjLb0EEEEviT0_T1_T2_T3_ --------------------------
	.section	.nv.info._ZN2at6native49_GLOBAL__N__b919a28f_16_Normalization_cu_5c38458745unrolled_elementwise_kernel_for_multi_outputsILi2EZZZNS1_23batch_norm_update_statsERKNS_6TensorES5_S5_S5_dlENKUlvE_clEvENKUlvE1_clEvEUlffN3c104HalfES9_E_St5arrayIPcLm6EE16OffsetCalculatorILi4EjLb0EESE_ILi2EjLb0EEEEviT0_T1_T2_T3_,"",@"SHT_CUDA_INFO"
	.sectionflags	@""
	.align	4


	//----- nvinfo : EIATTR_CUDA_API_VERSION
	.align		4
        /*0000*/ 	.byte	0x04, 0x37
        /*0002*/ 	.short	(.L_1903 - .L_1902)
.L_1902:
        /*0004*/ 	.word	0x00000082


	//----- nvinfo : EIATTR_SW2861232_WAR
	.align		4
.L_1903:
        /*0008*/ 	.byte	0x01, 0x35
	.zero		2


	//----- nvinfo : EIATTR_PARAM_CBANK
	.align		4
        /*000c*/ 	.byte	0x04, 0x0a
        /*000e*/ 	.short	(.L_1905 - .L_1904)
	.align		4
.L_1904:
        /*0010*/ 	.word	index@(.nv.constant0._ZN2at6native49_GLOBAL__N__b919a28f_16_Normalization_cu_5c38458745unrolled_elementwise_kernel_for_multi_outputsILi2EZZZNS1_23batch_norm_update_statsERKNS_6TensorES5_S5_S5_dlENKUlvE_clEvENKUlvE1_clEvEUlffN3c104HalfES9_E_St5arrayIPcLm6EE16OffsetCalculatorILi4EjLb0EESE_ILi2EjLb0EEEEviT0_T1_T2_T3_)
        /*0014*/ 	.short	0x0160
        /*0016*/ 	.short	0x0500


	//----- nvinfo : EIATTR_CBANK_PARAM_SIZE
	.align		4
.L_1905:
        /*0018*/ 	.byte	0x03, 0x19
        /*001a*/ 	.short	0x0500


	//----- nvinfo : EIATTR_KPARAM_INFO
	.align		4
        /*001c*/ 	.byte	0x04, 0x17
        /*001e*/ 	.short	(.L_1907 - .L_1906)
.L_1906:
        /*0020*/ 	.word	0x00000000
        /*0024*/ 	.short	0x0004
        /*0026*/ 	.short	0x0308
        /*0028*/ 	.byte	0x00, 0xf0, 0xe1, 0x07


	//----- nvinfo : EIATTR_KPARAM_INFO
	.align		4
.L_1907:
        /*002c*/ 	.byte	0x04, 0x17
        /*002e*/ 	.short	(.L_1909 - .L_1908)
.L_1908:
        /*0030*/ 	.word	0x00000000
        /*0034*/ 	.short	0x0003
        /*0036*/ 	.short	0x0048
        /*0038*/ 	.byte	0x00, 0xf0, 0x01, 0x0b


	//----- nvinfo : EIATTR_KPARAM_INFO
	.align		4
.L_1909:
        /*003c*/ 	.byte	0x04, 0x17
        /*003e*/ 	.short	(.L_1911 - .L_1910)
.L_1910:
        /*0040*/ 	.word	0x00000000
        /*0044*/ 	.short	0x0002
        /*0046*/ 	.short	0x0018
        /*0048*/ 	.byte	0x00, 0xf0, 0xc1, 0x00


	//----- nvinfo : EIATTR_KPARAM_INFO
	.align		4
.L_1911:
        /*004c*/ 	.byte	0x04, 0x17
        /*004e*/ 	.short	(.L_1913 - .L_1912)
.L_1912:
        /*0050*/ 	.word	0x00000000
        /*0054*/ 	.short	0x0001
        /*0056*/ 	.short	0x0008
        /*0058*/ 	.byte	0x00, 0xf0, 0x41, 0x00


	//----- nvinfo : EIATTR_KPARAM_INFO
	.align		4
.L_1913:
        /*005c*/ 	.byte	0x04, 0x17
        /*005e*/ 	.short	(.L_1915 - .L_1914)
.L_1914:
        /*0060*/ 	.word	0x00000000
        /*0064*/ 	.short	0x0000
        /*0066*/ 	.short	0x0000
        /*0068*/ 	.byte	0x00, 0xf0, 0x11, 0x00


	//----- nvinfo : EIATTR_MAXREG_COUNT
	.align		4
.L_1915:
        /*006c*/ 	.byte	0x03, 0x1b
        /*006e*/ 	.short	0x00ff


	//----- nvinfo : EIATTR_MERCURY_ISA_VERSION
	.align		4
        /*0070*/ 	.byte	0x03, 0x5f
        /*0072*/ 	.short	0x0000


	//----- nvinfo : EIATTR_EXIT_INSTR_OFFSETS
	.align		4
        /*0074*/ 	.byte	0x04, 0x1c
        /*0076*/ 	.short	(.L_1917 - .L_1916)


	//   ....[0]....
.L_1916:
        /*0078*/ 	.word	0x00009a70


	//   ....[1]....
        /*007c*/ 	.word	0x0000a940


	//   ....[2]....
        /*0080*/ 	.word	0x0000b7e0


	//   ....[3]....
        /*0084*/ 	.word	0x0000c670


	//   ....[4]....
        /*0088*/ 	.word	0x0000d500


	//   ....[5]....
        /*008c*/ 	.word	0x0000e390


	//   ....[6]....
        /*0090*/ 	.word	0x0000f220


	//   ....[7]....
        /*0094*/ 	.word	0x000100b0


	//   ....[8]....
        /*0098*/ 	.word	0x00010f40


	//----- nvinfo : EIATTR_MAX_THREADS
	.align		4
.L_1917:
        /*009c*/ 	.byte	0x04, 0x05
        /*009e*/ 	.short	(.L_1919 - .L_1918)
.L_1918:
        /*00a0*/ 	.word	0x00000080
        /*00a4*/ 	.word	0x00000001
        /*00a8*/ 	.word	0x00000001


	//----- nvinfo : EIATTR_CRS_STACK_SIZE
	.align		4
.L_1919:
        /*00ac*/ 	.byte	0x04, 0x1e
        /*00ae*/ 	.short	(.L_1921 - .L_1920)
.L_1920:
        /*00b0*/ 	.word	0x00000000
.L_1921:


//--------------------- .nv.info._ZN2at6native49_GLOBAL__N__b919a28f_16_Normalization_cu_5c38458745unrolled_elementwise_kernel_for_multi_outputsILi2EZZZNS1_23batch_norm_update_statsERKNS_6TensorES5_S5_S5_dlENKUlvE_clEvENKUlvE1_clEvEUlffN3c104HalfES9_E_St5arrayIPcLm6EE23TrivialOffsetCalculatorILi4EjESE_ILi2EjEEEviT0_T1_T2_T3_ --------------------------
	.section	.nv.info._ZN2at6native49_GLOBAL__N__b919a28f_16_Normalization_cu_5c38458745unrolled_elementwise_kernel_for_multi_outputsILi2EZZZNS1_23batch_norm_update_statsERKNS_6TensorES5_S5_S5_dlENKUlvE_clEvENKUlvE1_clEvEUlffN3c104HalfES9_E_St5arrayIPcLm6EE23TrivialOffsetCalculatorILi4EjESE_ILi2EjEEEviT0_T1_T2_T3_,"",@"SHT_CUDA_INFO"
	.sectionflags	@""
	.align	4


	//----- nvinfo : EIATTR_CUDA_API_VERSION
	.align		4
        /*0000*/ 	.byte	0x04, 0x37
        /*0002*/ 	.short	(.L_1923 - .L_1922)
.L_1922:
        /*0004*/ 	.word	0x00000082


	//----- nvinfo : EIATTR_SW2861232_WAR
	.align		4
.L_1923:
        /*0008*/ 	.byte	0x01, 0x35
	.zero		2


	//----- nvinfo : EIATTR_PARAM_CBANK
	.align		4
        /*000c*/ 	.byte	0x04, 0x0a
        /*000e*/ 	.short	(.L_1925 - .L_1924)
	.align		4
.L_1924:
        /*0010*/ 	.word	index@(.nv.constant0._ZN2at6native49_GLOBAL__N__b919a28f_16_Normalization_cu_5c38458745unrolled_elementwise_kernel_for_multi_outputsILi2EZZZNS1_23batch_norm_update_statsERKNS_6TensorES5_S5_S5_dlENKUlvE_clEvENKUlvE1_clEvEUlffN3c104HalfES9_E_St5arrayIPcLm6EE23TrivialOffsetCalculatorILi4EjESE_ILi2EjEEEviT0_T1_T2_T3_)
        /*0014*/ 	.short	0x0160
        /*0016*/ 	.short	0x004a


	//----- nvinfo : EIATTR_CBANK_PARAM_SIZE
	.align		4
.L_1925:
        /*0018*/ 	.byte	0x03, 0x19
        /*001a*/ 	.short	0x004a


	//----- nvinfo : EIATTR_KPARAM_INFO
	.align		4
        /*001c*/ 	.byte	0x04, 0x17
        /*001e*/ 	.short	(.L_1927 - .L_1926)
.L_1926:
        /*0020*/ 	.word	0x00000000
        /*0024*/ 	.short	0x0004
        /*0026*/ 	.short	0x0049
        /*0028*/ 	.byte	0x00, 0xf0, 0x05, 0x00


	//----- nvinfo : EIATTR_KPARAM_INFO
	.align		4
.L_1927:
        /*002c*/ 	.byte	0x04, 0x17
        /*002e*/ 	.short	(.L_1929 - .L_1928)
.L_1928:
        /*0030*/ 	.word	0x00000000
        /*0034*/ 	.short	0x0003
        /*0036*/ 	.short	0x0048
        /*0038*/ 	.byte	0x00, 0xf0, 0x05, 0x00


	//----- nvinfo : EIATTR_KPARAM_INFO
	.align		4
.L_1929:
        /*003c*/ 	.byte	0x04, 0x17
        /*003e*/ 	.short	(.L_1931 - .L_1930)
.L_1930:
        /*0040*/ 	.word	0x00000000
        /*0044*/ 	.short	0x0002
        /*0046*/ 	.short	0x0018
        /*0048*/ 	.byte	0x00, 0xf0, 0xc1, 0x00


	//----- nvinfo : EIATTR_KPARAM_INFO
	.align		4
.L_1931:
        /*004c*/ 	.byte	0x04, 0x17
        /*004e*/ 	.short	(.L_1933 - .L_1932)
.L_1932:
        /*0050*/ 	.word	0x00000000
        /*0054*/ 	.short	0x0001
        /*0056*/ 	.short	0x0008
        /*0058*/ 	.byte	0x00, 0xf0, 0x41, 0x00


	//----- nvinfo : EIATTR_KPARAM_INFO
	.align		4
.L_1933:
        /*005c*/ 	.byte	0x04, 0x17
        /*005e*/ 	.short	(.L_1935 - .L_1934)
.L_1934:
        /*0060*/ 	.word	0x00000000
        /*0064*/ 	.short	0x0000
        /*0066*/ 	.short	0x0000
        /*0068*/ 	.byte	0x00, 0xf0, 0x11, 0x00


	//----- nvinfo : EIATTR_MAXREG_COUNT
	.align		4
.L_1935:
        /*006c*/ 	.byte	0x03, 0x1b
        /*006e*/ 	.short	0x00ff


	//----- nvinfo : EIATTR_MERCURY_ISA_VERSION
	.align		4
        /*0070*/ 	.byte	0x03, 0x5f
        /*0072*/ 	.short	0x0000


	//----- nvinfo : EIATTR_EXIT_INSTR_OFFSETS
	.align		4
        /*0074*/ 	.byte	0x04, 0x1c
        /*0076*/ 	.short	(.L_1937 - .L_1936)


	//   ....[0]....
.L_1936:
        /*0078*/ 	.word	0x00000fc0


	//   ....[1]....
        /*007c*/ 	.word	0x00001060


	//   ....[2]....
        /*0080*/ 	.word	0x000010d0


	//   ....[3]....
        /*0084*/ 	.word	0x00001140


	//   ....[4]....
        /*0088*/ 	.word	0x000011b0


	//   ....[5]....
        /*008c*/ 	.word	0x00001230


	//   ....[6]....
        /*0090*/ 	.word	0x000012b0


	//   ....[7]....
        /*0094*/ 	.word	0x00001320


	//   ....[8]....
        /*0098*/ 	.word	0x00001390


	//----- nvinfo : EIATTR_MAX_THREADS
	.align		4
.L_1937:
        /*009c*/ 	.byte	0x04, 0x05
        /*009e*/ 	.short	(.L_1939 - .L_1938)
.L_1938:
        /*00a0*/ 	.word	0x00000080
        /*00a4*/ 	.word	0x00000001
        /*00a8*/ 	.word	0x00000001


	//----- nvinfo : EIATTR_CRS_STACK_SIZE
	.align		4
.L_1939:
        /*00ac*/ 	.byte	0x04, 0x1e
        /*00ae*/ 	.short	(.L_1941 - .L_1940)
.L_1940:
        /*00b0*/ 	.word	0x00000000
.L_1941:


//--------------------- .nv.info._ZN2at6native49_GLOBAL__N__b919a28f_16_Normalization_cu_5c38458745unrolled_elementwise_kernel_for_multi_outputsILi2EZZZNS1_23batch_norm_update_statsERKNS_6TensorES5_S5_S5_dlENKUlvE_clEvENKUlvE0_clEvEUlffffE_St5arrayIPcLm6EE16OffsetCalculatorILi4EjLb0EESC_ILi2EjLb0EEEEviT0_T1_T2_T3_ --------------------------
	.section	.nv.info._ZN2at6native49_GLOBAL__N__b919a28f_16_Normalization_cu_5c38458745unrolled_elementwise_kernel_for_multi_outputsILi2EZZZNS1_23batch_norm_update_statsERKNS_6TensorES5_S5_S5_dlENKUlvE_clEvENKUlvE0_clEvEUlffffE_St5arrayIPcLm6EE16OffsetCalculatorILi4EjLb0EESC_ILi2EjLb0EEEEviT0_T1_T2_T3_,"",@"SHT_CUDA_INFO"
	.sectionflags	@""
	.align	4


	//----- nvinfo : EIATTR_CUDA_API_VERSION
	.align		4
        /*0000*/ 	.byte	0x04, 0x37
        /*0002*/ 	.short	(.L_1943 - .L_1942)
.L_1942:
        /*0004*/ 	.word	0x00000082


	//----- nvinfo : EIATTR_SW2861232_WAR
	.align		4
.L_1943:
        /*0008*/ 	.byte	0x01, 0x35
	.zero		2


	//----- nvinfo : EIATTR_PARAM_CBANK
	.align		4
        /*000c*/ 	.byte	0x04, 0x0a
        /*000e*/ 	.short	(.L_1945 - .L_1944)
	.align		4
.L_1944:
        /*0010*/ 	.word	index@(.nv.constant0._ZN2at6native49_GLOBAL__N__b919a28f_16_Normalization_cu_5c38458745unrolled_elementwise_kernel_for_multi_outputsILi2EZZZNS1_23batch_norm_update_statsERKNS_6TensorES5_S5_S5_dlENKUlvE_clEvENKUlvE0_clEvEUlffffE_St5arrayIPcLm6EE16OffsetCalculatorILi4EjLb0EESC_ILi2EjLb0EEEEviT0_T1_T2_T3_)
        /*0014*/ 	.short	0x0160
        /*0016*/ 	.short	0x0500


	//----- nvinfo : EIATTR_CBANK_PARAM_SIZE
	.align		4
.L_1945:
        /*0018*/ 	.byte	0x03, 0x19
        /*001a*/ 	.short	0x0500


	//----- nvinfo : EIATTR_KPARAM_INFO
	.align		4
        /*001c*/ 	.byte	0x04, 0x17
        /*001e*/ 	.short	(.L_1947 - .L_1946)
.L_1946:
        /*0020*/ 	.word	0x00000000
        /*0024*/ 	.short	0x0004
        /*0026*/ 	.short	0x0308
        /*0028*/ 	.byte	0x00, 0xf0, 0xe1, 0x07


	//----- nvinfo : EIATTR_KPARAM_INFO
	.align		4
.L_1947:
        /*002c*/ 	.byte	0x04, 0x17
        /*002e*/ 	.short	(.L_1949 - .L_1948)
.L_1948:
        /*0030*/ 	.word	0x00000000
        /*0034*/ 	.short	0x0003
        /*0036*/ 	.short	0x0048
        /*0038*/ 	.byte	0x00, 0xf0, 0x01, 0x0b


	//----- nvinfo : EIATTR_KPARAM_INFO
	.align		4
.L_1949:
        /*003c*/ 	.byte	0x04, 0x17
        /*003e*/ 	.short	(.L_1951 - .L_1950)
.L_1950:
        /*0040*/ 	.word	0x00000000
        /*0044*/ 	.short	0x0002
        /*0046*/ 	.short	0x0018
        /*0048*/ 	.byte	0x00, 0xf0, 0xc1, 0x00


	//----- nvinfo : EIATTR_KPARAM_INFO
	.align		4
.L_1951:
        /*004c*/ 	.byte	0x04, 0x17
        /*004e*/ 	.short	(.L_1953 - .L_1952)
.L_1952:
        /*0050*/ 	.word	0x00000000
        /*0054*/ 	.short	0x0001
        /*0056*/ 	.short	0x0008
        /*0058*/ 	.byte	0x00, 0xf0, 0x41, 0x00


	//----- nvinfo : EIATTR_KPARAM_INFO
	.align		4
.L_1953:
        /*005c*/ 	.byte	0x04, 0x17
        /*005e*/ 	.short	(.L_1955 - .L_1954)
.L_1954:
        /*0060*/ 	.word	0x00000000
        /*0064*/ 	.short	0x0000
        /*0066*/ 	.short	0x0000
        /*0068*/ 	.byte	0x00, 0xf0, 0x11, 0x00


	//----- nvinfo : EIATTR_MAXREG_COUNT
	.align		4
.L_1955:
        /*006c*/ 	.byte	0x03, 0x1b
        /*006e*/ 	.short	0x00ff


	//----- nvinfo : EIATTR_MERCURY_ISA_VERSION
	.align		4
        /*0070*/ 	.byte	0x03, 0x5f
        /*0072*/ 	.short	0x0000


	//----- nvinfo : EIATTR_EXIT_INSTR_OFFSETS
	.align		4
        /*0074*/ 	.byte	0x04, 0x1c
        /*0076*/ 	.short	(.L_1957 - .L_1956)


	//   ....[0]....
.L_1956:
        /*0078*/ 	.word	0x00009700


	//   ....[1]....
        /*007c*/ 	.word	0x0000a5b0


	//   ....[2]....
        /*0080*/ 	.word	0x0000b440


	//   ....[3]....
        /*0084*/ 	.word	0x0000c2d0


	//   ....[4]....
        /*0088*/ 	.word	0x0000d150


	//   ....[5]....
        /*008c*/ 	.word	0x0000dfd0


	//   ....[6]....
        /*0090*/ 	.word	0x0000ee50


	//   ....[7]....
        /*0094*/ 	.word	0x0000fcd0


	//   ....[8]....
        /*0098*/ 	.word	0x00010b50


	//----- nvinfo : EIATTR_MAX_THREADS
	.align		4
.L_1957:
        /*009c*/ 	.byte	0x04, 0x05
        /*009e*/ 	.short	(.L_1959 - .L_1958)
.L_1958:
        /*00a0*/ 	.word	0x00000080
        /*00a4*/ 	.word	0x00000001
        /*00a8*/ 	.word	0x00000001


	//----- nvinfo : EIATTR_CRS_STACK_SIZE
	.align		4
.L_1959:
        /*00ac*/ 	.byte	0x04, 0x1e
        /*00ae*/ 	.short	(.L_1961 - .L_1960)
.L_1960:
        /*00b0*/ 	.word	0x00000000
.L_1961:


//--------------------- .nv.info._ZN2at6native49_GLOBAL__N__b919a28f_16_Normalization_cu_5c38458745unrolled_elementwise_kernel_for_multi_outputsILi2EZZZNS1_23batch_norm_update_statsERKNS_6TensorES5_S5_S5_dlENKUlvE_clEvENKUlvE0_clEvEUlffffE_St5arrayIPcLm6EE23TrivialOffsetCalculatorILi4EjESC_ILi2EjEEEviT0_T1_T2_T3_ --------------------------
	.section	.nv.info._ZN2at6native49_GLOBAL__N__b919a28f_16_Normalization_cu_5c38458745unrolled_elementwise_kernel_for_multi_outputsILi2EZZZNS1_23batch_norm_update_statsERKNS_6TensorES5_S5_S5_dlENKUlvE_clEvENKUlvE0_clEvEUlffffE_St5arrayIPcLm6EE23TrivialOffsetCalculatorILi4EjESC_ILi2EjEEEviT0_T1_T2_T3_,"",@"SHT_CUDA_INFO"
	.sectionflags	@""
	.align	4


	//----- nvinfo : EIATTR_CUDA_API_VERSION
	.align		4
        /*0000*/ 	.byte	0x04, 0x37
        /*0002*/ 	.short	(.L_1963 - .L_1962)
.L_1962:
        /*0004*/ 	.word	0x00000082


	//----- nvinfo : EIATTR_SW2861232_WAR
	.align		4
.L_1963:
        /*0008*/ 	.byte	0x01, 0x35
	.zero		2


	//----- nvinfo : EIATTR_PARAM_CBANK
	.align		4
        /*000c*/ 	.byte	0x04, 0x0a
        /*000e*/ 	.short	(.L_1965 - .L_1964)
	.align		4
.L_1964:
        /*0010*/ 	.word	index@(.nv.constant0._ZN2at6native49_GLOBAL__N__b919a28f_16_Normalization_cu_5c38458745unrolled_elementwise_kernel_for_multi_outputsILi2EZZZNS1_23batch_norm_update_statsERKNS_6TensorES5_S5_S5_dlENKUlvE_clEvENKUlvE0_clEvEUlffffE_St5arrayIPcLm6EE23TrivialOffsetCalculatorILi4EjESC_ILi2EjEEEviT0_T1_T2_T3_)
        /*0014*/ 	.short	0x0160
        /*0016*/ 	.short	0x004a


	//----- nvinfo : EIATTR_CBANK_PARAM_SIZE
	.align		4
.L_1965:
        /*0018*/ 	.byte	0x03, 0x19
        /*001a*/ 	.short	0x004a


	//----- nvinfo : EIATTR_KPARAM_INFO
	.align		4
        /*001c*/ 	.byte	0x04, 0x17
        /*001e*/ 	.short	(.L_1967 - .L_1966)
.L_1966:
        /*0020*/ 	.word	0x00000000
        /*0024*/ 	.short	0x0004
        /*0026*/ 	.short	0x0049
        /*0028*/ 	.byte	0x00, 0xf0, 0x05, 0x00


	//----- nvinfo : EIATTR_KPARAM_INFO
	.align		4
.L_1967:
        /*002c*/ 	.byte	0x04, 0x17
        /*002e*/ 	.short	(.L_1969 - .L_1968)
.L_1968:
        /*0030*/ 	.word	0x00000000
        /*0034*/ 	.short	0x0003
        /*0036*/ 	.short	0x0048
        /*0038*/ 	.byte	0x00, 0xf0, 0x05, 0x00


	//----- nvinfo : EIATTR_KPARAM_INFO
	.align		4
.L_1969:
        /*003c*/ 	.byte	0x04, 0x17
        /*003e*/ 	.short	(.L_1971 - .L_1970)
.L_1970:
        /*0040*/ 	.word	0x00000000
        /*0044*/ 	.short	0x0002
        /*0046*/ 	.short	0x0018
        /*0048*/ 	.byte	0x00, 0xf0, 0xc1, 0x00


	//----- nvinfo : EIATTR_KPARAM_INFO
	.align		4
.L_1971:
        /*004c*/ 	.byte	0x04, 0x17
        /*004e*/ 	.short	(.L_1973 - .L_1972)
.L_1972:
        /*0050*/ 	.word	0x00000000
        /*0054*/ 	.short	0x0001
        /*0056*/ 	.short	0x0008
        /*0058*/ 	.byte	0x00, 0xf0, 0x41, 0x00


	//----- nvinfo : EIATTR_KPARAM_INFO
	.align		4
.L_1973:
        /*005c*/ 	.byte	0x04, 0x17
        /*005e*/ 	.short	(.L_1975 - .L_1974)
.L_1974:
        /*0060*/ 	.word	0x00000000
        /*0064*/ 	.short	0x0000
        /*0066*/ 	.short	0x0000
        /*0068*/ 	.byte	0x00, 0xf0, 0x11, 0x00


	//----- nvinfo : EIATTR_MAXREG_COUNT
	.align		4
.L_1975:
        /*006c*/ 	.byte	0x03, 0x1b
        /*006e*/ 	.short	0x00ff


	//----- nvinfo : EIATTR_MERCURY_ISA_VERSION
	.align		4
        /*0070*/ 	.byte	0x03, 0x5f
        /*0072*/ 	.short	0x0000


	//----- nvinfo : EIATTR_EXIT_INSTR_OFFSETS
	.align		4
        /*0074*/ 	.byte	0x04, 0x1c
        /*0076*/ 	.short	(.L_1977 - .L_1976)


	//   ....[0]....
.L_1976:
        /*0078*/ 	.word	0x000007f0


	//   ....[1]....
        /*007c*/ 	.word	0x00000900


	//   ....[2]....
        /*0080*/ 	.word	0x000009e0


	//   ....[3]....
        /*0084*/ 	.word	0x00000ae0


	//   ....[4]....
        /*0088*/ 	.word	0x00000bc0


	//   ....[5]....
        /*008c*/ 	.word	0x00000cc0


	//   ....[6]....
        /*0090*/ 	.word	0x00000dc0


	//   ....[7]....
        /*0094*/ 	.word	0x00000e90


	//   ....[8]....
        /*0098*/ 	.word	0x00000f10


	//----- nvinfo : EIATTR_MAX_THREADS
	.align		4
.L_1977:
        /*009c*/ 	.byte	0x04, 0x05
        /*009e*/ 	.short	(.L_1979 - .L_1978)
.L_1978:
        /*00a0*/ 	.word	0x00000080
        /*00a4*/ 	.word	0x00000001
        /*00a8*/ 	.word	0x00000001


	//----- nvinfo : EIATTR_CRS_STACK_SIZE
	.align		4
.L_1979:
        /*00ac*/ 	.byte	0x04, 0x1e
        /*00ae*/ 	.short	(.L_1981 - .L_1980)
.L_1980:
        /*00b0*/ 	.word	0x00000000
.L_1981:


//--------------------- .nv.info._ZN2at6native49_GLOBAL__N__b919a28f_16_Normalization_cu_5c38458745unrolled_elementwise_kernel_for_multi_outputsILi2EZZZNS1_23batch_norm_update_statsERKNS_6TensorES5_S5_S5_dlENKUlvE_clEvENKUlvE_clEvEUlddddE_St5arrayIPcLm6EE16OffsetCalculatorILi4EjLb0EESC_ILi2EjLb0EEEEviT0_T1_T2_T3_ --------------------------
	.section	.nv.info._ZN2at6native49_GLOBAL__N__b919a28f_16_Normalization_cu_5c38458745unrolled_elementwise_kernel_for_multi_outputsILi2EZZZNS1_23batch_norm_update_statsERKNS_6TensorES5_S5_S5_dlENKUlvE_clEvENKUlvE_clEvEUlddddE_St5arrayIPcLm6EE16OffsetCalculatorILi4EjLb0EESC_ILi2EjLb0EEEEviT0_T1_T2_T3_,"",@"SHT_CUDA_INFO"
	.sectionflags	@""
	.align	4


	//----- nvinfo : EIATTR_CUDA_API_VERSION
	.align		4
        /*0000*/ 	.byte	0x04, 0x37
        /*0002*/ 	.short	(.L_1983 - .L_1982)
.L_1982:
        /*0004*/ 	.word	0x00000082


	//----- nvinfo : EIATTR_SW2861232_WAR
	.align		4
.L_1983:
        /*0008*/ 	.byte	0x01, 0x35
	.zero		2


	//----- nvinfo : EIATTR_PARAM_CBANK
	.align		4
        /*000c*/ 	.byte	0x04, 0x0a
        /*000e*/ 	.short	(.L_1985 - .L_1984)
	.align		4
.L_1984:
        /*0010*/ 	.word	index@(.nv.constant0._ZN2at6native49_GLOBAL__N__b919a28f_16_Normalization_cu_5c38458745unrolled_elementwise_kernel_for_multi_outputsILi2EZZZNS1_23batch_norm_update_statsERKNS_6TensorES5_S5_S5_dlENKUlvE_clEvENKUlvE_clEvEUlddddE_St5arrayIPcLm6EE16OffsetCalculatorILi4EjLb0EESC_ILi2EjLb0EEEEviT0_T1_T2_T3_)
        /*0014*/ 	.short	0x0160
        /*0016*/ 	.short	0x0508


	//----- nvinfo : EIATTR_CBANK_PARAM_SIZE
	.align		4
.L_1985:
        /*0018*/ 	.byte	0x03, 0x19
        /*001a*/ 	.short	0x0508


	//----- nvinfo : EIATTR_KPARAM_INFO
	.align		4
        /*001c*/ 	.byte	0x04, 0x17
        /*001e*/ 	.short	(.L_1987 - .L_1986)
.L_1986:
        /*0020*/ 	.word	0x00000000
        /*0024*/ 	.short	0x0004
        /*0026*/ 	.short	0x0310
        /*0028*/ 	.byte	0x00, 0xf0, 0xe1, 0x07


	//----- nvinfo : EIATTR_KPARAM_INFO
	.align		4
.L_1987:
        /*002c*/ 	.byte	0x04, 0x17
        /*002e*/ 	.short	(.L_1989 - .L_1988)
.L_1988:
        /*0030*/ 	.word	0x00000000
        /*0034*/ 	.short	0x0003
        /*0036*/ 	.short	0x0050
        /*0038*/ 	.byte	0x00, 0xf0, 0x01, 0x0b


	//----- nvinfo : EIATTR_KPARAM_INFO
	.align		4
.L_1989:
        /*003c*/ 	.byte	0x04, 0x17
        /*003e*/ 	.short	(.L_1991 - .L_1990)
.L_1990:
        /*0040*/ 	.word	0x00000000
        /*0044*/ 	.short	0x0002
        /*0046*/ 	.short	0x0020
        /*0048*/ 	.byte	0x00, 0xf0, 0xc1, 0x00


	//----- nvinfo : EIATTR_KPARAM_INFO
	.align		4
.L_1991:
        /*004c*/ 	.byte	0x04, 0x17
        /*004e*/ 	.short	(.L_1993 - .L_1992)
.L_1992:
        /*0050*/ 	.word	0x00000000
        /*0054*/ 	.short	0x0001
        /*0056*/ 	.short	0x0008
        /*0058*/ 	.byte	0x00, 0xf0, 0x61, 0x00


	//----- nvinfo : EIATTR_KPARAM_INFO
	.align		4
.L_1993:
        /*005c*/ 	.byte	0x04, 0x17
        /*005e*/ 	.short	(.L_1995 - .L_1994)
.L_1994:
        /*0060*/ 	.word	0x00000000
        /*0064*/ 	.short	0x0000
        /*0066*/ 	.short	0x0000
        /*0068*/ 	.byte	0x00, 0xf0, 0x11, 0x00


	//----- nvinfo : EIATTR_MAXREG_COUNT
	.align		4
.L_1995:
        /*006c*/ 	.byte	0x03, 0x1b
        /*006e*/ 	.short	0x00ff


	//----- nvinfo : EIATTR_MERCURY_ISA_VERSION
	.align		4
        /*0070*/ 	.byte	0x03, 0x5f
        /*0072*/ 	.short	0x0000


	//----- nvinfo : EIATTR_EXIT_INSTR_OFFSETS
	.align		4
        /*0074*/ 	.byte	0x04, 0x1c
        /*0076*/ 	.short	(.L_1997 - .L_1996)


	//   ....[0]....
.L_1996:
        /*0078*/ 	.word	0x00009810


	//   ....[1]....
        /*007c*/ 	.word	0x0000a6c0


	//   ....[2]....
        /*0080*/ 	.word	0x0000b550


	//   ....[3]....
        /*0084*/ 	.word	0x0000c3e0


	//   ....[4]....
        /*0088*/ 	.word	0x0000d260


	//   ....[5]....
        /*008c*/ 	.word	0x0000e0e0


	//   ....[6]....
        /*0090*/ 	.word	0x0000ef60


	//   ....[7]....
        /*0094*/ 	.word	0x0000fde0


	//   ....[8]....
        /*0098*/ 	.word	0x00010c60


	//----- nvinfo : EIATTR_MAX_THREADS
	.align		4
.L_1997:
        /*009c*/ 	.byte	0x04, 0x05
        /*009e*/ 	.short	(.L_1999 - .L_1998)
.L_1998:
        /*00a0*/ 	.word	0x00000080
        /*00a4*/ 	.word	0x00000001
        /*00a8*/ 	.word	0x00000001


	//----- nvinfo : EIATTR_CRS_STACK_SIZE
	.align		4
.L_1999:
        /*00ac*/ 	.byte	0x04, 0x1e
        /*00ae*/ 	.short	(.L_2001 - .L_2000)
.L_2000:
        /*00b0*/ 	.word	0x00000000
.L_2001:


//--------------------- .nv.info._ZN2at6native49_GLOBAL__N__b919a28f_16_Normalization_cu_5c38458745unrolled_elementwise_kernel_for_multi_outputsILi2EZZZNS1_23batch_norm_update_statsERKNS_6TensorES5_S5_S5_dlENKUlvE_clEvENKUlvE_clEvEUlddddE_St5arrayIPcLm6EE23TrivialOffsetCalculatorILi4EjESC_ILi2EjEEEviT0_T1_T2_T3_ --------------------------
	.section	.nv.info._ZN2at6native49_GLOBAL__N__b919a28f_16_Normalization_cu_5c38458745unrolled_elementwise_kernel_for_multi_outputsILi2EZZZNS1_23batch_norm_update_statsERKNS_6TensorES5_S5_S5_dlENKUlvE_clEvENKUlvE_clEvEUlddddE_St5arrayIPcLm6EE23TrivialOffsetCalculatorILi4EjESC_ILi2EjEEEviT0_T1_T2_T3_,"",@"SHT_CUDA_INFO"
	.sectionflags	@""
	.align	4


	//----- nvinfo : EIATTR_CUDA_API_VERSION
	.align		4
        /*0000*/ 	.byte	0x04, 0x37
        /*0002*/ 	.short	(.L_2003 - .L_2002)
.L_2002:
        /*0004*/ 	.word	0x00000082


	//----- nvinfo : EIATTR_SW2861232_WAR
	.align		4
.L_2003:
        /*0008*/ 	.byte	0x01, 0x35
	.zero		2


	//----- nvinfo : EIATTR_PARAM_CBANK
	.align		4
        /*000c*/ 	.byte	0x04, 0x0a
        /*000e*/ 	.short	(.L_2005 - .L_2004)
	.align		4
.L_2004:
        /*0010*/ 	.word	index@(.nv.constant0._ZN2at6native49_GLOBAL__N__b919a28f_16_Normalization_cu_5c38458745unrolled_elementwise_kernel_for_multi_outputsILi2EZZZNS1_23batch_norm_update_statsERKNS_6TensorES5_S5_S5_dlENKUlvE_clEvENKUlvE_clEvEUlddddE_St5arrayIPcLm6EE23TrivialOffsetCalculatorILi4EjESC_ILi2EjEEEviT0_T1_T2_T3_)
        /*0014*/ 	.short	0x0160
        /*0016*/ 	.short	0x0052


	//----- nvinfo : EIATTR_CBANK_PARAM_SIZE
	.align		4
.L_2005:
        /*0018*/ 	.byte	0x03, 0x19
        /*001a*/ 	.short	0x0052


	//----- nvinfo : EIATTR_KPARAM_INFO
	.align		4
        /*001c*/ 	.byte	0x04, 0x17
        /*001e*/ 	.short	(.L_2007 - .L_2006)
.L_2006:
        /*0020*/ 	.word	0x00000000
        /*0024*/ 	.short	0x0004
        /*0026*/ 	.short	0x0051
        /*0028*/ 	.byte	0x00, 0xf0, 0x05, 0x00


	//----- nvinfo : EIATTR_KPARAM_INFO
	.align		4
.L_2007:
        /*002c*/ 	.byte	0x04, 0x17
        /*002e*/ 	.short	(.L_2009 - .L_2008)
.L_2008:
        /*0030*/ 	.word	0x00000000
        /*0034*/ 	.short	0x0003
        /*0036*/ 	.short	0x0050
        /*0038*/ 	.byte	0x00, 0xf0, 0x05, 0x00


	//----- nvinfo : EIATTR_KPARAM_INFO
	.align		4
.L_2009:
        /*003c*/ 	.byte	0x04, 0x17
        /*003e*/ 	.short	(.L_2011 - .L_2010)
.L_2010:
        /*0040*/ 	.word	0x00000000
        /*0044*/ 	.short	0x0002
        /*0046*/ 	.short	0x0020
        /*0048*/ 	.byte	0x00, 0xf0, 0xc1, 0x00


	//----- nvinfo : EIATTR_KPARAM_INFO
	.align		4
.L_2011:
        /*004c*/ 	.byte	0x04, 0x17
        /*004e*/ 	.short	(.L_2013 - .L_2012)
.L_2012:
        /*0050*/ 	.word	0x00000000
        /*0054*/ 	.short	0x0001
        /*0056*/ 	.short	0x0008
        /*0058*/ 	.byte	0x00, 0xf0, 0x61, 0x00


	//----- nvinfo : EIATTR_KPARAM_INFO
	.align		4
.L_2013:
        /*005c*/ 	.byte	0x04, 0x17
        /*005e*/ 	.short	(.L_2015 - .L_2014)
.L_2014:
        /*0060*/ 	.word	0x00000000
        /*0064*/ 	.short	0x0000
        /*0066*/ 	.short	0x0000
        /*0068*/ 	.byte	0x00, 0xf0, 0x11, 0x00


	//----- nvinfo : EIATTR_MAXREG_COUNT
	.align		4
.L_2015:
        /*006c*/ 	.byte	0x03, 0x1b
        /*006e*/ 	.short	0x00ff


	//----- nvinfo : EIATTR_MERCURY_ISA_VERSION
	.align		4
        /*0070*/ 	.byte	0x03, 0x5f
        /*0072*/ 	.short	0x0000


	//----- nvinfo : EIATTR_EXIT_INSTR_OFFSETS
	.align		4
        /*0074*/ 	.byte	0x04, 0x1c
        /*0076*/ 	.short	(.L_2017 - .L_2016)


	//   ....[0]....
.L_2016:
        /*0078*/ 	.word	0x00000a90


	//   ....[1]....
        /*007c*/ 	.word	0x00000bd0


	//   ....[2]....
        /*0080*/ 	.word	0x00000c80


	//   ....[3]....
        /*0084*/ 	.word	0x00000d30


	//   ....[4]....
        /*0088*/ 	.word	0x00000de0


	//   ....[5]....
        /*008c*/ 	.word	0x00000e90


	//   ....[6]....
        /*0090*/ 	.word	0x00000f40


	//   ....[7]....
        /*0094*/ 	.word	0x00000ff0


	//   ....[8]....
        /*0098*/ 	.word	0x00001060


	//----- nvinfo : EIATTR_MAX_THREADS
	.align		4
.L_2017:
        /*009c*/ 	.byte	0x04, 0x05
        /*009e*/ 	.short	(.L_2019 - .L_2018)
.L_2018:
        /*00a0*/ 	.word	0x00000080
        /*00a4*/ 	.word	0x00000001
        /*00a8*/ 	.word	0x00000001


	//----- nvinfo : EIATTR_CRS_STACK_SIZE
	.align		4
.L_2019:
        /*00ac*/ 	.byte	0x04, 0x1e
        /*00ae*/ 	.short	(.L_2021 - .L_2020)
.L_2020:
        /*00b0*/ 	.word	0x00000000
.L_2021:


//--------------------- .nv.info._ZN2at6native32batch_norm_backward_elemt_kernelIN3c108BFloat16ES3_flEEvNS_27GenericPackedTensorAccessorIT_Lm3ENS_16DefaultPtrTraitsET2_EES8_NS4_IT1_Lm1ES6_S7_EESA_NS4_IT0_Lm1ES6_S7_EESA_SA_S8_PKii --------------------------
	.section	.nv.info._ZN2at6native32batch_norm_backward_elemt_kernelIN3c108BFloat16ES3_flEEvNS_27GenericPackedTensorAccessorIT_Lm3ENS_16DefaultPtrTraitsET2_EES8_NS4_IT1_Lm1ES6_S7_EESA_NS4_IT0_Lm1ES6_S7_EESA_SA_S8_PKii,"",@"SHT_CUDA_INFO"
	.sectionflags	@""
	.align	4


	//----- nvinfo : EIATTR_CUDA_API_VERSION
	.align		4
        /*0000*/ 	.byte	0x04, 0x37
        /*0002*/ 	.short	(.L_2023 - .L_2022)
.L_2022:
        /*0004*/ 	.word	0x00000082


	//----- nvinfo : EIATTR_SW2861232_WAR
	.align		4
.L_2023:
        /*0008*/ 	.byte	0x01, 0x35
	.zero		2


	//----- nvinfo : EIATTR_PARAM_CBANK
	.align		4
        /*000c*/ 	.byte	0x04, 0x0a
        /*000e*/ 	.short	(.L_2025 - .L_2024)
	.align		4
.L_2024:
        /*0010*/ 	.word	index@(.nv.constant0._ZN2at6native32batch_norm_backward_elemt_kernelIN3c108BFloat16ES3_flEEvNS_27GenericPackedTensorAccessorIT_Lm3ENS_16DefaultPtrTraitsET2_EES8_NS4_IT1_Lm1ES6_S7_EESA_NS4_IT0_Lm1ES6_S7_EESA_SA_S8_PKii)
        /*0014*/ 	.short	0x0160
        /*0016*/ 	.short	0x012c


	//----- nvinfo : EIATTR_CBANK_PARAM_SIZE
	.align		4
.L_2025:
        /*0018*/ 	.byte	0x03, 0x19
        /*001a*/ 	.short	0x012c


	//----- nvinfo : EIATTR_KPARAM_INFO
	.align		4
        /*001c*/ 	.byte	0x04, 0x17
        /*001e*/ 	.short	(.L_2027 - .L_2026)
.L_2026:
        /*0020*/ 	.word	0x00000000
        /*0024*/ 	.short	0x0009
        /*0026*/ 	.short	0x0128
        /*0028*/ 	.byte	0x00, 0xf0, 0x11, 0x00


	//----- nvinfo : EIATTR_KPARAM_INFO
	.align		4
.L_2027:
        /*002c*/ 	.byte	0x04, 0x17
        /*002e*/ 	.short	(.L_2029 - .L_2028)
.L_2028:
        /*0030*/ 	.word	0x00000000
        /*0034*/ 	.short	0x0008
        /*0036*/ 	.short	0x0120
        /*0038*/ 	.byte	0x00, 0xf0, 0x21, 0x00


	//----- nvinfo : EIATTR_KPARAM_INFO
	.align		4
.L_2029:
        /*003c*/ 	.byte	0x04, 0x17
        /*003e*/ 	.short	(.L_2031 - .L_2030)
.L_2030:
        /*0040*/ 	.word	0x00000000
        /*0044*/ 	.short	0x0007
        /*0046*/ 	.short	0x00e8
        /*0048*/ 	.byte	0x00, 0xf0, 0xe1, 0x00


	//----- nvinfo : EIATTR_KPARAM_INFO
	.align		4
.L_2031:
        /*004c*/ 	.byte	0x04, 0x17
        /*004e*/ 	.short	(.L_2033 - .L_2032)
.L_2032:
        /*0050*/ 	.word	0x00000000
        /*0054*/ 	.short	0x0006
        /*0056*/ 	.short	0x00d0
        /*0058*/ 	.byte	0x00, 0xf0, 0x61, 0x00


	//----- nvinfo : EIATTR_KPARAM_INFO
	.align		4
.L_2033:
        /*005c*/ 	.byte	0x04, 0x17
        /*005e*/ 	.short	(.L_2035 - .L_2034)
.L_2034:
        /*0060*/ 	.word	0x00000000
        /*0064*/ 	.short	0x0005
        /*0066*/ 	.short	0x00b8
        /*0068*/ 	.byte	0x00, 0xf0, 0x61, 0x00


	//----- nvinfo : EIATTR_KPARAM_INFO
	.align		4
.L_2035:
        /*006c*/ 	.byte	0x04, 0x17
        /*006e*/ 	.short	(.L_2037 - .L_2036)
.L_2036:
        /*0070*/ 	.word	0x00000000
        /*0074*/ 	.short	0x0004
        /*0076*/ 	.short	0x00a0
        /*0078*/ 	.byte	0x00, 0xf0, 0x61, 0x00


	//----- nvinfo : EIATTR_KPARAM_INFO
	.align		4
.L_2037:
        /*007c*/ 	.byte	0x04, 0x17
        /*007e*/ 	.short	(.L_2039 - .L_2038)
.L_2038:
        /*0080*/ 	.word	0x00000000
        /*0084*/ 	.short	0x0003
        /*0086*/ 	.short	0x0088
        /*0088*/ 	.byte	0x00, 0xf0, 0x61, 0x00


	//----- nvinfo : EIATTR_KPARAM_INFO
	.align		4
.L_2039:
        /*008c*/ 	.byte	0x04, 0x17
        /*008e*/ 	.short	(.L_2041 - .L_2040)
.L_2040:
        /*0090*/ 	.word	0x00000000
        /*0094*/ 	.short	0x0002
        /*0096*/ 	.short	0x0070
        /*0098*/ 	.byte	0x00, 0xf0, 0x61, 0x00


	//----- nvinfo : EIATTR_KPARAM_INFO
	.align		4
.L_2041:
        /*009c*/ 	.byte	0x04, 0x17
        /*009e*/ 	.short	(.L_2043 - .L_2042)
.L_2042:
        /*00a0*/ 	.word	0x00000000
        /*00a4*/ 	.short	0x0001
        /*00a6*/ 	.short	0x0038
        /*00a8*/ 	.byte	0x00, 0xf0, 0xe1, 0x00


	//----- nvinfo : EIATTR_KPARAM_INFO
	.align		4
.L_2043:
        /*00ac*/ 	.byte	0x04, 0x17
        /*00ae*/ 	.short	(.L_2045 - .L_2044)
.L_2044:
        /*00b0*/ 	.word	0x00000000
        /*00b4*/ 	.short	0x0000
        /*00b6*/ 	.short	0x0000
        /*00b8*/ 	.byte	0x00, 0xf0, 0xe1, 0x00


	//----- nvinfo : EIATTR_MAXREG_COUNT
	.align		4
.L_2045:
        /*00bc*/ 	.byte	0x03, 0x1b
        /*00be*/ 	.short	0x00ff


	//----- nvinfo : EIATTR_MERCURY_ISA_VERSION
	.align		4
        /*00c0*/ 	.byte	0x03, 0x5f
        /*00c2*/ 	.short	0x0000


	//----- nvinfo : EIATTR_EXIT_INSTR_OFFSETS
	.align		4
        /*00c4*/ 	.byte	0x04, 0x1c
        /*00c6*/ 	.short	(.L_2047 - .L_2046)


	//   ....[0]....
.L_2046:
        /*00c8*/ 	.word	0x00000960


	//   ....[1]....
        /*00cc*/ 	.word	0x00000c40


	//   ....[2]....
        /*00d0*/ 	.word	0x000012c0


	//----- nvinfo : EIATTR_CRS_STACK_SIZE
	.align		4
.L_2047:
        /*00d4*/ 	.byte	0x04, 0x1e
        /*00d6*/ 	.short	(.L_2049 - .L_2048)
.L_2048:
        /*00d8*/ 	.word	0x00000000
.L_2049:


//--------------------- .nv.info._ZN2at6native32batch_norm_backward_elemt_kernelIN3c108BFloat16EfflEEvNS_27GenericPackedTensorAccessorIT_Lm3ENS_16DefaultPtrTraitsET2_EES8_NS4_IT1_Lm1ES6_S7_EESA_NS4_IT0_Lm1ES6_S7_EESA_SA_S8_PKii --------------------------
	.section	.nv.info._ZN2at6native32batch_norm_backward_elemt_kernelIN3c108BFloat16EfflEEvNS_27GenericPackedTensorAccessorIT_Lm3ENS_16DefaultPtrTraitsET2_EES8_NS4_IT1_Lm1ES6_S7_EESA_NS4_IT0_Lm1ES6_S7_EESA_SA_S8_PKii,"",@"SHT_CUDA_INFO"
	.sectionflags	@""
	.align	4


	//----- nvinfo : EIATTR_CUDA_API_VERSION
	.align		4
        /*0000*/ 	.byte	0x04, 0x37
        /*0002*/ 	.short	(.L_2051 - .L_2050)
.L_2050:
        /*0004*/ 	.word	0x00000082


	//----- nvinfo : EIATTR_SW2861232_WAR
	.align		4
.L_2051:
        /*0008*/ 	.byte	0x01, 0x35
	.zero		2


	//----- nvinfo : EIATTR_PARAM_CBANK
	.align		4
        /*000c*/ 	.byte	0x04, 0x0a
        /*000e*/ 	.short	(.L_2053 - .L_2052)
	.align		4
.L_2052:
        /*0010*/ 	.word	index@(.nv.constant0._ZN2at6native32batch_norm_backward_elemt_kernelIN3c108BFloat16EfflEEvNS_27GenericPackedTensorAccessorIT_Lm3ENS_16DefaultPtrTraitsET2_EES8_NS4_IT1_Lm1ES6_S7_EESA_NS4_IT0_Lm1ES6_S7_EESA_SA_S8_PKii)
        /*0014*/ 	.short	0x0160
        /*0016*/ 	.short	0x012c


	//----- nvinfo : EIATTR_CBANK_PARAM_SIZE
	.align		4
.L_2053:
        /*0018*/ 	.byte	0x03, 0x19
        /*001a*/ 	.short	0x012c


	//----- nvinfo : EIATTR_KPARAM_INFO
	.align		4
        /*001c*/ 	.byte	0x04, 0x17
        /*001e*/ 	.short	(.L_2055 - .L_2054)
.L_2054:
        /*0020*/ 	.word	0x00000000
        /*0024*/ 	.short	0x0009
        /*0026*/ 	.short	0x0128
        /*0028*/ 	.byte	0x00, 0xf0, 0x11, 0x00


	//----- nvinfo : EIATTR_KPARAM_INFO
	.align		4
.L_2055:
        /*002c*/ 	.byte	0x04, 0x17
        /*002e*/ 	.short	(.L_2057 - .L_2056)
.L_2056:
        /*0030*/ 	.word	0x00000000
        /*0034*/ 	.short	0x0008
        /*0036*/ 	.short	0x0120
        /*0038*/ 	.byte	0x00, 0xf0, 0x21, 0x00


	//----- nvinfo : EIATTR_KPARAM_INFO
	.align		4
.L_2057:
        /*003c*/ 	.byte	0x04, 0x17
        /*003e*/ 	.short	(.L_2059 - .L_2058)
.L_2058:
        /*0040*/ 	.word	0x00000000
        /*0044*/ 	.short	0x0007
        /*0046*/ 	.short	0x00e8
        /*0048*/ 	.byte	0x00, 0xf0, 0xe1, 0x00


	//----- nvinfo : EIATTR_KPARAM_INFO
	.align		4
.L_2059:
        /*004c*/ 	.byte	0x04, 0x17
        /*004e*/ 	.short	(.L_2061 - .L_2060)
.L_2060:
        /*0050*/ 	.word	0x00000000
        /*0054*/ 	.short	0x0006
        /*0056*/ 	.short	0x00d0
        /*0058*/ 	.byte	0x00, 0xf0, 0x61, 0x00


	//----- nvinfo : EIATTR_KPARAM_INFO
	.align		4
.L_2061:
        /*005c*/ 	.byte	0x04, 0x17
        /*005e*/ 	.short	(.L_2063 - .L_2062)
.L_2062:
        /*0060*/ 	.word	0x00000000
        /*0064*/ 	.short	0x0005
        /*0066*/ 	.short	0x00b8
        /*0068*/ 	.byte	0x00, 0xf0, 0x61, 0x00


	//----- nvinfo : EIATTR_KPARAM_INFO
	.align		4
.L_2063:
        /*006c*/ 	.byte	0x04, 0x17
        /*006e*/ 	.short	(.L_2065 - .L_2064)
.L_2064:
        /*0070*/ 	.word	0x00000000
        /*0074*/ 	.short	0x0004
        /*0076*/ 	.short	0x00a0
        /*0078*/ 	.byte	0x00, 0xf0, 0x61, 0x00


	//----- nvinfo : EIATTR_KPARAM_INFO
	.align		4
.L_2065:
        /*007c*/ 	.byte	0x04, 0x17
        /*007e*/ 	.short	(.L_2067 - .L_2066)
.L_2066:
        /*0080*/ 	.word	0x00000000
        /*0084*/ 	.short	0x0003
        /*0086*/ 	.short	0x0088
        /*0088*/ 	.byte	0x00, 0xf0, 0x61, 0x00


	//----- nvinfo : EIATTR_KPARAM_INFO
	.align		4
.L_2067:
        /*008c*/ 	.byte	0x04, 0x17
        /*008e*/ 	.short	(.L_2069 - .L_2068)
.L_2068:
        /*0090*/ 	.word	0x00000000
        /*0094*/ 	.short	0x0002
        /*0096*/ 	.short	0x0070
        /*0098*/ 	.byte	0x00, 0xf0, 0x61, 0x00


	//----- nvinfo : EIATTR_KPARAM_INFO
	.align		4
.L_2069:
        /*009c*/ 	.byte	0x04, 0x17
        /*009e*/ 	.short	(.L_2071 - .L_2070)
.L_2070:
        /*00a0*/ 	.word	0x00000000
        /*00a4*/ 	.short	0x0001
        /*00a6*/ 	.short	0x0038
        /*00a8*/ 	.byte	0x00, 0xf0, 0xe1, 0x00


	//----- nvinfo : EIATTR_KPARAM_INFO
	.align		4
.L_2071:
        /*00ac*/ 	.byte	0x04, 0x17
        /*00ae*/ 	.short	(.L_2073 - .L_2072)
.L_2072:
        /*00b0*/ 	.word	0x00000000
        /*00b4*/ 	.short	0x0000
        /*00b6*/ 	.short	0x0000
        /*00b8*/ 	.byte	0x00, 0xf0, 0xe1, 0x00


	//----- nvinfo : EIATTR_MAXREG_COUNT
	.align		4
.L_2073:
        /*00bc*/ 	.byte	0x03, 0x1b
        /*00be*/ 	.short	0x00ff


	//----- nvinfo : EIATTR_MERCURY_ISA_VERSION
	.align		4
        /*00c0*/ 	.byte	0x03, 0x5f
        /*00c2*/ 	.short	0x0000


	//----- nvinfo : EIATTR_EXIT_INSTR_OFFSETS
	.align		4
        /*00c4*/ 	.byte	0x04, 0x1c
        /*00c6*/ 	.short	(.L_2075 - .L_2074)


	//   ....[0]....
.L_2074:
        /*00c8*/ 	.word	0x00000960


	//   ....[1]....
        /*00cc*/ 	.word	0x00000c20


	//   ....[2]....
        /*00d0*/ 	.word	0x000012a0


	//----- nvinfo : EIATTR_CRS_STACK_SIZE
	.align		4
.L_2075:
        /*00d4*/ 	.byte	0x04, 0x1e
        /*00d6*/ 	.short	(.L_2077 - .L_2076)
.L_2076:
        /*00d8*/ 	.word	0x00000000
.L_2077:


//--------------------- .nv.info._ZN2at6native32batch_norm_backward_elemt_kernelIN3c108BFloat16ES3_fiEEvNS_27GenericPackedTensorAccessorIT_Lm3ENS_16DefaultPtrTraitsET2_EES8_NS4_IT1_Lm1ES6_S7_EESA_NS4_IT0_Lm1ES6_S7_EESA_SA_S8_PKii --------------------------
	.section	.nv.info._ZN2at6native32batch_norm_backward_elemt_kernelIN3c108BFloat16ES3_fiEEvNS_27GenericPackedTensorAccessorIT_Lm3ENS_16DefaultPtrTraitsET2_EES8_NS4_IT1_Lm1ES6_S7_EESA_NS4_IT0_Lm1ES6_S7_EESA_SA_S8_PKii,"",@"SHT_CUDA_INFO"
	.sectionflags	@""
	.align	4


	//----- nvinfo : EIATTR_CUDA_API_VERSION
	.align		4
        /*0000*/ 	.byte	0x04, 0x37
        /*0002*/ 	.short	(.L_2079 - .L_2078)
.L_2078:
        /*0004*/ 	.word	0x00000082


	//----- nvinfo : EIATTR_SW2861232_WAR
	.align		4
.L_2079:
        /*0008*/ 	.byte	0x01, 0x35
	.zero		2


	//----- nvinfo : EIATTR_PARAM_CBANK
	.align		4
        /*000c*/ 	.byte	0x04, 0x0a
        /*000e*/ 	.short	(.L_2081 - .L_2080)
	.align		4
.L_2080:
        /*0010*/ 	.word	index@(.nv.constant0._ZN2at6native32batch_norm_backward_elemt_kernelIN3c108BFloat16ES3_fiEEvNS_27GenericPackedTensorAccessorIT_Lm3ENS_16DefaultPtrTraitsET2_EES8_NS4_IT1_Lm1ES6_S7_EESA_NS4_IT0_Lm1ES6_S7_EESA_SA_S8_PKii)
        /*0014*/ 	.short	0x0160
        /*0016*/ 	.short	0x00bc


	//----- nvinfo : EIATTR_CBANK_PARAM_SIZE
	.align		4
.L_2081:
        /*0018*/ 	.byte	0x03, 0x19
        /*001a*/ 	.short	0x00bc


	//----- nvinfo : EIATTR_KPARAM_INFO
	.align		4
        /*001c*/ 	.byte	0x04, 0x17
        /*001e*/ 	.short	(.L_2083 - .L_2082)
.L_2082:
        /*0020*/ 	.word	0x00000000
        /*0024*/ 	.short	0x0009
        /*0026*/ 	.short	0x00b8
        /*0028*/ 	.byte	0x00, 0xf0, 0x11, 0x00


	//----- nvinfo : EIATTR_KPARAM_INFO
	.align		4
.L_2083:
        /*002c*/ 	.byte	0x04, 0x17
        /*002e*/ 	.short	(.L_2085 - .L_2084)
.L_2084:
        /*0030*/ 	.word	0x00000000
        /*0034*/ 	.short	0x0008
        /*0036*/ 	.short	0x00b0
        /*0038*/ 	.byte	0x00, 0xf0, 0x21, 0x00


	//----- nvinfo : EIATTR_KPARAM_INFO
	.align		4
.L_2085:
        /*003c*/ 	.byte	0x04, 0x17
        /*003e*/ 	.short	(.L_2087 - .L_2086)
.L_2086:
        /*0040*/ 	.word	0x00000000
        /*0044*/ 	.short	0x0007
        /*0046*/ 	.short	0x0090
        /*0048*/ 	.byte	0x00, 0xf0, 0x81, 0x00


	//----- nvinfo : EIATTR_KPARAM_INFO
	.align		4
.L_2087:
        /*004c*/ 	.byte	0x04, 0x17
        /*004e*/ 	.short	(.L_2089 - .L_2088)
.L_2088:
        /*0050*/ 	.word	0x00000000
        /*0054*/ 	.short	0x0006
        /*0056*/ 	.short	0x0080
        /*0058*/ 	.byte	0x00, 0xf0, 0x41, 0x00


	//----- nvinfo : EIATTR_KPARAM_INFO
	.align		4
.L_2089:
        /*005c*/ 	.byte	0x04, 0x17
        /*005e*/ 	.short	(.L_2091 - .L_2090)
.L_2090:
        /*0060*/ 	.word	0x00000000
        /*0064*/ 	.short	0x0005
        /*0066*/ 	.short	0x0070
        /*0068*/ 	.byte	0x00, 0xf0, 0x41, 0x00


	//----- nvinfo : EIATTR_KPARAM_INFO
	.align		4
.L_2091:
        /*006c*/ 	.byte	0x04, 0x17
        /*006e*/ 	.short	(.L_2093 - .L_2092)
.L_2092:
        /*0070*/ 	.word	0x00000000
        /*0074*/ 	.short	0x0004
        /*0076*/ 	.short	0x0060
        /*0078*/ 	.byte	0x00, 0xf0, 0x41, 0x00


	//----- nvinfo : EIATTR_KPARAM_INFO
	.align		4
.L_2093:
        /*007c*/ 	.byte	0x04, 0x17
        /*007e*/ 	.short	(.L_2095 - .L_2094)
.L_2094:
        /*0080*/ 	.word	0x00000000
        /*0084*/ 	.short	0x0003
        /*0086*/ 	.short	0x0050
        /*0088*/ 	.byte	0x00, 0xf0, 0x41, 0x00


	//----- nvinfo : EIATTR_KPARAM_INFO
	.align		4
.L_2095:
        /*008c*/ 	.byte	0x04, 0x17
        /*008e*/ 	.short	(.L_2097 - .L_2096)
.L_2096:
        /*0090*/ 	.word	0x00000000
        /*0094*/ 	.short	0x0002
        /*0096*/ 	.short	0x0040
        /*0098*/ 	.byte	0x00, 0xf0, 0x41, 0x00


	//----- nvinfo : EIATTR_KPARAM_INFO
	.align		4
.L_2097:
        /*009c*/ 	.byte	0x04, 0x17
        /*009e*/ 	.short	(.L_2099 - .L_2098)
.L_2098:
        /*00a0*/ 	.word	0x00000000
        /*00a4*/ 	.short	0x0001
        /*00a6*/ 	.short	0x0020
        /*00a8*/ 	.byte	0x00, 0xf0, 0x81, 0x00


	//----- nvinfo : EIATTR_KPARAM_INFO
	.align		4
.L_2099:
        /*00ac*/ 	.byte	0x04, 0x17
        /*00ae*/ 	.short	(.L_2101 - .L_2100)
.L_2100:
        /*00b0*/ 	.word	0x00000000
        /*00b4*/ 	.short	0x0000
        /*00b6*/ 	.short	0x0000
        /*00b8*/ 	.byte	0x00, 0xf0, 0x81, 0x00


	//----- nvinfo : EIATTR_MAXREG_COUNT
	.align		4
.L_2101:
        /*00bc*/ 	.byte	0x03, 0x1b
        /*00be*/ 	.short	0x00ff


	//----- nvinfo : EIATTR_MERCURY_ISA_VERSION
	.align		4
        /*00c0*/ 	.byte	0x03, 0x5f
        /*00c2*/ 	.short	0x0000


	//----- nvinfo : EIATTR_EXIT_INSTR_OFFSETS
	.align		4
        /*00c4*/ 	.byte	0x04, 0x1c
        /*00c6*/ 	.short	(.L_2103 - .L_2102)


	//   ....[0]....
.L_2102:
        /*00c8*/ 	.word	0x00000930


	//   ....[1]....
        /*00cc*/ 	.word	0x000009e0


	//   ....[2]....
        /*00d0*/ 	.word	0x00000ea0


	//----- nvinfo : EIATTR_CRS_STACK_SIZE
	.align		4
.L_2103:
        /*00d4*/ 	.byte	0x04, 0x1e
        /*00d6*/ 	.short	(.L_2105 - .L_2104)
.L_2104:
        /*00d8*/ 	.word	0x00000000
.L_2105:


//--------------------- .nv.info._ZN2at6native32batch_norm_backward_elemt_kernelIN3c108BFloat16EffiEEvNS_27GenericPackedTensorAccessorIT_Lm3ENS_16DefaultPtrTraitsET2_EES8_NS4_IT1_Lm1ES6_S7_EESA_NS4_IT0_Lm1ES6_S7_EESA_SA_S8_PKii --------------------------
	.section	.nv.info._ZN2at6native32batch_norm_backward_elemt_kernelIN3c108BFloat16EffiEEvNS_27GenericPackedTensorAccessorIT_Lm3ENS_16DefaultPtrTraitsET2_EES8_NS4_IT1_Lm1ES6_S7_EESA_NS4_IT0_Lm1ES6_S7_EESA_SA_S8_PKii,"",@"SHT_CUDA_INFO"
	.sectionflags	@""
	.align	4


	//----- nvinfo : EIATTR_CUDA_API_VERSION
	.align		4
        /*0000*/ 	.byte	0x04, 0x37
        /*0002*/ 	.short	(.L_2107 - .L_2106)
.L_2106:
        /*0004*/ 	.word	0x00000082


	//----- nvinfo : EIATTR_SW2861232_WAR
	.align		4
.L_2107:
        /*0008*/ 	.byte	0x01, 0x35
	.zero		2


	//----- nvinfo : EIATTR_PARAM_CBANK
	.align		4
        /*000c*/ 	.byte	0x04, 0x0a
        /*000e*/ 	.short	(.L_2109 - .L_2108)
	.align		4
.L_2108:
        /*0010*/ 	.word	index@(.nv.constant0._ZN2at6native32batch_norm_backward_elemt_kernelIN3c108BFloat16EffiEEvNS_27GenericPackedTensorAccessorIT_Lm3ENS_16DefaultPtrTraitsET2_EES8_NS4_IT1_Lm1ES6_S7_EESA_NS4_IT0_Lm1ES6_S7_EESA_SA_S8_PKii)
        /*0014*/ 	.short	0x0160
        /*0016*/ 	.short	0x00bc


	//----- nvinfo : EIATTR_CBANK_PARAM_SIZE
	.align		4
.L_2109:
        /*0018*/ 	.byte	0x03, 0x19
        /*001a*/ 	.short	0x00bc


	//----- nvinfo : EIATTR_KPARAM_INFO
	.align		4
        /*001c*/ 	.byte	0x04, 0x17
        /*001e*/ 	.short	(.L_2111 - .L_2110)
.L_2110:
        /*0020*/ 	.word	0x00000000
        /*0024*/ 	.short	0x0009
        /*0026*/ 	.short	0x00b8
        /*0028*/ 	.byte	0x00, 0xf0, 0x11, 0x00


	//----- nvinfo : EIATTR_KPARAM_INFO
	.align		4
.L_2111:
        /*002c*/ 	.byte	0x04, 0x17
        /*002e*/ 	.short	(.L_2113 - .L_2112)
.L_2112:
        /*0030*/ 	.word	0x00000000
        /*0034*/ 	.short	0x0008
        /*0036*/ 	.short	0x00b0
        /*0038*/ 	.byte	0x00, 0xf0, 0x21, 0x00


	//----- nvinfo : EIATTR_KPARAM_INFO
	.align		4
.L_2113:
        /*003c*/ 	.byte	0x04, 0x17
        /*003e*/ 	.short	(.L_2115 - .L_2114)
.L_2114:
        /*0040*/ 	.word	0x00000000
        /*0044*/ 	.short	0x0007
        /*0046*/ 	.short	0x0090
        /*0048*/ 	.byte	0x00, 0xf0, 0x81, 0x00


	//----- nvinfo : EIATTR_KPARAM_INFO
	.align		4
.L_2115:
        /*004c*/ 	.byte	0x04, 0x17
        /*004e*/ 	.short	(.L_2117 - .L_2116)
.L_2116:
        /*0050*/ 	.word	0x00000000
        /*0054*/ 	.short	0x0006
        /*0056*/ 	.short	0x0080
        /*0058*/ 	.byte	0x00, 0xf0, 0x41, 0x00


	//----- nvinfo : EIATTR_KPARAM_INFO
	.align		4
.L_2117:
        /*005c*/ 	.byte	0x04, 0x17
        /*005e*/ 	.short	(.L_2119 - .L_2118)
.L_2118:
        /*0060*/ 	.word	0x00000000
        /*0064*/ 	.short	0x0005
        /*0066*/ 	.short	0x0070
        /*0068*/ 	.byte	0x00, 0xf0, 0x41, 0x00


	//----- nvinfo : EIATTR_KPARAM_INFO
	.align		4
.L_2119:
        /*006c*/ 	.byte	0x04, 0x17
        /*006e*/ 	.short	(.L_2121 - .L_2120)
.L_2120:
        /*0070*/ 	.word	0x00000000
        /*0074*/ 	.short	0x0004
        /*0076*/ 	.short	0x0060
        /*0078*/ 	.byte	0x00, 0xf0, 0x41, 0x00


	//----- nvinfo : EIATTR_KPARAM_INFO
	.align		4
.L_2121:
        /*007c*/ 	.byte	0x04, 0x17
        /*007e*/ 	.short	(.L_2123 - .L_2122)
.L_2122:
        /*0080*/ 	.word	0x00000000
        /*0084*/ 	.short	0x0003
        /*0086*/ 	.short	0x0050
        /*0088*/ 	.byte	0x00, 0xf0, 0x41, 0x00


	//----- nvinfo : EIATTR_KPARAM_INFO
	.align		4
.L_2123:
        /*008c*/ 	.byte	0x04, 0x17
        /*008e*/ 	.short	(.L_2125 - .L_2124)
.L_2124:
        /*0090*/ 	.word	0x00000000
        /*0094*/ 	.short	0x0002
        /*0096*/ 	.short	0x0040
        /*0098*/ 	.byte	0x00, 0xf0, 0x41, 0x00


	//----- nvinfo : EIATTR_KPARAM_INFO
	.align		4
.L_2125:
        /*009c*/ 	.byte	0x04, 0x17
        /*009e*/ 	.short	(.L_2127 - .L_2126)
.L_2126:
        /*00a0*/ 	.word	0x00000000
        /*00a4*/ 	.short	0x0001
        /*00a6*/ 	.short	0x0020
        /*00a8*/ 	.byte	0x00, 0xf0, 0x81, 0x00


	//----- nvinfo : EIATTR_KPARAM_INFO
	.align		4
.L_2127:
        /*00ac*/ 	.byte	0x04, 0x17
        /*00ae*/ 	.short	(.L_2129 - .L_2128)
.L_2128:
        /*00b0*/ 	.word	0x00000000
        /*00b4*/ 	.short	0x0000
        /*00b6*/ 	.short	0x0000
        /*00b8*/ 	.byte	0x00, 0xf0, 0x81, 0x00


	//----- nvinfo : EIATTR_MAXREG_COUNT
	.align		4
.L_2129:
        /*00bc*/ 	.byte	0x03, 0x1b
        /*00be*/ 	.short	0x00ff


	//----- nvinfo : EIATTR_MERCURY_ISA_VERSION
	.align		4
        /*00c0*/ 	.byte	0x03, 0x5f
        /*00c2*/ 	.short	0x0000


	//----- nvinfo : EIATTR_EXIT_INSTR_OFFSETS
	.align		4
        /*00c4*/ 	.byte	0x04, 0x1c
        /*00c6*/ 	.short	(.L_2131 - .L_2130)


	//   ....[0]....
.L_2130:
        /*00c8*/ 	.word	0x00000930


	//   ....[1]....
        /*00cc*/ 	.word	0x000009f0


	//   ....[2]....
        /*00d0*/ 	.word	0x00000e70


	//----- nvinfo : EIATTR_CRS_STACK_SIZE
	.align		4
.L_2131:
        /*00d4*/ 	.byte	0x04, 0x1e
        /*00d6*/ 	.short	(.L_2133 - .L_2132)
.L_2132:
        /*00d8*/ 	.word	0x00000000
.L_2133:


//--------------------- .nv.info._ZN2at6native32batch_norm_backward_elemt_kernelIN3c104HalfES3_flEEvNS_27GenericPackedTensorAccessorIT_Lm3ENS_16DefaultPtrTraitsET2_EES8_NS4_IT1_Lm1ES6_S7_EESA_NS4_IT0_Lm1ES6_S7_EESA_SA_S8_PKii --------------------------
	.section	.nv.info._ZN2at6native32batch_norm_backward_elemt_kernelIN3c104HalfES3_flEEvNS_27GenericPackedTensorAccessorIT_Lm3ENS_16DefaultPtrTraitsET2_EES8_NS4_IT1_Lm1ES6_S7_EESA_NS4_IT0_Lm1ES6_S7_EESA_SA_S8_PKii,"",@"SHT_CUDA_INFO"
	.sectionflags	@""
	.align	4


	//----- nvinfo : EIATTR_CUDA_API_VERSION
	.align		4
        /*0000*/ 	.byte	0x04, 0x37
        /*0002*/ 	.short	(.L_2135 - .L_2134)
.L_2134:
        /*0004*/ 	.word	0x00000082


	//----- nvinfo : EIATTR_SW2861232_WAR
	.align		4
.L_2135:
        /*0008*/ 	.byte	0x01, 0x35
	.zero		2


	//----- nvinfo : EIATTR_PARAM_CBANK
	.align		4
        /*000c*/ 	.byte	0x04, 0x0a
        /*000e*/ 	.short	(.L_2137 - .L_2136)
	.align		4
.L_2136:
        /*0010*/ 	.word	index@(.nv.constant0._ZN2at6native32batch_norm_backward_elemt_kernelIN3c104HalfES3_flEEvNS_27GenericPackedTensorAccessorIT_Lm3ENS_16DefaultPtrTraitsET2_EES8_NS4_IT1_Lm1ES6_S7_EESA_NS4_IT0_Lm1ES6_S7_EESA_SA_S8_PKii)
        /*0014*/ 	.short	0x0160
        /*0016*/ 	.short	0x012c


	//----- nvinfo : EIATTR_CBANK_PARAM_SIZE
	.align		4
.L_2137:
        /*0018*/ 	.byte	0x03, 0x19
        /*001a*/ 	.short	0x012c


	//----- nvinfo : EIATTR_KPARAM_INFO
	.align		4
        /*001c*/ 	.byte	0x04, 0x17
        /*001e*/ 	.short	(.L_2139 - .L_2138)
.L_2138:
        /*0020*/ 	.word	0x00000000
        /*0024*/ 	.short	0x0009
        /*0026*/ 	.short	0x0128
        /*0028*/ 	.byte	0x00, 0xf0, 0x11, 0x00


	//----- nvinfo : EIATTR_KPARAM_INFO
	.align		4
.L_2139:
        /*002c*/ 	.byte	0x04, 0x17
        /*002e*/ 	.short	(.L_2141 - .L_2140)
.L_2140:
        /*0030*/ 	.word	0x00000000
        /*0034*/ 	.short	0x0008
        /*0036*/ 	.short	0x0120
        /*0038*/ 	.byte	0x00, 0xf0, 0x21, 0x00


	//----- nvinfo : EIATTR_KPARAM_INFO
	.align		4
.L_2141:
        /*003c*/ 	.byte	0x04, 0x17
        /*003e*/ 	.short	(.L_2143 - .L_2142)
.L_2142:
        /*0040*/ 	.word	0x00000000
        /*0044*/ 	.short	0x0007
        /*0046*/ 	.short	0x00e8
        /*0048*/ 	.byte	0x00, 0xf0, 0xe1, 0x00


	//----- nvinfo : EIATTR_KPARAM_INFO
	.align		4
.L_2143:
        /*004c*/ 	.byte	0x04, 0x17
        /*004e*/ 	.short	(.L_2145 - .L_2144)
.L_2144:
        /*0050*/ 	.word	0x00000000
        /*0054*/ 	.short	0x0006
        /*0056*/ 	.short	0x00d0
        /*0058*/ 	.byte	0x00, 0xf0, 0x61, 0x00


	//----- nvinfo : EIATTR_KPARAM_INFO
	.align		4
.L_2145:
        /*005c*/ 	.byte	0x04, 0x17
        /*005e*/ 	.short	(.L_2147 - .L_2146)
.L_2146:
        /*0060*/ 	.word	0x00000000
        /*0064*/ 	.short	0x0005
        /*0066*/ 	.short	0x00b8
        /*0068*/ 	.byte	0x00, 0xf0, 0x61, 0x00


	//----- nvinfo : EIATTR_KPARAM_INFO
	.align		4
.L_2147:
        /*006c*/ 	.byte	0x04, 0x17
        /*006e*/ 	.short	(.L_2149 - .L_2148)
.L_2148:
        /*0070*/ 	.word	0x00000000
        /*0074*/ 	.short	0x0004
        /*0076*/ 	.short	0x00a0
        /*0078*/ 	.byte	0x00, 0xf0, 0x61, 0x00


	//----- nvinfo : EIATTR_KPARAM_INFO
	.align		4
.L_2149:
        /*007c*/ 	.byte	0x04, 0x17
        /*007e*/ 	.short	(.L_2151 - .L_2150)
.L_2150:
        /*0080*/ 	.word	0x00000000
        /*0084*/ 	.short	0x0003
        /*0086*/ 	.short	0x0088
        /*0088*/ 	.byte	0x00, 0xf0, 0x61, 0x00


	//----- nvinfo : EIATTR_KPARAM_INFO
	.align		4
.L_2151:
        /*008c*/ 	.byte	0x04, 0x17
        /*008e*/ 	.short	(.L_2153 - .L_2152)
.L_2152:
        /*0090*/ 	.word	0x00000000
        /*0094*/ 	.short	0x0002
        /*0096*/ 	.short	0x0070
        /*0098*/ 	.byte	0x00, 0xf0, 0x61, 0x00


	//----- nvinfo : EIATTR_KPARAM_INFO
	.align		4
.L_2153:
        /*009c*/ 	.byte	0x04, 0x17
        /*009e*/ 	.short	(.L_2155 - .L_2154)
.L_2154:
        /*00a0*/ 	.word	0x00000000
        /*00a4*/ 	.short	0x0001
        /*00a6*/ 	.short	0x0038
        /*00a8*/ 	.byte	0x00, 0xf0, 0xe1, 0x00


	//----- nvinfo : EIATTR_KPARAM_INFO
	.align		4
.L_2155:
        /*00ac*/ 	.byte	0x04, 0x17
        /*00ae*/ 	.short	(.L_2157 - .L_2156)
.L_2156:
        /*00b0*/ 	.word	0x00000000
        /*00b4*/ 	.short	0x0000
        /*00b6*/ 	.short	0x0000
        /*00b8*/ 	.byte	0x00, 0xf0, 0xe1, 0x00


	//----- nvinfo : EIATTR_MAXREG_COUNT
	.align		4
.L_2157:
        /*00bc*/ 	.byte	0x03, 0x1b
        /*00be*/ 	.short	0x00ff


	//----- nvinfo : EIATTR_MERCURY_ISA_VERSION
	.align		4
        /*00c0*/ 	.byte	0x03, 0x5f
        /*00c2*/ 	.short	0x0000


	//----- nvinfo : EIATTR_EXIT_INSTR_OFFSETS
	.align		4
        /*00c4*/ 	.byte	0x04, 0x1c
        /*00c6*/ 	.short	(.L_2159 - .L_2158)


	//   ....[0]....
.L_2158:
        /*00c8*/ 	.word	0x00000960


	//   ....[1]....
        /*00cc*/ 	.word	0x00000c50


	//   ....[2]....
        /*00d0*/ 	.word	0x000012d0


	//----- nvinfo : EIATTR_CRS_STACK_SIZE
	.align		4
.L_2159:
        /*00d4*/ 	.byte	0x04, 0x1e
        /*00d6*/ 	.short	(.L_2161 - .L_2160)
.L_2160:
        /*00d8*/ 	.word	0x00000000
.L_2161:


//--------------------- .nv.info._ZN2at6native32batch_norm_backward_elemt_kernelIN3c104HalfEfflEEvNS_27GenericPackedTensorAccessorIT_Lm3ENS_16DefaultPtrTraitsET2_EES8_NS4_IT1_Lm1ES6_S7_EESA_NS4_IT0_Lm1ES6_S7_EESA_SA_S8_PKii --------------------------
	.section	.nv.info._ZN2at6native32batch_norm_backward_elemt_kernelIN3c104HalfEfflEEvNS_27GenericPackedTensorAccessorIT_Lm3ENS_16DefaultPtrTraitsET2_EES8_NS4_IT1_Lm1ES6_S7_EESA_NS4_IT0_Lm1ES6_S7_EESA_SA_S8_PKii,"",@"SHT_CUDA_INFO"
	.sectionflags	@""
	.align	4


	//----- nvinfo : EIATTR_CUDA_API_VERSION
	.align		4
        /*0000*/ 	.byte	0x04, 0x37
        /*0002*/ 	.short	(.L_2163 - .L_2162)
.L_2162:
        /*0004*/ 	.word	0x00000082


	//----- nvinfo : EIATTR_SW2861232_WAR
	.align		4
.L_2163:
        /*0008*/ 	.byte	0x01, 0x35
	.zero		2


	//----- nvinfo : EIATTR_PARAM_CBANK
	.align		4
        /*000c*/ 	.byte	0x04, 0x0a
        /*000e*/ 	.short	(.L_2165 - .L_2164)
	.align		4
.L_2164:
        /*0010*/ 	.word	index@(.nv.constant0._ZN2at6native32batch_norm_backward_elemt_kernelIN3c104HalfEfflEEvNS_27GenericPackedTensorAccessorIT_Lm3ENS_16DefaultPtrTraitsET2_EES8_NS4_IT1_Lm1ES6_S7_EESA_NS4_IT0_Lm1ES6_S7_EESA_SA_S8_PKii)
        /*0014*/ 	.short	0x0160
        /*0016*/ 	.short	0x012c


	//----- nvinfo : EIATTR_CBANK_PARAM_SIZE
	.align		4
.L_2165:
        /*0018*/ 	.byte	0x03, 0x19
        /*001a*/ 	.short	0x012c


	//----- nvinfo : EIATTR_KPARAM_INFO
	.align		4
        /*001c*/ 	.byte	0x04, 0x17
        /*001e*/ 	.short	(.L_2167 - .L_2166)
.L_2166:
        /*0020*/ 	.word	0x00000000
        /*0024*/ 	.short	0x0009
        /*0026*/ 	.short	0x0128
        /*0028*/ 	.byte	0x00, 0xf0, 0x11, 0x00


	//----- nvinfo : EIATTR_KPARAM_INFO
	.align		4
.L_2167:
        /*002c*/ 	.byte	0x04, 0x17
        /*002e*/ 	.short	(.L_2169 - .L_2168)
.L_2168:
        /*0030*/ 	.word	0x00000000
        /*0034*/ 	.short	0x0008
        /*0036*/ 	.short	0x0120
        /*0038*/ 	.byte	0x00, 0xf0, 0x21, 0x00


	//----- nvinfo : EIATTR_KPARAM_INFO
	.align		4
.L_2169:
        /*003c*/ 	.byte	0x04, 0x17
        /*003e*/ 	.short	(.L_2171 - .L_2170)
.L_2170:
        /*0040*/ 	.word	0x00000000
        /*0044*/ 	.short	0x0007
        /*0046*/ 	.short	0x00e8
        /*0048*/ 	.byte	0x00, 0xf0, 0xe1, 0x00


	//----- nvinfo : EIATTR_KPARAM_INFO
	.align		4
.L_2171:
        /*004c*/ 	.byte	0x04, 0x17
        /*004e*/ 	.short	(.L_2173 - .L_2172)
.L_2172:
        /*0050*/ 	.word	0x00000000
        /*0054*/ 	.short	0x0006
        /*0056*/ 	.short	0x00d0
        /*0058*/ 	.byte	0x00, 0xf0, 0x61, 0x00


	//----- nvinfo : EIATTR_KPARAM_INFO
	.align		4
.L_2173:
        /*005c*/ 	.byte	0x04, 0x17
        /*005e*/ 	.short	(.L_2175 - .L_2174)
.L_2174:
        /*0060*/ 	.word	0x00000000
        /*0064*/ 	.short	0x0005
        /*0066*/ 	.short	0x00b8
        /*0068*/ 	.byte	0x00, 0xf0, 0x61, 0x00


	//----- nvinfo : EIATTR_KPARAM_INFO
	.align		4
.L_2175:
        /*006c*/ 	.byte	0x04, 0x17
        /*006e*/ 	.short	(.L_2177 - .L_2176)
.L_2176:
        /*0070*/ 	.word	0x00000000
        /*0074*/ 	.short	0x0004
        /*0076*/ 	.short	0x00a0
        /*0078*/ 	.byte	0x00, 0xf0, 0x61, 0x00


	//----- nvinfo : EIATTR_KPARAM_INFO
	.align		4
.L_2177:
        /*007c*/ 	.byte	0x04, 0x17
        /*007e*/ 	.short	(.L_2179 - .L_2178)
.L_2178:
        /*0080*/ 	.word	0x00000000
        /*0084*/ 	.short	0x0003
        /*0086*/ 	.short	0x0088
        /*0088*/ 	.byte	0x00, 0xf0, 0x61, 0x00


	//----- nvinfo : EIATTR_KPARAM_INFO
	.align		4
.L_2179:
        /*008c*/ 	.byte	0x04, 0x17
        /*008e*/ 	.short	(.L_2181 - .L_2180)
.L_2180:
        /*0090*/ 	.word	0x00000000
        /*0094*/ 	.short	0x0002
        /*0096*/ 	.short	0x0070
        /*0098*/ 	.byte	0x00, 0xf0, 0x61, 0x00


	//----- nvinfo : EIATTR_KPARAM_INFO
	.align		4
.L_2181:
        /*009c*/ 	.byte	0x04, 0x17
        /*009e*/ 	.short	(.L_2183 - .L_2182)
.L_2182:
        /*00a0*/ 	.word	0x00000000
        /*00a4*/ 	.short	0x0001
        /*00a6*/ 	.short	0x0038
        /*00a8*/ 	.byte	0x00, 0xf0, 0xe1, 0x00


	//----- nvinfo : EIATTR_KPARAM_INFO
	.align		4
.L_2183:
        /*00ac*/ 	.byte	0x04, 0x17
        /*00ae*/ 	.short	(.L_2185 - .L_2184)
.L_2184:
        /*00b0*/ 	.word	0x00000000
        /*00b4*/ 	.short	0x0000
        /*00b6*/ 	.short	0x0000
        /*00b8*/ 	.byte	0x00, 0xf0, 0xe1, 0x00


	//----- nvinfo : EIATTR_MAXREG_COUNT
	.align		4
.L_2185:
        /*00bc*/ 	.byte	0x03, 0x1b
        /*00be*/ 	.short	0x00ff


	//----- nvinfo : EIATTR_MERCURY_ISA_VERSION
	.align		4
        /*00c0*/ 	.byte	0x03, 0x5f
        /*00c2*/ 	.short	0x0000


	//----- nvinfo : EIATTR_EXIT_INSTR_OFFSETS
	.align		4
        /*00c4*/ 	.byte	0x04, 0x1c
        /*00c6*/ 	.short	(.L_2187 - .L_2186)


	//   ....[0]....
.L_2186:
        /*00c8*/ 	.word	0x00000960


	//   ....[1]....
        /*00cc*/ 	.word	0x00000c20


	//   ....[2]....
        /*00d0*/ 	.word	0x000012a0


	//----- nvinfo : EIATTR_CRS_STACK_SIZE
	.align		4
.L_2187:
        /*00d4*/ 	.byte	0x04, 0x1e
        /*00d6*/ 	.short	(.L_2189 - .L_2188)
.L_2188:
        /*00d8*/ 	.word	0x00000000
.L_2189:


//--------------------- .nv.info._ZN2at6native32batch_norm_backward_elemt_kernelIN3c104HalfES3_fiEEvNS_27GenericPackedTensorAccessorIT_Lm3ENS_16DefaultPtrTraitsET2_EES8_NS4_IT1_Lm1ES6_S7_EESA_NS4_IT0_Lm1ES6_S7_EESA_SA_S8_PKii --------------------------
	.section	.nv.info._ZN2at6native32batch_norm_backward_elemt_kernelIN3c104HalfES3_fiEEvNS_27GenericPackedTensorAccessorIT_Lm3ENS_16DefaultPtrTraitsET2_EES8_NS4_IT1_Lm1ES6_S7_EESA_NS4_IT0_Lm1ES6_S7_EESA_SA_S8_PKii,"",@"SHT_CUDA_INFO"
	.sectionflags	@""
	.align	4


	//----- nvinfo : EIATTR_CUDA_API_VERSION
	.align		4
        /*0000*/ 	.byte	0x04, 0x37
        /*0002*/ 	.short	(.L_2191 - .L_2190)
.L_2190:
        /*0004*/ 	.word	0x00000082


	//----- nvinfo : EIATTR_SW2861232_WAR
	.align		4
.L_2191:
        /*0008*/ 	.byte	0x01, 0x35
	.zero		2


	//----- nvinfo : EIATTR_PARAM_CBANK
	.align		4
        /*000c*/ 	.byte	0x04, 0x0a
        /*000e*/ 	.short	(.L_2193 - .L_2192)
	.align		4
.L_2192:
        /*0010*/ 	.word	index@(.nv.constant0._ZN2at6native32batch_norm_backward_elemt_kernelIN3c104HalfES3_fiEEvNS_27GenericPackedTensorAccessorIT_Lm3ENS_16DefaultPtrTraitsET2_EES8_NS4_IT1_Lm1ES6_S7_EESA_NS4_IT0_Lm1ES6_S7_EESA_SA_S8_PKii)
        /*0014*/ 	.short	0x0160
        /*0016*/ 	.short	0x00bc


	//----- nvinfo : EIATTR_CBANK_PARAM_SIZE
	.align		4
.L_2193:
        /*0018*/ 	.byte	0x03, 0x19
        /*001a*/ 	.short	0x00bc


	//----- nvinfo : EIATTR_KPARAM_INFO
	.align		4
        /*001c*/ 	.byte	0x04, 0x17
        /*001e*/ 	.short	(.L_2195 - .L_2194)
.L_2194:
        /*0020*/ 	.word	0x00000000
        /*0024*/ 	.short	0x0009
        /*0026*/ 	.short	0x00b8
        /*0028*/ 	.byte	0x00, 0xf0, 0x11, 0x00


	//----- nvinfo : EIATTR_KPARAM_INFO
	.align		4
.L_2195:
        /*002c*/ 	.byte	0x04, 0x17
        /*002e*/ 	.short	(.L_2197 - .L_2196)
.L_2196:
        /*0030*/ 	.word	0x00000000
        /*0034*/ 	.short	0x0008
        /*0036*/ 	.short	0x00b0
        /*0038*/ 	.byte	0x00, 0xf0, 0x21, 0x00


	//----- nvinfo : EIATTR_KPARAM_INFO
	.align		4
.L_2197:
        /*003c*/ 	.byte	0x04, 0x17
        /*003e*/ 	.short	(.L_2199 - .L_2198)
.L_2198:
        /*0040*/ 	.word	0x00000000
        /*0044*/ 	.short	0x0007
        /*0046*/ 	.short	0x0090
        /*0048*/ 	.byte	0x00, 0xf0, 0x81, 0x00


	//----- nvinfo : EIATTR_KPARAM_INFO
	.align		4
.L_2199:
        /*004c*/ 	.byte	0x04, 0x17
        /*004e*/ 	.short	(.L_2201 - .L_2200)
.L_2200:
        /*0050*/ 	.word	0x00000000
        /*0054*/ 	.short	0x0006
        /*0056*/ 	.short	0x0080
        /*0058*/ 	.byte	0x00, 0xf0, 0x41, 0x00


	//----- nvinfo : EIATTR_KPARAM_INFO
	.align		4
.L_2201:
        /*005c*/ 	.byte	0x04, 0x17
        /*005e*/ 	.short	(.L_2203 - .L_2202)
.L_2202:
        /*0060*/ 	.word	0x00000000
        /*0064*/ 	.short	0x0005
        /*0066*/ 	.short	0x0070
        /*0068*/ 	.byte	0x00, 0xf0, 0x41, 0x00


	//----- nvinfo : EIATTR_KPARAM_INFO
	.align		4
.L_2203:
        /*006c*/ 	.byte	0x04, 0x17
        /*006e*/ 	.short	(.L_2205 - .L_2204)
.L_2204:
        /*0070*/ 	.word	0x00000000
        /*0074*/ 	.short	0x0004
        /*0076*/ 	.short	0x0060
        /*0078*/ 	.byte	0x00, 0xf0, 0x41, 0x00


	//----- nvinfo : EIATTR_KPARAM_INFO
	.align		4
.L_2205:
        /*007c*/ 	.byte	0x04, 0x17
        /*007e*/ 	.short	(.L_2207 - .L_2206)
.L_2206:
        /*0080*/ 	.word	0x00000000
        /*0084*/ 	.short	0x0003
        /*0086*/ 	.short	0x0050
        /*0088*/ 	.byte	0x00, 0xf0, 0x41, 0x00


	//----- nvinfo : EIATTR_KPARAM_INFO
	.align		4
.L_2207:
        /*008c*/ 	.byte	0x04, 0x17
        /*008e*/ 	.short	(.L_2209 - .L_2208)
.L_2208:
        /*0090*/ 	.word	0x00000000
        /*0094*/ 	.short	0x0002
        /*0096*/ 	.short	0x0040
        /*0098*/ 	.byte	0x00, 0xf0, 0x41, 0x00


	//----- nvinfo : EIATTR_KPARAM_INFO
	.align		4
.L_2209:
        /*009c*/ 	.byte	0x04, 0x17
        /*009e*/ 	.short	(.L_2211 - .L_2210)
.L_2210:
        /*00a0*/ 	.word	0x00000000
        /*00a4*/ 	.short	0x0001
        /*00a6*/ 	.short	0x0020
        /*00a8*/ 	.byte	0x00, 0xf0, 0x81, 0x00


	//----- nvinfo : EIATTR_KPARAM_INFO
	.align		4
.L_2211:
        /*00ac*/ 	.byte	0x04, 0x17
        /*00ae*/ 	.short	(.L_2213 - .L_2212)
.L_2212:
        /*00b0*/ 	.word	0x00000000
        /*00b4*/ 	.short	0x0000
        /*00b6*/ 	.short	0x0000
        /*00b8*/ 	.byte	0x00, 0xf0, 0x81, 0x00


	//----- nvinfo : EIATTR_MAXREG_COUNT
	.align		4
.L_2213:
        /*00bc*/ 	.byte	0x03, 0x1b
        /*00be*/ 	.short	0x00ff


	//----- nvinfo : EIATTR_MERCURY_ISA_VERSION
	.align		4
        /*00c0*/ 	.byte	0x03, 0x5f
        /*00c2*/ 	.short	0x0000


	//----- nvinfo : EIATTR_EXIT_INSTR_OFFSETS
	.align		4
        /*00c4*/ 	.byte	0x04, 0x1c
        /*00c6*/ 	.short	(.L_2215 - .L_2214)


	//   ....[0]....
.L_2214:
        /*00c8*/ 	.word	0x00000930


	//   ....[1]....
        /*00cc*/ 	.word	0x000009e0


	//   ....[2]....
        /*00d0*/ 	.word	0x00000ea0


	//----- nvinfo : EIATTR_CRS_STACK_SIZE
	.align		4
.L_2215:
        /*00d4*/ 	.byte	0x04, 0x1e
        /*00d6*/ 	.short	(.L_2217 - .L_2216)
.L_2216:
        /*00d8*/ 	.word	0x00000000
.L_2217:


//--------------------- .nv.info._ZN2at6native32batch_norm_backward_elemt_kernelIN3c104HalfEffiEEvNS_27GenericPackedTensorAccessorIT_Lm3ENS_16DefaultPtrTraitsET2_EES8_NS4_IT1_Lm1ES6_S7_EESA_NS4_IT0_Lm1ES6_S7_EESA_SA_S8_PKii --------------------------
	.section	.nv.info._ZN2at6native32batch_norm_backward_elemt_kernelIN3c104HalfEffiEEvNS_27GenericPackedTensorAccessorIT_Lm3ENS_16DefaultPtrTraitsET2_EES8_NS4_IT1_Lm1ES6_S7_EESA_NS4_IT0_Lm1ES6_S7_EESA_SA_S8_PKii,"",@"SHT_CUDA_INFO"
	.sectionflags	@""
	.align	4


	//----- nvinfo : EIATTR_CUDA_API_VERSION
	.align		4
        /*0000*/ 	.byte	0x04, 0x37
        /*0002*/ 	.short	(.L_2219 - .L_2218)
.L_2218:
        /*0004*/ 	.word	0x00000082


	//----- nvinfo : EIATTR_SW2861232_WAR
	.align		4
.L_2219:
        /*0008*/ 	.byte	0x01, 0x35
	.zero		2


	//----- nvinfo : EIATTR_PARAM_CBANK
	.align		4
        /*000c*/ 	.byte	0x04, 0x0a
        /*000e*/ 	.short	(.L_2221 - .L_2220)
	.align		4
.L_2220:
        /*0010*/ 	.word	index@(.nv.constant0._ZN2at6native32batch_norm_backward_elemt_kernelIN3c104HalfEffiEEvNS_27GenericPackedTensorAccessorIT_Lm3ENS_16DefaultPtrTraitsET2_EES8_NS4_IT1_Lm1ES6_S7_EESA_NS4_IT0_Lm1ES6_S7_EESA_SA_S8_PKii)
        /*0014*/ 	.short	0x0160
        /*0016*/ 	.short	0x00bc


	//----- nvinfo : EIATTR_CBANK_PARAM_SIZE
	.align		4
.L_2221:
        /*0018*/ 	.byte	0x03, 0x19
        /*001a*/ 	.short	0x00bc


	//----- nvinfo : EIATTR_KPARAM_INFO
	.align		4
        /*001c*/ 	.byte	0x04, 0x17
        /*001e*/ 	.short	(.L_2223 - .L_2222)
.L_2222:
        /*0020*/ 	.word	0x00000000
        /*0024*/ 	.short	0x0009
        /*0026*/ 	.short	0x00b8
        /*0028*/ 	.byte	0x00, 0xf0, 0x11, 0x00


	//----- nvinfo : EIATTR_KPARAM_INFO
	.align		4
.L_2223:
        /*002c*/ 	.byte	0x04, 0x17
        /*002e*/ 	.short	(.L_2225 - .L_2224)
.L_2224:
        /*0030*/ 	.word	0x00000000
        /*0034*/ 	.short	0x0008
        /*0036*/ 	.short	0x00b0
        /*0038*/ 	.byte	0x00, 0xf0, 0x21, 0x00


	//----- nvinfo : EIATTR_KPARAM_INFO
	.align		4
.L_2225:
        /*003c*/ 	.byte	0x04, 0x17
        /*003e*/ 	.short	(.L_2227 - .L_2226)
.L_2226:
        /*0040*/ 	.word	0x00000000
        /*0044*/ 	.short	0x0007
        /*0046*/ 	.short	0x0090
        /*0048*/ 	.byte	0x00, 0xf0, 0x81, 0x00


	//----- nvinfo : EIATTR_KPARAM_INFO
	.align		4
.L_2227:
        /*004c*/ 	.byte	0x04, 0x17
        /*004e*/ 	.short	(.L_2229 - .L_2228)
.L_2228:
        /*0050*/ 	.word	0x00000000
        /*0054*/ 	.short	0x0006
        /*0056*/ 	.short	0x0080
        /*0058*/ 	.byte	0x00, 0xf0, 0x41, 0x00


	//----- nvinfo : EIATTR_KPARAM_INFO
	.align		4
.L_2229:
        /*005c*/ 	.byte	0x04, 0x17
        /*005e*/ 	.short	(.L_2231 - .L_2230)
.L_2230:
        /*0060*/ 	.word	0x00000000
        /*0064*/ 	.short	0x0005
        /*0066*/ 	.short	0x0070
        /*0068*/ 	.byte	0x00, 0xf0, 0x41, 0x00


	//----- nvinfo : EIATTR_KPARAM_INFO
	.align		4
.L_2231:
        /*006c*/ 	.byte	0x04, 0x17
        /*006e*/ 	.short	(.L_2233 - .L_2232)
.L_2232:
        /*0070*/ 	.word	0x00000000
        /*0074*/ 	.short	0x0004
        /*0076*/ 	.short	0x0060
        /*0078*/ 	.byte	0x00, 0xf0, 0x41, 0x00


	//----- nvinfo : EIATTR_KPARAM_INFO
	.align		4
.L_2233:
        /*007c*/ 	.byte	0x04, 0x17
        /*007e*/ 	.short	(.L_2235 - .L_2234)
.L_2234:
        /*0080*/ 	.word	0x00000000
        /*0084*/ 	.short	0x0003
        /*0086*/ 	.short	0x0050
        /*0088*/ 	.byte	0x00, 0xf0, 0x41, 0x00


	//----- nvinfo : EIATTR_KPARAM_INFO
	.align		4
.L_2235:
        /*008c*/ 	.byte	0x04, 0x17
        /*008e*/ 	.short	(.L_2237 - .L_2236)
.L_2236:
        /*0090*/ 	.word	0x00000000
        /*0094*/ 	.short	0x0002
        /*0096*/ 	.short	0x0040
        /*0098*/ 	.byte	0x00, 0xf0, 0x41, 0x00


	//----- nvinfo : EIATTR_KPARAM_INFO
	.align		4
.L_2237:
        /*009c*/ 	.byte	0x04, 0x17
        /*009e*/ 	.short	(.L_2239 - .L_2238)
.L_2238:
        /*00a0*/ 	.word	0x00000000
        /*00a4*/ 	.short	0x0001
        /*00a6*/ 	.short	0x0020
        /*00a8*/ 	.byte	0x00, 0xf0, 0x81, 0x00


	//----- nvinfo : EIATTR_KPARAM_INFO
	.align		4
.L_2239:
        /*00ac*/ 	.byte	0x04, 0x17
        /*00ae*/ 	.short	(.L_2241 - .L_2240)
.L_2240:
        /*00b0*/ 	.word	0x00000000
        /*00b4*/ 	.short	0x0000
        /*00b6*/ 	.short	0x0000
        /*00b8*/ 	.byte	0x00, 0xf0, 0x81, 0x00


	//----- nvinfo : EIATTR_MAXREG_COUNT
	.align		4
.L_2241:
        /*00bc*/ 	.byte	0x03, 0x1b
        /*00be*/ 	.short	0x00ff


	//----- nvinfo : EIATTR_MERCURY_ISA_VERSION
	.align		4
        /*00c0*/ 	.byte	0x03, 0x5f
        /*00c2*/ 	.short	0x0000


	//----- nvinfo : EIATTR_EXIT_INSTR_OFFSETS
	.align		4
        /*00c4*/ 	.byte	0x04, 0x1c
        /*00c6*/ 	.short	(.L_2243 - .L_2242)


	//   ....[0]....
.L_2242:
        /*00c8*/ 	.word	0x00000930


	//   ....[1]....
        /*00cc*/ 	.word	0x000009f0


	//   ....[2]....
        /*00d0*/ 	.word	0x00000e70


	//----- nvinfo : EIATTR_CRS_STACK_SIZE
	.align		4
.L_2243:
        /*00d4*/ 	.byte	0x04, 0x1e
        /*00d6*/ 	.short	(.L_2245 - .L_2244)
.L_2244:
        /*00d8*/ 	.word	0x00000000
.L_2245:


//--------------------- .nv.info._ZN2at6native32batch_norm_backward_elemt_kernelIffflEEvNS_27GenericPackedTensorAccessorIT_Lm3ENS_16DefaultPtrTraitsET2_EES6_NS2_IT1_Lm1ES4_S5_EES8_NS2_IT0_Lm1ES4_S5_EES8_S8_S6_PKii --------------------------
	.section	.nv.info._ZN2at6native32batch_norm_backward_elemt_kernelIffflEEvNS_27GenericPackedTensorAccessorIT_Lm3ENS_16DefaultPtrTraitsET2_EES6_NS2_IT1_Lm1ES4_S5_EES8_NS2_IT0_Lm1ES4_S5_EES8_S8_S6_PKii,"",@"SHT_CUDA_INFO"
	.sectionflags	@""
	.align	4


	//----- nvinfo : EIATTR_CUDA_API_VERSION
	.align		4
        /*0000*/ 	.byte	0x04, 0x37
        /*0002*/ 	.short	(.L_2247 - .L_2246)
.L_2246:
        /*0004*/ 	.word	0x00000082


	//----- nvinfo : EIATTR_SW2861232_WAR
	.align		4
.L_2247:
        /*0008*/ 	.byte	0x01, 0x35
	.zero		2


	//----- nvinfo : EIATTR_PARAM_CBANK
	.align		4
        /*000c*/ 	.byte	0x04, 0x0a
        /*000e*/ 	.short	(.L_2249 - .L_2248)
	.align		4
.L_2248:
        /*0010*/ 	.word	index@(.nv.constant0._ZN2at6native32batch_norm_backward_elemt_kernelIffflEEvNS_27GenericPackedTensorAccessorIT_Lm3ENS_16DefaultPtrTraitsET2_EES6_NS2_IT1_Lm1ES4_S5_EES8_NS2_IT0_Lm1ES4_S5_EES8_S8_S6_PKii)
        /*0014*/ 	.short	0x0160
        /*0016*/ 	.short	0x012c


	//----- nvinfo : EIATTR_CBANK_PARAM_SIZE
	.align		4
.L_2249:
        /*0018*/ 	.byte	0x03, 0x19
        /*001a*/ 	.short	0x012c


	//----- nvinfo : EIATTR_KPARAM_INFO
	.align		4
        /*001c*/ 	.byte	0x04, 0x17
        /*001e*/ 	.short	(.L_2251 - .L_2250)
.L_2250:
        /*0020*/ 	.word	0x00000000
        /*0024*/ 	.short	0x0009
        /*0026*/ 	.short	0x0128
        /*0028*/ 	.byte	0x00, 0xf0, 0x11, 0x00


	//----- nvinfo : EIATTR_KPARAM_INFO
	.align		4
.L_2251:
        /*002c*/ 	.byte	0x04, 0x17
        /*002e*/ 	.short	(.L_2253 - .L_2252)
.L_2252:
        /*0030*/ 	.word	0x00000000
        /*0034*/ 	.short	0x0008
        /*0036*/ 	.short	0x0120
        /*0038*/ 	.byte	0x00, 0xf0, 0x21, 0x00


	//----- nvinfo : EIATTR_KPARAM_INFO
	.align		4
.L_2253:
        /*003c*/ 	.byte	0x04, 0x17
        /*003e*/ 	.short	(.L_2255 - .L_2254)
.L_2254:
        /*0040*/ 	.word	0x00000000
        /*0044*/ 	.short	0x0007
        /*0046*/ 	.short	0x00e8
        /*0048*/ 	.byte	0x00, 0xf0, 0xe1, 0x00


	//----- nvinfo : EIATTR_KPARAM_INFO
	.align		4
.L_2255:
        /*004c*/ 	.byte	0x04, 0x17
        /*004e*/ 	.short	(.L_2257 - .L_2256)
.L_2256:
        /*0050*/ 	.word	0x00000000
        /*0054*/ 	.short	0x0006
        /*0056*/ 	.short	0x00d0
        /*0058*/ 	.byte	0x00, 0xf0, 0x61, 0x00


	//----- nvinfo : EIATTR_KPARAM_INFO
	.align		4
.L_2257:
        /*005c*/ 	.byte	0x04, 0x17
        /*005e*/ 	.short	(.L_2259 - .L_2258)
.L_2258:
        /*0060*/ 	.word	0x00000000
        /*0064*/ 	.short	0x0005
        /*0066*/ 	.short	0x00b8
        /*0068*/ 	.byte	0x00, 0xf0, 0x61, 0x00


	//----- nvinfo : EIATTR_KPARAM_INFO
	.align		4
.L_2259:
        /*006c*/ 	.byte	0x04, 0x17
        /*006e*/ 	.short	(.L_2261 - .L_2260)
.L_2260:
        /*0070*/ 	.word	0x00000000
        /*0074*/ 	.short	0x0004
        /*0076*/ 	.short	0x00a0
        /*0078*/ 	.byte	0x00, 0xf0, 0x61, 0x00


	//----- nvinfo : EIATTR_KPARAM_INFO
	.align		4
.L_2261:
        /*007c*/ 	.byte	0x04, 0x17
        /*007e*/ 	.short	(.L_2263 - .L_2262)
.L_2262:
        /*0080*/ 	.word	0x00000000
        /*0084*/ 	.short	0x0003
        /*0086*/ 	.short	0x0088
        /*0088*/ 	.byte	0x00, 0xf0, 0x61, 0x00


	//----- nvinfo : EIATTR_KPARAM_INFO
	.align		4
.L_2263:
        /*008c*/ 	.byte	0x04, 0x17
        /*008e*/ 	.short	(.L_2265 - .L_2264)
.L_2264:
        /*0090*/ 	.word	0x00000000
        /*0094*/ 	.short	0x0002
        /*0096*/ 	.short	0x0070
        /*0098*/ 	.byte	0x00, 0xf0, 0x61, 0x00


	//----- nvinfo : EIATTR_KPARAM_INFO
	.align		4
.L_2265:
        /*009c*/ 	.byte	0x04, 0x17
        /*009e*/ 	.short	(.L_2267 - .L_2266)
.L_2266:
        /*00a0*/ 	.word	0x00000000
        /*00a4*/ 	.short	0x0001
        /*00a6*/ 	.short	0x0038
        /*00a8*/ 	.byte	0x00, 0xf0, 0xe1, 0x00


	//----- nvinfo : EIATTR_KPARAM_INFO
	.align		4
.L_2267:
        /*00ac*/ 	.byte	0x04, 0x17
        /*00ae*/ 	.short	(.L_2269 - .L_2268)
.L_2268:
        /*00b0*/ 	.word	0x00000000
        /*00b4*/ 	.short	0x0000
        /*00b6*/ 	.short	0x0000
        /*00b8*/ 	.byte	0x00, 0xf0, 0xe1, 0x00


	//----- nvinfo : EIATTR_MAXREG_COUNT
	.align		4
.L_2269:
        /*00bc*/ 	.byte	0x03, 0x1b
        /*00be*/ 	.short	0x00ff


	//----- nvinfo : EIATTR_MERCURY_ISA_VERSION
	.align		4
        /*00c0*/ 	.byte	0x03, 0x5f
        /*00c2*/ 	.short	0x0000


	//----- nvinfo : EIATTR_EXIT_INSTR_OFFSETS
	.align		4
        /*00c4*/ 	.byte	0x04, 0x1c
        /*00c6*/ 	.short	(.L_2271 - .L_2270)


	//   ....[0]....
.L_2270:
        /*00c8*/ 	.word	0x00000960


	//   ....[1]....
        /*00cc*/ 	.word	0x00000c20


	//   ....[2]....
        /*00d0*/ 	.word	0x00001270


	//----- nvinfo : EIATTR_CRS_STACK_SIZE
	.align		4
.L_2271:
        /*00d4*/ 	.byte	0x04, 0x1e
        /*00d6*/ 	.short	(.L_2273 - .L_2272)
.L_2272:
        /*00d8*/ 	.word	0x00000000
.L_2273:


//--------------------- .nv.info._ZN2at6native32batch_norm_backward_elemt_kernelIfffiEEvNS_27GenericPackedTensorAccessorIT_Lm3ENS_16DefaultPtrTraitsET2_EES6_NS2_IT1_Lm1ES4_S5_EES8_NS2_IT0_Lm1ES4_S5_EES8_S8_S6_PKii --------------------------
	.section	.nv.info._ZN2at6native32batch_norm_backward_elemt_kernelIfffiEEvNS_27GenericPackedTensorAccessorIT_Lm3ENS_16DefaultPtrTraitsET2_EES6_NS2_IT1_Lm1ES4_S5_EES8_NS2_IT0_Lm1ES4_S5_EES8_S8_S6_PKii,"",@"SHT_CUDA_INFO"
	.sectionflags	@""
	.align	4


	//----- nvinfo : EIATTR_CUDA_API_VERSION
	.align		4
        /*0000*/ 	.byte	0x04, 0x37
        /*0002*/ 	.short	(.L_2275 - .L_2274)
.L_2274:
        /*0004*/ 	.word	0x00000082


	//----- nvinfo : EIATTR_SW2861232_WAR
	.align		4
.L_2275:
        /*0008*/ 	.byte	0x01, 0x35
	.zero		2


	//----- nvinfo : EIATTR_PARAM_CBANK
	.align		4
        /*000c*/ 	.byte	0x04, 0x0a
        /*000e*/ 	.short	(.L_2277 - .L_2276)
	.align		4
.L_2276:
        /*0010*/ 	.word	index@(.nv.constant0._ZN2at6native32batch_norm_backward_elemt_kernelIfffiEEvNS_27GenericPackedTensorAccessorIT_Lm3ENS_16DefaultPtrTraitsET2_EES6_NS2_IT1_Lm1ES4_S5_EES8_NS2_IT0_Lm1ES4_S5_EES8_S8_S6_PKii)
        /*0014*/ 	.short	0x0160
        /*0016*/ 	.short	0x00bc


	//----- nvinfo : EIATTR_CBANK_PARAM_SIZE
	.align		4
.L_2277:
        /*0018*/ 	.byte	0x03, 0x19
        /*001a*/ 	.short	0x00bc


	//----- nvinfo : EIATTR_KPARAM_INFO
	.align		4
        /*001c*/ 	.byte	0x04, 0x17
        /*001e*/ 	.short	(.L_2279 - .L_2278)
.L_2278:
        /*0020*/ 	.word	0x00000000
        /*0024*/ 	.short	0x0009
        /*0026*/ 	.short	0x00b8
        /*0028*/ 	.byte	0x00, 0xf0, 0x11, 0x00


	//----- nvinfo : EIATTR_KPARAM_INFO
	.align		4
.L_2279:
        /*002c*/ 	.byte	0x04, 0x17
        /*002e*/ 	.short	(.L_2281 - .L_2280)
.L_2280:
        /*0030*/ 	.word	0x00000000
        /*0034*/ 	.short	0x0008
        /*0036*/ 	.short	0x00b0
        /*0038*/ 	.byte	0x00, 0xf0, 0x21, 0x00


	//----- nvinfo : EIATTR_KPARAM_INFO
	.align		4
.L_2281:
        /*003c*/ 	.byte	0x04, 0x17
        /*003e*/ 	.short	(.L_2283 - .L_2282)
.L_2282:
        /*0040*/ 	.word	0x00000000
        /*0044*/ 	.short	0x0007
        /*0046*/ 	.short	0x0090
        /*0048*/ 	.byte	0x00, 0xf0, 0x81, 0x00


	//----- nvinfo : EIATTR_KPARAM_INFO
	.align		4
.L_2283:
        /*004c*/ 	.byte	0x04, 0x17
        /*004e*/ 	.short	(.L_2285 - .L_2284)
.L_2284:
        /*0050*/ 	.word	0x00000000
        /*0054*/ 	.short	0x0006
        /*0056*/ 	.short	0x0080
        /*0058*/ 	.byte	0x00, 0xf0, 0x41, 0x00


	//----- nvinfo : EIATTR_KPARAM_INFO
	.align		4
.L_2285:
        /*005c*/ 	.byte	0x04, 0x17
        /*005e*/ 	.short	(.L_2287 - .L_2286)
.L_2286:
        /*0060*/ 	.word	0x00000000
        /*0064*/ 	.short	0x0005
        /*0066*/ 	.short	0x0070
        /*0068*/ 	.byte	0x00, 0xf0, 0x41, 0x00


	//----- nvinfo : EIATTR_KPARAM_INFO
	.align		4
.L_2287:
        /*006c*/ 	.byte	0x04, 0x17
        /*006e*/ 	.short	(.L_2289 - .L_2288)
.L_2288:
        /*0070*/ 	.word	0x00000000
        /*0074*/ 	.short	0x0004
        /*0076*/ 	.short	0x0060
        /*0078*/ 	.byte	0x00, 0xf0, 0x41, 0x00


	//----- nvinfo : EIATTR_KPARAM_INFO
	.align		4
.L_2289:
        /*007c*/ 	.byte	0x04, 0x17
        /*007e*/ 	.short	(.L_2291 - .L_2290)
.L_2290:
        /*0080*/ 	.word	0x00000000
        /*0084*/ 	.short	0x0003
        /*0086*/ 	.short	0x0050
        /*0088*/ 	.byte	0x00, 0xf0, 0x41, 0x00


	//----- nvinfo : EIATTR_KPARAM_INFO
	.align		4
.L_2291:
        /*008c*/ 	.byte	0x04, 0x17
        /*008e*/ 	.short	(.L_2293 - .L_2292)
.L_2292:
        /*0090*/ 	.word	0x00000000
        /*0094*/ 	.short	0x0002
        /*0096*/ 	.short	0x0040
        /*0098*/ 	.byte	0x00, 0xf0, 0x41, 0x00


	//----- nvinfo : EIATTR_KPARAM_INFO
	.align		4
.L_2293:
        /*009c*/ 	.byte	0x04, 0x17
        /*009e*/ 	.short	(.L_2295 - .L_2294)
.L_2294:
        /*00a0*/ 	.word	0x00000000
        /*00a4*/ 	.short	0x0001
        /*00a6*/ 	.short	0x0020
        /*00a8*/ 	.byte	0x00, 0xf0, 0x81, 0x00


	//----- nvinfo : EIATTR_KPARAM_INFO
	.align		4
.L_2295:
        /*00ac*/ 	.byte	0x04, 0x17
        /*00ae*/ 	.short	(.L_2297 - .L_2296)
.L_2296:
        /*00b0*/ 	.word	0x00000000
        /*00b4*/ 	.short	0x0000
        /*00b6*/ 	.short	0x0000
        /*00b8*/ 	.byte	0x00, 0xf0, 0x81, 0x00


	//----- nvinfo : EIATTR_MAXREG_COUNT
	.align		4
.L_2297:
        /*00bc*/ 	.byte	0x03, 0x1b
        /*00be*/ 	.short	0x00ff


	//----- nvinfo : EIATTR_MERCURY_ISA_VERSION
	.align		4
        /*00c0*/ 	.byte	0x03, 0x5f
        /*00c2*/ 	.short	0x0000


	//----- nvinfo : EIATTR_EXIT_INSTR_OFFSETS
	.align		4
        /*00c4*/ 	.byte	0x04, 0x1c
        /*00c6*/ 	.short	(.L_2299 - .L_2298)


	//   ....[0]....
.L_2298:
        /*00c8*/ 	.word	0x00000930


	//   ....[1]....
        /*00cc*/ 	.word	0x000009f0


	//   ....[2]....
        /*00d0*/ 	.word	0x00000e40


	//----- nvinfo : EIATTR_CRS_STACK_SIZE
	.align		4
.L_2299:
        /*00d4*/ 	.byte	0x04, 0x1e
        /*00d6*/ 	.short	(.L_2301 - .L_2300)
.L_2300:
        /*00d8*/ 	.word	0x00000000
.L_2301:


//--------------------- .nv.info._ZN2at6native32batch_norm_backward_elemt_kernelIdddlEEvNS_27GenericPackedTensorAccessorIT_Lm3ENS_16DefaultPtrTraitsET2_EES6_NS2_IT1_Lm1ES4_S5_EES8_NS2_IT0_Lm1ES4_S5_EES8_S8_S6_PKii --------------------------
	.section	.nv.info._ZN2at6native32batch_norm_backward_elemt_kernelIdddlEEvNS_27GenericPackedTensorAccessorIT_Lm3ENS_16DefaultPtrTraitsET2_EES6_NS2_IT1_Lm1ES4_S5_EES8_NS2_IT0_Lm1ES4_S5_EES8_S8_S6_PKii,"",@"SHT_CUDA_INFO"
	.sectionflags	@""
	.align	4


	//----- nvinfo : EIATTR_CUDA_API_VERSION
	.align		4
        /*0000*/ 	.byte	0x04, 0x37
        /*0002*/ 	.short	(.L_2303 - .L_2302)
.L_2302:
        /*0004*/ 	.word	0x00000082


	//----- nvinfo : EIATTR_SW2861232_WAR
	.align		4
.L_2303:
        /*0008*/ 	.byte	0x01, 0x35
	.zero		2


	//----- nvinfo : EIATTR_PARAM_CBANK
	.align		4
        /*000c*/ 	.byte	0x04, 0x0a
        /*000e*/ 	.short	(.L_2305 - .L_2304)
	.align		4
.L_2304:
        /*0010*/ 	.word	index@(.nv.constant0._ZN2at6native32batch_norm_backward_elemt_kernelIdddlEEvNS_27GenericPackedTensorAccessorIT_Lm3ENS_16DefaultPtrTraitsET2_EES6_NS2_IT1_Lm1ES4_S5_EES8_NS2_IT0_Lm1ES4_S5_EES8_S8_S6_PKii)
        /*0014*/ 	.short	0x0160
        /*0016*/ 	.short	0x012c


	//----- nvinfo : EIATTR_CBANK_PARAM_SIZE
	.align		4
.L_2305:
        /*0018*/ 	.byte	0x03, 0x19
        /*001a*/ 	.short	0x012c


	//----- nvinfo : EIATTR_KPARAM_INFO
	.align		4
        /*001c*/ 	.byte	0x04, 0x17
        /*001e*/ 	.short	(.L_2307 - .L_2306)
.L_2306:
        /*0020*/ 	.word	0x00000000
        /*0024*/ 	.short	0x0009
        /*0026*/ 	.short	0x0128
        /*0028*/ 	.byte	0x00, 0xf0, 0x11, 0x00


	//----- nvinfo : EIATTR_KPARAM_INFO
	.align		4
.L_2307:
        /*002c*/ 	.byte	0x04, 0x17
        /*002e*/ 	.short	(.L_2309 - .L_2308)
.L_2308:
        /*0030*/ 	.word	0x00000000
        /*0034*/ 	.short	0x0008
        /*0036*/ 	.short	0x0120
        /*0038*/ 	.byte	0x00, 0xf0, 0x21, 0x00


	//----- nvinfo : EIATTR_KPARAM_INFO
	.align		4
.L_2309:
        /*003c*/ 	.byte	0x04, 0x17
        /*003e*/ 	.short	(.L_2311 - .L_2310)
.L_2310:
        /*0040*/ 	.word	0x00000000
        /*0044*/ 	.short	0x0007
        /*0046*/ 	.short	0x00e8
        /*0048*/ 	.byte	0x00, 0xf0, 0xe1, 0x00


	//----- nvinfo : EIATTR_KPARAM_INFO
	.align		4
.L_2311:
        /*004c*/ 	.byte	0x04, 0x17
        /*004e*/ 	.short	(.L_2313 - .L_2312)
.L_2312:
        /*0050*/ 	.word	0x00000000
        /*0054*/ 	.short	0x0006
        /*0056*/ 	.short	0x00d0
        /*0058*/ 	.byte	0x00, 0xf0, 0x61, 0x00


	//----- nvinfo : EIATTR_KPARAM_INFO
	.align		4
.L_2313:
        /*005c*/ 	.byte	0x04, 0x17
        /*005e*/ 	.short	(.L_2315 - .L_2314)
.L_2314:
        /*0060*/ 	.word	0x00000000
        /*0064*/ 	.short	0x0005
        /*0066*/ 	.short	0x00b8
        /*0068*/ 	.byte	0x00, 0xf0, 0x61, 0x00


	//----- nvinfo : EIATTR_KPARAM_INFO
	.align		4
.L_2315:
        /*006c*/ 	.byte	0x04, 0x17
        /*006e*/ 	.short	(.L_2317 - .L_2316)
.L_2316:
        /*0070*/ 	.word	0x00000000
        /*0074*/ 	.short	0x0004
        /*0076*/ 	.short	0x00a0
        /*0078*/ 	.byte	0x00, 0xf0, 0x61, 0x00


	//----- nvinfo : EIATTR_KPARAM_INFO
	.align		4
.L_2317:
        /*007c*/ 	.byte	0x04, 0x17
        /*007e*/ 	.short	(.L_2319 - .L_2318)
.L_2318:
        /*0080*/ 	.word	0x00000000
        /*0084*/ 	.short	0x0003
        /*0086*/ 	.short	0x0088
        /*0088*/ 	.byte	0x00, 0xf0, 0x61, 0x00


	//----- nvinfo : EIATTR_KPARAM_INFO
	.align		4
.L_2319:
        /*008c*/ 	.byte	0x04, 0x17
        /*008e*/ 	.short	(.L_2321 - .L_2320)
.L_2320:
        /*0090*/ 	.word	0x00000000
        /*0094*/ 	.short	0x0002
        /*0096*/ 	.short	0x0070
        /*0098*/ 	.byte	0x00, 0xf0, 0x61, 0x00


	//----- nvinfo : EIATTR_KPARAM_INFO
	.align		4
.L_2321:
        /*009c*/ 	.byte	0x04, 0x17
        /*009e*/ 	.short	(.L_2323 - .L_2322)
.L_2322:
        /*00a0*/ 	.word	0x00000000
        /*00a4*/ 	.short	0x0001
        /*00a6*/ 	.short	0x0038
        /*00a8*/ 	.byte	0x00, 0xf0, 0xe1, 0x00


	//----- nvinfo : EIATTR_KPARAM_INFO
	.align		4
.L_2323:
        /*00ac*/ 	.byte	0x04, 0x17
        /*00ae*/ 	.short	(.L_2325 - .L_2324)
.L_2324:
        /*00b0*/ 	.word	0x00000000
        /*00b4*/ 	.short	0x0000
        /*00b6*/ 	.short	0x0000
        /*00b8*/ 	.byte	0x00, 0xf0, 0xe1, 0x00


	//----- nvinfo : EIATTR_MAXREG_COUNT
	.align		4
.L_2325:
        /*00bc*/ 	.byte	0x03, 0x1b
        /*00be*/ 	.short	0x00ff


	//----- nvinfo : EIATTR_MERCURY_ISA_VERSION
	.align		4
        /*00c0*/ 	.byte	0x03, 0x5f
        /*00c2*/ 	.short	0x0000


	//----- nvinfo : EIATTR_EXIT_INSTR_OFFSETS
	.align		4
        /*00c4*/ 	.byte	0x04, 0x1c
        /*00c6*/ 	.short	(.L_2327 - .L_2326)


	//   ....[0]....
.L_2326:
        /*00c8*/ 	.word	0x00000a30


	//   ....[1]....
        /*00cc*/ 	.word	0x00000d00


	//   ....[2]....
        /*00d0*/ 	.word	0x00001350


	//----- nvinfo : EIATTR_CRS_STACK_SIZE
	.align		4
.L_2327:
        /*00d4*/ 	.byte	0x04, 0x1e
        /*00d6*/ 	.short	(.L_2329 - .L_2328)
.L_2328:
        /*00d8*/ 	.word	0x00000000
.L_2329:


//--------------------- .nv.info._ZN2at6native32batch_norm_backward_elemt_kernelIdddiEEvNS_27GenericPackedTensorAccessorIT_Lm3ENS_16DefaultPtrTraitsET2_EES6_NS2_IT1_Lm1ES4_S5_EES8_NS2_IT0_Lm1ES4_S5_EES8_S8_S6_PKii --------------------------
	.section	.nv.info._ZN2at6native32batch_norm_backward_elemt_kernelIdddiEEvNS_27GenericPackedTensorAccessorIT_Lm3ENS_16DefaultPtrTraitsET2_EES6_NS2_IT1_Lm1ES4_S5_EES8_NS2_IT0_Lm1ES4_S5_EES8_S8_S6_PKii,"",@"SHT_CUDA_INFO"
	.sectionflags	@""
	.align	4


	//----- nvinfo : EIATTR_CUDA_API_VERSION
	.align		4
        /*0000*/ 	.byte	0x04, 0x37
        /*0002*/ 	.short	(.L_2331 - .L_2330)
.L_2330:
        /*0004*/ 	.word	0x00000082


	//----- nvinfo : EIATTR_SW2861232_WAR
	.align		4
.L_2331:
        /*0008*/ 	.byte	0x01, 0x35
	.zero		2


	//----- nvinfo : EIATTR_PARAM_CBANK
	.align		4
        /*000c*/ 	.byte	0x04, 0x0a
        /*000e*/ 	.short	(.L_2333 - .L_2332)
	.align		4
.L_2332:
        /*0010*/ 	.word	index@(.nv.constant0._ZN2at6native32batch_norm_backward_elemt_kernelIdddiEEvNS_27GenericPackedTensorAccessorIT_Lm3ENS_16DefaultPtrTraitsET2_EES6_NS2_IT1_Lm1ES4_S5_EES8_NS2_IT0_Lm1ES4_S5_EES8_S8_S6_PKii)
        /*0014*/ 	.short	0x0160
        /*0016*/ 	.short	0x00bc


	//----- nvinfo : EIATTR_CBANK_PARAM_SIZE
	.align		4
.L_2333:
        /*0018*/ 	.byte	0x03, 0x19
        /*001a*/ 	.short	0x00bc


	//----- nvinfo : EIATTR_KPARAM_INFO
	.align		4
        /*001c*/ 	.byte	0x04, 0x17
        /*001e*/ 	.short	(.L_2335 - .L_2334)
.L_2334:
        /*0020*/ 	.word	0x00000000
        /*0024*/ 	.short	0x0009
        /*0026*/ 	.short	0x00b8
        /*0028*/ 	.byte	0x00, 0xf0, 0x11, 0x00


	//----- nvinfo : EIATTR_KPARAM_INFO
	.align		4
.L_2335:
        /*002c*/ 	.byte	0x04, 0x17
        /*002e*/ 	.short	(.L_2337 - .L_2336)
.L_2336:
        /*0030*/ 	.word	0x00000000
        /*0034*/ 	.short	0x0008
        /*0036*/ 	.short	0x00b0
        /*0038*/ 	.byte	0x00, 0xf0, 0x21, 0x00


	//----- nvinfo : EIATTR_KPARAM_INFO
	.align		4
.L_2337:
        /*003c*/ 	.byte	0x04, 0x17
        /*003e*/ 	.short	(.L_2339 - .L_2338)
.L_2338:
        /*0040*/ 	.word	0x00000000
        /*0044*/ 	.short	0x0007
        /*0046*/ 	.short	0x0090
        /*0048*/ 	.byte	0x00, 0xf0, 0x81, 0x00


	//----- nvinfo : EIATTR_KPARAM_INFO
	.align		4
.L_2339:
        /*004c*/ 	.byte	0x04, 0x17
        /*004e*/ 	.short	(.L_2341 - .L_2340)
.L_2340:
        /*0050*/ 	.word	0x00000000
        /*0054*/ 	.short	0x0006
        /*0056*/ 	.short	0x0080
        /*0058*/ 	.byte	0x00, 0xf0, 0x41, 0x00


	//----- nvinfo : EIATTR_KPARAM_INFO
	.align		4
.L_2341:
        /*005c*/ 	.byte	0x04, 0x17
        /*005e*/ 	.short	(.L_2343 - .L_2342)
.L_2342:
        /*0060*/ 	.word	0x00000000
        /*0064*/ 	.short	0x0005
        /*0066*/ 	.short	0x0070
        /*0068*/ 	.byte	0x00, 0xf0, 0x41, 0x00


	//----- nvinfo : EIATTR_KPARAM_INFO
	.align		4
.L_2343:
        /*006c*/ 	.byte	0x04, 0x17
        /*006e*/ 	.short	(.L_2345 - .L_2344)
.L_2344:
        /*0070*/ 	.word	0x00000000
        /*0074*/ 	.short	0x0004
        /*0076*/ 	.short	0x0060
        /*0078*/ 	.byte	0x00, 0xf0, 0x41, 0x00


	//----- nvinfo : EIATTR_KPARAM_INFO
	.align		4
.L_2345:
        /*007c*/ 	.byte	0x04, 0x17
        /*007e*/ 	.short	(.L_2347 - .L_2346)
.L_2346:
        /*0080*/ 	.word	0x00000000
        /*0084*/ 	.short	0x0003
        /*0086*/ 	.short	0x0050
        /*0088*/ 	.byte	0x00, 0xf0, 0x41, 0x00


	//----- nvinfo : EIATTR_KPARAM_INFO
	.align		4
.L_2347:
        /*008c*/ 	.byte	0x04, 0x17
        /*008e*/ 	.short	(.L_2349 - .L_2348)
.L_2348:
        /*0090*/ 	.word	0x00000000
        /*0094*/ 	.short	0x0002
        /*0096*/ 	.short	0x0040
        /*0098*/ 	.byte	0x00, 0xf0, 0x41, 0x00


	//----- nvinfo : EIATTR_KPARAM_INFO
	.align		4
.L_2349:
        /*009c*/ 	.byte	0x04, 0x17
        /*009e*/ 	.short	(.L_2351 - .L_2350)
.L_2350:
        /*00a0*/ 	.word	0x00000000
        /*00a4*/ 	.short	0x0001
        /*00a6*/ 	.short	0x0020
        /*00a8*/ 	.byte	0x00, 0xf0, 0x81, 0x00


	//----- nvinfo : EIATTR_KPARAM_INFO
	.align		4
.L_2351:
        /*00ac*/ 	.byte	0x04, 0x17
        /*00ae*/ 	.short	(.L_2353 - .L_2352)
.L_2352:
        /*00b0*/ 	.word	0x00000000
        /*00b4*/ 	.short	0x0000
        /*00b6*/ 	.short	0x0000
        /*00b8*/ 	.byte	0x00, 0xf0, 0x81, 0x00


	//----- nvinfo : EIATTR_MAXREG_COUNT
	.align		4
.L_2353:
        /*00bc*/ 	.byte	0x03, 0x1b
        /*00be*/ 	.short	0x00ff


	//----- nvinfo : EIATTR_MERCURY_ISA_VERSION
	.align		4
        /*00c0*/ 	.byte	0x03, 0x5f
        /*00c2*/ 	.short	0x0000


	//----- nvinfo : EIATTR_EXIT_INSTR_OFFSETS
	.align		4
        /*00c4*/ 	.byte	0x04, 0x1c
        /*00c6*/ 	.short	(.L_2355 - .L_2354)


	//   ....[0]....
.L_2354:
        /*00c8*/ 	.word	0x00000a00


	//   ....[1]....
        /*00cc*/ 	.word	0x00000ad0


	//   ....[2]....
        /*00d0*/ 	.word	0x00000f10


	//----- nvinfo : EIATTR_CRS_STACK_SIZE
	.align		4
.L_2355:
        /*00d4*/ 	.byte	0x04, 0x1e
        /*00d6*/ 	.short	(.L_2357 - .L_2356)
.L_2356:
        /*00d8*/ 	.word	0x00000000
.L_2357:


//--------------------- .nv.info._ZN2at6native33batch_norm_backward_reduce_kernelIN3c108BFloat16ES3_flEEvNS_27GenericPackedTensorAccessorIT_Lm3ENS_16DefaultPtrTraitsET2_EES8_NS4_IT1_Lm1ES6_S7_EESA_SA_SA_NS4_IT0_Lm1ES6_S7_EESC_ --------------------------
	.section	.nv.info._ZN2at6native33batch_norm_backward_reduce_kernelIN3c108BFloat16ES3_flEEvNS_27GenericPackedTensorAccessorIT_Lm3ENS_16DefaultPtrTraitsET2_EES8_NS4_IT1_Lm1ES6_S7_EESA_SA_SA_NS4_IT0_Lm1ES6_S7_EESC_,"",@"SHT_CUDA_INFO"
	.sectionflags	@""
	.align	4


	//----- nvinfo : EIATTR_CUDA_API_VERSION
	.align		4
        /*0000*/ 	.byte	0x04, 0x37
        /*0002*/ 	.short	(.L_2359 - .L_2358)
.L_2358:
        /*0004*/ 	.word	0x00000082


	//----- nvinfo : EIATTR_SW2861232_WAR
	.align		4
.L_2359:
        /*0008*/ 	.byte	0x01, 0x35
	.zero		2


	//----- nvinfo : EIATTR_PARAM_CBANK
	.align		4
        /*000c*/ 	.byte	0x04, 0x0a
        /*000e*/ 	.short	(.L_2361 - .L_2360)
	.align		4
.L_2360:
        /*0010*/ 	.word	index@(.nv.constant0._ZN2at6native33batch_norm_backward_reduce_kernelIN3c108BFloat16ES3_flEEvNS_27GenericPackedTensorAccessorIT_Lm3ENS_16DefaultPtrTraitsET2_EES8_NS4_IT1_Lm1ES6_S7_EESA_SA_SA_NS4_IT0_Lm1ES6_S7_EESC_)
        /*0014*/ 	.short	0x0160
        /*0016*/ 	.short	0x0100


	//----- nvinfo : EIATTR_CBANK_PARAM_SIZE
	.align		4
.L_2361:
        /*0018*/ 	.byte	0x03, 0x19
        /*001a*/ 	.short	0x0100


	//----- nvinfo : EIATTR_KPARAM_INFO
	.align		4
        /*001c*/ 	.byte	0x04, 0x17
        /*001e*/ 	.short	(.L_2363 - .L_2362)
.L_2362:
        /*0020*/ 	.word	0x00000000
        /*0024*/ 	.short	0x0007
        /*0026*/ 	.short	0x00e8
        /*0028*/ 	.byte	0x00, 0xf0, 0x61, 0x00


	//----- nvinfo : EIATTR_KPARAM_INFO
	.align		4
.L_2363:
        /*002c*/ 	.byte	0x04, 0x17
        /*002e*/ 	.short	(.L_2365 - .L_2364)
.L_2364:
        /*0030*/ 	.word	0x00000000
        /*0034*/ 	.short	0x0006
        /*0036*/ 	.short	0x00d0
        /*0038*/ 	.byte	0x00, 0xf0, 0x61, 0x00


	//----- nvinfo : EIATTR_KPARAM_INFO
	.align		4
.L_2365:
        /*003c*/ 	.byte	0x04, 0x17
        /*003e*/ 	.short	(.L_2367 - .L_2366)
.L_2366:
        /*0040*/ 	.word	0x00000000
        /*0044*/ 	.short	0x0005
        /*0046*/ 	.short	0x00b8
        /*0048*/ 	.byte	0x00, 0xf0, 0x61, 0x00


	//----- nvinfo : EIATTR_KPARAM_INFO
	.align		4
.L_2367:
        /*004c*/ 	.byte	0x04, 0x17
        /*004e*/ 	.short	(.L_2369 - .L_2368)
.L_2368:
        /*0050*/ 	.word	0x00000000
        /*0054*/ 	.short	0x0004
        /*0056*/ 	.short	0x00a0
        /*0058*/ 	.byte	0x00, 0xf0, 0x61, 0x00


	//----- nvinfo : EIATTR_KPARAM_INFO
	.align		4
.L_2369:
        /*005c*/ 	.byte	0x04, 0x17
        /*005e*/ 	.short	(.L_2371 - .L_2370)
.L_2370:
        /*0060*/ 	.word	0x00000000
        /*0064*/ 	.short	0x0003
        /*0066*/ 	.short	0x0088
        /*0068*/ 	.byte	0x00, 0xf0, 0x61, 0x00


	//----- nvinfo : EIATTR_KPARAM_INFO
	.align		4
.L_2371:
        /*006c*/ 	.byte	0x04, 0x17
        /*006e*/ 	.short	(.L_2373 - .L_2372)
.L_2372:
        /*0070*/ 	.word	0x00000000
        /*0074*/ 	.short	0x0002
        /*0076*/ 	.short	0x0070
        /*0078*/ 	.byte	0x00, 0xf0, 0x61, 0x00


	//----- nvinfo : EIATTR_KPARAM_INFO
	.align		4
.L_2373:
        /*007c*/ 	.byte	0x04, 0x17
        /*007e*/ 	.short	(.L_2375 - .L_2374)
.L_2374:
        /*0080*/ 	.word	0x00000000
        /*0084*/ 	.short	0x0001
        /*0086*/ 	.short	0x0038
        /*0088*/ 	.byte	0x00, 0xf0, 0xe1, 0x00


	//----- nvinfo : EIATTR_KPARAM_INFO
	.align		4
.L_2375:
        /*008c*/ 	.byte	0x04, 0x17
        /*008e*/ 	.short	(.L_2377 - .L_2376)
.L_2376:
        /*0090*/ 	.word	0x00000000
        /*0094*/ 	.short	0x0000
        /*0096*/ 	.short	0x0000
        /*0098*/ 	.byte	0x00, 0xf0, 0xe1, 0x00


	//----- nvinfo : EIATTR_MAXREG_COUNT
	.align		4
.L_2377:
        /*009c*/ 	.byte	0x03, 0x1b
        /*009e*/ 	.short	0x00ff


	//----- nvinfo : EIATTR_NUM_BARRIERS
	.align		4
        /*00a0*/ 	.byte	0x02, 0x4c
        /*00a2*/ 	.byte	0x01
	.zero		1


	//----- nvinfo : EIATTR_MERCURY_ISA_VERSION
	.align		4
        /*00a4*/ 	.byte	0x03, 0x5f
        /*00a6*/ 	.short	0x0000


	//----- nvinfo : EIATTR_COOP_GROUP_MASK_REGIDS
	.align		4
        /*00a8*/ 	.byte	0x04, 0x29
        /*00aa*/ 	.short	(.L_2379 - .L_2378)


	//   ....[0]....
.L_2378:
        /*00ac*/ 	.word	0xffffffff


	//   ....[1]....
        /*00b0*/ 	.word	0xffffffff


	//   ....[2]....
        /*00b4*/ 	.word	0xffffffff


	//   ....[3]....
        /*00b8*/ 	.word	0xffffffff


	//   ....[4]....
        /*00bc*/ 	.word	0xffffffff


	//   ....[5]....
        /*00c0*/ 	.word	0xffffffff


	//   ....[6]....
        /*00c4*/ 	.word	0xffffffff


	//   ....[7]....
        /*00c8*/ 	.word	0xffffffff


	//   ....[8]....
        /*00cc*/ 	.word	0xffffffff


	//   ....[9]....
        /*00d0*/ 	.word	0xffffffff


	//   ....[10]....
        /*00d4*/ 	.word	0xffffffff


	//   ....[11]....
        /*00d8*/ 	.word	0xffffffff


	//   ....[12]....
        /*00dc*/ 	.word	0xffffffff


	//   ....[13]....
        /*00e0*/ 	.word	0xffffffff


	//   ....[14]....
        /*00e4*/ 	.word	0xffffffff


	//   ....[15]....
        /*00e8*/ 	.word	0xffffffff


	//   ....[16]....
        /*00ec*/ 	.word	0xffffffff


	//   ....[17]....
        /*00f0*/ 	.word	0xffffffff


	//   ....[18]....
        /*00f4*/ 	.word	0xffffffff


	//   ....[19]....
        /*00f8*/ 	.word	0xffffffff


	//   ....[20]....
        /*00fc*/ 	.word	0xffffffff


	//   ....[21]....
        /*0100*/ 	.word	0xffffffff


	//   ....[22]....
        /*0104*/ 	.word	0xffffffff


	//   ....[23]....
        /*0108*/ 	.word	0xffffffff


	//   ....[24]....
        /*010c*/ 	.word	0xffffffff


	//   ....[25]....
        /*0110*/ 	.word	0xffffffff


	//   ....[26]....
        /*0114*/ 	.word	0xffffffff


	//   ....[27]....
        /*0118*/ 	.word	0xffffffff


	//   ....[28]....
        /*011c*/ 	.word	0xffffffff


	//   ....[29]....
        /*0120*/ 	.word	0xffffffff


	//----- nvinfo : EIATTR_COOP_GROUP_INSTR_OFFSETS
	.align		4
.L_2379:
        /*0124*/ 	.byte	0x04, 0x28
        /*0126*/ 	.short	(.L_2381 - .L_2380)


	//   ....[0]....
.L_2380:
        /*0128*/ 	.word	0x000005f0


	//   ....[1]....
        /*012c*/ 	.word	0x00000620


	//   ....[2]....
        /*0130*/ 	.word	0x000006a0


	//   ....[3]....
        /*0134*/ 	.word	0x000006b0


	//   ....[4]....
        /*0138*/ 	.word	0x00000710


	//   ....[5]....
        /*013c*/ 	.word	0x00000720


	//   ....[6]....
        /*0140*/ 	.word	0x00000790


	//   ....[7]....
        /*0144*/ 	.word	0x000007a0


	//   ....[8]....
        /*0148*/ 	.word	0x00000810


	//   ....[9]....
        /*014c*/ 	.word	0x00000820


	//   ....[10]....
        /*0150*/ 	.word	0x00000980


	//   ....[11]....
        /*0154*/ 	.word	0x000009b0


	//   ....[12]....
        /*0158*/ 	.word	0x000009e0


	//   ....[13]....
        /*015c*/ 	.word	0x00000a20


	//   ....[14]....
        /*0160*/ 	.word	0x00000a80


	//   ....[15]....
        /*0164*/ 	.word	0x00000a90


	//   ....[16]....
        /*0168*/ 	.word	0x00000af0


	//   ....[17]....
        /*016c*/ 	.word	0x00000b00


	//   ....[18]....
        /*0170*/ 	.word	0x00000b60


	//   ....[19]....
        /*0174*/ 	.word	0x00000b70


	//   ....[20]....
        /*0178*/ 	.word	0x00000f30


	//   ....[21]....
        /*017c*/ 	.word	0x00000fb0


	//   ....[22]....
        /*0180*/ 	.word	0x00001060


	//   ....[23]....
        /*0184*/ 	.word	0x000010d0


	//   ....[24]....
        /*0188*/ 	.word	0x00001180


	//   ....[25]....
        /*018c*/ 	.word	0x000011f0


	//   ....[26]....
        /*0190*/ 	.word	0x000012a0


	//   ....[27]....
        /*0194*/ 	.word	0x00001310


	//   ....[28]....
        /*0198*/ 	.word	0x000013c0


	//   ....[29]....
        /*019c*/ 	.word	0x00001430


	//----- nvinfo : EIATTR_EXIT_INSTR_OFFSETS
	.align		4
.L_2381:
        /*01a0*/ 	.byte	0x04, 0x1c
        /*01a2*/ 	.short	(.L_2383 - .L_2382)


	//   ....[0]....
.L_2382:
        /*01a4*/ 	.word	0x00000c40


	//   ....[1]....
        /*01a8*/ 	.word	0x00000e70


	//   ....[2]....
        /*01ac*/ 	.word	0x00000ed0


	//----- nvinfo : EIATTR_CRS_STACK_SIZE
	.align		4
.L_2383:
        /*01b0*/ 	.byte	0x04, 0x1e
        /*01b2*/ 	.short	(.L_2385 - .L_2384)
.L_2384:
        /*01b4*/ 	.word	0x00000000
.L_2385:


//--------------------- .nv.info._ZN2at6native33batch_norm_backward_reduce_kernelIN3c108BFloat16EfflEEvNS_27GenericPackedTensorAccessorIT_Lm3ENS_16DefaultPtrTraitsET2_EES8_NS4_IT1_Lm1ES6_S7_EESA_SA_SA_NS4_IT0_Lm1ES6_S7_EESC_ --------------------------
	.section	.nv.info._ZN2at6native33batch_norm_backward_reduce_kernelIN3c108BFloat16EfflEEvNS_27GenericPackedTensorAccessorIT_Lm3ENS_16DefaultPtrTraitsET2_EES8_NS4_IT1_Lm1ES6_S7_EESA_SA_SA_NS4_IT0_Lm1ES6_S7_EESC_,"",@"SHT_CUDA_INFO"
	.sectionflags	@""
	.align	4


	//----- nvinfo : EIATTR_CUDA_API_VERSION
	.align		4
        /*0000*/ 	.byte	0x04, 0x37
        /*0002*/ 	.short	(.L_2387 - .L_2386)
.L_2386:
        /*0004*/ 	.word	0x00000082


	//----- nvinfo : EIATTR_SW2861232_WAR
	.align		4
.L_2387:
        /*0008*/ 	.byte	0x01, 0x35
	.zero		2


	//----- nvinfo : EIATTR_PARAM_CBANK
	.align		4
        /*000c*/ 	.byte	0x04, 0x0a
        /*000e*/ 	.short	(.L_2389 - .L_2388)
	.align		4
.L_2388:
        /*0010*/ 	.word	index@(.nv.constant0._ZN2at6native33batch_norm_backward_reduce_kernelIN3c108BFloat16EfflEEvNS_27GenericPackedTensorAccessorIT_Lm3ENS_16DefaultPtrTraitsET2_EES8_NS4_IT1_Lm1ES6_S7_EESA_SA_SA_NS4_IT0_Lm1ES6_S7_EESC_)
        /*0014*/ 	.short	0x0160
        /*0016*/ 	.short	0x0100


	//----- nvinfo : EIATTR_CBANK_PARAM_SIZE
	.align		4
.L_2389:
        /*0018*/ 	.byte	0x03, 0x19
        /*001a*/ 	.short	0x0100


	//----- nvinfo : EIATTR_KPARAM_INFO
	.align		4
        /*001c*/ 	.byte	0x04, 0x17
        /*001e*/ 	.short	(.L_2391 - .L_2390)
.L_2390:
        /*0020*/ 	.word	0x00000000
        /*0024*/ 	.short	0x0007
        /*0026*/ 	.short	0x00e8
        /*0028*/ 	.byte	0x00, 0xf0, 0x61, 0x00


	//----- nvinfo : EIATTR_KPARAM_INFO
	.align		4
.L_2391:
        /*002c*/ 	.byte	0x04, 0x17
        /*002e*/ 	.short	(.L_2393 - .L_2392)
.L_2392:
        /*0030*/ 	.word	0x00000000
        /*0034*/ 	.short	0x0006
        /*0036*/ 	.short	0x00d0
        /*0038*/ 	.byte	0x00, 0xf0, 0x61, 0x00


	//----- nvinfo : EIATTR_KPARAM_INFO
	.align		4
.L_2393:
        /*003c*/ 	.byte	0x04, 0x17
        /*003e*/ 	.short	(.L_2395 - .L_2394)
.L_2394:
        /*0040*/ 	.word	0x00000000
        /*0044*/ 	.short	0x0005
        /*0046*/ 	.short	0x00b8
        /*0048*/ 	.byte	0x00, 0xf0, 0x61, 0x00


	//----- nvinfo : EIATTR_KPARAM_INFO
	.align		4
.L_2395:
        /*004c*/ 	.byte	0x04, 0x17
        /*004e*/ 	.short	(.L_2397 - .L_2396)
.L_2396:
        /*0050*/ 	.word	0x00000000
        /*0054*/ 	.short	0x0004
        /*0056*/ 	.short	0x00a0
        /*0058*/ 	.byte	0x00, 0xf0, 0x61, 0x00


	//----- nvinfo : EIATTR_KPARAM_INFO
	.align		4
.L_2397:
        /*005c*/ 	.byte	0x04, 0x17
        /*005e*/ 	.short	(.L_2399 - .L_2398)
.L_2398:
        /*0060*/ 	.word	0x00000000
        /*0064*/ 	.short	0x0003
        /*0066*/ 	.short	0x0088
        /*0068*/ 	.byte	0x00, 0xf0, 0x61, 0x00


	//----- nvinfo : EIATTR_KPARAM_INFO
	.align		4
.L_2399:
        /*006c*/ 	.byte	0x04, 0x17
        /*006e*/ 	.short	(.L_2401 - .L_2400)
.L_2400:
        /*0070*/ 	.word	0x00000000
        /*0074*/ 	.short	0x0002
        /*0076*/ 	.short	0x0070
        /*0078*/ 	.byte	0x00, 0xf0, 0x61, 0x00


	//----- nvinfo : EIATTR_KPARAM_INFO
	.align		4
.L_2401:
        /*007c*/ 	.byte	0x04, 0x17
        /*007e*/ 	.short	(.L_2403 - .L_2402)
.L_2402:
        /*0080*/ 	.word	0x00000000
        /*0084*/ 	.short	0x0001
        /*0086*/ 	.short	0x0038
        /*0088*/ 	.byte	0x00, 0xf0, 0xe1, 0x00


	//----- nvinfo : EIATTR_KPARAM_INFO
	.align		4
.L_2403:
        /*008c*/ 	.byte	0x04, 0x17
        /*008e*/ 	.short	(.L_2405 - .L_2404)
.L_2404:
        /*0090*/ 	.word	0x00000000
        /*0094*/ 	.short	0x0000
        /*0096*/ 	.short	0x0000
        /*0098*/ 	.byte	0x00, 0xf0, 0xe1, 0x00


	//----- nvinfo : EIATTR_MAXREG_COUNT
	.align		4
.L_2405:
        /*009c*/ 	.byte	0x03, 0x1b
        /*009e*/ 	.short	0x00ff


	//----- nvinfo : EIATTR_NUM_BARRIERS
	.align		4
        /*00a0*/ 	.byte	0x02, 0x4c
        /*00a2*/ 	.byte	0x01
	.zero		1


	//----- nvinfo : EIATTR_MERCURY_ISA_VERSION
	.align		4
        /*00a4*/ 	.byte	0x03, 0x5f
        /*00a6*/ 	.short	0x0000


	//----- nvinfo : EIATTR_COOP_GROUP_MASK_REGIDS
	.align		4
        /*00a8*/ 	.byte	0x04, 0x29
        /*00aa*/ 	.short	(.L_2407 - .L_2406)


	//   ....[0]....
.L_2406:
        /*00ac*/ 	.word	0xffffffff


	//   ....[1]....
        /*00b0*/ 	.word	0xffffffff


	//   ....[2]....
        /*00b4*/ 	.word	0xffffffff


	//   ....[3]....
        /*00b8*/ 	.word	0xffffffff


	//   ....[4]....
        /*00bc*/ 	.word	0xffffffff


	//   ....[5]....
        /*00c0*/ 	.word	0xffffffff


	//   ....[6]....
        /*00c4*/ 	.word	0xffffffff


	//   ....[7]....
        /*00c8*/ 	.word	0xffffffff


	//   ....[8]....
        /*00cc*/ 	.word	0xffffffff


	//   ....[9]....
        /*00d0*/ 	.word	0xffffffff


	//   ....[10]....
        /*00d4*/ 	.word	0xffffffff


	//   ....[11]....
        /*00d8*/ 	.word	0xffffffff


	//   ....[12]....
        /*00dc*/ 	.word	0xffffffff


	//   ....[13]....
        /*00e0*/ 	.word	0xffffffff


	//   ....[14]....
        /*00e4*/ 	.word	0xffffffff


	//   ....[15]....
        /*00e8*/ 	.word	0xffffffff


	//   ....[16]....
        /*00ec*/ 	.word	0xffffffff


	//   ....[17]....
        /*00f0*/ 	.word	0xffffffff


	//   ....[18]....
        /*00f4*/ 	.word	0xffffffff


	//   ....[19]....
        /*00f8*/ 	.word	0xffffffff


	//   ....[20]....
        /*00fc*/ 	.word	0xffffffff


	//   ....[21]....
        /*0100*/ 	.word	0xffffffff


	//   ....[22]....
        /*0104*/ 	.word	0xffffffff


	//   ....[23]....
        /*0108*/ 	.word	0xffffffff


	//   ....[24]....
        /*010c*/ 	.word	0xffffffff


	//   ....[25]....
        /*0110*/ 	.word	0xffffffff


	//   ....[26]....
        /*0114*/ 	.word	0xffffffff


	//   ....[27]....
        /*0118*/ 	.word	0xffffffff


	//   ....[28]....
        /*011c*/ 	.word	0xffffffff


	//   ....[29]....
        /*0120*/ 	.word	0xffffffff


	//----- nvinfo : EIATTR_COOP_GROUP_INSTR_OFFSETS
	.align		4
.L_2407:
        /*0124*/ 	.byte	0x04, 0x28
        /*0126*/ 	.short	(.L_2409 - .L_2408)


	//   ....[0]....
.L_2408:
        /*0128*/ 	.word	0x000005f0


	//   ....[1]....
        /*012c*/ 	.word	0x00000620


	//   ....[2]....
        /*0130*/ 	.word	0x000006a0


	//   ....[3]....
        /*0134*/ 	.word	0x000006b0


	//   ....[4]....
        /*0138*/ 	.word	0x00000710


	//   ....[5]....
        /*013c*/ 	.word	0x00000720


	//   ....[6]....
        /*0140*/ 	.word	0x00000790


	//   ....[7]....
        /*0144*/ 	.word	0x000007a0


	//   ....[8]....
        /*0148*/ 	.word	0x00000810


	//   ....[9]....
        /*014c*/ 	.word	0x00000820


	//   ....[10]....
        /*0150*/ 	.word	0x00000980


	//   ....[11]....
        /*0154*/ 	.word	0x000009b0


	//   ....[12]....
        /*0158*/ 	.word	0x000009e0


	//   ....[13]....
        /*015c*/ 	.word	0x00000a20


	//   ....[14]....
        /*0160*/ 	.word	0x00000a80


	//   ....[15]....
        /*0164*/ 	.word	0x00000a90


	//   ....[16]....
        /*0168*/ 	.word	0x00000af0


	//   ....[17]....
        /*016c*/ 	.word	0x00000b00


	//   ....[18]....
        /*0170*/ 	.word	0x00000b60


	//   ....[19]....
        /*0174*/ 	.word	0x00000b70


	//   ....[20]....
        /*0178*/ 	.word	0x00000f00


	//   ....[21]....
        /*017c*/ 	.word	0x00000f80


	//   ....[22]....
        /*0180*/ 	.word	0x00001030


	//   ....[23]....
        /*0184*/ 	.word	0x000010a0


	//   ....[24]....
        /*0188*/ 	.word	0x00001150


	//   ....[25]....
        /*018c*/ 	.word	0x000011c0


	//   ....[26]....
        /*0190*/ 	.word	0x00001270


	//   ....[27]....
        /*0194*/ 	.word	0x000012e0


	//   ....[28]....
        /*0198*/ 	.word	0x00001390


	//   ....[29]....
        /*019c*/ 	.word	0x00001400


	//----- nvinfo : EIATTR_EXIT_INSTR_OFFSETS
	.align		4
.L_2409:
        /*01a0*/ 	.byte	0x04, 0x1c
        /*01a2*/ 	.short	(.L_2411 - .L_2410)


	//   ....[0]....
.L_2410:
        /*01a4*/ 	.word	0x00000c40


	//   ....[1]....
        /*01a8*/ 	.word	0x00000e40


	//   ....[2]....
        /*01ac*/ 	.word	0x00000ea0


	//----- nvinfo : EIATTR_CRS_STACK_SIZE
	.align		4
.L_2411:
        /*01b0*/ 	.byte	0x04, 0x1e
        /*01b2*/ 	.short	(.L_2413 - .L_2412)
.L_2412:
        /*01b4*/ 	.word	0x00000000
.L_2413:


//--------------------- .nv.info._ZN2at6native33batch_norm_backward_reduce_kernelIN3c108BFloat16ES3_fiEEvNS_27GenericPackedTensorAccessorIT_Lm3ENS_16DefaultPtrTraitsET2_EES8_NS4_IT1_Lm1ES6_S7_EESA_SA_SA_NS4_IT0_Lm1ES6_S7_EESC_ --------------------------
	.section	.nv.info._ZN2at6native33batch_norm_backward_reduce_kernelIN3c108BFloat16ES3_fiEEvNS_27GenericPackedTensorAccessorIT_Lm3ENS_16DefaultPtrTraitsET2_EES8_NS4_IT1_Lm1ES6_S7_EESA_SA_SA_NS4_IT0_Lm1ES6_S7_EESC_,"",@"SHT_CUDA_INFO"
	.sectionflags	@""
	.align	4


	//----- nvinfo : EIATTR_CUDA_API_VERSION
	.align		4
        /*0000*/ 	.byte	0x04, 0x37
        /*0002*/ 	.short	(.L_2415 - .L_2414)
.L_2414:
        /*0004*/ 	.word	0x00000082


	//----- nvinfo : EIATTR_SW2861232_WAR
	.align		4
.L_2415:
        /*0008*/ 	.byte	0x01, 0x35
	.zero		2


	//----- nvinfo : EIATTR_PARAM_CBANK
	.align		4
        /*000c*/ 	.byte	0x04, 0x0a
        /*000e*/ 	.short	(.L_2417 - .L_2416)
	.align		4
.L_2416:
        /*0010*/ 	.word	index@(.nv.constant0._ZN2at6native33batch_norm_backward_reduce_kernelIN3c108BFloat16ES3_fiEEvNS_27GenericPackedTensorAccessorIT_Lm3ENS_16DefaultPtrTraitsET2_EES8_NS4_IT1_Lm1ES6_S7_EESA_SA_SA_NS4_IT0_Lm1ES6_S7_EESC_)
        /*0014*/ 	.short	0x0160
        /*0016*/ 	.short	0x00a0


	//----- nvinfo : EIATTR_CBANK_PARAM_SIZE
	.align		4
.L_2417:
        /*0018*/ 	.byte	0x03, 0x19
        /*001a*/ 	.short	0x00a0


	//----- nvinfo : EIATTR_KPARAM_INFO
	.align		4
        /*001c*/ 	.byte	0x04, 0x17
        /*001e*/ 	.short	(.L_2419 - .L_2418)
.L_2418:
        /*0020*/ 	.word	0x00000000
        /*0024*/ 	.short	0x0007
        /*0026*/ 	.short	0x0090
        /*0028*/ 	.byte	0x00, 0xf0, 0x41, 0x00


	//----- nvinfo : EIATTR_KPARAM_INFO
	.align		4
.L_2419:
        /*002c*/ 	.byte	0x04, 0x17
        /*002e*/ 	.short	(.L_2421 - .L_2420)
.L_2420:
        /*0030*/ 	.word	0x00000000
        /*0034*/ 	.short	0x0006
        /*0036*/ 	.short	0x0080
        /*0038*/ 	.byte	0x00, 0xf0, 0x41, 0x00


	//----- nvinfo : EIATTR_KPARAM_INFO
	.align		4
.L_2421:
        /*003c*/ 	.byte	0x04, 0x17
        /*003e*/ 	.short	(.L_2423 - .L_2422)
.L_2422:
        /*0040*/ 	.word	0x00000000
        /*0044*/ 	.short	0x0005
        /*0046*/ 	.short	0x0070
        /*0048*/ 	.byte	0x00, 0xf0, 0x41, 0x00


	//----- nvinfo : EIATTR_KPARAM_INFO
	.align		4
.L_2423:
        /*004c*/ 	.byte	0x04, 0x17
        /*004e*/ 	.short	(.L_2425 - .L_2424)
.L_2424:
        /*0050*/ 	.word	0x00000000
        /*0054*/ 	.short	0x0004
        /*0056*/ 	.short	0x0060
        /*0058*/ 	.byte	0x00, 0xf0, 0x41, 0x00


	//----- nvinfo : EIATTR_KPARAM_INFO
	.align		4
.L_2425:
        /*005c*/ 	.byte	0x04, 0x17
        /*005e*/ 	.short	(.L_2427 - .L_2426)
.L_2426:
        /*0060*/ 	.word	0x00000000
        /*0064*/ 	.short	0x0003
        /*0066*/ 	.short	0x0050
        /*0068*/ 	.byte	0x00, 0xf0, 0x41, 0x00


	//----- nvinfo : EIATTR_KPARAM_INFO
	.align		4
.L_2427:
        /*006c*/ 	.byte	0x04, 0x17
        /*006e*/ 	.short	(.L_2429 - .L_2428)
.L_2428:
        /*0070*/ 	.word	0x00000000
        /*0074*/ 	.short	0x0002
        /*0076*/ 	.short	0x0040
        /*0078*/ 	.byte	0x00, 0xf0, 0x41, 0x00


	//----- nvinfo : EIATTR_KPARAM_INFO
	.align		4
.L_2429:
        /*007c*/ 	.byte	0x04, 0x17
        /*007e*/ 	.short	(.L_2431 - .L_2430)
.L_2430:
        /*0080*/ 	.word	0x00000000
        /*0084*/ 	.short	0x0001
        /*0086*/ 	.short	0x0020
        /*0088*/ 	.byte	0x00, 0xf0, 0x81, 0x00


	//----- nvinfo : EIATTR_KPARAM_INFO
	.align		4
.L_2431:
        /*008c*/ 	.byte	0x04, 0x17
        /*008e*/ 	.short	(.L_2433 - .L_2432)
.L_2432:
        /*0090*/ 	.word	0x00000000
        /*0094*/ 	.short	0x0000
        /*0096*/ 	.short	0x0000
        /*0098*/ 	.byte	0x00, 0xf0, 0x81, 0x00


	//----- nvinfo : EIATTR_MAXREG_COUNT
	.align		4
.L_2433:
        /*009c*/ 	.byte	0x03, 0x1b
        /*009e*/ 	.short	0x00ff


	//----- nvinfo : EIATTR_NUM_BARRIERS
	.align		4
        /*00a0*/ 	.byte	0x02, 0x4c
        /*00a2*/ 	.byte	0x01
	.zero		1


	//----- nvinfo : EIATTR_MERCURY_ISA_VERSION
	.align		4
        /*00a4*/ 	.byte	0x03, 0x5f
        /*00a6*/ 	.short	0x0000


	//----- nvinfo : EIATTR_COOP_GROUP_MASK_REGIDS
	.align		4
        /*00a8*/ 	.byte	0x04, 0x29
        /*00aa*/ 	.short	(.L_2435 - .L_2434)


	//   ....[0]....
.L_2434:
        /*00ac*/ 	.word	0xffffffff


	//   ....[1]....
        /*00b0*/ 	.word	0xffffffff


	//   ....[2]....
        /*00b4*/ 	.word	0xffffffff


	//   ....[3]....
        /*00b8*/ 	.word	0xffffffff


	//   ....[4]....
        /*00bc*/ 	.word	0xffffffff


	//   ....[5]....
        /*00c0*/ 	.word	0xffffffff


	//   ....[6]....
        /*00c4*/ 	.word	0xffffffff


	//   ....[7]....
        /*00c8*/ 	.word	0xffffffff


	//   ....[8]....
        /*00cc*/ 	.word	0xffffffff


	//   ....[9]....
        /*00d0*/ 	.word	0xffffffff


	//   ....[10]....
        /*00d4*/ 	.word	0xffffffff


	//   ....[11]....
        /*00d8*/ 	.word	0xffffffff


	//   ....[12]....
        /*00dc*/ 	.word	0xffffffff


	//   ....[13]....
        /*00e0*/ 	.word	0xffffffff


	//   ....[14]....
        /*00e4*/ 	.word	0xffffffff


	//   ....[15]....
        /*00e8*/ 	.word	0xffffffff


	//   ....[16]....
        /*00ec*/ 	.word	0xffffffff


	//   ....[17]....
        /*00f0*/ 	.word	0xffffffff


	//   ....[18]....
        /*00f4*/ 	.word	0xffffffff


	//   ....[19]....
        /*00f8*/ 	.word	0xffffffff


	//   ....[20]....
        /*00fc*/ 	.word	0xffffffff


	//   ....[21]....
        /*0100*/ 	.word	0xffffffff


	//   ....[22]....
        /*0104*/ 	.word	0xffffffff


	//   ....[23]....
        /*0108*/ 	.word	0xffffffff


	//   ....[24]....
        /*010c*/ 	.word	0xffffffff


	//   ....[25]....
        /*0110*/ 	.word	0xffffffff


	//   ....[26]....
        /*0114*/ 	.word	0xffffffff


	//   ....[27]....
        /*0118*/ 	.word	0xffffffff


	//   ....[28]....
        /*011c*/ 	.word	0xffffffff


	//   ....[29]....
        /*0120*/ 	.word	0xffffffff


	//----- nvinfo : EIATTR_COOP_GROUP_INSTR_OFFSETS
	.align		4
.L_2435:
        /*0124*/ 	.byte	0x04, 0x28
        /*0126*/ 	.short	(.L_2437 - .L_2436)


	//   ....[0]....
.L_2436:
        /*0128*/ 	.word	0x000003f0


	//   ....[1]....
        /*012c*/ 	.word	0x00000420


	//   ....[2]....
        /*0130*/ 	.word	0x00000490


	//   ....[3]....
        /*0134*/ 	.word	0x000004a0


	//   ....[4]....
        /*0138*/ 	.word	0x00000510


	//   ....[5]....
        /*013c*/ 	.word	0x00000520


	//   ....[6]....
        /*0140*/ 	.word	0x00000580


	//   ....[7]....
        /*0144*/ 	.word	0x00000590


	//   ....[8]....
        /*0148*/ 	.word	0x00000600


	//   ....[9]....
        /*014c*/ 	.word	0x00000610


	//   ....[10]....
        /*0150*/ 	.word	0x00000770


	//   ....[11]....
        /*0154*/ 	.word	0x000007a0


	//   ....[12]....
        /*0158*/ 	.word	0x000007f0


	//   ....[13]....
        /*015c*/ 	.word	0x00000810


	//   ....[14]....
        /*0160*/ 	.word	0x00000870


	//   ....[15]....
        /*0164*/ 	.word	0x00000880


	//   ....[16]....
        /*0168*/ 	.word	0x000008e0


	//   ....[17]....
        /*016c*/ 	.word	0x000008f0


	//   ....[18]....
        /*0170*/ 	.word	0x00000950


	//   ....[19]....
        /*0174*/ 	.word	0x00000960


	//   ....[20]....
        /*0178*/ 	.word	0x00000c50


	//   ....[21]....
        /*017c*/ 	.word	0x00000cc0


	//   ....[22]....
        /*0180*/ 	.word	0x00000d70


	//   ....[23]....
        /*0184*/ 	.word	0x00000de0


	//   ....[24]....
        /*0188*/ 	.word	0x00000e90


	//   ....[25]....
        /*018c*/ 	.word	0x00000f00


	//   ....[26]....
        /*0190*/ 	.word	0x00000fb0


	//   ....[27]....
        /*0194*/ 	.word	0x00001020


	//   ....[28]....
        /*0198*/ 	.word	0x000010d0


	//   ....[29]....
        /*019c*/ 	.word	0x00001140


	//----- nvinfo : EIATTR_EXIT_INSTR_OFFSETS
	.align		4
.L_2437:
        /*01a0*/ 	.byte	0x04, 0x1c
        /*01a2*/ 	.short	(.L_2439 - .L_2438)


	//   ....[0]....
.L_2438:
        /*01a4*/ 	.word	0x00000a20


	//   ....[1]....
        /*01a8*/ 	.word	0x00000ba0


	//   ....[2]....
        /*01ac*/ 	.word	0x00000bf0


	//----- nvinfo : EIATTR_CRS_STACK_SIZE
	.align		4
.L_2439:
        /*01b0*/ 	.byte	0x04, 0x1e
        /*01b2*/ 	.short	(.L_2441 - .L_2440)
.L_2440:
        /*01b4*/ 	.word	0x00000000
.L_2441:


//--------------------- .nv.info._ZN2at6native33batch_norm_backward_reduce_kernelIN3c108BFloat16EffiEEvNS_27GenericPackedTensorAccessorIT_Lm3ENS_16DefaultPtrTraitsET2_EES8_NS4_IT1_Lm1ES6_S7_EESA_SA_SA_NS4_IT0_Lm1ES6_S7_EESC_ --------------------------
	.section	.nv.info._ZN2at6native33batch_norm_backward_reduce_kernelIN3c108BFloat16EffiEEvNS_27GenericPackedTensorAccessorIT_Lm3ENS_16DefaultPtrTraitsET2_EES8_NS4_IT1_Lm1ES6_S7_EESA_SA_SA_NS4_IT0_Lm1ES6_S7_EESC_,"",@"SHT_CUDA_INFO"
	.sectionflags	@""
	.align	4


	//----- nvinfo : EIATTR_CUDA_API_VERSION
	.align		4
        /*0000*/ 	.byte	0x04, 0x37
        /*0002*/ 	.short	(.L_2443 - .L_2442)
.L_2442:
        /*0004*/ 	.word	0x00000082


	//----- nvinfo : EIATTR_SW2861232_WAR
	.align		4
.L_2443:
        /*0008*/ 	.byte	0x01, 0x35
	.zero		2


	//----- nvinfo : EIATTR_PARAM_CBANK
	.align		4
        /*000c*/ 	.byte	0x04, 0x0a
        /*000e*/ 	.short	(.L_2445 - .L_2444)
	.align		4
.L_2444:
        /*0010*/ 	.word	index@(.nv.constant0._ZN2at6native33batch_norm_backward_reduce_kernelIN3c108BFloat16EffiEEvNS_27GenericPackedTensorAccessorIT_Lm3ENS_16DefaultPtrTraitsET2_EES8_NS4_IT1_Lm1ES6_S7_EESA_SA_SA_NS4_IT0_Lm1ES6_S7_EESC_)
        /*0014*/ 	.short	0x0160
        /*0016*/ 	.short	0x00a0


	//----- nvinfo : EIATTR_CBANK_PARAM_SIZE
	.align		4
.L_2445:
        /*0018*/ 	.byte	0x03, 0x19
        /*001a*/ 	.short	0x00a0


	//----- nvinfo : EIATTR_KPARAM_INFO
	.align		4
        /*001c*/ 	.byte	0x04, 0x17
        /*001e*/ 	.short	(.L_2447 - .L_2446)
.L_2446:
        /*0020*/ 	.word	0x00000000
        /*0024*/ 	.short	0x0007
        /*0026*/ 	.short	0x0090
        /*0028*/ 	.byte	0x00, 0xf0, 0x41, 0x00


	//----- nvinfo : EIATTR_KPARAM_INFO
	.align		4
.L_2447:
        /*002c*/ 	.byte	0x04, 0x17
        /*002e*/ 	.short	(.L_2449 - .L_2448)
.L_2448:
        /*0030*/ 	.word	0x00000000
        /*0034*/ 	.short	0x0006
        /*0036*/ 	.short	0x0080
        /*0038*/ 	.byte	0x00, 0xf0, 0x41, 0x00


	//----- nvinfo : EIATTR_KPARAM_INFO
	.align		4
.L_2449:
        /*003c*/ 	.byte	0x04, 0x17
        /*003e*/ 	.short	(.L_2451 - .L_2450)
.L_2450:
        /*0040*/ 	.word	0x00000000
        /*0044*/ 	.short	0x0005
        /*0046*/ 	.short	0x0070
        /*0048*/ 	.byte	0x00, 0xf0, 0x41, 0x00


	//----- nvinfo : EIATTR_KPARAM_INFO
	.align		4
.L_2451:
        /*004c*/ 	.byte	0x04, 0x17
        /*004e*/ 	.short	(.L_2453 - .L_2452)
.L_2452:
        /*0050*/ 	.word	0x00000000
        /*0054*/ 	.short	0x0004
        /*0056*/ 	.short	0x0060
        /*0058*/ 	.byte	0x00, 0xf0, 0x41, 0x00


	//----- nvinfo : EIATTR_KPARAM_INFO
	.align		4
.L_2453:
        /*005c*/ 	.byte	0x04, 0x17
        /*005e*/ 	.short	(.L_2455 - .L_2454)
.L_2454:
        /*0060*/ 	.word	0x00000000
        /*0064*/ 	.short	0x0003
        /*0066*/ 	.short	0x0050
        /*0068*/ 	.byte	0x00, 0xf0, 0x41, 0x00


	//----- nvinfo : EIATTR_KPARAM_INFO
	.align		4
.L_2455:
        /*006c*/ 	.byte	0x04, 0x17
        /*006e*/ 	.short	(.L_2457 - .L_2456)
.L_2456:
        /*0070*/ 	.word	0x00000000
        /*0074*/ 	.short	0x0002
        /*0076*/ 	.short	0x0040
        /*0078*/ 	.byte	0x00, 0xf0, 0x41, 0x00


	//----- nvinfo : EIATTR_KPARAM_INFO
	.align		4
.L_2457:
        /*007c*/ 	.byte	0x04, 0x17
        /*007e*/ 	.short	(.L_2459 - .L_2458)
.L_2458:
        /*0080*/ 	.word	0x00000000
        /*0084*/ 	.short	0x0001
        /*0086*/ 	.short	0x0020
        /*0088*/ 	.byte	0x00, 0xf0, 0x81, 0x00


	//----- nvinfo : EIATTR_KPARAM_INFO
	.align		4
.L_2459:
        /*008c*/ 	.byte	0x04, 0x17
        /*008e*/ 	.short	(.L_2461 - .L_2460)
.L_2460:
        /*0090*/ 	.word	0x00000000
        /*0094*/ 	.short	0x0000
        /*0096*/ 	.short	0x0000
        /*0098*/ 	.byte	0x00, 0xf0, 0x81, 0x00


	//----- nvinfo : EIATTR_MAXREG_COUNT
	.align		4
.L_2461:
        /*009c*/ 	.byte	0x03, 0x1b
        /*009e*/ 	.short	0x00ff


	//----- nvinfo : EIATTR_NUM_BARRIERS
	.align		4
        /*00a0*/ 	.byte	0x02, 0x4c
        /*00a2*/ 	.byte	0x01
	.zero		1


	//----- nvinfo : EIATTR_MERCURY_ISA_VERSION
	.align		4
        /*00a4*/ 	.byte	0x03, 0x5f
        /*00a6*/ 	.short	0x0000


	//----- nvinfo : EIATTR_COOP_GROUP_MASK_REGIDS
	.align		4
        /*00a8*/ 	.byte	0x04, 0x29
        /*00aa*/ 	.short	(.L_2463 - .L_2462)


	//   ....[0]....
.L_2462:
        /*00ac*/ 	.word	0xffffffff


	//   ....[1]....
        /*00b0*/ 	.word	0xffffffff


	//   ....[2]....
        /*00b4*/ 	.word	0xffffffff


	//   ....[3]....
        /*00b8*/ 	.word	0xffffffff


	//   ....[4]....
        /*00bc*/ 	.word	0xffffffff


	//   ....[5]....
        /*00c0*/ 	.word	0xffffffff


	//   ....[6]....
        /*00c4*/ 	.word	0xffffffff


	//   ....[7]....
        /*00c8*/ 	.word	0xffffffff


	//   ....[8]....
        /*00cc*/ 	.word	0xffffffff


	//   ....[9]....
        /*00d0*/ 	.word	0xffffffff


	//   ....[10]....
        /*00d4*/ 	.word	0xffffffff


	//   ....[11]....
        /*00d8*/ 	.word	0xffffffff


	//   ....[12]....
        /*00dc*/ 	.word	0xffffffff


	//   ....[13]....
        /*00e0*/ 	.word	0xffffffff


	//   ....[14]....
        /*00e4*/ 	.word	0xffffffff


	//   ....[15]....
        /*00e8*/ 	.word	0xffffffff


	//   ....[16]....
        /*00ec*/ 	.word	0xffffffff


	//   ....[17]....
        /*00f0*/ 	.word	0xffffffff


	//   ....[18]....
        /*00f4*/ 	.word	0xffffffff


	//   ....[19]....
        /*00f8*/ 	.word	0xffffffff


	//   ....[20]....
        /*00fc*/ 	.word	0xffffffff


	//   ....[21]....
        /*0100*/ 	.word	0xffffffff


	//   ....[22]....
        /*0104*/ 	.word	0xffffffff


	//   ....[23]....
        /*0108*/ 	.word	0xffffffff


	//   ....[24]....
        /*010c*/ 	.word	0xffffffff


	//   ....[25]....
        /*0110*/ 	.word	0xffffffff


	//   ....[26]....
        /*0114*/ 	.word	0xffffffff


	//   ....[27]....
        /*0118*/ 	.word	0xffffffff


	//   ....[28]....
        /*011c*/ 	.word	0xffffffff


	//   ....[29]....
        /*0120*/ 	.word	0xffffffff


	//----- nvinfo : EIATTR_COOP_GROUP_INSTR_OFFSETS
	.align		4
.L_2463:
        /*0124*/ 	.byte	0x04, 0x28
        /*0126*/ 	.short	(.L_2465 - .L_2464)


	//   ....[0]....
.L_2464:
        /*0128*/ 	.word	0x000003f0


	//   ....[1]....
        /*012c*/ 	.word	0x00000420


	//   ....[2]....
        /*0130*/ 	.word	0x00000490


	//   ....[3]....
        /*0134*/ 	.word	0x000004a0


	//   ....[4]....
        /*0138*/ 	.word	0x00000510


	//   ....[5]....
        /*013c*/ 	.word	0x00000520


	//   ....[6]....
        /*0140*/ 	.word	0x00000580


	//   ....[7]....
        /*0144*/ 	.word	0x00000590


	//   ....[8]....
        /*0148*/ 	.word	0x00000600


	//   ....[9]....
        /*014c*/ 	.word	0x00000610


	//   ....[10]....
        /*0150*/ 	.word	0x00000770


	//   ....[11]....
        /*0154*/ 	.word	0x000007a0


	//   ....[12]....
        /*0158*/ 	.word	0x000007f0


	//   ....[13]....
        /*015c*/ 	.word	0x00000810


	//   ....[14]....
        /*0160*/ 	.word	0x00000870


	//   ....[15]....
        /*0164*/ 	.word	0x00000880


	//   ....[16]....
        /*0168*/ 	.word	0x000008e0


	//   ....[17]....
        /*016c*/ 	.word	0x000008f0


	//   ....[18]....
        /*0170*/ 	.word	0x00000950


	//   ....[19]....
        /*0174*/ 	.word	0x00000960


	//   ....[20]....
        /*0178*/ 	.word	0x00000c10


	//   ....[21]....
        /*017c*/ 	.word	0x00000c80


	//   ....[22]....
        /*0180*/ 	.word	0x00000d30


	//   ....[23]....
        /*0184*/ 	.word	0x00000da0


	//   ....[24]....
        /*0188*/ 	.word	0x00000e50


	//   ....[25]....
        /*018c*/ 	.word	0x00000ec0


	//   ....[26]....
        /*0190*/ 	.word	0x00000f70


	//   ....[27]....
        /*0194*/ 	.word	0x00000fe0


	//   ....[28]....
        /*0198*/ 	.word	0x00001090


	//   ....[29]....
        /*019c*/ 	.word	0x00001100


	//----- nvinfo : EIATTR_EXIT_INSTR_OFFSETS
	.align		4
.L_2465:
        /*01a0*/ 	.byte	0x04, 0x1c
        /*01a2*/ 	.short	(.L_2467 - .L_2466)


	//   ....[0]....
.L_2466:
        /*01a4*/ 	.word	0x00000a20


	//   ....[1]....
        /*01a8*/ 	.word	0x00000b60


	//   ....[2]....
        /*01ac*/ 	.word	0x00000bb0


	//----- nvinfo : EIATTR_CRS_STACK_SIZE
	.align		4
.L_2467:
        /*01b0*/ 	.byte	0x04, 0x1e
        /*01b2*/ 	.short	(.L_2469 - .L_2468)
.L_2468:
        /*01b4*/ 	.word	0x00000000
.L_2469:


//--------------------- .nv.info._ZN2at6native33batch_norm_backward_reduce_kernelIN3c104HalfES3_flEEvNS_27GenericPackedTensorAccessorIT_Lm3ENS_16DefaultPtrTraitsET2_EES8_NS4_IT1_Lm1ES6_S7_EESA_SA_SA_NS4_IT0_Lm1ES6_S7_EESC_ --------------------------
	.section	.nv.info._ZN2at6native33batch_norm_backward_reduce_kernelIN3c104HalfES3_flEEvNS_27GenericPackedTensorAccessorIT_Lm3ENS_16DefaultPtrTraitsET2_EES8_NS4_IT1_Lm1ES6_S7_EESA_SA_SA_NS4_IT0_Lm1ES6_S7_EESC_,"",@"SHT_CUDA_INFO"
	.sectionflags	@""
	.align	4


	//----- nvinfo : EIATTR_CUDA_API_VERSION
	.align		4
        /*0000*/ 	.byte	0x04, 0x37
        /*0002*/ 	.short	(.L_2471 - .L_2470)
.L_2470:
        /*0004*/ 	.word	0x00000082


	//----- nvinfo : EIATTR_SW2861232_WAR
	.align		4
.L_2471:
        /*0008*/ 	.byte	0x01, 0x35
	.zero		2


	//----- nvinfo : EIATTR_PARAM_CBANK
	.align		4
        /*000c*/ 	.byte	0x04, 0x0a
        /*000e*/ 	.short	(.L_2473 - .L_2472)
	.align		4
.L_2472:
        /*0010*/ 	.word	index@(.nv.constant0._ZN2at6native33batch_norm_backward_reduce_kernelIN3c104HalfES3_flEEvNS_27GenericPackedTensorAccessorIT_Lm3ENS_16DefaultPtrTraitsET2_EES8_NS4_IT1_Lm1ES6_S7_EESA_SA_SA_NS4_IT0_Lm1ES6_S7_EESC_)
        /*0014*/ 	.short	0x0160
        /*0016*/ 	.short	0x0100


	//----- nvinfo : EIATTR_CBANK_PARAM_SIZE
	.align		4
.L_2473:
        /*0018*/ 	.byte	0x03, 0x19
        /*001a*/ 	.short	0x0100


	//----- nvinfo : EIATTR_KPARAM_INFO
	.align		4
        /*001c*/ 	.byte	0x04, 0x17
        /*001e*/ 	.short	(.L_2475 - .L_2474)
.L_2474:
        /*0020*/ 	.word	0x00000000
        /*0024*/ 	.short	0x0007
        /*0026*/ 	.short	0x00e8
        /*0028*/ 	.byte	0x00, 0xf0, 0x61, 0x00


	//----- nvinfo : EIATTR_KPARAM_INFO
	.align		4
.L_2475:
        /*002c*/ 	.byte	0x04, 0x17
        /*002e*/ 	.short	(.L_2477 - .L_2476)
.L_2476:
        /*0030*/ 	.word	0x00000000
        /*0034*/ 	.short	0x0006
        /*0036*/ 	.short	0x00d0
        /*0038*/ 	.byte	0x00, 0xf0, 0x61, 0x00


	//----- nvinfo : EIATTR_KPARAM_INFO
	.align		4
.L_2477:
        /*003c*/ 	.byte	0x04, 0x17
        /*003e*/ 	.short	(.L_2479 - .L_2478)
.L_2478:
        /*0040*/ 	.word	0x00000000
        /*0044*/ 	.short	0x0005
        /*0046*/ 	.short	0x00b8
        /*0048*/ 	.byte	0x00, 0xf0, 0x61, 0x00


	//----- nvinfo : EIATTR_KPARAM_INFO
	.align		4
.L_2479:
        /*004c*/ 	.byte	0x04, 0x17
        /*004e*/ 	.short	(.L_2481 - .L_2480)
.L_2480:
        /*0050*/ 	.word	0x00000000
        /*0054*/ 	.short	0x0004
        /*0056*/ 	.short	0x00a0
        /*0058*/ 	.byte	0x00, 0xf0, 0x61, 0x00


	//----- nvinfo : EIATTR_KPARAM_INFO
	.align		4
.L_2481:
        /*005c*/ 	.byte	0x04, 0x17
        /*005e*/ 	.short	(.L_2483 - .L_2482)
.L_2482:
        /*0060*/ 	.word	0x00000000
        /*0064*/ 	.short	0x0003
        /*0066*/ 	.short	0x0088
        /*0068*/ 	.byte	0x00, 0xf0, 0x61, 0x00


	//----- nvinfo : EIATTR_KPARAM_INFO
	.align		4
.L_2483:
        /*006c*/ 	.byte	0x04, 0x17
        /*006e*/ 	.short	(.L_2485 - .L_2484)
.L_2484:
        /*0070*/ 	.word	0x00000000
        /*0074*/ 	.short	0x0002
        /*0076*/ 	.short	0x0070
        /*0078*/ 	.byte	0x00, 0xf0, 0x61, 0x00


	//----- nvinfo : EIATTR_KPARAM_INFO
	.align		4
.L_2485:
        /*007c*/ 	.byte	0x04, 0x17
        /*007e*/ 	.short	(.L_2487 - .L_2486)
.L_2486:
        /*0080*/ 	.word	0x00000000
        /*0084*/ 	.short	0x0001
        /*0086*/ 	.short	0x0038
        /*0088*/ 	.byte	0x00, 0xf0, 0xe1, 0x00


	//----- nvinfo : EIATTR_KPARAM_INFO
	.align		4
.L_2487:
        /*008c*/ 	.byte	0x04, 0x17
        /*008e*/ 	.short	(.L_2489 - .L_2488)
.L_2488:
        /*0090*/ 	.word	0x00000000
        /*0094*/ 	.short	0x0000
        /*0096*/ 	.short	0x0000
        /*0098*/ 	.byte	0x00, 0xf0, 0xe1, 0x00


	//----- nvinfo : EIATTR_MAXREG_COUNT
	.align		4
.L_2489:
        /*009c*/ 	.byte	0x03, 0x1b
        /*009e*/ 	.short	0x00ff


	//----- nvinfo : EIATTR_NUM_BARRIERS
	.align		4
        /*00a0*/ 	.byte	0x02, 0x4c
        /*00a2*/ 	.byte	0x01
	.zero		1


	//----- nvinfo : EIATTR_MERCURY_ISA_VERSION
	.align		4
        /*00a4*/ 	.byte	0x03, 0x5f
        /*00a6*/ 	.short	0x0000


	//----- nvinfo : EIATTR_COOP_GROUP_MASK_REGIDS
	.align		4
        /*00a8*/ 	.byte	0x04, 0x29
        /*00aa*/ 	.short	(.L_2491 - .L_2490)


	//   ....[0]....
.L_2490:
        /*00ac*/ 	.word	0xffffffff


	//   ....[1]....
        /*00b0*/ 	.word	0xffffffff


	//   ....[2]....
        /*00b4*/ 	.word	0xffffffff


	//   ....[3]....
        /*00b8*/ 	.word	0xffffffff


	//   ....[4]....
        /*00bc*/ 	.word	0xffffffff


	//   ....[5]....
        /*00c0*/ 	.word	0xffffffff


	//   ....[6]....
        /*00c4*/ 	.word	0xffffffff


	//   ....[7]....
        /*00c8*/ 	.word	0xffffffff


	//   ....[8]....
        /*00cc*/ 	.word	0xffffffff


	//   ....[9]....
        /*00d0*/ 	.word	0xffffffff


	//   ....[10]....
        /*00d4*/ 	.word	0xffffffff


	//   ....[11]....
        /*00d8*/ 	.word	0xffffffff


	//   ....[12]....
        /*00dc*/ 	.word	0xffffffff


	//   ....[13]....
        /*00e0*/ 	.word	0xffffffff


	//   ....[14]....
        /*00e4*/ 	.word	0xffffffff


	//   ....[15]....
        /*00e8*/ 	.word	0xffffffff


	//   ....[16]....
        /*00ec*/ 	.word	0xffffffff


	//   ....[17]....
        /*00f0*/ 	.word	0xffffffff


	//   ....[18]....
        /*00f4*/ 	.word	0xffffffff


	//   ....[19]....
        /*00f8*/ 	.word	0xffffffff


	//   ....[20]....
        /*00fc*/ 	.word	0xffffffff


	//   ....[21]....
        /*0100*/ 	.word	0xffffffff


	//   ....[22]....
        /*0104*/ 	.word	0xffffffff


	//   ....[23]....
        /*0108*/ 	.word	0xffffffff


	//   ....[24]....
        /*010c*/ 	.word	0xffffffff


	//   ....[25]....
        /*0110*/ 	.word	0xffffffff


	//   ....[26]....
        /*0114*/ 	.word	0xffffffff


	//   ....[27]....
        /*0118*/ 	.word	0xffffffff


	//   ....[28]....
        /*011c*/ 	.word	0xffffffff


	//   ....[29]....
        /*0120*/ 	.word	0xffffffff


	//----- nvinfo : EIATTR_COOP_GROUP_INSTR_OFFSETS
	.align		4
.L_2491:
        /*0124*/ 	.byte	0x04, 0x28
        /*0126*/ 	.short	(.L_2493 - .L_2492)


	//   ....[0]....
.L_2492:
        /*0128*/ 	.word	0x000005f0


	//   ....[1]....
        /*012c*/ 	.word	0x00000620


	//   ....[2]....
        /*0130*/ 	.word	0x000006a0


	//   ....[3]....
        /*0134*/ 	.word	0x000006b0


	//   ....[4]....
        /*0138*/ 	.word	0x00000710


	//   ....[5]....
        /*013c*/ 	.word	0x00000720


	//   ....[6]....
        /*0140*/ 	.word	0x00000790


	//   ....[7]....
        /*0144*/ 	.word	0x000007a0


	//   ....[8]....
        /*0148*/ 	.word	0x00000810


	//   ....[9]....
        /*014c*/ 	.word	0x00000820


	//   ....[10]....
        /*0150*/ 	.word	0x00000980


	//   ....[11]....
        /*0154*/ 	.word	0x000009b0


	//   ....[12]....
        /*0158*/ 	.word	0x000009e0


	//   ....[13]....
        /*015c*/ 	.word	0x00000a20


	//   ....[14]....
        /*0160*/ 	.word	0x00000a80


	//   ....[15]....
        /*0164*/ 	.word	0x00000a90


	//   ....[16]....
        /*0168*/ 	.word	0x00000af0


	//   ....[17]....
        /*016c*/ 	.word	0x00000b00


	//   ....[18]....
        /*0170*/ 	.word	0x00000b60


	//   ....[19]....
        /*0174*/ 	.word	0x00000b70


	//   ....[20]....
        /*0178*/ 	.word	0x00000f30


	//   ....[21]....
        /*017c*/ 	.word	0x00000fb0


	//   ....[22]....
        /*0180*/ 	.word	0x00001060


	//   ....[23]....
        /*0184*/ 	.word	0x000010d0


	//   ....[24]....
        /*0188*/ 	.word	0x00001180


	//   ....[25]....
        /*018c*/ 	.word	0x000011f0


	//   ....[26]....
        /*0190*/ 	.word	0x000012a0


	//   ....[27]....
        /*0194*/ 	.word	0x00001310


	//   ....[28]....
        /*0198*/ 	.word	0x000013c0


	//   ....[29]....
        /*019c*/ 	.word	0x00001430


	//----- nvinfo : EIATTR_EXIT_INSTR_OFFSETS
	.align		4
.L_2493:
        /*01a0*/ 	.byte	0x04, 0x1c
        /*01a2*/ 	.short	(.L_2495 - .L_2494)


	//   ....[0]....
.L_2494:
        /*01a4*/ 	.word	0x00000c40


	//   ....[1]....
        /*01a8*/ 	.word	0x00000e70


	//   ....[2]....
        /*01ac*/ 	.word	0x00000ed0


	//----- nvinfo : EIATTR_CRS_STACK_SIZE
	.align		4
.L_2495:
        /*01b0*/ 	.byte	0x04, 0x1e
        /*01b2*/ 	.short	(.L_2497 - .L_2496)
.L_2496:
        /*01b4*/ 	.word	0x00000000
.L_2497:


//--------------------- .nv.info._ZN2at6native33batch_norm_backward_reduce_kernelIN3c104HalfEfflEEvNS_27GenericPackedTensorAccessorIT_Lm3ENS_16DefaultPtrTraitsET2_EES8_NS4_IT1_Lm1ES6_S7_EESA_SA_SA_NS4_IT0_Lm1ES6_S7_EESC_ --------------------------
	.section	.nv.info._ZN2at6native33batch_norm_backward_reduce_kernelIN3c104HalfEfflEEvNS_27GenericPackedTensorAccessorIT_Lm3ENS_16DefaultPtrTraitsET2_EES8_NS4_IT1_Lm1ES6_S7_EESA_SA_SA_NS4_IT0_Lm1ES6_S7_EESC_,"",@"SHT_CUDA_INFO"
	.sectionflags	@""
	.align	4


	//----- nvinfo : EIATTR_CUDA_API_VERSION
	.align		4
        /*0000*/ 	.byte	0x04, 0x37
        /*0002*/ 	.short	(.L_2499 - .L_2498)
.L_2498:
        /*0004*/ 	.word	0x00000082


	//----- nvinfo : EIATTR_SW2861232_WAR
	.align		4
.L_2499:
        /*0008*/ 	.byte	0x01, 0x35
	.zero		2


	//----- nvinfo : EIATTR_PARAM_CBANK
	.align		4
        /*000c*/ 	.byte	0x04, 0x0a
        /*000e*/ 	.short	(.L_2501 - .L_2500)
	.align		4
.L_2500:
        /*0010*/ 	.word	index@(.nv.constant0._ZN2at6native33batch_norm_backward_reduce_kernelIN3c104HalfEfflEEvNS_27GenericPackedTensorAccessorIT_Lm3ENS_16DefaultPtrTraitsET2_EES8_NS4_IT1_Lm1ES6_S7_EESA_SA_SA_NS4_IT0_Lm1ES6_S7_EESC_)
        /*0014*/ 	.short	0x0160
        /*0016*/ 	.short	0x0100


	//----- nvinfo : EIATTR_CBANK_PARAM_SIZE
	.align		4
.L_2501:
        /*0018*/ 	.byte	0x03, 0x19
        /*001a*/ 	.short	0x0100


	//----- nvinfo : EIATTR_KPARAM_INFO
	.align		4
        /*001c*/ 	.byte	0x04, 0x17
        /*001e*/ 	.short	(.L_2503 - .L_2502)
.L_2502:
        /*0020*/ 	.word	0x00000000
        /*0024*/ 	.short	0x0007
        /*0026*/ 	.short	0x00e8
        /*0028*/ 	.byte	0x00, 0xf0, 0x61, 0x00


	//----- nvinfo : EIATTR_KPARAM_INFO
	.align		4
.L_2503:
        /*002c*/ 	.byte	0x04, 0x17
        /*002e*/ 	.short	(.L_2505 - .L_2504)
.L_2504:
        /*0030*/ 	.word	0x00000000
        /*0034*/ 	.short	0x0006
        /*0036*/ 	.short	0x00d0
        /*0038*/ 	.byte	0x00, 0xf0, 0x61, 0x00


	//----- nvinfo : EIATTR_KPARAM_INFO
	.align		4
.L_2505:
        /*003c*/ 	.byte	0x04, 0x17
        /*003e*/ 	.short	(.L_2507 - .L_2506)
.L_2506:
        /*0040*/ 	.word	0x00000000
        /*0044*/ 	.short	0x0005
        /*0046*/ 	.short	0x00b8
        /*0048*/ 	.byte	0x00, 0xf0, 0x61, 0x00


	//----- nvinfo : EIATTR_KPARAM_INFO
	.align		4
.L_2507:
        /*004c*/ 	.byte	0x04, 0x17
        /*004e*/ 	.short	(.L_2509 - .L_2508)
.L_2508:
        /*0050*/ 	.word	0x00000000
        /*0054*/ 	.short	0x0004
        /*0056*/ 	.short	0x00a0
        /*0058*/ 	.byte	0x00, 0xf0, 0x61, 0x00


	//----- nvinfo : EIATTR_KPARAM_INFO
	.align		4
.L_2509:
        /*005c*/ 	.byte	0x04, 0x17
        /*005e*/ 	.short	(.L_2511 - .L_2510)
.L_2510:
        /*0060*/ 	.word	0x00000000
        /*0064*/ 	.short	0x0003
        /*0066*/ 	.short	0x0088
        /*0068*/ 	.byte	0x00, 0xf0, 0x61, 0x00


	//----- nvinfo : EIATTR_KPARAM_INFO
	.align		4
.L_2511:
        /*006c*/ 	.byte	0x04, 0x17
        /*006e*/ 	.short	(.L_2513 - .L_2512)
.L_2512:
        /*0070*/ 	.word	0x00000000
        /*0074*/ 	.short	0x0002
        /*0076*/ 	.short	0x0070
        /*0078*/ 	.byte	0x00, 0xf0, 0x61, 0x00


	//----- nvinfo : EIATTR_KPARAM_INFO
	.align		4
.L_2513:
        /*007c*/ 	.byte	0x04, 0x17
        /*007e*/ 	.short	(.L_2515 - .L_2514)
.L_2514:
        /*0080*/ 	.word	0x00000000
        /*0084*/ 	.short	0x0001
        /*0086*/ 	.short	0x0038
        /*0088*/ 	.byte	0x00, 0xf0, 0xe1, 0x00


	//----- nvinfo : EIATTR_KPARAM_INFO
	.align		4
.L_2515:
        /*008c*/ 	.byte	0x04, 0x17
        /*008e*/ 	.short	(.L_2517 - .L_2516)
.L_2516:
        /*0090*/ 	.word	0x00000000
        /*0094*/ 	.short	0x0000
        /*0096*/ 	.short	0x0000
        /*0098*/ 	.byte	0x00, 0xf0, 0xe1, 0x00


	//----- nvinfo : EIATTR_MAXREG_COUNT
	.align		4
.L_2517:
        /*009c*/ 	.byte	0x03, 0x1b
        /*009e*/ 	.short	0x00ff


	//----- nvinfo : EIATTR_NUM_BARRIERS
	.align		4
        /*00a0*/ 	.byte	0x02, 0x4c
        /*00a2*/ 	.byte	0x01
	.zero		1


	//----- nvinfo : EIATTR_MERCURY_ISA_VERSION
	.align		4
        /*00a4*/ 	.byte	0x03, 0x5f
        /*00a6*/ 	.short	0x0000


	//----- nvinfo : EIATTR_COOP_GROUP_MASK_REGIDS
	.align		4
        /*00a8*/ 	.byte	0x04, 0x29
        /*00aa*/ 	.short	(.L_2519 - .L_2518)


	//   ....[0]....
.L_2518:
        /*00ac*/ 	.word	0xffffffff


	//   ....[1]....
        /*00b0*/ 	.word	0xffffffff


	//   ....[2]....
        /*00b4*/ 	.word	0xffffffff


	//   ....[3]....
        /*00b8*/ 	.word	0xffffffff


	//   ....[4]....
        /*00bc*/ 	.word	0xffffffff


	//   ....[5]....
        /*00c0*/ 	.word	0xffffffff


	//   ....[6]....
        /*00c4*/ 	.word	0xffffffff


	//   ....[7]....
        /*00c8*/ 	.word	0xffffffff


	//   ....[8]....
        /*00cc*/ 	.word	0xffffffff


	//   ....[9]....
        /*00d0*/ 	.word	0xffffffff


	//   ....[10]....
        /*00d4*/ 	.word	0xffffffff


	//   ....[11]....
        /*00d8*/ 	.word	0xffffffff


	//   ....[12]....
        /*00dc*/ 	.word	0xffffffff


	//   ....[13]....
        /*00e0*/ 	.word	0xffffffff


	//   ....[14]....
        /*00e4*/ 	.word	0xffffffff


	//   ....[15]....
        /*00e8*/ 	.word	0xffffffff


	//   ....[16]....
        /*00ec*/ 	.word	0xffffffff


	//   ....[17]....
        /*00f0*/ 	.word	0xffffffff


	//   ....[18]....
        /*00f4*/ 	.word	0xffffffff


	//   ....[19]....
        /*00f8*/ 	.word	0xffffffff


	//   ....[20]....
        /*00fc*/ 	.word	0xffffffff


	//   ....[21]....
        /*0100*/ 	.word	0xffffffff


	//   ....[22]....
        /*0104*/ 	.word	0xffffffff


	//   ....[23]....
        /*0108*/ 	.word	0xffffffff


	//   ....[24]....
        /*010c*/ 	.word	0xffffffff


	//   ....[25]....
        /*0110*/ 	.word	0xffffffff


	//   ....[26]....
        /*0114*/ 	.word	0xffffffff


	//   ....[27]....
        /*0118*/ 	.word	0xffffffff


	//   ....[28]....
        /*011c*/ 	.word	0xffffffff


	//   ....[29]....
        /*0120*/ 	.word	0xffffffff


	//----- nvinfo : EIATTR_COOP_GROUP_INSTR_OFFSETS
	.align		4
.L_2519:
        /*0124*/ 	.byte	0x04, 0x28
        /*0126*/ 	.short	(.L_2521 - .L_2520)


	//   ....[0]....
.L_2520:
        /*0128*/ 	.word	0x000005f0


	//   ....[1]....
        /*012c*/ 	.word	0x00000620


	//   ....[2]....
        /*0130*/ 	.word	0x000006a0


	//   ....[3]....
        /*0134*/ 	.word	0x000006b0


	//   ....[4]....
        /*0138*/ 	.word	0x00000710


	//   ....[5]....
        /*013c*/ 	.word	0x00000720


	//   ....[6]....
        /*0140*/ 	.word	0x00000790


	//   ....[7]....
        /*0144*/ 	.word	0x000007a0


	//   ....[8]....
        /*0148*/ 	.word	0x00000810


	//   ....[9]....
        /*014c*/ 	.word	0x00000820


	//   ....[10]....
        /*0150*/ 	.word	0x00000980


	//   ....[11]....
        /*0154*/ 	.word	0x000009b0


	//   ....[12]....
        /*0158*/ 	.word	0x000009e0


	//   ....[13]....
        /*015c*/ 	.word	0x00000a20


	//   ....[14]....
        /*0160*/ 	.word	0x00000a80


	//   ....[15]....
        /*0164*/ 	.word	0x00000a90


	//   ....[16]....
        /*0168*/ 	.word	0x00000af0


	//   ....[17]....
        /*016c*/ 	.word	0x00000b00


	//   ....[18]....
        /*0170*/ 	.word	0x00000b60


	//   ....[19]....
        /*0174*/ 	.word	0x00000b70


	//   ....[20]....
        /*0178*/ 	.word	0x00000f00


	//   ....[21]....
        /*017c*/ 	.word	0x00000f80


	//   ....[22]....
        /*0180*/ 	.word	0x00001030


	//   ....[23]....
        /*0184*/ 	.word	0x000010a0


	//   ....[24]....
        /*0188*/ 	.word	0x00001150


	//   ....[25]....
        /*018c*/ 	.word	0x000011c0


	//   ....[26]....
        /*0190*/ 	.word	0x00001270


	//   ....[27]....
        /*0194*/ 	.word	0x000012e0


	//   ....[28]....
        /*0198*/ 	.word	0x00001390


	//   ....[29]....
        /*019c*/ 	.word	0x00001400


	//----- nvinfo : EIATTR_EXIT_INSTR_OFFSETS
	.align		4
.L_2521:
        /*01a0*/ 	.byte	0x04, 0x1c
        /*01a2*/ 	.short	(.L_2523 - .L_2522)


	//   ....[0]....
.L_2522:
        /*01a4*/ 	.word	0x00000c40


	//   ....[1]....
        /*01a8*/ 	.word	0x00000e40


	//   ....[2]....
        /*01ac*/ 	.word	0x00000ea0


	//----- nvinfo : EIATTR_CRS_STACK_SIZE
	.align		4
.L_2523:
        /*01b0*/ 	.byte	0x04, 0x1e
        /*01b2*/ 	.short	(.L_2525 - .L_2524)
.L_2524:
        /*01b4*/ 	.word	0x00000000
.L_2525:


//--------------------- .nv.info._ZN2at6native33batch_norm_backward_reduce_kernelIN3c104HalfES3_fiEEvNS_27GenericPackedTensorAccessorIT_Lm3ENS_16DefaultPtrTraitsET2_EES8_NS4_IT1_Lm1ES6_S7_EESA_SA_SA_NS4_IT0_Lm1ES6_S7_EESC_ --------------------------
	.section	.nv.info._ZN2at6native33batch_norm_backward_reduce_kernelIN3c104HalfES3_fiEEvNS_27GenericPackedTensorAccessorIT_Lm3ENS_16DefaultPtrTraitsET2_EES8_NS4_IT1_Lm1ES6_S7_EESA_SA_SA_NS4_IT0_Lm1ES6_S7_EESC_,"",@"SHT_CUDA_INFO"
	.sectionflags	@""
	.align	4


	//----- nvinfo : EIATTR_CUDA_API_VERSION
	.align		4
        /*0000*/ 	.byte	0x04, 0x37
        /*0002*/ 	.short	(.L_2527 - .L_2526)
.L_2526:
        /*0004*/ 	.word	0x00000082


	//----- nvinfo : EIATTR_SW2861232_WAR
	.align		4
.L_2527:
        /*0008*/ 	.byte	0x01, 0x35
	.zero		2


	//----- nvinfo : EIATTR_PARAM_CBANK
	.align		4
        /*000c*/ 	.byte	0x04, 0x0a
        /*000e*/ 	.short	(.L_2529 - .L_2528)
	.align		4
.L_2528:
        /*0010*/ 	.word	index@(.nv.constant0._ZN2at6native33batch_norm_backward_reduce_kernelIN3c104HalfES3_fiEEvNS_27GenericPackedTensorAccessorIT_Lm3ENS_16DefaultPtrTraitsET2_EES8_NS4_IT1_Lm1ES6_S7_EESA_SA_SA_NS4_IT0_Lm1ES6_S7_EESC_)
        /*0014*/ 	.short	0x0160
        /*0016*/ 	.short	0x00a0


	//----- nvinfo : EIATTR_CBANK_PARAM_SIZE
	.align		4
.L_2529:
        /*0018*/ 	.byte	0x03, 0x19
        /*001a*/ 	.short	0x00a0


	//----- nvinfo : EIATTR_KPARAM_INFO
	.align		4
        /*001c*/ 	.byte	0x04, 0x17
        /*001e*/ 	.short	(.L_2531 - .L_2530)
.L_2530:
        /*0020*/ 	.word	0x00000000
        /*0024*/ 	.short	0x0007
        /*0026*/ 	.short	0x0090
        /*0028*/ 	.byte	0x00, 0xf0, 0x41, 0x00


	//----- nvinfo : EIATTR_KPARAM_INFO
	.align		4
.L_2531:
        /*002c*/ 	.byte	0x04, 0x17
        /*002e*/ 	.short	(.L_2533 - .L_2532)
.L_2532:
        /*0030*/ 	.word	0x00000000
        /*0034*/ 	.short	0x0006
        /*0036*/ 	.short	0x0080
        /*0038*/ 	.byte	0x00, 0xf0, 0x41, 0x00


	//----- nvinfo : EIATTR_KPARAM_INFO
	.align		4
.L_2533:
        /*003c*/ 	.byte	0x04, 0x17
        /*003e*/ 	.short	(.L_2535 - .L_2534)
.L_2534:
        /*0040*/ 	.word	0x00000000
        /*0044*/ 	.short	0x0005
        /*0046*/ 	.short	0x0070
        /*0048*/ 	.byte	0x00, 0xf0, 0x41, 0x00


	//----- nvinfo : EIATTR_KPARAM_INFO
	.align		4
.L_2535:
        /*004c*/ 	.byte	0x04, 0x17
        /*004e*/ 	.short	(.L_2537 - .L_2536)
.L_2536:
        /*0050*/ 	.word	0x00000000
        /*0054*/ 	.short	0x0004
        /*0056*/ 	.short	0x0060
        /*0058*/ 	.byte	0x00, 0xf0, 0x41, 0x00


	//----- nvinfo : EIATTR_KPARAM_INFO
	.align		4
.L_2537:
        /*005c*/ 	.byte	0x04, 0x17
        /*005e*/ 	.short	(.L_2539 - .L_2538)
.L_2538:
        /*0060*/ 	.word	0x00000000
        /*0064*/ 	.short	0x0003
        /*0066*/ 	.short	0x0050
        /*0068*/ 	.byte	0x00, 0xf0, 0x41, 0x00


	//----- nvinfo : EIATTR_KPARAM_INFO
	.align		4
.L_2539:
        /*006c*/ 	.byte	0x04, 0x17
        /*006e*/ 	.short	(.L_2541 - .L_2540)
.L_2540:
        /*0070*/ 	.word	0x00000000
        /*0074*/ 	.short	0x0002
        /*0076*/ 	.short	0x0040
        /*0078*/ 	.byte	0x00, 0xf0, 0x41, 0x00


	//----- nvinfo : EIATTR_KPARAM_INFO
	.align		4
.L_2541:
        /*007c*/ 	.byte	0x04, 0x17
        /*007e*/ 	.short	(.L_2543 - .L_2542)
.L_2542:
        /*0080*/ 	.word	0x00000000
        /*0084*/ 	.short	0x0001
        /*0086*/ 	.short	0x0020
        /*0088*/ 	.byte	0x00, 0xf0, 0x81, 0x00


	//----- nvinfo : EIATTR_KPARAM_INFO
	.align		4
.L_2543:
        /*008c*/ 	.byte	0x04, 0x17
        /*008e*/ 	.short	(.L_2545 - .L_2544)
.L_2544:
        /*0090*/ 	.word	0x00000000
        /*0094*/ 	.short	0x0000
        /*0096*/ 	.short	0x0000
        /*0098*/ 	.byte	0x00, 0xf0, 0x81, 0x00


	//----- nvinfo : EIATTR_MAXREG_COUNT
	.align		4
.L_2545:
        /*009c*/ 	.byte	0x03, 0x1b
        /*009e*/ 	.short	0x00ff


	//----- nvinfo : EIATTR_NUM_BARRIERS
	.align		4
        /*00a0*/ 	.byte	0x02, 0x4c
        /*00a2*/ 	.byte	0x01
	.zero		1


	//----- nvinfo : EIATTR_MERCURY_ISA_VERSION
	.align		4
        /*00a4*/ 	.byte	0x03, 0x5f
        /*00a6*/ 	.short	0x0000


	//----- nvinfo : EIATTR_COOP_GROUP_MASK_REGIDS
	.align		4
        /*00a8*/ 	.byte	0x04, 0x29
        /*00aa*/ 	.short	(.L_2547 - .L_2546)


	//   ....[0]....
.L_2546:
        /*00ac*/ 	.word	0xffffffff


	//   ....[1]....
        /*00b0*/ 	.word	0xffffffff


	//   ....[2]....
        /*00b4*/ 	.word	0xffffffff


	//   ....[3]....
        /*00b8*/ 	.word	0xffffffff


	//   ....[4]....
        /*00bc*/ 	.word	0xffffffff


	//   ....[5]....
        /*00c0*/ 	.word	0xffffffff


	//   ....[6]....
        /*00c4*/ 	.word	0xffffffff


	//   ....[7]....
        /*00c8*/ 	.word	0xffffffff


	//   ....[8]....
        /*00cc*/ 	.word	0xffffffff


	//   ....[9]....
        /*00d0*/ 	.word	0xffffffff


	//   ....[10]....
        /*00d4*/ 	.word	0xffffffff


	//   ....[11]....
        /*00d8*/ 	.word	0xffffffff


	//   ....[12]....
        /*00dc*/ 	.word	0xffffffff


	//   ....[13]....
        /*00e0*/ 	.word	0xffffffff


	//   ....[14]....
        /*00e4*/ 	.word	0xffffffff


	//   ....[15]....
        /*00e8*/ 	.word	0xffffffff


	//   ....[16]....
        /*00ec*/ 	.word	0xffffffff


	//   ....[17]....
        /*00f0*/ 	.word	0xffffffff


	//   ....[18]....
        /*00f4*/ 	.word	0xffffffff


	//   ....[19]....
        /*00f8*/ 	.word	0xffffffff


	//   ....[20]....
        /*00fc*/ 	.word	0xffffffff


	//   ....[21]....
        /*0100*/ 	.word	0xffffffff


	//   ....[22]....
        /*0104*/ 	.word	0xffffffff


	//   ....[23]....
        /*0108*/ 	.word	0xffffffff


	//   ....[24]....
        /*010c*/ 	.word	0xffffffff


	//   ....[25]....
        /*0110*/ 	.word	0xffffffff


	//   ....[26]....
        /*0114*/ 	.word	0xffffffff


	//   ....[27]....
        /*0118*/ 	.word	0xffffffff


	//   ....[28]....
        /*011c*/ 	.word	0xffffffff


	//   ....[29]....
        /*0120*/ 	.word	0xffffffff


	//----- nvinfo : EIATTR_COOP_GROUP_INSTR_OFFSETS
	.align		4
.L_2547:
        /*0124*/ 	.byte	0x04, 0x28
        /*0126*/ 	.short	(.L_2549 - .L_2548)


	//   ....[0]....
.L_2548:
        /*0128*/ 	.word	0x000003f0


	//   ....[1]....
        /*012c*/ 	.word	0x00000420


	//   ....[2]....
        /*0130*/ 	.word	0x00000490


	//   ....[3]....
        /*0134*/ 	.word	0x000004a0


	//   ....[4]....
        /*0138*/ 	.word	0x00000500


	//   ....[5]....
        /*013c*/ 	.word	0x00000510


	//   ....[6]....
        /*0140*/ 	.word	0x00000580


	//   ....[7]....
        /*0144*/ 	.word	0x00000590


	//   ....[8]....
        /*0148*/ 	.word	0x00000610


	//   ....[9]....
        /*014c*/ 	.word	0x00000660


	//   ....[10]....
        /*0150*/ 	.word	0x00000770


	//   ....[11]....
        /*0154*/ 	.word	0x000007a0


	//   ....[12]....
        /*0158*/ 	.word	0x000007f0


	//   ....[13]....
        /*015c*/ 	.word	0x00000810


	//   ....[14]....
        /*0160*/ 	.word	0x00000870


	//   ....[15]....
        /*0164*/ 	.word	0x00000880


	//   ....[16]....
        /*0168*/ 	.word	0x000008e0


	//   ....[17]....
        /*016c*/ 	.word	0x000008f0


	//   ....[18]....
        /*0170*/ 	.word	0x00000950


	//   ....[19]....
        /*0174*/ 	.word	0x00000960


	//   ....[20]....
        /*0178*/ 	.word	0x00000c50


	//   ....[21]....
        /*017c*/ 	.word	0x00000cd0


	//   ....[22]....
        /*0180*/ 	.word	0x00000d80


	//   ....[23]....
        /*0184*/ 	.word	0x00000df0


	//   ....[24]....
        /*0188*/ 	.word	0x00000ea0


	//   ....[25]....
        /*018c*/ 	.word	0x00000f10


	//   ....[26]....
        /*0190*/ 	.word	0x00000fc0


	//   ....[27]....
        /*0194*/ 	.word	0x00001030


	//   ....[28]....
        /*0198*/ 	.word	0x000010e0


	//   ....[29]....
        /*019c*/ 	.word	0x00001150


	//----- nvinfo : EIATTR_EXIT_INSTR_OFFSETS
	.align		4
.L_2549:
        /*01a0*/ 	.byte	0x04, 0x1c
        /*01a2*/ 	.short	(.L_2551 - .L_2550)


	//   ....[0]....
.L_2550:
        /*01a4*/ 	.word	0x00000a20


	//   ....[1]....
        /*01a8*/ 	.word	0x00000ba0


	//   ....[2]....
        /*01ac*/ 	.word	0x00000bf0


	//----- nvinfo : EIATTR_CRS_STACK_SIZE
	.align		4
.L_2551:
        /*01b0*/ 	.byte	0x04, 0x1e
        /*01b2*/ 	.short	(.L_2553 - .L_2552)
.L_2552:
        /*01b4*/ 	.word	0x00000000
.L_2553:


//--------------------- .nv.info._ZN2at6native33batch_norm_backward_reduce_kernelIN3c104HalfEffiEEvNS_27GenericPackedTensorAccessorIT_Lm3ENS_16DefaultPtrTraitsET2_EES8_NS4_IT1_Lm1ES6_S7_EESA_SA_SA_NS4_IT0_Lm1ES6_S7_EESC_ --------------------------
	.section	.nv.info._ZN2at6native33batch_norm_backward_reduce_kernelIN3c104HalfEffiEEvNS_27GenericPackedTensorAccessorIT_Lm3ENS_16DefaultPtrTraitsET2_EES8_NS4_IT1_Lm1ES6_S7_EESA_SA_SA_NS4_IT0_Lm1ES6_S7_EESC_,"",@"SHT_CUDA_INFO"
	.sectionflags	@""
	.align	4


	//----- nvinfo : EIATTR_CUDA_API_VERSION
	.align		4
        /*0000*/ 	.byte	0x04, 0x37
        /*0002*/ 	.short	(.L_2555 - .L_2554)
.L_2554:
        /*0004*/ 	.word	0x00000082


	//----- nvinfo : EIATTR_SW2861232_WAR
	.align		4
.L_2555:
        /*0008*/ 	.byte	0x01, 0x35
	.zero		2


	//----- nvinfo : EIATTR_PARAM_CBANK
	.align		4
        /*000c*/ 	.byte	0x04, 0x0a
        /*000e*/ 	.short	(.L_2557 - .L_2556)
	.align		4
.L_2556:
        /*0010*/ 	.word	index@(.nv.constant0._ZN2at6native33batch_norm_backward_reduce_kernelIN3c104HalfEffiEEvNS_27GenericPackedTensorAccessorIT_Lm3ENS_16DefaultPtrTraitsET2_EES8_NS4_IT1_Lm1ES6_S7_EESA_SA_SA_NS4_IT0_Lm1ES6_S7_EESC_)
        /*0014*/ 	.short	0x0160
        /*0016*/ 	.short	0x00a0


	//----- nvinfo : EIATTR_CBANK_PARAM_SIZE
	.align		4
.L_2557:
        /*0018*/ 	.byte	0x03, 0x19
        /*001a*/ 	.short	0x00a0


	//----- nvinfo : EIATTR_KPARAM_INFO
	.align		4
        /*001c*/ 	.byte	0x04, 0x17
        /*001e*/ 	.short	(.L_2559 - .L_2558)
.L_2558:
        /*0020*/ 	.word	0x00000000
        /*0024*/ 	.short	0x0007
        /*0026*/ 	.short	0x0090
        /*0028*/ 	.byte	0x00, 0xf0, 0x41, 0x00


	//----- nvinfo : EIATTR_KPARAM_INFO
	.align		4
.L_2559:
        /*002c*/ 	.byte	0x04, 0x17
        /*002e*/ 	.short	(.L_2561 - .L_2560)
.L_2560:
        /*0030*/ 	.word	0x00000000
        /*0034*/ 	.short	0x0006
        /*0036*/ 	.short	0x0080
        /*0038*/ 	.byte	0x00, 0xf0, 0x41, 0x00


	//----- nvinfo : EIATTR_KPARAM_INFO
	.align		4
.L_2561:
        /*003c*/ 	.byte	0x04, 0x17
        /*003e*/ 	.short	(.L_2563 - .L_2562)
.L_2562:
        /*0040*/ 	.word	0x00000000
        /*0044*/ 	.short	0x0005
        /*0046*/ 	.short	0x0070
        /*0048*/ 	.byte	0x00, 0xf0, 0x41, 0x00


	//----- nvinfo : EIATTR_KPARAM_INFO
	.align		4
.L_2563:
        /*004c*/ 	.byte	0x04, 0x17
        /*004e*/ 	.short	(.L_2565 - .L_2564)
.L_2564:
        /*0050*/ 	.word	0x00000000
        /*0054*/ 	.short	0x0004
        /*0056*/ 	.short	0x0060
        /*0058*/ 	.byte	0x00, 0xf0, 0x41, 0x00


	//----- nvinfo : EIATTR_KPARAM_INFO
	.align		4
.L_2565:
        /*005c*/ 	.byte	0x04, 0x17
        /*005e*/ 	.short	(.L_2567 - .L_2566)
.L_2566:
        /*0060*/ 	.word	0x00000000
        /*0064*/ 	.short	0x0003
        /*0066*/ 	.short	0x0050
        /*0068*/ 	.byte	0x00, 0xf0, 0x41, 0x00


	//----- nvinfo : EIATTR_KPARAM_INFO
	.align		4
.L_2567:
        /*006c*/ 	.byte	0x04, 0x17
        /*006e*/ 	.short	(.L_2569 - .L_2568)
.L_2568:
        /*0070*/ 	.word	0x00000000
        /*0074*/ 	.short	0x0002
        /*0076*/ 	.short	0x0040
        /*0078*/ 	.byte	0x00, 0xf0, 0x41, 0x00


	//----- nvinfo : EIATTR_KPARAM_INFO
	.align		4
.L_2569:
        /*007c*/ 	.byte	0x04, 0x17
        /*007e*/ 	.short	(.L_2571 - .L_2570)
.L_2570:
        /*0080*/ 	.word	0x00000000
        /*0084*/ 	.short	0x0001
        /*0086*/ 	.short	0x0020
        /*0088*/ 	.byte	0x00, 0xf0, 0x81, 0x00


	//----- nvinfo : EIATTR_KPARAM_INFO
	.align		4
.L_2571:
        /*008c*/ 	.byte	0x04, 0x17
        /*008e*/ 	.short	(.L_2573 - .L_2572)
.L_2572:
        /*0090*/ 	.word	0x00000000
        /*0094*/ 	.short	0x0000
        /*0096*/ 	.short	0x0000
        /*0098*/ 	.byte	0x00, 0xf0, 0x81, 0x00


	//----- nvinfo : EIATTR_MAXREG_COUNT
	.align		4
.L_2573:
        /*009c*/ 	.byte	0x03, 0x1b
        /*009e*/ 	.short	0x00ff


	//----- nvinfo : EIATTR_NUM_BARRIERS
	.align		4
        /*00a0*/ 	.byte	0x02, 0x4c
        /*00a2*/ 	.byte	0x01
	.zero		1


	//----- nvinfo : EIATTR_MERCURY_ISA_VERSION
	.align		4
        /*00a4*/ 	.byte	0x03, 0x5f
        /*00a6*/ 	.short	0x0000


	//----- nvinfo : EIATTR_COOP_GROUP_MASK_REGIDS
	.align		4
        /*00a8*/ 	.byte	0x04, 0x29
        /*00aa*/ 	.short	(.L_2575 - .L_2574)


	//   ....[0]....
.L_2574:
        /*00ac*/ 	.word	0xffffffff


	//   ....[1]....
        /*00b0*/ 	.word	0xffffffff


	//   ....[2]....
        /*00b4*/ 	.word	0xffffffff


	//   ....[3]....
        /*00b8*/ 	.word	0xffffffff


	//   ....[4]....
        /*00bc*/ 	.word	0xffffffff


	//   ....[5]....
        /*00c0*/ 	.word	0xffffffff


	//   ....[6]....
        /*00c4*/ 	.word	0xffffffff


	//   ....[7]....
        /*00c8*/ 	.word	0xffffffff


	//   ....[8]....
        /*00cc*/ 	.word	0xffffffff


	//   ....[9]....
        /*00d0*/ 	.word	0xffffffff


	//   ....[10]....
        /*00d4*/ 	.word	0xffffffff


	//   ....[11]....
        /*00d8*/ 	.word	0xffffffff


	//   ....[12]....
        /*00dc*/ 	.word	0xffffffff


	//   ....[13]....
        /*00e0*/ 	.word	0xffffffff


	//   ....[14]....
        /*00e4*/ 	.word	0xffffffff


	//   ....[15]....
        /*00e8*/ 	.word	0xffffffff


	//   ....[16]....
        /*00ec*/ 	.word	0xffffffff


	//   ....[17]....
        /*00f0*/ 	.word	0xffffffff


	//   ....[18]....
        /*00f4*/ 	.word	0xffffffff


	//   ....[19]....
        /*00f8*/ 	.word	0xffffffff


	//   ....[20]....
        /*00fc*/ 	.word	0xffffffff


	//   ....[21]....
        /*0100*/ 	.word	0xffffffff


	//   ....[22]....
        /*0104*/ 	.word	0xffffffff


	//   ....[23]....
        /*0108*/ 	.word	0xffffffff


	//   ....[24]....
        /*010c*/ 	.word	0xffffffff


	//   ....[25]....
        /*0110*/ 	.word	0xffffffff


	//   ....[26]....
        /*0114*/ 	.word	0xffffffff


	//   ....[27]....
        /*0118*/ 	.word	0xffffffff


	//   ....[28]....
        /*011c*/ 	.word	0xffffffff


	//   ....[29]....
        /*0120*/ 	.word	0xffffffff


	//----- nvinfo : EIATTR_COOP_GROUP_INSTR_OFFSETS
	.align		4
.L_2575:
        /*0124*/ 	.byte	0x04, 0x28
        /*0126*/ 	.short	(.L_2577 - .L_2576)


	//   ....[0]....
.L_2576:
        /*0128*/ 	.word	0x000003f0


	//   ....[1]....
        /*012c*/ 	.word	0x00000420


	//   ....[2]....
        /*0130*/ 	.word	0x00000490


	//   ....[3]....
        /*0134*/ 	.word	0x000004a0


	//   ....[4]....
        /*0138*/ 	.word	0x00000500


	//   ....[5]....
        /*013c*/ 	.word	0x00000510


	//   ....[6]....
        /*0140*/ 	.word	0x00000580


	//   ....[7]....
        /*0144*/ 	.word	0x00000590


	//   ....[8]....
        /*0148*/ 	.word	0x00000610


	//   ....[9]....
        /*014c*/ 	.word	0x00000660


	//   ....[10]....
        /*0150*/ 	.word	0x00000770


	//   ....[11]....
        /*0154*/ 	.word	0x000007a0


	//   ....[12]....
        /*0158*/ 	.word	0x000007f0


	//   ....[13]....
        /*015c*/ 	.word	0x00000810


	//   ....[14]....
        /*0160*/ 	.word	0x00000870


	//   ....[15]....
        /*0164*/ 	.word	0x00000880


	//   ....[16]....
        /*0168*/ 	.word	0x000008e0


	//   ....[17]....
        /*016c*/ 	.word	0x000008f0


	//   ....[18]....
        /*0170*/ 	.word	0x00000950


	//   ....[19]....
        /*0174*/ 	.word	0x00000960


	//   ....[20]....
        /*0178*/ 	.word	0x00000c10


	//   ....[21]....
        /*017c*/ 	.word	0x00000c90


	//   ....[22]....
        /*0180*/ 	.word	0x00000d40


	//   ....[23]....
        /*0184*/ 	.word	0x00000db0


	//   ....[24]....
        /*0188*/ 	.word	0x00000e60


	//   ....[25]....
        /*018c*/ 	.word	0x00000ed0


	//   ....[26]....
        /*0190*/ 	.word	0x00000f80


	//   ....[27]....
        /*0194*/ 	.word	0x00000ff0


	//   ....[28]....
        /*0198*/ 	.word	0x000010a0


	//   ....[29]....
        /*019c*/ 	.word	0x00001110


	//----- nvinfo : EIATTR_EXIT_INSTR_OFFSETS
	.align		4
.L_2577:
        /*01a0*/ 	.byte	0x04, 0x1c
        /*01a2*/ 	.short	(.L_2579 - .L_2578)


	//   ....[0]....
.L_2578:
        /*01a4*/ 	.word	0x00000a20


	//   ....[1]....
        /*01a8*/ 	.word	0x00000b60


	//   ....[2]....
        /*01ac*/ 	.word	0x00000bb0


	//----- nvinfo : EIATTR_CRS_STACK_SIZE
	.align		4
.L_2579:
        /*01b0*/ 	.byte	0x04, 0x1e
        /*01b2*/ 	.short	(.L_2581 - .L_2580)
.L_2580:
        /*01b4*/ 	.word	0x00000000
.L_2581:


//--------------------- .nv.info._ZN2at6native33batch_norm_backward_reduce_kernelIffflEEvNS_27GenericPackedTensorAccessorIT_Lm3ENS_16DefaultPtrTraitsET2_EES6_NS2_IT1_Lm1ES4_S5_EES8_S8_S8_NS2_IT0_Lm1ES4_S5_EESA_ --------------------------
	.section	.nv.info._ZN2at6native33batch_norm_backward_reduce_kernelIffflEEvNS_27GenericPackedTensorAccessorIT_Lm3ENS_16DefaultPtrTraitsET2_EES6_NS2_IT1_Lm1ES4_S5_EES8_S8_S8_NS2_IT0_Lm1ES4_S5_EESA_,"",@"SHT_CUDA_INFO"
	.sectionflags	@""
	.align	4


	//----- nvinfo : EIATTR_CUDA_API_VERSION
	.align		4
        /*0000*/ 	.byte	0x04, 0x37
        /*0002*/ 	.short	(.L_2583 - .L_2582)
.L_2582:
        /*0004*/ 	.word	0x00000082


	//----- nvinfo : EIATTR_SW2861232_WAR
	.align		4
.L_2583:
        /*0008*/ 	.byte	0x01, 0x35
	.zero		2


	//----- nvinfo : EIATTR_PARAM_CBANK
	.align		4
        /*000c*/ 	.byte	0x04, 0x0a
        /*000e*/ 	.short	(.L_2585 - .L_2584)
	.align		4
.L_2584:
        /*0010*/ 	.word	index@(.nv.constant0._ZN2at6native33batch_norm_backward_reduce_kernelIffflEEvNS_27GenericPackedTensorAccessorIT_Lm3ENS_16DefaultPtrTraitsET2_EES6_NS2_IT1_Lm1ES4_S5_EES8_S8_S8_NS2_IT0_Lm1ES4_S5_EESA_)
        /*0014*/ 	.short	0x0160
        /*0016*/ 	.short	0x0100


	//----- nvinfo : EIATTR_CBANK_PARAM_SIZE
	.align		4
.L_2585:
        /*0018*/ 	.byte	0x03, 0x19
        /*001a*/ 	.short	0x0100


	//----- nvinfo : EIATTR_KPARAM_INFO
	.align		4
        /*001c*/ 	.byte	0x04, 0x17
        /*001e*/ 	.short	(.L_2587 - .L_2586)
.L_2586:
        /*0020*/ 	.word	0x00000000
        /*0024*/ 	.short	0x0007
        /*0026*/ 	.short	0x00e8
        /*0028*/ 	.byte	0x00, 0xf0, 0x61, 0x00


	//----- nvinfo : EIATTR_KPARAM_INFO
	.align		4
.L_2587:
        /*002c*/ 	.byte	0x04, 0x17
        /*002e*/ 	.short	(.L_2589 - .L_2588)
.L_2588:
        /*0030*/ 	.word	0x00000000
        /*0034*/ 	.short	0x0006
        /*0036*/ 	.short	0x00d0
        /*0038*/ 	.byte	0x00, 0xf0, 0x61, 0x00


	//----- nvinfo : EIATTR_KPARAM_INFO
	.align		4
.L_2589:
        /*003c*/ 	.byte	0x04, 0x17
        /*003e*/ 	.short	(.L_2591 - .L_2590)
.L_2590:
        /*0040*/ 	.word	0x00000000
        /*0044*/ 	.short	0x0005
        /*0046*/ 	.short	0x00b8
        /*0048*/ 	.byte	0x00, 0xf0, 0x61, 0x00


	//----- nvinfo : EIATTR_KPARAM_INFO
	.align		4
.L_2591:
        /*004c*/ 	.byte	0x04, 0x17
        /*004e*/ 	.short	(.L_2593 - .L_2592)
.L_2592:
        /*0050*/ 	.word	0x00000000
        /*0054*/ 	.short	0x0004
        /*0056*/ 	.short	0x00a0
        /*0058*/ 	.byte	0x00, 0xf0, 0x61, 0x00


	//----- nvinfo : EIATTR_KPARAM_INFO
	.align		4
.L_2593:
        /*005c*/ 	.byte	0x04, 0x17
        /*005e*/ 	.short	(.L_2595 - .L_2594)
.L_2594:
        /*0060*/ 	.word	0x00000000
        /*0064*/ 	.short	0x0003
        /*0066*/ 	.short	0x0088
        /*0068*/ 	.byte	0x00, 0xf0, 0x61, 0x00


	//----- nvinfo : EIATTR_KPARAM_INFO
	.align		4
.L_2595:
        /*006c*/ 	.byte	0x04, 0x17
        /*006e*/ 	.short	(.L_2597 - .L_2596)
.L_2596:
        /*0070*/ 	.word	0x00000000
        /*0074*/ 	.short	0x0002
        /*0076*/ 	.short	0x0070
        /*0078*/ 	.byte	0x00, 0xf0, 0x61, 0x00


	//----- nvinfo : EIATTR_KPARAM_INFO
	.align		4
.L_2597:
        /*007c*/ 	.byte	0x04, 0x17
        /*007e*/ 	.short	(.L_2599 - .L_2598)
.L_2598:
        /*0080*/ 	.word	0x00000000
        /*0084*/ 	.short	0x0001
        /*0086*/ 	.short	0x0038
        /*0088*/ 	.byte	0x00, 0xf0, 0xe1, 0x00


	//----- nvinfo : EIATTR_KPARAM_INFO
	.align		4
.L_2599:
        /*008c*/ 	.byte	0x04, 0x17
        /*008e*/ 	.short	(.L_2601 - .L_2600)
.L_2600:
        /*0090*/ 	.word	0x00000000
        /*0094*/ 	.short	0x0000
        /*0096*/ 	.short	0x0000
        /*0098*/ 	.byte	0x00, 0xf0, 0xe1, 0x00


	//----- nvinfo : EIATTR_MAXREG_COUNT
	.align		4
.L_2601:
        /*009c*/ 	.byte	0x03, 0x1b
        /*009e*/ 	.short	0x00ff


	//----- nvinfo : EIATTR_NUM_BARRIERS
	.align		4
        /*00a0*/ 	.byte	0x02, 0x4c
        /*00a2*/ 	.byte	0x01
	.zero		1


	//----- nvinfo : EIATTR_MERCURY_ISA_VERSION
	.align		4
        /*00a4*/ 	.byte	0x03, 0x5f
        /*00a6*/ 	.short	0x0000


	//----- nvinfo : EIATTR_COOP_GROUP_MASK_REGIDS
	.align		4
        /*00a8*/ 	.byte	0x04, 0x29
        /*00aa*/ 	.short	(.L_2603 - .L_2602)


	//   ....[0]....
.L_2602:
        /*00ac*/ 	.word	0xffffffff


	//   ....[1]....
        /*00b0*/ 	.word	0xffffffff


	//   ....[2]....
        /*00b4*/ 	.word	0xffffffff


	//   ....[3]....
        /*00b8*/ 	.word	0xffffffff


	//   ....[4]....
        /*00bc*/ 	.word	0xffffffff


	//   ....[5]....
        /*00c0*/ 	.word	0xffffffff


	//   ....[6]....
        /*00c4*/ 	.word	0xffffffff


	//   ....[7]....
        /*00c8*/ 	.word	0xffffffff


	//   ....[8]....
        /*00cc*/ 	.word	0xffffffff


	//   ....[9]....
        /*00d0*/ 	.word	0xffffffff


	//   ....[10]....
        /*00d4*/ 	.word	0xffffffff


	//   ....[11]....
        /*00d8*/ 	.word	0xffffffff


	//   ....[12]....
        /*00dc*/ 	.word	0xffffffff


	//   ....[13]....
        /*00e0*/ 	.word	0xffffffff


	//   ....[14]....
        /*00e4*/ 	.word	0xffffffff


	//   ....[15]....
        /*00e8*/ 	.word	0xffffffff


	//   ....[16]....
        /*00ec*/ 	.word	0xffffffff


	//   ....[17]....
        /*00f0*/ 	.word	0xffffffff


	//   ....[18]....
        /*00f4*/ 	.word	0xffffffff


	//   ....[19]....
        /*00f8*/ 	.word	0xffffffff


	//   ....[20]....
        /*00fc*/ 	.word	0xffffffff


	//   ....[21]....
        /*0100*/ 	.word	0xffffffff


	//   ....[22]....
        /*0104*/ 	.word	0xffffffff


	//   ....[23]....
        /*0108*/ 	.word	0xffffffff


	//   ....[24]....
        /*010c*/ 	.word	0xffffffff


	//   ....[25]....
        /*0110*/ 	.word	0xffffffff


	//   ....[26]....
        /*0114*/ 	.word	0xffffffff


	//   ....[27]....
        /*0118*/ 	.word	0xffffffff


	//   ....[28]....
        /*011c*/ 	.word	0xffffffff


	//   ....[29]....
        /*0120*/ 	.word	0xffffffff


	//----- nvinfo : EIATTR_COOP_GROUP_INSTR_OFFSETS
	.align		4
.L_2603:
        /*0124*/ 	.byte	0x04, 0x28
        /*0126*/ 	.short	(.L_2605 - .L_2604)


	//   ....[0]....
.L_2604:
        /*0128*/ 	.word	0x00000590


	//   ....[1]....
        /*012c*/ 	.word	0x000005c0


	//   ....[2]....
        /*0130*/ 	.word	0x00000610


	//   ....[3]....
        /*0134*/ 	.word	0x00000620


	//   ....[4]....
        /*0138*/ 	.word	0x00000660


	//   ....[5]....
        /*013c*/ 	.word	0x00000670


	//   ....[6]....
        /*0140*/ 	.word	0x000006f0


	//   ....[7]....
        /*0144*/ 	.word	0x00000710


	//   ....[8]....
        /*0148*/ 	.word	0x00000770


	//   ....[9]....
        /*014c*/ 	.word	0x00000780


	//   ....[10]....
        /*0150*/ 	.word	0x00000830


	//   ....[11]....
        /*0154*/ 	.word	0x00000850


	//   ....[12]....
        /*0158*/ 	.word	0x00000870


	//   ....[13]....
        /*015c*/ 	.word	0x00000890


	//   ....[14]....
        /*0160*/ 	.word	0x000008b0


	//   ....[15]....
        /*0164*/ 	.word	0x000008d0


	//   ....[16]....
        /*0168*/ 	.word	0x000008f0


	//   ....[17]....
        /*016c*/ 	.word	0x00000910


	//   ....[18]....
        /*0170*/ 	.word	0x00000930


	//   ....[19]....
        /*0174*/ 	.word	0x00000950


	//   ....[20]....
        /*0178*/ 	.word	0x00000ca0


	//   ....[21]....
        /*017c*/ 	.word	0x00000d20


	//   ....[22]....
        /*0180*/ 	.word	0x00000da0


	//   ....[23]....
        /*0184*/ 	.word	0x00000e10


	//   ....[24]....
        /*0188*/ 	.word	0x00000e90


	//   ....[25]....
        /*018c*/ 	.word	0x00000f00


	//   ....[26]....
        /*0190*/ 	.word	0x00000f80


	//   ....[27]....
        /*0194*/ 	.word	0x00000ff0


	//   ....[28]....
        /*0198*/ 	.word	0x00001070


	//   ....[29]....
        /*019c*/ 	.word	0x000010e0


	//----- nvinfo : EIATTR_EXIT_INSTR_OFFSETS
	.align		4
.L_2605:
        /*01a0*/ 	.byte	0x04, 0x1c
        /*01a2*/ 	.short	(.L_2607 - .L_2606)


	//   ....[0]....
.L_2606:
        /*01a4*/ 	.word	0x000009e0


	//   ....[1]....
        /*01a8*/ 	.word	0x00000be0


	//   ....[2]....
        /*01ac*/ 	.word	0x00000c40


	//----- nvinfo : EIATTR_CRS_STACK_SIZE
	.align		4
.L_2607:
        /*01b0*/ 	.byte	0x04, 0x1e
        /*01b2*/ 	.short	(.L_2609 - .L_2608)
.L_2608:
        /*01b4*/ 	.word	0x00000000
.L_2609:


//--------------------- .nv.info._ZN2at6native33batch_norm_backward_reduce_kernelIfffiEEvNS_27GenericPackedTensorAccessorIT_Lm3ENS_16DefaultPtrTraitsET2_EES6_NS2_IT1_Lm1ES4_S5_EES8_S8_S8_NS2_IT0_Lm1ES4_S5_EESA_ --------------------------
	.section	.nv.info._ZN2at6native33batch_norm_backward_reduce_kernelIfffiEEvNS_27GenericPackedTensorAccessorIT_Lm3ENS_16DefaultPtrTraitsET2_EES6_NS2_IT1_Lm1ES4_S5_EES8_S8_S8_NS2_IT0_Lm1ES4_S5_EESA_,"",@"SHT_CUDA_INFO"
	.sectionflags	@""
	.align	4


	//----- nvinfo : EIATTR_CUDA_API_VERSION
	.align		4
        /*0000*/ 	.byte	0x04, 0x37
        /*0002*/ 	.short	(.L_2611 - .L_2610)
.L_2610:
        /*0004*/ 	.word	0x00000082


	//----- nvinfo : EIATTR_SW2861232_WAR
	.align		4
.L_2611:
        /*0008*/ 	.byte	0x01, 0x35
	.zero		2


	//----- nvinfo : EIATTR_PARAM_CBANK
	.align		4
        /*000c*/ 	.byte	0x04, 0x0a
        /*000e*/ 	.short	(.L_2613 - .L_2612)
	.align		4
.L_2612:
        /*0010*/ 	.word	index@(.nv.constant0._ZN2at6native33batch_norm_backward_reduce_kernelIfffiEEvNS_27GenericPackedTensorAccessorIT_Lm3ENS_16DefaultPtrTraitsET2_EES6_NS2_IT1_Lm1ES4_S5_EES8_S8_S8_NS2_IT0_Lm1ES4_S5_EESA_)
        /*0014*/ 	.short	0x0160
        /*0016*/ 	.short	0x00a0


	//----- nvinfo : EIATTR_CBANK_PARAM_SIZE
	.align		4
.L_2613:
        /*0018*/ 	.byte	0x03, 0x19
        /*001a*/ 	.short	0x00a0


	//----- nvinfo : EIATTR_KPARAM_INFO
	.align		4
        /*001c*/ 	.byte	0x04, 0x17
        /*001e*/ 	.short	(.L_2615 - .L_2614)
.L_2614:
        /*0020*/ 	.word	0x00000000
        /*0024*/ 	.short	0x0007
        /*0026*/ 	.short	0x0090
        /*0028*/ 	.byte	0x00, 0xf0, 0x41, 0x00


	//----- nvinfo : EIATTR_KPARAM_INFO
	.align		4
.L_2615:
        /*002c*/ 	.byte	0x04, 0x17
        /*002e*/ 	.short	(.L_2617 - .L_2616)
.L_2616:
        /*0030*/ 	.word	0x00000000
        /*0034*/ 	.short	0x0006
        /*0036*/ 	.short	0x0080
        /*0038*/ 	.byte	0x00, 0xf0, 0x41, 0x00


	//----- nvinfo : EIATTR_KPARAM_INFO
	.align		4
.L_2617:
        /*003c*/ 	.byte	0x04, 0x17
        /*003e*/ 	.short	(.L_2619 - .L_2618)
.L_2618:
        /*0040*/ 	.word	0x00000000
        /*0044*/ 	.short	0x0005
        /*0046*/ 	.short	0x0070
        /*0048*/ 	.byte	0x00, 0xf0, 0x41, 0x00


	//----- nvinfo : EIATTR_KPARAM_INFO
	.align		4
.L_2619:
        /*004c*/ 	.byte	0x04, 0x17
        /*004e*/ 	.short	(.L_2621 - .L_2620)
.L_2620:
        /*0050*/ 	.word	0x00000000
        /*0054*/ 	.short	0x0004
        /*0056*/ 	.short	0x0060
        /*0058*/ 	.byte	0x00, 0xf0, 0x41, 0x00


	//----- nvinfo : EIATTR_KPARAM_INFO
	.align		4
.L_2621:
        /*005c*/ 	.byte	0x04, 0x17
        /*005e*/ 	.short	(.L_2623 - .L_2622)
.L_2622:
        /*0060*/ 	.word	0x00000000
        /*0064*/ 	.short	0x0003
        /*0066*/ 	.short	0x0050
        /*0068*/ 	.byte	0x00, 0xf0, 0x41, 0x00


	//----- nvinfo : EIATTR_KPARAM_INFO
	.align		4
.L_2623:
        /*006c*/ 	.byte	0x04, 0x17
        /*006e*/ 	.short	(.L_2625 - .L_2624)
.L_2624:
        /*0070*/ 	.word	0x00000000
        /*0074*/ 	.short	0x0002
        /*0076*/ 	.short	0x0040
        /*0078*/ 	.byte	0x00, 0xf0, 0x41, 0x00


	//----- nvinfo : EIATTR_KPARAM_INFO
	.align		4
.L_2625:
        /*007c*/ 	.byte	0x04, 0x17
        /*007e*/ 	.short	(.L_2627 - .L_2626)
.L_2626:
        /*0080*/ 	.word	0x00000000
        /*0084*/ 	.short	0x0001
        /*0086*/ 	.short	0x0020
        /*0088*/ 	.byte	0x00, 0xf0, 0x81, 0x00


	//----- nvinfo : EIATTR_KPARAM_INFO
	.align		4
.L_2627:
        /*008c*/ 	.byte	0x04, 0x17
        /*008e*/ 	.short	(.L_2629 - .L_2628)
.L_2628:
        /*0090*/ 	.word	0x00000000
        /*0094*/ 	.short	0x0000
        /*0096*/ 	.short	0x0000
        /*0098*/ 	.byte	0x00, 0xf0, 0x81, 0x00


	//----- nvinfo : EIATTR_MAXREG_COUNT
	.align		4
.L_2629:
        /*009c*/ 	.byte	0x03, 0x1b
        /*009e*/ 	.short	0x00ff


	//----- nvinfo : EIATTR_NUM_BARRIERS
	.align		4
        /*00a0*/ 	.byte	0x02, 0x4c
        /*00a2*/ 	.byte	0x01
	.zero		1


	//----- nvinfo : EIATTR_MERCURY_ISA_VERSION
	.align		4
        /*00a4*/ 	.byte	0x03, 0x5f
        /*00a6*/ 	.short	0x0000


	//----- nvinfo : EIATTR_COOP_GROUP_MASK_REGIDS
	.align		4
        /*00a8*/ 	.byte	0x04, 0x29
        /*00aa*/ 	.short	(.L_2631 - .L_2630)


	//   ....[0]....
.L_2630:
        /*00ac*/ 	.word	0xffffffff


	//   ....[1]....
        /*00b0*/ 	.word	0xffffffff


	//   ....[2]....
        /*00b4*/ 	.word	0xffffffff


	//   ....[3]....
        /*00b8*/ 	.word	0xffffffff


	//   ....[4]....
        /*00bc*/ 	.word	0xffffffff


	//   ....[5]....
        /*00c0*/ 	.word	0xffffffff


	//   ....[6]....
        /*00c4*/ 	.word	0xffffffff


	//   ....[7]....
        /*00c8*/ 	.word	0xffffffff


	//   ....[8]....
        /*00cc*/ 	.word	0xffffffff


	//   ....[9]....
        /*00d0*/ 	.word	0xffffffff


	//   ....[10]....
        /*00d4*/ 	.word	0xffffffff


	//   ....[11]....
        /*00d8*/ 	.word	0xffffffff


	//   ....[12]....
        /*00dc*/ 	.word	0xffffffff


	//   ....[13]....
        /*00e0*/ 	.word	0xffffffff


	//   ....[14]....
        /*00e4*/ 	.word	0xffffffff


	//   ....[15]....
        /*00e8*/ 	.word	0xffffffff


	//   ....[16]....
        /*00ec*/ 	.word	0xffffffff


	//   ....[17]....
        /*00f0*/ 	.word	0xffffffff


	//   ....[18]....
        /*00f4*/ 	.word	0xffffffff


	//   ....[19]....
        /*00f8*/ 	.word	0xffffffff


	//   ....[20]....
        /*00fc*/ 	.word	0xffffffff


	//   ....[21]....
        /*0100*/ 	.word	0xffffffff


	//   ....[22]....
        /*0104*/ 	.word	0xffffffff


	//   ....[23]....
        /*0108*/ 	.word	0xffffffff


	//   ....[24]....
        /*010c*/ 	.word	0xffffffff


	//   ....[25]....
        /*0110*/ 	.word	0xffffffff


	//   ....[26]....
        /*0114*/ 	.word	0xffffffff


	//   ....[27]....
        /*0118*/ 	.word	0xffffffff


	//   ....[28]....
        /*011c*/ 	.word	0xffffffff


	//   ....[29]....
        /*0120*/ 	.word	0xffffffff


	//----- nvinfo : EIATTR_COOP_GROUP_INSTR_OFFSETS
	.align		4
.L_2631:
        /*0124*/ 	.byte	0x04, 0x28
        /*0126*/ 	.short	(.L_2633 - .L_2632)


	//   ....[0]....
.L_2632:
        /*0128*/ 	.word	0x00000370


	//   ....[1]....
        /*012c*/ 	.word	0x000003a0


	//   ....[2]....
        /*0130*/ 	.word	0x000003e0


	//   ....[3]....
        /*0134*/ 	.word	0x000003f0


	//   ....[4]....
        /*0138*/ 	.word	0x00000420


	//   ....[5]....
        /*013c*/ 	.word	0x00000430


	//   ....[6]....
        /*0140*/ 	.word	0x00000470


	//   ....[7]....
        /*0144*/ 	.word	0x00000490


	//   ....[8]....
        /*0148*/ 	.word	0x00000510


	//   ....[9]....
        /*014c*/ 	.word	0x00000540


	//   ....[10]....
        /*0150*/ 	.word	0x00000600


	//   ....[11]....
        /*0154*/ 	.word	0x00000620


	//   ....[12]....
        /*0158*/ 	.word	0x00000640


	//   ....[13]....
        /*015c*/ 	.word	0x00000660


	//   ....[14]....
        /*0160*/ 	.word	0x00000680


	//   ....[15]....
        /*0164*/ 	.word	0x000006a0


	//   ....[16]....
        /*0168*/ 	.word	0x000006c0


	//   ....[17]....
        /*016c*/ 	.word	0x000006e0


	//   ....[18]....
        /*0170*/ 	.word	0x00000700


	//   ....[19]....
        /*0174*/ 	.word	0x00000720


	//   ....[20]....
        /*0178*/ 	.word	0x00000990


	//   ....[21]....
        /*017c*/ 	.word	0x00000a10


	//   ....[22]....
        /*0180*/ 	.word	0x00000a90


	//   ....[23]....
        /*0184*/ 	.word	0x00000b00


	//   ....[24]....
        /*0188*/ 	.word	0x00000b80


	//   ....[25]....
        /*018c*/ 	.word	0x00000bf0


	//   ....[26]....
        /*0190*/ 	.word	0x00000c70


	//   ....[27]....
        /*0194*/ 	.word	0x00000ce0


	//   ....[28]....
        /*0198*/ 	.word	0x00000d60


	//   ....[29]....
        /*019c*/ 	.word	0x00000dd0


	//----- nvinfo : EIATTR_EXIT_INSTR_OFFSETS
	.align		4
.L_2633:
        /*01a0*/ 	.byte	0x04, 0x1c
        /*01a2*/ 	.short	(.L_2635 - .L_2634)


	//   ....[0]....
.L_2634:
        /*01a4*/ 	.word	0x000007a0


	//   ....[1]....
        /*01a8*/ 	.word	0x000008e0


	//   ....[2]....
        /*01ac*/ 	.word	0x00000930


	//----- nvinfo : EIATTR_CRS_STACK_SIZE
	.align		4
.L_2635:
        /*01b0*/ 	.byte	0x04, 0x1e
        /*01b2*/ 	.short	(.L_2637 - .L_2636)
.L_2636:
        /*01b4*/ 	.word	0x00000000
.L_2637:


//--------------------- .nv.info._ZN2at6native33batch_norm_backward_reduce_kernelIdddlEEvNS_27GenericPackedTensorAccessorIT_Lm3ENS_16DefaultPtrTraitsET2_EES6_NS2_IT1_Lm1ES4_S5_EES8_S8_S8_NS2_IT0_Lm1ES4_S5_EESA_ --------------------------
	.section	.nv.info._ZN2at6native33batch_norm_backward_reduce_kernelIdddlEEvNS_27GenericPackedTensorAccessorIT_Lm3ENS_16DefaultPtrTraitsET2_EES6_NS2_IT1_Lm1ES4_S5_EES8_S8_S8_NS2_IT0_Lm1ES4_S5_EESA_,"",@"SHT_CUDA_INFO"
	.sectionflags	@""
	.align	4


	//----- nvinfo : EIATTR_CUDA_API_VERSION
	.align		4
        /*0000*/ 	.byte	0x04, 0x37
        /*0002*/ 	.short	(.L_2639 - .L_2638)
.L_2638:
        /*0004*/ 	.word	0x00000082


	//----- nvinfo : EIATTR_SW2861232_WAR
	.align		4
.L_2639:
        /*0008*/ 	.byte	0x01, 0x35
	.zero		2


	//----- nvinfo : EIATTR_PARAM_CBANK
	.align		4
        /*000c*/ 	.byte	0x04, 0x0a
        /*000e*/ 	.short	(.L_2641 - .L_2640)
	.align		4
.L_2640:
        /*0010*/ 	.word	index@(.nv.constant0._ZN2at6native33batch_norm_backward_reduce_kernelIdddlEEvNS_27GenericPackedTensorAccessorIT_Lm3ENS_16DefaultPtrTraitsET2_EES6_NS2_IT1_Lm1ES4_S5_EES8_S8_S8_NS2_IT0_Lm1ES4_S5_EESA_)
        /*0014*/ 	.short	0x0160
        /*0016*/ 	.short	0x0100


	//----- nvinfo : EIATTR_CBANK_PARAM_SIZE
	.align		4
.L_2641:
        /*0018*/ 	.byte	0x03, 0x19
        /*001a*/ 	.short	0x0100


	//----- nvinfo : EIATTR_KPARAM_INFO
	.align		4
        /*001c*/ 	.byte	0x04, 0x17
        /*001e*/ 	.short	(.L_2643 - .L_2642)
.L_2642:
        /*0020*/ 	.word	0x00000000
        /*0024*/ 	.short	0x0007
        /*0026*/ 	.short	0x00e8
        /*0028*/ 	.byte	0x00, 0xf0, 0x61, 0x00


	//----- nvinfo : EIATTR_KPARAM_INFO
	.align		4
.L_2643:
        /*002c*/ 	.byte	0x04, 0x17
        /*002e*/ 	.short	(.L_2645 - .L_2644)
.L_2644:
        /*0030*/ 	.word	0x00000000
        /*0034*/ 	.short	0x0006
        /*0036*/ 	.short	0x00d0
        /*0038*/ 	.byte	0x00, 0xf0, 0x61, 0x00


	//----- nvinfo : EIATTR_KPARAM_INFO
	.align		4
.L_2645:
        /*003c*/ 	.byte	0x04, 0x17
        /*003e*/ 	.short	(.L_2647 - .L_2646)
.L_2646:
        /*0040*/ 	.word	0x00000000
        /*0044*/ 	.short	0x0005
        /*0046*/ 	.short	0x00b8
        /*0048*/ 	.byte	0x00, 0xf0, 0x61, 0x00


	//----- nvinfo : EIATTR_KPARAM_INFO
	.align		4
.L_2647:
        /*004c*/ 	.byte	0x04, 0x17
        /*004e*/ 	.short	(.L_2649 - .L_2648)
.L_2648:
        /*0050*/ 	.word	0x00000000
        /*0054*/ 	.short	0x0004
        /*0056*/ 	.short	0x00a0
        /*0058*/ 	.byte	0x00, 0xf0, 0x61, 0x00


	//----- nvinfo : EIATTR_KPARAM_INFO
	.align		4
.L_2649:
        /*005c*/ 	.byte	0x04, 0x17
        /*005e*/ 	.short	(.L_2651 - .L_2650)
.L_2650:
        /*0060*/ 	.word	0x00000000
        /*0064*/ 	.short	0x0003
        /*0066*/ 	.short	0x0088
        /*0068*/ 	.byte	0x00, 0xf0, 0x61, 0x00


	//----- nvinfo : EIATTR_KPARAM_INFO
	.align		4
.L_2651:
        /*006c*/ 	.byte	0x04, 0x17
        /*006e*/ 	.short	(.L_2653 - .L_2652)
.L_2652:
        /*0070*/ 	.word	0x00000000
        /*0074*/ 	.short	0x0002
        /*0076*/ 	.short	0x0070
        /*0078*/ 	.byte	0x00, 0xf0, 0x61, 0x00


	//----- nvinfo : EIATTR_KPARAM_INFO
	.align		4
.L_2653:
        /*007c*/ 	.byte	0x04, 0x17
        /*007e*/ 	.short	(.L_2655 - .L_2654)
.L_2654:
        /*0080*/ 	.word	0x00000000
        /*0084*/ 	.short	0x0001
        /*0086*/ 	.short	0x0038
        /*0088*/ 	.byte	0x00, 0xf0, 0xe1, 0x00


	//----- nvinfo : EIATTR_KPARAM_INFO
	.align		4
.L_2655:
        /*008c*/ 	.byte	0x04, 0x17
        /*008e*/ 	.short	(.L_2657 - .L_2656)
.L_2656:
        /*0090*/ 	.word	0x00000000
        /*0094*/ 	.short	0x0000
        /*0096*/ 	.short	0x0000
        /*0098*/ 	.byte	0x00, 0xf0, 0xe1, 0x00


	//----- nvinfo : EIATTR_MAXREG_COUNT
	.align		4
.L_2657:
        /*009c*/ 	.byte	0x03, 0x1b
        /*009e*/ 	.short	0x00ff


	//----- nvinfo : EIATTR_NUM_BARRIERS
	.align		4
        /*00a0*/ 	.byte	0x02, 0x4c
        /*00a2*/ 	.byte	0x01
	.zero		1


	//----- nvinfo : EIATTR_MERCURY_ISA_VERSION
	.align		4
        /*00a4*/ 	.byte	0x03, 0x5f
        /*00a6*/ 	.short	0x0000


	//----- nvinfo : EIATTR_COOP_GROUP_MASK_REGIDS
	.align		4
        /*00a8*/ 	.byte	0x04, 0x29
        /*00aa*/ 	.short	(.L_2659 - .L_2658)


	//   ....[0]....
.L_2658:
        /*00ac*/ 	.word	0xffffffff


	//   ....[1]....
        /*00b0*/ 	.word	0xffffffff


	//   ....[2]....
        /*00b4*/ 	.word	0xffffffff


	//   ....[3]....
        /*00b8*/ 	.word	0xffffffff


	//   ....[4]....
        /*00bc*/ 	.word	0xffffffff


	//   ....[5]....
        /*00c0*/ 	.word	0xffffffff


	//   ....[6]....
        /*00c4*/ 	.word	0xffffffff


	//   ....[7]....
        /*00c8*/ 	.word	0xffffffff


	//   ....[8]....
        /*00cc*/ 	.word	0xffffffff


	//   ....[9]....
        /*00d0*/ 	.word	0xffffffff


	//   ....[10]....
        /*00d4*/ 	.word	0xffffffff


	//   ....[11]....
        /*00d8*/ 	.word	0xffffffff


	//   ....[12]....
        /*00dc*/ 	.word	0xffffffff


	//   ....[13]....
        /*00e0*/ 	.word	0xffffffff


	//   ....[14]....
        /*00e4*/ 	.word	0xffffffff


	//   ....[15]....
        /*00e8*/ 	.word	0xffffffff


	//   ....[16]....
        /*00ec*/ 	.word	0xffffffff


	//   ....[17]....
        /*00f0*/ 	.word	0xffffffff


	//   ....[18]....
        /*00f4*/ 	.word	0xffffffff


	//   ....[19]....
        /*00f8*/ 	.word	0xffffffff


	//   ....[20]....
        /*00fc*/ 	.word	0xffffffff


	//   ....[21]....
        /*0100*/ 	.word	0xffffffff


	//   ....[22]....
        /*0104*/ 	.word	0xffffffff


	//   ....[23]....
        /*0108*/ 	.word	0xffffffff


	//   ....[24]....
        /*010c*/ 	.word	0xffffffff


	//   ....[25]....
        /*0110*/ 	.word	0xffffffff


	//   ....[26]....
        /*0114*/ 	.word	0xffffffff


	//   ....[27]....
        /*0118*/ 	.word	0xffffffff


	//   ....[28]....
        /*011c*/ 	.word	0xffffffff


	//   ....[29]....
        /*0120*/ 	.word	0xffffffff


	//   ....[30]....
        /*0124*/ 	.word	0xffffffff


	//   ....[31]....
        /*0128*/ 	.word	0xffffffff


	//   ....[32]....
        /*012c*/ 	.word	0xffffffff


	//   ....[33]....
        /*0130*/ 	.word	0xffffffff


	//   ....[34]....
        /*0134*/ 	.word	0xffffffff


	//   ....[35]....
        /*0138*/ 	.word	0xffffffff


	//   ....[36]....
        /*013c*/ 	.word	0xffffffff


	//   ....[37]....
        /*0140*/ 	.word	0xffffffff


	//   ....[38]....
        /*0144*/ 	.word	0xffffffff


	//   ....[39]....
        /*0148*/ 	.word	0xffffffff


	//   ....[40]....
        /*014c*/ 	.word	0xffffffff


	//   ....[41]....
        /*0150*/ 	.word	0xffffffff


	//   ....[42]....
        /*0154*/ 	.word	0xffffffff


	//   ....[43]....
        /*0158*/ 	.word	0xffffffff


	//   ....[44]....
        /*015c*/ 	.word	0xffffffff


	//   ....[45]....
        /*0160*/ 	.word	0xffffffff


	//   ....[46]....
        /*0164*/ 	.word	0xffffffff


	//   ....[47]....
        /*0168*/ 	.word	0xffffffff


	//   ....[48]....
        /*016c*/ 	.word	0xffffffff


	//   ....[49]....
        /*0170*/ 	.word	0xffffffff


	//   ....[50]....
        /*0174*/ 	.word	0xffffffff


	//   ....[51]....
        /*0178*/ 	.word	0xffffffff


	//   ....[52]....
        /*017c*/ 	.word	0xffffffff


	//   ....[53]....
        /*0180*/ 	.word	0xffffffff


	//   ....[54]....
        /*0184*/ 	.word	0xffffffff


	//   ....[55]....
        /*0188*/ 	.word	0xffffffff


	//   ....[56]....
        /*018c*/ 	.word	0xffffffff


	//   ....[57]....
        /*0190*/ 	.word	0xffffffff


	//   ....[58]....
        /*0194*/ 	.word	0xffffffff


	//   ....[59]....
        /*0198*/ 	.word	0xffffffff


	//----- nvinfo : EIATTR_COOP_GROUP_INSTR_OFFSETS
	.align		4
.L_2659:
        /*019c*/ 	.byte	0x04, 0x28
        /*019e*/ 	.short	(.L_2661 - .L_2660)


	//   ....[0]....
.L_2660:
        /*01a0*/ 	.word	0x00000570


	//   ....[1]....
        /*01a4*/ 	.word	0x000005a0


	//   ....[2]....
        /*01a8*/ 	.word	0x000005c0


	//   ....[3]....
        /*01ac*/ 	.word	0x000005d0


	//   ....[4]....
        /*01b0*/ 	.word	0x00000610


	//   ....[5]....
        /*01b4*/ 	.word	0x00000630


	//   ....[6]....
        /*01b8*/ 	.word	0x00000640


	//   ....[7]....
        /*01bc*/ 	.word	0x00000660


	//   ....[8]....
        /*01c0*/ 	.word	0x000006a0


	//   ....[9]....
        /*01c4*/ 	.word	0x000006c0


	//   ....[10]....
        /*01c8*/ 	.word	0x000006d0


	//   ....[11]....
        /*01cc*/ 	.word	0x000006e0


	//   ....[12]....
        /*01d0*/ 	.word	0x00000700


	//   ....[13]....
        /*01d4*/ 	.word	0x00000730


	//   ....[14]....
        /*01d8*/ 	.word	0x00000750


	//   ....[15]....
        /*01dc*/ 	.word	0x00000770


	//   ....[16]....
        /*01e0*/ 	.word	0x000007e0


	//   ....[17]....
        /*01e4*/ 	.word	0x000007f0


	//   ....[18]....
        /*01e8*/ 	.word	0x00000800


	//   ....[19]....
        /*01ec*/ 	.word	0x00000810


	//   ....[20]....
        /*01f0*/ 	.word	0x000008c0


	//   ....[21]....
        /*01f4*/ 	.word	0x000008e0


	//   ....[22]....
        /*01f8*/ 	.word	0x00000900


	//   ....[23]....
        /*01fc*/ 	.word	0x00000910


	//   ....[24]....
        /*0200*/ 	.word	0x00000930


	//   ....[25]....
        /*0204*/ 	.word	0x00000950


	//   ....[26]....
        /*0208*/ 	.word	0x00000960


	//   ....[27]....
        /*020c*/ 	.word	0x00000970


	//   ....[28]....
        /*0210*/ 	.word	0x00000990


	//   ....[29]....
        /*0214*/ 	.word	0x000009b0


	//   ....[30]....
        /*0218*/ 	.word	0x000009c0


	//   ....[31]....
        /*021c*/ 	.word	0x000009d0


	//   ....[32]....
        /*0220*/ 	.word	0x000009f0


	//   ....[33]....
        /*0224*/ 	.word	0x00000a10


	//   ....[34]....
        /*0228*/ 	.word	0x00000a20


	//   ....[35]....
        /*022c*/ 	.word	0x00000a30


	//   ....[36]....
        /*0230*/ 	.word	0x00000a50


	//   ....[37]....
        /*0234*/ 	.word	0x00000a70


	//   ....[38]....
        /*0238*/ 	.word	0x00000a80


	//   ....[39]....
        /*023c*/ 	.word	0x00000a90


	//   ....[40]....
        /*0240*/ 	.word	0x00000e00


	//   ....[41]....
        /*0244*/ 	.word	0x00000e80


	//   ....[42]....
        /*0248*/ 	.word	0x00000ef0


	//   ....[43]....
        /*024c*/ 	.word	0x00000f60


	//   ....[44]....
        /*0250*/ 	.word	0x00000ff0


	//   ....[45]....
        /*0254*/ 	.word	0x00001060


	//   ....[46]....
        /*0258*/ 	.word	0x000010d0


	//   ....[47]....
        /*025c*/ 	.word	0x00001140


	//   ....[48]....
        /*0260*/ 	.word	0x000011d0


	//   ....[49]....
        /*0264*/ 	.word	0x00001240


	//   ....[50]....
        /*0268*/ 	.word	0x000012b0


	//   ....[51]....
        /*026c*/ 	.word	0x00001320


	//   ....[52]....
        /*0270*/ 	.word	0x000013b0


	//   ....[53]....
        /*0274*/ 	.word	0x00001420


	//   ....[54]....
        /*0278*/ 	.word	0x00001490


	//   ....[55]....
        /*027c*/ 	.word	0x00001500


	//   ....[56]....
        /*0280*/ 	.word	0x00001590


	//   ....[57]....
        /*0284*/ 	.word	0x00001600


	//   ....[58]....
        /*0288*/ 	.word	0x00001670


	//   ....[59]....
        /*028c*/ 	.word	0x000016e0


	//----- nvinfo : EIATTR_EXIT_INSTR_OFFSETS
	.align		4
.L_2661:
        /*0290*/ 	.byte	0x04, 0x1c
        /*0292*/ 	.short	(.L_2663 - .L_2662)


	//   ....[0]....
.L_2662:
        /*0294*/ 	.word	0x00000b40


	//   ....[1]....
        /*0298*/ 	.word	0x00000d40


	//   ....[2]....
        /*029c*/ 	.word	0x00000da0


	//----- nvinfo : EIATTR_CRS_STACK_SIZE
	.align		4
.L_2663:
        /*02a0*/ 	.byte	0x04, 0x1e
        /*02a2*/ 	.short	(.L_2665 - .L_2664)
.L_2664:
        /*02a4*/ 	.word	0x00000000
.L_2665:


//--------------------- .nv.info._ZN2at6native33batch_norm_backward_reduce_kernelIdddiEEvNS_27GenericPackedTensorAccessorIT_Lm3ENS_16DefaultPtrTraitsET2_EES6_NS2_IT1_Lm1ES4_S5_EES8_S8_S8_NS2_IT0_Lm1ES4_S5_EESA_ --------------------------
	.section	.nv.info._ZN2at6native33batch_norm_backward_reduce_kernelIdddiEEvNS_27GenericPackedTensorAccessorIT_Lm3ENS_16DefaultPtrTraitsET2_EES6_NS2_IT1_Lm1ES4_S5_EES8_S8_S8_NS2_IT0_Lm1ES4_S5_EESA_,"",@"SHT_CUDA_INFO"
	.sectionflags	@""
	.align	4


	//----- nvinfo : EIATTR_CUDA_API_VERSION
	.align		4
        /*0000*/ 	.byte	0x04, 0x37
        /*0002*/ 	.short	(.L_2667 - .L_2666)
.L_2666:
        /*0004*/ 	.word	0x00000082


	//----- nvinfo : EIATTR_SW2861232_WAR
	.align		4
.L_2667:
        /*0008*/ 	.byte	0x01, 0x35
	.zero		2


	//----- nvinfo : EIATTR_PARAM_CBANK
	.align		4
        /*000c*/ 	.byte	0x04, 0x0a
        /*000e*/ 	.short	(.L_2669 - .L_2668)
	.align		4
.L_2668:
        /*0010*/ 	.word	index@(.nv.constant0._ZN2at6native33batch_norm_backward_reduce_kernelIdddiEEvNS_27GenericPackedTensorAccessorIT_Lm3ENS_16DefaultPtrTraitsET2_EES6_NS2_IT1_Lm1ES4_S5_EES8_S8_S8_NS2_IT0_Lm1ES4_S5_EESA_)
        /*0014*/ 	.short	0x0160
        /*0016*/ 	.short	0x00a0


	//----- nvinfo : EIATTR_CBANK_PARAM_SIZE
	.align		4
.L_2669:
        /*0018*/ 	.byte	0x03, 0x19
        /*001a*/ 	.short	0x00a0


	//----- nvinfo : EIATTR_KPARAM_INFO
	.align		4
        /*001c*/ 	.byte	0x04, 0x17
        /*001e*/ 	.short	(.L_2671 - .L_2670)
.L_2670:
        /*0020*/ 	.word	0x00000000
        /*0024*/ 	.short	0x0007
        /*0026*/ 	.short	0x0090
        /*0028*/ 	.byte	0x00, 0xf0, 0x41, 0x00


	//----- nvinfo : EIATTR_KPARAM_INFO
	.align		4
.L_2671:
        /*002c*/ 	.byte	0x04, 0x17
        /*002e*/ 	.short	(.L_2673 - .L_2672)
.L_2672:
        /*0030*/ 	.word	0x00000000
        /*0034*/ 	.short	0x0006
        /*0036*/ 	.short	0x0080
        /*0038*/ 	.byte	0x00, 0xf0, 0x41, 0x00


	//----- nvinfo : EIATTR_KPARAM_INFO
	.align		4
.L_2673:
        /*003c*/ 	.byte	0x04, 0x17
        /*003e*/ 	.short	(.L_2675 - .L_2674)
.L_2674:
        /*0040*/ 	.word	0x00000000
        /*0044*/ 	.short	0x0005
        /*0046*/ 	.short	0x0070
        /*0048*/ 	.byte	0x00, 0xf0, 0x41, 0x00


	//----- nvinfo : EIATTR_KPARAM_INFO
	.align		4
.L_2675:
        /*004c*/ 	.byte	0x04, 0x17
        /*004e*/ 	.short	(.L_2677 - .L_2676)
.L_2676:
        /*0050*/ 	.word	0x00000000
        /*0054*/ 	.short	0x0004
        /*0056*/ 	.short	0x0060
        /*0058*/ 	.byte	0x00, 0xf0, 0x41, 0x00


	//----- nvinfo : EIATTR_KPARAM_INFO
	.align		4
.L_2677:
        /*005c*/ 	.byte	0x04, 0x17
        /*005e*/ 	.short	(.L_2679 - .L_2678)
.L_2678:
        /*0060*/ 	.word	0x00000000
        /*0064*/ 	.short	0x0003
        /*0066*/ 	.short	0x0050
        /*0068*/ 	.byte	0x00, 0xf0, 0x41, 0x00


	//----- nvinfo : EIATTR_KPARAM_INFO
	.align		4
.L_2679:
        /*006c*/ 	.byte	0x04, 0x17
        /*006e*/ 	.short	(.L_2681 - .L_2680)
.L_2680:
        /*0070*/ 	.word	0x00000000
        /*0074*/ 	.short	0x0002
        /*0076*/ 	.short	0x0040
        /*0078*/ 	.byte	0x00, 0xf0, 0x41, 0x00


	//----- nvinfo : EIATTR_KPARAM_INFO
	.align		4
.L_2681:
        /*007c*/ 	.byte	0x04, 0x17
        /*007e*/ 	.short	(.L_2683 - .L_2682)
.L_2682:
        /*0080*/ 	.word	0x00000000
        /*0084*/ 	.short	0x0001
        /*0086*/ 	.short	0x0020
        /*0088*/ 	.byte	0x00, 0xf0, 0x81, 0x00


	//----- nvinfo : EIATTR_KPARAM_INFO
	.align		4
.L_2683:
        /*008c*/ 	.byte	0x04, 0x17
        /*008e*/ 	.short	(.L_2685 - .L_2684)
.L_2684:
        /*0090*/ 	.word	0x00000000
        /*0094*/ 	.short	0x0000
        /*0096*/ 	.short	0x0000
        /*0098*/ 	.byte	0x00, 0xf0, 0x81, 0x00


	//----- nvinfo : EIATTR_MAXREG_COUNT
	.align		4
.L_2685:
        /*009c*/ 	.byte	0x03, 0x1b
        /*009e*/ 	.short	0x00ff


	//----- nvinfo : EIATTR_NUM_BARRIERS
	.align		4
        /*00a0*/ 	.byte	0x02, 0x4c
        /*00a2*/ 	.byte	0x01
	.zero		1


	//----- nvinfo : EIATTR_MERCURY_ISA_VERSION
	.align		4
        /*00a4*/ 	.byte	0x03, 0x5f
        /*00a6*/ 	.short	0x0000


	//----- nvinfo : EIATTR_COOP_GROUP_MASK_REGIDS
	.align		4
        /*00a8*/ 	.byte	0x04, 0x29
        /*00aa*/ 	.short	(.L_2687 - .L_2686)


	//   ....[0]....
.L_2686:
        /*00ac*/ 	.word	0xffffffff


	//   ....[1]....
        /*00b0*/ 	.word	0xffffffff


	//   ....[2]....
        /*00b4*/ 	.word	0xffffffff


	//   ....[3]....
        /*00b8*/ 	.word	0xffffffff


	//   ....[4]....
        /*00bc*/ 	.word	0xffffffff


	//   ....[5]....
        /*00c0*/ 	.word	0xffffffff


	//   ....[6]....
        /*00c4*/ 	.word	0xffffffff


	//   ....[7]....
        /*00c8*/ 	.word	0xffffffff


	//   ....[8]....
        /*00cc*/ 	.word	0xffffffff


	//   ....[9]....
        /*00d0*/ 	.word	0xffffffff


	//   ....[10]....
        /*00d4*/ 	.word	0xffffffff


	//   ....[11]....
        /*00d8*/ 	.word	0xffffffff


	//   ....[12]....
        /*00dc*/ 	.word	0xffffffff


	//   ....[13]....
        /*00e0*/ 	.word	0xffffffff


	//   ....[14]....
        /*00e4*/ 	.word	0xffffffff


	//   ....[15]....
        /*00e8*/ 	.word	0xffffffff


	//   ....[16]....
        /*00ec*/ 	.word	0xffffffff


	//   ....[17]....
        /*00f0*/ 	.word	0xffffffff


	//   ....[18]....
        /*00f4*/ 	.word	0xffffffff


	//   ....[19]....
        /*00f8*/ 	.word	0xffffffff


	//   ....[20]....
        /*00fc*/ 	.word	0xffffffff


	//   ....[21]....
        /*0100*/ 	.word	0xffffffff


	//   ....[22]....
        /*0104*/ 	.word	0xffffffff


	//   ....[23]....
        /*0108*/ 	.word	0xffffffff


	//   ....[24]....
        /*010c*/ 	.word	0xffffffff


	//   ....[25]....
        /*0110*/ 	.word	0xffffffff


	//   ....[26]....
        /*0114*/ 	.word	0xffffffff


	//   ....[27]....
        /*0118*/ 	.word	0xffffffff


	//   ....[28]....
        /*011c*/ 	.word	0xffffffff


	//   ....[29]....
        /*0120*/ 	.word	0xffffffff


	//   ....[30]....
        /*0124*/ 	.word	0xffffffff


	//   ....[31]....
        /*0128*/ 	.word	0xffffffff


	//   ....[32]....
        /*012c*/ 	.word	0xffffffff


	//   ....[33]....
        /*0130*/ 	.word	0xffffffff


	//   ....[34]....
        /*0134*/ 	.word	0xffffffff


	//   ....[35]....
        /*0138*/ 	.word	0xffffffff


	//   ....[36]....
        /*013c*/ 	.word	0xffffffff


	//   ....[37]....
        /*0140*/ 	.word	0xffffffff


	//   ....[38]....
        /*0144*/ 	.word	0xffffffff


	//   ....[39]....
        /*0148*/ 	.word	0xffffffff


	//   ....[40]....
        /*014c*/ 	.word	0xffffffff


	//   ....[41]....
        /*0150*/ 	.word	0xffffffff


	//   ....[42]....
        /*0154*/ 	.word	0xffffffff


	//   ....[43]....
        /*0158*/ 	.word	0xffffffff


	//   ....[44]....
        /*015c*/ 	.word	0xffffffff


	//   ....[45]....
        /*0160*/ 	.word	0xffffffff


	//   ....[46]....
        /*0164*/ 	.word	0xffffffff


	//   ....[47]....
        /*0168*/ 	.word	0xffffffff


	//   ....[48]....
        /*016c*/ 	.word	0xffffffff


	//   ....[49]....
        /*0170*/ 	.word	0xffffffff


	//   ....[50]....
        /*0174*/ 	.word	0xffffffff


	//   ....[51]....
        /*0178*/ 	.word	0xffffffff


	//   ....[52]....
        /*017c*/ 	.word	0xffffffff


	//   ....[53]....
        /*0180*/ 	.word	0xffffffff


	//   ....[54]....
        /*0184*/ 	.word	0xffffffff


	//   ....[55]....
        /*0188*/ 	.word	0xffffffff


	//   ....[56]....
        /*018c*/ 	.word	0xffffffff


	//   ....[57]....
        /*0190*/ 	.word	0xffffffff


	//   ....[58]....
        /*0194*/ 	.word	0xffffffff


	//   ....[59]....
        /*0198*/ 	.word	0xffffffff


	//----- nvinfo : EIATTR_COOP_GROUP_INSTR_OFFSETS
	.align		4
.L_2687:
        /*019c*/ 	.byte	0x04, 0x28
        /*019e*/ 	.short	(.L_2689 - .L_2688)


	//   ....[0]....
.L_2688:
        /*01a0*/ 	.word	0x00000390


	//   ....[1]....
        /*01a4*/ 	.word	0x000003c0


	//   ....[2]....
        /*01a8*/ 	.word	0x000003e0


	//   ....[3]....
        /*01ac*/ 	.word	0x000003f0


	//   ....[4]....
        /*01b0*/ 	.word	0x00000420


	//   ....[5]....
        /*01b4*/ 	.word	0x00000440


	//   ....[6]....
        /*01b8*/ 	.word	0x00000460


	//   ....[7]....
        /*01bc*/ 	.word	0x00000490


	//   ....[8]....
        /*01c0*/ 	.word	0x000004b0


	//   ....[9]....
        /*01c4*/ 	.word	0x000004c0


	//   ....[10]....
        /*01c8*/ 	.word	0x000004e0


	//   ....[11]....
        /*01cc*/ 	.word	0x000004f0


	//   ....[12]....
        /*01d0*/ 	.word	0x00000510


	//   ....[13]....
        /*01d4*/ 	.word	0x00000520


	//   ....[14]....
        /*01d8*/ 	.word	0x00000560


	//   ....[15]....
        /*01dc*/ 	.word	0x00000570


	//   ....[16]....
        /*01e0*/ 	.word	0x000005e0


	//   ....[17]....
        /*01e4*/ 	.word	0x00000600


	//   ....[18]....
        /*01e8*/ 	.word	0x00000610


	//   ....[19]....
        /*01ec*/ 	.word	0x00000630


	//   ....[20]....
        /*01f0*/ 	.word	0x000006d0


	//   ....[21]....
        /*01f4*/ 	.word	0x000006f0


	//   ....[22]....
        /*01f8*/ 	.word	0x00000710


	//   ....[23]....
        /*01fc*/ 	.word	0x00000720


	//   ....[24]....
        /*0200*/ 	.word	0x00000740


	//   ....[25]....
        /*0204*/ 	.word	0x00000760


	//   ....[26]....
        /*0208*/ 	.word	0x00000770


	//   ....[27]....
        /*020c*/ 	.word	0x00000780


	//   ....[28]....
        /*0210*/ 	.word	0x000007a0


	//   ....[29]....
        /*0214*/ 	.word	0x000007c0


	//   ....[30]....
        /*0218*/ 	.word	0x000007d0


	//   ....[31]....
        /*021c*/ 	.word	0x000007e0


	//   ....[32]....
        /*0220*/ 	.word	0x00000800


	//   ....[33]....
        /*0224*/ 	.word	0x00000820


	//   ....[34]....
        /*0228*/ 	.word	0x00000830


	//   ....[35]....
        /*022c*/ 	.word	0x00000840


	//   ....[36]....
        /*0230*/ 	.word	0x00000860


	//   ....[37]....
        /*0234*/ 	.word	0x00000880


	//   ....[38]....
        /*0238*/ 	.word	0x00000890


	//   ....[39]....
        /*023c*/ 	.word	0x000008a0


	//   ....[40]....
        /*0240*/ 	.word	0x00000b40


	//   ....[41]....
        /*0244*/ 	.word	0x00000bc0


	//   ....[42]....
        /*0248*/ 	.word	0x00000c30


	//   ....[43]....
        /*024c*/ 	.word	0x00000ca0


	//   ....[44]....
        /*0250*/ 	.word	0x00000d30


	//   ....[45]....
        /*0254*/ 	.word	0x00000da0


	//   ....[46]....
        /*0258*/ 	.word	0x00000e10


	//   ....[47]....
        /*025c*/ 	.word	0x00000e80


	//   ....[48]....
        /*0260*/ 	.word	0x00000f10


	//   ....[49]....
        /*0264*/ 	.word	0x00000f80


	//   ....[50]....
        /*0268*/ 	.word	0x00000ff0


	//   ....[51]....
        /*026c*/ 	.word	0x00001060


	//   ....[52]....
        /*0270*/ 	.word	0x000010f0


	//   ....[53]....
        /*0274*/ 	.word	0x00001160


	//   ....[54]....
        /*0278*/ 	.word	0x000011d0


	//   ....[55]....
        /*027c*/ 	.word	0x00001240


	//   ....[56]....
        /*0280*/ 	.word	0x000012d0


	//   ....[57]....
        /*0284*/ 	.word	0x00001340


	//   ....[58]....
        /*0288*/ 	.word	0x000013b0


	//   ....[59]....
        /*028c*/ 	.word	0x00001420


	//----- nvinfo : EIATTR_EXIT_INSTR_OFFSETS
	.align		4
.L_2689:
        /*0290*/ 	.byte	0x04, 0x1c
        /*0292*/ 	.short	(.L_2691 - .L_2690)


	//   ....[0]....
.L_2690:
        /*0294*/ 	.word	0x00000950


	//   ....[1]....
        /*0298*/ 	.word	0x00000a90


	//   ....[2]....
        /*029c*/ 	.word	0x00000ae0


	//----- nvinfo : EIATTR_CRS_STACK_SIZE
	.align		4
.L_2691:
        /*02a0*/ 	.byte	0x04, 0x1e
        /*02a2*/ 	.short	(.L_2693 - .L_2692)
.L_2692:
        /*02a4*/ 	.word	0x00000000
.L_2693:


//--------------------- .nv.info._ZN2at6native35batch_norm_reduce_statistics_kernelIN3c108BFloat16EflEEvNS_27GenericPackedTensorAccessorIT0_Lm2ENS_17RestrictPtrTraitsET1_EES8_NS4_IS5_Lm1ES6_S7_EES9_NS4_IT_Lm1ES6_S7_EESB_S5_S5_SB_ --------------------------
	.section	.nv.info._ZN2at6native35batch_norm_reduce_statistics_kernelIN3c108BFloat16EflEEvNS_27GenericPackedTensorAccessorIT0_Lm2ENS_17RestrictPtrTraitsET1_EES8_NS4_IS5_Lm1ES6_S7_EES9_NS4_IT_Lm1ES6_S7_EESB_S5_S5_SB_,"",@"SHT_CUDA_INFO"
	.sectionflags	@""
	.align	4


	//----- nvinfo : EIATTR_CUDA_API_VERSION
	.align		4
        /*0000*/ 	.byte	0x04, 0x37
        /*0002*/ 	.short	(.L_2695 - .L_2694)
.L_2694:
        /*0004*/ 	.word	0x00000082


	//----- nvinfo : EIATTR_SW2861232_WAR
	.align		4
.L_2695:
        /*0008*/ 	.byte	0x01, 0x35
	.zero		2


	//----- nvinfo : EIATTR_PARAM_CBANK
	.align		4
        /*000c*/ 	.byte	0x04, 0x0a
        /*000e*/ 	.short	(.L_2697 - .L_2696)
	.align		4
.L_2696:
        /*0010*/ 	.word	index@(.nv.constant0._ZN2at6native35batch_norm_reduce_statistics_kernelIN3c108BFloat16EflEEvNS_27GenericPackedTensorAccessorIT0_Lm2ENS_17RestrictPtrTraitsET1_EES8_NS4_IS5_Lm1ES6_S7_EES9_NS4_IT_Lm1ES6_S7_EESB_S5_S5_SB_)
        /*0014*/ 	.short	0x0160
        /*0016*/ 	.short	0x00d0


	//----- nvinfo : EIATTR_CBANK_PARAM_SIZE
	.align		4
.L_2697:
        /*0018*/ 	.byte	0x03, 0x19
        /*001a*/ 	.short	0x00d0


	//----- nvinfo : EIATTR_KPARAM_INFO
	.align		4
        /*001c*/ 	.byte	0x04, 0x17
        /*001e*/ 	.short	(.L_2699 - .L_2698)
.L_2698:
        /*0020*/ 	.word	0x00000000
        /*0024*/ 	.short	0x0008
        /*0026*/ 	.short	0x00b8
        /*0028*/ 	.byte	0x00, 0xf0, 0x61, 0x00


	//----- nvinfo : EIATTR_KPARAM_INFO
	.align		4
.L_2699:
        /*002c*/ 	.byte	0x04, 0x17
        /*002e*/ 	.short	(.L_2701 - .L_2700)
.L_2700:
        /*0030*/ 	.word	0x00000000
        /*0034*/ 	.short	0x0007
        /*0036*/ 	.short	0x00b4
        /*0038*/ 	.byte	0x00, 0xf0, 0x11, 0x00


	//----- nvinfo : EIATTR_KPARAM_INFO
	.align		4
.L_2701:
        /*003c*/ 	.byte	0x04, 0x17
        /*003e*/ 	.short	(.L_2703 - .L_2702)
.L_2702:
        /*0040*/ 	.word	0x00000000
        /*0044*/ 	.short	0x0006
        /*0046*/ 	.short	0x00b0
        /*0048*/ 	.byte	0x00, 0xf0, 0x11, 0x00


	//----- nvinfo : EIATTR_KPARAM_INFO
	.align		4
.L_2703:
        /*004c*/ 	.byte	0x04, 0x17
        /*004e*/ 	.short	(.L_2705 - .L_2704)
.L_2704:
        /*0050*/ 	.word	0x00000000
        /*0054*/ 	.short	0x0005
        /*0056*/ 	.short	0x0098
        /*0058*/ 	.byte	0x00, 0xf0, 0x61, 0x00


	//----- nvinfo : EIATTR_KPARAM_INFO
	.align		4
.L_2705:
        /*005c*/ 	.byte	0x04, 0x17
        /*005e*/ 	.short	(.L_2707 - .L_2706)
.L_2706:
        /*0060*/ 	.word	0x00000000
        /*0064*/ 	.short	0x0004
        /*0066*/ 	.short	0x0080
        /*0068*/ 	.byte	0x00, 0xf0, 0x61, 0x00


	//----- nvinfo : EIATTR_KPARAM_INFO
	.align		4
.L_2707:
        /*006c*/ 	.byte	0x04, 0x17
        /*006e*/ 	.short	(.L_2709 - .L_2708)
.L_2708:
        /*0070*/ 	.word	0x00000000
        /*0074*/ 	.short	0x0003
        /*0076*/ 	.short	0x0068
        /*0078*/ 	.byte	0x00, 0xf0, 0x61, 0x00


	//----- nvinfo : EIATTR_KPARAM_INFO
	.align		4
.L_2709:
        /*007c*/ 	.byte	0x04, 0x17
        /*007e*/ 	.short	(.L_2711 - .L_2710)
.L_2710:
        /*0080*/ 	.word	0x00000000
        /*0084*/ 	.short	0x0002
        /*0086*/ 	.short	0x0050
        /*0088*/ 	.byte	0x00, 0xf0, 0x61, 0x00


	//----- nvinfo : EIATTR_KPARAM_INFO
	.align		4
.L_2711:
        /*008c*/ 	.byte	0x04, 0x17
        /*008e*/ 	.short	(.L_2713 - .L_2712)
.L_2712:
        /*0090*/ 	.word	0x00000000
        /*0094*/ 	.short	0x0001
        /*0096*/ 	.short	0x0028
        /*0098*/ 	.byte	0x00, 0xf0, 0xa1, 0x00


	//----- nvinfo : EIATTR_KPARAM_INFO
	.align		4
.L_2713:
        /*009c*/ 	.byte	0x04, 0x17
        /*009e*/ 	.short	(.L_2715 - .L_2714)
.L_2714:
        /*00a0*/ 	.word	0x00000000
        /*00a4*/ 	.short	0x0000
        /*00a6*/ 	.short	0x0000
        /*00a8*/ 	.byte	0x00, 0xf0, 0xa1, 0x00


	//----- nvinfo : EIATTR_MAXREG_COUNT
	.align		4
.L_2715:
        /*00ac*/ 	.byte	0x03, 0x1b
        /*00ae*/ 	.short	0x00ff


	//----- nvinfo : EIATTR_MERCURY_ISA_VERSION
	.align		4
        /*00b0*/ 	.byte	0x03, 0x5f
        /*00b2*/ 	.short	0x0000


	//----- nvinfo : EIATTR_EXIT_INSTR_OFFSETS
	.align		4
        /*00b4*/ 	.byte	0x04, 0x1c
        /*00b6*/ 	.short	(.L_2717 - .L_2716)


	//   ....[0]....
.L_2716:
        /*00b8*/ 	.word	0x00000050


	//   ....[1]....
        /*00bc*/ 	.word	0x00000500


	//   ....[2]....
        /*00c0*/ 	.word	0x000027c0


	//----- nvinfo : EIATTR_CRS_STACK_SIZE
	.align		4
.L_2717:
        /*00c4*/ 	.byte	0x04, 0x1e
        /*00c6*/ 	.short	(.L_2719 - .L_2718)
.L_2718:
        /*00c8*/ 	.word	0x00000000
.L_2719:


//--------------------- .nv.info._ZN2at6native35batch_norm_reduce_statistics_kernelIN3c108BFloat16EfiEEvNS_27GenericPackedTensorAccessorIT0_Lm2ENS_17RestrictPtrTraitsET1_EES8_NS4_IS5_Lm1ES6_S7_EES9_NS4_IT_Lm1ES6_S7_EESB_S5_S5_SB_ --------------------------
	.section	.nv.info._ZN2at6native35batch_norm_reduce_statistics_kernelIN3c108BFloat16EfiEEvNS_27GenericPackedTensorAccessorIT0_Lm2ENS_17RestrictPtrTraitsET1_EES8_NS4_IS5_Lm1ES6_S7_EES9_NS4_IT_Lm1ES6_S7_EESB_S5_S5_SB_,"",@"SHT_CUDA_INFO"
	.sectionflags	@""
	.align	4


	//----- nvinfo : EIATTR_CUDA_API_VERSION
	.align		4
        /*0000*/ 	.byte	0x04, 0x37
        /*0002*/ 	.short	(.L_2721 - .L_2720)
.L_2720:
        /*0004*/ 	.word	0x00000082


	//----- nvinfo : EIATTR_SW2861232_WAR
	.align		4
.L_2721:
        /*0008*/ 	.byte	0x01, 0x35
	.zero		2


	//----- nvinfo : EIATTR_PARAM_CBANK
	.align		4
        /*000c*/ 	.byte	0x04, 0x0a
        /*000e*/ 	.short	(.L_2723 - .L_2722)
	.align		4
.L_2722:
        /*0010*/ 	.word	index@(.nv.constant0._ZN2at6native35batch_norm_reduce_statistics_kernelIN3c108BFloat16EfiEEvNS_27GenericPackedTensorAccessorIT0_Lm2ENS_17RestrictPtrTraitsET1_EES8_NS4_IS5_Lm1ES6_S7_EES9_NS4_IT_Lm1ES6_S7_EESB_S5_S5_SB_)
        /*0014*/ 	.short	0x0160
        /*0016*/ 	.short	0x0088


	//----- nvinfo : EIATTR_CBANK_PARAM_SIZE
	.align		4
.L_2723:
        /*0018*/ 	.byte	0x03, 0x19
        /*001a*/ 	.short	0x0088


	//----- nvinfo : EIATTR_KPARAM_INFO
	.align		4
        /*001c*/ 	.byte	0x04, 0x17
        /*001e*/ 	.short	(.L_2725 - .L_2724)
.L_2724:
        /*0020*/ 	.word	0x00000000
        /*0024*/ 	.short	0x0008
        /*0026*/ 	.short	0x0078
        /*0028*/ 	.byte	0x00, 0xf0, 0x41, 0x00


	//----- nvinfo : EIATTR_KPARAM_INFO
	.align		4
.L_2725:
        /*002c*/ 	.byte	0x04, 0x17
        /*002e*/ 	.short	(.L_2727 - .L_2726)
.L_2726:
        /*0030*/ 	.word	0x00000000
        /*0034*/ 	.short	0x0007
        /*0036*/ 	.short	0x0074
        /*0038*/ 	.byte	0x00, 0xf0, 0x11, 0x00


	//----- nvinfo : EIATTR_KPARAM_INFO
	.align		4
.L_2727:
        /*003c*/ 	.byte	0x04, 0x17
        /*003e*/ 	.short	(.L_2729 - .L_2728)
.L_2728:
        /*0040*/ 	.word	0x00000000
        /*0044*/ 	.short	0x0006
        /*0046*/ 	.short	0x0070
        /*0048*/ 	.byte	0x00, 0xf0, 0x11, 0x00


	//----- nvinfo : EIATTR_KPARAM_INFO
	.align		4
.L_2729:
        /*004c*/ 	.byte	0x04, 0x17
        /*004e*/ 	.short	(.L_2731 - .L_2730)
.L_2730:
        /*0050*/ 	.word	0x00000000
        /*0054*/ 	.short	0x0005
        /*0056*/ 	.short	0x0060
        /*0058*/ 	.byte	0x00, 0xf0, 0x41, 0x00


	//----- nvinfo : EIATTR_KPARAM_INFO
	.align		4
.L_2731:
        /*005c*/ 	.byte	0x04, 0x17
        /*005e*/ 	.short	(.L_2733 - .L_2732)
.L_2732:
        /*0060*/ 	.word	0x00000000
        /*0064*/ 	.short	0x0004
        /*0066*/ 	.short	0x0050
        /*0068*/ 	.byte	0x00, 0xf0, 0x41, 0x00


	//----- nvinfo : EIATTR_KPARAM_INFO
	.align		4
.L_2733:
        /*006c*/ 	.byte	0x04, 0x17
        /*006e*/ 	.short	(.L_2735 - .L_2734)
.L_2734:
        /*0070*/ 	.word	0x00000000
        /*0074*/ 	.short	0x0003
        /*0076*/ 	.short	0x0040
        /*0078*/ 	.byte	0x00, 0xf0, 0x41, 0x00


	//----- nvinfo : EIATTR_KPARAM_INFO
	.align		4
.L_2735:
        /*007c*/ 	.byte	0x04, 0x17
        /*007e*/ 	.short	(.L_2737 - .L_2736)
.L_2736:
        /*0080*/ 	.word	0x00000000
        /*0084*/ 	.short	0x0002
        /*0086*/ 	.short	0x0030
        /*0088*/ 	.byte	0x00, 0xf0, 0x41, 0x00


	//----- nvinfo : EIATTR_KPARAM_INFO
	.align		4
.L_2737:
        /*008c*/ 	.byte	0x04, 0x17
        /*008e*/ 	.short	(.L_2739 - .L_2738)
.L_2738:
        /*0090*/ 	.word	0x00000000
        /*0094*/ 	.short	0x0001
        /*0096*/ 	.short	0x0018
        /*0098*/ 	.byte	0x00, 0xf0, 0x61, 0x00


	//----- nvinfo : EIATTR_KPARAM_INFO
	.align		4
.L_2739:
        /*009c*/ 	.byte	0x04, 0x17
        /*009e*/ 	.short	(.L_2741 - .L_2740)
.L_2740:
        /*00a0*/ 	.word	0x00000000
        /*00a4*/ 	.short	0x0000
        /*00a6*/ 	.short	0x0000
        /*00a8*/ 	.byte	0x00, 0xf0, 0x61, 0x00


	//----- nvinfo : EIATTR_MAXREG_COUNT
	.align		4
.L_2741:
        /*00ac*/ 	.byte	0x03, 0x1b
        /*00ae*/ 	.short	0x00ff


	//----- nvinfo : EIATTR_MERCURY_ISA_VERSION
	.align		4
        /*00b0*/ 	.byte	0x03, 0x5f
        /*00b2*/ 	.short	0x0000


	//----- nvinfo : EIATTR_EXIT_INSTR_OFFSETS
	.align		4
        /*00b4*/ 	.byte	0x04, 0x1c
        /*00b6*/ 	.short	(.L_2743 - .L_2742)


	//   ....[0]....
.L_2742:
        /*00b8*/ 	.word	0x00000050


	//   ....[1]....
        /*00bc*/ 	.word	0x00000420


	//   ....[2]....
        /*00c0*/ 	.word	0x00002160


	//----- nvinfo : EIATTR_CRS_STACK_SIZE
	.align		4
.L_2743:
        /*00c4*/ 	.byte	0x04, 0x1e
        /*00c6*/ 	.short	(.L_2745 - .L_2744)
.L_2744:
        /*00c8*/ 	.word	0x00000000
.L_2745:


//--------------------- .nv.info._ZN2at6native35batch_norm_reduce_statistics_kernelIN3c104HalfEflEEvNS_27GenericPackedTensorAccessorIT0_Lm2ENS_17RestrictPtrTraitsET1_EES8_NS4_IS5_Lm1ES6_S7_EES9_NS4_IT_Lm1ES6_S7_EESB_S5_S5_SB_ --------------------------
	.section	.nv.info._ZN2at6native35batch_norm_reduce_statistics_kernelIN3c104HalfEflEEvNS_27GenericPackedTensorAccessorIT0_Lm2ENS_17RestrictPtrTraitsET1_EES8_NS4_IS5_Lm1ES6_S7_EES9_NS4_IT_Lm1ES6_S7_EESB_S5_S5_SB_,"",@"SHT_CUDA_INFO"
	.sectionflags	@""
	.align	4


	//----- nvinfo : EIATTR_CUDA_API_VERSION
	.align		4
        /*0000*/ 	.byte	0x04, 0x37
        /*0002*/ 	.short	(.L_2747 - .L_2746)
.L_2746:
        /*0004*/ 	.word	0x00000082


	//----- nvinfo : EIATTR_SW2861232_WAR
	.align		4
.L_2747:
        /*0008*/ 	.byte	0x01, 0x35
	.zero		2


	//----- nvinfo : EIATTR_PARAM_CBANK
	.align		4
        /*000c*/ 	.byte	0x04, 0x0a
        /*000e*/ 	.short	(.L_2749 - .L_2748)
	.align		4
.L_2748:
        /*0010*/ 	.word	index@(.nv.constant0._ZN2at6native35batch_norm_reduce_statistics_kernelIN3c104HalfEflEEvNS_27GenericPackedTensorAccessorIT0_Lm2ENS_17RestrictPtrTraitsET1_EES8_NS4_IS5_Lm1ES6_S7_EES9_NS4_IT_Lm1ES6_S7_EESB_S5_S5_SB_)
        /*0014*/ 	.short	0x0160
        /*0016*/ 	.short	0x00d0


	//----- nvinfo : EIATTR_CBANK_PARAM_SIZE
	.align		4
.L_2749:
        /*0018*/ 	.byte	0x03, 0x19
        /*001a*/ 	.short	0x00d0


	//----- nvinfo : EIATTR_KPARAM_INFO
	.align		4
        /*001c*/ 	.byte	0x04, 0x17
        /*001e*/ 	.short	(.L_2751 - .L_2750)
.L_2750:
        /*0020*/ 	.word	0x00000000
        /*0024*/ 	.short	0x0008
        /*0026*/ 	.short	0x00b8
        /*0028*/ 	.byte	0x00, 0xf0, 0x61, 0x00


	//----- nvinfo : EIATTR_KPARAM_INFO
	.align		4
.L_2751:
        /*002c*/ 	.byte	0x04, 0x17
        /*002e*/ 	.short	(.L_2753 - .L_2752)
.L_2752:
        /*0030*/ 	.word	0x00000000
        /*0034*/ 	.short	0x0007
        /*0036*/ 	.short	0x00b4
        /*0038*/ 	.byte	0x00, 0xf0, 0x11, 0x00


	//----- nvinfo : EIATTR_KPARAM_INFO
	.align		4
.L_2753:
        /*003c*/ 	.byte	0x04, 0x17
        /*003e*/ 	.short	(.L_2755 - .L_2754)
.L_2754:
        /*0040*/ 	.word	0x00000000
        /*0044*/ 	.short	0x0006
        /*0046*/ 	.short	0x00b0
        /*0048*/ 	.byte	0x00, 0xf0, 0x11, 0x00


	//----- nvinfo : EIATTR_KPARAM_INFO
	.align		4
.L_2755:
        /*004c*/ 	.byte	0x04, 0x17
        /*004e*/ 	.short	(.L_2757 - .L_2756)
.L_2756:
        /*0050*/ 	.word	0x00000000
        /*0054*/ 	.short	0x0005
        /*0056*/ 	.short	0x0098
        /*0058*/ 	.byte	0x00, 0xf0, 0x61, 0x00


	//----- nvinfo : EIATTR_KPARAM_INFO
	.align		4
.L_2757:
        /*005c*/ 	.byte	0x04, 0x17
        /*005e*/ 	.short	(.L_2759 - .L_2758)
.L_2758:
        /*0060*/ 	.word	0x00000000
        /*0064*/ 	.short	0x0004
        /*0066*/ 	.short	0x0080
        /*0068*/ 	.byte	0x00, 0xf0, 0x61, 0x00


	//----- nvinfo : EIATTR_KPARAM_INFO
	.align		4
.L_2759:
        /*006c*/ 	.byte	0x04, 0x17
        /*006e*/ 	.short	(.L_2761 - .L_2760)
.L_2760:
        /*0070*/ 	.word	0x00000000
        /*0074*/ 	.short	0x0003
        /*0076*/ 	.short	0x0068
        /*0078*/ 	.byte	0x00, 0xf0, 0x61, 0x00


	//----- nvinfo : EIATTR_KPARAM_INFO
	.align		4
.L_2761:
        /*007c*/ 	.byte	0x04, 0x17
        /*007e*/ 	.short	(.L_2763 - .L_2762)
.L_2762:
        /*0080*/ 	.word	0x00000000
        /*0084*/ 	.short	0x0002
        /*0086*/ 	.short	0x0050
        /*0088*/ 	.byte	0x00, 0xf0, 0x61, 0x00


	//----- nvinfo : EIATTR_KPARAM_INFO
	.align		4
.L_2763:
        /*008c*/ 	.byte	0x04, 0x17
        /*008e*/ 	.short	(.L_2765 - .L_2764)
.L_2764:
        /*0090*/ 	.word	0x00000000
        /*0094*/ 	.short	0x0001
        /*0096*/ 	.short	0x0028
        /*0098*/ 	.byte	0x00, 0xf0, 0xa1, 0x00


	//----- nvinfo : EIATTR_KPARAM_INFO
	.align		4
.L_2765:
        /*009c*/ 	.byte	0x04, 0x17
        /*009e*/ 	.short	(.L_2767 - .L_2766)
.L_2766:
        /*00a0*/ 	.word	0x00000000
        /*00a4*/ 	.short	0x0000
        /*00a6*/ 	.short	0x0000
        /*00a8*/ 	.byte	0x00, 0xf0, 0xa1, 0x00


	//----- nvinfo : EIATTR_MAXREG_COUNT
	.align		4
.L_2767:
        /*00ac*/ 	.byte	0x03, 0x1b
        /*00ae*/ 	.short	0x00ff


	//----- nvinfo : EIATTR_MERCURY_ISA_VERSION
	.align		4
        /*00b0*/ 	.byte	0x03, 0x5f
        /*00b2*/ 	.short	0x0000


	//----- nvinfo : EIATTR_EXIT_INSTR_OFFSETS
	.align		4
        /*00b4*/ 	.byte	0x04, 0x1c
        /*00b6*/ 	.short	(.L_2769 - .L_2768)


	//   ....[0]....
.L_2768:
        /*00b8*/ 	.word	0x00000050


	//   ....[1]....
        /*00bc*/ 	.word	0x00000510


	//   ....[2]....
        /*00c0*/ 	.word	0x000027d0


	//----- nvinfo : EIATTR_CRS_STACK_SIZE
	.align		4
.L_2769:
        /*00c4*/ 	.byte	0x04, 0x1e
        /*00c6*/ 	.short	(.L_2771 - .L_2770)
.L_2770:
        /*00c8*/ 	.word	0x00000000
.L_2771:


//--------------------- .nv.info._ZN2at6native35batch_norm_reduce_statistics_kernelIN3c104HalfEfiEEvNS_27GenericPackedTensorAccessorIT0_Lm2ENS_17RestrictPtrTraitsET1_EES8_NS4_IS5_Lm1ES6_S7_EES9_NS4_IT_Lm1ES6_S7_EESB_S5_S5_SB_ --------------------------
	.section	.nv.info._ZN2at6native35batch_norm_reduce_statistics_kernelIN3c104HalfEfiEEvNS_27GenericPackedTensorAccessorIT0_Lm2ENS_17RestrictPtrTraitsET1_EES8_NS4_IS5_Lm1ES6_S7_EES9_NS4_IT_Lm1ES6_S7_EESB_S5_S5_SB_,"",@"SHT_CUDA_INFO"
	.sectionflags	@""
	.align	4


	//----- nvinfo : EIATTR_CUDA_API_VERSION
	.align		4
        /*0000*/ 	.byte	0x04, 0x37
        /*0002*/ 	.short	(.L_2773 - .L_2772)
.L_2772:
        /*0004*/ 	.word	0x00000082


	//----- nvinfo : EIATTR_SW2861232_WAR
	.align		4
.L_2773:
        /*0008*/ 	.byte	0x01, 0x35
	.zero		2


	//----- nvinfo : EIATTR_PARAM_CBANK
	.align		4
        /*000c*/ 	.byte	0x04, 0x0a
        /*000e*/ 	.short	(.L_2775 - .L_2774)
	.align		4
.L_2774:
        /*0010*/ 	.word	index@(.nv.constant0._ZN2at6native35batch_norm_reduce_statistics_kernelIN3c104HalfEfiEEvNS_27GenericPackedTensorAccessorIT0_Lm2ENS_17RestrictPtrTraitsET1_EES8_NS4_IS5_Lm1ES6_S7_EES9_NS4_IT_Lm1ES6_S7_EESB_S5_S5_SB_)
        /*0014*/ 	.short	0x0160
        /*0016*/ 	.short	0x0088


	//----- nvinfo : EIATTR_CBANK_PARAM_SIZE
	.align		4
.L_2775:
        /*0018*/ 	.byte	0x03, 0x19
        /*001a*/ 	.short	0x0088


	//----- nvinfo : EIATTR_KPARAM_INFO
	.align		4
        /*001c*/ 	.byte	0x04, 0x17
        /*001e*/ 	.short	(.L_2777 - .L_2776)
.L_2776:
        /*0020*/ 	.word	0x00000000
        /*0024*/ 	.short	0x0008
        /*0026*/ 	.short	0x0078
        /*0028*/ 	.byte	0x00, 0xf0, 0x41, 0x00


	//----- nvinfo : EIATTR_KPARAM_INFO
	.align		4
.L_2777:
        /*002c*/ 	.byte	0x04, 0x17
        /*002e*/ 	.short	(.L_2779 - .L_2778)
.L_2778:
        /*0030*/ 	.word	0x00000000
        /*0034*/ 	.short	0x0007
        /*0036*/ 	.short	0x0074
        /*0038*/ 	.byte	0x00, 0xf0, 0x11, 0x00


	//----- nvinfo : EIATTR_KPARAM_INFO
	.align		4
.L_2779:
        /*003c*/ 	.byte	0x04, 0x17
        /*003e*/ 	.short	(.L_2781 - .L_2780)
.L_2780:
        /*0040*/ 	.word	0x00000000
        /*0044*/ 	.short	0x0006
        /*0046*/ 	.short	0x0070
        /*0048*/ 	.byte	0x00, 0xf0, 0x11, 0x00


	//----- nvinfo : EIATTR_KPARAM_INFO
	.align		4
.L_2781:
        /*004c*/ 	.byte	0x04, 0x17
        /*004e*/ 	.short	(.L_2783 - .L_2782)
.L_2782:
        /*0050*/ 	.word	0x00000000
        /*0054*/ 	.short	0x0005
        /*0056*/ 	.short	0x0060
        /*0058*/ 	.byte	0x00, 0xf0, 0x41, 0x00


	//----- nvinfo : EIATTR_KPARAM_INFO
	.align		4
.L_2783:
        /*005c*/ 	.byte	0x04, 0x17
        /*005e*/ 	.short	(.L_2785 - .L_2784)
.L_2784:
        /*0060*/ 	.word	0x00000000
        /*0064*/ 	.short	0x0004
        /*0066*/ 	.short	0x0050
        /*0068*/ 	.byte	0x00, 0xf0, 0x41, 0x00


	//----- nvinfo : EIATTR_KPARAM_INFO
	.align		4
.L_2785:
        /*006c*/ 	.byte	0x04, 0x17
        /*006e*/ 	.short	(.L_2787 - .L_2786)
.L_2786:
        /*0070*/ 	.word	0x00000000
        /*0074*/ 	.short	0x0003
        /*0076*/ 	.short	0x0040
        /*0078*/ 	.byte	0x00, 0xf0, 0x41, 0x00


	//----- nvinfo : EIATTR_KPARAM_INFO
	.align		4
.L_2787:
        /*007c*/ 	.byte	0x04, 0x17
        /*007e*/ 	.short	(.L_2789 - .L_2788)
.L_2788:
        /*0080*/ 	.word	0x00000000
        /*0084*/ 	.short	0x0002
        /*0086*/ 	.short	0x0030
        /*0088*/ 	.byte	0x00, 0xf0, 0x41, 0x00


	//----- nvinfo : EIATTR_KPARAM_INFO
	.align		4
.L_2789:
        /*008c*/ 	.byte	0x04, 0x17
        /*008e*/ 	.short	(.L_2791 - .L_2790)
.L_2790:
        /*0090*/ 	.word	0x00000000
        /*0094*/ 	.short	0x0001
        /*0096*/ 	.short	0x0018
        /*0098*/ 	.byte	0x00, 0xf0, 0x61, 0x00


	//----- nvinfo : EIATTR_KPARAM_INFO
	.align		4
.L_2791:
        /*009c*/ 	.byte	0x04, 0x17
        /*009e*/ 	.short	(.L_2793 - .L_2792)
.L_2792:
        /*00a0*/ 	.word	0x00000000
        /*00a4*/ 	.short	0x0000
        /*00a6*/ 	.short	0x0000
        /*00a8*/ 	.byte	0x00, 0xf0, 0x61, 0x00


	//----- nvinfo : EIATTR_MAXREG_COUNT
	.align		4
.L_2793:
        /*00ac*/ 	.byte	0x03, 0x1b
        /*00ae*/ 	.short	0x00ff


	//----- nvinfo : EIATTR_MERCURY_ISA_VERSION
	.align		4
        /*00b0*/ 	.byte	0x03, 0x5f
        /*00b2*/ 	.short	0x0000


	//----- nvinfo : EIATTR_EXIT_INSTR_OFFSETS
	.align		4
        /*00b4*/ 	.byte	0x04, 0x1c
        /*00b6*/ 	.short	(.L_2795 - .L_2794)


	//   ....[0]....
.L_2794:
        /*00b8*/ 	.word	0x00000050


	//   ....[1]....
        /*00bc*/ 	.word	0x00000420


	//   ....[2]....
        /*00c0*/ 	.word	0x00002150


	//----- nvinfo : EIATTR_CRS_STACK_SIZE
	.align		4
.L_2795:
        /*00c4*/ 	.byte	0x04, 0x1e
        /*00c6*/ 	.short	(.L_2797 - .L_2796)
.L_2796:
        /*00c8*/ 	.word	0x00000000
.L_2797:


//--------------------- .nv.info._ZN2at6native35batch_norm_reduce_statistics_kernelIfflEEvNS_27GenericPackedTensorAccessorIT0_Lm2ENS_17RestrictPtrTraitsET1_EES6_NS2_IS3_Lm1ES4_S5_EES7_NS2_IT_Lm1ES4_S5_EES9_S3_S3_S9_ --------------------------
	.section	.nv.info._ZN2at6native35batch_norm_reduce_statistics_kernelIfflEEvNS_27GenericPackedTensorAccessorIT0_Lm2ENS_17RestrictPtrTraitsET1_EES6_NS2_IS3_Lm1ES4_S5_EES7_NS2_IT_Lm1ES4_S5_EES9_S3_S3_S9_,"",@"SHT_CUDA_INFO"
	.sectionflags	@""
	.align	4


	//----- nvinfo : EIATTR_CUDA_API_VERSION
	.align		4
        /*0000*/ 	.byte	0x04, 0x37
        /*0002*/ 	.short	(.L_2799 - .L_2798)
.L_2798:
        /*0004*/ 	.word	0x00000082


	//----- nvinfo : EIATTR_SW2861232_WAR
	.align		4
.L_2799:
        /*0008*/ 	.byte	0x01, 0x35
	.zero		2


	//----- nvinfo : EIATTR_PARAM_CBANK
	.align		4
        /*000c*/ 	.byte	0x04, 0x0a
        /*000e*/ 	.short	(.L_2801 - .L_2800)
	.align		4
.L_2800:
        /*0010*/ 	.word	index@(.nv.constant0._ZN2at6native35batch_norm_reduce_statistics_kernelIfflEEvNS_27GenericPackedTensorAccessorIT0_Lm2ENS_17RestrictPtrTraitsET1_EES6_NS2_IS3_Lm1ES4_S5_EES7_NS2_IT_Lm1ES4_S5_EES9_S3_S3_S9_)
        /*0014*/ 	.short	0x0160
        /*0016*/ 	.short	0x00d0


	//----- nvinfo : EIATTR_CBANK_PARAM_SIZE
	.align		4
.L_2801:
        /*0018*/ 	.byte	0x03, 0x19
        /*001a*/ 	.short	0x00d0


	//----- nvinfo : EIATTR_KPARAM_INFO
	.align		4
        /*001c*/ 	.byte	0x04, 0x17
        /*001e*/ 	.short	(.L_2803 - .L_2802)
.L_2802:
        /*0020*/ 	.word	0x00000000
        /*0024*/ 	.short	0x0008
        /*0026*/ 	.short	0x00b8
        /*0028*/ 	.byte	0x00, 0xf0, 0x61, 0x00


	//----- nvinfo : EIATTR_KPARAM_INFO
	.align		4
.L_2803:
        /*002c*/ 	.byte	0x04, 0x17
        /*002e*/ 	.short	(.L_2805 - .L_2804)
.L_2804:
        /*0030*/ 	.word	0x00000000
        /*0034*/ 	.short	0x0007
        /*0036*/ 	.short	0x00b4
        /*0038*/ 	.byte	0x00, 0xf0, 0x11, 0x00


	//----- nvinfo : EIATTR_KPARAM_INFO
	.align		4
.L_2805:
        /*003c*/ 	.byte	0x04, 0x17
        /*003e*/ 	.short	(.L_2807 - .L_2806)
.L_2806:
        /*0040*/ 	.word	0x00000000
        /*0044*/ 	.short	0x0006
        /*0046*/ 	.short	0x00b0
        /*0048*/ 	.byte	0x00, 0xf0, 0x11, 0x00


	//----- nvinfo : EIATTR_KPARAM_INFO
	.align		4
.L_2807:
        /*004c*/ 	.byte	0x04, 0x17
        /*004e*/ 	.short	(.L_2809 - .L_2808)
.L_2808:
        /*0050*/ 	.word	0x00000000
        /*0054*/ 	.short	0x0005
        /*0056*/ 	.short	0x0098
        /*0058*/ 	.byte	0x00, 0xf0, 0x61, 0x00


	//----- nvinfo : EIATTR_KPARAM_INFO
	.align		4
.L_2809:
        /*005c*/ 	.byte	0x04, 0x17
        /*005e*/ 	.short	(.L_2811 - .L_2810)
.L_2810:
        /*0060*/ 	.word	0x00000000
        /*0064*/ 	.short	0x0004
        /*0066*/ 	.short	0x0080
        /*0068*/ 	.byte	0x00, 0xf0, 0x61, 0x00


	//----- nvinfo : EIATTR_KPARAM_INFO
	.align		4
.L_2811:
        /*006c*/ 	.byte	0x04, 0x17
        /*006e*/ 	.short	(.L_2813 - .L_2812)
.L_2812:
        /*0070*/ 	.word	0x00000000
        /*0074*/ 	.short	0x0003
        /*0076*/ 	.short	0x0068
        /*0078*/ 	.byte	0x00, 0xf0, 0x61, 0x00


	//----- nvinfo : EIATTR_KPARAM_INFO
	.align		4
.L_2813:
        /*007c*/ 	.byte	0x04, 0x17
        /*007e*/ 	.short	(.L_2815 - .L_2814)
.L_2814:
        /*0080*/ 	.word	0x00000000
        /*0084*/ 	.short	0x0002
        /*0086*/ 	.short	0x0050
        /*0088*/ 	.byte	0x00, 0xf0, 0x61, 0x00


	//----- nvinfo : EIATTR_KPARAM_INFO
	.align		4
.L_2815:
        /*008c*/ 	.byte	0x04, 0x17
        /*008e*/ 	.short	(.L_2817 - .L_2816)
.L_2816:
        /*0090*/ 	.word	0x00000000
        /*0094*/ 	.short	0x0001
        /*0096*/ 	.short	0x0028
        /*0098*/ 	.byte	0x00, 0xf0, 0xa1, 0x00


	//----- nvinfo : EIATTR_KPARAM_INFO
	.align		4
.L_2817:
        /*009c*/ 	.byte	0x04, 0x17
        /*009e*/ 	.short	(.L_2819 - .L_2818)
.L_2818:
        /*00a0*/ 	.word	0x00000000
        /*00a4*/ 	.short	0x0000
        /*00a6*/ 	.short	0x0000
        /*00a8*/ 	.byte	0x00, 0xf0, 0xa1, 0x00


	//----- nvinfo : EIATTR_MAXREG_COUNT
	.align		4
.L_2819:
        /*00ac*/ 	.byte	0x03, 0x1b
        /*00ae*/ 	.short	0x00ff


	//----- nvinfo : EIATTR_MERCURY_ISA_VERSION
	.align		4
        /*00b0*/ 	.byte	0x03, 0x5f
        /*00b2*/ 	.short	0x0000


	//----- nvinfo : EIATTR_EXIT_INSTR_OFFSETS
	.align		4
        /*00b4*/ 	.byte	0x04, 0x1c
        /*00b6*/ 	.short	(.L_2821 - .L_2820)


	//   ....[0]....
.L_2820:
        /*00b8*/ 	.word	0x00000050


	//   ....[1]....
        /*00bc*/ 	.word	0x000004b0


	//   ....[2]....
        /*00c0*/ 	.word	0x000023b0


	//----- nvinfo : EIATTR_CRS_STACK_SIZE
	.align		4
.L_2821:
        /*00c4*/ 	.byte	0x04, 0x1e
        /*00c6*/ 	.short	(.L_2823 - .L_2822)
.L_2822:
        /*00c8*/ 	.word	0x00000000
.L_2823:


//--------------------- .nv.info._ZN2at6native35batch_norm_reduce_statistics_kernelIffiEEvNS_27GenericPackedTensorAccessorIT0_Lm2ENS_17RestrictPtrTraitsET1_EES6_NS2_IS3_Lm1ES4_S5_EES7_NS2_IT_Lm1ES4_S5_EES9_S3_S3_S9_ --------------------------
	.section	.nv.info._ZN2at6native35batch_norm_reduce_statistics_kernelIffiEEvNS_27GenericPackedTensorAccessorIT0_Lm2ENS_17RestrictPtrTraitsET1_EES6_NS2_IS3_Lm1ES4_S5_EES7_NS2_IT_Lm1ES4_S5_EES9_S3_S3_S9_,"",@"SHT_CUDA_INFO"
	.sectionflags	@""
	.align	4


	//----- nvinfo : EIATTR_CUDA_API_VERSION
	.align		4
        /*0000*/ 	.byte	0x04, 0x37
        /*0002*/ 	.short	(.L_2825 - .L_2824)
.L_2824:
        /*0004*/ 	.word	0x00000082


	//----- nvinfo : EIATTR_SW2861232_WAR
	.align		4
.L_2825:
        /*0008*/ 	.byte	0x01, 0x35
	.zero		2


	//----- nvinfo : EIATTR_PARAM_CBANK
	.align		4
        /*000c*/ 	.byte	0x04, 0x0a
        /*000e*/ 	.short	(.L_2827 - .L_2826)
	.align		4
.L_2826:
        /*0010*/ 	.word	index@(.nv.constant0._ZN2at6native35batch_norm_reduce_statistics_kernelIffiEEvNS_27GenericPackedTensorAccessorIT0_Lm2ENS_17RestrictPtrTraitsET1_EES6_NS2_IS3_Lm1ES4_S5_EES7_NS2_IT_Lm1ES4_S5_EES9_S3_S3_S9_)
        /*0014*/ 	.short	0x0160
        /*0016*/ 	.short	0x0088


	//----- nvinfo : EIATTR_CBANK_PARAM_SIZE
	.align		4
.L_2827:
        /*0018*/ 	.byte	0x03, 0x19
        /*001a*/ 	.short	0x0088


	//----- nvinfo : EIATTR_KPARAM_INFO
	.align		4
        /*001c*/ 	.byte	0x04, 0x17
        /*001e*/ 	.short	(.L_2829 - .L_2828)
.L_2828:
        /*0020*/ 	.word	0x00000000
        /*0024*/ 	.short	0x0008
        /*0026*/ 	.short	0x0078
        /*0028*/ 	.byte	0x00, 0xf0, 0x41, 0x00


	//----- nvinfo : EIATTR_KPARAM_INFO
	.align		4
.L_2829:
        /*002c*/ 	.byte	0x04, 0x17
        /*002e*/ 	.short	(.L_2831 - .L_2830)
.L_2830:
        /*0030*/ 	.word	0x00000000
        /*0034*/ 	.short	0x0007
        /*0036*/ 	.short	0x0074
        /*0038*/ 	.byte	0x00, 0xf0, 0x11, 0x00


	//----- nvinfo : EIATTR_KPARAM_INFO
	.align		4
.L_2831:
        /*003c*/ 	.byte	0x04, 0x17
        /*003e*/ 	.short	(.L_2833 - .L_2832)
.L_2832:
        /*0040*/ 	.word	0x00000000
        /*0044*/ 	.short	0x0006
        /*0046*/ 	.short	0x0070
        /*0048*/ 	.byte	0x00, 0xf0, 0x11, 0x00


	//----- nvinfo : EIATTR_KPARAM_INFO
	.align		4
.L_2833:
        /*004c*/ 	.byte	0x04, 0x17
        /*004e*/ 	.short	(.L_2835 - .L_2834)
.L_2834:
        /*0050*/ 	.word	0x00000000
        /*0054*/ 	.short	0x0005
        /*0056*/ 	.short	0x0060
        /*0058*/ 	.byte	0x00, 0xf0, 0x41, 0x00


	//----- nvinfo : EIATTR_KPARAM_INFO
	.align		4
.L_2835:
        /*005c*/ 	.byte	0x04, 0x17
        /*005e*/ 	.short	(.L_2837 - .L_2836)
.L_2836:
        /*0060*/ 	.word	0x00000000
        /*0064*/ 	.short	0x0004
        /*0066*/ 	.short	0x0050
        /*0068*/ 	.byte	0x00, 0xf0, 0x41, 0x00


	//----- nvinfo : EIATTR_KPARAM_INFO
	.align		4
.L_2837:
        /*006c*/ 	.byte	0x04, 0x17
        /*006e*/ 	.short	(.L_2839 - .L_2838)
.L_2838:
        /*0070*/ 	.word	0x00000000
        /*0074*/ 	.short	0x0003
        /*0076*/ 	.short	0x0040
        /*0078*/ 	.byte	0x00, 0xf0, 0x41, 0x00


	//----- nvinfo : EIATTR_KPARAM_INFO
	.align		4
.L_2839:
        /*007c*/ 	.byte	0x04, 0x17
        /*007e*/ 	.short	(.L_2841 - .L_2840)
.L_2840:
        /*0080*/ 	.word	0x00000000
        /*0084*/ 	.short	0x0002
        /*0086*/ 	.short	0x0030
        /*0088*/ 	.byte	0x00, 0xf0, 0x41, 0x00


	//----- nvinfo : EIATTR_KPARAM_INFO
	.align		4
.L_2841:
        /*008c*/ 	.byte	0x04, 0x17
        /*008e*/ 	.short	(.L_2843 - .L_2842)
.L_2842:
        /*0090*/ 	.word	0x00000000
        /*0094*/ 	.short	0x0001
        /*0096*/ 	.short	0x0018
        /*0098*/ 	.byte	0x00, 0xf0, 0x61, 0x00


	//----- nvinfo : EIATTR_KPARAM_INFO
	.align		4
.L_2843:
        /*009c*/ 	.byte	0x04, 0x17
        /*009e*/ 	.short	(.L_2845 - .L_2844)
.L_2844:
        /*00a0*/ 	.word	0x00000000
        /*00a4*/ 	.short	0x0000
        /*00a6*/ 	.short	0x0000
        /*00a8*/ 	.byte	0x00, 0xf0, 0x61, 0x00


	//----- nvinfo : EIATTR_MAXREG_COUNT
	.align		4
.L_2845:
        /*00ac*/ 	.byte	0x03, 0x1b
        /*00ae*/ 	.short	0x00ff


	//----- nvinfo : EIATTR_MERCURY_ISA_VERSION
	.align		4
        /*00b0*/ 	.byte	0x03, 0x5f
        /*00b2*/ 	.short	0x0000


	//----- nvinfo : EIATTR_EXIT_INSTR_OFFSETS
	.align		4
        /*00b4*/ 	.byte	0x04, 0x1c
        /*00b6*/ 	.short	(.L_2847 - .L_2846)


	//   ....[0]....
.L_2846:
        /*00b8*/ 	.word	0x00000050


	//   ....[1]....
        /*00bc*/ 	.word	0x000003d0


	//   ....[2]....
        /*00c0*/ 	.word	0x00001e50


	//----- nvinfo : EIATTR_CRS_STACK_SIZE
	.align		4
.L_2847:
        /*00c4*/ 	.byte	0x04, 0x1e
        /*00c6*/ 	.short	(.L_2849 - .L_2848)
.L_2848:
        /*00c8*/ 	.word	0x00000000
.L_2849:


//--------------------- .nv.info._ZN2at6native35batch_norm_reduce_statistics_kernelIddlEEvNS_27GenericPackedTensorAccessorIT0_Lm2ENS_17RestrictPtrTraitsET1_EES6_NS2_IS3_Lm1ES4_S5_EES7_NS2_IT_Lm1ES4_S5_EES9_S3_S3_S9_ --------------------------
	.section	.nv.info._ZN2at6native35batch_norm_reduce_statistics_kernelIddlEEvNS_27GenericPackedTensorAccessorIT0_Lm2ENS_17RestrictPtrTraitsET1_EES6_NS2_IS3_Lm1ES4_S5_EES7_NS2_IT_Lm1ES4_S5_EES9_S3_S3_S9_,"",@"SHT_CUDA_INFO"
	.sectionflags	@""
	.align	4


	//----- nvinfo : EIATTR_CUDA_API_VERSION
	.align		4
        /*0000*/ 	.byte	0x04, 0x37
        /*0002*/ 	.short	(.L_2851 - .L_2850)
.L_2850:
        /*0004*/ 	.word	0x00000082


	//----- nvinfo : EIATTR_SW2861232_WAR
	.align		4
.L_2851:
        /*0008*/ 	.byte	0x01, 0x35
	.zero		2


	//----- nvinfo : EIATTR_PARAM_CBANK
	.align		4
        /*000c*/ 	.byte	0x04, 0x0a
        /*000e*/ 	.short	(.L_2853 - .L_2852)
	.align		4
.L_2852:
        /*0010*/ 	.word	index@(.nv.constant0._ZN2at6native35batch_norm_reduce_statistics_kernelIddlEEvNS_27GenericPackedTensorAccessorIT0_Lm2ENS_17RestrictPtrTraitsET1_EES6_NS2_IS3_Lm1ES4_S5_EES7_NS2_IT_Lm1ES4_S5_EES9_S3_S3_S9_)
        /*0014*/ 	.short	0x0160
        /*0016*/ 	.short	0x00d8


	//----- nvinfo : EIATTR_CBANK_PARAM_SIZE
	.align		4
.L_2853:
        /*0018*/ 	.byte	0x03, 0x19
        /*001a*/ 	.short	0x00d8


	//----- nvinfo : EIATTR_KPARAM_INFO
	.align		4
        /*001c*/ 	.byte	0x04, 0x17
        /*001e*/ 	.short	(.L_2855 - .L_2854)
.L_2854:
        /*0020*/ 	.word	0x00000000
        /*0024*/ 	.short	0x0008
        /*0026*/ 	.short	0x00c0
        /*0028*/ 	.byte	0x00, 0xf0, 0x61, 0x00


	//----- nvinfo : EIATTR_KPARAM_INFO
	.align		4
.L_2855:
        /*002c*/ 	.byte	0x04, 0x17
        /*002e*/ 	.short	(.L_2857 - .L_2856)
.L_2856:
        /*0030*/ 	.word	0x00000000
        /*0034*/ 	.short	0x0007
        /*0036*/ 	.short	0x00b8
        /*0038*/ 	.byte	0x00, 0xf0, 0x21, 0x00


	//----- nvinfo : EIATTR_KPARAM_INFO
	.align		4
.L_2857:
        /*003c*/ 	.byte	0x04, 0x17
        /*003e*/ 	.short	(.L_2859 - .L_2858)
.L_2858:
        /*0040*/ 	.word	0x00000000
        /*0044*/ 	.short	0x0006
        /*0046*/ 	.short	0x00b0
        /*0048*/ 	.byte	0x00, 0xf0, 0x21, 0x00


	//----- nvinfo : EIATTR_KPARAM_INFO
	.align		4
.L_2859:
        /*004c*/ 	.byte	0x04, 0x17
        /*004e*/ 	.short	(.L_2861 - .L_2860)
.L_2860:
        /*0050*/ 	.word	0x00000000
        /*0054*/ 	.short	0x0005
        /*0056*/ 	.short	0x0098
        /*0058*/ 	.byte	0x00, 0xf0, 0x61, 0x00


	//----- nvinfo : EIATTR_KPARAM_INFO
	.align		4
.L_2861:
        /*005c*/ 	.byte	0x04, 0x17
        /*005e*/ 	.short	(.L_2863 - .L_2862)
.L_2862:
        /*0060*/ 	.word	0x00000000
        /*0064*/ 	.short	0x0004
        /*0066*/ 	.short	0x0080
        /*0068*/ 	.byte	0x00, 0xf0, 0x61, 0x00


	//----- nvinfo : EIATTR_KPARAM_INFO
	.align		4
.L_2863:
        /*006c*/ 	.byte	0x04, 0x17
        /*006e*/ 	.short	(.L_2865 - .L_2864)
.L_2864:
        /*0070*/ 	.word	0x00000000
        /*0074*/ 	.short	0x0003
        /*0076*/ 	.short	0x0068
        /*0078*/ 	.byte	0x00, 0xf0, 0x61, 0x00


	//----- nvinfo : EIATTR_KPARAM_INFO
	.align		4
.L_2865:
        /*007c*/ 	.byte	0x04, 0x17
        /*007e*/ 	.short	(.L_2867 - .L_2866)
.L_2866:
        /*0080*/ 	.word	0x00000000
        /*0084*/ 	.short	0x0002
        /*0086*/ 	.short	0x0050
        /*0088*/ 	.byte	0x00, 0xf0, 0x61, 0x00


	//----- nvinfo : EIATTR_KPARAM_INFO
	.align		4
.L_2867:
        /*008c*/ 	.byte	0x04, 0x17
        /*008e*/ 	.short	(.L_2869 - .L_2868)
.L_2868:
        /*0090*/ 	.word	0x00000000
        /*0094*/ 	.short	0x0001
        /*0096*/ 	.short	0x0028
        /*0098*/ 	.byte	0x00, 0xf0, 0xa1, 0x00


	//----- nvinfo : EIATTR_KPARAM_INFO
	.align		4
.L_2869:
        /*009c*/ 	.byte	0x04, 0x17
        /*009e*/ 	.short	(.L_2871 - .L_2870)
.L_2870:
        /*00a0*/ 	.word	0x00000000
        /*00a4*/ 	.short	0x0000
        /*00a6*/ 	.short	0x0000
        /*00a8*/ 	.byte	0x00, 0xf0, 0xa1, 0x00


	//----- nvinfo : EIATTR_MAXREG_COUNT
	.align		4
.L_2871:
        /*00ac*/ 	.byte	0x03, 0x1b
        /*00ae*/ 	.short	0x00ff


	//----- nvinfo : EIATTR_MERCURY_ISA_VERSION
	.align		4
        /*00b0*/ 	.byte	0x03, 0x5f
        /*00b2*/ 	.short	0x0000


	//----- nvinfo : EIATTR_EXIT_INSTR_OFFSETS
	.align		4
        /*00b4*/ 	.byte	0x04, 0x1c
        /*00b6*/ 	.short	(.L_2873 - .L_2872)


	//   ....[0]....
.L_2872:
        /*00b8*/ 	.word	0x00000050


	//   ....[1]....
        /*00bc*/ 	.word	0x00000660


	//   ....[2]....
        /*00c0*/ 	.word	0x00002df0


	//----- nvinfo : EIATTR_CRS_STACK_SIZE
	.align		4
.L_2873:
        /*00c4*/ 	.byte	0x04, 0x1e
        /*00c6*/ 	.short	(.L_2875 - .L_2874)
.L_2874:
        /*00c8*/ 	.word	0x00000000
.L_2875:


//--------------------- .nv.info._ZN2at6native35batch_norm_reduce_statistics_kernelIddiEEvNS_27GenericPackedTensorAccessorIT0_Lm2ENS_17RestrictPtrTraitsET1_EES6_NS2_IS3_Lm1ES4_S5_EES7_NS2_IT_Lm1ES4_S5_EES9_S3_S3_S9_ --------------------------
	.section	.nv.info._ZN2at6native35batch_norm_reduce_statistics_kernelIddiEEvNS_27GenericPackedTensorAccessorIT0_Lm2ENS_17RestrictPtrTraitsET1_EES6_NS2_IS3_Lm1ES4_S5_EES7_NS2_IT_Lm1ES4_S5_EES9_S3_S3_S9_,"",@"SHT_CUDA_INFO"
	.sectionflags	@""
	.align	4


	//----- nvinfo : EIATTR_CUDA_API_VERSION
	.align		4
        /*0000*/ 	.byte	0x04, 0x37
        /*0002*/ 	.short	(.L_2877 - .L_2876)
.L_2876:
        /*0004*/ 	.word	0x00000082


	//----- nvinfo : EIATTR_SW2861232_WAR
	.align		4
.L_2877:
        /*0008*/ 	.byte	0x01, 0x35
	.zero		2


	//----- nvinfo : EIATTR_PARAM_CBANK
	.align		4
        /*000c*/ 	.byte	0x04, 0x0a
        /*000e*/ 	.short	(.L_2879 - .L_2878)
	.align		4
.L_2878:
        /*0010*/ 	.word	index@(.nv.constant0._ZN2at6native35batch_norm_reduce_statistics_kernelIddiEEvNS_27GenericPackedTensorAccessorIT0_Lm2ENS_17RestrictPtrTraitsET1_EES6_NS2_IS3_Lm1ES4_S5_EES7_NS2_IT_Lm1ES4_S5_EES9_S3_S3_S9_)
        /*0014*/ 	.short	0x0160
        /*0016*/ 	.short	0x0090


	//----- nvinfo : EIATTR_CBANK_PARAM_SIZE
	.align		4
.L_2879:
        /*0018*/ 	.byte	0x03, 0x19
        /*001a*/ 	.short	0x0090


	//----- nvinfo : EIATTR_KPARAM_INFO
	.align		4
        /*001c*/ 	.byte	0x04, 0x17
        /*001e*/ 	.short	(.L_2881 - .L_2880)
.L_2880:
        /*0020*/ 	.word	0x00000000
        /*0024*/ 	.short	0x0008
        /*0026*/ 	.short	0x0080
        /*0028*/ 	.byte	0x00, 0xf0, 0x41, 0x00


	//----- nvinfo : EIATTR_KPARAM_INFO
	.align		4
.L_2881:
        /*002c*/ 	.byte	0x04, 0x17
        /*002e*/ 	.short	(.L_2883 - .L_2882)
.L_2882:
        /*0030*/ 	.word	0x00000000
        /*0034*/ 	.short	0x0007
        /*0036*/ 	.short	0x0078
        /*0038*/ 	.byte	0x00, 0xf0, 0x21, 0x00


	//----- nvinfo : EIATTR_KPARAM_INFO
	.align		4
.L_2883:
        /*003c*/ 	.byte	0x04, 0x17
        /*003e*/ 	.short	(.L_2885 - .L_2884)
.L_2884:
        /*0040*/ 	.word	0x00000000
        /*0044*/ 	.short	0x0006
        /*0046*/ 	.short	0x0070
        /*0048*/ 	.byte	0x00, 0xf0, 0x21, 0x00


	//----- nvinfo : EIATTR_KPARAM_INFO
	.align		4
.L_2885:
        /*004c*/ 	.byte	0x04, 0x17
        /*004e*/ 	.short	(.L_2887 - .L_2886)
.L_2886:
        /*0050*/ 	.word	0x00000000
        /*0054*/ 	.short	0x0005
        /*0056*/ 	.short	0x0060
        /*0058*/ 	.byte	0x00, 0xf0, 0x41, 0x00


	//----- nvinfo : EIATTR_KPARAM_INFO
	.align		4
.L_2887:
        /*005c*/ 	.byte	0x04, 0x17
        /*005e*/ 	.short	(.L_2889 - .L_2888)
.L_2888:
        /*0060*/ 	.word	0x00000000
        /*0064*/ 	.short	0x0004
        /*0066*/ 	.short	0x0050
        /*0068*/ 	.byte	0x00, 0xf0, 0x41, 0x00


	//----- nvinfo : EIATTR_KPARAM_INFO
	.align		4
.L_2889:
        /*006c*/ 	.byte	0x04, 0x17
        /*006e*/ 	.short	(.L_2891 - .L_2890)
.L_2890:
        /*0070*/ 	.word	0x00000000
        /*0074*/ 	.short	0x0003
        /*0076*/ 	.short	0x0040
        /*0078*/ 	.byte	0x00, 0xf0, 0x41, 0x00


	//----- nvinfo : EIATTR_KPARAM_INFO
	.align		4
.L_2891:
        /*007c*/ 	.byte	0x04, 0x17
        /*007e*/ 	.short	(.L_2893 - .L_2892)
.L_2892:
        /*0080*/ 	.word	0x00000000
        /*0084*/ 	.short	0x0002
        /*0086*/ 	.short	0x0030
        /*0088*/ 	.byte	0x00, 0xf0, 0x41, 0x00


	//----- nvinfo : EIATTR_KPARAM_INFO
	.align		4
.L_2893:
        /*008c*/ 	.byte	0x04, 0x17
        /*008e*/ 	.short	(.L_2895 - .L_2894)
.L_2894:
        /*0090*/ 	.word	0x00000000
        /*0094*/ 	.short	0x0001
        /*0096*/ 	.short	0x0018
        /*0098*/ 	.byte	0x00, 0xf0, 0x61, 0x00


	//----- nvinfo : EIATTR_KPARAM_INFO
	.align		4
.L_2895:
        /*009c*/ 	.byte	0x04, 0x17
        /*009e*/ 	.short	(.L_2897 - .L_2896)
.L_2896:
        /*00a0*/ 	.word	0x00000000
        /*00a4*/ 	.short	0x0000
        /*00a6*/ 	.short	0x0000
        /*00a8*/ 	.byte	0x00, 0xf0, 0x61, 0x00


	//----- nvinfo : EIATTR_MAXREG_COUNT
	.align		4
.L_2897:
        /*00ac*/ 	.byte	0x03, 0x1b
        /*00ae*/ 	.short	0x00ff


	//----- nvinfo : EIATTR_MERCURY_ISA_VERSION
	.align		4
        /*00b0*/ 	.byte	0x03, 0x5f
        /*00b2*/ 	.short	0x0000


	//----- nvinfo : EIATTR_EXIT_INSTR_OFFSETS
	.align		4
        /*00b4*/ 	.byte	0x04, 0x1c
        /*00b6*/ 	.short	(.L_2899 - .L_2898)


	//   ....[0]....
.L_2898:
        /*00b8*/ 	.word	0x00000050


	//   ....[1]....
        /*00bc*/ 	.word	0x000005a0


	//   ....[2]....
        /*00c0*/ 	.word	0x000027f0


	//----- nvinfo : EIATTR_CRS_STACK_SIZE
	.align		4
.L_2899:
        /*00c4*/ 	.byte	0x04, 0x1e
        /*00c6*/ 	.short	(.L_2901 - .L_2900)
.L_2900:
        /*00c8*/ 	.word	0x00000000
.L_2901:


//--------------------- .nv.info._ZN2at6native36batch_norm_collect_statistics_kernelINS0_6InvStdEN3c108BFloat16ES4_flEEvNS_27GenericPackedTensorAccessorIKT0_Lm3ENS_17RestrictPtrTraitsET3_EET2_SB_NS5_ISB_Lm1ES8_S9_EESC_ --------------------------
	.section	.nv.info._ZN2at6native36batch_norm_collect_statistics_kernelINS0_6InvStdEN3c108BFloat16ES4_flEEvNS_27GenericPackedTensorAccessorIKT0_Lm3ENS_17RestrictPtrTraitsET3_EET2_SB_NS5_ISB_Lm1ES8_S9_EESC_,"",@"SHT_CUDA_INFO"
	.sectionflags	@""
	.align	4


	//----- nvinfo : EIATTR_CUDA_API_VERSION
	.align		4
        /*0000*/ 	.byte	0x04, 0x37
        /*0002*/ 	.short	(.L_2903 - .L_2902)
.L_2902:
        /*0004*/ 	.word	0x00000082


	//----- nvinfo : EIATTR_SW2861232_WAR
	.align		4
.L_2903:
        /*0008*/ 	.byte	0x01, 0x35
	.zero		2


	//----- nvinfo : EIATTR_PARAM_CBANK
	.align		4
        /*000c*/ 	.byte	0x04, 0x0a
        /*000e*/ 	.short	(.L_2905 - .L_2904)
	.align		4
.L_2904:
        /*0010*/ 	.word	index@(.nv.constant0._ZN2at6native36batch_norm_collect_statistics_kernelINS0_6InvStdEN3c108BFloat16ES4_flEEvNS_27GenericPackedTensorAccessorIKT0_Lm3ENS_17RestrictPtrTraitsET3_EET2_SB_NS5_ISB_Lm1ES8_S9_EESC_)
        /*0014*/ 	.short	0x0160
        /*0016*/ 	.short	0x0070


	//----- nvinfo : EIATTR_CBANK_PARAM_SIZE
	.align		4
.L_2905:
        /*0018*/ 	.byte	0x03, 0x19
        /*001a*/ 	.short	0x0070


	//----- nvinfo : EIATTR_KPARAM_INFO
	.align		4
        /*001c*/ 	.byte	0x04, 0x17
        /*001e*/ 	.short	(.L_2907 - .L_2906)
.L_2906:
        /*0020*/ 	.word	0x00000000
        /*0024*/ 	.short	0x0004
        /*0026*/ 	.short	0x0058
        /*0028*/ 	.byte	0x00, 0xf0, 0x61, 0x00


	//----- nvinfo : EIATTR_KPARAM_INFO
	.align		4
.L_2907:
        /*002c*/ 	.byte	0x04, 0x17
        /*002e*/ 	.short	(.L_2909 - .L_2908)
.L_2908:
        /*0030*/ 	.word	0x00000000
        /*0034*/ 	.short	0x0003
        /*0036*/ 	.short	0x0040
        /*0038*/ 	.byte	0x00, 0xf0, 0x61, 0x00


	//----- nvinfo : EIATTR_KPARAM_INFO
	.align		4
.L_2909:
        /*003c*/ 	.byte	0x04, 0x17
        /*003e*/ 	.short	(.L_2911 - .L_2910)
.L_2910:
        /*0040*/ 	.word	0x00000000
        /*0044*/ 	.short	0x0002
        /*0046*/ 	.short	0x003c
        /*0048*/ 	.byte	0x00, 0xf0, 0x11, 0x00


	//----- nvinfo : EIATTR_KPARAM_INFO
	.align		4
.L_2911:
        /*004c*/ 	.byte	0x04, 0x17
        /*004e*/ 	.short	(.L_2913 - .L_2912)
.L_2912:
        /*0050*/ 	.word	0x00000000
        /*0054*/ 	.short	0x0001
        /*0056*/ 	.short	0x0038
        /*0058*/ 	.byte	0x00, 0xf0, 0x11, 0x00


	//----- nvinfo : EIATTR_KPARAM_INFO
	.align		4
.L_2913:
        /*005c*/ 	.byte	0x04, 0x17
        /*005e*/ 	.short	(.L_2915 - .L_2914)
.L_2914:
        /*0060*/ 	.word	0x00000000
        /*0064*/ 	.short	0x0000
        /*0066*/ 	.short	0x0000
        /*0068*/ 	.byte	0x00, 0xf0, 0xe1, 0x00


	//----- nvinfo : EIATTR_MAXREG_COUNT
	.align		4
.L_2915:
        /*006c*/ 	.byte	0x03, 0x1b
        /*006e*/ 	.short	0x00ff


	//----- nvinfo : EIATTR_NUM_BARRIERS
	.align		4
        /*0070*/ 	.byte	0x02, 0x4c
        /*0072*/ 	.byte	0x01
	.zero		1


	//----- nvinfo : EIATTR_MERCURY_ISA_VERSION
	.align		4
        /*0074*/ 	.byte	0x03, 0x5f
        /*0076*/ 	.short	0x0000


	//----- nvinfo : EIATTR_COOP_GROUP_MASK_REGIDS
	.align		4
        /*0078*/ 	.byte	0x04, 0x29
        /*007a*/ 	.short	(.L_2917 - .L_2916)


	//   ....[0]....
.L_2916:
        /*007c*/ 	.word	0xffffffff


	//   ....[1]....
        /*0080*/ 	.word	0xffffffff


	//   ....[2]....
        /*0084*/ 	.word	0xffffffff


	//   ....[3]....
        /*0088*/ 	.word	0xffffffff


	//   ....[4]....
        /*008c*/ 	.word	0xffffffff


	//   ....[5]....
        /*0090*/ 	.word	0xffffffff


	//   ....[6]....
        /*0094*/ 	.word	0xffffffff


	//   ....[7]....
        /*0098*/ 	.word	0xffffffff


	//   ....[8]....
        /*009c*/ 	.word	0xffffffff


	//   ....[9]....
        /*00a0*/ 	.word	0xffffffff


	//   ....[10]....
        /*00a4*/ 	.word	0xffffffff


	//   ....[11]....
        /*00a8*/ 	.word	0xffffffff


	//   ....[12]....
        /*00ac*/ 	.word	0xffffffff


	//   ....[13]....
        /*00b0*/ 	.word	0xffffffff


	//   ....[14]....
        /*00b4*/ 	.word	0xffffffff


	//   ....[15]....
        /*00b8*/ 	.word	0xffffffff


	//   ....[16]....
        /*00bc*/ 	.word	0xffffffff


	//   ....[17]....
        /*00c0*/ 	.word	0xffffffff


	//   ....[18]....
        /*00c4*/ 	.word	0xffffffff


	//   ....[19]....
        /*00c8*/ 	.word	0xffffffff


	//   ....[20]....
        /*00cc*/ 	.word	0xffffffff


	//   ....[21]....
        /*00d0*/ 	.word	0xffffffff


	//   ....[22]....
        /*00d4*/ 	.word	0xffffffff


	//   ....[23]....
        /*00d8*/ 	.word	0xffffffff


	//   ....[24]....
        /*00dc*/ 	.word	0xffffffff


	//   ....[25]....
        /*00e0*/ 	.word	0xffffffff


	//   ....[26]....
        /*00e4*/ 	.word	0xffffffff


	//   ....[27]....
        /*00e8*/ 	.word	0xffffffff


	//   ....[28]....
        /*00ec*/ 	.word	0xffffffff


	//   ....[29]....
        /*00f0*/ 	.word	0xffffffff


	//----- nvinfo : EIATTR_COOP_GROUP_INSTR_OFFSETS
	.align		4
.L_2917:
        /*00f4*/ 	.byte	0x04, 0x28
        /*00f6*/ 	.short	(.L_2919 - .L_2918)


	//   ....[0]....
.L_2918:
        /*00f8*/ 	.word	0x00000420


	//   ....[1]....
        /*00fc*/ 	.word	0x00000440


	//   ....[2]....
        /*0100*/ 	.word	0x000005a0


	//   ....[3]....
        /*0104*/ 	.word	0x000005e0


	//   ....[4]....
        /*0108*/ 	.word	0x00000710


	//   ....[5]....
        /*010c*/ 	.word	0x000007f0


	//   ....[6]....
        /*0110*/ 	.word	0x00000830


	//   ....[7]....
        /*0114*/ 	.word	0x00000900


	//   ....[8]....
        /*0118*/ 	.word	0x00000a30


	//   ....[9]....
        /*011c*/ 	.word	0x00000a90


	//   ....[10]....
        /*0120*/ 	.word	0x00000b90


	//   ....[11]....
        /*0124*/ 	.word	0x00000c70


	//   ....[12]....
        /*0128*/ 	.word	0x00000cd0


	//   ....[13]....
        /*012c*/ 	.word	0x00000da0


	//   ....[14]....
        /*0130*/ 	.word	0x00000eb0


	//   ....[15]....
        /*0134*/ 	.word	0x000010d0


	//   ....[16]....
        /*0138*/ 	.word	0x000010f0


	//   ....[17]....
        /*013c*/ 	.word	0x00001250


	//   ....[18]....
        /*0140*/ 	.word	0x00001290


	//   ....[19]....
        /*0144*/ 	.word	0x000013c0


	//   ....[20]....
        /*0148*/ 	.word	0x000014a0


	//   ....[21]....
        /*014c*/ 	.word	0x000014e0


	//   ....[22]....
        /*0150*/ 	.word	0x000015f0


	//   ....[23]....
        /*0154*/ 	.word	0x000016e0


	//   ....[24]....
        /*0158*/ 	.word	0x00001760


	//   ....[25]....
        /*015c*/ 	.word	0x00001840


	//   ....[26]....
        /*0160*/ 	.word	0x00001920


	//   ....[27]....
        /*0164*/ 	.word	0x00001960


	//   ....[28]....
        /*0168*/ 	.word	0x00001a60


	//   ....[29]....
        /*016c*/ 	.word	0x00001b90


	//----- nvinfo : EIATTR_EXIT_INSTR_OFFSETS
	.align		4
.L_2919:
        /*0170*/ 	.byte	0x04, 0x1c
        /*0172*/ 	.short	(.L_2921 - .L_2920)


	//   ....[0]....
.L_2920:
        /*0174*/ 	.word	0x00001bb0


	//   ....[1]....
        /*0178*/ 	.word	0x00001cd0


	//   ....[2]....
        /*017c*/ 	.word	0x00002140


	//----- nvinfo : EIATTR_CRS_STACK_SIZE
	.align		4
.L_2921:
        /*0180*/ 	.byte	0x04, 0x1e
        /*0182*/ 	.short	(.L_2923 - .L_2922)
.L_2922:
        /*0184*/ 	.word	0x00000000
.L_2923:


//--------------------- .nv.info._ZN2at6native36batch_norm_collect_statistics_kernelINS0_6InvStdEN3c108BFloat16ES4_fiEEvNS_27GenericPackedTensorAccessorIKT0_Lm3ENS_17RestrictPtrTraitsET3_EET2_SB_NS5_ISB_Lm1ES8_S9_EESC_ --------------------------
	.section	.nv.info._ZN2at6native36batch_norm_collect_statistics_kernelINS0_6InvStdEN3c108BFloat16ES4_fiEEvNS_27GenericPackedTensorAccessorIKT0_Lm3ENS_17RestrictPtrTraitsET3_EET2_SB_NS5_ISB_Lm1ES8_S9_EESC_,"",@"SHT_CUDA_INFO"
	.sectionflags	@""
	.align	4


	//----- nvinfo : EIATTR_CUDA_API_VERSION
	.align		4
        /*0000*/ 	.byte	0x04, 0x37
        /*0002*/ 	.short	(.L_2925 - .L_2924)
.L_2924:
        /*0004*/ 	.word	0x00000082


	//----- nvinfo : EIATTR_SW2861232_WAR
	.align		4
.L_2925:
        /*0008*/ 	.byte	0x01, 0x35
	.zero		2


	//----- nvinfo : EIATTR_PARAM_CBANK
	.align		4
        /*000c*/ 	.byte	0x04, 0x0a
        /*000e*/ 	.short	(.L_2927 - .L_2926)
	.align		4
.L_2926:
        /*0010*/ 	.word	index@(.nv.constant0._ZN2at6native36batch_norm_collect_statistics_kernelINS0_6InvStdEN3c108BFloat16ES4_fiEEvNS_27GenericPackedTensorAccessorIKT0_Lm3ENS_17RestrictPtrTraitsET3_EET2_SB_NS5_ISB_Lm1ES8_S9_EESC_)
        /*0014*/ 	.short	0x0160
        /*0016*/ 	.short	0x0048


	//----- nvinfo : EIATTR_CBANK_PARAM_SIZE
	.align		4
.L_2927:
        /*0018*/ 	.byte	0x03, 0x19
        /*001a*/ 	.short	0x0048


	//----- nvinfo : EIATTR_KPARAM_INFO
	.align		4
        /*001c*/ 	.byte	0x04, 0x17
        /*001e*/ 	.short	(.L_2929 - .L_2928)
.L_2928:
        /*0020*/ 	.word	0x00000000
        /*0024*/ 	.short	0x0004
        /*0026*/ 	.short	0x0038
        /*0028*/ 	.byte	0x00, 0xf0, 0x41, 0x00


	//----- nvinfo : EIATTR_KPARAM_INFO
	.align		4
.L_2929:
        /*002c*/ 	.byte	0x04, 0x17
        /*002e*/ 	.short	(.L_2931 - .L_2930)
.L_2930:
        /*0030*/ 	.word	0x00000000
        /*0034*/ 	.short	0x0003
        /*0036*/ 	.short	0x0028
        /*0038*/ 	.byte	0x00, 0xf0, 0x41, 0x00


	//----- nvinfo : EIATTR_KPARAM_INFO
	.align		4
.L_2931:
        /*003c*/ 	.byte	0x04, 0x17
        /*003e*/ 	.short	(.L_2933 - .L_2932)
.L_2932:
        /*0040*/ 	.word	0x00000000
        /*0044*/ 	.short	0x0002
        /*0046*/ 	.short	0x0024
        /*0048*/ 	.byte	0x00, 0xf0, 0x11, 0x00


	//----- nvinfo : EIATTR_KPARAM_INFO
	.align		4
.L_2933:
        /*004c*/ 	.byte	0x04, 0x17
        /*004e*/ 	.short	(.L_2935 - .L_2934)
.L_2934:
        /*0050*/ 	.word	0x00000000
        /*0054*/ 	.short	0x0001
        /*0056*/ 	.short	0x0020
        /*0058*/ 	.byte	0x00, 0xf0, 0x11, 0x00


	//----- nvinfo : EIATTR_KPARAM_INFO
	.align		4
.L_2935:
        /*005c*/ 	.byte	0x04, 0x17
        /*005e*/ 	.short	(.L_2937 - .L_2936)
.L_2936:
        /*0060*/ 	.word	0x00000000
        /*0064*/ 	.short	0x0000
        /*0066*/ 	.short	0x0000
        /*0068*/ 	.byte	0x00, 0xf0, 0x81, 0x00


	//----- nvinfo : EIATTR_MAXREG_COUNT
	.align		4
.L_2937:
        /*006c*/ 	.byte	0x03, 0x1b
        /*006e*/ 	.short	0x00ff


	//----- nvinfo : EIATTR_NUM_BARRIERS
	.align		4
        /*0070*/ 	.byte	0x02, 0x4c
        /*0072*/ 	.byte	0x01
	.zero		1


	//----- nvinfo : EIATTR_MERCURY_ISA_VERSION
	.align		4
        /*0074*/ 	.byte	0x03, 0x5f
        /*0076*/ 	.short	0x0000


	//----- nvinfo : EIATTR_COOP_GROUP_MASK_REGIDS
	.align		4
        /*0078*/ 	.byte	0x04, 0x29
        /*007a*/ 	.short	(.L_2939 - .L_2938)


	//   ....[0]....
.L_2938:
        /*007c*/ 	.word	0xffffffff


	//   ....[1]....
        /*0080*/ 	.word	0xffffffff


	//   ....[2]....
        /*0084*/ 	.word	0xffffffff


	//   ....[3]....
        /*0088*/ 	.word	0xffffffff


	//   ....[4]....
        /*008c*/ 	.word	0xffffffff


	//   ....[5]....
        /*0090*/ 	.word	0xffffffff


	//   ....[6]....
        /*0094*/ 	.word	0xffffffff


	//   ....[7]....
        /*0098*/ 	.word	0xffffffff


	//   ....[8]....
        /*009c*/ 	.word	0xffffffff


	//   ....[9]....
        /*00a0*/ 	.word	0xffffffff


	//   ....[10]....
        /*00a4*/ 	.word	0xffffffff


	//   ....[11]....
        /*00a8*/ 	.word	0xffffffff


	//   ....[12]....
        /*00ac*/ 	.word	0xffffffff


	//   ....[13]....
        /*00b0*/ 	.word	0xffffffff


	//   ....[14]....
        /*00b4*/ 	.word	0xffffffff


	//   ....[15]....
        /*00b8*/ 	.word	0xffffffff


	//   ....[16]....
        /*00bc*/ 	.word	0xffffffff


	//   ....[17]....
        /*00c0*/ 	.word	0xffffffff


	//   ....[18]....
        /*00c4*/ 	.word	0xffffffff


	//   ....[19]....
        /*00c8*/ 	.word	0xffffffff


	//   ....[20]....
        /*00cc*/ 	.word	0xffffffff


	//   ....[21]....
        /*00d0*/ 	.word	0xffffffff


	//   ....[22]....
        /*00d4*/ 	.word	0xffffffff


	//   ....[23]....
        /*00d8*/ 	.word	0xffffffff


	//   ....[24]....
        /*00dc*/ 	.word	0xffffffff


	//   ....[25]....
        /*00e0*/ 	.word	0xffffffff


	//   ....[26]....
        /*00e4*/ 	.word	0xffffffff


	//   ....[27]....
        /*00e8*/ 	.word	0xffffffff


	//   ....[28]....
        /*00ec*/ 	.word	0xffffffff


	//   ....[29]....
        /*00f0*/ 	.word	0xffffffff


	//----- nvinfo : EIATTR_COOP_GROUP_INSTR_OFFSETS
	.align		4
.L_2939:
        /*00f4*/ 	.byte	0x04, 0x28
        /*00f6*/ 	.short	(.L_2941 - .L_2940)


	//   ....[0]....
.L_2940:
        /*00f8*/ 	.word	0x000002c0


	//   ....[1]....
        /*00fc*/ 	.word	0x000002e0


	//   ....[2]....
        /*0100*/ 	.word	0x00000440


	//   ....[3]....
        /*0104*/ 	.word	0x00000480


	//   ....[4]....
        /*0108*/ 	.word	0x000005b0


	//   ....[5]....
        /*010c*/ 	.word	0x00000690


	//   ....[6]....
        /*0110*/ 	.word	0x000006d0


	//   ....[7]....
        /*0114*/ 	.word	0x000007a0


	//   ....[8]....
        /*0118*/ 	.word	0x000008d0


	//   ....[9]....
        /*011c*/ 	.word	0x00000930


	//   ....[10]....
        /*0120*/ 	.word	0x00000a30


	//   ....[11]....
        /*0124*/ 	.word	0x00000b10


	//   ....[12]....
        /*0128*/ 	.word	0x00000b70


	//   ....[13]....
        /*012c*/ 	.word	0x00000c40


	//   ....[14]....
        /*0130*/ 	.word	0x00000d50


	//   ....[15]....
        /*0134*/ 	.word	0x00000f70


	//   ....[16]....
        /*0138*/ 	.word	0x00000f90


	//   ....[17]....
        /*013c*/ 	.word	0x000010f0


	//   ....[18]....
        /*0140*/ 	.word	0x00001130


	//   ....[19]....
        /*0144*/ 	.word	0x00001260


	//   ....[20]....
        /*0148*/ 	.word	0x00001340


	//   ....[21]....
        /*014c*/ 	.word	0x00001380


	//   ....[22]....
        /*0150*/ 	.word	0x00001490


	//   ....[23]....
        /*0154*/ 	.word	0x00001580


	//   ....[24]....
        /*0158*/ 	.word	0x00001600


	//   ....[25]....
        /*015c*/ 	.word	0x000016e0


	//   ....[26]....
        /*0160*/ 	.word	0x000017c0


	//   ....[27]....
        /*0164*/ 	.word	0x00001800


	//   ....[28]....
        /*0168*/ 	.word	0x00001900


	//   ....[29]....
        /*016c*/ 	.word	0x00001a20


	//----- nvinfo : EIATTR_EXIT_INSTR_OFFSETS
	.align		4
.L_2941:
        /*0170*/ 	.byte	0x04, 0x1c
        /*0172*/ 	.short	(.L_2943 - .L_2942)


	//   ....[0]....
.L_2942:
        /*0174*/ 	.word	0x00001a50


	//   ....[1]....
        /*0178*/ 	.word	0x00001b20


	//   ....[2]....
        /*017c*/ 	.word	0x00001f50


	//----- nvinfo : EIATTR_CRS_STACK_SIZE
	.align		4
.L_2943:
        /*0180*/ 	.byte	0x04, 0x1e
        /*0182*/ 	.short	(.L_2945 - .L_2944)
.L_2944:
        /*0184*/ 	.word	0x00000000
.L_2945:


//--------------------- .nv.info._ZN2at6native50batch_norm_collect_statistics_channels_last_kernelINS0_6InvStdEN3c108BFloat16EfLi4EEEvPKT0_PT1_S9_PVS8_PiiiS8_ --------------------------
	.section	.nv.info._ZN2at6native50batch_norm_collect_statistics_channels_last_kernelINS0_6InvStdEN3c108BFloat16EfLi4EEEvPKT0_PT1_S9_PVS8_PiiiS8_,"",@"SHT_CUDA_INFO"
	.sectionflags	@""
	.align	4


	//----- nvinfo : EIATTR_CUDA_API_VERSION
	.align		4
        /*0000*/ 	.byte	0x04, 0x37
        /*0002*/ 	.short	(.L_2947 - .L_2946)
.L_2946:
        /*0004*/ 	.word	0x00000082


	//----- nvinfo : EIATTR_SW2861232_WAR
	.align		4
.L_2947:
        /*0008*/ 	.byte	0x01, 0x35
	.zero		2


	//----- nvinfo : EIATTR_PARAM_CBANK
	.align		4
        /*000c*/ 	.byte	0x04, 0x0a
        /*000e*/ 	.short	(.L_2949 - .L_2948)
	.align		4
.L_2948:
        /*0010*/ 	.word	index@(.nv.constant0._ZN2at6native50batch_norm_collect_statistics_channels_last_kernelINS0_6InvStdEN3c108BFloat16EfLi4EEEvPKT0_PT1_S9_PVS8_PiiiS8_)
        /*0014*/ 	.short	0x0160
        /*0016*/ 	.short	0x0034


	//----- nvinfo : EIATTR_CBANK_PARAM_SIZE
	.align		4
.L_2949:
        /*0018*/ 	.byte	0x03, 0x19
        /*001a*/ 	.short	0x0034


	//----- nvinfo : EIATTR_KPARAM_INFO
	.align		4
        /*001c*/ 	.byte	0x04, 0x17
        /*001e*/ 	.short	(.L_2951 - .L_2950)
.L_2950:
        /*0020*/ 	.word	0x00000000
        /*0024*/ 	.short	0x0007
        /*0026*/ 	.short	0x0030
        /*0028*/ 	.byte	0x00, 0xf0, 0x11, 0x00


	//----- nvinfo : EIATTR_KPARAM_INFO
	.align		4
.L_2951:
        /*002c*/ 	.byte	0x04, 0x17
        /*002e*/ 	.short	(.L_2953 - .L_2952)
.L_2952:
        /*0030*/ 	.word	0x00000000
        /*0034*/ 	.short	0x0006
        /*0036*/ 	.short	0x002c
        /*0038*/ 	.byte	0x00, 0xf0, 0x11, 0x00


	//----- nvinfo : EIATTR_KPARAM_INFO
	.align		4
.L_2953:
        /*003c*/ 	.byte	0x04, 0x17
        /*003e*/ 	.short	(.L_2955 - .L_2954)
.L_2954:
        /*0040*/ 	.word	0x00000000
        /*0044*/ 	.short	0x0005
        /*0046*/ 	.short	0x0028
        /*0048*/ 	.byte	0x00, 0xf0, 0x11, 0x00


	//----- nvinfo : EIATTR_KPARAM_INFO
	.align		4
.L_2955:
        /*004c*/ 	.byte	0x04, 0x17
        /*004e*/ 	.short	(.L_2957 - .L_2956)
.L_2956:
        /*0050*/ 	.word	0x00000000
        /*0054*/ 	.short	0x0004
        /*0056*/ 	.short	0x0020
        /*0058*/ 	.byte	0x00, 0xf0, 0x21, 0x00


	//----- nvinfo : EIATTR_KPARAM_INFO
	.align		4
.L_2957:
        /*005c*/ 	.byte	0x04, 0x17
        /*005e*/ 	.short	(.L_2959 - .L_2958)
.L_2958:
        /*0060*/ 	.word	0x00000000
        /*0064*/ 	.short	0x0003
        /*0066*/ 	.short	0x0018
        /*0068*/ 	.byte	0x00, 0xf0, 0x21, 0x00


	//----- nvinfo : EIATTR_KPARAM_INFO
	.align		4
.L_2959:
        /*006c*/ 	.byte	0x04, 0x17
        /*006e*/ 	.short	(.L_2961 - .L_2960)
.L_2960:
        /*0070*/ 	.word	0x00000000
        /*0074*/ 	.short	0x0002
        /*0076*/ 	.short	0x0010
        /*0078*/ 	.byte	0x00, 0xf0, 0x21, 0x00


	//----- nvinfo : EIATTR_KPARAM_INFO
	.align		4
.L_2961:
        /*007c*/ 	.byte	0x04, 0x17
        /*007e*/ 	.short	(.L_2963 - .L_2962)
.L_2962:
        /*0080*/ 	.word	0x00000000
        /*0084*/ 	.short	0x0001
        /*0086*/ 	.short	0x0008
        /*0088*/ 	.byte	0x00, 0xf0, 0x21, 0x00


	//----- nvinfo : EIATTR_KPARAM_INFO
	.align		4
.L_2963:
        /*008c*/ 	.byte	0x04, 0x17
        /*008e*/ 	.short	(.L_2965 - .L_2964)
.L_2964:
        /*0090*/ 	.word	0x00000000
        /*0094*/ 	.short	0x0000
        /*0096*/ 	.short	0x0000
        /*0098*/ 	.byte	0x00, 0xf0, 0x21, 0x00


	//----- nvinfo : EIATTR_MAXREG_COUNT
	.align		4
.L_2965:
        /*009c*/ 	.byte	0x03, 0x1b
        /*009e*/ 	.short	0x00ff


	//----- nvinfo : EIATTR_NUM_BARRIERS
	.align		4
        /*00a0*/ 	.byte	0x02, 0x4c
        /*00a2*/ 	.byte	0x01
	.zero		1


	//----- nvinfo : EIATTR_MERCURY_ISA_VERSION
	.align		4
        /*00a4*/ 	.byte	0x03, 0x5f
        /*00a6*/ 	.short	0x0000


	//----- nvinfo : EIATTR_INT_WARP_WIDE_INSTR_OFFSETS
	.align		4
        /*00a8*/ 	.byte	0x04, 0x31
        /*00aa*/ 	.short	(.L_2967 - .L_2966)


	//   ....[0]....
.L_2966:
        /*00ac*/ 	.word	0x00005580


	//   ....[1]....
        /*00b0*/ 	.word	0x00005630


	//----- nvinfo : EIATTR_EXIT_INSTR_OFFSETS
	.align		4
.L_2967:
        /*00b4*/ 	.byte	0x04, 0x1c
        /*00b6*/ 	.short	(.L_2969 - .L_2968)


	//   ....[0]....
.L_2968:
        /*00b8*/ 	.word	0x00005020


	//   ....[1]....
        /*00bc*/ 	.word	0x000053d0


	//   ....[2]....
        /*00c0*/ 	.word	0x000056c0


	//   ....[3]....
        /*00c4*/ 	.word	0x00009de0


	//   ....[4]....
        /*00c8*/ 	.word	0x0000a190


	//----- nvinfo : EIATTR_CRS_STACK_SIZE
	.align		4
.L_2969:
        /*00cc*/ 	.byte	0x04, 0x1e
        /*00ce*/ 	.short	(.L_2971 - .L_2970)
.L_2970:
        /*00d0*/ 	.word	0x00000000
.L_2971:


//--------------------- .nv.info._ZN2at6native36batch_norm_collect_statistics_kernelINS0_6InvStdEN3c104HalfES4_flEEvNS_27GenericPackedTensorAccessorIKT0_Lm3ENS_17RestrictPtrTraitsET3_EET2_SB_NS5_ISB_Lm1ES8_S9_EESC_ --------------------------
	.section	.nv.info._ZN2at6native36batch_norm_collect_statistics_kernelINS0_6InvStdEN3c104HalfES4_flEEvNS_27GenericPackedTensorAccessorIKT0_Lm3ENS_17RestrictPtrTraitsET3_EET2_SB_NS5_ISB_Lm1ES8_S9_EESC_,"",@"SHT_CUDA_INFO"
	.sectionflags	@""
	.align	4


	//----- nvinfo : EIATTR_CUDA_API_VERSION
	.align		4
        /*0000*/ 	.byte	0x04, 0x37
        /*0002*/ 	.short	(.L_2973 - .L_2972)
.L_2972:
        /*0004*/ 	.word	0x00000082


	//----- nvinfo : EIATTR_SW2861232_WAR
	.align		4
.L_2973:
        /*0008*/ 	.byte	0x01, 0x35
	.zero		2


	//----- nvinfo : EIATTR_PARAM_CBANK
	.align		4
        /*000c*/ 	.byte	0x04, 0x0a
        /*000e*/ 	.short	(.L_2975 - .L_2974)
	.align		4
.L_2974:
        /*0010*/ 	.word	index@(.nv.constant0._ZN2at6native36batch_norm_collect_statistics_kernelINS0_6InvStdEN3c104HalfES4_flEEvNS_27GenericPackedTensorAccessorIKT0_Lm3ENS_17RestrictPtrTraitsET3_EET2_SB_NS5_ISB_Lm1ES8_S9_EESC_)
        /*0014*/ 	.short	0x0160
        /*0016*/ 	.short	0x0070


	//----- nvinfo : EIATTR_CBANK_PARAM_SIZE
	.align		4
.L_2975:
        /*0018*/ 	.byte	0x03, 0x19
        /*001a*/ 	.short	0x0070


	//----- nvinfo : EIATTR_KPARAM_INFO
	.align		4
        /*001c*/ 	.byte	0x04, 0x17
        /*001e*/ 	.short	(.L_2977 - .L_2976)
.L_2976:
        /*0020*/ 	.word	0x00000000
        /*0024*/ 	.short	0x0004
        /*0026*/ 	.short	0x0058
        /*0028*/ 	.byte	0x00, 0xf0, 0x61, 0x00


	//----- nvinfo : EIATTR_KPARAM_INFO
	.align		4
.L_2977:
        /*002c*/ 	.byte	0x04, 0x17
        /*002e*/ 	.short	(.L_2979 - .L_2978)
.L_2978:
        /*0030*/ 	.word	0x00000000
        /*0034*/ 	.short	0x0003
        /*0036*/ 	.short	0x0040
        /*0038*/ 	.byte	0x00, 0xf0, 0x61, 0x00


	//----- nvinfo : EIATTR_KPARAM_INFO
	.align		4
.L_2979:
        /*003c*/ 	.byte	0x04, 0x17
        /*003e*/ 	.short	(.L_2981 - .L_2980)
.L_2980:
        /*0040*/ 	.word	0x00000000
        /*0044*/ 	.short	0x0002
        /*0046*/ 	.short	0x003c
        /*0048*/ 	.byte	0x00, 0xf0, 0x11, 0x00


	//----- nvinfo : EIATTR_KPARAM_INFO
	.align		4
.L_2981:
        /*004c*/ 	.byte	0x04, 0x17
        /*004e*/ 	.short	(.L_2983 - .L_2982)
.L_2982:
        /*0050*/ 	.word	0x00000000
        /*0054*/ 	.short	0x0001
        /*0056*/ 	.short	0x0038
        /*0058*/ 	.byte	0x00, 0xf0, 0x11, 0x00


	//----- nvinfo : EIATTR_KPARAM_INFO
	.align		4
.L_2983:
        /*005c*/ 	.byte	0x04, 0x17
        /*005e*/ 	.short	(.L_2985 - .L_2984)
.L_2984:
        /*0060*/ 	.word	0x00000000
        /*0064*/ 	.short	0x0000
        /*0066*/ 	.short	0x0000
        /*0068*/ 	.byte	0x00, 0xf0, 0xe1, 0x00


	//----- nvinfo : EIATTR_MAXREG_COUNT
	.align		4
.L_2985:
        /*006c*/ 	.byte	0x03, 0x1b
        /*006e*/ 	.short	0x00ff


	//----- nvinfo : EIATTR_NUM_BARRIERS
	.align		4
        /*0070*/ 	.byte	0x02, 0x4c
        /*0072*/ 	.byte	0x01
	.zero		1


	//----- nvinfo : EIATTR_MERCURY_ISA_VERSION
	.align		4
        /*0074*/ 	.byte	0x03, 0x5f
        /*0076*/ 	.short	0x0000


	//----- nvinfo : EIATTR_COOP_GROUP_MASK_REGIDS
	.align		4
        /*0078*/ 	.byte	0x04, 0x29
        /*007a*/ 	.short	(.L_2987 - .L_2986)


	//   ....[0]....
.L_2986:
        /*007c*/ 	.word	0xffffffff


	//   ....[1]....
        /*0080*/ 	.word	0xffffffff


	//   ....[2]....
        /*0084*/ 	.word	0xffffffff


	//   ....[3]....
        /*0088*/ 	.word	0xffffffff


	//   ....[4]....
        /*008c*/ 	.word	0xffffffff


	//   ....[5]....
        /*0090*/ 	.word	0xffffffff


	//   ....[6]....
        /*0094*/ 	.word	0xffffffff


	//   ....[7]....
        /*0098*/ 	.word	0xffffffff


	//   ....[8]....
        /*009c*/ 	.word	0xffffffff


	//   ....[9]....
        /*00a0*/ 	.word	0xffffffff


	//   ....[10]....
        /*00a4*/ 	.word	0xffffffff


	//   ....[11]....
        /*00a8*/ 	.word	0xffffffff


	//   ....[12]....
        /*00ac*/ 	.word	0xffffffff


	//   ....[13]....
        /*00b0*/ 	.word	0xffffffff


	//   ....[14]....
        /*00b4*/ 	.word	0xffffffff


	//   ....[15]....
        /*00b8*/ 	.word	0xffffffff


	//   ....[16]....
        /*00bc*/ 	.word	0xffffffff


	//   ....[17]....
        /*00c0*/ 	.word	0xffffffff


	//   ....[18]....
        /*00c4*/ 	.word	0xffffffff


	//   ....[19]....
        /*00c8*/ 	.word	0xffffffff


	//   ....[20]....
        /*00cc*/ 	.word	0xffffffff


	//   ....[21]....
        /*00d0*/ 	.word	0xffffffff


	//   ....[22]....
        /*00d4*/ 	.word	0xffffffff


	//   ....[23]....
        /*00d8*/ 	.word	0xffffffff


	//   ....[24]....
        /*00dc*/ 	.word	0xffffffff


	//   ....[25]....
        /*00e0*/ 	.word	0xffffffff


	//   ....[26]....
        /*00e4*/ 	.word	0xffffffff


	//   ....[27]....
        /*00e8*/ 	.word	0xffffffff


	//   ....[28]....
        /*00ec*/ 	.word	0xffffffff


	//   ....[29]....
        /*00f0*/ 	.word	0xffffffff


	//----- nvinfo : EIATTR_COOP_GROUP_INSTR_OFFSETS
	.align		4
.L_2987:
        /*00f4*/ 	.byte	0x04, 0x28
        /*00f6*/ 	.short	(.L_2989 - .L_2988)


	//   ....[0]....
.L_2988:
        /*00f8*/ 	.word	0x00000420


	//   ....[1]....
        /*00fc*/ 	.word	0x00000440


	//   ....[2]....
        /*0100*/ 	.word	0x000005a0


	//   ....[3]....
        /*0104*/ 	.word	0x000005e0


	//   ....[4]....
        /*0108*/ 	.word	0x00000710


	//   ....[5]....
        /*010c*/ 	.word	0x000007f0


	//   ....[6]....
        /*0110*/ 	.word	0x00000830


	//   ....[7]....
        /*0114*/ 	.word	0x00000900


	//   ....[8]....
        /*0118*/ 	.word	0x00000a30


	//   ....[9]....
        /*011c*/ 	.word	0x00000a90


	//   ....[10]....
        /*0120*/ 	.word	0x00000b90


	//   ....[11]....
        /*0124*/ 	.word	0x00000c70


	//   ....[12]....
        /*0128*/ 	.word	0x00000cd0


	//   ....[13]....
        /*012c*/ 	.word	0x00000da0


	//   ....[14]....
        /*0130*/ 	.word	0x00000eb0


	//   ....[15]....
        /*0134*/ 	.word	0x000010d0


	//   ....[16]....
        /*0138*/ 	.word	0x000010f0


	//   ....[17]....
        /*013c*/ 	.word	0x00001250


	//   ....[18]....
        /*0140*/ 	.word	0x00001290


	//   ....[19]....
        /*0144*/ 	.word	0x000013c0


	//   ....[20]....
        /*0148*/ 	.word	0x000014a0


	//   ....[21]....
        /*014c*/ 	.word	0x000014e0


	//   ....[22]....
        /*0150*/ 	.word	0x000015f0


	//   ....[23]....
        /*0154*/ 	.word	0x000016e0


	//   ....[24]....
        /*0158*/ 	.word	0x00001760


	//   ....[25]....
        /*015c*/ 	.word	0x00001840


	//   ....[26]....
        /*0160*/ 	.word	0x00001920


	//   ....[27]....
        /*0164*/ 	.word	0x00001960


	//   ....[28]....
        /*0168*/ 	.word	0x00001a60


	//   ....[29]....
        /*016c*/ 	.word	0x00001b90


	//----- nvinfo : EIATTR_EXIT_INSTR_OFFSETS
	.align		4
.L_2989:
        /*0170*/ 	.byte	0x04, 0x1c
        /*0172*/ 	.short	(.L_2991 - .L_2990)


	//   ....[0]....
.L_2990:
        /*0174*/ 	.word	0x00001bb0


	//   ....[1]....
        /*0178*/ 	.word	0x00001cd0


	//   ....[2]....
        /*017c*/ 	.word	0x00002140


	//----- nvinfo : EIATTR_CRS_STACK_SIZE
	.align		4
.L_2991:
        /*0180*/ 	.byte	0x04, 0x1e
        /*0182*/ 	.short	(.L_2993 - .L_2992)
.L_2992:
        /*0184*/ 	.word	0x00000000
.L_2993:


//--------------------- .nv.info._ZN2at6native36batch_norm_collect_statistics_kernelINS0_6InvStdEN3c104HalfES4_fiEEvNS_27GenericPackedTensorAccessorIKT0_Lm3ENS_17RestrictPtrTraitsET3_EET2_SB_NS5_ISB_Lm1ES8_S9_EESC_ --------------------------
	.section	.nv.info._ZN2at6native36batch_norm_collect_statistics_kernelINS0_6InvStdEN3c104HalfES4_fiEEvNS_27GenericPackedTensorAccessorIKT0_Lm3ENS_17RestrictPtrTraitsET3_EET2_SB_NS5_ISB_Lm1ES8_S9_EESC_,"",@"SHT_CUDA_INFO"
	.sectionflags	@""
	.align	4


	//----- nvinfo : EIATTR_CUDA_API_VERSION
	.align		4
        /*0000*/ 	.byte	0x04, 0x37
        /*0002*/ 	.short	(.L_2995 - .L_2994)
.L_2994:
        /*0004*/ 	.word	0x00000082


	//----- nvinfo : EIATTR_SW2861232_WAR
	.align		4
.L_2995:
        /*0008*/ 	.byte	0x01, 0x35
	.zero		2


	//----- nvinfo : EIATTR_PARAM_CBANK
	.align		4
        /*000c*/ 	.byte	0x04, 0x0a
        /*000e*/ 	.short	(.L_2997 - .L_2996)
	.align		4
.L_2996:
        /*0010*/ 	.word	index@(.nv.constant0._ZN2at6native36batch_norm_collect_statistics_kernelINS0_6InvStdEN3c104HalfES4_fiEEvNS_27GenericPackedTensorAccessorIKT0_Lm3ENS_17RestrictPtrTraitsET3_EET2_SB_NS5_ISB_Lm1ES8_S9_EESC_)
        /*0014*/ 	.short	0x0160
        /*0016*/ 	.short	0x0048


	//----- nvinfo : EIATTR_CBANK_PARAM_SIZE
	.align		4
.L_2997:
        /*0018*/ 	.byte	0x03, 0x19
        /*001a*/ 	.short	0x0048


	//----- nvinfo : EIATTR_KPARAM_INFO
	.align		4
        /*001c*/ 	.byte	0x04, 0x17
        /*001e*/ 	.short	(.L_2999 - .L_2998)
.L_2998:
        /*0020*/ 	.word	0x00000000
        /*0024*/ 	.short	0x0004
        /*0026*/ 	.short	0x0038
        /*0028*/ 	.byte	0x00, 0xf0, 0x41, 0x00


	//----- nvinfo : EIATTR_KPARAM_INFO
	.align		4
.L_2999:
        /*002c*/ 	.byte	0x04, 0x17
        /*002e*/ 	.short	(.L_3001 - .L_3000)
.L_3000:
        /*0030*/ 	.word	0x00000000
        /*0034*/ 	.short	0x0003
        /*0036*/ 	.short	0x0028
        /*0038*/ 	.byte	0x00, 0xf0, 0x41, 0x00


	//----- nvinfo : EIATTR_KPARAM_INFO
	.align		4
.L_3001:
        /*003c*/ 	.byte	0x04, 0x17
        /*003e*/ 	.short	(.L_3003 - .L_3002)
.L_3002:
        /*0040*/ 	.word	0x00000000
        /*0044*/ 	.short	0x0002
        /*0046*/ 	.short	0x0024
        /*0048*/ 	.byte	0x00, 0xf0, 0x11, 0x00


	//----- nvinfo : EIATTR_KPARAM_INFO
	.align		4
.L_3003:
        /*004c*/ 	.byte	0x04, 0x17
        /*004e*/ 	.short	(.L_3005 - .L_3004)
.L_3004:
        /*0050*/ 	.word	0x00000000
        /*0054*/ 	.short	0x0001
        /*0056*/ 	.short	0x0020
        /*0058*/ 	.byte	0x00, 0xf0, 0x11, 0x00


	//----- nvinfo : EIATTR_KPARAM_INFO
	.align		4
.L_3005:
        /*005c*/ 	.byte	0x04, 0x17
        /*005e*/ 	.short	(.L_3007 - .L_3006)
.L_3006:
        /*0060*/ 	.word	0x00000000
        /*0064*/ 	.short	0x0000
        /*0066*/ 	.short	0x0000
        /*0068*/ 	.byte	0x00, 0xf0, 0x81, 0x00


	//----- nvinfo : EIATTR_MAXREG_COUNT
	.align		4
.L_3007:
        /*006c*/ 	.byte	0x03, 0x1b
        /*006e*/ 	.short	0x00ff


	//----- nvinfo : EIATTR_NUM_BARRIERS
	.align		4
        /*0070*/ 	.byte	0x02, 0x4c
        /*0072*/ 	.byte	0x01
	.zero		1


	//----- nvinfo : EIATTR_MERCURY_ISA_VERSION
	.align		4
        /*0074*/ 	.byte	0x03, 0x5f
        /*0076*/ 	.short	0x0000


	//----- nvinfo : EIATTR_COOP_GROUP_MASK_REGIDS
	.align		4
        /*0078*/ 	.byte	0x04, 0x29
        /*007a*/ 	.short	(.L_3009 - .L_3008)


	//   ....[0]....
.L_3008:
        /*007c*/ 	.word	0xffffffff


	//   ....[1]....
        /*0080*/ 	.word	0xffffffff


	//   ....[2]....
        /*0084*/ 	.word	0xffffffff


	//   ....[3]....
        /*0088*/ 	.word	0xffffffff


	//   ....[4]....
        /*008c*/ 	.word	0xffffffff


	//   ....[5]....
        /*0090*/ 	.word	0xffffffff


	//   ....[6]....
        /*0094*/ 	.word	0xffffffff


	//   ....[7]....
        /*0098*/ 	.word	0xffffffff


	//   ....[8]....
        /*009c*/ 	.word	0xffffffff


	//   ....[9]....
        /*00a0*/ 	.word	0xffffffff


	//   ....[10]....
        /*00a4*/ 	.word	0xffffffff


	//   ....[11]....
        /*00a8*/ 	.word	0xffffffff


	//   ....[12]....
        /*00ac*/ 	.word	0xffffffff


	//   ....[13]....
        /*00b0*/ 	.word	0xffffffff


	//   ....[14]....
        /*00b4*/ 	.word	0xffffffff


	//   ....[15]....
        /*00b8*/ 	.word	0xffffffff


	//   ....[16]....
        /*00bc*/ 	.word	0xffffffff


	//   ....[17]....
        /*00c0*/ 	.word	0xffffffff


	//   ....[18]....
        /*00c4*/ 	.word	0xffffffff


	//   ....[19]....
        /*00c8*/ 	.word	0xffffffff


	//   ....[20]....
        /*00cc*/ 	.word	0xffffffff


	//   ....[21]....
        /*00d0*/ 	.word	0xffffffff


	//   ....[22]....
        /*00d4*/ 	.word	0xffffffff


	//   ....[23]....
        /*00d8*/ 	.word	0xffffffff


	//   ....[24]....
        /*00dc*/ 	.word	0xffffffff


	//   ....[25]....
        /*00e0*/ 	.word	0xffffffff


	//   ....[26]....
        /*00e4*/ 	.word	0xffffffff


	//   ....[27]....
        /*00e8*/ 	.word	0xffffffff


	//   ....[28]....
        /*00ec*/ 	.word	0xffffffff


	//   ....[29]....
        /*00f0*/ 	.word	0xffffffff


	//----- nvinfo : EIATTR_COOP_GROUP_INSTR_OFFSETS
	.align		4
.L_3009:
        /*00f4*/ 	.byte	0x04, 0x28
        /*00f6*/ 	.short	(.L_3011 - .L_3010)


	//   ....[0]....
.L_3010:
        /*00f8*/ 	.word	0x000002c0


	//   ....[1]....
        /*00fc*/ 	.word	0x000002e0


	//   ....[2]....
        /*0100*/ 	.word	0x00000440


	//   ....[3]....
        /*0104*/ 	.word	0x00000480


	//   ....[4]....
        /*0108*/ 	.word	0x000005b0


	//   ....[5]....
        /*010c*/ 	.word	0x00000690


	//   ....[6]....
        /*0110*/ 	.word	0x000006d0


	//   ....[7]....
        /*0114*/ 	.word	0x000007a0


	//   ....[8]....
        /*0118*/ 	.word	0x000008d0


	//   ....[9]....
        /*011c*/ 	.word	0x00000930


	//   ....[10]....
        /*0120*/ 	.word	0x00000a30


	//   ....[11]....
        /*0124*/ 	.word	0x00000b10


	//   ....[12]....
        /*0128*/ 	.word	0x00000b70


	//   ....[13]....
        /*012c*/ 	.word	0x00000c40


	//   ....[14]....
        /*0130*/ 	.word	0x00000d50


	//   ....[15]....
        /*0134*/ 	.word	0x00000f70


	//   ....[16]....
        /*0138*/ 	.word	0x00000f90


	//   ....[17]....
        /*013c*/ 	.word	0x000010f0


	//   ....[18]....
        /*0140*/ 	.word	0x00001130


	//   ....[19]....
        /*0144*/ 	.word	0x00001260


	//   ....[20]....
        /*0148*/ 	.word	0x00001340


	//   ....[21]....
        /*014c*/ 	.word	0x00001380


	//   ....[22]....
        /*0150*/ 	.word	0x00001490


	//   ....[23]....
        /*0154*/ 	.word	0x00001580


	//   ....[24]....
        /*0158*/ 	.word	0x00001600


	//   ....[25]....
        /*015c*/ 	.word	0x000016e0


	//   ....[26]....
        /*0160*/ 	.word	0x000017c0


	//   ....[27]....
        /*0164*/ 	.word	0x00001800


	//   ....[28]....
        /*0168*/ 	.word	0x00001900


	//   ....[29]....
        /*016c*/ 	.word	0x00001a20


	//----- nvinfo : EIATTR_EXIT_INSTR_OFFSETS
	.align		4
.L_3011:
        /*0170*/ 	.byte	0x04, 0x1c
        /*0172*/ 	.short	(.L_3013 - .L_3012)


	//   ....[0]....
.L_3012:
        /*0174*/ 	.word	0x00001a50


	//   ....[1]....
        /*0178*/ 	.word	0x00001b20


	//   ....[2]....
        /*017c*/ 	.word	0x00001f50


	//----- nvinfo : EIATTR_CRS_STACK_SIZE
	.align		4
.L_3013:
        /*0180*/ 	.byte	0x04, 0x1e
        /*0182*/ 	.short	(.L_3015 - .L_3014)
.L_3014:
        /*0184*/ 	.word	0x00000000
.L_3015:


//--------------------- .nv.info._ZN2at6native50batch_norm_collect_statistics_channels_last_kernelINS0_6InvStdEN3c104HalfEfLi4EEEvPKT0_PT1_S9_PVS8_PiiiS8_ --------------------------
	.section	.nv.info._ZN2at6native50batch_norm_collect_statistics_channels_last_kernelINS0_6InvStdEN3c104HalfEfLi4EEEvPKT0_PT1_S9_PVS8_PiiiS8_,"",@"SHT_CUDA_INFO"
	.sectionflags	@""
	.align	4


	//----- nvinfo : EIATTR_CUDA_API_VERSION
	.align		4
        /*0000*/ 	.byte	0x04, 0x37
        /*0002*/ 	.short	(.L_3017 - .L_3016)
.L_3016:
        /*0004*/ 	.word	0x00000082


	//----- nvinfo : EIATTR_SW2861232_WAR
	.align		4
.L_3017:
        /*0008*/ 	.byte	0x01, 0x35
	.zero		2


	//----- nvinfo : EIATTR_PARAM_CBANK
	.align		4
        /*000c*/ 	.byte	0x04, 0x0a
        /*000e*/ 	.short	(.L_3019 - .L_3018)
	.align		4
.L_3018:
        /*0010*/ 	.word	index@(.nv.constant0._ZN2at6native50batch_norm_collect_statistics_channels_last_kernelINS0_6InvStdEN3c104HalfEfLi4EEEvPKT0_PT1_S9_PVS8_PiiiS8_)
        /*0014*/ 	.short	0x0160
        /*0016*/ 	.short	0x0034


	//----- nvinfo : EIATTR_CBANK_PARAM_SIZE
	.align		4
.L_3019:
        /*0018*/ 	.byte	0x03, 0x19
        /*001a*/ 	.short	0x0034


	//----- nvinfo : EIATTR_KPARAM_INFO
	.align		4
        /*001c*/ 	.byte	0x04, 0x17
        /*001e*/ 	.short	(.L_3021 - .L_3020)
.L_3020:
        /*0020*/ 	.word	0x00000000
        /*0024*/ 	.short	0x0007
        /*0026*/ 	.short	0x0030
        /*0028*/ 	.byte	0x00, 0xf0, 0x11, 0x00


	//----- nvinfo : EIATTR_KPARAM_INFO
	.align		4
.L_3021:
        /*002c*/ 	.byte	0x04, 0x17
        /*002e*/ 	.short	(.L_3023 - .L_3022)
.L_3022:
        /*0030*/ 	.word	0x00000000
        /*0034*/ 	.short	0x0006
        /*0036*/ 	.short	0x002c
        /*0038*/ 	.byte	0x00, 0xf0, 0x11, 0x00


	//----- nvinfo : EIATTR_KPARAM_INFO
	.align		4
.L_3023:
        /*003c*/ 	.byte	0x04, 0x17
        /*003e*/ 	.short	(.L_3025 - .L_3024)
.L_3024:
        /*0040*/ 	.word	0x00000000
        /*0044*/ 	.short	0x0005
        /*0046*/ 	.short	0x0028
        /*0048*/ 	.byte	0x00, 0xf0, 0x11, 0x00


	//----- nvinfo : EIATTR_KPARAM_INFO
	.align		4
.L_3025:
        /*004c*/ 	.byte	0x04, 0x17
        /*004e*/ 	.short	(.L_3027 - .L_3026)
.L_3026:
        /*0050*/ 	.word	0x00000000
        /*0054*/ 	.short	0x0004
        /*0056*/ 	.short	0x0020
        /*0058*/ 	.byte	0x00, 0xf0, 0x21, 0x00


	//----- nvinfo : EIATTR_KPARAM_INFO
	.align		4
.L_3027:
        /*005c*/ 	.byte	0x04, 0x17
        /*005e*/ 	.short	(.L_3029 - .L_3028)
.L_3028:
        /*0060*/ 	.word	0x00000000
        /*0064*/ 	.short	0x0003
        /*0066*/ 	.short	0x0018
        /*0068*/ 	.byte	0x00, 0xf0, 0x21, 0x00


	//----- nvinfo : EIATTR_KPARAM_INFO
	.align		4
.L_3029:
        /*006c*/ 	.byte	0x04, 0x17
        /*006e*/ 	.short	(.L_3031 - .L_3030)
.L_3030:
        /*0070*/ 	.word	0x00000000
        /*0074*/ 	.short	0x0002
        /*0076*/ 	.short	0x0010
        /*0078*/ 	.byte	0x00, 0xf0, 0x21, 0x00


	//----- nvinfo : EIATTR_KPARAM_INFO
	.align		4
.L_3031:
        /*007c*/ 	.byte	0x04, 0x17
        /*007e*/ 	.short	(.L_3033 - .L_3032)
.L_3032:
        /*0080*/ 	.word	0x00000000
        /*0084*/ 	.short	0x0001
        /*0086*/ 	.short	0x0008
        /*0088*/ 	.byte	0x00, 0xf0, 0x21, 0x00


	//----- nvinfo : EIATTR_KPARAM_INFO
	.align		4
.L_3033:
        /*008c*/ 	.byte	0x04, 0x17
        /*008e*/ 	.short	(.L_3035 - .L_3034)
.L_3034:
        /*0090*/ 	.word	0x00000000
        /*0094*/ 	.short	0x0000
        /*0096*/ 	.short	0x0000
        /*0098*/ 	.byte	0x00, 0xf0, 0x21, 0x00


	//----- nvinfo : EIATTR_MAXREG_COUNT
	.align		4
.L_3035:
        /*009c*/ 	.byte	0x03, 0x1b
        /*009e*/ 	.short	0x00ff


	//----- nvinfo : EIATTR_NUM_BARRIERS
	.align		4
        /*00a0*/ 	.byte	0x02, 0x4c
        /*00a2*/ 	.byte	0x01
	.zero		1


	//----- nvinfo : EIATTR_MERCURY_ISA_VERSION
	.align		4
        /*00a4*/ 	.byte	0x03, 0x5f
        /*00a6*/ 	.short	0x0000


	//----- nvinfo : EIATTR_INT_WARP_WIDE_INSTR_OFFSETS
	.align		4
        /*00a8*/ 	.byte	0x04, 0x31
        /*00aa*/ 	.short	(.L_3037 - .L_3036)


	//   ....[0]....
.L_3036:
        /*00ac*/ 	.word	0x00005560


	//   ....[1]....
        /*00b0*/ 	.word	0x00005610


	//----- nvinfo : EIATTR_EXIT_INSTR_OFFSETS
	.align		4
.L_3037:
        /*00b4*/ 	.byte	0x04, 0x1c
        /*00b6*/ 	.short	(.L_3039 - .L_3038)


	//   ....[0]....
.L_3038:
        /*00b8*/ 	.word	0x00005000


	//   ....[1]....
        /*00bc*/ 	.word	0x000053b0


	//   ....[2]....
        /*00c0*/ 	.word	0x000056a0


	//   ....[3]....
        /*00c4*/ 	.word	0x00009dc0


	//   ....[4]....
        /*00c8*/ 	.word	0x0000a170


	//----- nvinfo : EIATTR_CRS_STACK_SIZE
	.align		4
.L_3039:
        /*00cc*/ 	.byte	0x04, 0x1e
        /*00ce*/ 	.short	(.L_3041 - .L_3040)
.L_3040:
        /*00d0*/ 	.word	0x00000000
.L_3041:


//--------------------- .nv.info._ZN2at6native36batch_norm_collect_statistics_kernelINS0_6InvStdEffflEEvNS_27GenericPackedTensorAccessorIKT0_Lm3ENS_17RestrictPtrTraitsET3_EET2_S9_NS3_IS9_Lm1ES6_S7_EESA_ --------------------------
	.section	.nv.info._ZN2at6native36batch_norm_collect_statistics_kernelINS0_6InvStdEffflEEvNS_27GenericPackedTensorAccessorIKT0_Lm3ENS_17RestrictPtrTraitsET3_EET2_S9_NS3_IS9_Lm1ES6_S7_EESA_,"",@"SHT_CUDA_INFO"
	.sectionflags	@""
	.align	4


	//----- nvinfo : EIATTR_CUDA_API_VERSION
	.align		4
        /*0000*/ 	.byte	0x04, 0x37
        /*0002*/ 	.short	(.L_3043 - .L_3042)
.L_3042:
        /*0004*/ 	.word	0x00000082


	//----- nvinfo : EIATTR_SW2861232_WAR
	.align		4
.L_3043:
        /*0008*/ 	.byte	0x01, 0x35
	.zero		2


	//----- nvinfo : EIATTR_PARAM_CBANK
	.align		4
        /*000c*/ 	.byte	0x04, 0x0a
        /*000e*/ 	.short	(.L_3045 - .L_3044)
	.align		4
.L_3044:
        /*0010*/ 	.word	index@(.nv.constant0._ZN2at6native36batch_norm_collect_statistics_kernelINS0_6InvStdEffflEEvNS_27GenericPackedTensorAccessorIKT0_Lm3ENS_17RestrictPtrTraitsET3_EET2_S9_NS3_IS9_Lm1ES6_S7_EESA_)
        /*0014*/ 	.short	0x0160
        /*0016*/ 	.short	0x0070


	//----- nvinfo : EIATTR_CBANK_PARAM_SIZE
	.align		4
.L_3045:
        /*0018*/ 	.byte	0x03, 0x19
        /*001a*/ 	.short	0x0070


	//----- nvinfo : EIATTR_KPARAM_INFO
	.align		4
        /*001c*/ 	.byte	0x04, 0x17
        /*001e*/ 	.short	(.L_3047 - .L_3046)
.L_3046:
        /*0020*/ 	.word	0x00000000
        /*0024*/ 	.short	0x0004
        /*0026*/ 	.short	0x0058
        /*0028*/ 	.byte	0x00, 0xf0, 0x61, 0x00


	//----- nvinfo : EIATTR_KPARAM_INFO
	.align		4
.L_3047:
        /*002c*/ 	.byte	0x04, 0x17
        /*002e*/ 	.short	(.L_3049 - .L_3048)
.L_3048:
        /*0030*/ 	.word	0x00000000
        /*0034*/ 	.short	0x0003
        /*0036*/ 	.short	0x0040
        /*0038*/ 	.byte	0x00, 0xf0, 0x61, 0x00


	//----- nvinfo : EIATTR_KPARAM_INFO
	.align		4
.L_3049:
        /*003c*/ 	.byte	0x04, 0x17
        /*003e*/ 	.short	(.L_3051 - .L_3050)
.L_3050:
        /*0040*/ 	.word	0x00000000
        /*0044*/ 	.short	0x0002
        /*0046*/ 	.short	0x003c
        /*0048*/ 	.byte	0x00, 0xf0, 0x11, 0x00


	//----- nvinfo : EIATTR_KPARAM_INFO
	.align		4
.L_3051:
        /*004c*/ 	.byte	0x04, 0x17
        /*004e*/ 	.short	(.L_3053 - .L_3052)
.L_3052:
        /*0050*/ 	.word	0x00000000
        /*0054*/ 	.short	0x0001
        /*0056*/ 	.short	0x0038
        /*0058*/ 	.byte	0x00, 0xf0, 0x11, 0x00


	//----- nvinfo : EIATTR_KPARAM_INFO
	.align		4
.L_3053:
        /*005c*/ 	.byte	0x04, 0x17
        /*005e*/ 	.short	(.L_3055 - .L_3054)
.L_3054:
        /*0060*/ 	.word	0x00000000
        /*0064*/ 	.short	0x0000
        /*0066*/ 	.short	0x0000
        /*0068*/ 	.byte	0x00, 0xf0, 0xe1, 0x00


	//----- nvinfo : EIATTR_MAXREG_COUNT
	.align		4
.L_3055:
        /*006c*/ 	.byte	0x03, 0x1b
        /*006e*/ 	.short	0x00ff


	//----- nvinfo : EIATTR_NUM_BARRIERS
	.align		4
        /*0070*/ 	.byte	0x02, 0x4c
        /*0072*/ 	.byte	0x01
	.zero		1


	//----- nvinfo : EIATTR_MERCURY_ISA_VERSION
	.align		4
        /*0074*/ 	.byte	0x03, 0x5f
        /*0076*/ 	.short	0x0000


	//----- nvinfo : EIATTR_COOP_GROUP_MASK_REGIDS
	.align		4
        /*0078*/ 	.byte	0x04, 0x29
        /*007a*/ 	.short	(.L_3057 - .L_3056)


	//   ....[0]....
.L_3056:
        /*007c*/ 	.word	0xffffffff


	//   ....[1]....
        /*0080*/ 	.word	0xffffffff


	//   ....[2]....
        /*0084*/ 	.word	0xffffffff


	//   ....[3]....
        /*0088*/ 	.word	0xffffffff


	//   ....[4]....
        /*008c*/ 	.word	0xffffffff


	//   ....[5]....
        /*0090*/ 	.word	0xffffffff


	//   ....[6]....
        /*0094*/ 	.word	0xffffffff


	//   ....[7]....
        /*0098*/ 	.word	0xffffffff


	//   ....[8]....
        /*009c*/ 	.word	0xffffffff


	//   ....[9]....
        /*00a0*/ 	.word	0xffffffff


	//   ....[10]....
        /*00a4*/ 	.word	0xffffffff


	//   ....[11]....
        /*00a8*/ 	.word	0xffffffff


	//   ....[12]....
        /*00ac*/ 	.word	0xffffffff


	//   ....[13]....
        /*00b0*/ 	.word	0xffffffff


	//   ....[14]....
        /*00b4*/ 	.word	0xffffffff


	//   ....[15]....
        /*00b8*/ 	.word	0xffffffff


	//   ....[16]....
        /*00bc*/ 	.word	0xffffffff


	//   ....[17]....
        /*00c0*/ 	.word	0xffffffff


	//   ....[18]....
        /*00c4*/ 	.word	0xffffffff


	//   ....[19]....
        /*00c8*/ 	.word	0xffffffff


	//   ....[20]....
        /*00cc*/ 	.word	0xffffffff


	//   ....[21]....
        /*00d0*/ 	.word	0xffffffff


	//   ....[22]....
        /*00d4*/ 	.word	0xffffffff


	//   ....[23]....
        /*00d8*/ 	.word	0xffffffff


	//   ....[24]....
        /*00dc*/ 	.word	0xffffffff


	//   ....[25]....
        /*00e0*/ 	.word	0xffffffff


	//   ....[26]....
        /*00e4*/ 	.word	0xffffffff


	//   ....[27]....
        /*00e8*/ 	.word	0xffffffff


	//   ....[28]....
        /*00ec*/ 	.word	0xffffffff


	//   ....[29]....
        /*00f0*/ 	.word	0xffffffff


	//----- nvinfo : EIATTR_COOP_GROUP_INSTR_OFFSETS
	.align		4
.L_3057:
        /*00f4*/ 	.byte	0x04, 0x28
        /*00f6*/ 	.short	(.L_3059 - .L_3058)


	//   ....[0]....
.L_3058:
        /*00f8*/ 	.word	0x00000410


	//   ....[1]....
        /*00fc*/ 	.word	0x00000430


	//   ....[2]....
        /*0100*/ 	.word	0x00000590


	//   ....[3]....
        /*0104*/ 	.word	0x000005d0


	//   ....[4]....
        /*0108*/ 	.word	0x00000700


	//   ....[5]....
        /*010c*/ 	.word	0x000007e0


	//   ....[6]....
        /*0110*/ 	.word	0x00000820


	//   ....[7]....
        /*0114*/ 	.word	0x000008f0


	//   ....[8]....
        /*0118*/ 	.word	0x00000a20


	//   ....[9]....
        /*011c*/ 	.word	0x00000a80


	//   ....[10]....
        /*0120*/ 	.word	0x00000b80


	//   ....[11]....
        /*0124*/ 	.word	0x00000c60


	//   ....[12]....
        /*0128*/ 	.word	0x00000cc0


	//   ....[13]....
        /*012c*/ 	.word	0x00000d90


	//   ....[14]....
        /*0130*/ 	.word	0x00000ea0


	//   ....[15]....
        /*0134*/ 	.word	0x000010c0


	//   ....[16]....
        /*0138*/ 	.word	0x000010e0


	//   ....[17]....
        /*013c*/ 	.word	0x00001240


	//   ....[18]....
        /*0140*/ 	.word	0x00001280


	//   ....[19]....
        /*0144*/ 	.word	0x000013b0


	//   ....[20]....
        /*0148*/ 	.word	0x00001490


	//   ....[21]....
        /*014c*/ 	.word	0x000014d0


	//   ....[22]....
        /*0150*/ 	.word	0x000015e0


	//   ....[23]....
        /*0154*/ 	.word	0x000016d0


	//   ....[24]....
        /*0158*/ 	.word	0x00001750


	//   ....[25]....
        /*015c*/ 	.word	0x00001830


	//   ....[26]....
        /*0160*/ 	.word	0x00001910


	//   ....[27]....
        /*0164*/ 	.word	0x00001950


	//   ....[28]....
        /*0168*/ 	.word	0x00001a50


	//   ....[29]....
        /*016c*/ 	.word	0x00001b80


	//----- nvinfo : EIATTR_EXIT_INSTR_OFFSETS
	.align		4
.L_3059:
        /*0170*/ 	.byte	0x04, 0x1c
        /*0172*/ 	.short	(.L_3061 - .L_3060)


	//   ....[0]....
.L_3060:
        /*0174*/ 	.word	0x00001ba0


	//   ....[1]....
        /*0178*/ 	.word	0x00001cc0


	//   ....[2]....
        /*017c*/ 	.word	0x00002130


	//----- nvinfo : EIATTR_CRS_STACK_SIZE
	.align		4
.L_3061:
        /*0180*/ 	.byte	0x04, 0x1e
        /*0182*/ 	.short	(.L_3063 - .L_3062)
.L_3062:
        /*0184*/ 	.word	0x00000000
.L_3063:


//--------------------- .nv.info._ZN2at6native36batch_norm_collect_statistics_kernelINS0_6InvStdEfffiEEvNS_27GenericPackedTensorAccessorIKT0_Lm3ENS_17RestrictPtrTraitsET3_EET2_S9_NS3_IS9_Lm1ES6_S7_EESA_ --------------------------
	.section	.nv.info._ZN2at6native36batch_norm_collect_statistics_kernelINS0_6InvStdEfffiEEvNS_27GenericPackedTensorAccessorIKT0_Lm3ENS_17RestrictPtrTraitsET3_EET2_S9_NS3_IS9_Lm1ES6_S7_EESA_,"",@"SHT_CUDA_INFO"
	.sectionflags	@""
	.align	4


	//----- nvinfo : EIATTR_CUDA_API_VERSION
	.align		4
        /*0000*/ 	.byte	0x04, 0x37
        /*0002*/ 	.short	(.L_3065 - .L_3064)
.L_3064:
        /*0004*/ 	.word	0x00000082


	//----- nvinfo : EIATTR_SW2861232_WAR
	.align		4
.L_3065:
        /*0008*/ 	.byte	0x01, 0x35
	.zero		2


	//----- nvinfo : EIATTR_PARAM_CBANK
	.align		4
        /*000c*/ 	.byte	0x04, 0x0a
        /*000e*/ 	.short	(.L_3067 - .L_3066)
	.align		4
.L_3066:
        /*0010*/ 	.word	index@(.nv.constant0._ZN2at6native36batch_norm_collect_statistics_kernelINS0_6InvStdEfffiEEvNS_27GenericPackedTensorAccessorIKT0_Lm3ENS_17RestrictPtrTraitsET3_EET2_S9_NS3_IS9_Lm1ES6_S7_EESA_)
        /*0014*/ 	.short	0x0160
        /*0016*/ 	.short	0x0048


	//----- nvinfo : EIATTR_CBANK_PARAM_SIZE
	.align		4
.L_3067:
        /*0018*/ 	.byte	0x03, 0x19
        /*001a*/ 	.short	0x0048


	//----- nvinfo : EIATTR_KPARAM_INFO
	.align		4
        /*001c*/ 	.byte	0x04, 0x17
        /*001e*/ 	.short	(.L_3069 - .L_3068)
.L_3068:
        /*0020*/ 	.word	0x00000000
        /*0024*/ 	.short	0x0004
        /*0026*/ 	.short	0x0038
        /*0028*/ 	.byte	0x00, 0xf0, 0x41, 0x00


	//----- nvinfo : EIATTR_KPARAM_INFO
	.align		4
.L_3069:
        /*002c*/ 	.byte	0x04, 0x17
        /*002e*/ 	.short	(.L_3071 - .L_3070)
.L_3070:
        /*0030*/ 	.word	0x00000000
        /*0034*/ 	.short	0x0003
        /*0036*/ 	.short	0x0028
        /*0038*/ 	.byte	0x00, 0xf0, 0x41, 0x00


	//----- nvinfo : EIATTR_KPARAM_INFO
	.align		4
.L_3071:
        /*003c*/ 	.byte	0x04, 0x17
        /*003e*/ 	.short	(.L_3073 - .L_3072)
.L_3072:
        /*0040*/ 	.word	0x00000000
        /*0044*/ 	.short	0x0002
        /*0046*/ 	.short	0x0024
        /*0048*/ 	.byte	0x00, 0xf0, 0x11, 0x00


	//----- nvinfo : EIATTR_KPARAM_INFO
	.align		4
.L_3073:
        /*004c*/ 	.byte	0x04, 0x17
        /*004e*/ 	.short	(.L_3075 - .L_3074)
.L_3074:
        /*0050*/ 	.word	0x00000000
        /*0054*/ 	.short	0x0001
        /*0056*/ 	.short	0x0020
        /*0058*/ 	.byte	0x00, 0xf0, 0x11, 0x00


	//----- nvinfo : EIATTR_KPARAM_INFO
	.align		4
.L_3075:
        /*005c*/ 	.byte	0x04, 0x17
        /*005e*/ 	.short	(.L_3077 - .L_3076)
.L_3076:
        /*0060*/ 	.word	0x00000000
        /*0064*/ 	.short	0x0000
        /*0066*/ 	.short	0x0000
        /*0068*/ 	.byte	0x00, 0xf0, 0x81, 0x00


	//----- nvinfo : EIATTR_MAXREG_COUNT
	.align		4
.L_3077:
        /*006c*/ 	.byte	0x03, 0x1b
        /*006e*/ 	.short	0x00ff


	//----- nvinfo : EIATTR_NUM_BARRIERS
	.align		4
        /*0070*/ 	.byte	0x02, 0x4c
        /*0072*/ 	.byte	0x01
	.zero		1


	//----- nvinfo : EIATTR_MERCURY_ISA_VERSION
	.align		4
        /*0074*/ 	.byte	0x03, 0x5f
        /*0076*/ 	.short	0x0000


	//----- nvinfo : EIATTR_COOP_GROUP_MASK_REGIDS
	.align		4
        /*0078*/ 	.byte	0x04, 0x29
        /*007a*/ 	.short	(.L_3079 - .L_3078)


	//   ....[0]....
.L_3078:
        /*007c*/ 	.word	0xffffffff


	//   ....[1]....
        /*0080*/ 	.word	0xffffffff


	//   ....[2]....
        /*0084*/ 	.word	0xffffffff


	//   ....[3]....
        /*0088*/ 	.word	0xffffffff


	//   ....[4]....
        /*008c*/ 	.word	0xffffffff


	//   ....[5]....
        /*0090*/ 	.word	0xffffffff


	//   ....[6]....
        /*0094*/ 	.word	0xffffffff


	//   ....[7]....
        /*0098*/ 	.word	0xffffffff


	//   ....[8]....
        /*009c*/ 	.word	0xffffffff


	//   ....[9]....
        /*00a0*/ 	.word	0xffffffff


	//   ....[10]....
        /*00a4*/ 	.word	0xffffffff


	//   ....[11]....
        /*00a8*/ 	.word	0xffffffff


	//   ....[12]....
        /*00ac*/ 	.word	0xffffffff


	//   ....[13]....
        /*00b0*/ 	.word	0xffffffff


	//   ....[14]....
        /*00b4*/ 	.word	0xffffffff


	//   ....[15]....
        /*00b8*/ 	.word	0xffffffff


	//   ....[16]....
        /*00bc*/ 	.word	0xffffffff


	//   ....[17]....
        /*00c0*/ 	.word	0xffffffff


	//   ....[18]....
        /*00c4*/ 	.word	0xffffffff


	//   ....[19]....
        /*00c8*/ 	.word	0xffffffff


	//   ....[20]....
        /*00cc*/ 	.word	0xffffffff


	//   ....[21]....
        /*00d0*/ 	.word	0xffffffff


	//   ....[22]....
        /*00d4*/ 	.word	0xffffffff


	//   ....[23]....
        /*00d8*/ 	.word	0xffffffff


	//   ....[24]....
        /*00dc*/ 	.word	0xffffffff


	//   ....[25]....
        /*00e0*/ 	.word	0xffffffff


	//   ....[26]....
        /*00e4*/ 	.word	0xffffffff


	//   ....[27]....
        /*00e8*/ 	.word	0xffffffff


	//   ....[28]....
        /*00ec*/ 	.word	0xffffffff


	//   ....[29]....
        /*00f0*/ 	.word	0xffffffff


	//----- nvinfo : EIATTR_COOP_GROUP_INSTR_OFFSETS
	.align		4
.L_3079:
        /*00f4*/ 	.byte	0x04, 0x28
        /*00f6*/ 	.short	(.L_3081 - .L_3080)


	//   ....[0]....
.L_3080:
        /*00f8*/ 	.word	0x000002b0


	//   ....[1]....
        /*00fc*/ 	.word	0x000002d0


	//   ....[2]....
        /*0100*/ 	.word	0x00000430


	//   ....[3]....
        /*0104*/ 	.word	0x00000470


	//   ....[4]....
        /*0108*/ 	.word	0x000005a0


	//   ....[5]....
        /*010c*/ 	.word	0x00000680


	//   ....[6]....
        /*0110*/ 	.word	0x000006c0


	//   ....[7]....
        /*0114*/ 	.word	0x00000790


	//   ....[8]....
        /*0118*/ 	.word	0x000008c0


	//   ....[9]....
        /*011c*/ 	.word	0x00000920


	//   ....[10]....
        /*0120*/ 	.word	0x00000a20


	//   ....[11]....
        /*0124*/ 	.word	0x00000b00


	//   ....[12]....
        /*0128*/ 	.word	0x00000b60


	//   ....[13]....
        /*012c*/ 	.word	0x00000c30


	//   ....[14]....
        /*0130*/ 	.word	0x00000d40


	//   ....[15]....
        /*0134*/ 	.word	0x00000f60


	//   ....[16]....
        /*0138*/ 	.word	0x00000f80


	//   ....[17]....
        /*013c*/ 	.word	0x000010e0


	//   ....[18]....
        /*0140*/ 	.word	0x00001120


	//   ....[19]....
        /*0144*/ 	.word	0x00001250


	//   ....[20]....
        /*0148*/ 	.word	0x00001330


	//   ....[21]....
        /*014c*/ 	.word	0x00001370


	//   ....[22]....
        /*0150*/ 	.word	0x00001480


	//   ....[23]....
        /*0154*/ 	.word	0x00001570


	//   ....[24]....
        /*0158*/ 	.word	0x000015f0


	//   ....[25]....
        /*015c*/ 	.word	0x000016d0


	//   ....[26]....
        /*0160*/ 	.word	0x000017b0


	//   ....[27]....
        /*0164*/ 	.word	0x000017f0


	//   ....[28]....
        /*0168*/ 	.word	0x000018f0


	//   ....[29]....
        /*016c*/ 	.word	0x00001a10


	//----- nvinfo : EIATTR_EXIT_INSTR_OFFSETS
	.align		4
.L_3081:
        /*0170*/ 	.byte	0x04, 0x1c
        /*0172*/ 	.short	(.L_3083 - .L_3082)


	//   ....[0]....
.L_3082:
        /*0174*/ 	.word	0x00001a40


	//   ....[1]....
        /*0178*/ 	.word	0x00001b10


	//   ....[2]....
        /*017c*/ 	.word	0x00001f40


	//----- nvinfo : EIATTR_CRS_STACK_SIZE
	.align		4
.L_3083:
        /*0180*/ 	.byte	0x04, 0x1e
        /*0182*/ 	.short	(.L_3085 - .L_3084)
.L_3084:
        /*0184*/ 	.word	0x00000000
.L_3085:


//--------------------- .nv.info._ZN2at6native50batch_norm_collect_statistics_channels_last_kernelINS0_6InvStdEffLi4EEEvPKT0_PT1_S7_PVS6_PiiiS6_ --------------------------
	.section	.nv.info._ZN2at6native50batch_norm_collect_statistics_channels_last_kernelINS0_6InvStdEffLi4EEEvPKT0_PT1_S7_PVS6_PiiiS6_,"",@"SHT_CUDA_INFO"
	.sectionflags	@""
	.align	4


	//----- nvinfo : EIATTR_CUDA_API_VERSION
	.align		4
        /*0000*/ 	.byte	0x04, 0x37
        /*0002*/ 	.short	(.L_3087 - .L_3086)
.L_3086:
        /*0004*/ 	.word	0x00000082


	//----- nvinfo : EIATTR_SW2861232_WAR
	.align		4
.L_3087:
        /*0008*/ 	.byte	0x01, 0x35
	.zero		2


	//----- nvinfo : EIATTR_PARAM_CBANK
	.align		4
        /*000c*/ 	.byte	0x04, 0x0a
        /*000e*/ 	.short	(.L_3089 - .L_3088)
	.align		4
.L_3088:
        /*0010*/ 	.word	index@(.nv.constant0._ZN2at6native50batch_norm_collect_statistics_channels_last_kernelINS0_6InvStdEffLi4EEEvPKT0_PT1_S7_PVS6_PiiiS6_)
        /*0014*/ 	.short	0x0160
        /*0016*/ 	.short	0x0034


	//----- nvinfo : EIATTR_CBANK_PARAM_SIZE
	.align		4
.L_3089:
        /*0018*/ 	.byte	0x03, 0x19
        /*001a*/ 	.short	0x0034


	//----- nvinfo : EIATTR_KPARAM_INFO
	.align		4
        /*001c*/ 	.byte	0x04, 0x17
        /*001e*/ 	.short	(.L_3091 - .L_3090)
.L_3090:
        /*0020*/ 	.word	0x00000000
        /*0024*/ 	.short	0x0007
        /*0026*/ 	.short	0x0030
        /*0028*/ 	.byte	0x00, 0xf0, 0x11, 0x00


	//----- nvinfo : EIATTR_KPARAM_INFO
	.align		4
.L_3091:
        /*002c*/ 	.byte	0x04, 0x17
        /*002e*/ 	.short	(.L_3093 - .L_3092)
.L_3092:
        /*0030*/ 	.word	0x00000000
        /*0034*/ 	.short	0x0006
        /*0036*/ 	.short	0x002c
        /*0038*/ 	.byte	0x00, 0xf0, 0x11, 0x00


	//----- nvinfo : EIATTR_KPARAM_INFO
	.align		4
.L_3093:
        /*003c*/ 	.byte	0x04, 0x17
        /*003e*/ 	.short	(.L_3095 - .L_3094)
.L_3094:
        /*0040*/ 	.word	0x00000000
        /*0044*/ 	.short	0x0005
        /*0046*/ 	.short	0x0028
        /*0048*/ 	.byte	0x00, 0xf0, 0x11, 0x00


	//----- nvinfo : EIATTR_KPARAM_INFO
	.align		4
.L_3095:
        /*004c*/ 	.byte	0x04, 0x17
        /*004e*/ 	.short	(.L_3097 - .L_3096)
.L_3096:
        /*0050*/ 	.word	0x00000000
        /*0054*/ 	.short	0x0004
        /*0056*/ 	.short	0x0020
        /*0058*/ 	.byte	0x00, 0xf0, 0x21, 0x00


	//----- nvinfo : EIATTR_KPARAM_INFO
	.align		4
.L_3097:
        /*005c*/ 	.byte	0x04, 0x17
        /*005e*/ 	.short	(.L_3099 - .L_3098)
.L_3098:
        /*0060*/ 	.word	0x00000000
        /*0064*/ 	.short	0x0003
        /*0066*/ 	.short	0x0018
        /*0068*/ 	.byte	0x00, 0xf0, 0x21, 0x00


	//----- nvinfo : EIATTR_KPARAM_INFO
	.align		4
.L_3099:
        /*006c*/ 	.byte	0x04, 0x17
        /*006e*/ 	.short	(.L_3101 - .L_3100)
.L_3100:
        /*0070*/ 	.word	0x00000000
        /*0074*/ 	.short	0x0002
        /*0076*/ 	.short	0x0010
        /*0078*/ 	.byte	0x00, 0xf0, 0x21, 0x00


	//----- nvinfo : EIATTR_KPARAM_INFO
	.align		4
.L_3101:
        /*007c*/ 	.byte	0x04, 0x17
        /*007e*/ 	.short	(.L_3103 - .L_3102)
.L_3102:
        /*0080*/ 	.word	0x00000000
        /*0084*/ 	.short	0x0001
        /*0086*/ 	.short	0x0008
        /*0088*/ 	.byte	0x00, 0xf0, 0x21, 0x00


	//----- nvinfo : EIATTR_KPARAM_INFO
	.align		4
.L_3103:
        /*008c*/ 	.byte	0x04, 0x17
        /*008e*/ 	.short	(.L_3105 - .L_3104)
.L_3104:
        /*0090*/ 	.word	0x00000000
        /*0094*/ 	.short	0x0000
        /*0096*/ 	.short	0x0000
        /*0098*/ 	.byte	0x00, 0xf0, 0x21, 0x00


	//----- nvinfo : EIATTR_MAXREG_COUNT
	.align		4
.L_3105:
        /*009c*/ 	.byte	0x03, 0x1b
        /*009e*/ 	.short	0x00ff


	//----- nvinfo : EIATTR_NUM_BARRIERS
	.align		4
        /*00a0*/ 	.byte	0x02, 0x4c
        /*00a2*/ 	.byte	0x01
	.zero		1


	//----- nvinfo : EIATTR_MERCURY_ISA_VERSION
	.align		4
        /*00a4*/ 	.byte	0x03, 0x5f
        /*00a6*/ 	.short	0x0000


	//----- nvinfo : EIATTR_INT_WARP_WIDE_INSTR_OFFSETS
	.align		4
        /*00a8*/ 	.byte	0x04, 0x31
        /*00aa*/ 	.short	(.L_3107 - .L_3106)


	//   ....[0]....
.L_3106:
        /*00ac*/ 	.word	0x00005520


	//   ....[1]....
        /*00b0*/ 	.word	0x000055d0


	//----- nvinfo : EIATTR_EXIT_INSTR_OFFSETS
	.align		4
.L_3107:
        /*00b4*/ 	.byte	0x04, 0x1c
        /*00b6*/ 	.short	(.L_3109 - .L_3108)


	//   ....[0]....
.L_3108:
        /*00b8*/ 	.word	0x00004fc0


	//   ....[1]....
        /*00bc*/ 	.word	0x00005370


	//   ....[2]....
        /*00c0*/ 	.word	0x00005660


	//   ....[3]....
        /*00c4*/ 	.word	0x00009d80


	//   ....[4]....
        /*00c8*/ 	.word	0x0000a130


	//----- nvinfo : EIATTR_CRS_STACK_SIZE
	.align		4
.L_3109:
        /*00cc*/ 	.byte	0x04, 0x1e
        /*00ce*/ 	.short	(.L_3111 - .L_3110)
.L_3110:
        /*00d0*/ 	.word	0x00000000
.L_3111:


//--------------------- .nv.info._ZN2at6native36batch_norm_collect_statistics_kernelINS0_6InvStdEdddlEEvNS_27GenericPackedTensorAccessorIKT0_Lm3ENS_17RestrictPtrTraitsET3_EET2_S9_NS3_IS9_Lm1ES6_S7_EESA_ --------------------------
	.section	.nv.info._ZN2at6native36batch_norm_collect_statistics_kernelINS0_6InvStdEdddlEEvNS_27GenericPackedTensorAccessorIKT0_Lm3ENS_17RestrictPtrTraitsET3_EET2_S9_NS3_IS9_Lm1ES6_S7_EESA_,"",@"SHT_CUDA_INFO"
	.sectionflags	@""
	.align	4


	//----- nvinfo : EIATTR_CUDA_API_VERSION
	.align		4
        /*0000*/ 	.byte	0x04, 0x37
        /*0002*/ 	.short	(.L_3113 - .L_3112)
.L_3112:
        /*0004*/ 	.word	0x00000082


	//----- nvinfo : EIATTR_SW2861232_WAR
	.align		4
.L_3113:
        /*0008*/ 	.byte	0x01, 0x35
	.zero		2


	//----- nvinfo : EIATTR_PARAM_CBANK
	.align		4
        /*000c*/ 	.byte	0x04, 0x0a
        /*000e*/ 	.short	(.L_3115 - .L_3114)
	.align		4
.L_3114:
        /*0010*/ 	.word	index@(.nv.constant0._ZN2at6native36batch_norm_collect_statistics_kernelINS0_6InvStdEdddlEEvNS_27GenericPackedTensorAccessorIKT0_Lm3ENS_17RestrictPtrTraitsET3_EET2_S9_NS3_IS9_Lm1ES6_S7_EESA_)
        /*0014*/ 	.short	0x0160
        /*0016*/ 	.short	0x0078


	//----- nvinfo : EIATTR_CBANK_PARAM_SIZE
	.align		4
.L_3115:
        /*0018*/ 	.byte	0x03, 0x19
        /*001a*/ 	.short	0x0078


	//----- nvinfo : EIATTR_KPARAM_INFO
	.align		4
        /*001c*/ 	.byte	0x04, 0x17
        /*001e*/ 	.short	(.L_3117 - .L_3116)
.L_3116:
        /*0020*/ 	.word	0x00000000
        /*0024*/ 	.short	0x0004
        /*0026*/ 	.short	0x0060
        /*0028*/ 	.byte	0x00, 0xf0, 0x61, 0x00


	//----- nvinfo : EIATTR_KPARAM_INFO
	.align		4
.L_3117:
        /*002c*/ 	.byte	0x04, 0x17
        /*002e*/ 	.short	(.L_3119 - .L_3118)
.L_3118:
        /*0030*/ 	.word	0x00000000
        /*0034*/ 	.short	0x0003
        /*0036*/ 	.short	0x0048
        /*0038*/ 	.byte	0x00, 0xf0, 0x61, 0x00


	//----- nvinfo : EIATTR_KPARAM_INFO
	.align		4
.L_3119:
        /*003c*/ 	.byte	0x04, 0x17
        /*003e*/ 	.short	(.L_3121 - .L_3120)
.L_3120:
        /*0040*/ 	.word	0x00000000
        /*0044*/ 	.short	0x0002
        /*0046*/ 	.short	0x0040
        /*0048*/ 	.byte	0x00, 0xf0, 0x21, 0x00


	//----- nvinfo : EIATTR_KPARAM_INFO
	.align		4
.L_3121:
        /*004c*/ 	.byte	0x04, 0x17
        /*004e*/ 	.short	(.L_3123 - .L_3122)
.L_3122:
        /*0050*/ 	.word	0x00000000
        /*0054*/ 	.short	0x0001
        /*0056*/ 	.short	0x0038
        /*0058*/ 	.byte	0x00, 0xf0, 0x21, 0x00


	//----- nvinfo : EIATTR_KPARAM_INFO
	.align		4
.L_3123:
        /*005c*/ 	.byte	0x04, 0x17
        /*005e*/ 	.short	(.L_3125 - .L_3124)
.L_3124:
        /*0060*/ 	.word	0x00000000
        /*0064*/ 	.short	0x0000
        /*0066*/ 	.short	0x0000
        /*0068*/ 	.byte	0x00, 0xf0, 0xe1, 0x00


	//----- nvinfo : EIATTR_MAXREG_COUNT
	.align		4
.L_3125:
        /*006c*/ 	.byte	0x03, 0x1b
        /*006e*/ 	.short	0x00ff


	//----- nvinfo : EIATTR_NUM_BARRIERS
	.align		4
        /*0070*/ 	.byte	0x02, 0x4c
        /*0072*/ 	.byte	0x01
	.zero		1


	//----- nvinfo : EIATTR_MERCURY_ISA_VERSION
	.align		4
        /*0074*/ 	.byte	0x03, 0x5f
        /*0076*/ 	.short	0x0000


	//----- nvinfo : EIATTR_COOP_GROUP_MASK_REGIDS
	.align		4
        /*0078*/ 	.byte	0x04, 0x29
        /*007a*/ 	.short	(.L_3127 - .L_3126)


	//   ....[0]....
.L_3126:
        /*007c*/ 	.word	0xffffffff


	//   ....[1]....
        /*0080*/ 	.word	0xffffffff


	//   ....[2]....
        /*0084*/ 	.word	0xffffffff


	//   ....[3]....
        /*0088*/ 	.word	0xffffffff


	//   ....[4]....
        /*008c*/ 	.word	0xffffffff


	//   ....[5]....
        /*0090*/ 	.word	0xffffffff


	//   ....[6]....
        /*0094*/ 	.word	0xffffffff


	//   ....[7]....
        /*0098*/ 	.word	0xffffffff


	//   ....[8]....
        /*009c*/ 	.word	0xffffffff


	//   ....[9]....
        /*00a0*/ 	.word	0xffffffff


	//   ....[10]....
        /*00a4*/ 	.word	0xffffffff


	//   ....[11]....
        /*00a8*/ 	.word	0xffffffff


	//   ....[12]....
        /*00ac*/ 	.word	0xffffffff


	//   ....[13]....
        /*00b0*/ 	.word	0xffffffff


	//   ....[14]....
        /*00b4*/ 	.word	0xffffffff


	//   ....[15]....
        /*00b8*/ 	.word	0xffffffff


	//   ....[16]....
        /*00bc*/ 	.word	0xffffffff


	//   ....[17]....
        /*00c0*/ 	.word	0xffffffff


	//   ....[18]....
        /*00c4*/ 	.word	0xffffffff


	//   ....[19]....
        /*00c8*/ 	.word	0xffffffff


	//   ....[20]....
        /*00cc*/ 	.word	0xffffffff


	//   ....[21]....
        /*00d0*/ 	.word	0xffffffff


	//   ....[22]....
        /*00d4*/ 	.word	0xffffffff


	//   ....[23]....
        /*00d8*/ 	.word	0xffffffff


	//   ....[24]....
        /*00dc*/ 	.word	0xffffffff


	//   ....[25]....
        /*00e0*/ 	.word	0xffffffff


	//   ....[26]....
        /*00e4*/ 	.word	0xffffffff


	//   ....[27]....
        /*00e8*/ 	.word	0xffffffff


	//   ....[28]....
        /*00ec*/ 	.word	0xffffffff


	//   ....[29]....
        /*00f0*/ 	.word	0xffffffff


	//   ....[30]....
        /*00f4*/ 	.word	0xffffffff


	//   ....[31]....
        /*00f8*/ 	.word	0xffffffff


	//   ....[32]....
        /*00fc*/ 	.word	0xffffffff


	//   ....[33]....
        /*0100*/ 	.word	0xffffffff


	//   ....[34]....
        /*0104*/ 	.word	0xffffffff


	//   ....[35]....
        /*0108*/ 	.word	0xffffffff


	//   ....[36]....
        /*010c*/ 	.word	0xffffffff


	//   ....[37]....
        /*0110*/ 	.word	0xffffffff


	//   ....[38]....
        /*0114*/ 	.word	0xffffffff


	//   ....[39]....
        /*0118*/ 	.word	0xffffffff


	//   ....[40]....
        /*011c*/ 	.word	0xffffffff


	//   ....[41]....
        /*0120*/ 	.word	0xffffffff


	//   ....[42]....
        /*0124*/ 	.word	0xffffffff


	//   ....[43]....
        /*0128*/ 	.word	0xffffffff


	//   ....[44]....
        /*012c*/ 	.word	0xffffffff


	//   ....[45]....
        /*0130*/ 	.word	0xffffffff


	//   ....[46]....
        /*0134*/ 	.word	0xffffffff


	//   ....[47]....
        /*0138*/ 	.word	0xffffffff


	//   ....[48]....
        /*013c*/ 	.word	0xffffffff


	//   ....[49]....
        /*0140*/ 	.word	0xffffffff


	//----- nvinfo : EIATTR_COOP_GROUP_INSTR_OFFSETS
	.align		4
.L_3127:
        /*0144*/ 	.byte	0x04, 0x28
        /*0146*/ 	.short	(.L_3129 - .L_3128)


	//   ....[0]....
.L_3128:
        /*0148*/ 	.word	0x00000540


	//   ....[1]....
        /*014c*/ 	.word	0x00000560


	//   ....[2]....
        /*0150*/ 	.word	0x00000570


	//   ....[3]....
        /*0154*/ 	.word	0x000006b0


	//   ....[4]....
        /*0158*/ 	.word	0x00000730


	//   ....[5]....
        /*015c*/ 	.word	0x00000760


	//   ....[6]....
        /*0160*/ 	.word	0x00000790


	//   ....[7]....
        /*0164*/ 	.word	0x000007c0


	//   ....[8]....
        /*0168*/ 	.word	0x000008f0


	//   ....[9]....
        /*016c*/ 	.word	0x00000970


	//   ....[10]....
        /*0170*/ 	.word	0x000009a0


	//   ....[11]....
        /*0174*/ 	.word	0x000009d0


	//   ....[12]....
        /*0178*/ 	.word	0x00000a00


	//   ....[13]....
        /*017c*/ 	.word	0x00000b30


	//   ....[14]....
        /*0180*/ 	.word	0x00000c00


	//   ....[15]....
        /*0184*/ 	.word	0x00000c20


	//   ....[16]....
        /*0188*/ 	.word	0x00000c80


	//   ....[17]....
        /*018c*/ 	.word	0x00000ca0


	//   ....[18]....
        /*0190*/ 	.word	0x00000d70


	//   ....[19]....
        /*0194*/ 	.word	0x00000df0


	//   ....[20]....
        /*0198*/ 	.word	0x00000e20


	//   ....[21]....
        /*019c*/ 	.word	0x00000e50


	//   ....[22]....
        /*01a0*/ 	.word	0x00000e80


	//   ....[23]....
        /*01a4*/ 	.word	0x00000fc0


	//   ....[24]....
        /*01a8*/ 	.word	0x00001010


	//   ....[25]....
        /*01ac*/ 	.word	0x000011d0


	//   ....[26]....
        /*01b0*/ 	.word	0x000011f0


	//   ....[27]....
        /*01b4*/ 	.word	0x00001200


	//   ....[28]....
        /*01b8*/ 	.word	0x00001340


	//   ....[29]....
        /*01bc*/ 	.word	0x000013a0


	//   ....[30]....
        /*01c0*/ 	.word	0x000013b0


	//   ....[31]....
        /*01c4*/ 	.word	0x00001490


	//   ....[32]....
        /*01c8*/ 	.word	0x000014b0


	//   ....[33]....
        /*01cc*/ 	.word	0x00001580


	//   ....[34]....
        /*01d0*/ 	.word	0x00001600


	//   ....[35]....
        /*01d4*/ 	.word	0x00001630


	//   ....[36]....
        /*01d8*/ 	.word	0x00001660


	//   ....[37]....
        /*01dc*/ 	.word	0x00001690


	//   ....[38]....
        /*01e0*/ 	.word	0x000017c0


	//   ....[39]....
        /*01e4*/ 	.word	0x00001840


	//   ....[40]....
        /*01e8*/ 	.word	0x00001870


	//   ....[41]....
        /*01ec*/ 	.word	0x000018a0


	//   ....[42]....
        /*01f0*/ 	.word	0x000018d0


	//   ....[43]....
        /*01f4*/ 	.word	0x00001a00


	//   ....[44]....
        /*01f8*/ 	.word	0x00001ac0


	//   ....[45]....
        /*01fc*/ 	.word	0x00001ae0


	//   ....[46]....
        /*0200*/ 	.word	0x00001b40


	//   ....[47]....
        /*0204*/ 	.word	0x00001b60


	//   ....[48]....
        /*0208*/ 	.word	0x00001c60


	//   ....[49]....
        /*020c*/ 	.word	0x00001c70


	//----- nvinfo : EIATTR_EXIT_INSTR_OFFSETS
	.align		4
.L_3129:
        /*0210*/ 	.byte	0x04, 0x1c
        /*0212*/ 	.short	(.L_3131 - .L_3130)


	//   ....[0]....
.L_3130:
        /*0214*/ 	.word	0x00001ca0


	//   ....[1]....
        /*0218*/ 	.word	0x00001df0


	//   ....[2]....
        /*021c*/ 	.word	0x000023b0


	//----- nvinfo : EIATTR_CRS_STACK_SIZE
	.align		4
.L_3131:
        /*0220*/ 	.byte	0x04, 0x1e
        /*0222*/ 	.short	(.L_3133 - .L_3132)
.L_3132:
        /*0224*/ 	.word	0x00000000
.L_3133:


//--------------------- .nv.info._ZN2at6native36batch_norm_collect_statistics_kernelINS0_6InvStdEdddiEEvNS_27GenericPackedTensorAccessorIKT0_Lm3ENS_17RestrictPtrTraitsET3_EET2_S9_NS3_IS9_Lm1ES6_S7_EESA_ --------------------------
	.section	.nv.info._ZN2at6native36batch_norm_collect_statistics_kernelINS0_6InvStdEdddiEEvNS_27GenericPackedTensorAccessorIKT0_Lm3ENS_17RestrictPtrTraitsET3_EET2_S9_NS3_IS9_Lm1ES6_S7_EESA_,"",@"SHT_CUDA_INFO"
	.sectionflags	@""
	.align	4


	//----- nvinfo : EIATTR_CUDA_API_VERSION
	.align		4
        /*0000*/ 	.byte	0x04, 0x37
        /*0002*/ 	.short	(.L_3135 - .L_3134)
.L_3134:
        /*0004*/ 	.word	0x00000082


	//----- nvinfo : EIATTR_SW2861232_WAR
	.align		4
.L_3135:
        /*0008*/ 	.byte	0x01, 0x35
	.zero		2


	//----- nvinfo : EIATTR_PARAM_CBANK
	.align		4
        /*000c*/ 	.byte	0x04, 0x0a
        /*000e*/ 	.short	(.L_3137 - .L_3136)
	.align		4
.L_3136:
        /*0010*/ 	.word	index@(.nv.constant0._ZN2at6native36batch_norm_collect_statistics_kernelINS0_6InvStdEdddiEEvNS_27GenericPackedTensorAccessorIKT0_Lm3ENS_17RestrictPtrTraitsET3_EET2_S9_NS3_IS9_Lm1ES6_S7_EESA_)
        /*0014*/ 	.short	0x0160
        /*0016*/ 	.short	0x0050


	//----- nvinfo : EIATTR_CBANK_PARAM_SIZE
	.align		4
.L_3137:
        /*0018*/ 	.byte	0x03, 0x19
        /*001a*/ 	.short	0x0050


	//----- nvinfo : EIATTR_KPARAM_INFO
	.align		4
        /*001c*/ 	.byte	0x04, 0x17
        /*001e*/ 	.short	(.L_3139 - .L_3138)
.L_3138:
        /*0020*/ 	.word	0x00000000
        /*0024*/ 	.short	0x0004
        /*0026*/ 	.short	0x0040
        /*0028*/ 	.byte	0x00, 0xf0, 0x41, 0x00


	//----- nvinfo : EIATTR_KPARAM_INFO
	.align		4
.L_3139:
        /*002c*/ 	.byte	0x04, 0x17
        /*002e*/ 	.short	(.L_3141 - .L_3140)
.L_3140:
        /*0030*/ 	.word	0x00000000
        /*0034*/ 	.short	0x0003
        /*0036*/ 	.short	0x0030
        /*0038*/ 	.byte	0x00, 0xf0, 0x41, 0x00


	//----- nvinfo : EIATTR_KPARAM_INFO
	.align		4
.L_3141:
        /*003c*/ 	.byte	0x04, 0x17
        /*003e*/ 	.short	(.L_3143 - .L_3142)
.L_3142:
        /*0040*/ 	.word	0x00000000
        /*0044*/ 	.short	0x0002
        /*0046*/ 	.short	0x0028
        /*0048*/ 	.byte	0x00, 0xf0, 0x21, 0x00


	//----- nvinfo : EIATTR_KPARAM_INFO
	.align		4
.L_3143:
        /*004c*/ 	.byte	0x04, 0x17
        /*004e*/ 	.short	(.L_3145 - .L_3144)
.L_3144:
        /*0050*/ 	.word	0x00000000
        /*0054*/ 	.short	0x0001
        /*0056*/ 	.short	0x0020
        /*0058*/ 	.byte	0x00, 0xf0, 0x21, 0x00


	//----- nvinfo : EIATTR_KPARAM_INFO
	.align		4
.L_3145:
        /*005c*/ 	.byte	0x04, 0x17
        /*005e*/ 	.short	(.L_3147 - .L_3146)
.L_3146:
        /*0060*/ 	.word	0x00000000
        /*0064*/ 	.short	0x0000
        /*0066*/ 	.short	0x0000
        /*0068*/ 	.byte	0x00, 0xf0, 0x81, 0x00


	//----- nvinfo : EIATTR_MAXREG_COUNT
	.align		4
.L_3147:
        /*006c*/ 	.byte	0x03, 0x1b
        /*006e*/ 	.short	0x00ff


	//----- nvinfo : EIATTR_NUM_BARRIERS
	.align		4
        /*0070*/ 	.byte	0x02, 0x4c
        /*0072*/ 	.byte	0x01
	.zero		1


	//----- nvinfo : EIATTR_MERCURY_ISA_VERSION
	.align		4
        /*0074*/ 	.byte	0x03, 0x5f
        /*0076*/ 	.short	0x0000


	//----- nvinfo : EIATTR_COOP_GROUP_MASK_REGIDS
	.align		4
        /*0078*/ 	.byte	0x04, 0x29
        /*007a*/ 	.short	(.L_3149 - .L_3148)


	//   ....[0]....
.L_3148:
        /*007c*/ 	.word	0xffffffff


	//   ....[1]....
        /*0080*/ 	.word	0xffffffff


	//   ....[2]....
        /*0084*/ 	.word	0xffffffff


	//   ....[3]....
        /*0088*/ 	.word	0xffffffff


	//   ....[4]....
        /*008c*/ 	.word	0xffffffff


	//   ....[5]....
        /*0090*/ 	.word	0xffffffff


	//   ....[6]....
        /*0094*/ 	.word	0xffffffff


	//   ....[7]....
        /*0098*/ 	.word	0xffffffff


	//   ....[8]....
        /*009c*/ 	.word	0xffffffff


	//   ....[9]....
        /*00a0*/ 	.word	0xffffffff


	//   ....[10]....
        /*00a4*/ 	.word	0xffffffff


	//   ....[11]....
        /*00a8*/ 	.word	0xffffffff


	//   ....[12]....
        /*00ac*/ 	.word	0xffffffff


	//   ....[13]....
        /*00b0*/ 	.word	0xffffffff


	//   ....[14]....
        /*00b4*/ 	.word	0xffffffff


	//   ....[15]....
        /*00b8*/ 	.word	0xffffffff


	//   ....[16]....
        /*00bc*/ 	.word	0xffffffff


	//   ....[17]....
        /*00c0*/ 	.word	0xffffffff


	//   ....[18]....
        /*00c4*/ 	.word	0xffffffff


	//   ....[19]....
        /*00c8*/ 	.word	0xffffffff


	//   ....[20]....
        /*00cc*/ 	.word	0xffffffff


	//   ....[21]....
        /*00d0*/ 	.word	0xffffffff


	//   ....[22]....
        /*00d4*/ 	.word	0xffffffff


	//   ....[23]....
        /*00d8*/ 	.word	0xffffffff


	//   ....[24]....
        /*00dc*/ 	.word	0xffffffff


	//   ....[25]....
        /*00e0*/ 	.word	0xffffffff


	//   ....[26]....
        /*00e4*/ 	.word	0xffffffff


	//   ....[27]....
        /*00e8*/ 	.word	0xffffffff


	//   ....[28]....
        /*00ec*/ 	.word	0xffffffff


	//   ....[29]....
        /*00f0*/ 	.word	0xffffffff


	//   ....[30]....
        /*00f4*/ 	.word	0xffffffff


	//   ....[31]....
        /*00f8*/ 	.word	0xffffffff


	//   ....[32]....
        /*00fc*/ 	.word	0xffffffff


	//   ....[33]....
        /*0100*/ 	.word	0xffffffff


	//   ....[34]....
        /*0104*/ 	.word	0xffffffff


	//   ....[35]....
        /*0108*/ 	.word	0xffffffff


	//   ....[36]....
        /*010c*/ 	.word	0xffffffff


	//   ....[37]....
        /*0110*/ 	.word	0xffffffff


	//   ....[38]....
        /*0114*/ 	.word	0xffffffff


	//   ....[39]....
        /*0118*/ 	.word	0xffffffff


	//   ....[40]....
        /*011c*/ 	.word	0xffffffff


	//   ....[41]....
        /*0120*/ 	.word	0xffffffff


	//   ....[42]....
        /*0124*/ 	.word	0xffffffff


	//   ....[43]....
        /*0128*/ 	.word	0xffffffff


	//   ....[44]....
        /*012c*/ 	.word	0xffffffff


	//   ....[45]....
        /*0130*/ 	.word	0xffffffff


	//   ....[46]....
        /*0134*/ 	.word	0xffffffff


	//   ....[47]....
        /*0138*/ 	.word	0xffffffff


	//   ....[48]....
        /*013c*/ 	.word	0xffffffff


	//   ....[49]....
        /*0140*/ 	.word	0xffffffff


	//----- nvinfo : EIATTR_COOP_GROUP_INSTR_OFFSETS
	.align		4
.L_3149:
        /*0144*/ 	.byte	0x04, 0x28
        /*0146*/ 	.short	(.L_3151 - .L_3150)


	//   ....[0]....
.L_3150:
        /*0148*/ 	.word	0x00000420


	//   ....[1]....
        /*014c*/ 	.word	0x00000440


	//   ....[2]....
        /*0150*/ 	.word	0x00000450


	//   ....[3]....
        /*0154*/ 	.word	0x000005b0


	//   ....[4]....
        /*0158*/ 	.word	0x00000600


	//   ....[5]....
        /*015c*/ 	.word	0x00000610


	//   ....[6]....
        /*0160*/ 	.word	0x000006f0


	//   ....[7]....
        /*0164*/ 	.word	0x00000710


	//   ....[8]....
        /*0168*/ 	.word	0x000007f0


	//   ....[9]....
        /*016c*/ 	.word	0x00000870


	//   ....[10]....
        /*0170*/ 	.word	0x000008a0


	//   ....[11]....
        /*0174*/ 	.word	0x000008d0


	//   ....[12]....
        /*0178*/ 	.word	0x00000900


	//   ....[13]....
        /*017c*/ 	.word	0x00000a30


	//   ....[14]....
        /*0180*/ 	.word	0x00000ab0


	//   ....[15]....
        /*0184*/ 	.word	0x00000ae0


	//   ....[16]....
        /*0188*/ 	.word	0x00000b10


	//   ....[17]....
        /*018c*/ 	.word	0x00000b40


	//   ....[18]....
        /*0190*/ 	.word	0x00000c70


	//   ....[19]....
        /*0194*/ 	.word	0x00000cf0


	//   ....[20]....
        /*0198*/ 	.word	0x00000d20


	//   ....[21]....
        /*019c*/ 	.word	0x00000d50


	//   ....[22]....
        /*01a0*/ 	.word	0x00000d80


	//   ....[23]....
        /*01a4*/ 	.word	0x00000ec0


	//   ....[24]....
        /*01a8*/ 	.word	0x00000f10


	//   ....[25]....
        /*01ac*/ 	.word	0x000010d0


	//   ....[26]....
        /*01b0*/ 	.word	0x000010f0


	//   ....[27]....
        /*01b4*/ 	.word	0x00001100


	//   ....[28]....
        /*01b8*/ 	.word	0x00001240


	//   ....[29]....
        /*01bc*/ 	.word	0x000012c0


	//   ....[30]....
        /*01c0*/ 	.word	0x000012f0


	//   ....[31]....
        /*01c4*/ 	.word	0x00001320


	//   ....[32]....
        /*01c8*/ 	.word	0x00001350


	//   ....[33]....
        /*01cc*/ 	.word	0x00001480


	//   ....[34]....
        /*01d0*/ 	.word	0x00001500


	//   ....[35]....
        /*01d4*/ 	.word	0x00001530


	//   ....[36]....
        /*01d8*/ 	.word	0x00001560


	//   ....[37]....
        /*01dc*/ 	.word	0x00001590


	//   ....[38]....
        /*01e0*/ 	.word	0x000016c0


	//   ....[39]....
        /*01e4*/ 	.word	0x00001740


	//   ....[40]....
        /*01e8*/ 	.word	0x00001770


	//   ....[41]....
        /*01ec*/ 	.word	0x000017a0


	//   ....[42]....
        /*01f0*/ 	.word	0x000017d0


	//   ....[43]....
        /*01f4*/ 	.word	0x00001900


	//   ....[44]....
        /*01f8*/ 	.word	0x00001980


	//   ....[45]....
        /*01fc*/ 	.word	0x000019b0


	//   ....[46]....
        /*0200*/ 	.word	0x000019e0


	//   ....[47]....
        /*0204*/ 	.word	0x00001a00


	//   ....[48]....
        /*0208*/ 	.word	0x00001b50


	//   ....[49]....
        /*020c*/ 	.word	0x00001b60


	//----- nvinfo : EIATTR_EXIT_INSTR_OFFSETS
	.align		4
.L_3151:
        /*0210*/ 	.byte	0x04, 0x1c
        /*0212*/ 	.short	(.L_3153 - .L_3152)


	//   ....[0]....
.L_3152:
        /*0214*/ 	.word	0x00001b70


	//   ....[1]....
        /*0218*/ 	.word	0x00001c60


	//   ....[2]....
        /*021c*/ 	.word	0x000021a0


	//----- nvinfo : EIATTR_CRS_STACK_SIZE
	.align		4
.L_3153:
        /*0220*/ 	.byte	0x04, 0x1e
        /*0222*/ 	.short	(.L_3155 - .L_3154)
.L_3154:
        /*0224*/ 	.word	0x00000000
.L_3155:


//--------------------- .nv.info._ZN2at6native50batch_norm_collect_statistics_channels_last_kernelINS0_6InvStdEddLi4EEEvPKT0_PT1_S7_PVS6_PiiiS6_ --------------------------
	.section	.nv.info._ZN2at6native50batch_norm_collect_statistics_channels_last_kernelINS0_6InvStdEddLi4EEEvPKT0_PT1_S7_PVS6_PiiiS6_,"",@"SHT_CUDA_INFO"
	.sectionflags	@""
	.align	4


	//----- nvinfo : EIATTR_CUDA_API_VERSION
	.align		4
        /*0000*/ 	.byte	0x04, 0x37
        /*0002*/ 	.short	(.L_3157 - .L_3156)
.L_3156:
        /*0004*/ 	.word	0x00000082


	//----- nvinfo : EIATTR_SW2861232_WAR
	.align		4
.L_3157:
        /*0008*/ 	.byte	0x01, 0x35
	.zero		2


	//----- nvinfo : EIATTR_PARAM_CBANK
	.align		4
        /*000c*/ 	.byte	0x04, 0x0a
        /*000e*/ 	.short	(.L_3159 - .L_3158)
	.align		4
.L_3158:
        /*0010*/ 	.word	index@(.nv.constant0._ZN2at6native50batch_norm_collect_statistics_channels_last_kernelINS0_6InvStdEddLi4EEEvPKT0_PT1_S7_PVS6_PiiiS6_)
        /*0014*/ 	.short	0x0160
        /*0016*/ 	.short	0x0038


	//----- nvinfo : EIATTR_CBANK_PARAM_SIZE
	.align		4
.L_3159:
        /*0018*/ 	.byte	0x03, 0x19
        /*001a*/ 	.short	0x0038


	//----- nvinfo : EIATTR_KPARAM_INFO
	.align		4
        /*001c*/ 	.byte	0x04, 0x17
        /*001e*/ 	.short	(.L_3161 - .L_3160)
.L_3160:
        /*0020*/ 	.word	0x00000000
        /*0024*/ 	.short	0x0007
        /*0026*/ 	.short	0x0030
        /*0028*/ 	.byte	0x00, 0xf0, 0x21, 0x00


	//----- nvinfo : EIATTR_KPARAM_INFO
	.align		4
.L_3161:
        /*002c*/ 	.byte	0x04, 0x17
        /*002e*/ 	.short	(.L_3163 - .L_3162)
.L_3162:
        /*0030*/ 	.word	0x00000000
        /*0034*/ 	.short	0x0006
        /*0036*/ 	.short	0x002c
        /*0038*/ 	.byte	0x00, 0xf0, 0x11, 0x00


	//----- nvinfo : EIATTR_KPARAM_INFO
	.align		4
.L_3163:
        /*003c*/ 	.byte	0x04, 0x17
        /*003e*/ 	.short	(.L_3165 - .L_3164)
.L_3164:
        /*0040*/ 	.word	0x00000000
        /*0044*/ 	.short	0x0005
        /*0046*/ 	.short	0x0028
        /*0048*/ 	.byte	0x00, 0xf0, 0x11, 0x00


	//----- nvinfo : EIATTR_KPARAM_INFO
	.align		4
.L_3165:
        /*004c*/ 	.byte	0x04, 0x17
        /*004e*/ 	.short	(.L_3167 - .L_3166)
.L_3166:
        /*0050*/ 	.word	0x00000000
        /*0054*/ 	.short	0x0004
        /*0056*/ 	.short	0x0020
        /*0058*/ 	.byte	0x00, 0xf0, 0x21, 0x00


	//----- nvinfo : EIATTR_KPARAM_INFO
	.align		4
.L_3167:
        /*005c*/ 	.byte	0x04, 0x17
        /*005e*/ 	.short	(.L_3169 - .L_3168)
.L_3168:
        /*0060*/ 	.word	0x00000000
        /*0064*/ 	.short	0x0003
        /*0066*/ 	.short	0x0018
        /*0068*/ 	.byte	0x00, 0xf0, 0x21, 0x00


	//----- nvinfo : EIATTR_KPARAM_INFO
	.align		4
.L_3169:
        /*006c*/ 	.byte	0x04, 0x17
        /*006e*/ 	.short	(.L_3171 - .L_3170)
.L_3170:
        /*0070*/ 	.word	0x00000000
        /*0074*/ 	.short	0x0002
        /*0076*/ 	.short	0x0010
        /*0078*/ 	.byte	0x00, 0xf0, 0x21, 0x00


	//----- nvinfo : EIATTR_KPARAM_INFO
	.align		4
.L_3171:
        /*007c*/ 	.byte	0x04, 0x17
        /*007e*/ 	.short	(.L_3173 - .L_3172)
.L_3172:
        /*0080*/ 	.word	0x00000000
        /*0084*/ 	.short	0x0001
        /*0086*/ 	.short	0x0008
        /*0088*/ 	.byte	0x00, 0xf0, 0x21, 0x00


	//----- nvinfo : EIATTR_KPARAM_INFO
	.align		4
.L_3173:
        /*008c*/ 	.byte	0x04, 0x17
        /*008e*/ 	.short	(.L_3175 - .L_3174)
.L_3174:
        /*0090*/ 	.word	0x00000000
        /*0094*/ 	.short	0x0000
        /*0096*/ 	.short	0x0000
        /*0098*/ 	.byte	0x00, 0xf0, 0x21, 0x00


	//----- nvinfo : EIATTR_MAXREG_COUNT
	.align		4
.L_3175:
        /*009c*/ 	.byte	0x03, 0x1b
        /*009e*/ 	.short	0x00ff


	//----- nvinfo : EIATTR_NUM_BARRIERS
	.align		4
        /*00a0*/ 	.byte	0x02, 0x4c
        /*00a2*/ 	.byte	0x01
	.zero		1


	//----- nvinfo : EIATTR_MERCURY_ISA_VERSION
	.align		4
        /*00a4*/ 	.byte	0x03, 0x5f
        /*00a6*/ 	.short	0x0000


	//----- nvinfo : EIATTR_INT_WARP_WIDE_INSTR_OFFSETS
	.align		4
        /*00a8*/ 	.byte	0x04, 0x31
        /*00aa*/ 	.short	(.L_3177 - .L_3176)


	//   ....[0]....
.L_3176:
        /*00ac*/ 	.word	0x000082f0


	//   ....[1]....
        /*00b0*/ 	.word	0x000083b0


	//----- nvinfo : EIATTR_EXIT_INSTR_OFFSETS
	.align		4
.L_3177:
        /*00b4*/ 	.byte	0x04, 0x1c
        /*00b6*/ 	.short	(.L_3179 - .L_3178)


	//   ....[0]....
.L_3178:
        /*00b8*/ 	.word	0x00007cf0


	//   ....[1]....
        /*00bc*/ 	.word	0x00008140


	//   ....[2]....
        /*00c0*/ 	.word	0x00008440


	//   ....[3]....
        /*00c4*/ 	.word	0x0000f150


	//   ....[4]....
        /*00c8*/ 	.word	0x0000f5a0


	//----- nvinfo : EIATTR_CRS_STACK_SIZE
	.align		4
.L_3179:
        /*00cc*/ 	.byte	0x04, 0x1e
        /*00ce*/ 	.short	(.L_3181 - .L_3180)
.L_3180:
        /*00d0*/ 	.word	0x00000000
.L_3181:


//--------------------- .nv.info._ZN2at6native26batch_norm_backward_kernelIN3c108BFloat16ES3_fiEEvNS_27GenericPackedTensorAccessorIKT_Lm3ENS_16DefaultPtrTraitsET2_EES9_NS4_IS5_Lm3ES7_S8_EENS4_IT0_Lm1ES7_S8_EESC_NS4_IKSB_Lm1ES7_S8_EESE_SE_NS4_IKT1_Lm1ES7_S8_EESH_bSF_ --------------------------
	.section	.nv.info._ZN2at6native26batch_norm_backward_kernelIN3c108BFloat16ES3_fiEEvNS_27GenericPackedTensorAccessorIKT_Lm3ENS_16DefaultPtrTraitsET2_EES9_NS4_IS5_Lm3ES7_S8_EENS4_IT0_Lm1ES7_S8_EESC_NS4_IKSB_Lm1ES7_S8_EESE_SE_NS4_IKT1_Lm1ES7_S8_EESH_bSF_,"",@"SHT_CUDA_INFO"
	.sectionflags	@""
	.align	4


	//----- nvinfo : EIATTR_CUDA_API_VERSION
	.align		4
        /*0000*/ 	.byte	0x04, 0x37
        /*0002*/ 	.short	(.L_3183 - .L_3182)
.L_3182:
        /*0004*/ 	.word	0x00000082


	//----- nvinfo : EIATTR_SW2861232_WAR
	.align		4
.L_3183:
        /*0008*/ 	.byte	0x01, 0x35
	.zero		2


	//----- nvinfo : EIATTR_PARAM_CBANK
	.align		4
        /*000c*/ 	.byte	0x04, 0x0a
        /*000e*/ 	.short	(.L_3185 - .L_3184)
	.align		4
.L_3184:
        /*0010*/ 	.word	index@(.nv.constant0._ZN2at6native26batch_norm_backward_kernelIN3c108BFloat16ES3_fiEEvNS_27GenericPackedTensorAccessorIKT_Lm3ENS_16DefaultPtrTraitsET2_EES9_NS4_IS5_Lm3ES7_S8_EENS4_IT0_Lm1ES7_S8_EESC_NS4_IKSB_Lm1ES7_S8_EESE_SE_NS4_IKT1_Lm1ES7_S8_EESH_bSF_)
        /*0014*/ 	.short	0x0160
        /*0016*/ 	.short	0x00d8


	//----- nvinfo : EIATTR_CBANK_PARAM_SIZE
	.align		4
.L_3185:
        /*0018*/ 	.byte	0x03, 0x19
        /*001a*/ 	.short	0x00d8


	//----- nvinfo : EIATTR_KPARAM_INFO
	.align		4
        /*001c*/ 	.byte	0x04, 0x17
        /*001e*/ 	.short	(.L_3187 - .L_3186)
.L_3186:
        /*0020*/ 	.word	0x00000000
        /*0024*/ 	.short	0x000b
        /*0026*/ 	.short	0x00d4
        /*0028*/ 	.byte	0x00, 0xf0, 0x11, 0x00


	//----- nvinfo : EIATTR_KPARAM_INFO
	.align		4
.L_3187:
        /*002c*/ 	.byte	0x04, 0x17
        /*002e*/ 	.short	(.L_3189 - .L_3188)
.L_3188:
        /*0030*/ 	.word	0x00000000
        /*0034*/ 	.short	0x000a
        /*0036*/ 	.short	0x00d0
        /*0038*/ 	.byte	0x00, 0xf0, 0x05, 0x00


	//----- nvinfo : EIATTR_KPARAM_INFO
	.align		4
.L_3189:
        /*003c*/ 	.byte	0x04, 0x17
        /*003e*/ 	.short	(.L_3191 - .L_3190)
.L_3190:
        /*0040*/ 	.word	0x00000000
        /*0044*/ 	.short	0x0009
        /*0046*/ 	.short	0x00c0
        /*0048*/ 	.byte	0x00, 0xf0, 0x41, 0x00


	//----- nvinfo : EIATTR_KPARAM_INFO
	.align		4
.L_3191:
        /*004c*/ 	.byte	0x04, 0x17
        /*004e*/ 	.short	(.L_3193 - .L_3192)
.L_3192:
        /*0050*/ 	.word	0x00000000
        /*0054*/ 	.short	0x0008
        /*0056*/ 	.short	0x00b0
        /*0058*/ 	.byte	0x00, 0xf0, 0x41, 0x00


	//----- nvinfo : EIATTR_KPARAM_INFO
	.align		4
.L_3193:
        /*005c*/ 	.byte	0x04, 0x17
        /*005e*/ 	.short	(.L_3195 - .L_3194)
.L_3194:
        /*0060*/ 	.word	0x00000000
        /*0064*/ 	.short	0x0007
        /*0066*/ 	.short	0x00a0
        /*0068*/ 	.byte	0x00, 0xf0, 0x41, 0x00


	//----- nvinfo : EIATTR_KPARAM_INFO
	.align		4
.L_3195:
        /*006c*/ 	.byte	0x04, 0x17
        /*006e*/ 	.short	(.L_3197 - .L_3196)
.L_3196:
        /*0070*/ 	.word	0x00000000
        /*0074*/ 	.short	0x0006
        /*0076*/ 	.short	0x0090
        /*0078*/ 	.byte	0x00, 0xf0, 0x41, 0x00


	//----- nvinfo : EIATTR_KPARAM_INFO
	.align		4
.L_3197:
        /*007c*/ 	.byte	0x04, 0x17
        /*007e*/ 	.short	(.L_3199 - .L_3198)
.L_3198:
        /*0080*/ 	.word	0x00000000
        /*0084*/ 	.short	0x0005
        /*0086*/ 	.short	0x0080
        /*0088*/ 	.byte	0x00, 0xf0, 0x41, 0x00


	//----- nvinfo : EIATTR_KPARAM_INFO
	.align		4
.L_3199:
        /*008c*/ 	.byte	0x04, 0x17
        /*008e*/ 	.short	(.L_3201 - .L_3200)
.L_3200:
        /*0090*/ 	.word	0x00000000
        /*0094*/ 	.short	0x0004
        /*0096*/ 	.short	0x0070
        /*0098*/ 	.byte	0x00, 0xf0, 0x41, 0x00


	//----- nvinfo : EIATTR_KPARAM_INFO
	.align		4
.L_3201:
        /*009c*/ 	.byte	0x04, 0x17
        /*009e*/ 	.short	(.L_3203 - .L_3202)
.L_3202:
        /*00a0*/ 	.word	0x00000000
        /*00a4*/ 	.short	0x0003
        /*00a6*/ 	.short	0x0060
        /*00a8*/ 	.byte	0x00, 0xf0, 0x41, 0x00


	//----- nvinfo : EIATTR_KPARAM_INFO
	.align		4
.L_3203:
        /*00ac*/ 	.byte	0x04, 0x17
        /*00ae*/ 	.short	(.L_3205 - .L_3204)
.L_3204:
        /*00b0*/ 	.word	0x00000000
        /*00b4*/ 	.short	0x0002
        /*00b6*/ 	.short	0x0040
        /*00b8*/ 	.byte	0x00, 0xf0, 0x81, 0x00


	//----- nvinfo : EIATTR_KPARAM_INFO
	.align		4
.L_3205:
        /*00bc*/ 	.byte	0x04, 0x17
        /*00be*/ 	.short	(.L_3207 - .L_3206)
.L_3206:
        /*00c0*/ 	.word	0x00000000
        /*00c4*/ 	.short	0x0001
        /*00c6*/ 	.short	0x0020
        /*00c8*/ 	.byte	0x00, 0xf0, 0x81, 0x00


	//----- nvinfo : EIATTR_KPARAM_INFO
	.align		4
.L_3207:
        /*00cc*/ 	.byte	0x04, 0x17
        /*00ce*/ 	.short	(.L_3209 - .L_3208)
.L_3208:
        /*00d0*/ 	.word	0x00000000
        /*00d4*/ 	.short	0x0000
        /*00d6*/ 	.short	0x0000
        /*00d8*/ 	.byte	0x00, 0xf0, 0x81, 0x00


	//----- nvinfo : EIATTR_MAXREG_COUNT
	.align		4
.L_3209:
        /*00dc*/ 	.byte	0x03, 0x1b
        /*00de*/ 	.short	0x00ff


	//----- nvinfo : EIATTR_NUM_BARRIERS
	.align		4
        /*00e0*/ 	.byte	0x02, 0x4c
        /*00e2*/ 	.byte	0x01
	.zero		1


	//----- nvinfo : EIATTR_MERCURY_ISA_VERSION
	.align		4
        /*00e4*/ 	.byte	0x03, 0x5f
        /*00e6*/ 	.short	0x0000


	//----- nvinfo : EIATTR_COOP_GROUP_MASK_REGIDS
	.align		4
        /*00e8*/ 	.byte	0x04, 0x29
        /*00ea*/ 	.short	(.L_3211 - .L_3210)


	//   ....[0]....
.L_3210:
        /*00ec*/ 	.word	0xffffffff


	//   ....[1]....
        /*00f0*/ 	.word	0xffffffff


	//   ....[2]....
        /*00f4*/ 	.word	0xffffffff


	//   ....[3]....
        /*00f8*/ 	.word	0xffffffff


	//   ....[4]....
        /*00fc*/ 	.word	0xffffffff


	//   ....[5]....
        /*0100*/ 	.word	0xffffffff


	//   ....[6]....
        /*0104*/ 	.word	0xffffffff


	//   ....[7]....
        /*0108*/ 	.word	0xffffffff


	//   ....[8]....
        /*010c*/ 	.word	0xffffffff


	//   ....[9]....
        /*0110*/ 	.word	0xffffffff


	//   ....[10]....
        /*0114*/ 	.word	0xffffffff


	//   ....[11]....
        /*0118*/ 	.word	0xffffffff


	//   ....[12]....
        /*011c*/ 	.word	0xffffffff


	//   ....[13]....
        /*0120*/ 	.word	0xffffffff


	//   ....[14]....
        /*0124*/ 	.word	0xffffffff


	//   ....[15]....
        /*0128*/ 	.word	0xffffffff


	//   ....[16]....
        /*012c*/ 	.word	0xffffffff


	//   ....[17]....
        /*0130*/ 	.word	0xffffffff


	//   ....[18]....
        /*0134*/ 	.word	0xffffffff


	//   ....[19]....
        /*0138*/ 	.word	0xffffffff


	//   ....[20]....
        /*013c*/ 	.word	0xffffffff


	//   ....[21]....
        /*0140*/ 	.word	0xffffffff


	//   ....[22]....
        /*0144*/ 	.word	0xffffffff


	//   ....[23]....
        /*0148*/ 	.word	0xffffffff


	//   ....[24]....
        /*014c*/ 	.word	0xffffffff


	//   ....[25]....
        /*0150*/ 	.word	0xffffffff


	//   ....[26]....
        /*0154*/ 	.word	0xffffffff


	//   ....[27]....
        /*0158*/ 	.word	0xffffffff


	//   ....[28]....
        /*015c*/ 	.word	0xffffffff


	//   ....[29]....
        /*0160*/ 	.word	0xffffffff


	//----- nvinfo : EIATTR_COOP_GROUP_INSTR_OFFSETS
	.align		4
.L_3211:
        /*0164*/ 	.byte	0x04, 0x28
        /*0166*/ 	.short	(.L_3213 - .L_3212)


	//   ....[0]....
.L_3212:
        /*0168*/ 	.word	0x000006a0


	//   ....[1]....
        /*016c*/ 	.word	0x000006e0


	//   ....[2]....
        /*0170*/ 	.word	0x00000750


	//   ....[3]....
        /*0174*/ 	.word	0x00000760


	//   ....[4]....
        /*0178*/ 	.word	0x000007c0


	//   ....[5]....
        /*017c*/ 	.word	0x000007d0


	//   ....[6]....
        /*0180*/ 	.word	0x00000840


	//   ....[7]....
        /*0184*/ 	.word	0x00000850


	//   ....[8]....
        /*0188*/ 	.word	0x000008f0


	//   ....[9]....
        /*018c*/ 	.word	0x00000910


	//   ....[10]....
        /*0190*/ 	.word	0x00000a30


	//   ....[11]....
        /*0194*/ 	.word	0x00000a60


	//   ....[12]....
        /*0198*/ 	.word	0x00000a90


	//   ....[13]....
        /*019c*/ 	.word	0x00000ad0


	//   ....[14]....
        /*01a0*/ 	.word	0x00000b30


	//   ....[15]....
        /*01a4*/ 	.word	0x00000b40


	//   ....[16]....
        /*01a8*/ 	.word	0x00000ba0


	//   ....[17]....
        /*01ac*/ 	.word	0x00000bb0


	//   ....[18]....
        /*01b0*/ 	.word	0x00000c10


	//   ....[19]....
        /*01b4*/ 	.word	0x00000c20


	//   ....[20]....
        /*01b8*/ 	.word	0x000014b0


	//   ....[21]....
        /*01bc*/ 	.word	0x00001530


	//   ....[22]....
        /*01c0*/ 	.word	0x000015e0


	//   ....[23]....
        /*01c4*/ 	.word	0x00001650


	//   ....[24]....
        /*01c8*/ 	.word	0x00001700


	//   ....[25]....
        /*01cc*/ 	.word	0x00001770


	//   ....[26]....
        /*01d0*/ 	.word	0x00001820


	//   ....[27]....
        /*01d4*/ 	.word	0x00001890


	//   ....[28]....
        /*01d8*/ 	.word	0x00001940


	//   ....[29]....
        /*01dc*/ 	.word	0x000019b0


	//----- nvinfo : EIATTR_EXIT_INSTR_OFFSETS
	.align		4
.L_3213:
        /*01e0*/ 	.byte	0x04, 0x1c
        /*01e2*/ 	.short	(.L_3215 - .L_3214)


	//   ....[0]....
.L_3214:
        /*01e4*/ 	.word	0x000013e0


	//   ....[1]....
        /*01e8*/ 	.word	0x00001450


	//----- nvinfo : EIATTR_CRS_STACK_SIZE
	.align		4
.L_3215:
        /*01ec*/ 	.byte	0x04, 0x1e
        /*01ee*/ 	.short	(.L_3217 - .L_3216)
.L_3216:
        /*01f0*/ 	.word	0x00000000
.L_3217:


//--------------------- .nv.info._ZN2at6native26batch_norm_backward_kernelIN3c108BFloat16EffiEEvNS_27GenericPackedTensorAccessorIKT_Lm3ENS_16DefaultPtrTraitsET2_EES9_NS4_IS5_Lm3ES7_S8_EENS4_IT0_Lm1ES7_S8_EESC_NS4_IKSB_Lm1ES7_S8_EESE_SE_NS4_IKT1_Lm1ES7_S8_EESH_bSF_ --------------------------
	.section	.nv.info._ZN2at6native26batch_norm_backward_kernelIN3c108BFloat16EffiEEvNS_27GenericPackedTensorAccessorIKT_Lm3ENS_16DefaultPtrTraitsET2_EES9_NS4_IS5_Lm3ES7_S8_EENS4_IT0_Lm1ES7_S8_EESC_NS4_IKSB_Lm1ES7_S8_EESE_SE_NS4_IKT1_Lm1ES7_S8_EESH_bSF_,"",@"SHT_CUDA_INFO"
	.sectionflags	@""
	.align	4


	//----- nvinfo : EIATTR_CUDA_API_VERSION
	.align		4
        /*0000*/ 	.byte	0x04, 0x37
        /*0002*/ 	.short	(.L_3219 - .L_3218)
.L_3218:
        /*0004*/ 	.word	0x00000082


	//----- nvinfo : EIATTR_SW2861232_WAR
	.align		4
.L_3219:
        /*0008*/ 	.byte	0x01, 0x35
	.zero		2


	//----- nvinfo : EIATTR_PARAM_CBANK
	.align		4
        /*000c*/ 	.byte	0x04, 0x0a
        /*000e*/ 	.short	(.L_3221 - .L_3220)
	.align		4
.L_3220:
        /*0010*/ 	.word	index@(.nv.constant0._ZN2at6native26batch_norm_backward_kernelIN3c108BFloat16EffiEEvNS_27GenericPackedTensorAccessorIKT_Lm3ENS_16DefaultPtrTraitsET2_EES9_NS4_IS5_Lm3ES7_S8_EENS4_IT0_Lm1ES7_S8_EESC_NS4_IKSB_Lm1ES7_S8_EESE_SE_NS4_IKT1_Lm1ES7_S8_EESH_bSF_)
        /*0014*/ 	.short	0x0160
        /*0016*/ 	.short	0x00d8


	//----- nvinfo : EIATTR_CBANK_PARAM_SIZE
	.align		4
.L_3221:
        /*0018*/ 	.byte	0x03, 0x19
        /*001a*/ 	.short	0x00d8


	//----- nvinfo : EIATTR_KPARAM_INFO
	.align		4
        /*001c*/ 	.byte	0x04, 0x17
        /*001e*/ 	.short	(.L_3223 - .L_3222)
.L_3222:
        /*0020*/ 	.word	0x00000000
        /*0024*/ 	.short	0x000b
        /*0026*/ 	.short	0x00d4
        /*0028*/ 	.byte	0x00, 0xf0, 0x11, 0x00


	//----- nvinfo : EIATTR_KPARAM_INFO
	.align		4
.L_3223:
        /*002c*/ 	.byte	0x04, 0x17
        /*002e*/ 	.short	(.L_3225 - .L_3224)
.L_3224:
        /*0030*/ 	.word	0x00000000
        /*0034*/ 	.short	0x000a
        /*0036*/ 	.short	0x00d0
        /*0038*/ 	.byte	0x00, 0xf0, 0x05, 0x00


	//----- nvinfo : EIATTR_KPARAM_INFO
	.align		4
.L_3225:
        /*003c*/ 	.byte	0x04, 0x17
        /*003e*/ 	.short	(.L_3227 - .L_3226)
.L_3226:
        /*0040*/ 	.word	0x00000000
        /*0044*/ 	.short	0x0009
        /*0046*/ 	.short	0x00c0
        /*0048*/ 	.byte	0x00, 0xf0, 0x41, 0x00


	//----- nvinfo : EIATTR_KPARAM_INFO
	.align		4
.L_3227:
        /*004c*/ 	.byte	0x04, 0x17
        /*004e*/ 	.short	(.L_3229 - .L_3228)
.L_3228:
        /*0050*/ 	.word	0x00000000
        /*0054*/ 	.short	0x0008
        /*0056*/ 	.short	0x00b0
        /*0058*/ 	.byte	0x00, 0xf0, 0x41, 0x00


	//----- nvinfo : EIATTR_KPARAM_INFO
	.align		4
.L_3229:
        /*005c*/ 	.byte	0x04, 0x17
        /*005e*/ 	.short	(.L_3231 - .L_3230)
.L_3230:
        /*0060*/ 	.word	0x00000000
        /*0064*/ 	.short	0x0007
        /*0066*/ 	.short	0x00a0
        /*0068*/ 	.byte	0x00, 0xf0, 0x41, 0x00


	//----- nvinfo : EIATTR_KPARAM_INFO
	.align		4
.L_3231:
        /*006c*/ 	.byte	0x04, 0x17
        /*006e*/ 	.short	(.L_3233 - .L_3232)
.L_3232:
        /*0070*/ 	.word	0x00000000
        /*0074*/ 	.short	0x0006
        /*0076*/ 	.short	0x0090
        /*0078*/ 	.byte	0x00, 0xf0, 0x41, 0x00


	//----- nvinfo : EIATTR_KPARAM_INFO
	.align		4
.L_3233:
        /*007c*/ 	.byte	0x04, 0x17
        /*007e*/ 	.short	(.L_3235 - .L_3234)
.L_3234:
        /*0080*/ 	.word	0x00000000
        /*0084*/ 	.short	0x0005
        /*0086*/ 	.short	0x0080
        /*0088*/ 	.byte	0x00, 0xf0, 0x41, 0x00


	//----- nvinfo : EIATTR_KPARAM_INFO
	.align		4
.L_3235:
        /*008c*/ 	.byte	0x04, 0x17
        /*008e*/ 	.short	(.L_3237 - .L_3236)
.L_3236:
        /*0090*/ 	.word	0x00000000
        /*0094*/ 	.short	0x0004
        /*0096*/ 	.short	0x0070
        /*0098*/ 	.byte	0x00, 0xf0, 0x41, 0x00


	//----- nvinfo : EIATTR_KPARAM_INFO
	.align		4
.L_3237:
        /*009c*/ 	.byte	0x04, 0x17
        /*009e*/ 	.short	(.L_3239 - .L_3238)
.L_3238:
        /*00a0*/ 	.word	0x00000000
        /*00a4*/ 	.short	0x0003
        /*00a6*/ 	.short	0x0060
        /*00a8*/ 	.byte	0x00, 0xf0, 0x41, 0x00


	//----- nvinfo : EIATTR_KPARAM_INFO
	.align		4
.L_3239:
        /*00ac*/ 	.byte	0x04, 0x17
        /*00ae*/ 	.short	(.L_3241 - .L_3240)
.L_3240:
        /*00b0*/ 	.word	0x00000000
        /*00b4*/ 	.short	0x0002
        /*00b6*/ 	.short	0x0040
        /*00b8*/ 	.byte	0x00, 0xf0, 0x81, 0x00


	//----- nvinfo : EIATTR_KPARAM_INFO
	.align		4
.L_3241:
        /*00bc*/ 	.byte	0x04, 0x17
        /*00be*/ 	.short	(.L_3243 - .L_3242)
.L_3242:
        /*00c0*/ 	.word	0x00000000
        /*00c4*/ 	.short	0x0001
        /*00c6*/ 	.short	0x0020
        /*00c8*/ 	.byte	0x00, 0xf0, 0x81, 0x00


	//----- nvinfo : EIATTR_KPARAM_INFO
	.align		4
.L_3243:
        /*00cc*/ 	.byte	0x04, 0x17
        /*00ce*/ 	.short	(.L_3245 - .L_3244)
.L_3244:
        /*00d0*/ 	.word	0x00000000
        /*00d4*/ 	.short	0x0000
        /*00d6*/ 	.short	0x0000
        /*00d8*/ 	.byte	0x00, 0xf0, 0x81, 0x00


	//----- nvinfo : EIATTR_MAXREG_COUNT
	.align		4
.L_3245:
        /*00dc*/ 	.byte	0x03, 0x1b
        /*00de*/ 	.short	0x00ff


	//----- nvinfo : EIATTR_NUM_BARRIERS
	.align		4
        /*00e0*/ 	.byte	0x02, 0x4c
        /*00e2*/ 	.byte	0x01
	.zero		1


	//----- nvinfo : EIATTR_MERCURY_ISA_VERSION
	.align		4
        /*00e4*/ 	.byte	0x03, 0x5f
        /*00e6*/ 	.short	0x0000


	//----- nvinfo : EIATTR_COOP_GROUP_MASK_REGIDS
	.align		4
        /*00e8*/ 	.byte	0x04, 0x29
        /*00ea*/ 	.short	(.L_3247 - .L_3246)


	//   ....[0]....
.L_3246:
        /*00ec*/ 	.word	0xffffffff


	//   ....[1]....
        /*00f0*/ 	.word	0xffffffff


	//   ....[2]....
        /*00f4*/ 	.word	0xffffffff


	//   ....[3]....
        /*00f8*/ 	.word	0xffffffff


	//   ....[4]....
        /*00fc*/ 	.word	0xffffffff


	//   ....[5]....
        /*0100*/ 	.word	0xffffffff


	//   ....[6]....
        /*0104*/ 	.word	0xffffffff


	//   ....[7]....
        /*0108*/ 	.word	0xffffffff


	//   ....[8]....
        /*010c*/ 	.word	0xffffffff


	//   ....[9]....
        /*0110*/ 	.word	0xffffffff


	//   ....[10]....
        /*0114*/ 	.word	0xffffffff


	//   ....[11]....
        /*0118*/ 	.word	0xffffffff


	//   ....[12]....
        /*011c*/ 	.word	0xffffffff


	//   ....[13]....
        /*0120*/ 	.word	0xffffffff


	//   ....[14]....
        /*0124*/ 	.word	0xffffffff


	//   ....[15]....
        /*0128*/ 	.word	0xffffffff


	//   ....[16]....
        /*012c*/ 	.word	0xffffffff


	//   ....[17]....
        /*0130*/ 	.word	0xffffffff


	//   ....[18]....
        /*0134*/ 	.word	0xffffffff


	//   ....[19]....
        /*0138*/ 	.word	0xffffffff


	//   ....[20]....
        /*013c*/ 	.word	0xffffffff


	//   ....[21]....
        /*0140*/ 	.word	0xffffffff


	//   ....[22]....
        /*0144*/ 	.word	0xffffffff


	//   ....[23]....
        /*0148*/ 	.word	0xffffffff


	//   ....[24]....
        /*014c*/ 	.word	0xffffffff


	//   ....[25]....
        /*0150*/ 	.word	0xffffffff


	//   ....[26]....
        /*0154*/ 	.word	0xffffffff


	//   ....[27]....
        /*0158*/ 	.word	0xffffffff


	//   ....[28]....
        /*015c*/ 	.word	0xffffffff


	//   ....[29]....
        /*0160*/ 	.word	0xffffffff


	//----- nvinfo : EIATTR_COOP_GROUP_INSTR_OFFSETS
	.align		4
.L_3247:
        /*0164*/ 	.byte	0x04, 0x28
        /*0166*/ 	.short	(.L_3249 - .L_3248)


	//   ....[0]....
.L_3248:
        /*0168*/ 	.word	0x00000640


	//   ....[1]....
        /*016c*/ 	.word	0x00000680


	//   ....[2]....
        /*0170*/ 	.word	0x000006f0


	//   ....[3]....
        /*0174*/ 	.word	0x00000700


	//   ....[4]....
        /*0178*/ 	.word	0x00000770


	//   ....[5]....
        /*017c*/ 	.word	0x00000780


	//   ....[6]....
        /*0180*/ 	.word	0x000007e0


	//   ....[7]....
        /*0184*/ 	.word	0x000007f0


	//   ....[8]....
        /*0188*/ 	.word	0x00000890


	//   ....[9]....
        /*018c*/ 	.word	0x000008b0


	//   ....[10]....
        /*0190*/ 	.word	0x000009d0


	//   ....[11]....
        /*0194*/ 	.word	0x00000a00


	//   ....[12]....
        /*0198*/ 	.word	0x00000a50


	//   ....[13]....
        /*019c*/ 	.word	0x00000a70


	//   ....[14]....
        /*01a0*/ 	.word	0x00000ad0


	//   ....[15]....
        /*01a4*/ 	.word	0x00000ae0


	//   ....[16]....
        /*01a8*/ 	.word	0x00000b40


	//   ....[17]....
        /*01ac*/ 	.word	0x00000b50


	//   ....[18]....
        /*01b0*/ 	.word	0x00000bb0


	//   ....[19]....
        /*01b4*/ 	.word	0x00000bc0


	//   ....[20]....
        /*01b8*/ 	.word	0x00001420


	//   ....[21]....
        /*01bc*/ 	.word	0x00001490


	//   ....[22]....
        /*01c0*/ 	.word	0x00001540


	//   ....[23]....
        /*01c4*/ 	.word	0x000015b0


	//   ....[24]....
        /*01c8*/ 	.word	0x00001660


	//   ....[25]....
        /*01cc*/ 	.word	0x000016d0


	//   ....[26]....
        /*01d0*/ 	.word	0x00001780


	//   ....[27]....
        /*01d4*/ 	.word	0x000017f0


	//   ....[28]....
        /*01d8*/ 	.word	0x000018a0


	//   ....[29]....
        /*01dc*/ 	.word	0x00001910


	//----- nvinfo : EIATTR_EXIT_INSTR_OFFSETS
	.align		4
.L_3249:
        /*01e0*/ 	.byte	0x04, 0x1c
        /*01e2*/ 	.short	(.L_3251 - .L_3250)


	//   ....[0]....
.L_3250:
        /*01e4*/ 	.word	0x00001370


	//   ....[1]....
        /*01e8*/ 	.word	0x000013c0


	//----- nvinfo : EIATTR_CRS_STACK_SIZE
	.align		4
.L_3251:
        /*01ec*/ 	.byte	0x04, 0x1e
        /*01ee*/ 	.short	(.L_3253 - .L_3252)
.L_3252:
        /*01f0*/ 	.word	0x00000000
.L_3253:


//--------------------- .nv.info._ZN2at6native26batch_norm_backward_kernelIN3c104HalfES3_fiEEvNS_27GenericPackedTensorAccessorIKT_Lm3ENS_16DefaultPtrTraitsET2_EES9_NS4_IS5_Lm3ES7_S8_EENS4_IT0_Lm1ES7_S8_EESC_NS4_IKSB_Lm1ES7_S8_EESE_SE_NS4_IKT1_Lm1ES7_S8_EESH_bSF_ --------------------------
	.section	.nv.info._ZN2at6native26batch_norm_backward_kernelIN3c104HalfES3_fiEEvNS_27GenericPackedTensorAccessorIKT_Lm3ENS_16DefaultPtrTraitsET2_EES9_NS4_IS5_Lm3ES7_S8_EENS4_IT0_Lm1ES7_S8_EESC_NS4_IKSB_Lm1ES7_S8_EESE_SE_NS4_IKT1_Lm1ES7_S8_EESH_bSF_,"",@"SHT_CUDA_INFO"
	.sectionflags	@""
	.align	4


	//----- nvinfo : EIATTR_CUDA_API_VERSION
	.align		4
        /*0000*/ 	.byte	0x04, 0x37
        /*0002*/ 	.short	(.L_3255 - .L_3254)
.L_3254:
        /*0004*/ 	.word	0x00000082


	//----- nvinfo : EIATTR_SW2861232_WAR
	.align		4
.L_3255:
        /*0008*/ 	.byte	0x01, 0x35
	.zero		2


	//----- nvinfo : EIATTR_PARAM_CBANK
	.align		4
        /*000c*/ 	.byte	0x04, 0x0a
        /*000e*/ 	.short	(.L_3257 - .L_3256)
	.align		4
.L_3256:
        /*0010*/ 	.word	index@(.nv.constant0._ZN2at6native26batch_norm_backward_kernelIN3c104HalfES3_fiEEvNS_27GenericPackedTensorAccessorIKT_Lm3ENS_16DefaultPtrTraitsET2_EES9_NS4_IS5_Lm3ES7_S8_EENS4_IT0_Lm1ES7_S8_EESC_NS4_IKSB_Lm1ES7_S8_EESE_SE_NS4_IKT1_Lm1ES7_S8_EESH_bSF_)
        /*0014*/ 	.short	0x0160
        /*0016*/ 	.short	0x00d8


	//----- nvinfo : EIATTR_CBANK_PARAM_SIZE
	.align		4
.L_3257:
        /*0018*/ 	.byte	0x03, 0x19
        /*001a*/ 	.short	0x00d8


	//----- nvinfo : EIATTR_KPARAM_INFO
	.align		4
        /*001c*/ 	.byte	0x04, 0x17
        /*001e*/ 	.short	(.L_3259 - .L_3258)
.L_3258:
        /*0020*/ 	.word	0x00000000
        /*0024*/ 	.short	0x000b
        /*0026*/ 	.short	0x00d4
        /*0028*/ 	.byte	0x00, 0xf0, 0x11, 0x00


	//----- nvinfo : EIATTR_KPARAM_INFO
	.align		4
.L_3259:
        /*002c*/ 	.byte	0x04, 0x17
        /*002e*/ 	.short	(.L_3261 - .L_3260)
.L_3260:
        /*0030*/ 	.word	0x00000000
        /*0034*/ 	.short	0x000a
        /*0036*/ 	.short	0x00d0
        /*0038*/ 	.byte	0x00, 0xf0, 0x05, 0x00


	//----- nvinfo : EIATTR_KPARAM_INFO
	.align		4
.L_3261:
        /*003c*/ 	.byte	0x04, 0x17
        /*003e*/ 	.short	(.L_3263 - .L_3262)
.L_3262:
        /*0040*/ 	.word	0x00000000
        /*0044*/ 	.short	0x0009
        /*0046*/ 	.short	0x00c0
        /*0048*/ 	.byte	0x00, 0xf0, 0x41, 0x00


	//----- nvinfo : EIATTR_KPARAM_INFO
	.align		4
.L_3263:
        /*004c*/ 	.byte	0x04, 0x17
        /*004e*/ 	.short	(.L_3265 - .L_3264)
.L_3264:
        /*0050*/ 	.word	0x00000000
        /*0054*/ 	.short	0x0008
        /*0056*/ 	.short	0x00b0
        /*0058*/ 	.byte	0x00, 0xf0, 0x41, 0x00


	//----- nvinfo : EIATTR_KPARAM_INFO
	.align		4
.L_3265:
        /*005c*/ 	.byte	0x04, 0x17
        /*005e*/ 	.short	(.L_3267 - .L_3266)
.L_3266:
        /*0060*/ 	.word	0x00000000
        /*0064*/ 	.short	0x0007
        /*0066*/ 	.short	0x00a0
        /*0068*/ 	.byte	0x00, 0xf0, 0x41, 0x00


	//----- nvinfo : EIATTR_KPARAM_INFO
	.align		4
.L_3267:
        /*006c*/ 	.byte	0x04, 0x17
        /*006e*/ 	.short	(.L_3269 - .L_3268)
.L_3268:
        /*0070*/ 	.word	0x00000000
        /*0074*/ 	.short	0x0006
        /*0076*/ 	.short	0x0090
        /*0078*/ 	.byte	0x00, 0xf0, 0x41, 0x00


	//----- nvinfo : EIATTR_KPARAM_INFO
	.align		4
.L_3269:
        /*007c*/ 	.byte	0x04, 0x17
        /*007e*/ 	.short	(.L_3271 - .L_3270)
.L_3270:
        /*0080*/ 	.word	0x00000000
        /*0084*/ 	.short	0x0005
        /*0086*/ 	.short	0x0080
        /*0088*/ 	.byte	0x00, 0xf0, 0x41, 0x00


	//----- nvinfo : EIATTR_KPARAM_INFO
	.align		4
.L_3271:
        /*008c*/ 	.byte	0x04, 0x17
        /*008e*/ 	.short	(.L_3273 - .L_3272)
.L_3272:
        /*0090*/ 	.word	0x00000000
        /*0094*/ 	.short	0x0004
        /*0096*/ 	.short	0x0070
        /*0098*/ 	.byte	0x00, 0xf0, 0x41, 0x00


	//----- nvinfo : EIATTR_KPARAM_INFO
	.align		4
.L_3273:
        /*009c*/ 	.byte	0x04, 0x17
        /*009e*/ 	.short	(.L_3275 - .L_3274)
.L_3274:
        /*00a0*/ 	.word	0x00000000
        /*00a4*/ 	.short	0x0003
        /*00a6*/ 	.short	0x0060
        /*00a8*/ 	.byte	0x00, 0xf0, 0x41, 0x00


	//----- nvinfo : EIATTR_KPARAM_INFO
	.align		4
.L_3275:
        /*00ac*/ 	.byte	0x04, 0x17
        /*00ae*/ 	.short	(.L_3277 - .L_3276)
.L_3276:
        /*00b0*/ 	.word	0x00000000
        /*00b4*/ 	.short	0x0002
        /*00b6*/ 	.short	0x0040
        /*00b8*/ 	.byte	0x00, 0xf0, 0x81, 0x00


	//----- nvinfo : EIATTR_KPARAM_INFO
	.align		4
.L_3277:
        /*00bc*/ 	.byte	0x04, 0x17
        /*00be*/ 	.short	(.L_3279 - .L_3278)
.L_3278:
        /*00c0*/ 	.word	0x00000000
        /*00c4*/ 	.short	0x0001
        /*00c6*/ 	.short	0x0020
        /*00c8*/ 	.byte	0x00, 0xf0, 0x81, 0x00


	//----- nvinfo : EIATTR_KPARAM_INFO
	.align		4
.L_3279:
        /*00cc*/ 	.byte	0x04, 0x17
        /*00ce*/ 	.short	(.L_3281 - .L_3280)
.L_3280:
        /*00d0*/ 	.word	0x00000000
        /*00d4*/ 	.short	0x0000
        /*00d6*/ 	.short	0x0000
        /*00d8*/ 	.byte	0x00, 0xf0, 0x81, 0x00


	//----- nvinfo : EIATTR_MAXREG_COUNT
	.align		4
.L_3281:
        /*00dc*/ 	.byte	0x03, 0x1b
        /*00de*/ 	.short	0x00ff


	//----- nvinfo : EIATTR_NUM_BARRIERS
	.align		4
        /*00e0*/ 	.byte	0x02, 0x4c
        /*00e2*/ 	.byte	0x01
	.zero		1


	//----- nvinfo : EIATTR_MERCURY_ISA_VERSION
	.align		4
        /*00e4*/ 	.byte	0x03, 0x5f
        /*00e6*/ 	.short	0x0000


	//----- nvinfo : EIATTR_COOP_GROUP_MASK_REGIDS
	.align		4
        /*00e8*/ 	.byte	0x04, 0x29
        /*00ea*/ 	.short	(.L_3283 - .L_3282)


	//   ....[0]....
.L_3282:
        /*00ec*/ 	.word	0xffffffff


	//   ....[1]....
        /*00f0*/ 	.word	0xffffffff


	//   ....[2]....
        /*00f4*/ 	.word	0xffffffff


	//   ....[3]....
        /*00f8*/ 	.word	0xffffffff


	//   ....[4]....
        /*00fc*/ 	.word	0xffffffff


	//   ....[5]....
        /*0100*/ 	.word	0xffffffff


	//   ....[6]....
        /*0104*/ 	.word	0xffffffff


	//   ....[7]....
        /*0108*/ 	.word	0xffffffff


	//   ....[8]....
        /*010c*/ 	.word	0xffffffff


	//   ....[9]....
        /*0110*/ 	.word	0xffffffff


	//   ....[10]....
        /*0114*/ 	.word	0xffffffff


	//   ....[11]....
        /*0118*/ 	.word	0xffffffff


	//   ....[12]....
        /*011c*/ 	.word	0xffffffff


	//   ....[13]....
        /*0120*/ 	.word	0xffffffff


	//   ....[14]....
        /*0124*/ 	.word	0xffffffff


	//   ....[15]....
        /*0128*/ 	.word	0xffffffff


	//   ....[16]....
        /*012c*/ 	.word	0xffffffff


	//   ....[17]....
        /*0130*/ 	.word	0xffffffff


	//   ....[18]....
        /*0134*/ 	.word	0xffffffff


	//   ....[19]....
        /*0138*/ 	.word	0xffffffff


	//   ....[20]....
        /*013c*/ 	.word	0xffffffff


	//   ....[21]....
        /*0140*/ 	.word	0xffffffff


	//   ....[22]....
        /*0144*/ 	.word	0xffffffff


	//   ....[23]....
        /*0148*/ 	.word	0xffffffff


	//   ....[24]....
        /*014c*/ 	.word	0xffffffff


	//   ....[25]....
        /*0150*/ 	.word	0xffffffff


	//   ....[26]....
        /*0154*/ 	.word	0xffffffff


	//   ....[27]....
        /*0158*/ 	.word	0xffffffff


	//   ....[28]....
        /*015c*/ 	.word	0xffffffff


	//   ....[29]....
        /*0160*/ 	.word	0xffffffff


	//----- nvinfo : EIATTR_COOP_GROUP_INSTR_OFFSETS
	.align		4
.L_3283:
        /*0164*/ 	.byte	0x04, 0x28
        /*0166*/ 	.short	(.L_3285 - .L_3284)


	//   ....[0]....
.L_3284:
        /*0168*/ 	.word	0x000006a0


	//   ....[1]....
        /*016c*/ 	.word	0x000006e0


	//   ....[2]....
        /*0170*/ 	.word	0x00000750


	//   ....[3]....
        /*0174*/ 	.word	0x00000760


	//   ....[4]....
        /*0178*/ 	.word	0x000007c0


	//   ....[5]....
        /*017c*/ 	.word	0x000007d0


	//   ....[6]....
        /*0180*/ 	.word	0x00000840


	//   ....[7]....
        /*0184*/ 	.word	0x00000850


	//   ....[8]....
        /*0188*/ 	.word	0x000008c0


	//   ....[9]....
        /*018c*/ 	.word	0x000008d0


	//   ....[10]....
        /*0190*/ 	.word	0x00000a30


	//   ....[11]....
        /*0194*/ 	.word	0x00000a60


	//   ....[12]....
        /*0198*/ 	.word	0x00000a90


	//   ....[13]....
        /*019c*/ 	.word	0x00000ad0


	//   ....[14]....
        /*01a0*/ 	.word	0x00000b30


	//   ....[15]....
        /*01a4*/ 	.word	0x00000b40


	//   ....[16]....
        /*01a8*/ 	.word	0x00000ba0


	//   ....[17]....
        /*01ac*/ 	.word	0x00000bb0


	//   ....[18]....
        /*01b0*/ 	.word	0x00000c10


	//   ....[19]....
        /*01b4*/ 	.word	0x00000c20


	//   ....[20]....
        /*01b8*/ 	.word	0x000014b0


	//   ....[21]....
        /*01bc*/ 	.word	0x00001530


	//   ....[22]....
        /*01c0*/ 	.word	0x000015e0


	//   ....[23]....
        /*01c4*/ 	.word	0x00001650


	//   ....[24]....
        /*01c8*/ 	.word	0x00001700


	//   ....[25]....
        /*01cc*/ 	.word	0x00001770


	//   ....[26]....
        /*01d0*/ 	.word	0x00001820


	//   ....[27]....
        /*01d4*/ 	.word	0x00001890


	//   ....[28]....
        /*01d8*/ 	.word	0x00001940


	//   ....[29]....
        /*01dc*/ 	.word	0x000019b0


	//----- nvinfo : EIATTR_EXIT_INSTR_OFFSETS
	.align		4
.L_3285:
        /*01e0*/ 	.byte	0x04, 0x1c
        /*01e2*/ 	.short	(.L_3287 - .L_3286)


	//   ....[0]....
.L_3286:
        /*01e4*/ 	.word	0x000013e0


	//   ....[1]....
        /*01e8*/ 	.word	0x00001450


	//----- nvinfo : EIATTR_CRS_STACK_SIZE
	.align		4
.L_3287:
        /*01ec*/ 	.byte	0x04, 0x1e
        /*01ee*/ 	.short	(.L_3289 - .L_3288)
.L_3288:
        /*01f0*/ 	.word	0x00000000
.L_3289:


//--------------------- .nv.info._ZN2at6native26batch_norm_backward_kernelIN3c104HalfEffiEEvNS_27GenericPackedTensorAccessorIKT_Lm3ENS_16DefaultPtrTraitsET2_EES9_NS4_IS5_Lm3ES7_S8_EENS4_IT0_Lm1ES7_S8_EESC_NS4_IKSB_Lm1ES7_S8_EESE_SE_NS4_IKT1_Lm1ES7_S8_EESH_bSF_ --------------------------
	.section	.nv.info._ZN2at6native26batch_norm_backward_kernelIN3c104HalfEffiEEvNS_27GenericPackedTensorAccessorIKT_Lm3ENS_16DefaultPtrTraitsET2_EES9_NS4_IS5_Lm3ES7_S8_EENS4_IT0_Lm1ES7_S8_EESC_NS4_IKSB_Lm1ES7_S8_EESE_SE_NS4_IKT1_Lm1ES7_S8_EESH_bSF_,"",@"SHT_CUDA_INFO"
	.sectionflags	@""
	.align	4


	//----- nvinfo : EIATTR_CUDA_API_VERSION
	.align		4
        /*0000*/ 	.byte	0x04, 0x37
        /*0002*/ 	.short	(.L_3291 - .L_3290)
.L_3290:
        /*0004*/ 	.word	0x00000082


	//----- nvinfo : EIATTR_SW2861232_WAR
	.align		4
.L_3291:
        /*0008*/ 	.byte	0x01, 0x35
	.zero		2


	//----- nvinfo : EIATTR_PARAM_CBANK
	.align		4
        /*000c*/ 	.byte	0x04, 0x0a
        /*000e*/ 	.short	(.L_3293 - .L_3292)
	.align		4
.L_3292:
        /*0010*/ 	.word	index@(.nv.constant0._ZN2at6native26batch_norm_backward_kernelIN3c104HalfEffiEEvNS_27GenericPackedTensorAccessorIKT_Lm3ENS_16DefaultPtrTraitsET2_EES9_NS4_IS5_Lm3ES7_S8_EENS4_IT0_Lm1ES7_S8_EESC_NS4_IKSB_Lm1ES7_S8_EESE_SE_NS4_IKT1_Lm1ES7_S8_EESH_bSF_)
        /*0014*/ 	.short	0x0160
        /*0016*/ 	.short	0x00d8


	//----- nvinfo : EIATTR_CBANK_PARAM_SIZE
	.align		4
.L_3293:
        /*0018*/ 	.byte	0x03, 0x19
        /*001a*/ 	.short	0x00d8


	//----- nvinfo : EIATTR_KPARAM_INFO
	.align		4
        /*001c*/ 	.byte	0x04, 0x17
        /*001e*/ 	.short	(.L_3295 - .L_3294)
.L_3294:
        /*0020*/ 	.word	0x00000000
        /*0024*/ 	.short	0x000b
        /*0026*/ 	.short	0x00d4
        /*0028*/ 	.byte	0x00, 0xf0, 0x11, 0x00


	//----- nvinfo : EIATTR_KPARAM_INFO
	.align		4
.L_3295:
        /*002c*/ 	.byte	0x04, 0x17
        /*002e*/ 	.short	(.L_3297 - .L_3296)
.L_3296:
        /*0030*/ 	.word	0x00000000
        /*0034*/ 	.short	0x000a
        /*0036*/ 	.short	0x00d0
        /*0038*/ 	.byte	0x00, 0xf0, 0x05, 0x00


	//----- nvinfo : EIATTR_KPARAM_INFO
	.align		4
.L_3297:
        /*003c*/ 	.byte	0x04, 0x17
        /*003e*/ 	.short	(.L_3299 - .L_3298)
.L_3298:
        /*0040*/ 	.word	0x00000000
        /*0044*/ 	.short	0x0009
        /*0046*/ 	.short	0x00c0
        /*0048*/ 	.byte	0x00, 0xf0, 0x41, 0x00


	//----- nvinfo : EIATTR_KPARAM_INFO
	.align		4
.L_3299:
        /*004c*/ 	.byte	0x04, 0x17
        /*004e*/ 	.short	(.L_3301 - .L_3300)
.L_3300:
        /*0050*/ 	.word	0x00000000
        /*0054*/ 	.short	0x0008
        /*0056*/ 	.short	0x00b0
        /*0058*/ 	.byte	0x00, 0xf0, 0x41, 0x00


	//----- nvinfo : EIATTR_KPARAM_INFO
	.align		4
.L_3301:
        /*005c*/ 	.byte	0x04, 0x17
        /*005e*/ 	.short	(.L_3303 - .L_3302)
.L_3302:
        /*0060*/ 	.word	0x00000000
        /*0064*/ 	.short	0x0007
        /*0066*/ 	.short	0x00a0
        /*0068*/ 	.byte	0x00, 0xf0, 0x41, 0x00


	//----- nvinfo : EIATTR_KPARAM_INFO
	.align		4
.L_3303:
        /*006c*/ 	.byte	0x04, 0x17
        /*006e*/ 	.short	(.L_3305 - .L_3304)
.L_3304:
        /*0070*/ 	.word	0x00000000
        /*0074*/ 	.short	0x0006
        /*0076*/ 	.short	0x0090
        /*0078*/ 	.byte	0x00, 0xf0, 0x41, 0x00


	//----- nvinfo : EIATTR_KPARAM_INFO
	.align		4
.L_3305:
        /*007c*/ 	.byte	0x04, 0x17
        /*007e*/ 	.short	(.L_3307 - .L_3306)
.L_3306:
        /*0080*/ 	.word	0x00000000
        /*0084*/ 	.short	0x0005
        /*0086*/ 	.short	0x0080
        /*0088*/ 	.byte	0x00, 0xf0, 0x41, 0x00


	//----- nvinfo : EIATTR_KPARAM_INFO
	.align		4
.L_3307:
        /*008c*/ 	.byte	0x04, 0x17
        /*008e*/ 	.short	(.L_3309 - .L_3308)
.L_3308:
        /*0090*/ 	.word	0x00000000
        /*0094*/ 	.short	0x0004
        /*0096*/ 	.short	0x0070
        /*0098*/ 	.byte	0x00, 0xf0, 0x41, 0x00


	//----- nvinfo : EIATTR_KPARAM_INFO
	.align		4
.L_3309:
        /*009c*/ 	.byte	0x04, 0x17
        /*009e*/ 	.short	(.L_3311 - .L_3310)
.L_3310:
        /*00a0*/ 	.word	0x00000000
        /*00a4*/ 	.short	0x0003
        /*00a6*/ 	.short	0x0060
        /*00a8*/ 	.byte	0x00, 0xf0, 0x41, 0x00


	//----- nvinfo : EIATTR_KPARAM_INFO
	.align		4
.L_3311:
        /*00ac*/ 	.byte	0x04, 0x17
        /*00ae*/ 	.short	(.L_3313 - .L_3312)
.L_3312:
        /*00b0*/ 	.word	0x00000000
        /*00b4*/ 	.short	0x0002
        /*00b6*/ 	.short	0x0040
        /*00b8*/ 	.byte	0x00, 0xf0, 0x81, 0x00


	//----- nvinfo : EIATTR_KPARAM_INFO
	.align		4
.L_3313:
        /*00bc*/ 	.byte	0x04, 0x17
        /*00be*/ 	.short	(.L_3315 - .L_3314)
.L_3314:
        /*00c0*/ 	.word	0x00000000
        /*00c4*/ 	.short	0x0001
        /*00c6*/ 	.short	0x0020
        /*00c8*/ 	.byte	0x00, 0xf0, 0x81, 0x00


	//----- nvinfo : EIATTR_KPARAM_INFO
	.align		4
.L_3315:
        /*00cc*/ 	.byte	0x04, 0x17
        /*00ce*/ 	.short	(.L_3317 - .L_3316)
.L_3316:
        /*00d0*/ 	.word	0x00000000
        /*00d4*/ 	.short	0x0000
        /*00d6*/ 	.short	0x0000
        /*00d8*/ 	.byte	0x00, 0xf0, 0x81, 0x00


	//----- nvinfo : EIATTR_MAXREG_COUNT
	.align		4
.L_3317:
        /*00dc*/ 	.byte	0x03, 0x1b
        /*00de*/ 	.short	0x00ff


	//----- nvinfo : EIATTR_NUM_BARRIERS
	.align		4
        /*00e0*/ 	.byte	0x02, 0x4c
        /*00e2*/ 	.byte	0x01
	.zero		1


	//----- nvinfo : EIATTR_MERCURY_ISA_VERSION
	.align		4
        /*00e4*/ 	.byte	0x03, 0x5f
        /*00e6*/ 	.short	0x0000


	//----- nvinfo : EIATTR_COOP_GROUP_MASK_REGIDS
	.align		4
        /*00e8*/ 	.byte	0x04, 0x29
        /*00ea*/ 	.short	(.L_3319 - .L_3318)


	//   ....[0]....
.L_3318:
        /*00ec*/ 	.word	0xffffffff


	//   ....[1]....
        /*00f0*/ 	.word	0xffffffff


	//   ....[2]....
        /*00f4*/ 	.word	0xffffffff


	//   ....[3]....
        /*00f8*/ 	.word	0xffffffff


	//   ....[4]....
        /*00fc*/ 	.word	0xffffffff


	//   ....[5]....
        /*0100*/ 	.word	0xffffffff


	//   ....[6]....
        /*0104*/ 	.word	0xffffffff


	//   ....[7]....
        /*0108*/ 	.word	0xffffffff


	//   ....[8]....
        /*010c*/ 	.word	0xffffffff


	//   ....[9]....
        /*0110*/ 	.word	0xffffffff


	//   ....[10]....
        /*0114*/ 	.word	0xffffffff


	//   ....[11]....
        /*0118*/ 	.word	0xffffffff


	//   ....[12]....
        /*011c*/ 	.word	0xffffffff


	//   ....[13]....
        /*0120*/ 	.word	0xffffffff


	//   ....[14]....
        /*0124*/ 	.word	0xffffffff


	//   ....[15]....
        /*0128*/ 	.word	0xffffffff


	//   ....[16]....
        /*012c*/ 	.word	0xffffffff


	//   ....[17]....
        /*0130*/ 	.word	0xffffffff


	//   ....[18]....
        /*0134*/ 	.word	0xffffffff


	//   ....[19]....
        /*0138*/ 	.word	0xffffffff


	//   ....[20]....
        /*013c*/ 	.word	0xffffffff


	//   ....[21]....
        /*0140*/ 	.word	0xffffffff


	//   ....[22]....
        /*0144*/ 	.word	0xffffffff


	//   ....[23]....
        /*0148*/ 	.word	0xffffffff


	//   ....[24]....
        /*014c*/ 	.word	0xffffffff


	//   ....[25]....
        /*0150*/ 	.word	0xffffffff


	//   ....[26]....
        /*0154*/ 	.word	0xffffffff


	//   ....[27]....
        /*0158*/ 	.word	0xffffffff


	//   ....[28]....
        /*015c*/ 	.word	0xffffffff


	//   ....[29]....
        /*0160*/ 	.word	0xffffffff


	//----- nvinfo : EIATTR_COOP_GROUP_INSTR_OFFSETS
	.align		4
.L_3319:
        /*0164*/ 	.byte	0x04, 0x28
        /*0166*/ 	.short	(.L_3321 - .L_3320)


	//   ....[0]....
.L_3320:
        /*0168*/ 	.word	0x00000640


	//   ....[1]....
        /*016c*/ 	.word	0x00000680


	//   ....[2]....
        /*0170*/ 	.word	0x00000730


	//   ....[3]....
        /*0174*/ 	.word	0x00000740


	//   ....[4]....
        /*0178*/ 	.word	0x000007a0


	//   ....[5]....
        /*017c*/ 	.word	0x000007b0


	//   ....[6]....
        /*0180*/ 	.word	0x00000810


	//   ....[7]....
        /*0184*/ 	.word	0x00000820


	//   ....[8]....
        /*0188*/ 	.word	0x00000890


	//   ....[9]....
        /*018c*/ 	.word	0x000008b0


	//   ....[10]....
        /*0190*/ 	.word	0x000009d0


	//   ....[11]....
        /*0194*/ 	.word	0x00000a00


	//   ....[12]....
        /*0198*/ 	.word	0x00000a30


	//   ....[13]....
        /*019c*/ 	.word	0x00000a70


	//   ....[14]....
        /*01a0*/ 	.word	0x00000ad0


	//   ....[15]....
        /*01a4*/ 	.word	0x00000ae0


	//   ....[16]....
        /*01a8*/ 	.word	0x00000b40


	//   ....[17]....
        /*01ac*/ 	.word	0x00000b50


	//   ....[18]....
        /*01b0*/ 	.word	0x00000bb0


	//   ....[19]....
        /*01b4*/ 	.word	0x00000bc0


	//   ....[20]....
        /*01b8*/ 	.word	0x00001420


	//   ....[21]....
        /*01bc*/ 	.word	0x00001490


	//   ....[22]....
        /*01c0*/ 	.word	0x00001540


	//   ....[23]....
        /*01c4*/ 	.word	0x000015b0


	//   ....[24]....
        /*01c8*/ 	.word	0x00001660


	//   ....[25]....
        /*01cc*/ 	.word	0x000016d0


	//   ....[26]....
        /*01d0*/ 	.word	0x00001780


	//   ....[27]....
        /*01d4*/ 	.word	0x000017f0


	//   ....[28]....
        /*01d8*/ 	.word	0x000018a0


	//   ....[29]....
        /*01dc*/ 	.word	0x00001910


	//----- nvinfo : EIATTR_EXIT_INSTR_OFFSETS
	.align		4
.L_3321:
        /*01e0*/ 	.byte	0x04, 0x1c
        /*01e2*/ 	.short	(.L_3323 - .L_3322)


	//   ....[0]....
.L_3322:
        /*01e4*/ 	.word	0x00001370


	//   ....[1]....
        /*01e8*/ 	.word	0x000013c0


	//----- nvinfo : EIATTR_CRS_STACK_SIZE
	.align		4
.L_3323:
        /*01ec*/ 	.byte	0x04, 0x1e
        /*01ee*/ 	.short	(.L_3325 - .L_3324)
.L_3324:
        /*01f0*/ 	.word	0x00000000
.L_3325:


//--------------------- .nv.info._ZN2at6native26batch_norm_backward_kernelIfffiEEvNS_27GenericPackedTensorAccessorIKT_Lm3ENS_16DefaultPtrTraitsET2_EES7_NS2_IS3_Lm3ES5_S6_EENS2_IT0_Lm1ES5_S6_EESA_NS2_IKS9_Lm1ES5_S6_EESC_SC_NS2_IKT1_Lm1ES5_S6_EESF_bSD_ --------------------------
	.section	.nv.info._ZN2at6native26batch_norm_backward_kernelIfffiEEvNS_27GenericPackedTensorAccessorIKT_Lm3ENS_16DefaultPtrTraitsET2_EES7_NS2_IS3_Lm3ES5_S6_EENS2_IT0_Lm1ES5_S6_EESA_NS2_IKS9_Lm1ES5_S6_EESC_SC_NS2_IKT1_Lm1ES5_S6_EESF_bSD_,"",@"SHT_CUDA_INFO"
	.sectionflags	@""
	.align	4


	//----- nvinfo : EIATTR_CUDA_API_VERSION
	.align		4
        /*0000*/ 	.byte	0x04, 0x37
        /*0002*/ 	.short	(.L_3327 - .L_3326)
.L_3326:
        /*0004*/ 	.word	0x00000082


	//----- nvinfo : EIATTR_SW2861232_WAR
	.align		4
.L_3327:
        /*0008*/ 	.byte	0x01, 0x35
	.zero		2


	//----- nvinfo : EIATTR_PARAM_CBANK
	.align		4
        /*000c*/ 	.byte	0x04, 0x0a
        /*000e*/ 	.short	(.L_3329 - .L_3328)
	.align		4
.L_3328:
        /*0010*/ 	.word	index@(.nv.constant0._ZN2at6native26batch_norm_backward_kernelIfffiEEvNS_27GenericPackedTensorAccessorIKT_Lm3ENS_16DefaultPtrTraitsET2_EES7_NS2_IS3_Lm3ES5_S6_EENS2_IT0_Lm1ES5_S6_EESA_NS2_IKS9_Lm1ES5_S6_EESC_SC_NS2_IKT1_Lm1ES5_S6_EESF_bSD_)
        /*0014*/ 	.short	0x0160
        /*0016*/ 	.short	0x00d8


	//----- nvinfo : EIATTR_CBANK_PARAM_SIZE
	.align		4
.L_3329:
        /*0018*/ 	.byte	0x03, 0x19
        /*001a*/ 	.short	0x00d8


	//----- nvinfo : EIATTR_KPARAM_INFO
	.align		4
        /*001c*/ 	.byte	0x04, 0x17
        /*001e*/ 	.short	(.L_3331 - .L_3330)
.L_3330:
        /*0020*/ 	.word	0x00000000
        /*0024*/ 	.short	0x000b
        /*0026*/ 	.short	0x00d4
        /*0028*/ 	.byte	0x00, 0xf0, 0x11, 0x00


	//----- nvinfo : EIATTR_KPARAM_INFO
	.align		4
.L_3331:
        /*002c*/ 	.byte	0x04, 0x17
        /*002e*/ 	.short	(.L_3333 - .L_3332)
.L_3332:
        /*0030*/ 	.word	0x00000000
        /*0034*/ 	.short	0x000a
        /*0036*/ 	.short	0x00d0
        /*0038*/ 	.byte	0x00, 0xf0, 0x05, 0x00


	//----- nvinfo : EIATTR_KPARAM_INFO
	.align		4
.L_3333:
        /*003c*/ 	.byte	0x04, 0x17
        /*003e*/ 	.short	(.L_3335 - .L_3334)
.L_3334:
        /*0040*/ 	.word	0x00000000
        /*0044*/ 	.short	0x0009
        /*0046*/ 	.short	0x00c0
        /*0048*/ 	.byte	0x00, 0xf0, 0x41, 0x00


	//----- nvinfo : EIATTR_KPARAM_INFO
	.align		4
.L_3335:
        /*004c*/ 	.byte	0x04, 0x17
        /*004e*/ 	.short	(.L_3337 - .L_3336)
.L_3336:
        /*0050*/ 	.word	0x00000000
        /*0054*/ 	.short	0x0008
        /*0056*/ 	.short	0x00b0
        /*0058*/ 	.byte	0x00, 0xf0, 0x41, 0x00


	//----- nvinfo : EIATTR_KPARAM_INFO
	.align		4
.L_3337:
        /*005c*/ 	.byte	0x04, 0x17
        /*005e*/ 	.short	(.L_3339 - .L_3338)
.L_3338:
        /*0060*/ 	.word	0x00000000
        /*0064*/ 	.short	0x0007
        /*0066*/ 	.short	0x00a0
        /*0068*/ 	.byte	0x00, 0xf0, 0x41, 0x00


	//----- nvinfo : EIATTR_KPARAM_INFO
	.align		4
.L_3339:
        /*006c*/ 	.byte	0x04, 0x17
        /*006e*/ 	.short	(.L_3341 - .L_3340)
.L_3340:
        /*0070*/ 	.word	0x00000000
        /*0074*/ 	.short	0x0006
        /*0076*/ 	.short	0x0090
        /*0078*/ 	.byte	0x00, 0xf0, 0x41, 0x00


	//----- nvinfo : EIATTR_KPARAM_INFO
	.align		4
.L_3341:
        /*007c*/ 	.byte	0x04, 0x17
        /*007e*/ 	.short	(.L_3343 - .L_3342)
.L_3342:
        /*0080*/ 	.word	0x00000000
        /*0084*/ 	.short	0x0005
        /*0086*/ 	.short	0x0080
        /*0088*/ 	.byte	0x00, 0xf0, 0x41, 0x00


	//----- nvinfo : EIATTR_KPARAM_INFO
	.align		4
.L_3343:
        /*008c*/ 	.byte	0x04, 0x17
        /*008e*/ 	.short	(.L_3345 - .L_3344)
.L_3344:
        /*0090*/ 	.word	0x00000000
        /*0094*/ 	.short	0x0004
        /*0096*/ 	.short	0x0070
        /*0098*/ 	.byte	0x00, 0xf0, 0x41, 0x00


	//----- nvinfo : EIATTR_KPARAM_INFO
	.align		4
.L_3345:
        /*009c*/ 	.byte	0x04, 0x17
        /*009e*/ 	.short	(.L_3347 - .L_3346)
.L_3346:
        /*00a0*/ 	.word	0x00000000
        /*00a4*/ 	.short	0x0003
        /*00a6*/ 	.short	0x0060
        /*00a8*/ 	.byte	0x00, 0xf0, 0x41, 0x00


	//----- nvinfo : EIATTR_KPARAM_INFO
	.align		4
.L_3347:
        /*00ac*/ 	.byte	0x04, 0x17
        /*00ae*/ 	.short	(.L_3349 - .L_3348)
.L_3348:
        /*00b0*/ 	.word	0x00000000
        /*00b4*/ 	.short	0x0002
        /*00b6*/ 	.short	0x0040
        /*00b8*/ 	.byte	0x00, 0xf0, 0x81, 0x00


	//----- nvinfo : EIATTR_KPARAM_INFO
	.align		4
.L_3349:
        /*00bc*/ 	.byte	0x04, 0x17
        /*00be*/ 	.short	(.L_3351 - .L_3350)
.L_3350:
        /*00c0*/ 	.word	0x00000000
        /*00c4*/ 	.short	0x0001
        /*00c6*/ 	.short	0x0020
        /*00c8*/ 	.byte	0x00, 0xf0, 0x81, 0x00


	//----- nvinfo : EIATTR_KPARAM_INFO
	.align		4
.L_3351:
        /*00cc*/ 	.byte	0x04, 0x17
        /*00ce*/ 	.short	(.L_3353 - .L_3352)
.L_3352:
        /*00d0*/ 	.word	0x00000000
        /*00d4*/ 	.short	0x0000
        /*00d6*/ 	.short	0x0000
        /*00d8*/ 	.byte	0x00, 0xf0, 0x81, 0x00


	//----- nvinfo : EIATTR_MAXREG_COUNT
	.align		4
.L_3353:
        /*00dc*/ 	.byte	0x03, 0x1b
        /*00de*/ 	.short	0x00ff


	//----- nvinfo : EIATTR_NUM_BARRIERS
	.align		4
        /*00e0*/ 	.byte	0x02, 0x4c
        /*00e2*/ 	.byte	0x01
	.zero		1


	//----- nvinfo : EIATTR_MERCURY_ISA_VERSION
	.align		4
        /*00e4*/ 	.byte	0x03, 0x5f
        /*00e6*/ 	.short	0x0000


	//----- nvinfo : EIATTR_COOP_GROUP_MASK_REGIDS
	.align		4
        /*00e8*/ 	.byte	0x04, 0x29
        /*00ea*/ 	.short	(.L_3355 - .L_3354)


	//   ....[0]....
.L_3354:
        /*00ec*/ 	.word	0xffffffff


	//   ....[1]....
        /*00f0*/ 	.word	0xffffffff


	//   ....[2]....
        /*00f4*/ 	.word	0xffffffff


	//   ....[3]....
        /*00f8*/ 	.word	0xffffffff


	//   ....[4]....
        /*00fc*/ 	.word	0xffffffff


	//   ....[5]....
        /*0100*/ 	.word	0xffffffff


	//   ....[6]....
        /*0104*/ 	.word	0xffffffff


	//   ....[7]....
        /*0108*/ 	.word	0xffffffff


	//   ....[8]....
        /*010c*/ 	.word	0xffffffff


	//   ....[9]....
        /*0110*/ 	.word	0xffffffff


	//   ....[10]....
        /*0114*/ 	.word	0xffffffff


	//   ....[11]....
        /*0118*/ 	.word	0xffffffff


	//   ....[12]....
        /*011c*/ 	.word	0xffffffff


	//   ....[13]....
        /*0120*/ 	.word	0xffffffff


	//   ....[14]....
        /*0124*/ 	.word	0xffffffff


	//   ....[15]....
        /*0128*/ 	.word	0xffffffff


	//   ....[16]....
        /*012c*/ 	.word	0xffffffff


	//   ....[17]....
        /*0130*/ 	.word	0xffffffff


	//   ....[18]....
        /*0134*/ 	.word	0xffffffff


	//   ....[19]....
        /*0138*/ 	.word	0xffffffff


	//   ....[20]....
        /*013c*/ 	.word	0xffffffff


	//   ....[21]....
        /*0140*/ 	.word	0xffffffff


	//   ....[22]....
        /*0144*/ 	.word	0xffffffff


	//   ....[23]....
        /*0148*/ 	.word	0xffffffff


	//   ....[24]....
        /*014c*/ 	.word	0xffffffff


	//   ....[25]....
        /*0150*/ 	.word	0xffffffff


	//   ....[26]....
        /*0154*/ 	.word	0xffffffff


	//   ....[27]....
        /*0158*/ 	.word	0xffffffff


	//   ....[28]....
        /*015c*/ 	.word	0xffffffff


	//   ....[29]....
        /*0160*/ 	.word	0xffffffff


	//----- nvinfo : EIATTR_COOP_GROUP_INSTR_OFFSETS
	.align		4
.L_3355:
        /*0164*/ 	.byte	0x04, 0x28
        /*0166*/ 	.short	(.L_3357 - .L_3356)


	//   ....[0]....
.L_3356:
        /*0168*/ 	.word	0x000005e0


	//   ....[1]....
        /*016c*/ 	.word	0x00000620


	//   ....[2]....
        /*0170*/ 	.word	0x00000670


	//   ....[3]....
        /*0174*/ 	.word	0x00000690


	//   ....[4]....
        /*0178*/ 	.word	0x000006f0


	//   ....[5]....
        /*017c*/ 	.word	0x00000710


	//   ....[6]....
        /*0180*/ 	.word	0x00000760


	//   ....[7]....
        /*0184*/ 	.word	0x00000780


	//   ....[8]....
        /*0188*/ 	.word	0x000007d0


	//   ....[9]....
        /*018c*/ 	.word	0x000007e0


	//   ....[10]....
        /*0190*/ 	.word	0x00000880


	//   ....[11]....
        /*0194*/ 	.word	0x000008a0


	//   ....[12]....
        /*0198*/ 	.word	0x000008c0


	//   ....[13]....
        /*019c*/ 	.word	0x000008e0


	//   ....[14]....
        /*01a0*/ 	.word	0x00000900


	//   ....[15]....
        /*01a4*/ 	.word	0x00000920


	//   ....[16]....
        /*01a8*/ 	.word	0x00000940


	//   ....[17]....
        /*01ac*/ 	.word	0x00000960


	//   ....[18]....
        /*01b0*/ 	.word	0x00000980


	//   ....[19]....
        /*01b4*/ 	.word	0x000009a0


	//   ....[20]....
        /*01b8*/ 	.word	0x00001170


	//   ....[21]....
        /*01bc*/ 	.word	0x000011f0


	//   ....[22]....
        /*01c0*/ 	.word	0x00001270


	//   ....[23]....
        /*01c4*/ 	.word	0x000012e0


	//   ....[24]....
        /*01c8*/ 	.word	0x00001360


	//   ....[25]....
        /*01cc*/ 	.word	0x000013d0


	//   ....[26]....
        /*01d0*/ 	.word	0x00001450


	//   ....[27]....
        /*01d4*/ 	.word	0x000014c0


	//   ....[28]....
        /*01d8*/ 	.word	0x00001540


	//   ....[29]....
        /*01dc*/ 	.word	0x000015b0


	//----- nvinfo : EIATTR_EXIT_INSTR_OFFSETS
	.align		4
.L_3357:
        /*01e0*/ 	.byte	0x04, 0x1c
        /*01e2*/ 	.short	(.L_3359 - .L_3358)


	//   ....[0]....
.L_3358:
        /*01e4*/ 	.word	0x000010c0


	//   ....[1]....
        /*01e8*/ 	.word	0x00001110


	//----- nvinfo : EIATTR_CRS_STACK_SIZE
	.align		4
.L_3359:
        /*01ec*/ 	.byte	0x04, 0x1e
        /*01ee*/ 	.short	(.L_3361 - .L_3360)
.L_3360:
        /*01f0*/ 	.word	0x00000000
.L_3361:


//--------------------- .nv.info._ZN2at6native26batch_norm_backward_kernelIdddiEEvNS_27GenericPackedTensorAccessorIKT_Lm3ENS_16DefaultPtrTraitsET2_EES7_NS2_IS3_Lm3ES5_S6_EENS2_IT0_Lm1ES5_S6_EESA_NS2_IKS9_Lm1ES5_S6_EESC_SC_NS2_IKT1_Lm1ES5_S6_EESF_bSD_ --------------------------
	.section	.nv.info._ZN2at6native26batch_norm_backward_kernelIdddiEEvNS_27GenericPackedTensorAccessorIKT_Lm3ENS_16DefaultPtrTraitsET2_EES7_NS2_IS3_Lm3ES5_S6_EENS2_IT0_Lm1ES5_S6_EESA_NS2_IKS9_Lm1ES5_S6_EESC_SC_NS2_IKT1_Lm1ES5_S6_EESF_bSD_,"",@"SHT_CUDA_INFO"
	.sectionflags	@""
	.align	4


	//----- nvinfo : EIATTR_CUDA_API_VERSION
	.align		4
        /*0000*/ 	.byte	0x04, 0x37
        /*0002*/ 	.short	(.L_3363 - .L_3362)
.L_3362:
        /*0004*/ 	.word	0x00000082


	//----- nvinfo : EIATTR_SW2861232_WAR
	.align		4
.L_3363:
        /*0008*/ 	.byte	0x01, 0x35
	.zero		2


	//----- nvinfo : EIATTR_PARAM_CBANK
	.align		4
        /*000c*/ 	.byte	0x04, 0x0a
        /*000e*/ 	.short	(.L_3365 - .L_3364)
	.align		4
.L_3364:
        /*0010*/ 	.word	index@(.nv.constant0._ZN2at6native26batch_norm_backward_kernelIdddiEEvNS_27GenericPackedTensorAccessorIKT_Lm3ENS_16DefaultPtrTraitsET2_EES7_NS2_IS3_Lm3ES5_S6_EENS2_IT0_Lm1ES5_S6_EESA_NS2_IKS9_Lm1ES5_S6_EESC_SC_NS2_IKT1_Lm1ES5_S6_EESF_bSD_)
        /*0014*/ 	.short	0x0160
        /*0016*/ 	.short	0x00e0


	//----- nvinfo : EIATTR_CBANK_PARAM_SIZE
	.align		4
.L_3365:
        /*0018*/ 	.byte	0x03, 0x19
        /*001a*/ 	.short	0x00e0


	//----- nvinfo : EIATTR_KPARAM_INFO
	.align		4
        /*001c*/ 	.byte	0x04, 0x17
        /*001e*/ 	.short	(.L_3367 - .L_3366)
.L_3366:
        /*0020*/ 	.word	0x00000000
        /*0024*/ 	.short	0x000b
        /*0026*/ 	.short	0x00d8
        /*0028*/ 	.byte	0x00, 0xf0, 0x21, 0x00


	//----- nvinfo : EIATTR_KPARAM_INFO
	.align		4
.L_3367:
        /*002c*/ 	.byte	0x04, 0x17
        /*002e*/ 	.short	(.L_3369 - .L_3368)
.L_3368:
        /*0030*/ 	.word	0x00000000
        /*0034*/ 	.short	0x000a
        /*0036*/ 	.short	0x00d0
        /*0038*/ 	.byte	0x00, 0xf0, 0x05, 0x00


	//----- nvinfo : EIATTR_KPARAM_INFO
	.align		4
.L_3369:
        /*003c*/ 	.byte	0x04, 0x17
        /*003e*/ 	.short	(.L_3371 - .L_3370)
.L_3370:
        /*0040*/ 	.word	0x00000000
        /*0044*/ 	.short	0x0009
        /*0046*/ 	.short	0x00c0
        /*0048*/ 	.byte	0x00, 0xf0, 0x41, 0x00


	//----- nvinfo : EIATTR_KPARAM_INFO
	.align		4
.L_3371:
        /*004c*/ 	.byte	0x04, 0x17
        /*004e*/ 	.short	(.L_3373 - .L_3372)
.L_3372:
        /*0050*/ 	.word	0x00000000
        /*0054*/ 	.short	0x0008
        /*0056*/ 	.short	0x00b0
        /*0058*/ 	.byte	0x00, 0xf0, 0x41, 0x00


	//----- nvinfo : EIATTR_KPARAM_INFO
	.align		4
.L_3373:
        /*005c*/ 	.byte	0x04, 0x17
        /*005e*/ 	.short	(.L_3375 - .L_3374)
.L_3374:
        /*0060*/ 	.word	0x00000000
        /*0064*/ 	.short	0x0007
        /*0066*/ 	.short	0x00a0
        /*0068*/ 	.byte	0x00, 0xf0, 0x41, 0x00


	//----- nvinfo : EIATTR_KPARAM_INFO
	.align		4
.L_3375:
        /*006c*/ 	.byte	0x04, 0x17
        /*006e*/ 	.short	(.L_3377 - .L_3376)
.L_3376:
        /*0070*/ 	.word	0x00000000
        /*0074*/ 	.short	0x0006
        /*0076*/ 	.short	0x0090
        /*0078*/ 	.byte	0x00, 0xf0, 0x41, 0x00


	//----- nvinfo : EIATTR_KPARAM_INFO
	.align		4
.L_3377:
        /*007c*/ 	.byte	0x04, 0x17
        /*007e*/ 	.short	(.L_3379 - .L_3378)
.L_3378:
        /*0080*/ 	.word	0x00000000
        /*0084*/ 	.short	0x0005
        /*0086*/ 	.short	0x0080
        /*0088*/ 	.byte	0x00, 0xf0, 0x41, 0x00


	//----- nvinfo : EIATTR_KPARAM_INFO
	.align		4
.L_3379:
        /*008c*/ 	.byte	0x04, 0x17
        /*008e*/ 	.short	(.L_3381 - .L_3380)
.L_3380:
        /*0090*/ 	.word	0x00000000
        /*0094*/ 	.short	0x0004
        /*0096*/ 	.short	0x0070
        /*0098*/ 	.byte	0x00, 0xf0, 0x41, 0x00


	//----- nvinfo : EIATTR_KPARAM_INFO
	.align		4
.L_3381:
        /*009c*/ 	.byte	0x04, 0x17
        /*009e*/ 	.short	(.L_3383 - .L_3382)
.L_3382:
        /*00a0*/ 	.word	0x00000000
        /*00a4*/ 	.short	0x0003
        /*00a6*/ 	.short	0x0060
        /*00a8*/ 	.byte	0x00, 0xf0, 0x41, 0x00


	//----- nvinfo : EIATTR_KPARAM_INFO
	.align		4
.L_3383:
        /*00ac*/ 	.byte	0x04, 0x17
        /*00ae*/ 	.short	(.L_3385 - .L_3384)
.L_3384:
        /*00b0*/ 	.word	0x00000000
        /*00b4*/ 	.short	0x0002
        /*00b6*/ 	.short	0x0040
        /*00b8*/ 	.byte	0x00, 0xf0, 0x81, 0x00


	//----- nvinfo : EIATTR_KPARAM_INFO
	.align		4
.L_3385:
        /*00bc*/ 	.byte	0x04, 0x17
        /*00be*/ 	.short	(.L_3387 - .L_3386)
.L_3386:
        /*00c0*/ 	.word	0x00000000
        /*00c4*/ 	.short	0x0001
        /*00c6*/ 	.short	0x0020
        /*00c8*/ 	.byte	0x00, 0xf0, 0x81, 0x00


	//----- nvinfo : EIATTR_KPARAM_INFO
	.align		4
.L_3387:
        /*00cc*/ 	.byte	0x04, 0x17
        /*00ce*/ 	.short	(.L_3389 - .L_3388)
.L_3388:
        /*00d0*/ 	.word	0x00000000
        /*00d4*/ 	.short	0x0000
        /*00d6*/ 	.short	0x0000
        /*00d8*/ 	.byte	0x00, 0xf0, 0x81, 0x00


	//----- nvinfo : EIATTR_MAXREG_COUNT
	.align		4
.L_3389:
        /*00dc*/ 	.byte	0x03, 0x1b
        /*00de*/ 	.short	0x00ff


	//----- nvinfo : EIATTR_NUM_BARRIERS
	.align		4
        /*00e0*/ 	.byte	0x02, 0x4c
        /*00e2*/ 	.byte	0x01
	.zero		1


	//----- nvinfo : EIATTR_MERCURY_ISA_VERSION
	.align		4
        /*00e4*/ 	.byte	0x03, 0x5f
        /*00e6*/ 	.short	0x0000


	//----- nvinfo : EIATTR_COOP_GROUP_MASK_REGIDS
	.align		4
        /*00e8*/ 	.byte	0x04, 0x29
        /*00ea*/ 	.short	(.L_3391 - .L_3390)


	//   ....[0]....
.L_3390:
        /*00ec*/ 	.word	0xffffffff


	//   ....[1]....
        /*00f0*/ 	.word	0xffffffff


	//   ....[2]....
        /*00f4*/ 	.word	0xffffffff


	//   ....[3]....
        /*00f8*/ 	.word	0xffffffff


	//   ....[4]....
        /*00fc*/ 	.word	0xffffffff


	//   ....[5]....
        /*0100*/ 	.word	0xffffffff


	//   ....[6]....
        /*0104*/ 	.word	0xffffffff


	//   ....[7]....
        /*0108*/ 	.word	0xffffffff


	//   ....[8]....
        /*010c*/ 	.word	0xffffffff


	//   ....[9]....
        /*0110*/ 	.word	0xffffffff


	//   ....[10]....
        /*0114*/ 	.word	0xffffffff


	//   ....[11]....
        /*0118*/ 	.word	0xffffffff


	//   ....[12]....
        /*011c*/ 	.word	0xffffffff


	//   ....[13]....
        /*0120*/ 	.word	0xffffffff


	//   ....[14]....
        /*0124*/ 	.word	0xffffffff


	//   ....[15]....
        /*0128*/ 	.word	0xffffffff


	//   ....[16]....
        /*012c*/ 	.word	0xffffffff


	//   ....[17]....
        /*0130*/ 	.word	0xffffffff


	//   ....[18]....
        /*0134*/ 	.word	0xffffffff


	//   ....[19]....
        /*0138*/ 	.word	0xffffffff


	//   ....[20]....
        /*013c*/ 	.word	0xffffffff


	//   ....[21]....
        /*0140*/ 	.word	0xffffffff


	//   ....[22]....
        /*0144*/ 	.word	0xffffffff


	//   ....[23]....
        /*0148*/ 	.word	0xffffffff


	//   ....[24]....
        /*014c*/ 	.word	0xffffffff


	//   ....[25]....
        /*0150*/ 	.word	0xffffffff


	//   ....[26]....
        /*0154*/ 	.word	0xffffffff


	//   ....[27]....
        /*0158*/ 	.word	0xffffffff


	//   ....[28]....
        /*015c*/ 	.word	0xffffffff


	//   ....[29]....
        /*0160*/ 	.word	0xffffffff


	//   ....[30]....
        /*0164*/ 	.word	0xffffffff


	//   ....[31]....
        /*0168*/ 	.word	0xffffffff


	//   ....[32]....
        /*016c*/ 	.word	0xffffffff


	//   ....[33]....
        /*0170*/ 	.word	0xffffffff


	//   ....[34]....
        /*0174*/ 	.word	0xffffffff


	//   ....[35]....
        /*0178*/ 	.word	0xffffffff


	//   ....[36]....
        /*017c*/ 	.word	0xffffffff


	//   ....[37]....
        /*0180*/ 	.word	0xffffffff


	//   ....[38]....
        /*0184*/ 	.word	0xffffffff


	//   ....[39]....
        /*0188*/ 	.word	0xffffffff


	//   ....[40]....
        /*018c*/ 	.word	0xffffffff


	//   ....[41]....
        /*0190*/ 	.word	0xffffffff


	//   ....[42]....
        /*0194*/ 	.word	0xffffffff


	//   ....[43]....
        /*0198*/ 	.word	0xffffffff


	//   ....[44]....
        /*019c*/ 	.word	0xffffffff


	//   ....[45]....
        /*01a0*/ 	.word	0xffffffff


	//   ....[46]....
        /*01a4*/ 	.word	0xffffffff


	//   ....[47]....
        /*01a8*/ 	.word	0xffffffff


	//   ....[48]....
        /*01ac*/ 	.word	0xffffffff


	//   ....[49]....
        /*01b0*/ 	.word	0xffffffff


	//   ....[50]....
        /*01b4*/ 	.word	0xffffffff


	//   ....[51]....
        /*01b8*/ 	.word	0xffffffff


	//   ....[52]....
        /*01bc*/ 	.word	0xffffffff


	//   ....[53]....
        /*01c0*/ 	.word	0xffffffff


	//   ....[54]....
        /*01c4*/ 	.word	0xffffffff


	//   ....[55]....
        /*01c8*/ 	.word	0xffffffff


	//   ....[56]....
        /*01cc*/ 	.word	0xffffffff


	//   ....[57]....
        /*01d0*/ 	.word	0xffffffff


	//   ....[58]....
        /*01d4*/ 	.word	0xffffffff


	//   ....[59]....
        /*01d8*/ 	.word	0xffffffff


	//----- nvinfo : EIATTR_COOP_GROUP_INSTR_OFFSETS
	.align		4
.L_3391:
        /*01dc*/ 	.byte	0x04, 0x28
        /*01de*/ 	.short	(.L_3393 - .L_3392)


	//   ....[0]....
.L_3392:
        /*01e0*/ 	.word	0x00000710


	//   ....[1]....
        /*01e4*/ 	.word	0x00000750


	//   ....[2]....
        /*01e8*/ 	.word	0x00000770


	//   ....[3]....
        /*01ec*/ 	.word	0x00000780


	//   ....[4]....
        /*01f0*/ 	.word	0x000007b0


	//   ....[5]....
        /*01f4*/ 	.word	0x000007d0


	//   ....[6]....
        /*01f8*/ 	.word	0x000007f0


	//   ....[7]....
        /*01fc*/ 	.word	0x00000820


	//   ....[8]....
        /*0200*/ 	.word	0x00000840


	//   ....[9]....
        /*0204*/ 	.word	0x00000850


	//   ....[10]....
        /*0208*/ 	.word	0x00000870


	//   ....[11]....
        /*020c*/ 	.word	0x00000880


	//   ....[12]....
        /*0210*/ 	.word	0x000008a0


	//   ....[13]....
        /*0214*/ 	.word	0x000008b0


	//   ....[14]....
        /*0218*/ 	.word	0x000008d0


	//   ....[15]....
        /*021c*/ 	.word	0x000008e0


	//   ....[16]....
        /*0220*/ 	.word	0x00000920


	//   ....[17]....
        /*0224*/ 	.word	0x00000940


	//   ....[18]....
        /*0228*/ 	.word	0x000009a0


	//   ....[19]....
        /*022c*/ 	.word	0x000009b0


	//   ....[20]....
        /*0230*/ 	.word	0x00000a60


	//   ....[21]....
        /*0234*/ 	.word	0x00000a80


	//   ....[22]....
        /*0238*/ 	.word	0x00000aa0


	//   ....[23]....
        /*023c*/ 	.word	0x00000ab0


	//   ....[24]....
        /*0240*/ 	.word	0x00000ad0


	//   ....[25]....
        /*0244*/ 	.word	0x00000af0


	//   ....[26]....
        /*0248*/ 	.word	0x00000b00


	//   ....[27]....
        /*024c*/ 	.word	0x00000b10


	//   ....[28]....
        /*0250*/ 	.word	0x00000b30


	//   ....[29]....
        /*0254*/ 	.word	0x00000b50


	//   ....[30]....
        /*0258*/ 	.word	0x00000b60


	//   ....[31]....
        /*025c*/ 	.word	0x00000b70


	//   ....[32]....
        /*0260*/ 	.word	0x00000b90


	//   ....[33]....
        /*0264*/ 	.word	0x00000bb0


	//   ....[34]....
        /*0268*/ 	.word	0x00000bc0


	//   ....[35]....
        /*026c*/ 	.word	0x00000bd0


	//   ....[36]....
        /*0270*/ 	.word	0x00000bf0


	//   ....[37]....
        /*0274*/ 	.word	0x00000c10


	//   ....[38]....
        /*0278*/ 	.word	0x00000c20


	//   ....[39]....
        /*027c*/ 	.word	0x00000c30


	//   ....[40]....
        /*0280*/ 	.word	0x00001560


	//   ....[41]....
        /*0284*/ 	.word	0x000015e0


	//   ....[42]....
        /*0288*/ 	.word	0x00001650


	//   ....[43]....
        /*028c*/ 	.word	0x000016c0


	//   ....[44]....
        /*0290*/ 	.word	0x00001750


	//   ....[45]....
        /*0294*/ 	.word	0x000017c0


	//   ....[46]....
        /*0298*/ 	.word	0x00001830


	//   ....[47]....
        /*029c*/ 	.word	0x000018a0


	//   ....[48]....
        /*02a0*/ 	.word	0x00001930


	//   ....[49]....
        /*02a4*/ 	.word	0x000019a0


	//   ....[50]....
        /*02a8*/ 	.word	0x00001a10


	//   ....[51]....
        /*02ac*/ 	.word	0x00001a80


	//   ....[52]....
        /*02b0*/ 	.word	0x00001b10


	//   ....[53]....
        /*02b4*/ 	.word	0x00001b80


	//   ....[54]....
        /*02b8*/ 	.word	0x00001bf0


	//   ....[55]....
        /*02bc*/ 	.word	0x00001c60


	//   ....[56]....
        /*02c0*/ 	.word	0x00001d10


	//   ....[57]....
        /*02c4*/ 	.word	0x00001d80


	//   ....[58]....
        /*02c8*/ 	.word	0x00001df0


	//   ....[59]....
        /*02cc*/ 	.word	0x00001e60


	//----- nvinfo : EIATTR_EXIT_INSTR_OFFSETS
	.align		4
.L_3393:
        /*02d0*/ 	.byte	0x04, 0x1c
        /*02d2*/ 	.short	(.L_3395 - .L_3394)


	//   ....[0]....
.L_3394:
        /*02d4*/ 	.word	0x000014a0


	//   ....[1]....
        /*02d8*/ 	.word	0x00001500


	//----- nvinfo : EIATTR_CRS_STACK_SIZE
	.align		4
.L_3395:
        /*02dc*/ 	.byte	0x04, 0x1e
        /*02de*/ 	.short	(.L_3397 - .L_3396)
.L_3396:
        /*02e0*/ 	.word	0x00000000
.L_3397:


//--------------------- .nv.info._ZN2at6native18elementwise_kernelILi128ELi4EZNS0_15gpu_kernel_implIZZZNS0_49_GLOBAL__N__b919a28f_16_Normalization_cu_5c38458722batch_norm_calc_invstdERKNS_6TensorES6_dENKUlvE_clEvENKUlvE2_clEvEUlN3c108BFloat16EE_EEvRNS_18TensorIteratorBaseERKT_EUliE_EEviT1_ --------------------------
	.section	.nv.info._ZN2at6native18elementwise_kernelILi128ELi4EZNS0_15gpu_kernel_implIZZZNS0_49_GLOBAL__N__b919a28f_16_Normalization_cu_5c38458722batch_norm_calc_invstdERKNS_6TensorES6_dENKUlvE_clEvENKUlvE2_clEvEUlN3c108BFloat16EE_EEvRNS_18TensorIteratorBaseERKT_EUliE_EEviT1_,"",@"SHT_CUDA_INFO"
	.sectionflags	@""
	.align	4


	//----- nvinfo : EIATTR_CUDA_API_VERSION
	.align		4
        /*0000*/ 	.byte	0x04, 0x37
        /*0002*/ 	.short	(.L_3399 - .L_3398)
.L_3398:
        /*0004*/ 	.word	0x00000082


	//----- nvinfo : EIATTR_SW2861232_WAR
	.align		4
.L_3399:
        /*0008*/ 	.byte	0x01, 0x35
	.zero		2


	//----- nvinfo : EIATTR_PARAM_CBANK
	.align		4
        /*000c*/ 	.byte	0x04, 0x0a
        /*000e*/ 	.short	(.L_3401 - .L_3400)
	.align		4
.L_3400:
        /*0010*/ 	.word	index@(.nv.constant0._ZN2at6native18elementwise_kernelILi128ELi4EZNS0_15gpu_kernel_implIZZZNS0_49_GLOBAL__N__b919a28f_16_Normalization_cu_5c38458722batch_norm_calc_invstdERKNS_6TensorES6_dENKUlvE_clEvENKUlvE2_clEvEUlN3c108BFloat16EE_EEvRNS_18TensorIteratorBaseERKT_EUliE_EEviT1_)
        /*0014*/ 	.short	0x0160
        /*0016*/ 	.short	0x0230


	//----- nvinfo : EIATTR_CBANK_PARAM_SIZE
	.align		4
.L_3401:
        /*0018*/ 	.byte	0x03, 0x19
        /*001a*/ 	.short	0x0230


	//----- nvinfo : EIATTR_KPARAM_INFO
	.align		4
        /*001c*/ 	.byte	0x04, 0x17
        /*001e*/ 	.short	(.L_3403 - .L_3402)
.L_3402:
        /*0020*/ 	.word	0x00000000
        /*0024*/ 	.short	0x0001
        /*0026*/ 	.short	0x0008
        /*0028*/ 	.byte	0x00, 0xf0, 0xa1, 0x08


	//----- nvinfo : EIATTR_KPARAM_INFO
	.align		4
.L_3403:
        /*002c*/ 	.byte	0x04, 0x17
        /*002e*/ 	.short	(.L_3405 - .L_3404)
.L_3404:
        /*0030*/ 	.word	0x00000000
        /*0034*/ 	.short	0x0000
        /*0036*/ 	.short	0x0000
        /*0038*/ 	.byte	0x00, 0xf0, 0x11, 0x00


	//----- nvinfo : EIATTR_MAXREG_COUNT
	.align		4
.L_3405:
        /*003c*/ 	.byte	0x03, 0x1b
        /*003e*/ 	.short	0x0080


	//----- nvinfo : EIATTR_EXTERNS
	.align		4
        /*0040*/ 	.byte	0x04, 0x0f
        /*0042*/ 	.short	(.L_3407 - .L_3406)


	//   ....[0]....
	.align		4
.L_3406:
        /*0044*/ 	.word	index@(__assertfail)


	//----- nvinfo : EIATTR_MERCURY_ISA_VERSION
	.align		4
.L_3407:
        /*0048*/ 	.byte	0x03, 0x5f
        /*004a*/ 	.short	0x0000


	//----- nvinfo : EIATTR_SYSCALL_OFFSETS
	.align		4
        /*004c*/ 	.byte	0x04, 0x46
        /*004e*/ 	.short	(.L_3409 - .L_3408)


	//   ....[0]....
.L_3408:
        /*0050*/ 	.word	0x00001de0


	//   ....[1]....
        /*0054*/ 	.word	0x00002ca0


	//   ....[2]....
        /*0058*/ 	.word	0x00004ac0


	//   ....[3]....
        /*005c*/ 	.word	0x00005980


	//   ....[4]....
        /*0060*/ 	.word	0x00007770


	//   ....[5]....
        /*0064*/ 	.word	0x00008630


	//   ....[6]....
        /*0068*/ 	.word	0x0000a430


	//   ....[7]....
        /*006c*/ 	.word	0x0000b2f0


	//----- nvinfo : EIATTR_EXIT_INSTR_OFFSETS
	.align		4
.L_3409:
        /*0070*/ 	.byte	0x04, 0x1c
        /*0072*/ 	.short	(.L_3411 - .L_3410)


	//   ....[0]....
.L_3410:
        /*0074*/ 	.word	0x000086d0


	//   ....[1]....
        /*0078*/ 	.word	0x0000a5e0


	//   ....[2]....
        /*007c*/ 	.word	0x0000a620


	//   ....[3]....
        /*0080*/ 	.word	0x0000a6b0


	//   ....[4]....
        /*0084*/ 	.word	0x0000a6e0


	//   ....[5]....
        /*0088*/ 	.word	0x0000a710


	//   ....[6]....
        /*008c*/ 	.word	0x0000a790


	//   ....[7]....
        /*0090*/ 	.word	0x0000a7c0


	//   ....[8]....
        /*0094*/ 	.word	0x0000a850


	//   ....[9]....
        /*0098*/ 	.word	0x0000a890


	//   ....[10]....
        /*009c*/ 	.word	0x0000a8d0


	//   ....[11]....
        /*00a0*/ 	.word	0x0000a990


	//   ....[12]....
        /*00a4*/ 	.word	0x0000a9e0


	//   ....[13]....
        /*00a8*/ 	.word	0x0000ab60


	//   ....[14]....
        /*00ac*/ 	.word	0x0000acb0


	//   ....[15]....
        /*00b0*/ 	.word	0x0000ace0


	//   ....[16]....
        /*00b4*/ 	.word	0x0000ad90


	//   ....[17]....
        /*00b8*/ 	.word	0x0000af00


	//   ....[18]....
        /*00bc*/ 	.word	0x0000b070


	//   ....[19]....
        /*00c0*/ 	.word	0x0000b1c0


	//   ....[20]....
        /*00c4*/ 	.word	0x0000b300


	//   ....[21]....
        /*00c8*/ 	.word	0x0000b330


	//   ....[22]....
        /*00cc*/ 	.word	0x0000b360


	//----- nvinfo : EIATTR_MAX_THREADS
	.align		4
.L_3411:
        /*00d0*/ 	.byte	0x04, 0x05
        /*00d2*/ 	.short	(.L_3413 - .L_3412)
.L_3412:
        /*00d4*/ 	.word	0x00000080
        /*00d8*/ 	.word	0x00000001
        /*00dc*/ 	.word	0x00000001


	//----- nvinfo : EIATTR_CRS_STACK_SIZE
	.align		4
.L_3413:
        /*00e0*/ 	.byte	0x04, 0x1e
        /*00e2*/ 	.short	(.L_3415 - .L_3414)
.L_3414:
        /*00e4*/ 	.word	0x00000000
.L_3415:


//--------------------- .nv.info._ZN2at6native27unrolled_elementwise_kernelIZZZNS0_49_GLOBAL__N__b919a28f_16_Normalization_cu_5c38458722batch_norm_calc_invstdERKNS_6TensorES5_dENKUlvE_clEvENKUlvE2_clEvEUlN3c108BFloat16EE_St5arrayIPcLm2EELi4E23TrivialOffsetCalculatorILi1EjESF_NS0_6memory12LoadWithCastILi1EEENSG_13StoreWithCastILi1EEEEEviT_T0_T2_T3_T4_T5_ --------------------------
	.section	.nv.info._ZN2at6native27unrolled_elementwise_kernelIZZZNS0_49_GLOBAL__N__b919a28f_16_Normalization_cu_5c38458722batch_norm_calc_invstdERKNS_6TensorES5_dENKUlvE_clEvENKUlvE2_clEvEUlN3c108BFloat16EE_St5arrayIPcLm2EELi4E23TrivialOffsetCalculatorILi1EjESF_NS0_6memory12LoadWithCastILi1EEENSG_13StoreWithCastILi1EEEEEviT_T0_T2_T3_T4_T5_,"",@"SHT_CUDA_INFO"
	.sectionflags	@""
	.align	4


	//----- nvinfo : EIATTR_CUDA_API_VERSION
	.align		4
        /*0000*/ 	.byte	0x04, 0x37
        /*0002*/ 	.short	(.L_3417 - .L_3416)
.L_3416:
        /*0004*/ 	.word	0x00000082


	//----- nvinfo : EIATTR_SW2861232_WAR
	.align		4
.L_3417:
        /*0008*/ 	.byte	0x01, 0x35
	.zero		2


	//----- nvinfo : EIATTR_PARAM_CBANK
	.align		4
        /*000c*/ 	.byte	0x04, 0x0a
        /*000e*/ 	.short	(.L_3419 - .L_3418)
	.align		4
.L_3418:
        /*0010*/ 	.word	index@(.nv.constant0._ZN2at6native27unrolled_elementwise_kernelIZZZNS0_49_GLOBAL__N__b919a28f_16_Normalization_cu_5c38458722batch_norm_calc_invstdERKNS_6TensorES5_dENKUlvE_clEvENKUlvE2_clEvEUlN3c108BFloat16EE_St5arrayIPcLm2EELi4E23TrivialOffsetCalculatorILi1EjESF_NS0_6memory12LoadWithCastILi1EEENSG_13StoreWithCastILi1EEEEEviT_T0_T2_T3_T4_T5_)
        /*0014*/ 	.short	0x0160
        /*0016*/ 	.short	0x003c


	//----- nvinfo : EIATTR_CBANK_PARAM_SIZE
	.align		4
.L_3419:
        /*0018*/ 	.byte	0x03, 0x19
        /*001a*/ 	.short	0x003c


	//----- nvinfo : EIATTR_KPARAM_INFO
	.align		4
        /*001c*/ 	.byte	0x04, 0x17
        /*001e*/ 	.short	(.L_3421 - .L_3420)
.L_3420:
        /*0020*/ 	.word	0x00000000
        /*0024*/ 	.short	0x0006
        /*0026*/ 	.short	0x0034
        /*0028*/ 	.byte	0x00, 0xf0, 0x21, 0x00


	//----- nvinfo : EIATTR_KPARAM_INFO
	.align		4
.L_3421:
        /*002c*/ 	.byte	0x04, 0x17
        /*002e*/ 	.short	(.L_3423 - .L_3422)
.L_3422:
        /*0030*/ 	.word	0x00000000
        /*0034*/ 	.short	0x0005
        /*0036*/ 	.short	0x002c
        /*0038*/ 	.byte	0x00, 0xf0, 0x21, 0x00


	//----- nvinfo : EIATTR_KPARAM_INFO
	.align		4
.L_3423:
        /*003c*/ 	.byte	0x04, 0x17
        /*003e*/ 	.short	(.L_3425 - .L_3424)
.L_3424:
        /*0040*/ 	.word	0x00000000
        /*0044*/ 	.short	0x0004
        /*0046*/ 	.short	0x0029
        /*0048*/ 	.byte	0x00, 0xf0, 0x05, 0x00


	//----- nvinfo : EIATTR_KPARAM_INFO
	.align		4
.L_3425:
        /*004c*/ 	.byte	0x04, 0x17
        /*004e*/ 	.short	(.L_3427 - .L_3426)
.L_3426:
        /*0050*/ 	.word	0x00000000
        /*0054*/ 	.short	0x0003
        /*0056*/ 	.short	0x0028
        /*0058*/ 	.byte	0x00, 0xf0, 0x05, 0x00


	//----- nvinfo : EIATTR_KPARAM_INFO
	.align		4
.L_3427:
        /*005c*/ 	.byte	0x04, 0x17
        /*005e*/ 	.short	(.L_3429 - .L_3428)
.L_3428:
        /*0060*/ 	.word	0x00000000
        /*0064*/ 	.short	0x0002
        /*0066*/ 	.short	0x0018
        /*0068*/ 	.byte	0x00, 0xf0, 0x41, 0x00


	//----- nvinfo : EIATTR_KPARAM_INFO
	.align		4
.L_3429:
        /*006c*/ 	.byte	0x04, 0x17
        /*006e*/ 	.short	(.L_3431 - .L_3430)
.L_3430:
        /*0070*/ 	.word	0x00000000
        /*0074*/ 	.short	0x0001
        /*0076*/ 	.short	0x0008
        /*0078*/ 	.byte	0x00, 0xf0, 0x41, 0x00


	//----- nvinfo : EIATTR_KPARAM_INFO
	.align		4
.L_3431:
        /*007c*/ 	.byte	0x04, 0x17
        /*007e*/ 	.short	(.L_3433 - .L_3432)
.L_3432:
        /*0080*/ 	.word	0x00000000
        /*0084*/ 	.short	0x0000
        /*0086*/ 	.short	0x0000
        /*0088*/ 	.byte	0x00, 0xf0, 0x11, 0x00


	//----- nvinfo : EIATTR_MAXREG_COUNT
	.align		4
.L_3433:
        /*008c*/ 	.byte	0x03, 0x1b
        /*008e*/ 	.short	0x00ff


	//----- nvinfo : EIATTR_EXTERNS
	.align		4
        /*0090*/ 	.byte	0x04, 0x0f
        /*0092*/ 	.short	(.L_3435 - .L_3434)


	//   ....[0]....
	.align		4
.L_3434:
        /*0094*/ 	.word	index@(__assertfail)


	//----- nvinfo : EIATTR_MERCURY_ISA_VERSION
	.align		4
.L_3435:
        /*0098*/ 	.byte	0x03, 0x5f
        /*009a*/ 	.short	0x0000


	//----- nvinfo : EIATTR_SYSCALL_OFFSETS
	.align		4
        /*009c*/ 	.byte	0x04, 0x46
        /*009e*/ 	.short	(.L_3437 - .L_3436)


	//   ....[0]....
.L_3436:
        /*00a0*/ 	.word	0x000010a0


	//   ....[1]....
        /*00a4*/ 	.word	0x000021a0


	//   ....[2]....
        /*00a8*/ 	.word	0x000032b0


	//   ....[3]....
        /*00ac*/ 	.word	0x00004390


	//   ....[4]....
        /*00b0*/ 	.word	0x00005530


	//   ....[5]....
        /*00b4*/ 	.word	0x00006440


	//   ....[6]....
        /*00b8*/ 	.word	0x00007310


	//   ....[7]....
        /*00bc*/ 	.word	0x000081e0


	//----- nvinfo : EIATTR_EXIT_INSTR_OFFSETS
	.align		4
.L_3437:
        /*00c0*/ 	.byte	0x04, 0x1c
        /*00c2*/ 	.short	(.L_3439 - .L_3438)


	//   ....[0]....
.L_3438:
        /*00c4*/ 	.word	0x000073b0


	//   ....[1]....
        /*00c8*/ 	.word	0x000074d0


	//   ....[2]....
        /*00cc*/ 	.word	0x00007510


	//   ....[3]....
        /*00d0*/ 	.word	0x000075a0


	//   ....[4]....
        /*00d4*/ 	.word	0x000075d0


	//   ....[5]....
        /*00d8*/ 	.word	0x00007600


	//   ....[6]....
        /*00dc*/ 	.word	0x00007680


	//   ....[7]....
        /*00e0*/ 	.word	0x000076b0


	//   ....[8]....
        /*00e4*/ 	.word	0x00007740


	//   ....[9]....
        /*00e8*/ 	.word	0x00007780


	//   ....[10]....
        /*00ec*/ 	.word	0x000077c0


	//   ....[11]....
        /*00f0*/ 	.word	0x00007880


	//   ....[12]....
        /*00f4*/ 	.word	0x000078d0


	//   ....[13]....
        /*00f8*/ 	.word	0x00007a50


	//   ....[14]....
        /*00fc*/ 	.word	0x00007ba0


	//   ....[15]....
        /*0100*/ 	.word	0x00007bd0


	//   ....[16]....
        /*0104*/ 	.word	0x00007c80


	//   ....[17]....
        /*0108*/ 	.word	0x00007df0


	//   ....[18]....
        /*010c*/ 	.word	0x00007f60


	//   ....[19]....
        /*0110*/ 	.word	0x000080b0


	//   ....[20]....
        /*0114*/ 	.word	0x000081f0


	//   ....[21]....
        /*0118*/ 	.word	0x00008220


	//   ....[22]....
        /*011c*/ 	.word	0x00008250


	//----- nvinfo : EIATTR_MAX_THREADS
	.align		4
.L_3439:
        /*0120*/ 	.byte	0x04, 0x05
        /*0122*/ 	.short	(.L_3441 - .L_3440)
.L_3440:
        /*0124*/ 	.word	0x00000080
        /*0128*/ 	.word	0x00000001
        /*012c*/ 	.word	0x00000001


	//----- nvinfo : EIATTR_CRS_STACK_SIZE
	.align		4
.L_3441:
        /*0130*/ 	.byte	0x04, 0x1e
        /*0132*/ 	.short	(.L_3443 - .L_3442)
.L_3442:
        /*0134*/ 	.word	0x00000000
.L_3443:


//--------------------- .nv.info._ZN2at6native18elementwise_kernelILi128ELi2EZNS0_22gpu_kernel_impl_nocastIZZZNS0_49_GLOBAL__N__b919a28f_16_Normalization_cu_5c38458722batch_norm_calc_invstdERKNS_6TensorES6_dENKUlvE_clEvENKUlvE2_clEvEUlN3c108BFloat16EE_EEvRNS_18TensorIteratorBaseERKT_EUliE_EEviT1_ --------------------------
	.section	.nv.info._ZN2at6native18elementwise_kernelILi128ELi2EZNS0_22gpu_kernel_impl_nocastIZZZNS0_49_GLOBAL__N__b919a28f_16_Normalization_cu_5c38458722batch_norm_calc_invstdERKNS_6TensorES6_dENKUlvE_clEvENKUlvE2_clEvEUlN3c108BFloat16EE_EEvRNS_18TensorIteratorBaseERKT_EUliE_EEviT1_,"",@"SHT_CUDA_INFO"
	.sectionflags	@""
	.align	4


	//----- nvinfo : EIATTR_CUDA_API_VERSION
	.align		4
        /*0000*/ 	.byte	0x04, 0x37
        /*0002*/ 	.short	(.L_3445 - .L_3444)
.L_3444:
        /*0004*/ 	.word	0x00000082


	//----- nvinfo : EIATTR_SW2861232_WAR
	.align		4
.L_3445:
        /*0008*/ 	.byte	0x01, 0x35
	.zero		2


	//----- nvinfo : EIATTR_PARAM_CBANK
	.align		4
        /*000c*/ 	.byte	0x04, 0x0a
        /*000e*/ 	.short	(.L_3447 - .L_3446)
	.align		4
.L_3446:
        /*0010*/ 	.word	index@(.nv.constant0._ZN2at6native18elementwise_kernelILi128ELi2EZNS0_22gpu_kernel_impl_nocastIZZZNS0_49_GLOBAL__N__b919a28f_16_Normalization_cu_5c38458722batch_norm_calc_invstdERKNS_6TensorES6_dENKUlvE_clEvENKUlvE2_clEvEUlN3c108BFloat16EE_EEvRNS_18TensorIteratorBaseERKT_EUliE_EEviT1_)
        /*0014*/ 	.short	0x0160
        /*0016*/ 	.short	0x0228


	//----- nvinfo : EIATTR_CBANK_PARAM_SIZE
	.align		4
.L_3447:
        /*0018*/ 	.byte	0x03, 0x19
        /*001a*/ 	.short	0x0228


	//----- nvinfo : EIATTR_KPARAM_INFO
	.align		4
        /*001c*/ 	.byte	0x04, 0x17
        /*001e*/ 	.short	(.L_3449 - .L_3448)
.L_3448:
        /*0020*/ 	.word	0x00000000
        /*0024*/ 	.short	0x0001
        /*0026*/ 	.short	0x0008
        /*0028*/ 	.byte	0x00, 0xf0, 0x81, 0x08


	//----- nvinfo : EIATTR_KPARAM_INFO
	.align		4
.L_3449:
        /*002c*/ 	.byte	0x04, 0x17
        /*002e*/ 	.short	(.L_3451 - .L_3450)
.L_3450:
        /*0030*/ 	.word	0x00000000
        /*0034*/ 	.short	0x0000
        /*0036*/ 	.short	0x0000
        /*0038*/ 	.byte	0x00, 0xf0, 0x11, 0x00


	//----- nvinfo : EIATTR_MAXREG_COUNT
	.align		4
.L_3451:
        /*003c*/ 	.byte	0x03, 0x1b
        /*003e*/ 	.short	0x0080


	//----- nvinfo : EIATTR_MERCURY_ISA_VERSION
	.align		4
        /*0040*/ 	.byte	0x03, 0x5f
        /*0042*/ 	.short	0x0000


	//----- nvinfo : EIATTR_EXIT_INSTR_OFFSETS
	.align		4
        /*0044*/ 	.byte	0x04, 0x1c
        /*0046*/ 	.short	(.L_3453 - .L_3452)


	//   ....[0]....
.L_3452:
        /*0048*/ 	.word	0x00000f80


	//   ....[1]....
        /*004c*/ 	.word	0x00001e60


	//----- nvinfo : EIATTR_MAX_THREADS
	.align		4
.L_3453:
        /*0050*/ 	.byte	0x04, 0x05
        /*0052*/ 	.short	(.L_3455 - .L_3454)
.L_3454:
        /*0054*/ 	.word	0x00000080
        /*0058*/ 	.word	0x00000001
        /*005c*/ 	.word	0x00000001


	//----- nvinfo : EIATTR_CRS_STACK_SIZE
	.align		4
.L_3455:
        /*0060*/ 	.byte	0x04, 0x1e
        /*0062*/ 	.short	(.L_3457 - .L_3456)
.L_3456:
        /*0064*/ 	.word	0x00000000
.L_3457:


//--------------------- .nv.info._ZN2at6native27unrolled_elementwise_kernelIZZZNS0_49_GLOBAL__N__b919a28f_16_Normalization_cu_5c38458722batch_norm_calc_invstdERKNS_6TensorES5_dENKUlvE_clEvENKUlvE2_clEvEUlN3c108BFloat16EE_St5arrayIPcLm2EELi4E23TrivialOffsetCalculatorILi1EjESF_NS0_6memory15LoadWithoutCastENSG_16StoreWithoutCastEEEviT_T0_T2_T3_T4_T5_ --------------------------
	.section	.nv.info._ZN2at6native27unrolled_elementwise_kernelIZZZNS0_49_GLOBAL__N__b919a28f_16_Normalization_cu_5c38458722batch_norm_calc_invstdERKNS_6TensorES5_dENKUlvE_clEvENKUlvE2_clEvEUlN3c108BFloat16EE_St5arrayIPcLm2EELi4E23TrivialOffsetCalculatorILi1EjESF_NS0_6memory15LoadWithoutCastENSG_16StoreWithoutCastEEEviT_T0_T2_T3_T4_T5_,"",@"SHT_CUDA_INFO"
	.sectionflags	@""
	.align	4


	//----- nvinfo : EIATTR_CUDA_API_VERSION
	.align		4
        /*0000*/ 	.byte	0x04, 0x37
        /*0002*/ 	.short	(.L_3459 - .L_3458)
.L_3458:
        /*0004*/ 	.word	0x00000082


	//----- nvinfo : EIATTR_SW2861232_WAR
	.align		4
.L_3459:
        /*0008*/ 	.byte	0x01, 0x35
	.zero		2


	//----- nvinfo : EIATTR_PARAM_CBANK
	.align		4
        /*000c*/ 	.byte	0x04, 0x0a
        /*000e*/ 	.short	(.L_3461 - .L_3460)
	.align		4
.L_3460:
        /*0010*/ 	.word	index@(.nv.constant0._ZN2at6native27unrolled_elementwise_kernelIZZZNS0_49_GLOBAL__N__b919a28f_16_Normalization_cu_5c38458722batch_norm_calc_invstdERKNS_6TensorES5_dENKUlvE_clEvENKUlvE2_clEvEUlN3c108BFloat16EE_St5arrayIPcLm2EELi4E23TrivialOffsetCalculatorILi1EjESF_NS0_6memory15LoadWithoutCastENSG_16StoreWithoutCastEEEviT_T0_T2_T3_T4_T5_)
        /*0014*/ 	.short	0x0160
        /*0016*/ 	.short	0x002c


	//----- nvinfo : EIATTR_CBANK_PARAM_SIZE
	.align		4
.L_3461:
        /*0018*/ 	.byte	0x03, 0x19
        /*001a*/ 	.short	0x002c


	//----- nvinfo : EIATTR_KPARAM_INFO
	.align		4
        /*001c*/ 	.byte	0x04, 0x17
        /*001e*/ 	.short	(.L_3463 - .L_3462)
.L_3462:
        /*0020*/ 	.word	0x00000000
        /*0024*/ 	.short	0x0006
        /*0026*/ 	.short	0x002b
        /*0028*/ 	.byte	0x00, 0xf0, 0x05, 0x00


	//----- nvinfo : EIATTR_KPARAM_INFO
	.align		4
.L_3463:
        /*002c*/ 	.byte	0x04, 0x17
        /*002e*/ 	.short	(.L_3465 - .L_3464)
.L_3464:
        /*0030*/ 	.word	0x00000000
        /*0034*/ 	.short	0x0005
        /*0036*/ 	.short	0x002a
        /*0038*/ 	.byte	0x00, 0xf0, 0x05, 0x00


	//----- nvinfo : EIATTR_KPARAM_INFO
	.align		4
.L_3465:
        /*003c*/ 	.byte	0x04, 0x17
        /*003e*/ 	.short	(.L_3467 - .L_3466)
.L_3466:
        /*0040*/ 	.word	0x00000000
        /*0044*/ 	.short	0x0004
        /*0046*/ 	.short	0x0029
        /*0048*/ 	.byte	0x00, 0xf0, 0x05, 0x00


	//----- nvinfo : EIATTR_KPARAM_INFO
	.align		4
.L_3467:
        /*004c*/ 	.byte	0x04, 0x17
        /*004e*/ 	.short	(.L_3469 - .L_3468)
.L_3468:
        /*0050*/ 	.word	0x00000000
        /*0054*/ 	.short	0x0003
        /*0056*/ 	.short	0x0028
        /*0058*/ 	.byte	0x00, 0xf0, 0x05, 0x00


	//----- nvinfo : EIATTR_KPARAM_INFO
	.align		4
.L_3469:
        /*005c*/ 	.byte	0x04, 0x17
        /*005e*/ 	.short	(.L_3471 - .L_3470)
.L_3470:
        /*0060*/ 	.word	0x00000000
        /*0064*/ 	.short	0x0002
        /*0066*/ 	.short	0x0018
        /*0068*/ 	.byte	0x00, 0xf0, 0x41, 0x00


	//----- nvinfo : EIATTR_KPARAM_INFO
	.align		4
.L_3471:
        /*006c*/ 	.byte	0x04, 0x17
        /*006e*/ 	.short	(.L_3473 - .L_3472)
.L_3472:
        /*0070*/ 	.word	0x00000000
        /*0074*/ 	.short	0x0001
        /*0076*/ 	.short	0x0008
        /*0078*/ 	.byte	0x00, 0xf0, 0x41, 0x00


	//----- nvinfo : EIATTR_KPARAM_INFO
	.align		4
.L_3473:
        /*007c*/ 	.byte	0x04, 0x17
        /*007e*/ 	.short	(.L_3475 - .L_3474)
.L_3474:
        /*0080*/ 	.word	0x00000000
        /*0084*/ 	.short	0x0000
        /*0086*/ 	.short	0x0000
        /*0088*/ 	.byte	0x00, 0xf0, 0x11, 0x00


	//----- nvinfo : EIATTR_MAXREG_COUNT
	.align		4
.L_3475:
        /*008c*/ 	.byte	0x03, 0x1b
        /*008e*/ 	.short	0x00ff


	//----- nvinfo : EIATTR_MERCURY_ISA_VERSION
	.align		4
        /*0090*/ 	.byte	0x03, 0x5f
        /*0092*/ 	.short	0x0000


	//----- nvinfo : EIATTR_EXIT_INSTR_OFFSETS
	.align		4
        /*0094*/ 	.byte	0x04, 0x1c
        /*0096*/ 	.short	(.L_3477 - .L_3476)


	//   ....[0]....
.L_3476:
        /*0098*/ 	.word	0x00000490


	//   ....[1]....
        /*009c*/ 	.word	0x000004e0


	//----- nvinfo : EIATTR_MAX_THREADS
	.align		4
.L_3477:
        /*00a0*/ 	.byte	0x04, 0x05
        /*00a2*/ 	.short	(.L_3479 - .L_3478)
.L_3478:
        /*00a4*/ 	.word	0x00000080
        /*00a8*/ 	.word	0x00000001
        /*00ac*/ 	.word	0x00000001


	//----- nvinfo : EIATTR_CRS_STACK_SIZE
	.align		4
.L_3479:
        /*00b0*/ 	.byte	0x04, 0x1e
        /*00b2*/ 	.short	(.L_3481 - .L_3480)
.L_3480:
        /*00b4*/ 	.word	0x00000000
.L_3481:


//--------------------- .nv.info._ZN2at6native29vectorized_elementwise_kernelILi2EZZZNS0_49_GLOBAL__N__b919a28f_16_Normalization_cu_5c38458722batch_norm_calc_invstdERKNS_6TensorES5_dENKUlvE_clEvENKUlvE2_clEvEUlN3c108BFloat16EE_St5arrayIPcLm2EEEEviT0_T1_ --------------------------
	.section	.nv.info._ZN2at6native29vectorized_elementwise_kernelILi2EZZZNS0_49_GLOBAL__N__b919a28f_16_Normalization_cu_5c38458722batch_norm_calc_invstdERKNS_6TensorES5_dENKUlvE_clEvENKUlvE2_clEvEUlN3c108BFloat16EE_St5arrayIPcLm2EEEEviT0_T1_,"",@"SHT_CUDA_INFO"
	.sectionflags	@""
	.align	4


	//----- nvinfo : EIATTR_CUDA_API_VERSION
	.align		4
        /*0000*/ 	.byte	0x04, 0x37
        /*0002*/ 	.short	(.L_3483 - .L_3482)
.L_3482:
        /*0004*/ 	.word	0x00000082


	//----- nvinfo : EIATTR_SW2861232_WAR
	.align		4
.L_3483:
        /*0008*/ 	.byte	0x01, 0x35
	.zero		2


	//----- nvinfo : EIATTR_PARAM_CBANK
	.align		4
        /*000c*/ 	.byte	0x04, 0x0a
        /*000e*/ 	.short	(.L_3485 - .L_3484)
	.align		4
.L_3484:
        /*0010*/ 	.word	index@(.nv.constant0._ZN2at6native29vectorized_elementwise_kernelILi2EZZZNS0_49_GLOBAL__N__b919a28f_16_Normalization_cu_5c38458722batch_norm_calc_invstdERKNS_6TensorES5_dENKUlvE_clEvENKUlvE2_clEvEUlN3c108BFloat16EE_St5arrayIPcLm2EEEEviT0_T1_)
        /*0014*/ 	.short	0x0160
        /*0016*/ 	.short	0x0028


	//----- nvinfo : EIATTR_CBANK_PARAM_SIZE
	.align		4
.L_3485:
        /*0018*/ 	.byte	0x03, 0x19
        /*001a*/ 	.short	0x0028


	//----- nvinfo : EIATTR_KPARAM_INFO
	.align		4
        /*001c*/ 	.byte	0x04, 0x17
        /*001e*/ 	.short	(.L_3487 - .L_3486)
.L_3486:
        /*0020*/ 	.word	0x00000000
        /*0024*/ 	.short	0x0002
        /*0026*/ 	.short	0x0018
        /*0028*/ 	.byte	0x00, 0xf0, 0x41, 0x00


	//----- nvinfo : EIATTR_KPARAM_INFO
	.align		4
.L_3487:
        /*002c*/ 	.byte	0x04, 0x17
        /*002e*/ 	.short	(.L_3489 - .L_3488)
.L_3488:
        /*0030*/ 	.word	0x00000000
        /*0034*/ 	.short	0x0001
        /*0036*/ 	.short	0x0008
        /*0038*/ 	.byte	0x00, 0xf0, 0x41, 0x00


	//----- nvinfo : EIATTR_KPARAM_INFO
	.align		4
.L_3489:
        /*003c*/ 	.byte	0x04, 0x17
        /*003e*/ 	.short	(.L_3491 - .L_3490)
.L_3490:
        /*0040*/ 	.word	0x00000000
        /*0044*/ 	.short	0x0000
        /*0046*/ 	.short	0x0000
        /*0048*/ 	.byte	0x00, 0xf0, 0x11, 0x00


	//----- nvinfo : EIATTR_MAXREG_COUNT
	.align		4
.L_3491:
        /*004c*/ 	.byte	0x03, 0x1b
        /*004e*/ 	.short	0x00ff


	//----- nvinfo : EIATTR_MERCURY_ISA_VERSION
	.align		4
        /*0050*/ 	.byte	0x03, 0x5f
        /*0052*/ 	.short	0x0000


	//----- nvinfo : EIATTR_EXIT_INSTR_OFFSETS
	.align		4
        /*0054*/ 	.byte	0x04, 0x1c
        /*0056*/ 	.short	(.L_3493 - .L_3492)


	//   ....[0]....
.L_3492:
        /*0058*/ 	.word	0x000002e0


	//   ....[1]....
        /*005c*/ 	.word	0x00000c30


	//   ....[2]....
        /*0060*/ 	.word	0x00000c80


	//----- nvinfo : EIATTR_MAX_THREADS
	.align		4
.L_3493:
        /*0064*/ 	.byte	0x04, 0x05
        /*0066*/ 	.short	(.L_3495 - .L_3494)
.L_3494:
        /*0068*/ 	.word	0x00000080
        /*006c*/ 	.word	0x00000001
        /*0070*/ 	.word	0x00000001


	//----- nvinfo : EIATTR_CRS_STACK_SIZE
	.align		4
.L_3495:
        /*0074*/ 	.byte	0x04, 0x1e
        /*0076*/ 	.short	(.L_3497 - .L_3496)
.L_3496:
        /*0078*/ 	.word	0x00000000
.L_3497:


//--------------------- .nv.info._ZN2at6native29vectorized_elementwise_kernelILi4EZZZNS0_49_GLOBAL__N__b919a28f_16_Normalization_cu_5c38458722batch_norm_calc_invstdERKNS_6TensorES5_dENKUlvE_clEvENKUlvE2_clEvEUlN3c108BFloat16EE_St5arrayIPcLm2EEEEviT0_T1_ --------------------------
	.section	.nv.info._ZN2at6native29vectorized_elementwise_kernelILi4EZZZNS0_49_GLOBAL__N__b919a28f_16_Normalization_cu_5c38458722batch_norm_calc_invstdERKNS_6TensorES5_dENKUlvE_clEvENKUlvE2_clEvEUlN3c108BFloat16EE_St5arrayIPcLm2EEEEviT0_T1_,"",@"SHT_CUDA_INFO"
	.sectionflags	@""
	.align	4


	//----- nvinfo : EIATTR_CUDA_API_VERSION
	.align		4
        /*0000*/ 	.byte	0x04, 0x37
        /*0002*/ 	.short	(.L_3499 - .L_3498)
.L_3498:
        /*0004*/ 	.word	0x00000082


	//----- nvinfo : EIATTR_SW2861232_WAR
	.align		4
.L_3499:
        /*0008*/ 	.byte	0x01, 0x35
	.zero		2


	//----- nvinfo : EIATTR_PARAM_CBANK
	.align		4
        /*000c*/ 	.byte	0x04, 0x0a
        /*000e*/ 	.short	(.L_3501 - .L_3500)
	.align		4
.L_3500:
        /*0010*/ 	.word	index@(.nv.constant0._ZN2at6native29vectorized_elementwise_kernelILi4EZZZNS0_49_GLOBAL__N__b919a28f_16_Normalization_cu_5c38458722batch_norm_calc_invstdERKNS_6TensorES5_dENKUlvE_clEvENKUlvE2_clEvEUlN3c108BFloat16EE_St5arrayIPcLm2EEEEviT0_T1_)
        /*0014*/ 	.short	0x0160
        /*0016*/ 	.short	0x0028


	//----- nvinfo : EIATTR_CBANK_PARAM_SIZE
	.align		4
.L_3501:
        /*0018*/ 	.byte	0x03, 0x19
        /*001a*/ 	.short	0x0028


	//----- nvinfo : EIATTR_KPARAM_INFO
	.align		4
        /*001c*/ 	.byte	0x04, 0x17
        /*001e*/ 	.short	(.L_3503 - .L_3502)
.L_3502:
        /*0020*/ 	.word	0x00000000
        /*0024*/ 	.short	0x0002
        /*0026*/ 	.short	0x0018
        /*0028*/ 	.byte	0x00, 0xf0, 0x41, 0x00


	//----- nvinfo : EIATTR_KPARAM_INFO
	.align		4
.L_3503:
        /*002c*/ 	.byte	0x04, 0x17
        /*002e*/ 	.short	(.L_3505 - .L_3504)
.L_3504:
        /*0030*/ 	.word	0x00000000
        /*0034*/ 	.short	0x0001
        /*0036*/ 	.short	0x0008
        /*0038*/ 	.byte	0x00, 0xf0, 0x41, 0x00


	//----- nvinfo : EIATTR_KPARAM_INFO
	.align		4
.L_3505:
        /*003c*/ 	.byte	0x04, 0x17
        /*003e*/ 	.short	(.L_3507 - .L_3506)
.L_3506:
        /*0040*/ 	.word	0x00000000
        /*0044*/ 	.short	0x0000
        /*0046*/ 	.short	0x0000
        /*0048*/ 	.byte	0x00, 0xf0, 0x11, 0x00


	//----- nvinfo : EIATTR_MAXREG_COUNT
	.align		4
.L_3507:
        /*004c*/ 	.byte	0x03, 0x1b
        /*004e*/ 	.short	0x00ff


	//----- nvinfo : EIATTR_MERCURY_ISA_VERSION
	.align		4
        /*0050*/ 	.byte	0x03, 0x5f
        /*0052*/ 	.short	0x0000


	//----- nvinfo : EIATTR_EXIT_INSTR_OFFSETS
	.align		4
        /*0054*/ 	.byte	0x04, 0x1c
        /*0056*/ 	.short	(.L_3509 - .L_3508)


	//   ....[0]....
.L_3508:
        /*0058*/ 	.word	0x000002a0


	//   ....[1]....
        /*005c*/ 	.word	0x00000bf0


	//   ....[2]....
        /*0060*/ 	.word	0x00000c40


	//----- nvinfo : EIATTR_MAX_THREADS
	.align		4
.L_3509:
        /*0064*/ 	.byte	0x04, 0x05
        /*0066*/ 	.short	(.L_3511 - .L_3510)
.L_3510:
        /*0068*/ 	.word	0x00000080
        /*006c*/ 	.word	0x00000001
        /*0070*/ 	.word	0x00000001


	//----- nvinfo : EIATTR_CRS_STACK_SIZE
	.align		4
.L_3511:
        /*0074*/ 	.byte	0x04, 0x1e
        /*0076*/ 	.short	(.L_3513 - .L_3512)
.L_3512:
        /*0078*/ 	.word	0x00000000
.L_3513:


//--------------------- .nv.info._ZN2at6native29vectorized_elementwise_kernelILi8EZZZNS0_49_GLOBAL__N__b919a28f_16_Normalization_cu_5c38458722batch_norm_calc_invstdERKNS_6TensorES5_dENKUlvE_clEvENKUlvE2_clEvEUlN3c108BFloat16EE_St5arrayIPcLm2EEEEviT0_T1_ --------------------------
	.section	.nv.info._ZN2at6native29vectorized_elementwise_kernelILi8EZZZNS0_49_GLOBAL__N__b919a28f_16_Normalization_cu_5c38458722batch_norm_calc_invstdERKNS_6TensorES5_dENKUlvE_clEvENKUlvE2_clEvEUlN3c108BFloat16EE_St5arrayIPcLm2EEEEviT0_T1_,"",@"SHT_CUDA_INFO"
	.sectionflags	@""
	.align	4


	//----- nvinfo : EIATTR_CUDA_API_VERSION
	.align		4
        /*0000*/ 	.byte	0x04, 0x37
        /*0002*/ 	.short	(.L_3515 - .L_3514)
.L_3514:
        /*0004*/ 	.word	0x00000082


	//----- nvinfo : EIATTR_SW2861232_WAR
	.align		4
.L_3515:
        /*0008*/ 	.byte	0x01, 0x35
	.zero		2


	//----- nvinfo : EIATTR_PARAM_CBANK
	.align		4
        /*000c*/ 	.byte	0x04, 0x0a
        /*000e*/ 	.short	(.L_3517 - .L_3516)
	.align		4
.L_3516:
        /*0010*/ 	.word	index@(.nv.constant0._ZN2at6native29vectorized_elementwise_kernelILi8EZZZNS0_49_GLOBAL__N__b919a28f_16_Normalization_cu_5c38458722batch_norm_calc_invstdERKNS_6TensorES5_dENKUlvE_clEvENKUlvE2_clEvEUlN3c108BFloat16EE_St5arrayIPcLm2EEEEviT0_T1_)
        /*0014*/ 	.short	0x0160
        /*0016*/ 	.short	0x0028


	//----- nvinfo : EIATTR_CBANK_PARAM_SIZE
	.align		4
.L_3517:
        /*0018*/ 	.byte	0x03, 0x19
        /*001a*/ 	.short	0x0028


	//----- nvinfo : EIATTR_KPARAM_INFO
	.align		4
        /*001c*/ 	.byte	0x04, 0x17
        /*001e*/ 	.short	(.L_3519 - .L_3518)
.L_3518:
        /*0020*/ 	.word	0x00000000
        /*0024*/ 	.short	0x0002
        /*0026*/ 	.short	0x0018
        /*0028*/ 	.byte	0x00, 0xf0, 0x41, 0x00


	//----- nvinfo : EIATTR_KPARAM_INFO
	.align		4
.L_3519:
        /*002c*/ 	.byte	0x04, 0x17
        /*002e*/ 	.short	(.L_3521 - .L_3520)
.L_3520:
        /*0030*/ 	.word	0x00000000
        /*0034*/ 	.short	0x0001
        /*0036*/ 	.short	0x0008
        /*0038*/ 	.byte	0x00, 0xf0, 0x41, 0x00


	//----- nvinfo : EIATTR_KPARAM_INFO
	.align		4
.L_3521:
        /*003c*/ 	.byte	0x04, 0x17
        /*003e*/ 	.short	(.L_3523 - .L_3522)
.L_3522:
        /*0040*/ 	.word	0x00000000
        /*0044*/ 	.short	0x0000
        /*0046*/ 	.short	0x0000
        /*0048*/ 	.byte	0x00, 0xf0, 0x11, 0x00


	//----- nvinfo : EIATTR_MAXREG_COUNT
	.align		4
.L_3523:
        /*004c*/ 	.byte	0x03, 0x1b
        /*004e*/ 	.short	0x00ff


	//----- nvinfo : EIATTR_MERCURY_ISA_VERSION
	.align		4
        /*0050*/ 	.byte	0x03, 0x5f
        /*0052*/ 	.short	0x0000


	//----- nvinfo : EIATTR_EXIT_INSTR_OFFSETS
	.align		4
        /*0054*/ 	.byte	0x04, 0x1c
        /*0056*/ 	.short	(.L_3525 - .L_3524)


	//   ....[0]....
.L_3524:
        /*0058*/ 	.word	0x00000010


	//----- nvinfo : EIATTR_MAX_THREADS
	.align		4
.L_3525:
        /*005c*/ 	.byte	0x04, 0x05
        /*005e*/ 	.short	(.L_3527 - .L_3526)
.L_3526:
        /*0060*/ 	.word	0x00000080
        /*0064*/ 	.word	0x00000001
        /*0068*/ 	.word	0x00000001
.L_3527:


//--------------------- .nv.info._ZN2at6native18elementwise_kernelILi128ELi4EZNS0_15gpu_kernel_implIZZZNS0_49_GLOBAL__N__b919a28f_16_Normalization_cu_5c38458722batch_norm_calc_invstdERKNS_6TensorES6_dENKUlvE_clEvENKUlvE1_clEvEUlN3c104HalfEE_EEvRNS_18TensorIteratorBaseERKT_EUliE_EEviT1_ --------------------------
	.section	.nv.info._ZN2at6native18elementwise_kernelILi128ELi4EZNS0_15gpu_kernel_implIZZZNS0_49_GLOBAL__N__b919a28f_16_Normalization_cu_5c38458722batch_norm_calc_invstdERKNS_6TensorES6_dENKUlvE_clEvENKUlvE1_clEvEUlN3c104HalfEE_EEvRNS_18TensorIteratorBaseERKT_EUliE_EEviT1_,"",@"SHT_CUDA_INFO"
	.sectionflags	@""
	.align	4


	//----- nvinfo : EIATTR_CUDA_API_VERSION
	.align		4
        /*0000*/ 	.byte	0x04, 0x37
        /*0002*/ 	.short	(.L_3529 - .L_3528)
.L_3528:
        /*0004*/ 	.word	0x00000082


	//----- nvinfo : EIATTR_SW2861232_WAR
	.align		4
.L_3529:
        /*0008*/ 	.byte	0x01, 0x35
	.zero		2


	//----- nvinfo : EIATTR_PARAM_CBANK
	.align		4
        /*000c*/ 	.byte	0x04, 0x0a
        /*000e*/ 	.short	(.L_3531 - .L_3530)
	.align		4
.L_3530:
        /*0010*/ 	.word	index@(.nv.constant0._ZN2at6native18elementwise_kernelILi128ELi4EZNS0_15gpu_kernel_implIZZZNS0_49_GLOBAL__N__b919a28f_16_Normalization_cu_5c38458722batch_norm_calc_invstdERKNS_6TensorES6_dENKUlvE_clEvENKUlvE1_clEvEUlN3c104HalfEE_EEvRNS_18TensorIteratorBaseERKT_EUliE_EEviT1_)
        /*0014*/ 	.short	0x0160
        /*0016*/ 	.short	0x0230


	//----- nvinfo : EIATTR_CBANK_PARAM_SIZE
	.align		4
.L_3531:
        /*0018*/ 	.byte	0x03, 0x19
        /*001a*/ 	.short	0x0230


	//----- nvinfo : EIATTR_KPARAM_INFO
	.align		4
        /*001c*/ 	.byte	0x04, 0x17
        /*001e*/ 	.short	(.L_3533 - .L_3532)
.L_3532:
        /*0020*/ 	.word	0x00000000
        /*0024*/ 	.short	0x0001
        /*0026*/ 	.short	0x0008
        /*0028*/ 	.byte	0x00, 0xf0, 0xa1, 0x08


	//----- nvinfo : EIATTR_KPARAM_INFO
	.align		4
.L_3533:
        /*002c*/ 	.byte	0x04, 0x17
        /*002e*/ 	.short	(.L_3535 - .L_3534)
.L_3534:
        /*0030*/ 	.word	0x00000000
        /*0034*/ 	.short	0x0000
        /*0036*/ 	.short	0x0000
        /*0038*/ 	.byte	0x00, 0xf0, 0x11, 0x00


	//----- nvinfo : EIATTR_MAXREG_COUNT
	.align		4
.L_3535:
        /*003c*/ 	.byte	0x03, 0x1b
        /*003e*/ 	.short	0x0080


	//----- nvinfo : EIATTR_EXTERNS
	.align		4
        /*0040*/ 	.byte	0x04, 0x0f
        /*0042*/ 	.short	(.L_3537 - .L_3536)


	//   ....[0]....
	.align		4
.L_3536:
        /*0044*/ 	.word	index@(__assertfail)


	//----- nvinfo : EIATTR_MERCURY_ISA_VERSION
	.align		4
.L_3537:
        /*0048*/ 	.byte	0x03, 0x5f
        /*004a*/ 	.short	0x0000


	//----- nvinfo : EIATTR_SYSCALL_OFFSETS
	.align		4
        /*004c*/ 	.byte	0x04, 0x46
        /*004e*/ 	.short	(.L_3539 - .L_3538)


	//   ....[0]....
.L_3538:
        /*0050*/ 	.word	0x00001dc0


	//   ....[1]....
        /*0054*/ 	.word	0x00002c80


	//   ....[2]....
        /*0058*/ 	.word	0x00004a80


	//   ....[3]....
        /*005c*/ 	.word	0x00005940


	//   ....[4]....
        /*0060*/ 	.word	0x00007710


	//   ....[5]....
        /*0064*/ 	.word	0x000085d0


	//   ....[6]....
        /*0068*/ 	.word	0x0000a3b0


	//   ....[7]....
        /*006c*/ 	.word	0x0000b270


	//----- nvinfo : EIATTR_EXIT_INSTR_OFFSETS
	.align		4
.L_3539:
        /*0070*/ 	.byte	0x04, 0x1c
        /*0072*/ 	.short	(.L_3541 - .L_3540)


	//   ....[0]....
.L_3540:
        /*0074*/ 	.word	0x00008670


	//   ....[1]....
        /*0078*/ 	.word	0x0000a560


	//   ....[2]....
        /*007c*/ 	.word	0x0000a5a0


	//   ....[3]....
        /*0080*/ 	.word	0x0000a630


	//   ....[4]....
        /*0084*/ 	.word	0x0000a660


	//   ....[5]....
        /*0088*/ 	.word	0x0000a690


	//   ....[6]....
        /*008c*/ 	.word	0x0000a710


	//   ....[7]....
        /*0090*/ 	.word	0x0000a740


	//   ....[8]....
        /*0094*/ 	.word	0x0000a7d0


	//   ....[9]....
        /*0098*/ 	.word	0x0000a810


	//   ....[10]....
        /*009c*/ 	.word	0x0000a850


	//   ....[11]....
        /*00a0*/ 	.word	0x0000a910


	//   ....[12]....
        /*00a4*/ 	.word	0x0000a960


	//   ....[13]....
        /*00a8*/ 	.word	0x0000aae0


	//   ....[14]....
        /*00ac*/ 	.word	0x0000ac30


	//   ....[15]....
        /*00b0*/ 	.word	0x0000ac60


	//   ....[16]....
        /*00b4*/ 	.word	0x0000ad10


	//   ....[17]....
        /*00b8*/ 	.word	0x0000ae80


	//   ....[18]....
        /*00bc*/ 	.word	0x0000aff0


	//   ....[19]....
        /*00c0*/ 	.word	0x0000b140


	//   ....[20]....
        /*00c4*/ 	.word	0x0000b280


	//   ....[21]....
        /*00c8*/ 	.word	0x0000b2b0


	//   ....[22]....
        /*00cc*/ 	.word	0x0000b2e0


	//----- nvinfo : EIATTR_MAX_THREADS
	.align		4
.L_3541:
        /*00d0*/ 	.byte	0x04, 0x05
        /*00d2*/ 	.short	(.L_3543 - .L_3542)
.L_3542:
        /*00d4*/ 	.word	0x00000080
        /*00d8*/ 	.word	0x00000001
        /*00dc*/ 	.word	0x00000001


	//----- nvinfo : EIATTR_CRS_STACK_SIZE
	.align		4
.L_3543:
        /*00e0*/ 	.byte	0x04, 0x1e
        /*00e2*/ 	.short	(.L_3545 - .L_3544)
.L_3544:
        /*00e4*/ 	.word	0x00000000
.L_3545:


//--------------------- .nv.info._ZN2at6native27unrolled_elementwise_kernelIZZZNS0_49_GLOBAL__N__b919a28f_16_Normalization_cu_5c38458722batch_norm_calc_invstdERKNS_6TensorES5_dENKUlvE_clEvENKUlvE1_clEvEUlN3c104HalfEE_St5arrayIPcLm2EELi4E23TrivialOffsetCalculatorILi1EjESF_NS0_6memory12LoadWithCastILi1EEENSG_13StoreWithCastILi1EEEEEviT_T0_T2_T3_T4_T5_ --------------------------
	.section	.nv.info._ZN2at6native27unrolled_elementwise_kernelIZZZNS0_49_GLOBAL__N__b919a28f_16_Normalization_cu_5c38458722batch_norm_calc_invstdERKNS_6TensorES5_dENKUlvE_clEvENKUlvE1_clEvEUlN3c104HalfEE_St5arrayIPcLm2EELi4E23TrivialOffsetCalculatorILi1EjESF_NS0_6memory12LoadWithCastILi1EEENSG_13StoreWithCastILi1EEEEEviT_T0_T2_T3_T4_T5_,"",@"SHT_CUDA_INFO"
	.sectionflags	@""
	.align	4


	//----- nvinfo : EIATTR_CUDA_API_VERSION
	.align		4
        /*0000*/ 	.byte	0x04, 0x37
        /*0002*/ 	.short	(.L_3547 - .L_3546)
.L_3546:
        /*0004*/ 	.word	0x00000082


	//----- nvinfo : EIATTR_SW2861232_WAR
	.align		4
.L_3547:
        /*0008*/ 	.byte	0x01, 0x35
	.zero		2


	//----- nvinfo : EIATTR_PARAM_CBANK
	.align		4
        /*000c*/ 	.byte	0x04, 0x0a
        /*000e*/ 	.short	(.L_3549 - .L_3548)
	.align		4
.L_3548:
        /*0010*/ 	.word	index@(.nv.constant0._ZN2at6native27unrolled_elementwise_kernelIZZZNS0_49_GLOBAL__N__b919a28f_16_Normalization_cu_5c38458722batch_norm_calc_invstdERKNS_6TensorES5_dENKUlvE_clEvENKUlvE1_clEvEUlN3c104HalfEE_St5arrayIPcLm2EELi4E23TrivialOffsetCalculatorILi1EjESF_NS0_6memory12LoadWithCastILi1EEENSG_13StoreWithCastILi1EEEEEviT_T0_T2_T3_T4_T5_)
        /*0014*/ 	.short	0x0160
        /*0016*/ 	.short	0x003c


	//----- nvinfo : EIATTR_CBANK_PARAM_SIZE
	.align		4
.L_3549:
        /*0018*/ 	.byte	0x03, 0x19
        /*001a*/ 	.short	0x003c


	//----- nvinfo : EIATTR_KPARAM_INFO
	.align		4
        /*001c*/ 	.byte	0x04, 0x17
        /*001e*/ 	.short	(.L_3551 - .L_3550)
.L_3550:
        /*0020*/ 	.word	0x00000000
        /*0024*/ 	.short	0x0006
        /*0026*/ 	.short	0x0034
        /*0028*/ 	.byte	0x00, 0xf0, 0x21, 0x00


	//----- nvinfo : EIATTR_KPARAM_INFO
	.align		4
.L_3551:
        /*002c*/ 	.byte	0x04, 0x17
        /*002e*/ 	.short	(.L_3553 - .L_3552)
.L_3552:
        /*0030*/ 	.word	0x00000000
        /*0034*/ 	.short	0x0005
        /*0036*/ 	.short	0x002c
        /*0038*/ 	.byte	0x00, 0xf0, 0x21, 0x00


	//----- nvinfo : EIATTR_KPARAM_INFO
	.align		4
.L_3553:
        /*003c*/ 	.byte	0x04, 0x17
        /*003e*/ 	.short	(.L_3555 - .L_3554)
.L_3554:
        /*0040*/ 	.word	0x00000000
        /*0044*/ 	.short	0x0004
        /*0046*/ 	.short	0x0029
        /*0048*/ 	.byte	0x00, 0xf0, 0x05, 0x00


	//----- nvinfo : EIATTR_KPARAM_INFO
	.align		4
.L_3555:
        /*004c*/ 	.byte	0x04, 0x17
        /*004e*/ 	.short	(.L_3557 - .L_3556)
.L_3556:
        /*0050*/ 	.word	0x00000000
        /*0054*/ 	.short	0x0003
        /*0056*/ 	.short	0x0028
        /*0058*/ 	.byte	0x00, 0xf0, 0x05, 0x00


	//----- nvinfo : EIATTR_KPARAM_INFO
	.align		4
.L_3557:
        /*005c*/ 	.byte	0x04, 0x17
        /*005e*/ 	.short	(.L_3559 - .L_3558)
.L_3558:
        /*0060*/ 	.word	0x00000000
        /*0064*/ 	.short	0x0002
        /*0066*/ 	.short	0x0018
        /*0068*/ 	.byte	0x00, 0xf0, 0x41, 0x00


	//----- nvinfo : EIATTR_KPARAM_INFO
	.align		4
.L_3559:
        /*006c*/ 	.byte	0x04, 0x17
        /*006e*/ 	.short	(.L_3561 - .L_3560)
.L_3560:
        /*0070*/ 	.word	0x00000000
        /*0074*/ 	.short	0x0001
        /*0076*/ 	.short	0x0008
        /*0078*/ 	.byte	0x00, 0xf0, 0x41, 0x00


	//----- nvinfo : EIATTR_KPARAM_INFO
	.align		4
.L_3561:
        /*007c*/ 	.byte	0x04, 0x17
        /*007e*/ 	.short	(.L_3563 - .L_3562)
.L_3562:
        /*0080*/ 	.word	0x00000000
        /*0084*/ 	.short	0x0000
        /*0086*/ 	.short	0x0000
        /*0088*/ 	.byte	0x00, 0xf0, 0x11, 0x00


	//----- nvinfo : EIATTR_MAXREG_COUNT
	.align		4
.L_3563:
        /*008c*/ 	.byte	0x03, 0x1b
        /*008e*/ 	.short	0x00ff


	//----- nvinfo : EIATTR_EXTERNS
	.align		4
        /*0090*/ 	.byte	0x04, 0x0f
        /*0092*/ 	.short	(.L_3565 - .L_3564)


	//   ....[0]....
	.align		4
.L_3564:
        /*0094*/ 	.word	index@(__assertfail)


	//----- nvinfo : EIATTR_MERCURY_ISA_VERSION
	.align		4
.L_3565:
        /*0098*/ 	.byte	0x03, 0x5f
        /*009a*/ 	.short	0x0000


	//----- nvinfo : EIATTR_SYSCALL_OFFSETS
	.align		4
        /*009c*/ 	.byte	0x04, 0x46
        /*009e*/ 	.short	(.L_3567 - .L_3566)


	//   ....[0]....
.L_3566:
        /*00a0*/ 	.word	0x00001070


	//   ....[1]....
        /*00a4*/ 	.word	0x00002140


	//   ....[2]....
        /*00a8*/ 	.word	0x00003220


	//   ....[3]....
        /*00ac*/ 	.word	0x000042d0


	//   ....[4]....
        /*00b0*/ 	.word	0x00005470


	//   ....[5]....
        /*00b4*/ 	.word	0x00006380


	//   ....[6]....
        /*00b8*/ 	.word	0x00007250


	//   ....[7]....
        /*00bc*/ 	.word	0x00008120


	//----- nvinfo : EIATTR_EXIT_INSTR_OFFSETS
	.align		4
.L_3567:
        /*00c0*/ 	.byte	0x04, 0x1c
        /*00c2*/ 	.short	(.L_3569 - .L_3568)


	//   ....[0]....
.L_3568:
        /*00c4*/ 	.word	0x000072f0


	//   ....[1]....
        /*00c8*/ 	.word	0x00007410


	//   ....[2]....
        /*00cc*/ 	.word	0x00007450


	//   ....[3]....
        /*00d0*/ 	.word	0x000074e0


	//   ....[4]....
        /*00d4*/ 	.word	0x00007510


	//   ....[5]....
        /*00d8*/ 	.word	0x00007540


	//   ....[6]....
        /*00dc*/ 	.word	0x000075c0


	//   ....[7]....
        /*00e0*/ 	.word	0x000075f0


	//   ....[8]....
        /*00e4*/ 	.word	0x00007680


	//   ....[9]....
        /*00e8*/ 	.word	0x000076c0


	//   ....[10]....
        /*00ec*/ 	.word	0x00007700


	//   ....[11]....
        /*00f0*/ 	.word	0x000077c0


	//   ....[12]....
        /*00f4*/ 	.word	0x00007810


	//   ....[13]....
        /*00f8*/ 	.word	0x00007990


	//   ....[14]....
        /*00fc*/ 	.word	0x00007ae0


	//   ....[15]....
        /*0100*/ 	.word	0x00007b10


	//   ....[16]....
        /*0104*/ 	.word	0x00007bc0


	//   ....[17]....
        /*0108*/ 	.word	0x00007d30


	//   ....[18]....
        /*010c*/ 	.word	0x00007ea0


	//   ....[19]....
        /*0110*/ 	.word	0x00007ff0


	//   ....[20]....
        /*0114*/ 	.word	0x00008130


	//   ....[21]....
        /*0118*/ 	.word	0x00008160


	//   ....[22]....
        /*011c*/ 	.word	0x00008190


	//----- nvinfo : EIATTR_MAX_THREADS
	.align		4
.L_3569:
        /*0120*/ 	.byte	0x04, 0x05
        /*0122*/ 	.short	(.L_3571 - .L_3570)
.L_3570:
        /*0124*/ 	.word	0x00000080
        /*0128*/ 	.word	0x00000001
        /*012c*/ 	.word	0x00000001


	//----- nvinfo : EIATTR_CRS_STACK_SIZE
	.align		4
.L_3571:
        /*0130*/ 	.byte	0x04, 0x1e
        /*0132*/ 	.short	(.L_3573 - .L_3572)
.L_3572:
        /*0134*/ 	.word	0x00000000
.L_3573:


//--------------------- .nv.info._ZN2at6native18elementwise_kernelILi128ELi2EZNS0_22gpu_kernel_impl_nocastIZZZNS0_49_GLOBAL__N__b919a28f_16_Normalization_cu_5c38458722batch_norm_calc_invstdERKNS_6TensorES6_dENKUlvE_clEvENKUlvE1_clEvEUlN3c104HalfEE_EEvRNS_18TensorIteratorBaseERKT_EUliE_EEviT1_ --------------------------
	.section	.nv.info._ZN2at6native18elementwise_kernelILi128ELi2EZNS0_22gpu_kernel_impl_nocastIZZZNS0_49_GLOBAL__N__b919a28f_16_Normalization_cu_5c38458722batch_norm_calc_invstdERKNS_6TensorES6_dENKUlvE_clEvENKUlvE1_clEvEUlN3c104HalfEE_EEvRNS_18TensorIteratorBaseERKT_EUliE_EEviT1_,"",@"SHT_CUDA_INFO"
	.sectionflags	@""
	.align	4


	//----- nvinfo : EIATTR_CUDA_API_VERSION
	.align		4
        /*0000*/ 	.byte	0x04, 0x37
        /*0002*/ 	.short	(.L_3575 - .L_3574)
.L_3574:
        /*0004*/ 	.word	0x00000082


	//----- nvinfo : EIATTR_SW2861232_WAR
	.align		4
.L_3575:
        /*0008*/ 	.byte	0x01, 0x35
	.zero		2


	//----- nvinfo : EIATTR_PARAM_CBANK
	.align		4
        /*000c*/ 	.byte	0x04, 0x0a
        /*000e*/ 	.short	(.L_3577 - .L_3576)
	.align		4
.L_3576:
        /*0010*/ 	.word	index@(.nv.constant0._ZN2at6native18elementwise_kernelILi128ELi2EZNS0_22gpu_kernel_impl_nocastIZZZNS0_49_GLOBAL__N__b919a28f_16_Normalization_cu_5c38458722batch_norm_calc_invstdERKNS_6TensorES6_dENKUlvE_clEvENKUlvE1_clEvEUlN3c104HalfEE_EEvRNS_18TensorIteratorBaseERKT_EUliE_EEviT1_)
        /*0014*/ 	.short	0x0160
        /*0016*/ 	.short	0x0228


	//----- nvinfo : EIATTR_CBANK_PARAM_SIZE
	.align		4
.L_3577:
        /*0018*/ 	.byte	0x03, 0x19
        /*001a*/ 	.short	0x0228


	//----- nvinfo : EIATTR_KPARAM_INFO
	.align		4
        /*001c*/ 	.byte	0x04, 0x17
        /*001e*/ 	.short	(.L_3579 - .L_3578)
.L_3578:
        /*0020*/ 	.word	0x00000000
        /*0024*/ 	.short	0x0001
        /*0026*/ 	.short	0x0008
        /*0028*/ 	.byte	0x00, 0xf0, 0x81, 0x08


	//----- nvinfo : EIATTR_KPARAM_INFO
	.align		4
.L_3579:
        /*002c*/ 	.byte	0x04, 0x17
        /*002e*/ 	.short	(.L_3581 - .L_3580)
.L_3580:
        /*0030*/ 	.word	0x00000000
        /*0034*/ 	.short	0x0000
        /*0036*/ 	.short	0x0000
        /*0038*/ 	.byte	0x00, 0xf0, 0x11, 0x00


	//----- nvinfo : EIATTR_MAXREG_COUNT
	.align		4
.L_3581:
        /*003c*/ 	.byte	0x03, 0x1b
        /*003e*/ 	.short	0x0080


	//----- nvinfo : EIATTR_MERCURY_ISA_VERSION
	.align		4
        /*0040*/ 	.byte	0x03, 0x5f
        /*0042*/ 	.short	0x0000


	//----- nvinfo : EIATTR_EXIT_INSTR_OFFSETS
	.align		4
        /*0044*/ 	.byte	0x04, 0x1c
        /*0046*/ 	.short	(.L_3583 - .L_3582)


	//   ....[0]....
.L_3582:
        /*0048*/ 	.word	0x00000f80


	//   ....[1]....
        /*004c*/ 	.word	0x00001e60


	//----- nvinfo : EIATTR_MAX_THREADS
	.align		4
.L_3583:
        /*0050*/ 	.byte	0x04, 0x05
        /*0052*/ 	.short	(.L_3585 - .L_3584)
.L_3584:
        /*0054*/ 	.word	0x00000080
        /*0058*/ 	.word	0x00000001
        /*005c*/ 	.word	0x00000001


	//----- nvinfo : EIATTR_CRS_STACK_SIZE
	.align		4
.L_3585:
        /*0060*/ 	.byte	0x04, 0x1e
        /*0062*/ 	.short	(.L_3587 - .L_3586)
.L_3586:
        /*0064*/ 	.word	0x00000000
.L_3587:


//--------------------- .nv.info._ZN2at6native27unrolled_elementwise_kernelIZZZNS0_49_GLOBAL__N__b919a28f_16_Normalization_cu_5c38458722batch_norm_calc_invstdERKNS_6TensorES5_dENKUlvE_clEvENKUlvE1_clEvEUlN3c104HalfEE_St5arrayIPcLm2EELi4E23TrivialOffsetCalculatorILi1EjESF_NS0_6memory15LoadWithoutCastENSG_16StoreWithoutCastEEEviT_T0_T2_T3_T4_T5_ --------------------------
	.section	.nv.info._ZN2at6native27unrolled_elementwise_kernelIZZZNS0_49_GLOBAL__N__b919a28f_16_Normalization_cu_5c38458722batch_norm_calc_invstdERKNS_6TensorES5_dENKUlvE_clEvENKUlvE1_clEvEUlN3c104HalfEE_St5arrayIPcLm2EELi4E23TrivialOffsetCalculatorILi1EjESF_NS0_6memory15LoadWithoutCastENSG_16StoreWithoutCastEEEviT_T0_T2_T3_T4_T5_,"",@"SHT_CUDA_INFO"
	.sectionflags	@""
	.align	4


	//----- nvinfo : EIATTR_CUDA_API_VERSION
	.align		4
        /*0000*/ 	.byte	0x04, 0x37
        /*0002*/ 	.short	(.L_3589 - .L_3588)
.L_3588:
        /*0004*/ 	.word	0x00000082


	//----- nvinfo : EIATTR_SW2861232_WAR
	.align		4
.L_3589:
        /*0008*/ 	.byte	0x01, 0x35
	.zero		2


	//----- nvinfo : EIATTR_PARAM_CBANK
	.align		4
        /*000c*/ 	.byte	0x04, 0x0a
        /*000e*/ 	.short	(.L_3591 - .L_3590)
	.align		4
.L_3590:
        /*0010*/ 	.word	index@(.nv.constant0._ZN2at6native27unrolled_elementwise_kernelIZZZNS0_49_GLOBAL__N__b919a28f_16_Normalization_cu_5c38458722batch_norm_calc_invstdERKNS_6TensorES5_dENKUlvE_clEvENKUlvE1_clEvEUlN3c104HalfEE_St5arrayIPcLm2EELi4E23TrivialOffsetCalculatorILi1EjESF_NS0_6memory15LoadWithoutCastENSG_16StoreWithoutCastEEEviT_T0_T2_T3_T4_T5_)
        /*0014*/ 	.short	0x0160
        /*0016*/ 	.short	0x002c


	//----- nvinfo : EIATTR_CBANK_PARAM_SIZE
	.align		4
.L_3591:
        /*0018*/ 	.byte	0x03, 0x19
        /*001a*/ 	.short	0x002c


	//----- nvinfo : EIATTR_KPARAM_INFO
	.align		4
        /*001c*/ 	.byte	0x04, 0x17
        /*001e*/ 	.short	(.L_3593 - .L_3592)
.L_3592:
        /*0020*/ 	.word	0x00000000
        /*0024*/ 	.short	0x0006
        /*0026*/ 	.short	0x002b
        /*0028*/ 	.byte	0x00, 0xf0, 0x05, 0x00


	//----- nvinfo : EIATTR_KPARAM_INFO
	.align		4
.L_3593:
        /*002c*/ 	.byte	0x04, 0x17
        /*002e*/ 	.short	(.L_3595 - .L_3594)
.L_3594:
        /*0030*/ 	.word	0x00000000
        /*0034*/ 	.short	0x0005
        /*0036*/ 	.short	0x002a
        /*0038*/ 	.byte	0x00, 0xf0, 0x05, 0x00


	//----- nvinfo : EIATTR_KPARAM_INFO
	.align		4
.L_3595:
        /*003c*/ 	.byte	0x04, 0x17
        /*003e*/ 	.short	(.L_3597 - .L_3596)
.L_3596:
        /*0040*/ 	.word	0x00000000
        /*0044*/ 	.short	0x0004
        /*0046*/ 	.short	0x0029
        /*0048*/ 	.byte	0x00, 0xf0, 0x05, 0x00


	//----- nvinfo : EIATTR_KPARAM_INFO
	.align		4
.L_3597:
        /*004c*/ 	.byte	0x04, 0x17
        /*004e*/ 	.short	(.L_3599 - .L_3598)
.L_3598:
        /*0050*/ 	.word	0x00000000
        /*0054*/ 	.short	0x0003
        /*0056*/ 	.short	0x0028
        /*0058*/ 	.byte	0x00, 0xf0, 0x05, 0x00


	//----- nvinfo : EIATTR_KPARAM_INFO
	.align		4
.L_3599:
        /*005c*/ 	.byte	0x04, 0x17
        /*005e*/ 	.short	(.L_3601 - .L_3600)
.L_3600:
        /*0060*/ 	.word	0x00000000
        /*0064*/ 	.short	0x0002
        /*0066*/ 	.short	0x0018
        /*0068*/ 	.byte	0x00, 0xf0, 0x41, 0x00


	//----- nvinfo : EIATTR_KPARAM_INFO
	.align		4
.L_3601:
        /*006c*/ 	.byte	0x04, 0x17
        /*006e*/ 	.short	(.L_3603 - .L_3602)
.L_3602:
        /*0070*/ 	.word	0x00000000
        /*0074*/ 	.short	0x0001
        /*0076*/ 	.short	0x0008
        /*0078*/ 	.byte	0x00, 0xf0, 0x41, 0x00


	//----- nvinfo : EIATTR_KPARAM_INFO
	.align		4
.L_3603:
        /*007c*/ 	.byte	0x04, 0x17
        /*007e*/ 	.short	(.L_3605 - .L_3604)
.L_3604:
        /*0080*/ 	.word	0x00000000
        /*0084*/ 	.short	0x0000
        /*0086*/ 	.short	0x0000
        /*0088*/ 	.byte	0x00, 0xf0, 0x11, 0x00


	//----- nvinfo : EIATTR_MAXREG_COUNT
	.align		4
.L_3605:
        /*008c*/ 	.byte	0x03, 0x1b
        /*008e*/ 	.short	0x00ff


	//----- nvinfo : EIATTR_MERCURY_ISA_VERSION
	.align		4
        /*0090*/ 	.byte	0x03, 0x5f
        /*0092*/ 	.short	0x0000


	//----- nvinfo : EIATTR_EXIT_INSTR_OFFSETS
	.align		4
        /*0094*/ 	.byte	0x04, 0x1c
        /*0096*/ 	.short	(.L_3607 - .L_3606)


	//   ....[0]....
.L_3606:
        /*0098*/ 	.word	0x00000490


	//   ....[1]....
        /*009c*/ 	.word	0x000004e0


	//----- nvinfo : EIATTR_MAX_THREADS
	.align		4
.L_3607:
        /*00a0*/ 	.byte	0x04, 0x05
        /*00a2*/ 	.short	(.L_3609 - .L_3608)
.L_3608:
        /*00a4*/ 	.word	0x00000080
        /*00a8*/ 	.word	0x00000001
        /*00ac*/ 	.word	0x00000001


	//----- nvinfo : EIATTR_CRS_STACK_SIZE
	.align		4
.L_3609:
        /*00b0*/ 	.byte	0x04, 0x1e
        /*00b2*/ 	.short	(.L_3611 - .L_3610)
.L_3610:
        /*00b4*/ 	.word	0x00000000
.L_3611:


//--------------------- .nv.info._ZN2at6native29vectorized_elementwise_kernelILi2EZZZNS0_49_GLOBAL__N__b919a28f_16_Normalization_cu_5c38458722batch_norm_calc_invstdERKNS_6TensorES5_dENKUlvE_clEvENKUlvE1_clEvEUlN3c104HalfEE_St5arrayIPcLm2EEEEviT0_T1_ --------------------------
	.section	.nv.info._ZN2at6native29vectorized_elementwise_kernelILi2EZZZNS0_49_GLOBAL__N__b919a28f_16_Normalization_cu_5c38458722batch_norm_calc_invstdERKNS_6TensorES5_dENKUlvE_clEvENKUlvE1_clEvEUlN3c104HalfEE_St5arrayIPcLm2EEEEviT0_T1_,"",@"SHT_CUDA_INFO"
	.sectionflags	@""
	.align	4


	//----- nvinfo : EIATTR_CUDA_API_VERSION
	.align		4
        /*0000*/ 	.byte	0x04, 0x37
        /*0002*/ 	.short	(.L_3613 - .L_3612)
.L_3612:
        /*0004*/ 	.word	0x00000082


	//----- nvinfo : EIATTR_SW2861232_WAR
	.align		4
.L_3613:
        /*0008*/ 	.byte	0x01, 0x35
	.zero		2


	//----- nvinfo : EIATTR_PARAM_CBANK
	.align		4
        /*000c*/ 	.byte	0x04, 0x0a
        /*000e*/ 	.short	(.L_3615 - .L_3614)
	.align		4
.L_3614:
        /*0010*/ 	.word	index@(.nv.constant0._ZN2at6native29vectorized_elementwise_kernelILi2EZZZNS0_49_GLOBAL__N__b919a28f_16_Normalization_cu_5c38458722batch_norm_calc_invstdERKNS_6TensorES5_dENKUlvE_clEvENKUlvE1_clEvEUlN3c104HalfEE_St5arrayIPcLm2EEEEviT0_T1_)
        /*0014*/ 	.short	0x0160
        /*0016*/ 	.short	0x0028


	//----- nvinfo : EIATTR_CBANK_PARAM_SIZE
	.align		4
.L_3615:
        /*0018*/ 	.byte	0x03, 0x19
        /*001a*/ 	.short	0x0028


	//----- nvinfo : EIATTR_KPARAM_INFO
	.align		4
        /*001c*/ 	.byte	0x04, 0x17
        /*001e*/ 	.short	(.L_3617 - .L_3616)
.L_3616:
        /*0020*/ 	.word	0x00000000
        /*0024*/ 	.short	0x0002
        /*0026*/ 	.short	0x0018
        /*0028*/ 	.byte	0x00, 0xf0, 0x41, 0x00


	//----- nvinfo : EIATTR_KPARAM_INFO
	.align		4
.L_3617:
        /*002c*/ 	.byte	0x04, 0x17
        /*002e*/ 	.short	(.L_3619 - .L_3618)
.L_3618:
        /*0030*/ 	.word	0x00000000
        /*0034*/ 	.short	0x0001
        /*0036*/ 	.short	0x0008
        /*0038*/ 	.byte	0x00, 0xf0, 0x41, 0x00


	//----- nvinfo : EIATTR_KPARAM_INFO
	.align		4
.L_3619:
        /*003c*/ 	.byte	0x04, 0x17
        /*003e*/ 	.short	(.L_3621 - .L_3620)
.L_3620:
        /*0040*/ 	.word	0x00000000
        /*0044*/ 	.short	0x0000
        /*0046*/ 	.short	0x0000
        /*0048*/ 	.byte	0x00, 0xf0, 0x11, 0x00


	//----- nvinfo : EIATTR_MAXREG_COUNT
	.align		4
.L_3621:
        /*004c*/ 	.byte	0x03, 0x1b
        /*004e*/ 	.short	0x00ff


	//----- nvinfo : EIATTR_MERCURY_ISA_VERSION
	.align		4
        /*0050*/ 	.byte	0x03, 0x5f
        /*0052*/ 	.short	0x0000


	//----- nvinfo : EIATTR_EXIT_INSTR_OFFSETS
	.align		4
        /*0054*/ 	.byte	0x04, 0x1c
        /*0056*/ 	.short	(.L_3623 - .L_3622)


	//   ....[0]....
.L_3622:
        /*0058*/ 	.word	0x000002e0


	//   ....[1]....
        /*005c*/ 	.word	0x00000c30


	//   ....[2]....
        /*0060*/ 	.word	0x00000c80


	//----- nvinfo : EIATTR_MAX_THREADS
	.align		4
.L_3623:
        /*0064*/ 	.byte	0x04, 0x05
        /*0066*/ 	.short	(.L_3625 - .L_3624)
.L_3624:
        /*0068*/ 	.word	0x00000080
        /*006c*/ 	.word	0x00000001
        /*0070*/ 	.word	0x00000001


	//----- nvinfo : EIATTR_CRS_STACK_SIZE
	.align		4
.L_3625:
        /*0074*/ 	.byte	0x04, 0x1e
        /*0076*/ 	.short	(.L_3627 - .L_3626)
.L_3626:
        /*0078*/ 	.word	0x00000000
.L_3627:


//--------------------- .nv.info._ZN2at6native29vectorized_elementwise_kernelILi4EZZZNS0_49_GLOBAL__N__b919a28f_16_Normalization_cu_5c38458722batch_norm_calc_invstdERKNS_6TensorES5_dENKUlvE_clEvENKUlvE1_clEvEUlN3c104HalfEE_St5arrayIPcLm2EEEEviT0_T1_ --------------------------
	.section	.nv.info._ZN2at6native29vectorized_elementwise_kernelILi4EZZZNS0_49_GLOBAL__N__b919a28f_16_Normalization_cu_5c38458722batch_norm_calc_invstdERKNS_6TensorES5_dENKUlvE_clEvENKUlvE1_clEvEUlN3c104HalfEE_St5arrayIPcLm2EEEEviT0_T1_,"",@"SHT_CUDA_INFO"
	.sectionflags	@""
	.align	4


	//----- nvinfo : EIATTR_CUDA_API_VERSION
	.align		4
        /*0000*/ 	.byte	0x04, 0x37
        /*0002*/ 	.short	(.L_3629 - .L_3628)
.L_3628:
        /*0004*/ 	.word	0x00000082


	//----- nvinfo : EIATTR_SW2861232_WAR
	.align		4
.L_3629:
        /*0008*/ 	.byte	0x01, 0x35
	.zero		2


	//----- nvinfo : EIATTR_PARAM_CBANK
	.align		4
        /*000c*/ 	.byte	0x04, 0x0a
        /*000e*/ 	.short	(.L_3631 - .L_3630)
	.align		4
.L_3630:
        /*0010*/ 	.word	index@(.nv.constant0._ZN2at6native29vectorized_elementwise_kernelILi4EZZZNS0_49_GLOBAL__N__b919a28f_16_Normalization_cu_5c38458722batch_norm_calc_invstdERKNS_6TensorES5_dENKUlvE_clEvENKUlvE1_clEvEUlN3c104HalfEE_St5arrayIPcLm2EEEEviT0_T1_)
        /*0014*/ 	.short	0x0160
        /*0016*/ 	.short	0x0028


	//----- nvinfo : EIATTR_CBANK_PARAM_SIZE
	.align		4
.L_3631:
        /*0018*/ 	.byte	0x03, 0x19
        /*001a*/ 	.short	0x0028


	//----- nvinfo : EIATTR_KPARAM_INFO
	.align		4
        /*001c*/ 	.byte	0x04, 0x17
        /*001e*/ 	.short	(.L_3633 - .L_3632)
.L_3632:
        /*0020*/ 	.word	0x00000000
        /*0024*/ 	.short	0x0002
        /*0026*/ 	.short	0x0018
        /*0028*/ 	.byte	0x00, 0xf0, 0x41, 0x00


	//----- nvinfo : EIATTR_KPARAM_INFO
	.align		4
.L_3633:
        /*002c*/ 	.byte	0x04, 0x17
        /*002e*/ 	.short	(.L_3635 - .L_3634)
.L_3634:
        /*0030*/ 	.word	0x00000000
        /*0034*/ 	.short	0x0001
        /*0036*/ 	.short	0x0008
        /*0038*/ 	.byte	0x00, 0xf0, 0x41, 0x00


	//----- nvinfo : EIATTR_KPARAM_INFO
	.align		4
.L_3635:
        /*003c*/ 	.byte	0x04, 0x17
        /*003e*/ 	.short	(.L_3637 - .L_3636)
.L_3636:
        /*0040*/ 	.word	0x00000000
        /*0044*/ 	.short	0x0000
        /*0046*/ 	.short	0x0000
        /*0048*/ 	.byte	0x00, 0xf0, 0x11, 0x00


	//----- nvinfo : EIATTR_MAXREG_COUNT
	.align		4
.L_3637:
        /*004c*/ 	.byte	0x03, 0x1b
        /*004e*/ 	.short	0x00ff


	//----- nvinfo : EIATTR_MERCURY_ISA_VERSION
	.align		4
        /*0050*/ 	.byte	0x03, 0x5f
        /*0052*/ 	.short	0x0000


	//----- nvinfo : EIATTR_EXIT_INSTR_OFFSETS
	.align		4
        /*0054*/ 	.byte	0x04, 0x1c
        /*0056*/ 	.short	(.L_3639 - .L_3638)


	//   ....[0]....
.L_3638:
        /*0058*/ 	.word	0x000002a0


	//   ....[1]....
        /*005c*/ 	.word	0x00000bf0


	//   ....[2]....
        /*0060*/ 	.word	0x00000c40


	//----- nvinfo : EIATTR_MAX_THREADS
	.align		4
.L_3639:
        /*0064*/ 	.byte	0x04, 0x05
        /*0066*/ 	.short	(.L_3641 - .L_3640)
.L_3640:
        /*0068*/ 	.word	0x00000080
        /*006c*/ 	.word	0x00000001
        /*0070*/ 	.word	0x00000001


	//----- nvinfo : EIATTR_CRS_STACK_SIZE
	.align		4
.L_3641:
        /*0074*/ 	.byte	0x04, 0x1e
        /*0076*/ 	.short	(.L_3643 - .L_3642)
.L_3642:
        /*0078*/ 	.word	0x00000000
.L_3643:


//--------------------- .nv.info._ZN2at6native29vectorized_elementwise_kernelILi8EZZZNS0_49_GLOBAL__N__b919a28f_16_Normalization_cu_5c38458722batch_norm_calc_invstdERKNS_6TensorES5_dENKUlvE_clEvENKUlvE1_clEvEUlN3c104HalfEE_St5arrayIPcLm2EEEEviT0_T1_ --------------------------
	.section	.nv.info._ZN2at6native29vectorized_elementwise_kernelILi8EZZZNS0_49_GLOBAL__N__b919a28f_16_Normalization_cu_5c38458722batch_norm_calc_invstdERKNS_6TensorES5_dENKUlvE_clEvENKUlvE1_clEvEUlN3c104HalfEE_St5arrayIPcLm2EEEEviT0_T1_,"",@"SHT_CUDA_INFO"
	.sectionflags	@""
	.align	4


	//----- nvinfo : EIATTR_CUDA_API_VERSION
	.align		4
        /*0000*/ 	.byte	0x04, 0x37
        /*0002*/ 	.short	(.L_3645 - .L_3644)
.L_3644:
        /*0004*/ 	.word	0x00000082


	//----- nvinfo : EIATTR_SW2861232_WAR
	.align		4
.L_3645:
        /*0008*/ 	.byte	0x01, 0x35
	.zero		2


	//----- nvinfo : EIATTR_PARAM_CBANK
	.align		4
        /*000c*/ 	.byte	0x04, 0x0a
        /*000e*/ 	.short	(.L_3647 - .L_3646)
	.align		4
.L_3646:
        /*0010*/ 	.word	index@(.nv.constant0._ZN2at6native29vectorized_elementwise_kernelILi8EZZZNS0_49_GLOBAL__N__b919a28f_16_Normalization_cu_5c38458722batch_norm_calc_invstdERKNS_6TensorES5_dENKUlvE_clEvENKUlvE1_clEvEUlN3c104HalfEE_St5arrayIPcLm2EEEEviT0_T1_)
        /*0014*/ 	.short	0x0160
        /*0016*/ 	.short	0x0028


	//----- nvinfo : EIATTR_CBANK_PARAM_SIZE
	.align		4
.L_3647:
        /*0018*/ 	.byte	0x03, 0x19
        /*001a*/ 	.short	0x0028


	//----- nvinfo : EIATTR_KPARAM_INFO
	.align		4
        /*001c*/ 	.byte	0x04, 0x17
        /*001e*/ 	.short	(.L_3649 - .L_3648)
.L_3648:
        /*0020*/ 	.word	0x00000000
        /*0024*/ 	.short	0x0002
        /*0026*/ 	.short	0x0018
        /*0028*/ 	.byte	0x00, 0xf0, 0x41, 0x00


	//----- nvinfo : EIATTR_KPARAM_INFO
	.align		4
.L_3649:
        /*002c*/ 	.byte	0x04, 0x17
        /*002e*/ 	.short	(.L_3651 - .L_3650)
.L_3650:
        /*0030*/ 	.word	0x00000000
        /*0034*/ 	.short	0x0001
        /*0036*/ 	.short	0x0008
        /*0038*/ 	.byte	0x00, 0xf0, 0x41, 0x00


	//----- nvinfo : EIATTR_KPARAM_INFO
	.align		4
.L_3651:
        /*003c*/ 	.byte	0x04, 0x17
        /*003e*/ 	.short	(.L_3653 - .L_3652)
.L_3652:
        /*0040*/ 	.word	0x00000000
        /*0044*/ 	.short	0x0000
        /*0046*/ 	.short	0x0000
        /*0048*/ 	.byte	0x00, 0xf0, 0x11, 0x00


	//----- nvinfo : EIATTR_MAXREG_COUNT
	.align		4
.L_3653:
        /*004c*/ 	.byte	0x03, 0x1b
        /*004e*/ 	.short	0x00ff


	//----- nvinfo : EIATTR_MERCURY_ISA_VERSION
	.align		4
        /*0050*/ 	.byte	0x03, 0x5f
        /*0052*/ 	.short	0x0000


	//----- nvinfo : EIATTR_EXIT_INSTR_OFFSETS
	.align		4
        /*0054*/ 	.byte	0x04, 0x1c
        /*0056*/ 	.short	(.L_3655 - .L_3654)


	//   ....[0]....
.L_3654:
        /*0058*/ 	.word	0x00000010


	//----- nvinfo : EIATTR_MAX_THREADS
	.align		4
.L_3655:
        /*005c*/ 	.byte	0x04, 0x05
        /*005e*/ 	.short	(.L_3657 - .L_3656)
.L_3656:
        /*0060*/ 	.word	0x00000080
        /*0064*/ 	.word	0x00000001
        /*0068*/ 	.word	0x00000001
.L_3657:


//--------------------- .nv.info._ZN2at6native18elementwise_kernelILi128ELi4EZNS0_15gpu_kernel_implIZZZNS0_49_GLOBAL__N__b919a28f_16_Normalization_cu_5c38458722batch_norm_calc_invstdERKNS_6TensorES6_dENKUlvE_clEvENKUlvE0_clEvEUlfE_EEvRNS_18TensorIteratorBaseERKT_EUliE_EEviT1_ --------------------------
	.section	.nv.info._ZN2at6native18elementwise_kernelILi128ELi4EZNS0_15gpu_kernel_implIZZZNS0_49_GLOBAL__N__b919a28f_16_Normalization_cu_5c38458722batch_norm_calc_invstdERKNS_6TensorES6_dENKUlvE_clEvENKUlvE0_clEvEUlfE_EEvRNS_18TensorIteratorBaseERKT_EUliE_EEviT1_,"",@"SHT_CUDA_INFO"
	.sectionflags	@""
	.align	4


	//----- nvinfo : EIATTR_CUDA_API_VERSION
	.align		4
        /*0000*/ 	.byte	0x04, 0x37
        /*0002*/ 	.short	(.L_3659 - .L_3658)
.L_3658:
        /*0004*/ 	.word	0x00000082


	//----- nvinfo : EIATTR_SW2861232_WAR
	.align		4
.L_3659:
        /*0008*/ 	.byte	0x01, 0x35
	.zero		2


	//----- nvinfo : EIATTR_PARAM_CBANK
	.align		4
        /*000c*/ 	.byte	0x04, 0x0a
        /*000e*/ 	.short	(.L_3661 - .L_3660)
	.align		4
.L_3660:
        /*0010*/ 	.word	index@(.nv.constant0._ZN2at6native18elementwise_kernelILi128ELi4EZNS0_15gpu_kernel_implIZZZNS0_49_GLOBAL__N__b919a28f_16_Normalization_cu_5c38458722batch_norm_calc_invstdERKNS_6TensorES6_dENKUlvE_clEvENKUlvE0_clEvEUlfE_EEvRNS_18TensorIteratorBaseERKT_EUliE_EEviT1_)
        /*0014*/ 	.short	0x0160
        /*0016*/ 	.short	0x0230


	//----- nvinfo : EIATTR_CBANK_PARAM_SIZE
	.align		4
.L_3661:
        /*0018*/ 	.byte	0x03, 0x19
        /*001a*/ 	.short	0x0230


	//----- nvinfo : EIATTR_KPARAM_INFO
	.align		4
        /*001c*/ 	.byte	0x04, 0x17
        /*001e*/ 	.short	(.L_3663 - .L_3662)
.L_3662:
        /*0020*/ 	.word	0x00000000
        /*0024*/ 	.short	0x0001
        /*0026*/ 	.short	0x0008
        /*0028*/ 	.byte	0x00, 0xf0, 0xa1, 0x08


	//----- nvinfo : EIATTR_KPARAM_INFO
	.align		4
.L_3663:
        /*002c*/ 	.byte	0x04, 0x17
        /*002e*/ 	.short	(.L_3665 - .L_3664)
.L_3664:
        /*0030*/ 	.word	0x00000000
        /*0034*/ 	.short	0x0000
        /*0036*/ 	.short	0x0000
        /*0038*/ 	.byte	0x00, 0xf0, 0x11, 0x00


	//----- nvinfo : EIATTR_MAXREG_COUNT
	.align		4
.L_3665:
        /*003c*/ 	.byte	0x03, 0x1b
        /*003e*/ 	.short	0x0080


	//----- nvinfo : EIATTR_EXTERNS
	.align		4
        /*0040*/ 	.byte	0x04, 0x0f
        /*0042*/ 	.short	(.L_3667 - .L_3666)


	//   ....[0]....
	.align		4
.L_3666:
        /*0044*/ 	.word	index@(__assertfail)


	//----- nvinfo : EIATTR_MERCURY_ISA_VERSION
	.align		4
.L_3667:
        /*0048*/ 	.byte	0x03, 0x5f
        /*004a*/ 	.short	0x0000


	//----- nvinfo : EIATTR_SYSCALL_OFFSETS
	.align		4
        /*004c*/ 	.byte	0x04, 0x46
        /*004e*/ 	.short	(.L_3669 - .L_3668)


	//   ....[0]....
.L_3668:
        /*0050*/ 	.word	0x00001c60


	//   ....[1]....
        /*0054*/ 	.word	0x00002b10


	//   ....[2]....
        /*0058*/ 	.word	0x000047b0


	//   ....[3]....
        /*005c*/ 	.word	0x00005660


	//   ....[4]....
        /*0060*/ 	.word	0x000072d0


	//   ....[5]....
        /*0064*/ 	.word	0x00008180


	//   ....[6]....
        /*0068*/ 	.word	0x00009e00


	//   ....[7]....
        /*006c*/ 	.word	0x0000acb0


	//----- nvinfo : EIATTR_EXIT_INSTR_OFFSETS
	.align		4
.L_3669:
        /*0070*/ 	.byte	0x04, 0x1c
        /*0072*/ 	.short	(.L_3671 - .L_3670)


	//   ....[0]....
.L_3670:
        /*0074*/ 	.word	0x00008220


	//   ....[1]....
        /*0078*/ 	.word	0x00009fa0


	//   ....[2]....
        /*007c*/ 	.word	0x00009fe0


	//   ....[3]....
        /*0080*/ 	.word	0x0000a070


	//   ....[4]....
        /*0084*/ 	.word	0x0000a0a0


	//   ....[5]....
        /*0088*/ 	.word	0x0000a0d0


	//   ....[6]....
        /*008c*/ 	.word	0x0000a150


	//   ....[7]....
        /*0090*/ 	.word	0x0000a180


	//   ....[8]....
        /*0094*/ 	.word	0x0000a210


	//   ....[9]....
        /*0098*/ 	.word	0x0000a250


	//   ....[10]....
        /*009c*/ 	.word	0x0000a290


	//   ....[11]....
        /*00a0*/ 	.word	0x0000a350


	//   ....[12]....
        /*00a4*/ 	.word	0x0000a3a0


	//   ....[13]....
        /*00a8*/ 	.word	0x0000a520


	//   ....[14]....
        /*00ac*/ 	.word	0x0000a670


	//   ....[15]....
        /*00b0*/ 	.word	0x0000a6a0


	//   ....[16]....
        /*00b4*/ 	.word	0x0000a750


	//   ....[17]....
        /*00b8*/ 	.word	0x0000a8c0


	//   ....[18]....
        /*00bc*/ 	.word	0x0000aa30


	//   ....[19]....
        /*00c0*/ 	.word	0x0000ab80


	//   ....[20]....
        /*00c4*/ 	.word	0x0000acc0


	//   ....[21]....
        /*00c8*/ 	.word	0x0000acf0


	//   ....[22]....
        /*00cc*/ 	.word	0x0000ad20


	//----- nvinfo : EIATTR_MAX_THREADS
	.align		4
.L_3671:
        /*00d0*/ 	.byte	0x04, 0x05
        /*00d2*/ 	.short	(.L_3673 - .L_3672)
.L_3672:
        /*00d4*/ 	.word	0x00000080
        /*00d8*/ 	.word	0x00000001
        /*00dc*/ 	.word	0x00000001


	//----- nvinfo : EIATTR_CRS_STACK_SIZE
	.align		4
.L_3673:
        /*00e0*/ 	.byte	0x04, 0x1e
        /*00e2*/ 	.short	(.L_3675 - .L_3674)
.L_3674:
        /*00e4*/ 	.word	0x00000000
.L_3675:


//--------------------- .nv.info._ZN2at6native27unrolled_elementwise_kernelIZZZNS0_49_GLOBAL__N__b919a28f_16_Normalization_cu_5c38458722batch_norm_calc_invstdERKNS_6TensorES5_dENKUlvE_clEvENKUlvE0_clEvEUlfE_St5arrayIPcLm2EELi4E23TrivialOffsetCalculatorILi1EjESD_NS0_6memory12LoadWithCastILi1EEENSE_13StoreWithCastILi1EEEEEviT_T0_T2_T3_T4_T5_ --------------------------
	.section	.nv.info._ZN2at6native27unrolled_elementwise_kernelIZZZNS0_49_GLOBAL__N__b919a28f_16_Normalization_cu_5c38458722batch_norm_calc_invstdERKNS_6TensorES5_dENKUlvE_clEvENKUlvE0_clEvEUlfE_St5arrayIPcLm2EELi4E23TrivialOffsetCalculatorILi1EjESD_NS0_6memory12LoadWithCastILi1EEENSE_13StoreWithCastILi1EEEEEviT_T0_T2_T3_T4_T5_,"",@"SHT_CUDA_INFO"
	.sectionflags	@""
	.align	4


	//----- nvinfo : EIATTR_CUDA_API_VERSION
	.align		4
        /*0000*/ 	.byte	0x04, 0x37
        /*0002*/ 	.short	(.L_3677 - .L_3676)
.L_3676:
        /*0004*/ 	.word	0x00000082


	//----- nvinfo : EIATTR_SW2861232_WAR
	.align		4
.L_3677:
        /*0008*/ 	.byte	0x01, 0x35
	.zero		2


	//----- nvinfo : EIATTR_PARAM_CBANK
	.align		4
        /*000c*/ 	.byte	0x04, 0x0a
        /*000e*/ 	.short	(.L_3679 - .L_3678)
	.align		4
.L_3678:
        /*0010*/ 	.word	index@(.nv.constant0._ZN2at6native27unrolled_elementwise_kernelIZZZNS0_49_GLOBAL__N__b919a28f_16_Normalization_cu_5c38458722batch_norm_calc_invstdERKNS_6TensorES5_dENKUlvE_clEvENKUlvE0_clEvEUlfE_St5arrayIPcLm2EELi4E23TrivialOffsetCalculatorILi1EjESD_NS0_6memory12LoadWithCastILi1EEENSE_13StoreWithCastILi1EEEEEviT_T0_T2_T3_T4_T5_)
        /*0014*/ 	.short	0x0160
        /*0016*/ 	.short	0x003c


	//----- nvinfo : EIATTR_CBANK_PARAM_SIZE
	.align		4
.L_3679:
        /*0018*/ 	.byte	0x03, 0x19
        /*001a*/ 	.short	0x003c


	//----- nvinfo : EIATTR_KPARAM_INFO
	.align		4
        /*001c*/ 	.byte	0x04, 0x17
        /*001e*/ 	.short	(.L_3681 - .L_3680)
.L_3680:
        /*0020*/ 	.word	0x00000000
        /*0024*/ 	.short	0x0006
        /*0026*/ 	.short	0x0034
        /*0028*/ 	.byte	0x00, 0xf0, 0x21, 0x00


	//----- nvinfo : EIATTR_KPARAM_INFO
	.align		4
.L_3681:
        /*002c*/ 	.byte	0x04, 0x17
        /*002e*/ 	.short	(.L_3683 - .L_3682)
.L_3682:
        /*0030*/ 	.word	0x00000000
        /*0034*/ 	.short	0x0005
        /*0036*/ 	.short	0x002c
        /*0038*/ 	.byte	0x00, 0xf0, 0x21, 0x00


	//----- nvinfo : EIATTR_KPARAM_INFO
	.align		4
.L_3683:
        /*003c*/ 	.byte	0x04, 0x17
        /*003e*/ 	.short	(.L_3685 - .L_3684)
.L_3684:
        /*0040*/ 	.word	0x00000000
        /*0044*/ 	.short	0x0004
        /*0046*/ 	.short	0x0029
        /*0048*/ 	.byte	0x00, 0xf0, 0x05, 0x00


	//----- nvinfo : EIATTR_KPARAM_INFO
	.align		4
.L_3685:
        /*004c*/ 	.byte	0x04, 0x17
        /*004e*/ 	.short	(.L_3687 - .L_3686)
.L_3686:
        /*0050*/ 	.word	0x00000000
        /*0054*/ 	.short	0x0003
        /*0056*/ 	.short	0x0028
        /*0058*/ 	.byte	0x00, 0xf0, 0x05, 0x00


	//----- nvinfo : EIATTR_KPARAM_INFO
	.align		4
.L_3687:
        /*005c*/ 	.byte	0x04, 0x17
        /*005e*/ 	.short	(.L_3689 - .L_3688)
.L_3688:
        /*0060*/ 	.word	0x00000000
        /*0064*/ 	.short	0x0002
        /*0066*/ 	.short	0x0018
        /*0068*/ 	.byte	0x00, 0xf0, 0x41, 0x00


	//----- nvinfo : EIATTR_KPARAM_INFO
	.align		4
.L_3689:
        /*006c*/ 	.byte	0x04, 0x17
        /*006e*/ 	.short	(.L_3691 - .L_3690)
.L_3690:
        /*0070*/ 	.word	0x00000000
        /*0074*/ 	.short	0x0001
        /*0076*/ 	.short	0x0008
        /*0078*/ 	.byte	0x00, 0xf0, 0x41, 0x00


	//----- nvinfo : EIATTR_KPARAM_INFO
	.align		4
.L_3691:
        /*007c*/ 	.byte	0x04, 0x17
        /*007e*/ 	.short	(.L_3693 - .L_3692)
.L_3692:
        /*0080*/ 	.word	0x00000000
        /*0084*/ 	.short	0x0000
        /*0086*/ 	.short	0x0000
        /*0088*/ 	.byte	0x00, 0xf0, 0x11, 0x00


	//----- nvinfo : EIATTR_MAXREG_COUNT
	.align		4
.L_3693:
        /*008c*/ 	.byte	0x03, 0x1b
        /*008e*/ 	.short	0x00ff


	//----- nvinfo : EIATTR_EXTERNS
	.align		4
        /*0090*/ 	.byte	0x04, 0x0f
        /*0092*/ 	.short	(.L_3695 - .L_3694)


	//   ....[0]....
	.align		4
.L_3694:
        /*0094*/ 	.word	index@(__assertfail)


	//----- nvinfo : EIATTR_MERCURY_ISA_VERSION
	.align		4
.L_3695:
        /*0098*/ 	.byte	0x03, 0x5f
        /*009a*/ 	.short	0x0000


	//----- nvinfo : EIATTR_SYSCALL_OFFSETS
	.align		4
        /*009c*/ 	.byte	0x04, 0x46
        /*009e*/ 	.short	(.L_3697 - .L_3696)


	//   ....[0]....
.L_3696:
        /*00a0*/ 	.word	0x00000e40


	//   ....[1]....
        /*00a4*/ 	.word	0x00001cc0


	//   ....[2]....
        /*00a8*/ 	.word	0x00002b50


	//   ....[3]....
        /*00ac*/ 	.word	0x00003980


	//   ....[4]....
        /*00b0*/ 	.word	0x00004a90


	//   ....[5]....
        /*00b4*/ 	.word	0x000059a0


	//   ....[6]....
        /*00b8*/ 	.word	0x00006870


	//   ....[7]....
        /*00bc*/ 	.word	0x00007740


	//----- nvinfo : EIATTR_EXIT_INSTR_OFFSETS
	.align		4
.L_3697:
        /*00c0*/ 	.byte	0x04, 0x1c
        /*00c2*/ 	.short	(.L_3699 - .L_3698)


	//   ....[0]....
.L_3698:
        /*00c4*/ 	.word	0x00006910


	//   ....[1]....
        /*00c8*/ 	.word	0x00006a30


	//   ....[2]....
        /*00cc*/ 	.word	0x00006a70


	//   ....[3]....
        /*00d0*/ 	.word	0x00006b00


	//   ....[4]....
        /*00d4*/ 	.word	0x00006b30


	//   ....[5]....
        /*00d8*/ 	.word	0x00006b60


	//   ....[6]....
        /*00dc*/ 	.word	0x00006be0


	//   ....[7]....
        /*00e0*/ 	.word	0x00006c10


	//   ....[8]....
        /*00e4*/ 	.word	0x00006ca0


	//   ....[9]....
        /*00e8*/ 	.word	0x00006ce0


	//   ....[10]....
        /*00ec*/ 	.word	0x00006d20


	//   ....[11]....
        /*00f0*/ 	.word	0x00006de0


	//   ....[12]....
        /*00f4*/ 	.word	0x00006e30


	//   ....[13]....
        /*00f8*/ 	.word	0x00006fb0


	//   ....[14]....
        /*00fc*/ 	.word	0x00007100


	//   ....[15]....
        /*0100*/ 	.word	0x00007130


	//   ....[16]....
        /*0104*/ 	.word	0x000071e0


	//   ....[17]....
        /*0108*/ 	.word	0x00007350


	//   ....[18]....
        /*010c*/ 	.word	0x000074c0


	//   ....[19]....
        /*0110*/ 	.word	0x00007610


	//   ....[20]....
        /*0114*/ 	.word	0x00007750


	//   ....[21]....
        /*0118*/ 	.word	0x00007780


	//   ....[22]....
        /*011c*/ 	.word	0x000077b0


	//----- nvinfo : EIATTR_MAX_THREADS
	.align		4
.L_3699:
        /*0120*/ 	.byte	0x04, 0x05
        /*0122*/ 	.short	(.L_3701 - .L_3700)
.L_3700:
        /*0124*/ 	.word	0x00000080
        /*0128*/ 	.word	0x00000001
        /*012c*/ 	.word	0x00000001


	//----- nvinfo : EIATTR_CRS_STACK_SIZE
	.align		4
.L_3701:
        /*0130*/ 	.byte	0x04, 0x1e
        /*0132*/ 	.short	(.L_3703 - .L_3702)
.L_3702:
        /*0134*/ 	.word	0x00000000
.L_3703:


//--------------------- .nv.info._ZN2at6native18elementwise_kernelILi128ELi2EZNS0_22gpu_kernel_impl_nocastIZZZNS0_49_GLOBAL__N__b919a28f_16_Normalization_cu_5c38458722batch_norm_calc_invstdERKNS_6TensorES6_dENKUlvE_clEvENKUlvE0_clEvEUlfE_EEvRNS_18TensorIteratorBaseERKT_EUliE_EEviT1_ --------------------------
	.section	.nv.info._ZN2at6native18elementwise_kernelILi128ELi2EZNS0_22gpu_kernel_impl_nocastIZZZNS0_49_GLOBAL__N__b919a28f_16_Normalization_cu_5c38458722batch_norm_calc_invstdERKNS_6TensorES6_dENKUlvE_clEvENKUlvE0_clEvEUlfE_EEvRNS_18TensorIteratorBaseERKT_EUliE_EEviT1_,"",@"SHT_CUDA_INFO"
	.sectionflags	@""
	.align	4


	//----- nvinfo : EIATTR_CUDA_API_VERSION
	.align		4
        /*0000*/ 	.byte	0x04, 0x37
        /*0002*/ 	.short	(.L_3705 - .L_3704)
.L_3704:
        /*0004*/ 	.word	0x00000082


	//----- nvinfo : EIATTR_SW2861232_WAR
	.align		4
.L_3705:
        /*0008*/ 	.byte	0x01, 0x35
	.zero		2


	//----- nvinfo : EIATTR_PARAM_CBANK
	.align		4
        /*000c*/ 	.byte	0x04, 0x0a
        /*000e*/ 	.short	(.L_3707 - .L_3706)
	.align		4
.L_3706:
        /*0010*/ 	.word	index@(.nv.constant0._ZN2at6native18elementwise_kernelILi128ELi2EZNS0_22gpu_kernel_impl_nocastIZZZNS0_49_GLOBAL__N__b919a28f_16_Normalization_cu_5c38458722batch_norm_calc_invstdERKNS_6TensorES6_dENKUlvE_clEvENKUlvE0_clEvEUlfE_EEvRNS_18TensorIteratorBaseERKT_EUliE_EEviT1_)
        /*0014*/ 	.short	0x0160
        /*0016*/ 	.short	0x0228


	//----- nvinfo : EIATTR_CBANK_PARAM_SIZE
	.align		4
.L_3707:
        /*0018*/ 	.byte	0x03, 0x19
        /*001a*/ 	.short	0x0228


	//----- nvinfo : EIATTR_KPARAM_INFO
	.align		4
        /*001c*/ 	.byte	0x04, 0x17
        /*001e*/ 	.short	(.L_3709 - .L_3708)
.L_3708:
        /*0020*/ 	.word	0x00000000
        /*0024*/ 	.short	0x0001
        /*0026*/ 	.short	0x0008
        /*0028*/ 	.byte	0x00, 0xf0, 0x81, 0x08


	//----- nvinfo : EIATTR_KPARAM_INFO
	.align		4
.L_3709:
        /*002c*/ 	.byte	0x04, 0x17
        /*002e*/ 	.short	(.L_3711 - .L_3710)
.L_3710:
        /*0030*/ 	.word	0x00000000
        /*0034*/ 	.short	0x0000
        /*0036*/ 	.short	0x0000
        /*0038*/ 	.byte	0x00, 0xf0, 0x11, 0x00


	//----- nvinfo : EIATTR_MAXREG_COUNT
	.align		4
.L_3711:
        /*003c*/ 	.byte	0x03, 0x1b
        /*003e*/ 	.short	0x0080


	//----- nvinfo : EIATTR_MERCURY_ISA_VERSION
	.align		4
        /*0040*/ 	.byte	0x03, 0x5f
        /*0042*/ 	.short	0x0000


	//----- nvinfo : EIATTR_EXIT_INSTR_OFFSETS
	.align		4
        /*0044*/ 	.byte	0x04, 0x1c
        /*0046*/ 	.short	(.L_3713 - .L_3712)


	//   ....[0]....
.L_3712:
        /*0048*/ 	.word	0x00000f70


	//   ....[1]....
        /*004c*/ 	.word	0x00001e40


	//----- nvinfo : EIATTR_MAX_THREADS
	.align		4
.L_3713:
        /*0050*/ 	.byte	0x04, 0x05
        /*0052*/ 	.short	(.L_3715 - .L_3714)
.L_3714:
        /*0054*/ 	.word	0x00000080
        /*0058*/ 	.word	0x00000001
        /*005c*/ 	.word	0x00000001


	//----- nvinfo : EIATTR_CRS_STACK_SIZE
	.align		4
.L_3715:
        /*0060*/ 	.byte	0x04, 0x1e
        /*0062*/ 	.short	(.L_3717 - .L_3716)
.L_3716:
        /*0064*/ 	.word	0x00000000
.L_3717:


//--------------------- .nv.info._ZN2at6native27unrolled_elementwise_kernelIZZZNS0_49_GLOBAL__N__b919a28f_16_Normalization_cu_5c38458722batch_norm_calc_invstdERKNS_6TensorES5_dENKUlvE_clEvENKUlvE0_clEvEUlfE_St5arrayIPcLm2EELi4E23TrivialOffsetCalculatorILi1EjESD_NS0_6memory15LoadWithoutCastENSE_16StoreWithoutCastEEEviT_T0_T2_T3_T4_T5_ --------------------------
	.section	.nv.info._ZN2at6native27unrolled_elementwise_kernelIZZZNS0_49_GLOBAL__N__b919a28f_16_Normalization_cu_5c38458722batch_norm_calc_invstdERKNS_6TensorES5_dENKUlvE_clEvENKUlvE0_clEvEUlfE_St5arrayIPcLm2EELi4E23TrivialOffsetCalculatorILi1EjESD_NS0_6memory15LoadWithoutCastENSE_16StoreWithoutCastEEEviT_T0_T2_T3_T4_T5_,"",@"SHT_CUDA_INFO"
	.sectionflags	@""
	.align	4


	//----- nvinfo : EIATTR_CUDA_API_VERSION
	.align		4
        /*0000*/ 	.byte	0x04, 0x37
        /*0002*/ 	.short	(.L_3719 - .L_3718)
.L_3718:
        /*0004*/ 	.word	0x00000082


	//----- nvinfo : EIATTR_SW2861232_WAR
	.align		4
.L_3719:
        /*0008*/ 	.byte	0x01, 0x35
	.zero		2


	//----- nvinfo : EIATTR_PARAM_CBANK
	.align		4
        /*000c*/ 	.byte	0x04, 0x0a
        /*000e*/ 	.short	(.L_3721 - .L_3720)
	.align		4
.L_3720:
        /*0010*/ 	.word	index@(.nv.constant0._ZN2at6native27unrolled_elementwise_kernelIZZZNS0_49_GLOBAL__N__b919a28f_16_Normalization_cu_5c38458722batch_norm_calc_invstdERKNS_6TensorES5_dENKUlvE_clEvENKUlvE0_clEvEUlfE_St5arrayIPcLm2EELi4E23TrivialOffsetCalculatorILi1EjESD_NS0_6memory15LoadWithoutCastENSE_16StoreWithoutCastEEEviT_T0_T2_T3_T4_T5_)
        /*0014*/ 	.short	0x0160
        /*0016*/ 	.short	0x002c


	//----- nvinfo : EIATTR_CBANK_PARAM_SIZE
	.align		4
.L_3721:
        /*0018*/ 	.byte	0x03, 0x19
        /*001a*/ 	.short	0x002c


	//----- nvinfo : EIATTR_KPARAM_INFO
	.align		4
        /*001c*/ 	.byte	0x04, 0x17
        /*001e*/ 	.short	(.L_3723 - .L_3722)
.L_3722:
        /*0020*/ 	.word	0x00000000
        /*0024*/ 	.short	0x0006
        /*0026*/ 	.short	0x002b
        /*0028*/ 	.byte	0x00, 0xf0, 0x05, 0x00


	//----- nvinfo : EIATTR_KPARAM_INFO
	.align		4
.L_3723:
        /*002c*/ 	.byte	0x04, 0x17
        /*002e*/ 	.short	(.L_3725 - .L_3724)
.L_3724:
        /*0030*/ 	.word	0x00000000
        /*0034*/ 	.short	0x0005
        /*0036*/ 	.short	0x002a
        /*0038*/ 	.byte	0x00, 0xf0, 0x05, 0x00


	//----- nvinfo : EIATTR_KPARAM_INFO
	.align		4
.L_3725:
        /*003c*/ 	.byte	0x04, 0x17
        /*003e*/ 	.short	(.L_3727 - .L_3726)
.L_3726:
        /*0040*/ 	.word	0x00000000
        /*0044*/ 	.short	0x0004
        /*0046*/ 	.short	0x0029
        /*0048*/ 	.byte	0x00, 0xf0, 0x05, 0x00


	//----- nvinfo : EIATTR_KPARAM_INFO
	.align		4
.L_3727:
        /*004c*/ 	.byte	0x04, 0x17
        /*004e*/ 	.short	(.L_3729 - .L_3728)
.L_3728:
        /*0050*/ 	.word	0x00000000
        /*0054*/ 	.short	0x0003
        /*0056*/ 	.short	0x0028
        /*0058*/ 	.byte	0x00, 0xf0, 0x05, 0x00


	//----- nvinfo : EIATTR_KPARAM_INFO
	.align		4
.L_3729:
        /*005c*/ 	.byte	0x04, 0x17
        /*005e*/ 	.short	(.L_3731 - .L_3730)
.L_3730:
        /*0060*/ 	.word	0x00000000
        /*0064*/ 	.short	0x0002
        /*0066*/ 	.short	0x0018
        /*0068*/ 	.byte	0x00, 0xf0, 0x41, 0x00


	//----- nvinfo : EIATTR_KPARAM_INFO
	.align		4
.L_3731:
        /*006c*/ 	.byte	0x04, 0x17
        /*006e*/ 	.short	(.L_3733 - .L_3732)
.L_3732:
        /*0070*/ 	.word	0x00000000
        /*0074*/ 	.short	0x0001
        /*0076*/ 	.short	0x0008
        /*0078*/ 	.byte	0x00, 0xf0, 0x41, 0x00


	//----- nvinfo : EIATTR_KPARAM_INFO
	.align		4
.L_3733:
        /*007c*/ 	.byte	0x04, 0x17
        /*007e*/ 	.short	(.L_3735 - .L_3734)
.L_3734:
        /*0080*/ 	.word	0x00000000
        /*0084*/ 	.short	0x0000
        /*0086*/ 	.short	0x0000
        /*0088*/ 	.byte	0x00, 0xf0, 0x11, 0x00


	//----- nvinfo : EIATTR_MAXREG_COUNT
	.align		4
.L_3735:
        /*008c*/ 	.byte	0x03, 0x1b
        /*008e*/ 	.short	0x00ff


	//----- nvinfo : EIATTR_MERCURY_ISA_VERSION
	.align		4
        /*0090*/ 	.byte	0x03, 0x5f
        /*0092*/ 	.short	0x0000


	//----- nvinfo : EIATTR_EXIT_INSTR_OFFSETS
	.align		4
        /*0094*/ 	.byte	0x04, 0x1c
        /*0096*/ 	.short	(.L_3737 - .L_3736)


	//   ....[0]....
.L_3736:
        /*0098*/ 	.word	0x00000440


	//   ....[1]....
        /*009c*/ 	.word	0x00000490


	//----- nvinfo : EIATTR_MAX_THREADS
	.align		4
.L_3737:
        /*00a0*/ 	.byte	0x04, 0x05
        /*00a2*/ 	.short	(.L_3739 - .L_3738)
.L_3738:
        /*00a4*/ 	.word	0x00000080
        /*00a8*/ 	.word	0x00000001
        /*00ac*/ 	.word	0x00000001


	//----- nvinfo : EIATTR_CRS_STACK_SIZE
	.align		4
.L_3739:
        /*00b0*/ 	.byte	0x04, 0x1e
        /*00b2*/ 	.short	(.L_3741 - .L_3740)
.L_3740:
        /*00b4*/ 	.word	0x00000000
.L_3741:


//--------------------- .nv.info._ZN2at6native29vectorized_elementwise_kernelILi2EZZZNS0_49_GLOBAL__N__b919a28f_16_Normalization_cu_5c38458722batch_norm_calc_invstdERKNS_6TensorES5_dENKUlvE_clEvENKUlvE0_clEvEUlfE_St5arrayIPcLm2EEEEviT0_T1_ --------------------------
	.section	.nv.info._ZN2at6native29vectorized_elementwise_kernelILi2EZZZNS0_49_GLOBAL__N__b919a28f_16_Normalization_cu_5c38458722batch_norm_calc_invstdERKNS_6TensorES5_dENKUlvE_clEvENKUlvE0_clEvEUlfE_St5arrayIPcLm2EEEEviT0_T1_,"",@"SHT_CUDA_INFO"
	.sectionflags	@""
	.align	4


	//----- nvinfo : EIATTR_CUDA_API_VERSION
	.align		4
        /*0000*/ 	.byte	0x04, 0x37
        /*0002*/ 	.short	(.L_3743 - .L_3742)
.L_3742:
        /*0004*/ 	.word	0x00000082


	//----- nvinfo : EIATTR_SW2861232_WAR
	.align		4
.L_3743:
        /*0008*/ 	.byte	0x01, 0x35
	.zero		2


	//----- nvinfo : EIATTR_PARAM_CBANK
	.align		4
        /*000c*/ 	.byte	0x04, 0x0a
        /*000e*/ 	.short	(.L_3745 - .L_3744)
	.align		4
.L_3744:
        /*0010*/ 	.word	index@(.nv.constant0._ZN2at6native29vectorized_elementwise_kernelILi2EZZZNS0_49_GLOBAL__N__b919a28f_16_Normalization_cu_5c38458722batch_norm_calc_invstdERKNS_6TensorES5_dENKUlvE_clEvENKUlvE0_clEvEUlfE_St5arrayIPcLm2EEEEviT0_T1_)
        /*0014*/ 	.short	0x0160
        /*0016*/ 	.short	0x0028


	//----- nvinfo : EIATTR_CBANK_PARAM_SIZE
	.align		4
.L_3745:
        /*0018*/ 	.byte	0x03, 0x19
        /*001a*/ 	.short	0x0028


	//----- nvinfo : EIATTR_KPARAM_INFO
	.align		4
        /*001c*/ 	.byte	0x04, 0x17
        /*001e*/ 	.short	(.L_3747 - .L_3746)
.L_3746:
        /*0020*/ 	.word	0x00000000
        /*0024*/ 	.short	0x0002
        /*0026*/ 	.short	0x0018
        /*0028*/ 	.byte	0x00, 0xf0, 0x41, 0x00


	//----- nvinfo : EIATTR_KPARAM_INFO
	.align		4
.L_3747:
        /*002c*/ 	.byte	0x04, 0x17
        /*002e*/ 	.short	(.L_3749 - .L_3748)
.L_3748:
        /*0030*/ 	.word	0x00000000
        /*0034*/ 	.short	0x0001
        /*0036*/ 	.short	0x0008
        /*0038*/ 	.byte	0x00, 0xf0, 0x41, 0x00


	//----- nvinfo : EIATTR_KPARAM_INFO
	.align		4
.L_3749:
        /*003c*/ 	.byte	0x04, 0x17
        /*003e*/ 	.short	(.L_3751 - .L_3750)
.L_3750:
        /*0040*/ 	.word	0x00000000
        /*0044*/ 	.short	0x0000
        /*0046*/ 	.short	0x0000
        /*0048*/ 	.byte	0x00, 0xf0, 0x11, 0x00


	//----- nvinfo : EIATTR_MAXREG_COUNT
	.align		4
.L_3751:
        /*004c*/ 	.byte	0x03, 0x1b
        /*004e*/ 	.short	0x00ff


	//----- nvinfo : EIATTR_MERCURY_ISA_VERSION
	.align		4
        /*0050*/ 	.byte	0x03, 0x5f
        /*0052*/ 	.short	0x0000


	//----- nvinfo : EIATTR_EXIT_INSTR_OFFSETS
	.align		4
        /*0054*/ 	.byte	0x04, 0x1c
        /*0056*/ 	.short	(.L_3753 - .L_3752)


	//   ....[0]....
.L_3752:
        /*0058*/ 	.word	0x00000250


	//   ....[1]....
        /*005c*/ 	.word	0x00000af0


	//   ....[2]....
        /*0060*/ 	.word	0x00000b40


	//----- nvinfo : EIATTR_MAX_THREADS
	.align		4
.L_3753:
        /*0064*/ 	.byte	0x04, 0x05
        /*0066*/ 	.short	(.L_3755 - .L_3754)
.L_3754:
        /*0068*/ 	.word	0x00000080
        /*006c*/ 	.word	0x00000001
        /*0070*/ 	.word	0x00000001


	//----- nvinfo : EIATTR_CRS_STACK_SIZE
	.align		4
.L_3755:
        /*0074*/ 	.byte	0x04, 0x1e
        /*0076*/ 	.short	(.L_3757 - .L_3756)
.L_3756:
        /*0078*/ 	.word	0x00000000
.L_3757:


//--------------------- .nv.info._ZN2at6native29vectorized_elementwise_kernelILi4EZZZNS0_49_GLOBAL__N__b919a28f_16_Normalization_cu_5c38458722batch_norm_calc_invstdERKNS_6TensorES5_dENKUlvE_clEvENKUlvE0_clEvEUlfE_St5arrayIPcLm2EEEEviT0_T1_ --------------------------
	.section	.nv.info._ZN2at6native29vectorized_elementwise_kernelILi4EZZZNS0_49_GLOBAL__N__b919a28f_16_Normalization_cu_5c38458722batch_norm_calc_invstdERKNS_6TensorES5_dENKUlvE_clEvENKUlvE0_clEvEUlfE_St5arrayIPcLm2EEEEviT0_T1_,"",@"SHT_CUDA_INFO"
	.sectionflags	@""
	.align	4


	//----- nvinfo : EIATTR_CUDA_API_VERSION
	.align		4
        /*0000*/ 	.byte	0x04, 0x37
        /*0002*/ 	.short	(.L_3759 - .L_3758)
.L_3758:
        /*0004*/ 	.word	0x00000082


	//----- nvinfo : EIATTR_SW2861232_WAR
	.align		4
.L_3759:
        /*0008*/ 	.byte	0x01, 0x35
	.zero		2


	//----- nvinfo : EIATTR_PARAM_CBANK
	.align		4
        /*000c*/ 	.byte	0x04, 0x0a
        /*000e*/ 	.short	(.L_3761 - .L_3760)
	.align		4
.L_3760:
        /*0010*/ 	.word	index@(.nv.constant0._ZN2at6native29vectorized_elementwise_kernelILi4EZZZNS0_49_GLOBAL__N__b919a28f_16_Normalization_cu_5c38458722batch_norm_calc_invstdERKNS_6TensorES5_dENKUlvE_clEvENKUlvE0_clEvEUlfE_St5arrayIPcLm2EEEEviT0_T1_)
        /*0014*/ 	.short	0x0160
        /*0016*/ 	.short	0x0028


	//----- nvinfo : EIATTR_CBANK_PARAM_SIZE
	.align		4
.L_3761:
        /*0018*/ 	.byte	0x03, 0x19
        /*001a*/ 	.short	0x0028


	//----- nvinfo : EIATTR_KPARAM_INFO
	.align		4
        /*001c*/ 	.byte	0x04, 0x17
        /*001e*/ 	.short	(.L_3763 - .L_3762)
.L_3762:
        /*0020*/ 	.word	0x00000000
        /*0024*/ 	.short	0x0002
        /*0026*/ 	.short	0x0018
        /*0028*/ 	.byte	0x00, 0xf0, 0x41, 0x00


	//----- nvinfo : EIATTR_KPARAM_INFO
	.align		4
.L_3763:
        /*002c*/ 	.byte	0x04, 0x17
        /*002e*/ 	.short	(.L_3765 - .L_3764)
.L_3764:
        /*0030*/ 	.word	0x00000000
        /*0034*/ 	.short	0x0001
        /*0036*/ 	.short	0x0008
        /*0038*/ 	.byte	0x00, 0xf0, 0x41, 0x00


	//----- nvinfo : EIATTR_KPARAM_INFO
	.align		4
.L_3765:
        /*003c*/ 	.byte	0x04, 0x17
        /*003e*/ 	.short	(.L_3767 - .L_3766)
.L_3766:
        /*0040*/ 	.word	0x00000000
        /*0044*/ 	.short	0x0000
        /*0046*/ 	.short	0x0000
        /*0048*/ 	.byte	0x00, 0xf0, 0x11, 0x00


	//----- nvinfo : EIATTR_MAXREG_COUNT
	.align		4
.L_3767:
        /*004c*/ 	.byte	0x03, 0x1b
        /*004e*/ 	.short	0x00ff


	//----- nvinfo : EIATTR_MERCURY_ISA_VERSION
	.align		4
        /*0050*/ 	.byte	0x03, 0x5f
        /*0052*/ 	.short	0x0000


	//----- nvinfo : EIATTR_EXIT_INSTR_OFFSETS
	.align		4
        /*0054*/ 	.byte	0x04, 0x1c
        /*0056*/ 	.short	(.L_3769 - .L_3768)


	//   ....[0]....
.L_3768:
        /*0058*/ 	.word	0x00000210


	//   ....[1]....
        /*005c*/ 	.word	0x00000ab0


	//   ....[2]....
        /*0060*/ 	.word	0x00000b00


	//----- nvinfo : EIATTR_MAX_THREADS
	.align		4
.L_3769:
        /*0064*/ 	.byte	0x04, 0x05
        /*0066*/ 	.short	(.L_3771 - .L_3770)
.L_3770:
        /*0068*/ 	.word	0x00000080
        /*006c*/ 	.word	0x00000001
        /*0070*/ 	.word	0x00000001


	//----- nvinfo : EIATTR_CRS_STACK_SIZE
	.align		4
.L_3771:
        /*0074*/ 	.byte	0x04, 0x1e
        /*0076*/ 	.short	(.L_3773 - .L_3772)
.L_3772:
        /*0078*/ 	.word	0x00000000
.L_3773:


//--------------------- .nv.info._ZN2at6native29vectorized_elementwise_kernelILi8EZZZNS0_49_GLOBAL__N__b919a28f_16_Normalization_cu_5c38458722batch_norm_calc_invstdERKNS_6TensorES5_dENKUlvE_clEvENKUlvE0_clEvEUlfE_St5arrayIPcLm2EEEEviT0_T1_ --------------------------
	.section	.nv.info._ZN2at6native29vectorized_elementwise_kernelILi8EZZZNS0_49_GLOBAL__N__b919a28f_16_Normalization_cu_5c38458722batch_norm_calc_invstdERKNS_6TensorES5_dENKUlvE_clEvENKUlvE0_clEvEUlfE_St5arrayIPcLm2EEEEviT0_T1_,"",@"SHT_CUDA_INFO"
	.sectionflags	@""
	.align	4


	//----- nvinfo : EIATTR_CUDA_API_VERSION
	.align		4
        /*0000*/ 	.byte	0x04, 0x37
        /*0002*/ 	.short	(.L_3775 - .L_3774)
.L_3774:
        /*0004*/ 	.word	0x00000082


	//----- nvinfo : EIATTR_SW2861232_WAR
	.align		4
.L_3775:
        /*0008*/ 	.byte	0x01, 0x35
	.zero		2


	//----- nvinfo : EIATTR_PARAM_CBANK
	.align		4
        /*000c*/ 	.byte	0x04, 0x0a
        /*000e*/ 	.short	(.L_3777 - .L_3776)
	.align		4
.L_3776:
        /*0010*/ 	.word	index@(.nv.constant0._ZN2at6native29vectorized_elementwise_kernelILi8EZZZNS0_49_GLOBAL__N__b919a28f_16_Normalization_cu_5c38458722batch_norm_calc_invstdERKNS_6TensorES5_dENKUlvE_clEvENKUlvE0_clEvEUlfE_St5arrayIPcLm2EEEEviT0_T1_)
        /*0014*/ 	.short	0x0160
        /*0016*/ 	.short	0x0028


	//----- nvinfo : EIATTR_CBANK_PARAM_SIZE
	.align		4
.L_3777:
        /*0018*/ 	.byte	0x03, 0x19
        /*001a*/ 	.short	0x0028


	//----- nvinfo : EIATTR_KPARAM_INFO
	.align		4
        /*001c*/ 	.byte	0x04, 0x17
        /*001e*/ 	.short	(.L_3779 - .L_3778)
.L_3778:
        /*0020*/ 	.word	0x00000000
        /*0024*/ 	.short	0x0002
        /*0026*/ 	.short	0x0018
        /*0028*/ 	.byte	0x00, 0xf0, 0x41, 0x00


	//----- nvinfo : EIATTR_KPARAM_INFO
	.align		4
.L_3779:
        /*002c*/ 	.byte	0x04, 0x17
        /*002e*/ 	.short	(.L_3781 - .L_3780)
.L_3780:
        /*0030*/ 	.word	0x00000000
        /*0034*/ 	.short	0x0001
        /*0036*/ 	.short	0x0008
        /*0038*/ 	.byte	0x00, 0xf0, 0x41, 0x00


	//----- nvinfo : EIATTR_KPARAM_INFO
	.align		4
.L_3781:
        /*003c*/ 	.byte	0x04, 0x17
        /*003e*/ 	.short	(.L_3783 - .L_3782)
.L_3782:
        /*0040*/ 	.word	0x00000000
        /*0044*/ 	.short	0x0000
        /*0046*/ 	.short	0x0000
        /*0048*/ 	.byte	0x00, 0xf0, 0x11, 0x00


	//----- nvinfo : EIATTR_MAXREG_COUNT
	.align		4
.L_3783:
        /*004c*/ 	.byte	0x03, 0x1b
        /*004e*/ 	.short	0x00ff


	//----- nvinfo : EIATTR_MERCURY_ISA_VERSION
	.align		4
        /*0050*/ 	.byte	0x03, 0x5f
        /*0052*/ 	.short	0x0000


	//----- nvinfo : EIATTR_EXIT_INSTR_OFFSETS
	.align		4
        /*0054*/ 	.byte	0x04, 0x1c
        /*0056*/ 	.short	(.L_3785 - .L_3784)


	//   ....[0]....
.L_3784:
        /*0058*/ 	.word	0x00000010


	//----- nvinfo : EIATTR_MAX_THREADS
	.align		4
.L_3785:
        /*005c*/ 	.byte	0x04, 0x05
        /*005e*/ 	.short	(.L_3787 - .L_3786)
.L_3786:
        /*0060*/ 	.word	0x00000080
        /*0064*/ 	.word	0x00000001
        /*0068*/ 	.word	0x00000001
.L_3787:


//--------------------- .nv.info._ZN2at6native18elementwise_kernelILi128ELi4EZNS0_15gpu_kernel_implIZZZNS0_49_GLOBAL__N__b919a28f_16_Normalization_cu_5c38458722batch_norm_calc_invstdERKNS_6TensorES6_dENKUlvE_clEvENKUlvE_clEvEUldE_EEvRNS_18TensorIteratorBaseERKT_EUliE_EEviT1_ --------------------------
	.section	.nv.info._ZN2at6native18elementwise_kernelILi128ELi4EZNS0_15gpu_kernel_implIZZZNS0_49_GLOBAL__N__b919a28f_16_Normalization_cu_5c38458722batch_norm_calc_invstdERKNS_6TensorES6_dENKUlvE_clEvENKUlvE_clEvEUldE_EEvRNS_18TensorIteratorBaseERKT_EUliE_EEviT1_,"",@"SHT_CUDA_INFO"
	.sectionflags	@""
	.align	4


	//----- nvinfo : EIATTR_CUDA_API_VERSION
	.align		4
        /*0000*/ 	.byte	0x04, 0x37
        /*0002*/ 	.short	(.L_3789 - .L_3788)
.L_3788:
        /*0004*/ 	.word	0x00000082


	//----- nvinfo : EIATTR_SW2861232_WAR
	.align		4
.L_3789:
        /*0008*/ 	.byte	0x01, 0x35
	.zero		2


	//----- nvinfo : EIATTR_PARAM_CBANK
	.align		4
        /*000c*/ 	.byte	0x04, 0x0a
        /*000e*/ 	.short	(.L_3791 - .L_3790)
	.align		4
.L_3790:
        /*0010*/ 	.word	index@(.nv.constant0._ZN2at6native18elementwise_kernelILi128ELi4EZNS0_15gpu_kernel_implIZZZNS0_49_GLOBAL__N__b919a28f_16_Normalization_cu_5c38458722batch_norm_calc_invstdERKNS_6TensorES6_dENKUlvE_clEvENKUlvE_clEvEUldE_EEvRNS_18TensorIteratorBaseERKT_EUliE_EEviT1_)
        /*0014*/ 	.short	0x0160
        /*0016*/ 	.short	0x0230


	//----- nvinfo : EIATTR_CBANK_PARAM_SIZE
	.align		4
.L_3791:
        /*0018*/ 	.byte	0x03, 0x19
        /*001a*/ 	.short	0x0230


	//----- nvinfo : EIATTR_KPARAM_INFO
	.align		4
        /*001c*/ 	.byte	0x04, 0x17
        /*001e*/ 	.short	(.L_3793 - .L_3792)
.L_3792:
        /*0020*/ 	.word	0x00000000
        /*0024*/ 	.short	0x0001
        /*0026*/ 	.short	0x0008
        /*0028*/ 	.byte	0x00, 0xf0, 0xa1, 0x08


	//----- nvinfo : EIATTR_KPARAM_INFO
	.align		4
.L_3793:
        /*002c*/ 	.byte	0x04, 0x17
        /*002e*/ 	.short	(.L_3795 - .L_3794)
.L_3794:
        /*0030*/ 	.word	0x00000000
        /*0034*/ 	.short	0x0000
        /*0036*/ 	.short	0x0000
        /*0038*/ 	.byte	0x00, 0xf0, 0x11, 0x00


	//----- nvinfo : EIATTR_MAXREG_COUNT
	.align		4
.L_3795:
        /*003c*/ 	.byte	0x03, 0x1b
        /*003e*/ 	.short	0x0080


	//----- nvinfo : EIATTR_EXTERNS
	.align		4
        /*0040*/ 	.byte	0x04, 0x0f
        /*0042*/ 	.short	(.L_3797 - .L_3796)


	//   ....[0]....
	.align		4
.L_3796:
        /*0044*/ 	.word	index@(__assertfail)


	//----- nvinfo : EIATTR_MERCURY_ISA_VERSION
	.align		4
.L_3797:
        /*0048*/ 	.byte	0x03, 0x5f
        /*004a*/ 	.short	0x0000


	//----- nvinfo : EIATTR_SYSCALL_OFFSETS
	.align		4
        /*004c*/ 	.byte	0x04, 0x46
        /*004e*/ 	.short	(.L_3799 - .L_3798)


	//   ....[0]....
.L_3798:
        /*0050*/ 	.word	0x00001da0


	//   ....[1]....
        /*0054*/ 	.word	0x00002ec0


	//   ....[2]....
        /*0058*/ 	.word	0x00004ca0


	//   ....[3]....
        /*005c*/ 	.word	0x00005dc0


	//   ....[4]....
        /*0060*/ 	.word	0x00007b70


	//   ....[5]....
        /*0064*/ 	.word	0x00008c90


	//   ....[6]....
        /*0068*/ 	.word	0x0000aa50


	//   ....[7]....
        /*006c*/ 	.word	0x0000bb70


	//----- nvinfo : EIATTR_EXIT_INSTR_OFFSETS
	.align		4
.L_3799:
        /*0070*/ 	.byte	0x04, 0x1c
        /*0072*/ 	.short	(.L_3801 - .L_3800)


	//   ....[0]....
.L_3800:
        /*0074*/ 	.word	0x00008d30


	//   ....[1]....
        /*0078*/ 	.word	0x0000acc0


	//   ....[2]....
        /*007c*/ 	.word	0x0000ad00


	//   ....[3]....
        /*0080*/ 	.word	0x0000ad90


	//   ....[4]....
        /*0084*/ 	.word	0x0000adc0


	//   ....[5]....
        /*0088*/ 	.word	0x0000adf0


	//   ....[6]....
        /*008c*/ 	.word	0x0000aea0


	//   ....[7]....
        /*0090*/ 	.word	0x0000af00


	//   ....[8]....
        /*0094*/ 	.word	0x0000afc0


	//   ....[9]....
        /*0098*/ 	.word	0x0000b030


	//   ....[10]....
        /*009c*/ 	.word	0x0000b050


	//   ....[11]....
        /*00a0*/ 	.word	0x0000b110


	//   ....[12]....
        /*00a4*/ 	.word	0x0000b140


	//   ....[13]....
        /*00a8*/ 	.word	0x0000b2f0


	//   ....[14]....
        /*00ac*/ 	.word	0x0000b470


	//   ....[15]....
        /*00b0*/ 	.word	0x0000b4d0


	//   ....[16]....
        /*00b4*/ 	.word	0x0000b580


	//   ....[17]....
        /*00b8*/ 	.word	0x0000b720


	//   ....[18]....
        /*00bc*/ 	.word	0x0000b8c0


	//   ....[19]....
        /*00c0*/ 	.word	0x0000ba40


	//   ....[20]....
        /*00c4*/ 	.word	0x0000bb80


	//   ....[21]....
        /*00c8*/ 	.word	0x0000bbb0


	//   ....[22]....
        /*00cc*/ 	.word	0x0000bbe0


	//----- nvinfo : EIATTR_MAX_THREADS
	.align		4
.L_3801:
        /*00d0*/ 	.byte	0x04, 0x05
        /*00d2*/ 	.short	(.L_3803 - .L_3802)
.L_3802:
        /*00d4*/ 	.word	0x00000080
        /*00d8*/ 	.word	0x00000001
        /*00dc*/ 	.word	0x00000001


	//----- nvinfo : EIATTR_CRS_STACK_SIZE
	.align		4
.L_3803:
        /*00e0*/ 	.byte	0x04, 0x1e
        /*00e2*/ 	.short	(.L_3805 - .L_3804)
.L_3804:
        /*00e4*/ 	.word	0x00000000
.L_3805:


//--------------------- .nv.info._ZN2at6native27unrolled_elementwise_kernelIZZZNS0_49_GLOBAL__N__b919a28f_16_Normalization_cu_5c38458722batch_norm_calc_invstdERKNS_6TensorES5_dENKUlvE_clEvENKUlvE_clEvEUldE_St5arrayIPcLm2EELi4E23TrivialOffsetCalculatorILi1EjESD_NS0_6memory12LoadWithCastILi1EEENSE_13StoreWithCastILi1EEEEEviT_T0_T2_T3_T4_T5_ --------------------------
	.section	.nv.info._ZN2at6native27unrolled_elementwise_kernelIZZZNS0_49_GLOBAL__N__b919a28f_16_Normalization_cu_5c38458722batch_norm_calc_invstdERKNS_6TensorES5_dENKUlvE_clEvENKUlvE_clEvEUldE_St5arrayIPcLm2EELi4E23TrivialOffsetCalculatorILi1EjESD_NS0_6memory12LoadWithCastILi1EEENSE_13StoreWithCastILi1EEEEEviT_T0_T2_T3_T4_T5_,"",@"SHT_CUDA_INFO"
	.sectionflags	@""
	.align	4


	//----- nvinfo : EIATTR_CUDA_API_VERSION
	.align		4
        /*0000*/ 	.byte	0x04, 0x37
        /*0002*/ 	.short	(.L_3807 - .L_3806)
.L_3806:
        /*0004*/ 	.word	0x00000082


	//----- nvinfo : EIATTR_SW2861232_WAR
	.align		4
.L_3807:
        /*0008*/ 	.byte	0x01, 0x35
	.zero		2


	//----- nvinfo : EIATTR_PARAM_CBANK
	.align		4
        /*000c*/ 	.byte	0x04, 0x0a
        /*000e*/ 	.short	(.L_3809 - .L_3808)
	.align		4
.L_3808:
        /*0010*/ 	.word	index@(.nv.constant0._ZN2at6native27unrolled_elementwise_kernelIZZZNS0_49_GLOBAL__N__b919a28f_16_Normalization_cu_5c38458722batch_norm_calc_invstdERKNS_6TensorES5_dENKUlvE_clEvENKUlvE_clEvEUldE_St5arrayIPcLm2EELi4E23TrivialOffsetCalculatorILi1EjESD_NS0_6memory12LoadWithCastILi1EEENSE_13StoreWithCastILi1EEEEEviT_T0_T2_T3_T4_T5_)
        /*0014*/ 	.short	0x0160
        /*0016*/ 	.short	0x003c


	//----- nvinfo : EIATTR_CBANK_PARAM_SIZE
	.align		4
.L_3809:
        /*0018*/ 	.byte	0x03, 0x19
        /*001a*/ 	.short	0x003c


	//----- nvinfo : EIATTR_KPARAM_INFO
	.align		4
        /*001c*/ 	.byte	0x04, 0x17
        /*001e*/ 	.short	(.L_3811 - .L_3810)
.L_3810:
        /*0020*/ 	.word	0x00000000
        /*0024*/ 	.short	0x0006
        /*0026*/ 	.short	0x0034
        /*0028*/ 	.byte	0x00, 0xf0, 0x21, 0x00


	//----- nvinfo : EIATTR_KPARAM_INFO
	.align		4
.L_3811:
        /*002c*/ 	.byte	0x04, 0x17
        /*002e*/ 	.short	(.L_3813 - .L_3812)
.L_3812:
        /*0030*/ 	.word	0x00000000
        /*0034*/ 	.short	0x0005
        /*0036*/ 	.short	0x002c
        /*0038*/ 	.byte	0x00, 0xf0, 0x21, 0x00


	//----- nvinfo : EIATTR_KPARAM_INFO
	.align		4
.L_3813:
        /*003c*/ 	.byte	0x04, 0x17
        /*003e*/ 	.short	(.L_3815 - .L_3814)
.L_3814:
        /*0040*/ 	.word	0x00000000
        /*0044*/ 	.short	0x0004
        /*0046*/ 	.short	0x0029
        /*0048*/ 	.byte	0x00, 0xf0, 0x05, 0x00


	//----- nvinfo : EIATTR_KPARAM_INFO
	.align		4
.L_3815:
        /*004c*/ 	.byte	0x04, 0x17
        /*004e*/ 	.short	(.L_3817 - .L_3816)
.L_3816:
        /*0050*/ 	.word	0x00000000
        /*0054*/ 	.short	0x0003
        /*0056*/ 	.short	0x0028
        /*0058*/ 	.byte	0x00, 0xf0, 0x05, 0x00


	//----- nvinfo : EIATTR_KPARAM_INFO
	.align		4
.L_3817:
        /*005c*/ 	.byte	0x04, 0x17
        /*005e*/ 	.short	(.L_3819 - .L_3818)
.L_3818:
        /*0060*/ 	.word	0x00000000
        /*0064*/ 	.short	0x0002
        /*0066*/ 	.short	0x0018
        /*0068*/ 	.byte	0x00, 0xf0, 0x41, 0x00


	//----- nvinfo : EIATTR_KPARAM_INFO
	.align		4
.L_3819:
        /*006c*/ 	.byte	0x04, 0x17
        /*006e*/ 	.short	(.L_3821 - .L_3820)
.L_3820:
        /*0070*/ 	.word	0x00000000
        /*0074*/ 	.short	0x0001
        /*0076*/ 	.short	0x0008
        /*0078*/ 	.byte	0x00, 0xf0, 0x41, 0x00


	//----- nvinfo : EIATTR_KPARAM_INFO
	.align		4
.L_3821:
        /*007c*/ 	.byte	0x04, 0x17
        /*007e*/ 	.short	(.L_3823 - .L_3822)
.L_3822:
        /*0080*/ 	.word	0x00000000
        /*0084*/ 	.short	0x0000
        /*0086*/ 	.short	0x0000
        /*0088*/ 	.byte	0x00, 0xf0, 0x11, 0x00


	//----- nvinfo : EIATTR_MAXREG_COUNT
	.align		4
.L_3823:
        /*008c*/ 	.byte	0x03, 0x1b
        /*008e*/ 	.short	0x00ff


	//----- nvinfo : EIATTR_EXTERNS
	.align		4
        /*0090*/ 	.byte	0x04, 0x0f
        /*0092*/ 	.short	(.L_3825 - .L_3824)


	//   ....[0]....
	.align		4
.L_3824:
        /*0094*/ 	.word	index@(__assertfail)


	//----- nvinfo : EIATTR_MERCURY_ISA_VERSION
	.align		4
.L_3825:
        /*0098*/ 	.byte	0x03, 0x5f
        /*009a*/ 	.short	0x0000


	//----- nvinfo : EIATTR_SYSCALL_OFFSETS
	.align		4
        /*009c*/ 	.byte	0x04, 0x46
        /*009e*/ 	.short	(.L_3827 - .L_3826)


	//   ....[0]....
.L_3826:
        /*00a0*/ 	.word	0x00000f90


	//   ....[1]....
        /*00a4*/ 	.word	0x00001f40


	//   ....[2]....
        /*00a8*/ 	.word	0x00002f00


	//   ....[3]....
        /*00ac*/ 	.word	0x00003e90


	//   ....[4]....
        /*00b0*/ 	.word	0x000055d0


	//   ....[5]....
        /*00b4*/ 	.word	0x00006660


	//   ....[6]....
        /*00b8*/ 	.word	0x000076b0


	//   ....[7]....
        /*00bc*/ 	.word	0x00008720


	//----- nvinfo : EIATTR_EXIT_INSTR_OFFSETS
	.align		4
.L_3827:
        /*00c0*/ 	.byte	0x04, 0x1c
        /*00c2*/ 	.short	(.L_3829 - .L_3828)


	//   ....[0]....
.L_3828:
        /*00c4*/ 	.word	0x00007750


	//   ....[1]....
        /*00c8*/ 	.word	0x00007870


	//   ....[2]....
        /*00cc*/ 	.word	0x000078b0


	//   ....[3]....
        /*00d0*/ 	.word	0x00007940


	//   ....[4]....
        /*00d4*/ 	.word	0x00007970


	//   ....[5]....
        /*00d8*/ 	.word	0x000079a0


	//   ....[6]....
        /*00dc*/ 	.word	0x00007a50


	//   ....[7]....
        /*00e0*/ 	.word	0x00007ab0


	//   ....[8]....
        /*00e4*/ 	.word	0x00007b70


	//   ....[9]....
        /*00e8*/ 	.word	0x00007be0


	//   ....[10]....
        /*00ec*/ 	.word	0x00007c00


	//   ....[11]....
        /*00f0*/ 	.word	0x00007cc0


	//   ....[12]....
        /*00f4*/ 	.word	0x00007cf0


	//   ....[13]....
        /*00f8*/ 	.word	0x00007ea0


	//   ....[14]....
        /*00fc*/ 	.word	0x00008020


	//   ....[15]....
        /*0100*/ 	.word	0x00008080


	//   ....[16]....
        /*0104*/ 	.word	0x00008130


	//   ....[17]....
        /*0108*/ 	.word	0x000082d0


	//   ....[18]....
        /*010c*/ 	.word	0x00008470


	//   ....[19]....
        /*0110*/ 	.word	0x000085f0


	//   ....[20]....
        /*0114*/ 	.word	0x00008730


	//   ....[21]....
        /*0118*/ 	.word	0x00008760


	//   ....[22]....
        /*011c*/ 	.word	0x00008790


	//----- nvinfo : EIATTR_MAX_THREADS
	.align		4
.L_3829:
        /*0120*/ 	.byte	0x04, 0x05
        /*0122*/ 	.short	(.L_3831 - .L_3830)
.L_3830:
        /*0124*/ 	.word	0x00000080
        /*0128*/ 	.word	0x00000001
        /*012c*/ 	.word	0x00000001


	//----- nvinfo : EIATTR_CRS_STACK_SIZE
	.align		4
.L_3831:
        /*0130*/ 	.byte	0x04, 0x1e
        /*0132*/ 	.short	(.L_3833 - .L_3832)
.L_3832:
        /*0134*/ 	.word	0x00000000
.L_3833:


//--------------------- .nv.info._ZN2at6native18elementwise_kernelILi128ELi2EZNS0_22gpu_kernel_impl_nocastIZZZNS0_49_GLOBAL__N__b919a28f_16_Normalization_cu_5c38458722batch_norm_calc_invstdERKNS_6TensorES6_dENKUlvE_clEvENKUlvE_clEvEUldE_EEvRNS_18TensorIteratorBaseERKT_EUliE_EEviT1_ --------------------------
	.section	.nv.info._ZN2at6native18elementwise_kernelILi128ELi2EZNS0_22gpu_kernel_impl_nocastIZZZNS0_49_GLOBAL__N__b919a28f_16_Normalization_cu_5c38458722batch_norm_calc_invstdERKNS_6TensorES6_dENKUlvE_clEvENKUlvE_clEvEUldE_EEvRNS_18TensorIteratorBaseERKT_EUliE_EEviT1_,"",@"SHT_CUDA_INFO"
	.sectionflags	@""
	.align	4


	//----- nvinfo : EIATTR_CUDA_API_VERSION
	.align		4
        /*0000*/ 	.byte	0x04, 0x37
        /*0002*/ 	.short	(.L_3835 - .L_3834)
.L_3834:
        /*0004*/ 	.word	0x00000082


	//----- nvinfo : EIATTR_SW2861232_WAR
	.align		4
.L_3835:
        /*0008*/ 	.byte	0x01, 0x35
	.zero		2


	//----- nvinfo : EIATTR_PARAM_CBANK
	.align		4
        /*000c*/ 	.byte	0x04, 0x0a
        /*000e*/ 	.short	(.L_3837 - .L_3836)
	.align		4
.L_3836:
        /*0010*/ 	.word	index@(.nv.constant0._ZN2at6native18elementwise_kernelILi128ELi2EZNS0_22gpu_kernel_impl_nocastIZZZNS0_49_GLOBAL__N__b919a28f_16_Normalization_cu_5c38458722batch_norm_calc_invstdERKNS_6TensorES6_dENKUlvE_clEvENKUlvE_clEvEUldE_EEvRNS_18TensorIteratorBaseERKT_EUliE_EEviT1_)
        /*0014*/ 	.short	0x0160
        /*0016*/ 	.short	0x0228


	//----- nvinfo : EIATTR_CBANK_PARAM_SIZE
	.align		4
.L_3837:
        /*0018*/ 	.byte	0x03, 0x19
        /*001a*/ 	.short	0x0228


	//----- nvinfo : EIATTR_KPARAM_INFO
	.align		4
        /*001c*/ 	.byte	0x04, 0x17
        /*001e*/ 	.short	(.L_3839 - .L_3838)
.L_3838:
        /*0020*/ 	.word	0x00000000
        /*0024*/ 	.short	0x0001
        /*0026*/ 	.short	0x0008
        /*0028*/ 	.byte	0x00, 0xf0, 0x81, 0x08


	//----- nvinfo : EIATTR_KPARAM_INFO
	.align		4
.L_3839:
        /*002c*/ 	.byte	0x04, 0x17
        /*002e*/ 	.short	(.L_3841 - .L_3840)
.L_3840:
        /*0030*/ 	.word	0x00000000
        /*0034*/ 	.short	0x0000
        /*0036*/ 	.short	0x0000
        /*0038*/ 	.byte	0x00, 0xf0, 0x11, 0x00


	//----- nvinfo : EIATTR_MAXREG_COUNT
	.align		4
.L_3841:
        /*003c*/ 	.byte	0x03, 0x1b
        /*003e*/ 	.short	0x0080


	//----- nvinfo : EIATTR_MERCURY_ISA_VERSION
	.align		4
        /*0040*/ 	.byte	0x03, 0x5f
        /*0042*/ 	.short	0x0000


	//----- nvinfo : EIATTR_EXIT_INSTR_OFFSETS
	.align		4
        /*0044*/ 	.byte	0x04, 0x1c
        /*0046*/ 	.short	(.L_3843 - .L_3842)


	//   ....[0]....
.L_3842:
        /*0048*/ 	.word	0x000010b0


	//   ....[1]....
        /*004c*/ 	.word	0x000020b0


	//----- nvinfo : EIATTR_MAX_THREADS
	.align		4
.L_3843:
        /*0050*/ 	.byte	0x04, 0x05
        /*0052*/ 	.short	(.L_3845 - .L_3844)
.L_3844:
        /*0054*/ 	.word	0x00000080
        /*0058*/ 	.word	0x00000001
        /*005c*/ 	.word	0x00000001


	//----- nvinfo : EIATTR_CRS_STACK_SIZE
	.align		4
.L_3845:
        /*0060*/ 	.byte	0x04, 0x1e
        /*0062*/ 	.short	(.L_3847 - .L_3846)
.L_3846:
        /*0064*/ 	.word	0x00000000
.L_3847:


//--------------------- .nv.info._ZN2at6native27unrolled_elementwise_kernelIZZZNS0_49_GLOBAL__N__b919a28f_16_Normalization_cu_5c38458722batch_norm_calc_invstdERKNS_6TensorES5_dENKUlvE_clEvENKUlvE_clEvEUldE_St5arrayIPcLm2EELi4E23TrivialOffsetCalculatorILi1EjESD_NS0_6memory15LoadWithoutCastENSE_16StoreWithoutCastEEEviT_T0_T2_T3_T4_T5_ --------------------------
	.section	.nv.info._ZN2at6native27unrolled_elementwise_kernelIZZZNS0_49_GLOBAL__N__b919a28f_16_Normalization_cu_5c38458722batch_norm_calc_invstdERKNS_6TensorES5_dENKUlvE_clEvENKUlvE_clEvEUldE_St5arrayIPcLm2EELi4E23TrivialOffsetCalculatorILi1EjESD_NS0_6memory15LoadWithoutCastENSE_16StoreWithoutCastEEEviT_T0_T2_T3_T4_T5_,"",@"SHT_CUDA_INFO"
	.sectionflags	@""
	.align	4


	//----- nvinfo : EIATTR_CUDA_API_VERSION
	.align		4
        /*0000*/ 	.byte	0x04, 0x37
        /*0002*/ 	.short	(.L_3849 - .L_3848)
.L_3848:
        /*0004*/ 	.word	0x00000082


	//----- nvinfo : EIATTR_SW2861232_WAR
	.align		4
.L_3849:
        /*0008*/ 	.byte	0x01, 0x35
	.zero		2


	//----- nvinfo : EIATTR_PARAM_CBANK
	.align		4
        /*000c*/ 	.byte	0x04, 0x0a
        /*000e*/ 	.short	(.L_3851 - .L_3850)
	.align		4
.L_3850:
        /*0010*/ 	.word	index@(.nv.constant0._ZN2at6native27unrolled_elementwise_kernelIZZZNS0_49_GLOBAL__N__b919a28f_16_Normalization_cu_5c38458722batch_norm_calc_invstdERKNS_6TensorES5_dENKUlvE_clEvENKUlvE_clEvEUldE_St5arrayIPcLm2EELi4E23TrivialOffsetCalculatorILi1EjESD_NS0_6memory15LoadWithoutCastENSE_16StoreWithoutCastEEEviT_T0_T2_T3_T4_T5_)
        /*0014*/ 	.short	0x0160
        /*0016*/ 	.short	0x002c


	//----- nvinfo : EIATTR_CBANK_PARAM_SIZE
	.align		4
.L_3851:
        /*0018*/ 	.byte	0x03, 0x19
        /*001a*/ 	.short	0x002c


	//----- nvinfo : EIATTR_KPARAM_INFO
	.align		4
        /*001c*/ 	.byte	0x04, 0x17
        /*001e*/ 	.short	(.L_3853 - .L_3852)
.L_3852:
        /*0020*/ 	.word	0x00000000
        /*0024*/ 	.short	0x0006
        /*0026*/ 	.short	0x002b
        /*0028*/ 	.byte	0x00, 0xf0, 0x05, 0x00


	//----- nvinfo : EIATTR_KPARAM_INFO
	.align		4
.L_3853:
        /*002c*/ 	.byte	0x04, 0x17
        /*002e*/ 	.short	(.L_3855 - .L_3854)
.L_3854:
        /*0030*/ 	.word	0x00000000
        /*0034*/ 	.short	0x0005
        /*0036*/ 	.short	0x002a
        /*0038*/ 	.byte	0x00, 0xf0, 0x05, 0x00


	//----- nvinfo : EIATTR_KPARAM_INFO
	.align		4
.L_3855:
        /*003c*/ 	.byte	0x04, 0x17
        /*003e*/ 	.short	(.L_3857 - .L_3856)
.L_3856:
        /*0040*/ 	.word	0x00000000
        /*0044*/ 	.short	0x0004
        /*0046*/ 	.short	0x0029
        /*0048*/ 	.byte	0x00, 0xf0, 0x05, 0x00


	//----- nvinfo : EIATTR_KPARAM_INFO
	.align		4
.L_3857:
        /*004c*/ 	.byte	0x04, 0x17
        /*004e*/ 	.short	(.L_3859 - .L_3858)
.L_3858:
        /*0050*/ 	.word	0x00000000
        /*0054*/ 	.short	0x0003
        /*0056*/ 	.short	0x0028
        /*0058*/ 	.byte	0x00, 0xf0, 0x05, 0x00


	//----- nvinfo : EIATTR_KPARAM_INFO
	.align		4
.L_3859:
        /*005c*/ 	.byte	0x04, 0x17
        /*005e*/ 	.short	(.L_3861 - .L_3860)
.L_3860:
        /*0060*/ 	.word	0x00000000
        /*0064*/ 	.short	0x0002
        /*0066*/ 	.short	0x0018
        /*0068*/ 	.byte	0x00, 0xf0, 0x41, 0x00


	//----- nvinfo : EIATTR_KPARAM_INFO
	.align		4
.L_3861:
        /*006c*/ 	.byte	0x04, 0x17
        /*006e*/ 	.short	(.L_3863 - .L_3862)
.L_3862:
        /*0070*/ 	.word	0x00000000
        /*0074*/ 	.short	0x0001
        /*0076*/ 	.short	0x0008
        /*0078*/ 	.byte	0x00, 0xf0, 0x41, 0x00


	//----- nvinfo : EIATTR_KPARAM_INFO
	.align		4
.L_3863:
        /*007c*/ 	.byte	0x04, 0x17
        /*007e*/ 	.short	(.L_3865 - .L_3864)
.L_3864:
        /*0080*/ 	.word	0x00000000
        /*0084*/ 	.short	0x0000
        /*0086*/ 	.short	0x0000
        /*0088*/ 	.byte	0x00, 0xf0, 0x11, 0x00


	//----- nvinfo : EIATTR_MAXREG_COUNT
	.align		4
.L_3865:
        /*008c*/ 	.byte	0x03, 0x1b
        /*008e*/ 	.short	0x00ff


	//----- nvinfo : EIATTR_MERCURY_ISA_VERSION
	.align		4
        /*0090*/ 	.byte	0x03, 0x5f
        /*0092*/ 	.short	0x0000


	//----- nvinfo : EIATTR_EXIT_INSTR_OFFSETS
	.align		4
        /*0094*/ 	.byte	0x04, 0x1c
        /*0096*/ 	.short	(.L_3867 - .L_3866)


	//   ....[0]....
.L_3866:
        /*0098*/ 	.word	0x000008d0


	//   ....[1]....
        /*009c*/ 	.word	0x00000920


	//----- nvinfo : EIATTR_MAX_THREADS
	.align		4
.L_3867:
        /*00a0*/ 	.byte	0x04, 0x05
        /*00a2*/ 	.short	(.L_3869 - .L_3868)
.L_3868:
        /*00a4*/ 	.word	0x00000080
        /*00a8*/ 	.word	0x00000001
        /*00ac*/ 	.word	0x00000001


	//----- nvinfo : EIATTR_CRS_STACK_SIZE
	.align		4
.L_3869:
        /*00b0*/ 	.byte	0x04, 0x1e
        /*00b2*/ 	.short	(.L_3871 - .L_3870)
.L_3870:
        /*00b4*/ 	.word	0x00000000
.L_3871:


//--------------------- .nv.info._ZN2at6native29vectorized_elementwise_kernelILi2EZZZNS0_49_GLOBAL__N__b919a28f_16_Normalization_cu_5c38458722batch_norm_calc_invstdERKNS_6TensorES5_dENKUlvE_clEvENKUlvE_clEvEUldE_St5arrayIPcLm2EEEEviT0_T1_ --------------------------
	.section	.nv.info._ZN2at6native29vectorized_elementwise_kernelILi2EZZZNS0_49_GLOBAL__N__b919a28f_16_Normalization_cu_5c38458722batch_norm_calc_invstdERKNS_6TensorES5_dENKUlvE_clEvENKUlvE_clEvEUldE_St5arrayIPcLm2EEEEviT0_T1_,"",@"SHT_CUDA_INFO"
	.sectionflags	@""
	.align	4


	//----- nvinfo : EIATTR_CUDA_API_VERSION
	.align		4
        /*0000*/ 	.byte	0x04, 0x37
        /*0002*/ 	.short	(.L_3873 - .L_3872)
.L_3872:
        /*0004*/ 	.word	0x00000082


	//----- nvinfo : EIATTR_SW2861232_WAR
	.align		4
.L_3873:
        /*0008*/ 	.byte	0x01, 0x35
	.zero		2


	//----- nvinfo : EIATTR_PARAM_CBANK
	.align		4
        /*000c*/ 	.byte	0x04, 0x0a
        /*000e*/ 	.short	(.L_3875 - .L_3874)
	.align		4
.L_3874:
        /*0010*/ 	.word	index@(.nv.constant0._ZN2at6native29vectorized_elementwise_kernelILi2EZZZNS0_49_GLOBAL__N__b919a28f_16_Normalization_cu_5c38458722batch_norm_calc_invstdERKNS_6TensorES5_dENKUlvE_clEvENKUlvE_clEvEUldE_St5arrayIPcLm2EEEEviT0_T1_)
        /*0014*/ 	.short	0x0160
        /*0016*/ 	.short	0x0028


	//----- nvinfo : EIATTR_CBANK_PARAM_SIZE
	.align		4
.L_3875:
        /*0018*/ 	.byte	0x03, 0x19
        /*001a*/ 	.short	0x0028


	//----- nvinfo : EIATTR_KPARAM_INFO
	.align		4
        /*001c*/ 	.byte	0x04, 0x17
        /*001e*/ 	.short	(.L_3877 - .L_3876)
.L_3876:
        /*0020*/ 	.word	0x00000000
        /*0024*/ 	.short	0x0002
        /*0026*/ 	.short	0x0018
        /*0028*/ 	.byte	0x00, 0xf0, 0x41, 0x00


	//----- nvinfo : EIATTR_KPARAM_INFO
	.align		4
.L_3877:
        /*002c*/ 	.byte	0x04, 0x17
        /*002e*/ 	.short	(.L_3879 - .L_3878)
.L_3878:
        /*0030*/ 	.word	0x00000000
        /*0034*/ 	.short	0x0001
        /*0036*/ 	.short	0x0008
        /*0038*/ 	.byte	0x00, 0xf0, 0x41, 0x00


	//----- nvinfo : EIATTR_KPARAM_INFO
	.align		4
.L_3879:
        /*003c*/ 	.byte	0x04, 0x17
        /*003e*/ 	.short	(.L_3881 - .L_3880)
.L_3880:
        /*0040*/ 	.word	0x00000000
        /*0044*/ 	.short	0x0000
        /*0046*/ 	.short	0x0000
        /*0048*/ 	.byte	0x00, 0xf0, 0x11, 0x00


	//----- nvinfo : EIATTR_MAXREG_COUNT
	.align		4
.L_3881:
        /*004c*/ 	.byte	0x03, 0x1b
        /*004e*/ 	.short	0x00ff


	//----- nvinfo : EIATTR_MERCURY_ISA_VERSION
	.align		4
        /*0050*/ 	.byte	0x03, 0x5f
        /*0052*/ 	.short	0x0000


	//----- nvinfo : EIATTR_EXIT_INSTR_OFFSETS
	.align		4
        /*0054*/ 	.byte	0x04, 0x1c
        /*0056*/ 	.short	(.L_3883 - .L_3882)


	//   ....[0]....
.L_3882:
        /*0058*/ 	.word	0x00000bd0


	//   ....[1]....
        /*005c*/ 	.word	0x00001eb0


	//   ....[2]....
        /*0060*/ 	.word	0x00001f00


	//----- nvinfo : EIATTR_MAX_THREADS
	.align		4
.L_3883:
        /*0064*/ 	.byte	0x04, 0x05
        /*0066*/ 	.short	(.L_3885 - .L_3884)
.L_3884:
        /*0068*/ 	.word	0x00000080
        /*006c*/ 	.word	0x00000001
        /*0070*/ 	.word	0x00000001


	//----- nvinfo : EIATTR_CRS_STACK_SIZE
	.align		4
.L_3885:
        /*0074*/ 	.byte	0x04, 0x1e
        /*0076*/ 	.short	(.L_3887 - .L_3886)
.L_3886:
        /*0078*/ 	.word	0x00000000
.L_3887:


//--------------------- .nv.info._ZN2at6native29vectorized_elementwise_kernelILi4EZZZNS0_49_GLOBAL__N__b919a28f_16_Normalization_cu_5c38458722batch_norm_calc_invstdERKNS_6TensorES5_dENKUlvE_clEvENKUlvE_clEvEUldE_St5arrayIPcLm2EEEEviT0_T1_ --------------------------
	.section	.nv.info._ZN2at6native29vectorized_elementwise_kernelILi4EZZZNS0_49_GLOBAL__N__b919a28f_16_Normalization_cu_5c38458722batch_norm_calc_invstdERKNS_6TensorES5_dENKUlvE_clEvENKUlvE_clEvEUldE_St5arrayIPcLm2EEEEviT0_T1_,"",@"SHT_CUDA_INFO"
	.sectionflags	@""
	.align	4


	//----- nvinfo : EIATTR_CUDA_API_VERSION
	.align		4
        /*0000*/ 	.byte	0x04, 0x37
        /*0002*/ 	.short	(.L_3889 - .L_3888)
.L_3888:
        /*0004*/ 	.word	0x00000082


	//----- nvinfo : EIATTR_SW2861232_WAR
	.align		4
.L_3889:
        /*0008*/ 	.byte	0x01, 0x35
	.zero		2


	//----- nvinfo : EIATTR_PARAM_CBANK
	.align		4
        /*000c*/ 	.byte	0x04, 0x0a
        /*000e*/ 	.short	(.L_3891 - .L_3890)
	.align		4
.L_3890:
        /*0010*/ 	.word	index@(.nv.constant0._ZN2at6native29vectorized_elementwise_kernelILi4EZZZNS0_49_GLOBAL__N__b919a28f_16_Normalization_cu_5c38458722batch_norm_calc_invstdERKNS_6TensorES5_dENKUlvE_clEvENKUlvE_clEvEUldE_St5arrayIPcLm2EEEEviT0_T1_)
        /*0014*/ 	.short	0x0160
        /*0016*/ 	.short	0x0028


	//----- nvinfo : EIATTR_CBANK_PARAM_SIZE
	.align		4
.L_3891:
        /*0018*/ 	.byte	0x03, 0x19
        /*001a*/ 	.short	0x0028


	//----- nvinfo : EIATTR_KPARAM_INFO
	.align		4
        /*001c*/ 	.byte	0x04, 0x17
        /*001e*/ 	.short	(.L_3893 - .L_3892)
.L_3892:
        /*0020*/ 	.word	0x00000000
        /*0024*/ 	.short	0x0002
        /*0026*/ 	.short	0x0018
        /*0028*/ 	.byte	0x00, 0xf0, 0x41, 0x00


	//----- nvinfo : EIATTR_KPARAM_INFO
	.align		4
.L_3893:
        /*002c*/ 	.byte	0x04, 0x17
        /*002e*/ 	.short	(.L_3895 - .L_3894)
.L_3894:
        /*0030*/ 	.word	0x00000000
        /*0034*/ 	.short	0x0001
        /*0036*/ 	.short	0x0008
        /*0038*/ 	.byte	0x00, 0xf0, 0x41, 0x00


	//----- nvinfo : EIATTR_KPARAM_INFO
	.align		4
.L_3895:
        /*003c*/ 	.byte	0x04, 0x17
        /*003e*/ 	.short	(.L_3897 - .L_3896)
.L_3896:
        /*0040*/ 	.word	0x00000000
        /*0044*/ 	.short	0x0000
        /*0046*/ 	.short	0x0000
        /*0048*/ 	.byte	0x00, 0xf0, 0x11, 0x00


	//----- nvinfo : EIATTR_MAXREG_COUNT
	.align		4
.L_3897:
        /*004c*/ 	.byte	0x03, 0x1b
        /*004e*/ 	.short	0x00ff


	//----- nvinfo : EIATTR_MERCURY_ISA_VERSION
	.align		4
        /*0050*/ 	.byte	0x03, 0x5f
        /*0052*/ 	.short	0x0000


	//----- nvinfo : EIATTR_EXIT_INSTR_OFFSETS
	.align		4
        /*0054*/ 	.byte	0x04, 0x1c
        /*0056*/ 	.short	(.L_3899 - .L_3898)


	//   ....[0]....
.L_3898:
        /*0058*/ 	.word	0x00000bd0


	//   ....[1]....
        /*005c*/ 	.word	0x00001eb0


	//   ....[2]....
        /*0060*/ 	.word	0x00001f00


	//----- nvinfo : EIATTR_MAX_THREADS
	.align		4
.L_3899:
        /*0064*/ 	.byte	0x04, 0x05
        /*0066*/ 	.short	(.L_3901 - .L_3900)
.L_3900:
        /*0068*/ 	.word	0x00000080
        /*006c*/ 	.word	0x00000001
        /*0070*/ 	.word	0x00000001


	//----- nvinfo : EIATTR_CRS_STACK_SIZE
	.align		4
.L_3901:
        /*0074*/ 	.byte	0x04, 0x1e
        /*0076*/ 	.short	(.L_3903 - .L_3902)
.L_3902:
        /*0078*/ 	.word	0x00000000
.L_3903:


//--------------------- .nv.info._ZN2at6native29vectorized_elementwise_kernelILi8EZZZNS0_49_GLOBAL__N__b919a28f_16_Normalization_cu_5c38458722batch_norm_calc_invstdERKNS_6TensorES5_dENKUlvE_clEvENKUlvE_clEvEUldE_St5arrayIPcLm2EEEEviT0_T1_ --------------------------
	.section	.nv.info._ZN2at6native29vectorized_elementwise_kernelILi8EZZZNS0_49_GLOBAL__N__b919a28f_16_Normalization_cu_5c38458722batch_norm_calc_invstdERKNS_6TensorES5_dENKUlvE_clEvENKUlvE_clEvEUldE_St5arrayIPcLm2EEEEviT0_T1_,"",@"SHT_CUDA_INFO"
	.sectionflags	@""
	.align	4


	//----- nvinfo : EIATTR_CUDA_API_VERSION
	.align		4
        /*0000*/ 	.byte	0x04, 0x37
        /*0002*/ 	.short	(.L_3905 - .L_3904)
.L_3904:
        /*0004*/ 	.word	0x00000082


	//----- nvinfo : EIATTR_SW2861232_WAR
	.align		4
.L_3905:
        /*0008*/ 	.byte	0x01, 0x35
	.zero		2


	//----- nvinfo : EIATTR_PARAM_CBANK
	.align		4
        /*000c*/ 	.byte	0x04, 0x0a
        /*000e*/ 	.short	(.L_3907 - .L_3906)
	.align		4
.L_3906:
        /*0010*/ 	.word	index@(.nv.constant0._ZN2at6native29vectorized_elementwise_kernelILi8EZZZNS0_49_GLOBAL__N__b919a28f_16_Normalization_cu_5c38458722batch_norm_calc_invstdERKNS_6TensorES5_dENKUlvE_clEvENKUlvE_clEvEUldE_St5arrayIPcLm2EEEEviT0_T1_)
        /*0014*/ 	.short	0x0160
        /*0016*/ 	.short	0x0028


	//----- nvinfo : EIATTR_CBANK_PARAM_SIZE
	.align		4
.L_3907:
        /*0018*/ 	.byte	0x03, 0x19
        /*001a*/ 	.short	0x0028


	//----- nvinfo : EIATTR_KPARAM_INFO
	.align		4
        /*001c*/ 	.byte	0x04, 0x17
        /*001e*/ 	.short	(.L_3909 - .L_3908)
.L_3908:
        /*0020*/ 	.word	0x00000000
        /*0024*/ 	.short	0x0002
        /*0026*/ 	.short	0x0018
        /*0028*/ 	.byte	0x00, 0xf0, 0x41, 0x00


	//----- nvinfo : EIATTR_KPARAM_INFO
	.align		4
.L_3909:
        /*002c*/ 	.byte	0x04, 0x17
        /*002e*/ 	.short	(.L_3911 - .L_3910)
.L_3910:
        /*0030*/ 	.word	0x00000000
        /*0034*/ 	.short	0x0001
        /*0036*/ 	.short	0x0008
        /*0038*/ 	.byte	0x00, 0xf0, 0x41, 0x00


	//----- nvinfo : EIATTR_KPARAM_INFO
	.align		4
.L_3911:
        /*003c*/ 	.byte	0x04, 0x17
        /*003e*/ 	.short	(.L_3913 - .L_3912)
.L_3912:
        /*0040*/ 	.word	0x00000000
        /*0044*/ 	.short	0x0000
        /*0046*/ 	.short	0x0000
        /*0048*/ 	.byte	0x00, 0xf0, 0x11, 0x00


	//----- nvinfo : EIATTR_MAXREG_COUNT
	.align		4
.L_3913:
        /*004c*/ 	.byte	0x03, 0x1b
        /*004e*/ 	.short	0x00ff


	//----- nvinfo : EIATTR_MERCURY_ISA_VERSION
	.align		4
        /*0050*/ 	.byte	0x03, 0x5f
        /*0052*/ 	.short	0x0000


	//----- nvinfo : EIATTR_EXIT_INSTR_OFFSETS
	.align		4
        /*0054*/ 	.byte	0x04, 0x1c
        /*0056*/ 	.short	(.L_3915 - .L_3914)


	//   ....[0]....
.L_3914:
        /*0058*/ 	.word	0x00000010


	//----- nvinfo : EIATTR_MAX_THREADS
	.align		4
.L_3915:
        /*005c*/ 	.byte	0x04, 0x05
        /*005e*/ 	.short	(.L_3917 - .L_3916)
.L_3916:
        /*0060*/ 	.word	0x00000080
        /*0064*/ 	.word	0x00000001
        /*0068*/ 	.word	0x00000001
.L_3917:


//--------------------- .nv.info._ZN2at6native50batch_norm_collect_statistics_channels_last_kernelINS0_3VarEN3c108BFloat16EfLi4EEEvPKT0_PT1_S9_PVS8_PiiiS8_ --------------------------
	.section	.nv.info._ZN2at6native50batch_norm_collect_statistics_channels_last_kernelINS0_3VarEN3c108BFloat16EfLi4EEEvPKT0_PT1_S9_PVS8_PiiiS8_,"",@"SHT_CUDA_INFO"
	.sectionflags	@""
	.align	4


	//----- nvinfo : EIATTR_CUDA_API_VERSION
	.align		4
        /*0000*/ 	.byte	0x04, 0x37
        /*0002*/ 	.short	(.L_3919 - .L_3918)
.L_3918:
        /*0004*/ 	.word	0x00000082


	//----- nvinfo : EIATTR_SW2861232_WAR
	.align		4
.L_3919:
        /*0008*/ 	.byte	0x01, 0x35
	.zero		2


	//----- nvinfo : EIATTR_PARAM_CBANK
	.align		4
        /*000c*/ 	.byte	0x04, 0x0a
        /*000e*/ 	.short	(.L_3921 - .L_3920)
	.align		4
.L_3920:
        /*0010*/ 	.word	index@(.nv.constant0._ZN2at6native50batch_norm_collect_statistics_channels_last_kernelINS0_3VarEN3c108BFloat16EfLi4EEEvPKT0_PT1_S9_PVS8_PiiiS8_)
        /*0014*/ 	.short	0x0160
        /*0016*/ 	.short	0x0034


	//----- nvinfo : EIATTR_CBANK_PARAM_SIZE
	.align		4
.L_3921:
        /*0018*/ 	.byte	0x03, 0x19
        /*001a*/ 	.short	0x0034


	//----- nvinfo : EIATTR_KPARAM_INFO
	.align		4
        /*001c*/ 	.byte	0x04, 0x17
        /*001e*/ 	.short	(.L_3923 - .L_3922)
.L_3922:
        /*0020*/ 	.word	0x00000000
        /*0024*/ 	.short	0x0007
        /*0026*/ 	.short	0x0030
        /*0028*/ 	.byte	0x00, 0xf0, 0x11, 0x00


	//----- nvinfo : EIATTR_KPARAM_INFO
	.align		4
.L_3923:
        /*002c*/ 	.byte	0x04, 0x17
        /*002e*/ 	.short	(.L_3925 - .L_3924)
.L_3924:
        /*0030*/ 	.word	0x00000000
        /*0034*/ 	.short	0x0006
        /*0036*/ 	.short	0x002c
        /*0038*/ 	.byte	0x00, 0xf0, 0x11, 0x00


	//----- nvinfo : EIATTR_KPARAM_INFO
	.align		4
.L_3925:
        /*003c*/ 	.byte	0x04, 0x17
        /*003e*/ 	.short	(.L_3927 - .L_3926)
.L_3926:
        /*0040*/ 	.word	0x00000000
        /*0044*/ 	.short	0x0005
        /*0046*/ 	.short	0x0028
        /*0048*/ 	.byte	0x00, 0xf0, 0x11, 0x00


	//----- nvinfo : EIATTR_KPARAM_INFO
	.align		4
.L_3927:
        /*004c*/ 	.byte	0x04, 0x17
        /*004e*/ 	.short	(.L_3929 - .L_3928)
.L_3928:
        /*0050*/ 	.word	0x00000000
        /*0054*/ 	.short	0x0004
        /*0056*/ 	.short	0x0020
        /*0058*/ 	.byte	0x00, 0xf0, 0x21, 0x00


	//----- nvinfo : EIATTR_KPARAM_INFO
	.align		4
.L_3929:
        /*005c*/ 	.byte	0x04, 0x17
        /*005e*/ 	.short	(.L_3931 - .L_3930)
.L_3930:
        /*0060*/ 	.word	0x00000000
        /*0064*/ 	.short	0x0003
        /*0066*/ 	.short	0x0018
        /*0068*/ 	.byte	0x00, 0xf0, 0x21, 0x00


	//----- nvinfo : EIATTR_KPARAM_INFO
	.align		4
.L_3931:
        /*006c*/ 	.byte	0x04, 0x17
        /*006e*/ 	.short	(.L_3933 - .L_3932)
.L_3932:
        /*0070*/ 	.word	0x00000000
        /*0074*/ 	.short	0x0002
        /*0076*/ 	.short	0x0010
        /*0078*/ 	.byte	0x00, 0xf0, 0x21, 0x00


	//----- nvinfo : EIATTR_KPARAM_INFO
	.align		4
.L_3933:
        /*007c*/ 	.byte	0x04, 0x17
        /*007e*/ 	.short	(.L_3935 - .L_3934)
.L_3934:
        /*0080*/ 	.word	0x00000000
        /*0084*/ 	.short	0x0001
        /*0086*/ 	.short	0x0008
        /*0088*/ 	.byte	0x00, 0xf0, 0x21, 0x00


	//----- nvinfo : EIATTR_KPARAM_INFO
	.align		4
.L_3935:
        /*008c*/ 	.byte	0x04, 0x17
        /*008e*/ 	.short	(.L_3937 - .L_3936)
.L_3936:
        /*0090*/ 	.word	0x00000000
        /*0094*/ 	.short	0x0000
        /*0096*/ 	.short	0x0000
        /*0098*/ 	.byte	0x00, 0xf0, 0x21, 0x00


	//----- nvinfo : EIATTR_MAXREG_COUNT
	.align		4
.L_3937:
        /*009c*/ 	.byte	0x03, 0x1b
        /*009e*/ 	.short	0x00ff


	//----- nvinfo : EIATTR_NUM_BARRIERS
	.align		4
        /*00a0*/ 	.byte	0x02, 0x4c
        /*00a2*/ 	.byte	0x01
	.zero		1


	//----- nvinfo : EIATTR_MERCURY_ISA_VERSION
	.align		4
        /*00a4*/ 	.byte	0x03, 0x5f
        /*00a6*/ 	.short	0x0000


	//----- nvinfo : EIATTR_INT_WARP_WIDE_INSTR_OFFSETS
	.align		4
        /*00a8*/ 	.byte	0x04, 0x31
        /*00aa*/ 	.short	(.L_3939 - .L_3938)


	//   ....[0]....
.L_3938:
        /*00ac*/ 	.word	0x00005230


	//   ....[1]....
        /*00b0*/ 	.word	0x000052e0


	//----- nvinfo : EIATTR_EXIT_INSTR_OFFSETS
	.align		4
.L_3939:
        /*00b4*/ 	.byte	0x04, 0x1c
        /*00b6*/ 	.short	(.L_3941 - .L_3940)


	//   ....[0]....
.L_3940:
        /*00b8*/ 	.word	0x00005020


	//   ....[1]....
        /*00bc*/ 	.word	0x00005080


	//   ....[2]....
        /*00c0*/ 	.word	0x00005370


	//   ....[3]....
        /*00c4*/ 	.word	0x00009a90


	//   ....[4]....
        /*00c8*/ 	.word	0x00009af0


	//----- nvinfo : EIATTR_CRS_STACK_SIZE
	.align		4
.L_3941:
        /*00cc*/ 	.byte	0x04, 0x1e
        /*00ce*/ 	.short	(.L_3943 - .L_3942)
.L_3942:
        /*00d0*/ 	.word	0x00000000
.L_3943:


//--------------------- .nv.info._ZN2at6native50batch_norm_collect_statistics_channels_last_kernelINS0_3VarEN3c104HalfEfLi4EEEvPKT0_PT1_S9_PVS8_PiiiS8_ --------------------------
	.section	.nv.info._ZN2at6native50batch_norm_collect_statistics_channels_last_kernelINS0_3VarEN3c104HalfEfLi4EEEvPKT0_PT1_S9_PVS8_PiiiS8_,"",@"SHT_CUDA_INFO"
	.sectionflags	@""
	.align	4


	//----- nvinfo : EIATTR_CUDA_API_VERSION
	.align		4
        /*0000*/ 	.byte	0x04, 0x37
        /*0002*/ 	.short	(.L_3945 - .L_3944)
.L_3944:
        /*0004*/ 	.word	0x00000082


	//----- nvinfo : EIATTR_SW2861232_WAR
	.align		4
.L_3945:
        /*0008*/ 	.byte	0x01, 0x35
	.zero		2


	//----- nvinfo : EIATTR_PARAM_CBANK
	.align		4
        /*000c*/ 	.byte	0x04, 0x0a
        /*000e*/ 	.short	(.L_3947 - .L_3946)
	.align		4
.L_3946:
        /*0010*/ 	.word	index@(.nv.constant0._ZN2at6native50batch_norm_collect_statistics_channels_last_kernelINS0_3VarEN3c104HalfEfLi4EEEvPKT0_PT1_S9_PVS8_PiiiS8_)
        /*0014*/ 	.short	0x0160
        /*0016*/ 	.short	0x0034


	//----- nvinfo : EIATTR_CBANK_PARAM_SIZE
	.align		4
.L_3947:
        /*0018*/ 	.byte	0x03, 0x19
        /*001a*/ 	.short	0x0034


	//----- nvinfo : EIATTR_KPARAM_INFO
	.align		4
        /*001c*/ 	.byte	0x04, 0x17
        /*001e*/ 	.short	(.L_3949 - .L_3948)
.L_3948:
        /*0020*/ 	.word	0x00000000
        /*0024*/ 	.short	0x0007
        /*0026*/ 	.short	0x0030
        /*0028*/ 	.byte	0x00, 0xf0, 0x11, 0x00


	//----- nvinfo : EIATTR_KPARAM_INFO
	.align		4
.L_3949:
        /*002c*/ 	.byte	0x04, 0x17
        /*002e*/ 	.short	(.L_3951 - .L_3950)
.L_3950:
        /*0030*/ 	.word	0x00000000
        /*0034*/ 	.short	0x0006
        /*0036*/ 	.short	0x002c
        /*0038*/ 	.byte	0x00, 0xf0, 0x11, 0x00


	//----- nvinfo : EIATTR_KPARAM_INFO
	.align		4
.L_3951:
        /*003c*/ 	.byte	0x04, 0x17
        /*003e*/ 	.short	(.L_3953 - .L_3952)
.L_3952:
        /*0040*/ 	.word	0x00000000
        /*0044*/ 	.short	0x0005
        /*0046*/ 	.short	0x0028
        /*0048*/ 	.byte	0x00, 0xf0, 0x11, 0x00


	//----- nvinfo : EIATTR_KPARAM_INFO
	.align		4
.L_3953:
        /*004c*/ 	.byte	0x04, 0x17
        /*004e*/ 	.short	(.L_3955 - .L_3954)
.L_3954:
        /*0050*/ 	.word	0x00000000
        /*0054*/ 	.short	0x0004
        /*0056*/ 	.short	0x0020
        /*0058*/ 	.byte	0x00, 0xf0, 0x21, 0x00


	//----- nvinfo : EIATTR_KPARAM_INFO
	.align		4
.L_3955:
        /*005c*/ 	.byte	0x04, 0x17
        /*005e*/ 	.short	(.L_3957 - .L_3956)
.L_3956:
        /*0060*/ 	.word	0x00000000
        /*0064*/ 	.short	0x0003
        /*0066*/ 	.short	0x0018
        /*0068*/ 	.byte	0x00, 0xf0, 0x21, 0x00


	//----- nvinfo : EIATTR_KPARAM_INFO
	.align		4
.L_3957:
        /*006c*/ 	.byte	0x04, 0x17
        /*006e*/ 	.short	(.L_3959 - .L_3958)
.L_3958:
        /*0070*/ 	.word	0x00000000
        /*0074*/ 	.short	0x0002
        /*0076*/ 	.short	0x0010
        /*0078*/ 	.byte	0x00, 0xf0, 0x21, 0x00


	//----- nvinfo : EIATTR_KPARAM_INFO
	.align		4
.L_3959:
        /*007c*/ 	.byte	0x04, 0x17
        /*007e*/ 	.short	(.L_3961 - .L_3960)
.L_3960:
        /*0080*/ 	.word	0x00000000
        /*0084*/ 	.short	0x0001
        /*0086*/ 	.short	0x0008
        /*0088*/ 	.byte	0x00, 0xf0, 0x21, 0x00


	//----- nvinfo : EIATTR_KPARAM_INFO
	.align		4
.L_3961:
        /*008c*/ 	.byte	0x04, 0x17
        /*008e*/ 	.short	(.L_3963 - .L_3962)
.L_3962:
        /*0090*/ 	.word	0x00000000
        /*0094*/ 	.short	0x0000
        /*0096*/ 	.short	0x0000
        /*0098*/ 	.byte	0x00, 0xf0, 0x21, 0x00


	//----- nvinfo : EIATTR_MAXREG_COUNT
	.align		4
.L_3963:
        /*009c*/ 	.byte	0x03, 0x1b
        /*009e*/ 	.short	0x00ff


	//----- nvinfo : EIATTR_NUM_BARRIERS
	.align		4
        /*00a0*/ 	.byte	0x02, 0x4c
        /*00a2*/ 	.byte	0x01
	.zero		1


	//----- nvinfo : EIATTR_MERCURY_ISA_VERSION
	.align		4
        /*00a4*/ 	.byte	0x03, 0x5f
        /*00a6*/ 	.short	0x0000


	//----- nvinfo : EIATTR_INT_WARP_WIDE_INSTR_OFFSETS
	.align		4
        /*00a8*/ 	.byte	0x04, 0x31
        /*00aa*/ 	.short	(.L_3965 - .L_3964)


	//   ....[0]....
.L_3964:
        /*00ac*/ 	.word	0x00005210


	//   ....[1]....
        /*00b0*/ 	.word	0x000052c0


	//----- nvinfo : EIATTR_EXIT_INSTR_OFFSETS
	.align		4
.L_3965:
        /*00b4*/ 	.byte	0x04, 0x1c
        /*00b6*/ 	.short	(.L_3967 - .L_3966)


	//   ....[0]....
.L_3966:
        /*00b8*/ 	.word	0x00005000


	//   ....[1]....
        /*00bc*/ 	.word	0x00005060


	//   ....[2]....
        /*00c0*/ 	.word	0x00005350


	//   ....[3]....
        /*00c4*/ 	.word	0x00009a70


	//   ....[4]....
        /*00c8*/ 	.word	0x00009ad0


	//----- nvinfo : EIATTR_CRS_STACK_SIZE
	.align		4
.L_3967:
        /*00cc*/ 	.byte	0x04, 0x1e
        /*00ce*/ 	.short	(.L_3969 - .L_3968)
.L_3968:
        /*00d0*/ 	.word	0x00000000
.L_3969:


//--------------------- .nv.info._ZN2at6native50batch_norm_collect_statistics_channels_last_kernelINS0_3VarEffLi4EEEvPKT0_PT1_S7_PVS6_PiiiS6_ --------------------------
	.section	.nv.info._ZN2at6native50batch_norm_collect_statistics_channels_last_kernelINS0_3VarEffLi4EEEvPKT0_PT1_S7_PVS6_PiiiS6_,"",@"SHT_CUDA_INFO"
	.sectionflags	@""
	.align	4


	//----- nvinfo : EIATTR_CUDA_API_VERSION
	.align		4
        /*0000*/ 	.byte	0x04, 0x37
        /*0002*/ 	.short	(.L_3971 - .L_3970)
.L_3970:
        /*0004*/ 	.word	0x00000082


	//----- nvinfo : EIATTR_SW2861232_WAR
	.align		4
.L_3971:
        /*0008*/ 	.byte	0x01, 0x35
	.zero		2


	//----- nvinfo : EIATTR_PARAM_CBANK
	.align		4
        /*000c*/ 	.byte	0x04, 0x0a
        /*000e*/ 	.short	(.L_3973 - .L_3972)
	.align		4
.L_3972:
        /*0010*/ 	.word	index@(.nv.constant0._ZN2at6native50batch_norm_collect_statistics_channels_last_kernelINS0_3VarEffLi4EEEvPKT0_PT1_S7_PVS6_PiiiS6_)
        /*0014*/ 	.short	0x0160
        /*0016*/ 	.short	0x0034


	//----- nvinfo : EIATTR_CBANK_PARAM_SIZE
	.align		4
.L_3973:
        /*0018*/ 	.byte	0x03, 0x19
        /*001a*/ 	.short	0x0034


	//----- nvinfo : EIATTR_KPARAM_INFO
	.align		4
        /*001c*/ 	.byte	0x04, 0x17
        /*001e*/ 	.short	(.L_3975 - .L_3974)
.L_3974:
        /*0020*/ 	.word	0x00000000
        /*0024*/ 	.short	0x0007
        /*0026*/ 	.short	0x0030
        /*0028*/ 	.byte	0x00, 0xf0, 0x11, 0x00


	//----- nvinfo : EIATTR_KPARAM_INFO
	.align		4
.L_3975:
        /*002c*/ 	.byte	0x04, 0x17
        /*002e*/ 	.short	(.L_3977 - .L_3976)
.L_3976:
        /*0030*/ 	.word	0x00000000
        /*0034*/ 	.short	0x0006
        /*0036*/ 	.short	0x002c
        /*0038*/ 	.byte	0x00, 0xf0, 0x11, 0x00


	//----- nvinfo : EIATTR_KPARAM_INFO
	.align		4
.L_3977:
        /*003c*/ 	.byte	0x04, 0x17
        /*003e*/ 	.short	(.L_3979 - .L_3978)
.L_3978:
        /*0040*/ 	.word	0x00000000
        /*0044*/ 	.short	0x0005
        /*0046*/ 	.short	0x0028
        /*0048*/ 	.byte	0x00, 0xf0, 0x11, 0x00


	//----- nvinfo : EIATTR_KPARAM_INFO
	.align		4
.L_3979:
        /*004c*/ 	.byte	0x04, 0x17
        /*004e*/ 	.short	(.L_3981 - .L_3980)
.L_3980:
        /*0050*/ 	.word	0x00000000
        /*0054*/ 	.short	0x0004
        /*0056*/ 	.short	0x0020
        /*0058*/ 	.byte	0x00, 0xf0, 0x21, 0x00


	//----- nvinfo : EIATTR_KPARAM_INFO
	.align		4
.L_3981:
        /*005c*/ 	.byte	0x04, 0x17
        /*005e*/ 	.short	(.L_3983 - .L_3982)
.L_3982:
        /*0060*/ 	.word	0x00000000
        /*0064*/ 	.short	0x0003
        /*0066*/ 	.short	0x0018
        /*0068*/ 	.byte	0x00, 0xf0, 0x21, 0x00


	//----- nvinfo : EIATTR_KPARAM_INFO
	.align		4
.L_3983:
        /*006c*/ 	.byte	0x04, 0x17
        /*006e*/ 	.short	(.L_3985 - .L_3984)
.L_3984:
        /*0070*/ 	.word	0x00000000
        /*0074*/ 	.short	0x0002
        /*0076*/ 	.short	0x0010
        /*0078*/ 	.byte	0x00, 0xf0, 0x21, 0x00


	//----- nvinfo : EIATTR_KPARAM_INFO
	.align		4
.L_3985:
        /*007c*/ 	.byte	0x04, 0x17
        /*007e*/ 	.short	(.L_3987 - .L_3986)
.L_3986:
        /*0080*/ 	.word	0x00000000
        /*0084*/ 	.short	0x0001
        /*0086*/ 	.short	0x0008
        /*0088*/ 	.byte	0x00, 0xf0, 0x21, 0x00


	//----- nvinfo : EIATTR_KPARAM_INFO
	.align		4
.L_3987:
        /*008c*/ 	.byte	0x04, 0x17
        /*008e*/ 	.short	(.L_3989 - .L_3988)
.L_3988:
        /*0090*/ 	.word	0x00000000
        /*0094*/ 	.short	0x0000
        /*0096*/ 	.short	0x0000
        /*0098*/ 	.byte	0x00, 0xf0, 0x21, 0x00


	//----- nvinfo : EIATTR_MAXREG_COUNT
	.align		4
.L_3989:
        /*009c*/ 	.byte	0x03, 0x1b
        /*009e*/ 	.short	0x00ff


	//----- nvinfo : EIATTR_NUM_BARRIERS
	.align		4
        /*00a0*/ 	.byte	0x02, 0x4c
        /*00a2*/ 	.byte	0x01
	.zero		1


	//----- nvinfo : EIATTR_MERCURY_ISA_VERSION
	.align		4
        /*00a4*/ 	.byte	0x03, 0x5f
        /*00a6*/ 	.short	0x0000


	//----- nvinfo : EIATTR_INT_WARP_WIDE_INSTR_OFFSETS
	.align		4
        /*00a8*/ 	.byte	0x04, 0x31
        /*00aa*/ 	.short	(.L_3991 - .L_3990)


	//   ....[0]....
.L_3990:
        /*00ac*/ 	.word	0x000051d0


	//   ....[1]....
        /*00b0*/ 	.word	0x00005280


	//----- nvinfo : EIATTR_EXIT_INSTR_OFFSETS
	.align		4
.L_3991:
        /*00b4*/ 	.byte	0x04, 0x1c
        /*00b6*/ 	.short	(.L_3993 - .L_3992)


	//   ....[0]....
.L_3992:
        /*00b8*/ 	.word	0x00004fc0


	//   ....[1]....
        /*00bc*/ 	.word	0x00005020


	//   ....[2]....
        /*00c0*/ 	.word	0x00005310


	//   ....[3]....
        /*00c4*/ 	.word	0x00009a30


	//   ....[4]....
        /*00c8*/ 	.word	0x00009a90


	//----- nvinfo : EIATTR_CRS_STACK_SIZE
	.align		4
.L_3993:
        /*00cc*/ 	.byte	0x04, 0x1e
        /*00ce*/ 	.short	(.L_3995 - .L_3994)
.L_3994:
        /*00d0*/ 	.word	0x00000000
.L_3995:


//--------------------- .nv.info._ZN2at6native50batch_norm_collect_statistics_channels_last_kernelINS0_3VarEddLi4EEEvPKT0_PT1_S7_PVS6_PiiiS6_ --------------------------
	.section	.nv.info._ZN2at6native50batch_norm_collect_statistics_channels_last_kernelINS0_3VarEddLi4EEEvPKT0_PT1_S7_PVS6_PiiiS6_,"",@"SHT_CUDA_INFO"
	.sectionflags	@""
	.align	4


	//----- nvinfo : EIATTR_CUDA_API_VERSION
	.align		4
        /*0000*/ 	.byte	0x04, 0x37
        /*0002*/ 	.short	(.L_3997 - .L_3996)
.L_3996:
        /*0004*/ 	.word	0x00000082


	//----- nvinfo : EIATTR_SW2861232_WAR
	.align		4
.L_3997:
        /*0008*/ 	.byte	0x01, 0x35
	.zero		2


	//----- nvinfo : EIATTR_PARAM_CBANK
	.align		4
        /*000c*/ 	.byte	0x04, 0x0a
        /*000e*/ 	.short	(.L_3999 - .L_3998)
	.align		4
.L_3998:
        /*0010*/ 	.word	index@(.nv.constant0._ZN2at6native50batch_norm_collect_statistics_channels_last_kernelINS0_3VarEddLi4EEEvPKT0_PT1_S7_PVS6_PiiiS6_)
        /*0014*/ 	.short	0x0160
        /*0016*/ 	.short	0x0038


	//----- nvinfo : EIATTR_CBANK_PARAM_SIZE
	.align		4
.L_3999:
        /*0018*/ 	.byte	0x03, 0x19
        /*001a*/ 	.short	0x0038


	//----- nvinfo : EIATTR_KPARAM_INFO
	.align		4
        /*001c*/ 	.byte	0x04, 0x17
        /*001e*/ 	.short	(.L_4001 - .L_4000)
.L_4000:
        /*0020*/ 	.word	0x00000000
        /*0024*/ 	.short	0x0007
        /*0026*/ 	.short	0x0030
        /*0028*/ 	.byte	0x00, 0xf0, 0x21, 0x00


	//----- nvinfo : EIATTR_KPARAM_INFO
	.align		4
.L_4001:
        /*002c*/ 	.byte	0x04, 0x17
        /*002e*/ 	.short	(.L_4003 - .L_4002)
.L_4002:
        /*0030*/ 	.word	0x00000000
        /*0034*/ 	.short	0x0006
        /*0036*/ 	.short	0x002c
        /*0038*/ 	.byte	0x00, 0xf0, 0x11, 0x00


	//----- nvinfo : EIATTR_KPARAM_INFO
	.align		4
.L_4003:
        /*003c*/ 	.byte	0x04, 0x17
        /*003e*/ 	.short	(.L_4005 - .L_4004)
.L_4004:
        /*0040*/ 	.word	0x00000000
        /*0044*/ 	.short	0x0005
        /*0046*/ 	.short	0x0028
        /*0048*/ 	.byte	0x00, 0xf0, 0x11, 0x00


	//----- nvinfo : EIATTR_KPARAM_INFO
	.align		4
.L_4005:
        /*004c*/ 	.byte	0x04, 0x17
        /*004e*/ 	.short	(.L_4007 - .L_4006)
.L_4006:
        /*0050*/ 	.word	0x00000000
        /*0054*/ 	.short	0x0004
        /*0056*/ 	.short	0x0020
        /*0058*/ 	.byte	0x00, 0xf0, 0x21, 0x00


	//----- nvinfo : EIATTR_KPARAM_INFO
	.align		4
.L_4007:
        /*005c*/ 	.byte	0x04, 0x17
        /*005e*/ 	.short	(.L_4009 - .L_4008)
.L_4008:
        /*0060*/ 	.word	0x00000000
        /*0064*/ 	.short	0x0003
        /*0066*/ 	.short	0x0018
        /*0068*/ 	.byte	0x00, 0xf0, 0x21, 0x00


	//----- nvinfo : EIATTR_KPARAM_INFO
	.align		4
.L_4009:
        /*006c*/ 	.byte	0x04, 0x17
        /*006e*/ 	.short	(.L_4011 - .L_4010)
.L_4010:
        /*0070*/ 	.word	0x00000000
        /*0074*/ 	.short	0x0002
        /*0076*/ 	.short	0x0010
        /*0078*/ 	.byte	0x00, 0xf0, 0x21, 0x00


	//----- nvinfo : EIATTR_KPARAM_INFO
	.align		4
.L_4011:
        /*007c*/ 	.byte	0x04, 0x17
        /*007e*/ 	.short	(.L_4013 - .L_4012)
.L_4012:
        /*0080*/ 	.word	0x00000000
        /*0084*/ 	.short	0x0001
        /*0086*/ 	.short	0x0008
        /*0088*/ 	.byte	0x00, 0xf0, 0x21, 0x00


	//----- nvinfo : EIATTR_KPARAM_INFO
	.align		4
.L_4013:
        /*008c*/ 	.byte	0x04, 0x17
        /*008e*/ 	.short	(.L_4015 - .L_4014)
.L_4014:
        /*0090*/ 	.word	0x00000000
        /*0094*/ 	.short	0x0000
        /*0096*/ 	.short	0x0000
        /*0098*/ 	.byte	0x00, 0xf0, 0x21, 0x00


	//----- nvinfo : EIATTR_MAXREG_COUNT
	.align		4
.L_4015:
        /*009c*/ 	.byte	0x03, 0x1b
        /*009e*/ 	.short	0x00ff


	//----- nvinfo : EIATTR_NUM_BARRIERS
	.align		4
        /*00a0*/ 	.byte	0x02, 0x4c
        /*00a2*/ 	.byte	0x01
	.zero		1


	//----- nvinfo : EIATTR_MERCURY_ISA_VERSION
	.align		4
        /*00a4*/ 	.byte	0x03, 0x5f
        /*00a6*/ 	.short	0x0000


	//----- nvinfo : EIATTR_INT_WARP_WIDE_INSTR_OFFSETS
	.align		4
        /*00a8*/ 	.byte	0x04, 0x31
        /*00aa*/ 	.short	(.L_4017 - .L_4016)


	//   ....[0]....
.L_4016:
        /*00ac*/ 	.word	0x00008020


	//   ....[1]....
        /*00b0*/ 	.word	0x000080e0


	//----- nvinfo : EIATTR_EXIT_INSTR_OFFSETS
	.align		4
.L_4017:
        /*00b4*/ 	.byte	0x04, 0x1c
        /*00b6*/ 	.short	(.L_4019 - .L_4018)


	//   ....[0]....
.L_4018:
        /*00b8*/ 	.word	0x00007cf0


	//   ....[1]....
        /*00bc*/ 	.word	0x00007e70


	//   ....[2]....
        /*00c0*/ 	.word	0x00008170


	//   ....[3]....
        /*00c4*/ 	.word	0x0000ee80


	//   ....[4]....
        /*00c8*/ 	.word	0x0000f000


	//----- nvinfo : EIATTR_CRS_STACK_SIZE
	.align		4
.L_4019:
        /*00cc*/ 	.byte	0x04, 0x1e
        /*00ce*/ 	.short	(.L_4021 - .L_4020)
.L_4020:
        /*00d0*/ 	.word	0x00000000
.L_4021:


//--------------------- .nv.info._ZN2at6native36batch_norm_collect_statistics_kernelINS0_3VarEN3c108BFloat16ES4_fiEEvNS_27GenericPackedTensorAccessorIKT0_Lm3ENS_17RestrictPtrTraitsET3_EET2_SB_NS5_ISB_Lm1ES8_S9_EESC_ --------------------------
	.section	.nv.info._ZN2at6native36batch_norm_collect_statistics_kernelINS0_3VarEN3c108BFloat16ES4_fiEEvNS_27GenericPackedTensorAccessorIKT0_Lm3ENS_17RestrictPtrTraitsET3_EET2_SB_NS5_ISB_Lm1ES8_S9_EESC_,"",@"SHT_CUDA_INFO"
	.sectionflags	@""
	.align	4


	//----- nvinfo : EIATTR_CUDA_API_VERSION
	.align		4
        /*0000*/ 	.byte	0x04, 0x37
        /*0002*/ 	.short	(.L_4023 - .L_4022)
.L_4022:
        /*0004*/ 	.word	0x00000082


	//----- nvinfo : EIATTR_SW2861232_WAR
	.align		4
.L_4023:
        /*0008*/ 	.byte	0x01, 0x35
	.zero		2


	//----- nvinfo : EIATTR_PARAM_CBANK
	.align		4
        /*000c*/ 	.byte	0x04, 0x0a
        /*000e*/ 	.short	(.L_4025 - .L_4024)
	.align		4
.L_4024:
        /*0010*/ 	.word	index@(.nv.constant0._ZN2at6native36batch_norm_collect_statistics_kernelINS0_3VarEN3c108BFloat16ES4_fiEEvNS_27GenericPackedTensorAccessorIKT0_Lm3ENS_17RestrictPtrTraitsET3_EET2_SB_NS5_ISB_Lm1ES8_S9_EESC_)
        /*0014*/ 	.short	0x0160
        /*0016*/ 	.short	0x0048


	//----- nvinfo : EIATTR_CBANK_PARAM_SIZE
	.align		4
.L_4025:
        /*0018*/ 	.byte	0x03, 0x19
        /*001a*/ 	.short	0x0048


	//----- nvinfo : EIATTR_KPARAM_INFO
	.align		4
        /*001c*/ 	.byte	0x04, 0x17
        /*001e*/ 	.short	(.L_4027 - .L_4026)
.L_4026:
        /*0020*/ 	.word	0x00000000
        /*0024*/ 	.short	0x0004
        /*0026*/ 	.short	0x0038
        /*0028*/ 	.byte	0x00, 0xf0, 0x41, 0x00


	//----- nvinfo : EIATTR_KPARAM_INFO
	.align		4
.L_4027:
        /*002c*/ 	.byte	0x04, 0x17
        /*002e*/ 	.short	(.L_4029 - .L_4028)
.L_4028:
        /*0030*/ 	.word	0x00000000
        /*0034*/ 	.short	0x0003
        /*0036*/ 	.short	0x0028
        /*0038*/ 	.byte	0x00, 0xf0, 0x41, 0x00


	//----- nvinfo : EIATTR_KPARAM_INFO
	.align		4
.L_4029:
        /*003c*/ 	.byte	0x04, 0x17
        /*003e*/ 	.short	(.L_4031 - .L_4030)
.L_4030:
        /*0040*/ 	.word	0x00000000
        /*0044*/ 	.short	0x0002
        /*0046*/ 	.short	0x0024
        /*0048*/ 	.byte	0x00, 0xf0, 0x11, 0x00


	//----- nvinfo : EIATTR_KPARAM_INFO
	.align		4
.L_4031:
        /*004c*/ 	.byte	0x04, 0x17
        /*004e*/ 	.short	(.L_4033 - .L_4032)
.L_4032:
        /*0050*/ 	.word	0x00000000
        /*0054*/ 	.short	0x0001
        /*0056*/ 	.short	0x0020
        /*0058*/ 	.byte	0x00, 0xf0, 0x11, 0x00


	//----- nvinfo : EIATTR_KPARAM_INFO
	.align		4
.L_4033:
        /*005c*/ 	.byte	0x04, 0x17
        /*005e*/ 	.short	(.L_4035 - .L_4034)
.L_4034:
        /*0060*/ 	.word	0x00000000
        /*0064*/ 	.short	0x0000
        /*0066*/ 	.short	0x0000
        /*0068*/ 	.byte	0x00, 0xf0, 0x81, 0x00


	//----- nvinfo : EIATTR_MAXREG_COUNT
	.align		4
.L_4035:
        /*006c*/ 	.byte	0x03, 0x1b
        /*006e*/ 	.short	0x00ff


	//----- nvinfo : EIATTR_NUM_BARRIERS
	.align		4
        /*0070*/ 	.byte	0x02, 0x4c
        /*0072*/ 	.byte	0x01
	.zero		1


	//----- nvinfo : EIATTR_MERCURY_ISA_VERSION
	.align		4
        /*0074*/ 	.byte	0x03, 0x5f
        /*0076*/ 	.short	0x0000


	//----- nvinfo : EIATTR_COOP_GROUP_MASK_REGIDS
	.align		4
        /*0078*/ 	.byte	0x04, 0x29
        /*007a*/ 	.short	(.L_4037 - .L_4036)


	//   ....[0]....
.L_4036:
        /*007c*/ 	.word	0xffffffff


	//   ....[1]....
        /*0080*/ 	.word	0xffffffff


	//   ....[2]....
        /*0084*/ 	.word	0xffffffff


	//   ....[3]....
        /*0088*/ 	.word	0xffffffff


	//   ....[4]....
        /*008c*/ 	.word	0xffffffff


	//   ....[5]....
        /*0090*/ 	.word	0xffffffff


	//   ....[6]....
        /*0094*/ 	.word	0xffffffff


	//   ....[7]....
        /*0098*/ 	.word	0xffffffff


	//   ....[8]....
        /*009c*/ 	.word	0xffffffff


	//   ....[9]....
        /*00a0*/ 	.word	0xffffffff


	//   ....[10]....
        /*00a4*/ 	.word	0xffffffff


	//   ....[11]....
        /*00a8*/ 	.word	0xffffffff


	//   ....[12]....
        /*00ac*/ 	.word	0xffffffff


	//   ....[13]....
        /*00b0*/ 	.word	0xffffffff


	//   ....[14]....
        /*00b4*/ 	.word	0xffffffff


	//   ....[15]....
        /*00b8*/ 	.word	0xffffffff


	//   ....[16]....
        /*00bc*/ 	.word	0xffffffff


	//   ....[17]....
        /*00c0*/ 	.word	0xffffffff


	//   ....[18]....
        /*00c4*/ 	.word	0xffffffff


	//   ....[19]....
        /*00c8*/ 	.word	0xffffffff


	//   ....[20]....
        /*00cc*/ 	.word	0xffffffff


	//   ....[21]....
        /*00d0*/ 	.word	0xffffffff


	//   ....[22]....
        /*00d4*/ 	.word	0xffffffff


	//   ....[23]....
        /*00d8*/ 	.word	0xffffffff


	//   ....[24]....
        /*00dc*/ 	.word	0xffffffff


	//   ....[25]....
        /*00e0*/ 	.word	0xffffffff


	//   ....[26]....
        /*00e4*/ 	.word	0xffffffff


	//   ....[27]....
        /*00e8*/ 	.word	0xffffffff


	//   ....[28]....
        /*00ec*/ 	.word	0xffffffff


	//   ....[29]....
        /*00f0*/ 	.word	0xffffffff


	//----- nvinfo : EIATTR_COOP_GROUP_INSTR_OFFSETS
	.align		4
.L_4037:
        /*00f4*/ 	.byte	0x04, 0x28
        /*00f6*/ 	.short	(.L_4039 - .L_4038)


	//   ....[0]....
.L_4038:
        /*00f8*/ 	.word	0x000002c0


	//   ....[1]....
        /*00fc*/ 	.word	0x000002e0


	//   ....[2]....
        /*0100*/ 	.word	0x00000440


	//   ....[3]....
        /*0104*/ 	.word	0x00000480


	//   ....[4]....
        /*0108*/ 	.word	0x000005b0


	//   ....[5]....
        /*010c*/ 	.word	0x00000690


	//   ....[6]....
        /*0110*/ 	.word	0x000006d0


	//   ....[7]....
        /*0114*/ 	.word	0x000007a0


	//   ....[8]....
        /*0118*/ 	.word	0x000008d0


	//   ....[9]....
        /*011c*/ 	.word	0x00000930


	//   ....[10]....
        /*0120*/ 	.word	0x00000a30


	//   ....[11]....
        /*0124*/ 	.word	0x00000b10


	//   ....[12]....
        /*0128*/ 	.word	0x00000b70


	//   ....[13]....
        /*012c*/ 	.word	0x00000c40


	//   ....[14]....
        /*0130*/ 	.word	0x00000d50


	//   ....[15]....
        /*0134*/ 	.word	0x00000f70


	//   ....[16]....
        /*0138*/ 	.word	0x00000f90


	//   ....[17]....
        /*013c*/ 	.word	0x000010f0


	//   ....[18]....
        /*0140*/ 	.word	0x00001130


	//   ....[19]....
        /*0144*/ 	.word	0x00001260


	//   ....[20]....
        /*0148*/ 	.word	0x00001340


	//   ....[21]....
        /*014c*/ 	.word	0x00001380


	//   ....[22]....
        /*0150*/ 	.word	0x00001490


	//   ....[23]....
        /*0154*/ 	.word	0x00001580


	//   ....[24]....
        /*0158*/ 	.word	0x00001600


	//   ....[25]....
        /*015c*/ 	.word	0x000016e0


	//   ....[26]....
        /*0160*/ 	.word	0x000017c0


	//   ....[27]....
        /*0164*/ 	.word	0x00001800


	//   ....[28]....
        /*0168*/ 	.word	0x00001900


	//   ....[29]....
        /*016c*/ 	.word	0x00001a20


	//----- nvinfo : EIATTR_EXIT_INSTR_OFFSETS
	.align		4
.L_4039:
        /*0170*/ 	.byte	0x04, 0x1c
        /*0172*/ 	.short	(.L_4041 - .L_4040)


	//   ....[0]....
.L_4040:
        /*0174*/ 	.word	0x00001a50


	//   ....[1]....
        /*0178*/ 	.word	0x00001b20


	//   ....[2]....
        /*017c*/ 	.word	0x00001c30


	//----- nvinfo : EIATTR_CRS_STACK_SIZE
	.align		4
.L_4041:
        /*0180*/ 	.byte	0x04, 0x1e
        /*0182*/ 	.short	(.L_4043 - .L_4042)
.L_4042:
        /*0184*/ 	.word	0x00000000
.L_4043:


//--------------------- .nv.info._ZN2at6native36batch_norm_collect_statistics_kernelINS0_3VarEN3c104HalfES4_fiEEvNS_27GenericPackedTensorAccessorIKT0_Lm3ENS_17RestrictPtrTraitsET3_EET2_SB_NS5_ISB_Lm1ES8_S9_EESC_ --------------------------
	.section	.nv.info._ZN2at6native36batch_norm_collect_statistics_kernelINS0_3VarEN3c104HalfES4_fiEEvNS_27GenericPackedTensorAccessorIKT0_Lm3ENS_17RestrictPtrTraitsET3_EET2_SB_NS5_ISB_Lm1ES8_S9_EESC_,"",@"SHT_CUDA_INFO"
	.sectionflags	@""
	.align	4


	//----- nvinfo : EIATTR_CUDA_API_VERSION
	.align		4
        /*0000*/ 	.byte	0x04, 0x37
        /*0002*/ 	.short	(.L_4045 - .L_4044)
.L_4044:
        /*0004*/ 	.word	0x00000082


	//----- nvinfo : EIATTR_SW2861232_WAR
	.align		4
.L_4045:
        /*0008*/ 	.byte	0x01, 0x35
	.zero		2


	//----- nvinfo : EIATTR_PARAM_CBANK
	.align		4
        /*000c*/ 	.byte	0x04, 0x0a
        /*000e*/ 	.short	(.L_4047 - .L_4046)
	.align		4
.L_4046:
        /*0010*/ 	.word	index@(.nv.constant0._ZN2at6native36batch_norm_collect_statistics_kernelINS0_3VarEN3c104HalfES4_fiEEvNS_27GenericPackedTensorAccessorIKT0_Lm3ENS_17RestrictPtrTraitsET3_EET2_SB_NS5_ISB_Lm1ES8_S9_EESC_)
        /*0014*/ 	.short	0x0160
        /*0016*/ 	.short	0x0048


	//----- nvinfo : EIATTR_CBANK_PARAM_SIZE
	.align		4
.L_4047:
        /*0018*/ 	.byte	0x03, 0x19
        /*001a*/ 	.short	0x0048


	//----- nvinfo : EIATTR_KPARAM_INFO
	.align		4
        /*001c*/ 	.byte	0x04, 0x17
        /*001e*/ 	.short	(.L_4049 - .L_4048)
.L_4048:
        /*0020*/ 	.word	0x00000000
        /*0024*/ 	.short	0x0004
        /*0026*/ 	.short	0x0038
        /*0028*/ 	.byte	0x00, 0xf0, 0x41, 0x00


	//----- nvinfo : EIATTR_KPARAM_INFO
	.align		4
.L_4049:
        /*002c*/ 	.byte	0x04, 0x17
        /*002e*/ 	.short	(.L_4051 - .L_4050)
.L_4050:
        /*0030*/ 	.word	0x00000000
        /*0034*/ 	.short	0x0003
        /*0036*/ 	.short	0x0028
        /*0038*/ 	.byte	0x00, 0xf0, 0x41, 0x00


	//----- nvinfo : EIATTR_KPARAM_INFO
	.align		4
.L_4051:
        /*003c*/ 	.byte	0x04, 0x17
        /*003e*/ 	.short	(.L_4053 - .L_4052)
.L_4052:
        /*0040*/ 	.word	0x00000000
        /*0044*/ 	.short	0x0002
        /*0046*/ 	.short	0x0024
        /*0048*/ 	.byte	0x00, 0xf0, 0x11, 0x00


	//----- nvinfo : EIATTR_KPARAM_INFO
	.align		4
.L_4053:
        /*004c*/ 	.byte	0x04, 0x17
        /*004e*/ 	.short	(.L_4055 - .L_4054)
.L_4054:
        /*0050*/ 	.word	0x00000000
        /*0054*/ 	.short	0x0001
        /*0056*/ 	.short	0x0020
        /*0058*/ 	.byte	0x00, 0xf0, 0x11, 0x00


	//----- nvinfo : EIATTR_KPARAM_INFO
	.align		4
.L_4055:
        /*005c*/ 	.byte	0x04, 0x17
        /*005e*/ 	.short	(.L_4057 - .L_4056)
.L_4056:
        /*0060*/ 	.word	0x00000000
        /*0064*/ 	.short	0x0000
        /*0066*/ 	.short	0x0000
        /*0068*/ 	.byte	0x00, 0xf0, 0x81, 0x00


	//----- nvinfo : EIATTR_MAXREG_COUNT
	.align		4
.L_4057:
        /*006c*/ 	.byte	0x03, 0x1b
        /*006e*/ 	.short	0x00ff


	//----- nvinfo : EIATTR_NUM_BARRIERS
	.align		4
        /*0070*/ 	.byte	0x02, 0x4c
        /*0072*/ 	.byte	0x01
	.zero		1


	//----- nvinfo : EIATTR_MERCURY_ISA_VERSION
	.align		4
        /*0074*/ 	.byte	0x03, 0x5f
        /*0076*/ 	.short	0x0000


	//----- nvinfo : EIATTR_COOP_GROUP_MASK_REGIDS
	.align		4
        /*0078*/ 	.byte	0x04, 0x29
        /*007a*/ 	.short	(.L_4059 - .L_4058)


	//   ....[0]....
.L_4058:
        /*007c*/ 	.word	0xffffffff


	//   ....[1]....
        /*0080*/ 	.word	0xffffffff


	//   ....[2]....
        /*0084*/ 	.word	0xffffffff


	//   ....[3]....
        /*0088*/ 	.word	0xffffffff


	//   ....[4]....
        /*008c*/ 	.word	0xffffffff


	//   ....[5]....
        /*0090*/ 	.word	0xffffffff


	//   ....[6]....
        /*0094*/ 	.word	0xffffffff


	//   ....[7]....
        /*0098*/ 	.word	0xffffffff


	//   ....[8]....
        /*009c*/ 	.word	0xffffffff


	//   ....[9]....
        /*00a0*/ 	.word	0xffffffff


	//   ....[10]....
        /*00a4*/ 	.word	0xffffffff


	//   ....[11]....
        /*00a8*/ 	.word	0xffffffff


	//   ....[12]....
        /*00ac*/ 	.word	0xffffffff


	//   ....[13]....
        /*00b0*/ 	.word	0xffffffff


	//   ....[14]....
        /*00b4*/ 	.word	0xffffffff


	//   ....[15]....
        /*00b8*/ 	.word	0xffffffff


	//   ....[16]....
        /*00bc*/ 	.word	0xffffffff


	//   ....[17]....
        /*00c0*/ 	.word	0xffffffff


	//   ....[18]....
        /*00c4*/ 	.word	0xffffffff


	//   ....[19]....
        /*00c8*/ 	.word	0xffffffff


	//   ....[20]....
        /*00cc*/ 	.word	0xffffffff


	//   ....[21]....
        /*00d0*/ 	.word	0xffffffff


	//   ....[22]....
        /*00d4*/ 	.word	0xffffffff


	//   ....[23]....
        /*00d8*/ 	.word	0xffffffff


	//   ....[24]....
        /*00dc*/ 	.word	0xffffffff


	//   ....[25]....
        /*00e0*/ 	.word	0xffffffff


	//   ....[26]....
        /*00e4*/ 	.word	0xffffffff


	//   ....[27]....
        /*00e8*/ 	.word	0xffffffff


	//   ....[28]....
        /*00ec*/ 	.word	0xffffffff


	//   ....[29]....
        /*00f0*/ 	.word	0xffffffff


	//----- nvinfo : EIATTR_COOP_GROUP_INSTR_OFFSETS
	.align		4
.L_4059:
        /*00f4*/ 	.byte	0x04, 0x28
        /*00f6*/ 	.short	(.L_4061 - .L_4060)


	//   ....[0]....
.L_4060:
        /*00f8*/ 	.word	0x000002c0


	//   ....[1]....
        /*00fc*/ 	.word	0x000002e0


	//   ....[2]....
        /*0100*/ 	.word	0x00000440


	//   ....[3]....
        /*0104*/ 	.word	0x00000480


	//   ....[4]....
        /*0108*/ 	.word	0x000005b0


	//   ....[5]....
        /*010c*/ 	.word	0x00000690


	//   ....[6]....
        /*0110*/ 	.word	0x000006d0


	//   ....[7]....
        /*0114*/ 	.word	0x000007a0


	//   ....[8]....
        /*0118*/ 	.word	0x000008d0


	//   ....[9]....
        /*011c*/ 	.word	0x00000930


	//   ....[10]....
        /*0120*/ 	.word	0x00000a30


	//   ....[11]....
        /*0124*/ 	.word	0x00000b10


	//   ....[12]....
        /*0128*/ 	.word	0x00000b70


	//   ....[13]....
        /*012c*/ 	.word	0x00000c40


	//   ....[14]....
        /*0130*/ 	.word	0x00000d50


	//   ....[15]....
        /*0134*/ 	.word	0x00000f70


	//   ....[16]....
        /*0138*/ 	.word	0x00000f90


	//   ....[17]....
        /*013c*/ 	.word	0x000010f0


	//   ....[18]....
        /*0140*/ 	.word	0x00001130


	//   ....[19]....
        /*0144*/ 	.word	0x00001260


	//   ....[20]....
        /*0148*/ 	.word	0x00001340


	//   ....[21]....
        /*014c*/ 	.word	0x00001380


	//   ....[22]....
        /*0150*/ 	.word	0x00001490


	//   ....[23]....
        /*0154*/ 	.word	0x00001580


	//   ....[24]....
        /*0158*/ 	.word	0x00001600


	//   ....[25]....
        /*015c*/ 	.word	0x000016e0


	//   ....[26]....
        /*0160*/ 	.word	0x000017c0


	//   ....[27]....
        /*0164*/ 	.word	0x00001800


	//   ....[28]....
        /*0168*/ 	.word	0x00001900


	//   ....[29]....
        /*016c*/ 	.word	0x00001a20


	//----- nvinfo : EIATTR_EXIT_INSTR_OFFSETS
	.align		4
.L_4061:
        /*0170*/ 	.byte	0x04, 0x1c
        /*0172*/ 	.short	(.L_4063 - .L_4062)


	//   ....[0]....
.L_4062:
        /*0174*/ 	.word	0x00001a50


	//   ....[1]....
        /*0178*/ 	.word	0x00001b20


	//   ....[2]....
        /*017c*/ 	.word	0x00001c30


	//----- nvinfo : EIATTR_CRS_STACK_SIZE
	.align		4
.L_4063:
        /*0180*/ 	.byte	0x04, 0x1e
        /*0182*/ 	.short	(.L_4065 - .L_4064)
.L_4064:
        /*0184*/ 	.word	0x00000000
.L_4065:


//--------------------- .nv.info._ZN2at6native36batch_norm_collect_statistics_kernelINS0_3VarEfffiEEvNS_27GenericPackedTensorAccessorIKT0_Lm3ENS_17RestrictPtrTraitsET3_EET2_S9_NS3_IS9_Lm1ES6_S7_EESA_ --------------------------
	.section	.nv.info._ZN2at6native36batch_norm_collect_statistics_kernelINS0_3VarEfffiEEvNS_27GenericPackedTensorAccessorIKT0_Lm3ENS_17RestrictPtrTraitsET3_EET2_S9_NS3_IS9_Lm1ES6_S7_EESA_,"",@"SHT_CUDA_INFO"
	.sectionflags	@""
	.align	4


	//----- nvinfo : EIATTR_CUDA_API_VERSION
	.align		4
        /*0000*/ 	.byte	0x04, 0x37
        /*0002*/ 	.short	(.L_4067 - .L_4066)
.L_4066:
        /*0004*/ 	.word	0x00000082


	//----- nvinfo : EIATTR_SW2861232_WAR
	.align		4
.L_4067:
        /*0008*/ 	.byte	0x01, 0x35
	.zero		2


	//----- nvinfo : EIATTR_PARAM_CBANK
	.align		4
        /*000c*/ 	.byte	0x04, 0x0a
        /*000e*/ 	.short	(.L_4069 - .L_4068)
	.align		4
.L_4068:
        /*0010*/ 	.word	index@(.nv.constant0._ZN2at6native36batch_norm_collect_statistics_kernelINS0_3VarEfffiEEvNS_27GenericPackedTensorAccessorIKT0_Lm3ENS_17RestrictPtrTraitsET3_EET2_S9_NS3_IS9_Lm1ES6_S7_EESA_)
        /*0014*/ 	.short	0x0160
        /*0016*/ 	.short	0x0048


	//----- nvinfo : EIATTR_CBANK_PARAM_SIZE
	.align		4
.L_4069:
        /*0018*/ 	.byte	0x03, 0x19
        /*001a*/ 	.short	0x0048


	//----- nvinfo : EIATTR_KPARAM_INFO
	.align		4
        /*001c*/ 	.byte	0x04, 0x17
        /*001e*/ 	.short	(.L_4071 - .L_4070)
.L_4070:
        /*0020*/ 	.word	0x00000000
        /*0024*/ 	.short	0x0004
        /*0026*/ 	.short	0x0038
        /*0028*/ 	.byte	0x00, 0xf0, 0x41, 0x00


	//----- nvinfo : EIATTR_KPARAM_INFO
	.align		4
.L_4071:
        /*002c*/ 	.byte	0x04, 0x17
        /*002e*/ 	.short	(.L_4073 - .L_4072)
.L_4072:
        /*0030*/ 	.word	0x00000000
        /*0034*/ 	.short	0x0003
        /*0036*/ 	.short	0x0028
        /*0038*/ 	.byte	0x00, 0xf0, 0x41, 0x00


	//----- nvinfo : EIATTR_KPARAM_INFO
	.align		4
.L_4073:
        /*003c*/ 	.byte	0x04, 0x17
        /*003e*/ 	.short	(.L_4075 - .L_4074)
.L_4074:
        /*0040*/ 	.word	0x00000000
        /*0044*/ 	.short	0x0002
        /*0046*/ 	.short	0x0024
        /*0048*/ 	.byte	0x00, 0xf0, 0x11, 0x00


	//----- nvinfo : EIATTR_KPARAM_INFO
	.align		4
.L_4075:
        /*004c*/ 	.byte	0x04, 0x17
        /*004e*/ 	.short	(.L_4077 - .L_4076)
.L_4076:
        /*0050*/ 	.word	0x00000000
        /*0054*/ 	.short	0x0001
        /*0056*/ 	.short	0x0020
        /*0058*/ 	.byte	0x00, 0xf0, 0x11, 0x00


	//----- nvinfo : EIATTR_KPARAM_INFO
	.align		4
.L_4077:
        /*005c*/ 	.byte	0x04, 0x17
        /*005e*/ 	.short	(.L_4079 - .L_4078)
.L_4078:
        /*0060*/ 	.word	0x00000000
        /*0064*/ 	.short	0x0000
        /*0066*/ 	.short	0x0000
        /*0068*/ 	.byte	0x00, 0xf0, 0x81, 0x00


	//----- nvinfo : EIATTR_MAXREG_COUNT
	.align		4
.L_4079:
        /*006c*/ 	.byte	0x03, 0x1b
        /*006e*/ 	.short	0x00ff


	//----- nvinfo : EIATTR_NUM_BARRIERS
	.align		4
        /*0070*/ 	.byte	0x02, 0x4c
        /*0072*/ 	.byte	0x01
	.zero		1


	//----- nvinfo : EIATTR_MERCURY_ISA_VERSION
	.align		4
        /*0074*/ 	.byte	0x03, 0x5f
        /*0076*/ 	.short	0x0000


	//----- nvinfo : EIATTR_COOP_GROUP_MASK_REGIDS
	.align		4
        /*0078*/ 	.byte	0x04, 0x29
        /*007a*/ 	.short	(.L_4081 - .L_4080)


	//   ....[0]....
.L_4080:
        /*007c*/ 	.word	0xffffffff


	//   ....[1]....
        /*0080*/ 	.word	0xffffffff


	//   ....[2]....
        /*0084*/ 	.word	0xffffffff


	//   ....[3]....
        /*0088*/ 	.word	0xffffffff


	//   ....[4]....
        /*008c*/ 	.word	0xffffffff


	//   ....[5]....
        /*0090*/ 	.word	0xffffffff


	//   ....[6]....
        /*0094*/ 	.word	0xffffffff


	//   ....[7]....
        /*0098*/ 	.word	0xffffffff


	//   ....[8]....
        /*009c*/ 	.word	0xffffffff


	//   ....[9]....
        /*00a0*/ 	.word	0xffffffff


	//   ....[10]....
        /*00a4*/ 	.word	0xffffffff


	//   ....[11]....
        /*00a8*/ 	.word	0xffffffff


	//   ....[12]....
        /*00ac*/ 	.word	0xffffffff


	//   ....[13]....
        /*00b0*/ 	.word	0xffffffff


	//   ....[14]....
        /*00b4*/ 	.word	0xffffffff


	//   ....[15]....
        /*00b8*/ 	.word	0xffffffff


	//   ....[16]....
        /*00bc*/ 	.word	0xffffffff


	//   ....[17]....
        /*00c0*/ 	.word	0xffffffff


	//   ....[18]....
        /*00c4*/ 	.word	0xffffffff


	//   ....[19]....
        /*00c8*/ 	.word	0xffffffff


	//   ....[20]....
        /*00cc*/ 	.word	0xffffffff


	//   ....[21]....
        /*00d0*/ 	.word	0xffffffff


	//   ....[22]....
        /*00d4*/ 	.word	0xffffffff


	//   ....[23]....
        /*00d8*/ 	.word	0xffffffff


	//   ....[24]....
        /*00dc*/ 	.word	0xffffffff


	//   ....[25]....
        /*00e0*/ 	.word	0xffffffff


	//   ....[26]....
        /*00e4*/ 	.word	0xffffffff


	//   ....[27]....
        /*00e8*/ 	.word	0xffffffff


	//   ....[28]....
        /*00ec*/ 	.word	0xffffffff


	//   ....[29]....
        /*00f0*/ 	.word	0xffffffff


	//----- nvinfo : EIATTR_COOP_GROUP_INSTR_OFFSETS
	.align		4
.L_4081:
        /*00f4*/ 	.byte	0x04, 0x28
        /*00f6*/ 	.short	(.L_4083 - .L_4082)


	//   ....[0]....
.L_4082:
        /*00f8*/ 	.word	0x000002b0


	//   ....[1]....
        /*00fc*/ 	.word	0x000002d0


	//   ....[2]....
        /*0100*/ 	.word	0x00000430


	//   ....[3]....
        /*0104*/ 	.word	0x00000470


	//   ....[4]....
        /*0108*/ 	.word	0x000005a0


	//   ....[5]....
        /*010c*/ 	.word	0x00000680


	//   ....[6]....
        /*0110*/ 	.word	0x000006c0


	//   ....[7]....
        /*0114*/ 	.word	0x00000790


	//   ....[8]....
        /*0118*/ 	.word	0x000008c0


	//   ....[9]....
        /*011c*/ 	.word	0x00000920


	//   ....[10]....
        /*0120*/ 	.word	0x00000a20


	//   ....[11]....
        /*0124*/ 	.word	0x00000b00


	//   ....[12]....
        /*0128*/ 	.word	0x00000b60


	//   ....[13]....
        /*012c*/ 	.word	0x00000c30


	//   ....[14]....
        /*0130*/ 	.word	0x00000d40


	//   ....[15]....
        /*0134*/ 	.word	0x00000f60


	//   ....[16]....
        /*0138*/ 	.word	0x00000f80


	//   ....[17]....
        /*013c*/ 	.word	0x000010e0


	//   ....[18]....
        /*0140*/ 	.word	0x00001120


	//   ....[19]....
        /*0144*/ 	.word	0x00001250


	//   ....[20]....
        /*0148*/ 	.word	0x00001330


	//   ....[21]....
        /*014c*/ 	.word	0x00001370


	//   ....[22]....
        /*0150*/ 	.word	0x00001480


	//   ....[23]....
        /*0154*/ 	.word	0x00001570


	//   ....[24]....
        /*0158*/ 	.word	0x000015f0


	//   ....[25]....
        /*015c*/ 	.word	0x000016d0


	//   ....[26]....
        /*0160*/ 	.word	0x000017b0


	//   ....[27]....
        /*0164*/ 	.word	0x000017f0


	//   ....[28]....
        /*0168*/ 	.word	0x000018f0


	//   ....[29]....
        /*016c*/ 	.word	0x00001a10


	//----- nvinfo : EIATTR_EXIT_INSTR_OFFSETS
	.align		4
.L_4083:
        /*0170*/ 	.byte	0x04, 0x1c
        /*0172*/ 	.short	(.L_4085 - .L_4084)


	//   ....[0]....
.L_4084:
        /*0174*/ 	.word	0x00001a40


	//   ....[1]....
        /*0178*/ 	.word	0x00001b10


	//   ....[2]....
        /*017c*/ 	.word	0x00001c20


	//----- nvinfo : EIATTR_CRS_STACK_SIZE
	.align		4
.L_4085:
        /*0180*/ 	.byte	0x04, 0x1e
        /*0182*/ 	.short	(.L_4087 - .L_4086)
.L_4086:
        /*0184*/ 	.word	0x00000000
.L_4087:


//--------------------- .nv.info._ZN2at6native36batch_norm_collect_statistics_kernelINS0_3VarEdddiEEvNS_27GenericPackedTensorAccessorIKT0_Lm3ENS_17RestrictPtrTraitsET3_EET2_S9_NS3_IS9_Lm1ES6_S7_EESA_ --------------------------
	.section	.nv.info._ZN2at6native36batch_norm_collect_statistics_kernelINS0_3VarEdddiEEvNS_27GenericPackedTensorAccessorIKT0_Lm3ENS_17RestrictPtrTraitsET3_EET2_S9_NS3_IS9_Lm1ES6_S7_EESA_,"",@"SHT_CUDA_INFO"
	.sectionflags	@""
	.align	4


	//----- nvinfo : EIATTR_CUDA_API_VERSION
	.align		4
        /*0000*/ 	.byte	0x04, 0x37
        /*0002*/ 	.short	(.L_4089 - .L_4088)
.L_4088:
        /*0004*/ 	.word	0x00000082


	//----- nvinfo : EIATTR_SW2861232_WAR
	.align		4
.L_4089:
        /*0008*/ 	.byte	0x01, 0x35
	.zero		2


	//----- nvinfo : EIATTR_PARAM_CBANK
	.align		4
        /*000c*/ 	.byte	0x04, 0x0a
        /*000e*/ 	.short	(.L_4091 - .L_4090)
	.align		4
.L_4090:
        /*0010*/ 	.word	index@(.nv.constant0._ZN2at6native36batch_norm_collect_statistics_kernelINS0_3VarEdddiEEvNS_27GenericPackedTensorAccessorIKT0_Lm3ENS_17RestrictPtrTraitsET3_EET2_S9_NS3_IS9_Lm1ES6_S7_EESA_)
        /*0014*/ 	.short	0x0160
        /*0016*/ 	.short	0x0050


	//----- nvinfo : EIATTR_CBANK_PARAM_SIZE
	.align		4
.L_4091:
        /*0018*/ 	.byte	0x03, 0x19
        /*001a*/ 	.short	0x0050


	//----- nvinfo : EIATTR_KPARAM_INFO
	.align		4
        /*001c*/ 	.byte	0x04, 0x17
        /*001e*/ 	.short	(.L_4093 - .L_4092)
.L_4092:
        /*0020*/ 	.word	0x00000000
        /*0024*/ 	.short	0x0004
        /*0026*/ 	.short	0x0040
        /*0028*/ 	.byte	0x00, 0xf0, 0x41, 0x00


	//----- nvinfo : EIATTR_KPARAM_INFO
	.align		4
.L_4093:
        /*002c*/ 	.byte	0x04, 0x17
        /*002e*/ 	.short	(.L_4095 - .L_4094)
.L_4094:
        /*0030*/ 	.word	0x00000000
        /*0034*/ 	.short	0x0003
        /*0036*/ 	.short	0x0030
        /*0038*/ 	.byte	0x00, 0xf0, 0x41, 0x00


	//----- nvinfo : EIATTR_KPARAM_INFO
	.align		4
.L_4095:
        /*003c*/ 	.byte	0x04, 0x17
        /*003e*/ 	.short	(.L_4097 - .L_4096)
.L_4096:
        /*0040*/ 	.word	0x00000000
        /*0044*/ 	.short	0x0002
        /*0046*/ 	.short	0x0028
        /*0048*/ 	.byte	0x00, 0xf0, 0x21, 0x00


	//----- nvinfo : EIATTR_KPARAM_INFO
	.align		4
.L_4097:
        /*004c*/ 	.byte	0x04, 0x17
        /*004e*/ 	.short	(.L_4099 - .L_4098)
.L_4098:
        /*0050*/ 	.word	0x00000000
        /*0054*/ 	.short	0x0001
        /*0056*/ 	.short	0x0020
        /*0058*/ 	.byte	0x00, 0xf0, 0x21, 0x00


	//----- nvinfo : EIATTR_KPARAM_INFO
	.align		4
.L_4099:
        /*005c*/ 	.byte	0x04, 0x17
        /*005e*/ 	.short	(.L_4101 - .L_4100)
.L_4100:
        /*0060*/ 	.word	0x00000000
        /*0064*/ 	.short	0x0000
        /*0066*/ 	.short	0x0000
        /*0068*/ 	.byte	0x00, 0xf0, 0x81, 0x00


	//----- nvinfo : EIATTR_MAXREG_COUNT
	.align		4
.L_4101:
        /*006c*/ 	.byte	0x03, 0x1b
        /*006e*/ 	.short	0x00ff


	//----- nvinfo : EIATTR_NUM_BARRIERS
	.align		4
        /*0070*/ 	.byte	0x02, 0x4c
        /*0072*/ 	.byte	0x01
	.zero		1


	//----- nvinfo : EIATTR_MERCURY_ISA_VERSION
	.align		4
        /*0074*/ 	.byte	0x03, 0x5f
        /*0076*/ 	.short	0x0000


	//----- nvinfo : EIATTR_COOP_GROUP_MASK_REGIDS
	.align		4
        /*0078*/ 	.byte	0x04, 0x29
        /*007a*/ 	.short	(.L_4103 - .L_4102)


	//   ....[0]....
.L_4102:
        /*007c*/ 	.word	0xffffffff


	//   ....[1]....
        /*0080*/ 	.word	0xffffffff


	//   ....[2]....
        /*0084*/ 	.word	0xffffffff


	//   ....[3]....
        /*0088*/ 	.word	0xffffffff


	//   ....[4]....
        /*008c*/ 	.word	0xffffffff


	//   ....[5]....
        /*0090*/ 	.word	0xffffffff


	//   ....[6]....
        /*0094*/ 	.word	0xffffffff


	//   ....[7]....
        /*0098*/ 	.word	0xffffffff


	//   ....[8]....
        /*009c*/ 	.word	0xffffffff


	//   ....[9]....
        /*00a0*/ 	.word	0xffffffff


	//   ....[10]....
        /*00a4*/ 	.word	0xffffffff


	//   ....[11]....
        /*00a8*/ 	.word	0xffffffff


	//   ....[12]....
        /*00ac*/ 	.word	0xffffffff


	//   ....[13]....
        /*00b0*/ 	.word	0xffffffff


	//   ....[14]....
        /*00b4*/ 	.word	0xffffffff


	//   ....[15]....
        /*00b8*/ 	.word	0xffffffff


	//   ....[16]....
        /*00bc*/ 	.word	0xffffffff


	//   ....[17]....
        /*00c0*/ 	.word	0xffffffff


	//   ....[18]....
        /*00c4*/ 	.word	0xffffffff


	//   ....[19]....
        /*00c8*/ 	.word	0xffffffff


	//   ....[20]....
        /*00cc*/ 	.word	0xffffffff


	//   ....[21]....
        /*00d0*/ 	.word	0xffffffff


	//   ....[22]....
        /*00d4*/ 	.word	0xffffffff


	//   ....[23]....
        /*00d8*/ 	.word	0xffffffff


	//   ....[24]....
        /*00dc*/ 	.word	0xffffffff


	//   ....[25]....
        /*00e0*/ 	.word	0xffffffff


	//   ....[26]....
        /*00e4*/ 	.word	0xffffffff


	//   ....[27]....
        /*00e8*/ 	.word	0xffffffff


	//   ....[28]....
        /*00ec*/ 	.word	0xffffffff


	//   ....[29]....
        /*00f0*/ 	.word	0xffffffff


	//   ....[30]....
        /*00f4*/ 	.word	0xffffffff


	//   ....[31]....
        /*00f8*/ 	.word	0xffffffff


	//   ....[32]....
        /*00fc*/ 	.word	0xffffffff


	//   ....[33]....
        /*0100*/ 	.word	0xffffffff


	//   ....[34]....
        /*0104*/ 	.word	0xffffffff


	//   ....[35]....
        /*0108*/ 	.word	0xffffffff


	//   ....[36]....
        /*010c*/ 	.word	0xffffffff


	//   ....[37]....
        /*0110*/ 	.word	0xffffffff


	//   ....[38]....
        /*0114*/ 	.word	0xffffffff


	//   ....[39]....
        /*0118*/ 	.word	0xffffffff


	//   ....[40]....
        /*011c*/ 	.word	0xffffffff


	//   ....[41]....
        /*0120*/ 	.word	0xffffffff


	//   ....[42]....
        /*0124*/ 	.word	0xffffffff


	//   ....[43]....
        /*0128*/ 	.word	0xffffffff


	//   ....[44]....
        /*012c*/ 	.word	0xffffffff


	//   ....[45]....
        /*0130*/ 	.word	0xffffffff


	//   ....[46]....
        /*0134*/ 	.word	0xffffffff


	//   ....[47]....
        /*0138*/ 	.word	0xffffffff


	//   ....[48]....
        /*013c*/ 	.word	0xffffffff


	//   ....[49]....
        /*0140*/ 	.word	0xffffffff


	//----- nvinfo : EIATTR_COOP_GROUP_INSTR_OFFSETS
	.align		4
.L_4103:
        /*0144*/ 	.byte	0x04, 0x28
        /*0146*/ 	.short	(.L_4105 - .L_4104)


	//   ....[0]....
.L_4104:
        /*0148*/ 	.word	0x00000420


	//   ....[1]....
        /*014c*/ 	.word	0x00000440


	//   ....[2]....
        /*0150*/ 	.word	0x00000450


	//   ....[3]....
        /*0154*/ 	.word	0x000005b0


	//   ....[4]....
        /*0158*/ 	.word	0x00000600


	//   ....[5]....
        /*015c*/ 	.word	0x00000610


	//   ....[6]....
        /*0160*/ 	.word	0x000006f0


	//   ....[7]....
        /*0164*/ 	.word	0x00000710


	//   ....[8]....
        /*0168*/ 	.word	0x000007f0


	//   ....[9]....
        /*016c*/ 	.word	0x00000870


	//   ....[10]....
        /*0170*/ 	.word	0x000008a0


	//   ....[11]....
        /*0174*/ 	.word	0x000008d0


	//   ....[12]....
        /*0178*/ 	.word	0x00000900


	//   ....[13]....
        /*017c*/ 	.word	0x00000a30


	//   ....[14]....
        /*0180*/ 	.word	0x00000ab0


	//   ....[15]....
        /*0184*/ 	.word	0x00000ae0


	//   ....[16]....
        /*0188*/ 	.word	0x00000b10


	//   ....[17]....
        /*018c*/ 	.word	0x00000b40


	//   ....[18]....
        /*0190*/ 	.word	0x00000c70


	//   ....[19]....
        /*0194*/ 	.word	0x00000cf0


	//   ....[20]....
        /*0198*/ 	.word	0x00000d20


	//   ....[21]....
        /*019c*/ 	.word	0x00000d50


	//   ....[22]....
        /*01a0*/ 	.word	0x00000d80


	//   ....[23]....
        /*01a4*/ 	.word	0x00000ec0


	//   ....[24]....
        /*01a8*/ 	.word	0x00000f10


	//   ....[25]....
        /*01ac*/ 	.word	0x000010d0


	//   ....[26]....
        /*01b0*/ 	.word	0x000010f0


	//   ....[27]....
        /*01b4*/ 	.word	0x00001100


	//   ....[28]....
        /*01b8*/ 	.word	0x00001240


	//   ....[29]....
        /*01bc*/ 	.word	0x000012c0


	//   ....[30]....
        /*01c0*/ 	.word	0x000012f0


	//   ....[31]....
        /*01c4*/ 	.word	0x00001320


	//   ....[32]....
        /*01c8*/ 	.word	0x00001350


	//   ....[33]....
        /*01cc*/ 	.word	0x00001480


	//   ....[34]....
        /*01d0*/ 	.word	0x00001500


	//   ....[35]....
        /*01d4*/ 	.word	0x00001530


	//   ....[36]....
        /*01d8*/ 	.word	0x00001560


	//   ....[37]....
        /*01dc*/ 	.word	0x00001590


	//   ....[38]....
        /*01e0*/ 	.word	0x000016c0


	//   ....[39]....
        /*01e4*/ 	.word	0x00001740


	//   ....[40]....
        /*01e8*/ 	.word	0x00001770


	//   ....[41]....
        /*01ec*/ 	.word	0x000017a0


	//   ....[42]....
        /*01f0*/ 	.word	0x000017d0


	//   ....[43]....
        /*01f4*/ 	.word	0x00001900


	//   ....[44]....
        /*01f8*/ 	.word	0x00001980


	//   ....[45]....
        /*01fc*/ 	.word	0x000019b0


	//   ....[46]....
        /*0200*/ 	.word	0x000019e0


	//   ....[47]....
        /*0204*/ 	.word	0x00001a00


	//   ....[48]....
        /*0208*/ 	.word	0x00001b50


	//   ....[49]....
        /*020c*/ 	.word	0x00001b60


	//----- nvinfo : EIATTR_EXIT_INSTR_OFFSETS
	.align		4
.L_4105:
        /*0210*/ 	.byte	0x04, 0x1c
        /*0212*/ 	.short	(.L_4107 - .L_4106)


	//   ....[0]....
.L_4106:
        /*0214*/ 	.word	0x00001b70


	//   ....[1]....
        /*0218*/ 	.word	0x00001c60


	//   ....[2]....
        /*021c*/ 	.word	0x00001ee0


	//----- nvinfo : EIATTR_CRS_STACK_SIZE
	.align		4
.L_4107:
        /*0220*/ 	.byte	0x04, 0x1e
        /*0222*/ 	.short	(.L_4109 - .L_4108)
.L_4108:
        /*0224*/ 	.word	0x00000000
.L_4109:


//--------------------- .nv.info._ZN2at6native18elementwise_kernelILi128ELi4EZNS0_15gpu_kernel_implIZZZNS0_49_GLOBAL__N__b919a28f_16_Normalization_cu_5c38458736batch_norm_elementwise_backward_evalERKNS_6TensorES6_S6_S6_ENKUlvE0_clEvENKUlvE2_clEvEUlN3c108BFloat16EfE_EEvRNS_18TensorIteratorBaseERKT_EUliE_EEviT1_ --------------------------
	.section	.nv.info._ZN2at6native18elementwise_kernelILi128ELi4EZNS0_15gpu_kernel_implIZZZNS0_49_GLOBAL__N__b919a28f_16_Normalization_cu_5c38458736batch_norm_elementwise_backward_evalERKNS_6TensorES6_S6_S6_ENKUlvE0_clEvENKUlvE2_clEvEUlN3c108BFloat16EfE_EEvRNS_18TensorIteratorBaseERKT_EUliE_EEviT1_,"",@"SHT_CUDA_INFO"
	.sectionflags	@""
	.align	4


	//----- nvinfo : EIATTR_CUDA_API_VERSION
	.align		4
        /*0000*/ 	.byte	0x04, 0x37
        /*0002*/ 	.short	(.L_4111 - .L_4110)
.L_4110:
        /*0004*/ 	.word	0x00000082


	//----- nvinfo : EIATTR_SW2861232_WAR
	.align		4
.L_4111:
        /*0008*/ 	.byte	0x01, 0x35
	.zero		2


	//----- nvinfo : EIATTR_PARAM_CBANK
	.align		4
        /*000c*/ 	.byte	0x04, 0x0a
        /*000e*/ 	.short	(.L_4113 - .L_4112)
	.align		4
.L_4112:
        /*0010*/ 	.word	index@(.nv.constant0._ZN2at6native18elementwise_kernelILi128ELi4EZNS0_15gpu_kernel_implIZZZNS0_49_GLOBAL__N__b919a28f_16_Normalization_cu_5c38458736batch_norm_elementwise_backward_evalERKNS_6TensorES6_S6_S6_ENKUlvE0_clEvENKUlvE2_clEvEUlN3c108BFloat16EfE_EEvRNS_18TensorIteratorBaseERKT_EUliE_EEviT1_)
        /*0014*/ 	.short	0x0160
        /*0016*/ 	.short	0x0290


	//----- nvinfo : EIATTR_CBANK_PARAM_SIZE
	.align		4
.L_4113:
        /*0018*/ 	.byte	0x03, 0x19
        /*001a*/ 	.short	0x0290


	//----- nvinfo : EIATTR_KPARAM_INFO
	.align		4
        /*001c*/ 	.byte	0x04, 0x17
        /*001e*/ 	.short	(.L_4115 - .L_4114)
.L_4114:
        /*0020*/ 	.word	0x00000000
        /*0024*/ 	.short	0x0001
        /*0026*/ 	.short	0x0008
        /*0028*/ 	.byte	0x00, 0xf0, 0x21, 0x0a


	//----- nvinfo : EIATTR_KPARAM_INFO
	.align		4
.L_4115:
        /*002c*/ 	.byte	0x04, 0x17
        /*002e*/ 	.short	(.L_4117 - .L_4116)
.L_4116:
        /*0030*/ 	.word	0x00000000
        /*0034*/ 	.short	0x0000
        /*0036*/ 	.short	0x0000
        /*0038*/ 	.byte	0x00, 0xf0, 0x11, 0x00


	//----- nvinfo : EIATTR_MAXREG_COUNT
	.align		4
.L_4117:
        /*003c*/ 	.byte	0x03, 0x1b
        /*003e*/ 	.short	0x0080


	//----- nvinfo : EIATTR_EXTERNS
	.align		4
        /*0040*/ 	.byte	0x04, 0x0f
        /*0042*/ 	.short	(.L_4119 - .L_4118)


	//   ....[0]....
	.align		4
.L_4118:
        /*0044*/ 	.word	index@(__assertfail)


	//----- nvinfo : EIATTR_MERCURY_ISA_VERSION
	.align		4
.L_4119:
        /*0048*/ 	.byte	0x03, 0x5f
        /*004a*/ 	.short	0x0000


	//----- nvinfo : EIATTR_SYSCALL_OFFSETS
	.align		4
        /*004c*/ 	.byte	0x04, 0x46
        /*004e*/ 	.short	(.L_4121 - .L_4120)


	//   ....[0]....
.L_4120:
        /*0050*/ 	.word	0x00002050


	//   ....[1]....
        /*0054*/ 	.word	0x00002e80


	//   ....[2]....
        /*0058*/ 	.word	0x00003e30


	//   ....[3]....
        /*005c*/ 	.word	0x00005ef0


	//   ....[4]....
        /*0060*/ 	.word	0x00006d20


	//   ....[5]....
        /*0064*/ 	.word	0x00007cd0


	//   ....[6]....
        /*0068*/ 	.word	0x00009d60


	//   ....[7]....
        /*006c*/ 	.word	0x0000ab90


	//   ....[8]....
        /*0070*/ 	.word	0x0000bb40


	//   ....[9]....
        /*0074*/ 	.word	0x0000dbe0


	//   ....[10]....
        /*0078*/ 	.word	0x0000ea10


	//   ....[11]....
        /*007c*/ 	.word	0x0000f9c0


	//----- nvinfo : EIATTR_EXIT_INSTR_OFFSETS
	.align		4
.L_4121:
        /*0080*/ 	.byte	0x04, 0x1c
        /*0082*/ 	.short	(.L_4123 - .L_4122)


	//   ....[0]....
.L_4122:
        /*0084*/ 	.word	0x0000bc00


	//   ....[1]....
        /*0088*/ 	.word	0x0000ebc0


	//   ....[2]....
        /*008c*/ 	.word	0x0000ec00


	//   ....[3]....
        /*0090*/ 	.word	0x0000eca0


	//   ....[4]....
        /*0094*/ 	.word	0x0000ece0


	//   ....[5]....
        /*0098*/ 	.word	0x0000ed20


	//   ....[6]....
        /*009c*/ 	.word	0x0000edb0


	//   ....[7]....
        /*00a0*/ 	.word	0x0000edf0


	//   ....[8]....
        /*00a4*/ 	.word	0x0000ee90


	//   ....[9]....
        /*00a8*/ 	.word	0x0000eee0


	//   ....[10]....
        /*00ac*/ 	.word	0x0000ef30


	//   ....[11]....
        /*00b0*/ 	.word	0x0000f000


	//   ....[12]....
        /*00b4*/ 	.word	0x0000f060


	//   ....[13]....
        /*00b8*/ 	.word	0x0000f1f0


	//   ....[14]....
        /*00bc*/ 	.word	0x0000f350


	//   ....[15]....
        /*00c0*/ 	.word	0x0000f370


	//   ....[16]....
        /*00c4*/ 	.word	0x0000f430


	//   ....[17]....
        /*00c8*/ 	.word	0x0000f5b0


	//   ....[18]....
        /*00cc*/ 	.word	0x0000f730


	//   ....[19]....
        /*00d0*/ 	.word	0x0000f890


	//   ....[20]....
        /*00d4*/ 	.word	0x0000f9d0


	//   ....[21]....
        /*00d8*/ 	.word	0x0000fa10


	//   ....[22]....
        /*00dc*/ 	.word	0x0000fa50


	//----- nvinfo : EIATTR_MAX_THREADS
	.align		4
.L_4123:
        /*00e0*/ 	.byte	0x04, 0x05
        /*00e2*/ 	.short	(.L_4125 - .L_4124)
.L_4124:
        /*00e4*/ 	.word	0x00000080
        /*00e8*/ 	.word	0x00000001
        /*00ec*/ 	.word	0x00000001


	//----- nvinfo : EIATTR_CRS_STACK_SIZE
	.align		4
.L_4125:
        /*00f0*/ 	.byte	0x04, 0x1e
        /*00f2*/ 	.short	(.L_4127 - .L_4126)
.L_4126:
        /*00f4*/ 	.word	0x00000000
.L_4127:


//--------------------- .nv.info._ZN2at6native27unrolled_elementwise_kernelIZZZNS0_49_GLOBAL__N__b919a28f_16_Normalization_cu_5c38458736batch_norm_elementwise_backward_evalERKNS_6TensorES5_S5_S5_ENKUlvE0_clEvENKUlvE2_clEvEUlN3c108BFloat16EfE_St5arrayIPcLm3EELi4E23TrivialOffsetCalculatorILi2EjESE_ILi1EjENS0_6memory12LoadWithCastILi2EEENSH_13StoreWithCastILi1EEEEEviT_T0_T2_T3_T4_T5_ --------------------------
	.section	.nv.info._ZN2at6native27unrolled_elementwise_kernelIZZZNS0_49_GLOBAL__N__b919a28f_16_Normalization_cu_5c38458736batch_norm_elementwise_backward_evalERKNS_6TensorES5_S5_S5_ENKUlvE0_clEvENKUlvE2_clEvEUlN3c108BFloat16EfE_St5arrayIPcLm3EELi4E23TrivialOffsetCalculatorILi2EjESE_ILi1EjENS0_6memory12LoadWithCastILi2EEENSH_13StoreWithCastILi1EEEEEviT_T0_T2_T3_T4_T5_,"",@"SHT_CUDA_INFO"
	.sectionflags	@""
	.align	4


	//----- nvinfo : EIATTR_CUDA_API_VERSION
	.align		4
        /*0000*/ 	.byte	0x04, 0x37
        /*0002*/ 	.short	(.L_4129 - .L_4128)
.L_4128:
        /*0004*/ 	.word	0x00000082


	//----- nvinfo : EIATTR_SW2861232_WAR
	.align		4
.L_4129:
        /*0008*/ 	.byte	0x01, 0x35
	.zero		2


	//----- nvinfo : EIATTR_PARAM_CBANK
	.align		4
        /*000c*/ 	.byte	0x04, 0x0a
        /*000e*/ 	.short	(.L_4131 - .L_4130)
	.align		4
.L_4130:
        /*0010*/ 	.word	index@(.nv.constant0._ZN2at6native27unrolled_elementwise_kernelIZZZNS0_49_GLOBAL__N__b919a28f_16_Normalization_cu_5c38458736batch_norm_elementwise_backward_evalERKNS_6TensorES5_S5_S5_ENKUlvE0_clEvENKUlvE2_clEvEUlN3c108BFloat16EfE_St5arrayIPcLm3EELi4E23TrivialOffsetCalculatorILi2EjESE_ILi1EjENS0_6memory12LoadWithCastILi2EEENSH_13StoreWithCastILi1EEEEEviT_T0_T2_T3_T4_T5_)
        /*0014*/ 	.short	0x0160
        /*0016*/ 	.short	0x0038


	//----- nvinfo : EIATTR_CBANK_PARAM_SIZE
	.align		4
.L_4131:
        /*0018*/ 	.byte	0x03, 0x19
        /*001a*/ 	.short	0x0038


	//----- nvinfo : EIATTR_KPARAM_INFO
	.align		4
        /*001c*/ 	.byte	0x04, 0x17
        /*001e*/ 	.short	(.L_4133 - .L_4132)
.L_4132:
        /*0020*/ 	.word	0x00000000
        /*0024*/ 	.short	0x0006
        /*0026*/ 	.short	0x0030
        /*0028*/ 	.byte	0x00, 0xf0, 0x21, 0x00


	//----- nvinfo : EIATTR_KPARAM_INFO
	.align		4
.L_4133:
        /*002c*/ 	.byte	0x04, 0x17
        /*002e*/ 	.short	(.L_4135 - .L_4134)
.L_4134:
        /*0030*/ 	.word	0x00000000
        /*0034*/ 	.short	0x0005
        /*0036*/ 	.short	0x0024
        /*0038*/ 	.byte	0x00, 0xf0, 0x31, 0x00


	//----- nvinfo : EIATTR_KPARAM_INFO
	.align		4
.L_4135:
        /*003c*/ 	.byte	0x04, 0x17
        /*003e*/ 	.short	(.L_4137 - .L_4136)
.L_4136:
        /*0040*/ 	.word	0x00000000
        /*0044*/ 	.short	0x0004
        /*0046*/ 	.short	0x0021
        /*0048*/ 	.byte	0x00, 0xf0, 0x05, 0x00


	//----- nvinfo : EIATTR_KPARAM_INFO
	.align		4
.L_4137:
        /*004c*/ 	.byte	0x04, 0x17
        /*004e*/ 	.short	(.L_4139 - .L_4138)
.L_4138:
        /*0050*/ 	.word	0x00000000
        /*0054*/ 	.short	0x0003
        /*0056*/ 	.short	0x0020
        /*0058*/ 	.byte	0x00, 0xf0, 0x05, 0x00


	//----- nvinfo : EIATTR_KPARAM_INFO
	.align		4
.L_4139:
        /*005c*/ 	.byte	0x04, 0x17
        /*005e*/ 	.short	(.L_4141 - .L_4140)
.L_4140:
        /*0060*/ 	.word	0x00000000
        /*0064*/ 	.short	0x0002
        /*0066*/ 	.short	0x0008
        /*0068*/ 	.byte	0x00, 0xf0, 0x61, 0x00


	//----- nvinfo : EIATTR_KPARAM_INFO
	.align		4
.L_4141:
        /*006c*/ 	.byte	0x04, 0x17
        /*006e*/ 	.short	(.L_4143 - .L_4142)
.L_4142:
        /*0070*/ 	.word	0x00000000
        /*0074*/ 	.short	0x0001
        /*0076*/ 	.short	0x0004
        /*0078*/ 	.byte	0x00, 0xf0, 0x05, 0x00


	//----- nvinfo : EIATTR_KPARAM_INFO
	.align		4
.L_4143:
        /*007c*/ 	.byte	0x04, 0x17
        /*007e*/ 	.short	(.L_4145 - .L_4144)
.L_4144:
        /*0080*/ 	.word	0x00000000
        /*0084*/ 	.short	0x0000
        /*0086*/ 	.short	0x0000
        /*0088*/ 	.byte	0x00, 0xf0, 0x11, 0x00


	//----- nvinfo : EIATTR_MAXREG_COUNT
	.align		4
.L_4145:
        /*008c*/ 	.byte	0x03, 0x1b
        /*008e*/ 	.short	0x00ff


	//----- nvinfo : EIATTR_EXTERNS
	.align		4
        /*0090*/ 	.byte	0x04, 0x0f
        /*0092*/ 	.short	(.L_4147 - .L_4146)


	//   ....[0]....
	.align		4
.L_4146:
        /*0094*/ 	.word	index@(__assertfail)


	//----- nvinfo : EIATTR_MERCURY_ISA_VERSION
	.align		4
.L_4147:
        /*0098*/ 	.byte	0x03, 0x5f
        /*009a*/ 	.short	0x0000


	//----- nvinfo : EIATTR_SYSCALL_OFFSETS
	.align		4
        /*009c*/ 	.byte	0x04, 0x46
        /*009e*/ 	.short	(.L_4149 - .L_4148)


	//   ....[0]....
.L_4148:
        /*00a0*/ 	.word	0x000010d0


	//   ....[1]....
        /*00a4*/ 	.word	0x00001f00


	//   ....[2]....
        /*00a8*/ 	.word	0x00002fc0


	//   ....[3]....
        /*00ac*/ 	.word	0x00003df0


	//   ....[4]....
        /*00b0*/ 	.word	0x00004ed0


	//   ....[5]....
        /*00b4*/ 	.word	0x00005d00


	//   ....[6]....
        /*00b8*/ 	.word	0x00006db0


	//   ....[7]....
        /*00bc*/ 	.word	0x00007bb0


	//   ....[8]....
        /*00c0*/ 	.word	0x00008e00


	//   ....[9]....
        /*00c4*/ 	.word	0x00009e30


	//   ....[10]....
        /*00c8*/ 	.word	0x0000ae20


	//   ....[11]....
        /*00cc*/ 	.word	0x0000be10


	//----- nvinfo : EIATTR_EXIT_INSTR_OFFSETS
	.align		4
.L_4149:
        /*00d0*/ 	.byte	0x04, 0x1c
        /*00d2*/ 	.short	(.L_4151 - .L_4150)


	//   ....[0]....
.L_4150:
        /*00d4*/ 	.word	0x0000aee0


	//   ....[1]....
        /*00d8*/ 	.word	0x0000b010


	//   ....[2]....
        /*00dc*/ 	.word	0x0000b050


	//   ....[3]....
        /*00e0*/ 	.word	0x0000b0f0


	//   ....[4]....
        /*00e4*/ 	.word	0x0000b130


	//   ....[5]....
        /*00e8*/ 	.word	0x0000b170


	//   ....[6]....
        /*00ec*/ 	.word	0x0000b200


	//   ....[7]....
        /*00f0*/ 	.word	0x0000b240


	//   ....[8]....
        /*00f4*/ 	.word	0x0000b2e0


	//   ....[9]....
        /*00f8*/ 	.word	0x0000b330


	//   ....[10]....
        /*00fc*/ 	.word	0x0000b380


	//   ....[11]....
        /*0100*/ 	.word	0x0000b450


	//   ....[12]....
        /*0104*/ 	.word	0x0000b4b0


	//   ....[13]....
        /*0108*/ 	.word	0x0000b640


	//   ....[14]....
        /*010c*/ 	.word	0x0000b7a0


	//   ....[15]....
        /*0110*/ 	.word	0x0000b7c0


	//   ....[16]....
        /*0114*/ 	.word	0x0000b880


	//   ....[17]....
        /*0118*/ 	.word	0x0000ba00


	//   ....[18]....
        /*011c*/ 	.word	0x0000bb80


	//   ....[19]....
        /*0120*/ 	.word	0x0000bce0


	//   ....[20]....
        /*0124*/ 	.word	0x0000be20


	//   ....[21]....
        /*0128*/ 	.word	0x0000be60


	//   ....[22]....
        /*012c*/ 	.word	0x0000bea0


	//----- nvinfo : EIATTR_MAX_THREADS
	.align		4
.L_4151:
        /*0130*/ 	.byte	0x04, 0x05
        /*0132*/ 	.short	(.L_4153 - .L_4152)
.L_4152:
        /*0134*/ 	.word	0x00000080
        /*0138*/ 	.word	0x00000001
        /*013c*/ 	.word	0x00000001


	//----- nvinfo : EIATTR_CRS_STACK_SIZE
	.align		4
.L_4153:
        /*0140*/ 	.byte	0x04, 0x1e
        /*0142*/ 	.short	(.L_4155 - .L_4154)
.L_4154:
        /*0144*/ 	.word	0x00000000
.L_4155:


//--------------------- .nv.info._ZN2at6native18elementwise_kernelILi128ELi4EZNS0_22gpu_kernel_impl_nocastIZZZNS0_49_GLOBAL__N__b919a28f_16_Normalization_cu_5c38458736batch_norm_elementwise_backward_evalERKNS_6TensorES6_S6_S6_ENKUlvE0_clEvENKUlvE2_clEvEUlN3c108BFloat16EfE_EEvRNS_18TensorIteratorBaseERKT_EUliE_EEviT1_ --------------------------
	.section	.nv.info._ZN2at6native18elementwise_kernelILi128ELi4EZNS0_22gpu_kernel_impl_nocastIZZZNS0_49_GLOBAL__N__b919a28f_16_Normalization_cu_5c38458736batch_norm_elementwise_backward_evalERKNS_6TensorES6_S6_S6_ENKUlvE0_clEvENKUlvE2_clEvEUlN3c108BFloat16EfE_EEvRNS_18TensorIteratorBaseERKT_EUliE_EEviT1_,"",@"SHT_CUDA_INFO"
	.sectionflags	@""
	.align	4


	//----- nvinfo : EIATTR_CUDA_API_VERSION
	.align		4
        /*0000*/ 	.byte	0x04, 0x37
        /*0002*/ 	.short	(.L_4157 - .L_4156)
.L_4156:
        /*0004*/ 	.word	0x00000082


	//----- nvinfo : EIATTR_SW2861232_WAR
	.align		4
.L_4157:
        /*0008*/ 	.byte	0x01, 0x35
	.zero		2


	//----- nvinfo : EIATTR_PARAM_CBANK
	.align		4
        /*000c*/ 	.byte	0x04, 0x0a
        /*000e*/ 	.short	(.L_4159 - .L_4158)
	.align		4
.L_4158:
        /*0010*/ 	.word	index@(.nv.constant0._ZN2at6native18elementwise_kernelILi128ELi4EZNS0_22gpu_kernel_impl_nocastIZZZNS0_49_GLOBAL__N__b919a28f_16_Normalization_cu_5c38458736batch_norm_elementwise_backward_evalERKNS_6TensorES6_S6_S6_ENKUlvE0_clEvENKUlvE2_clEvEUlN3c108BFloat16EfE_EEvRNS_18TensorIteratorBaseERKT_EUliE_EEviT1_)
        /*0014*/ 	.short	0x0160
        /*0016*/ 	.short	0x0290


	//----- nvinfo : EIATTR_CBANK_PARAM_SIZE
	.align		4
.L_4159:
        /*0018*/ 	.byte	0x03, 0x19
        /*001a*/ 	.short	0x0290


	//----- nvinfo : EIATTR_KPARAM_INFO
	.align		4
        /*001c*/ 	.byte	0x04, 0x17
        /*001e*/ 	.short	(.L_4161 - .L_4160)
.L_4160:
        /*0020*/ 	.word	0x00000000
        /*0024*/ 	.short	0x0001
        /*0026*/ 	.short	0x0008
        /*0028*/ 	.byte	0x00, 0xf0, 0x21, 0x0a


	//----- nvinfo : EIATTR_KPARAM_INFO
	.align		4
.L_4161:
        /*002c*/ 	.byte	0x04, 0x17
        /*002e*/ 	.short	(.L_4163 - .L_4162)
.L_4162:
        /*0030*/ 	.word	0x00000000
        /*0034*/ 	.short	0x0000
        /*0036*/ 	.short	0x0000
        /*0038*/ 	.byte	0x00, 0xf0, 0x11, 0x00


	//----- nvinfo : EIATTR_MAXREG_COUNT
	.align		4
.L_4163:
        /*003c*/ 	.byte	0x03, 0x1b
        /*003e*/ 	.short	0x0080


	//----- nvinfo : EIATTR_MERCURY_ISA_VERSION
	.align		4
        /*0040*/ 	.byte	0x03, 0x5f
        /*0042*/ 	.short	0x0000


	//----- nvinfo : EIATTR_EXIT_INSTR_OFFSETS
	.align		4
        /*0044*/ 	.byte	0x04, 0x1c
        /*0046*/ 	.short	(.L_4165 - .L_4164)


	//   ....[0]....
.L_4164:
        /*0048*/ 	.word	0x000032e0


	//   ....[1]....
        /*004c*/ 	.word	0x00004380


	//----- nvinfo : EIATTR_MAX_THREADS
	.align		4
.L_4165:
        /*0050*/ 	.byte	0x04, 0x05
        /*0052*/ 	.short	(.L_4167 - .L_4166)
.L_4166:
        /*0054*/ 	.word	0x00000080
        /*0058*/ 	.word	0x00000001
        /*005c*/ 	.word	0x00000001


	//----- nvinfo : EIATTR_CRS_STACK_SIZE
	.align		4
.L_4167:
        /*0060*/ 	.byte	0x04, 0x1e
        /*0062*/ 	.short	(.L_4169 - .L_4168)
.L_4168:
        /*0064*/ 	.word	0x00000000
.L_4169:


//--------------------- .nv.info._ZN2at6native27unrolled_elementwise_kernelIZZZNS0_49_GLOBAL__N__b919a28f_16_Normalization_cu_5c38458736batch_norm_elementwise_backward_evalERKNS_6TensorES5_S5_S5_ENKUlvE0_clEvENKUlvE2_clEvEUlN3c108BFloat16EfE_St5arrayIPcLm3EELi4E23TrivialOffsetCalculatorILi2EjESE_ILi1EjENS0_6memory15LoadWithoutCastENSH_16StoreWithoutCastEEEviT_T0_T2_T3_T4_T5_ --------------------------
	.section	.nv.info._ZN2at6native27unrolled_elementwise_kernelIZZZNS0_49_GLOBAL__N__b919a28f_16_Normalization_cu_5c38458736batch_norm_elementwise_backward_evalERKNS_6TensorES5_S5_S5_ENKUlvE0_clEvENKUlvE2_clEvEUlN3c108BFloat16EfE_St5arrayIPcLm3EELi4E23TrivialOffsetCalculatorILi2EjESE_ILi1EjENS0_6memory15LoadWithoutCastENSH_16StoreWithoutCastEEEviT_T0_T2_T3_T4_T5_,"",@"SHT_CUDA_INFO"
	.sectionflags	@""
	.align	4


	//----- nvinfo : EIATTR_CUDA_API_VERSION
	.align		4
        /*0000*/ 	.byte	0x04, 0x37
        /*0002*/ 	.short	(.L_4171 - .L_4170)
.L_4170:
        /*0004*/ 	.word	0x00000082


	//----- nvinfo : EIATTR_SW2861232_WAR
	.align		4
.L_4171:
        /*0008*/ 	.byte	0x01, 0x35
	.zero		2


	//----- nvinfo : EIATTR_PARAM_CBANK
	.align		4
        /*000c*/ 	.byte	0x04, 0x0a
        /*000e*/ 	.short	(.L_4173 - .L_4172)
	.align		4
.L_4172:
        /*0010*/ 	.word	index@(.nv.constant0._ZN2at6native27unrolled_elementwise_kernelIZZZNS0_49_GLOBAL__N__b919a28f_16_Normalization_cu_5c38458736batch_norm_elementwise_backward_evalERKNS_6TensorES5_S5_S5_ENKUlvE0_clEvENKUlvE2_clEvEUlN3c108BFloat16EfE_St5arrayIPcLm3EELi4E23TrivialOffsetCalculatorILi2EjESE_ILi1EjENS0_6memory15LoadWithoutCastENSH_16StoreWithoutCastEEEviT_T0_T2_T3_T4_T5_)
        /*0014*/ 	.short	0x0160
        /*0016*/ 	.short	0x0024


	//----- nvinfo : EIATTR_CBANK_PARAM_SIZE
	.align		4
.L_4173:
        /*0018*/ 	.byte	0x03, 0x19
        /*001a*/ 	.short	0x0024


	//----- nvinfo : EIATTR_KPARAM_INFO
	.align		4
        /*001c*/ 	.byte	0x04, 0x17
        /*001e*/ 	.short	(.L_4175 - .L_4174)
.L_4174:
        /*0020*/ 	.word	0x00000000
        /*0024*/ 	.short	0x0006
        /*0026*/ 	.short	0x0023
        /*0028*/ 	.byte	0x00, 0xf0, 0x05, 0x00


	//----- nvinfo : EIATTR_KPARAM_INFO
	.align		4
.L_4175:
        /*002c*/ 	.byte	0x04, 0x17
        /*002e*/ 	.short	(.L_4177 - .L_4176)
.L_4176:
        /*0030*/ 	.word	0x00000000
        /*0034*/ 	.short	0x0005
        /*0036*/ 	.short	0x0022
        /*0038*/ 	.byte	0x00, 0xf0, 0x05, 0x00


	//----- nvinfo : EIATTR_KPARAM_INFO
	.align		4
.L_4177:
        /*003c*/ 	.byte	0x04, 0x17
        /*003e*/ 	.short	(.L_4179 - .L_4178)
.L_4178:
        /*0040*/ 	.word	0x00000000
        /*0044*/ 	.short	0x0004
        /*0046*/ 	.short	0x0021
        /*0048*/ 	.byte	0x00, 0xf0, 0x05, 0x00


	//----- nvinfo : EIATTR_KPARAM_INFO
	.align		4
.L_4179:
        /*004c*/ 	.byte	0x04, 0x17
        /*004e*/ 	.short	(.L_4181 - .L_4180)
.L_4180:
        /*0050*/ 	.word	0x00000000
        /*0054*/ 	.short	0x0003
        /*0056*/ 	.short	0x0020
        /*0058*/ 	.byte	0x00, 0xf0, 0x05, 0x00


	//----- nvinfo : EIATTR_KPARAM_INFO
	.align		4
.L_4181:
        /*005c*/ 	.byte	0x04, 0x17
        /*005e*/ 	.short	(.L_4183 - .L_4182)
.L_4182:
        /*0060*/ 	.word	0x00000000
        /*0064*/ 	.short	0x0002
        /*0066*/ 	.short	0x0008
        /*0068*/ 	.byte	0x00, 0xf0, 0x61, 0x00


	//----- nvinfo : EIATTR_KPARAM_INFO
	.align		4
.L_4183:
        /*006c*/ 	.byte	0x04, 0x17
        /*006e*/ 	.short	(.L_4185 - .L_4184)
.L_4184:
        /*0070*/ 	.word	0x00000000
        /*0074*/ 	.short	0x0001
        /*0076*/ 	.short	0x0004
        /*0078*/ 	.byte	0x00, 0xf0, 0x05, 0x00


	//----- nvinfo : EIATTR_KPARAM_INFO
	.align		4
.L_4185:
        /*007c*/ 	.byte	0x04, 0x17
        /*007e*/ 	.short	(.L_4187 - .L_4186)
.L_4186:
        /*0080*/ 	.word	0x00000000
        /*0084*/ 	.short	0x0000
        /*0086*/ 	.short	0x0000
        /*0088*/ 	.byte	0x00, 0xf0, 0x11, 0x00


	//----- nvinfo : EIATTR_MAXREG_COUNT
	.align		4
.L_4187:
        /*008c*/ 	.byte	0x03, 0x1b
        /*008e*/ 	.short	0x00ff


	//----- nvinfo : EIATTR_MERCURY_ISA_VERSION
	.align		4
        /*0090*/ 	.byte	0x03, 0x5f
        /*0092*/ 	.short	0x0000


	//----- nvinfo : EIATTR_EXIT_INSTR_OFFSETS
	.align		4
        /*0094*/ 	.byte	0x04, 0x1c
        /*0096*/ 	.short	(.L_4189 - .L_4188)


	//   ....[0]....
.L_4188:
        /*0098*/ 	.word	0x00000580


	//   ....[1]....
        /*009c*/ 	.word	0x000005d0


	//----- nvinfo : EIATTR_MAX_THREADS
	.align		4
.L_4189:
        /*00a0*/ 	.byte	0x04, 0x05
        /*00a2*/ 	.short	(.L_4191 - .L_4190)
.L_4190:
        /*00a4*/ 	.word	0x00000080
        /*00a8*/ 	.word	0x00000001
        /*00ac*/ 	.word	0x00000001


	//----- nvinfo : EIATTR_CRS_STACK_SIZE
	.align		4
.L_4191:
        /*00b0*/ 	.byte	0x04, 0x1e
        /*00b2*/ 	.short	(.L_4193 - .L_4192)
.L_4192:
        /*00b4*/ 	.word	0x00000000
.L_4193:


//--------------------- .nv.info._ZN2at6native29vectorized_elementwise_kernelILi2EZZZNS0_49_GLOBAL__N__b919a28f_16_Normalization_cu_5c38458736batch_norm_elementwise_backward_evalERKNS_6TensorES5_S5_S5_ENKUlvE0_clEvENKUlvE2_clEvEUlN3c108BFloat16EfE_St5arrayIPcLm3EEEEviT0_T1_ --------------------------
	.section	.nv.info._ZN2at6native29vectorized_elementwise_kernelILi2EZZZNS0_49_GLOBAL__N__b919a28f_16_Normalization_cu_5c38458736batch_norm_elementwise_backward_evalERKNS_6TensorES5_S5_S5_ENKUlvE0_clEvENKUlvE2_clEvEUlN3c108BFloat16EfE_St5arrayIPcLm3EEEEviT0_T1_,"",@"SHT_CUDA_INFO"
	.sectionflags	@""
	.align	4


	//----- nvinfo : EIATTR_CUDA_API_VERSION
	.align		4
        /*0000*/ 	.byte	0x04, 0x37
        /*0002*/ 	.short	(.L_4195 - .L_4194)
.L_4194:
        /*0004*/ 	.word	0x00000082


	//----- nvinfo : EIATTR_SW2861232_WAR
	.align		4
.L_4195:
        /*0008*/ 	.byte	0x01, 0x35
	.zero		2


	//----- nvinfo : EIATTR_PARAM_CBANK
	.align		4
        /*000c*/ 	.byte	0x04, 0x0a
        /*000e*/ 	.short	(.L_4197 - .L_4196)
	.align		4
.L_4196:
        /*0010*/ 	.word	index@(.nv.constant0._ZN2at6native29vectorized_elementwise_kernelILi2EZZZNS0_49_GLOBAL__N__b919a28f_16_Normalization_cu_5c38458736batch_norm_elementwise_backward_evalERKNS_6TensorES5_S5_S5_ENKUlvE0_clEvENKUlvE2_clEvEUlN3c108BFloat16EfE_St5arrayIPcLm3EEEEviT0_T1_)
        /*0014*/ 	.short	0x0160
        /*0016*/ 	.short	0x0020


	//----- nvinfo : EIATTR_CBANK_PARAM_SIZE
	.align		4
.L_4197:
        /*0018*/ 	.byte	0x03, 0x19
        /*001a*/ 	.short	0x0020


	//----- nvinfo : EIATTR_KPARAM_INFO
	.align		4
        /*001c*/ 	.byte	0x04, 0x17
        /*001e*/ 	.short	(.L_4199 - .L_4198)
.L_4198:
        /*0020*/ 	.word	0x00000000
        /*0024*/ 	.short	0x0002
        /*0026*/ 	.short	0x0008
        /*0028*/ 	.byte	0x00, 0xf0, 0x61, 0x00


	//----- nvinfo : EIATTR_KPARAM_INFO
	.align		4
.L_4199:
        /*002c*/ 	.byte	0x04, 0x17
        /*002e*/ 	.short	(.L_4201 - .L_4200)
.L_4200:
        /*0030*/ 	.word	0x00000000
        /*0034*/ 	.short	0x0001
        /*0036*/ 	.short	0x0004
        /*0038*/ 	.byte	0x00, 0xf0, 0x05, 0x00


	//----- nvinfo : EIATTR_KPARAM_INFO
	.align		4
.L_4201:
        /*003c*/ 	.byte	0x04, 0x17
        /*003e*/ 	.short	(.L_4203 - .L_4202)
.L_4202:
        /*0040*/ 	.word	0x00000000
        /*0044*/ 	.short	0x0000
        /*0046*/ 	.short	0x0000
        /*0048*/ 	.byte	0x00, 0xf0, 0x11, 0x00


	//----- nvinfo : EIATTR_MAXREG_COUNT
	.align		4
.L_4203:
        /*004c*/ 	.byte	0x03, 0x1b
        /*004e*/ 	.short	0x00ff


	//----- nvinfo : EIATTR_MERCURY_ISA_VERSION
	.align		4
        /*0050*/ 	.byte	0x03, 0x5f
        /*0052*/ 	.short	0x0000


	//----- nvinfo : EIATTR_EXIT_INSTR_OFFSETS
	.align		4
        /*0054*/ 	.byte	0x04, 0x1c
        /*0056*/ 	.short	(.L_4205 - .L_4204)


	//   ....[0]....
.L_4204:
        /*0058*/ 	.word	0x00000300


	//   ....[1]....
        /*005c*/ 	.word	0x00000e70


	//   ....[2]....
        /*0060*/ 	.word	0x00000ec0


	//----- nvinfo : EIATTR_MAX_THREADS
	.align		4
.L_4205:
        /*0064*/ 	.byte	0x04, 0x05
        /*0066*/ 	.short	(.L_4207 - .L_4206)
.L_4206:
        /*0068*/ 	.word	0x00000080
        /*006c*/ 	.word	0x00000001
        /*0070*/ 	.word	0x00000001


	//----- nvinfo : EIATTR_CRS_STACK_SIZE
	.align		4
.L_4207:
        /*0074*/ 	.byte	0x04, 0x1e
        /*0076*/ 	.short	(.L_4209 - .L_4208)
.L_4208:
        /*0078*/ 	.word	0x00000000
.L_4209:


//--------------------- .nv.info._ZN2at6native29vectorized_elementwise_kernelILi4EZZZNS0_49_GLOBAL__N__b919a28f_16_Normalization_cu_5c38458736batch_norm_elementwise_backward_evalERKNS_6TensorES5_S5_S5_ENKUlvE0_clEvENKUlvE2_clEvEUlN3c108BFloat16EfE_St5arrayIPcLm3EEEEviT0_T1_ --------------------------
	.section	.nv.info._ZN2at6native29vectorized_elementwise_kernelILi4EZZZNS0_49_GLOBAL__N__b919a28f_16_Normalization_cu_5c38458736batch_norm_elementwise_backward_evalERKNS_6TensorES5_S5_S5_ENKUlvE0_clEvENKUlvE2_clEvEUlN3c108BFloat16EfE_St5arrayIPcLm3EEEEviT0_T1_,"",@"SHT_CUDA_INFO"
	.sectionflags	@""
	.align	4


	//----- nvinfo : EIATTR_CUDA_API_VERSION
	.align		4
        /*0000*/ 	.byte	0x04, 0x37
        /*0002*/ 	.short	(.L_4211 - .L_4210)
.L_4210:
        /*0004*/ 	.word	0x00000082


	//----- nvinfo : EIATTR_SW2861232_WAR
	.align		4
.L_4211:
        /*0008*/ 	.byte	0x01, 0x35
	.zero		2


	//----- nvinfo : EIATTR_PARAM_CBANK
	.align		4
        /*000c*/ 	.byte	0x04, 0x0a
        /*000e*/ 	.short	(.L_4213 - .L_4212)
	.align		4
.L_4212:
        /*0010*/ 	.word	index@(.nv.constant0._ZN2at6native29vectorized_elementwise_kernelILi4EZZZNS0_49_GLOBAL__N__b919a28f_16_Normalization_cu_5c38458736batch_norm_elementwise_backward_evalERKNS_6TensorES5_S5_S5_ENKUlvE0_clEvENKUlvE2_clEvEUlN3c108BFloat16EfE_St5arrayIPcLm3EEEEviT0_T1_)
        /*0014*/ 	.short	0x0160
        /*0016*/ 	.short	0x0020


	//----- nvinfo : EIATTR_CBANK_PARAM_SIZE
	.align		4
.L_4213:
        /*0018*/ 	.byte	0x03, 0x19
        /*001a*/ 	.short	0x0020


	//----- nvinfo : EIATTR_KPARAM_INFO
	.align		4
        /*001c*/ 	.byte	0x04, 0x17
        /*001e*/ 	.short	(.L_4215 - .L_4214)
.L_4214:
        /*0020*/ 	.word	0x00000000
        /*0024*/ 	.short	0x0002
        /*0026*/ 	.short	0x0008
        /*0028*/ 	.byte	0x00, 0xf0, 0x61, 0x00


	//----- nvinfo : EIATTR_KPARAM_INFO
	.align		4
.L_4215:
        /*002c*/ 	.byte	0x04, 0x17
        /*002e*/ 	.short	(.L_4217 - .L_4216)
.L_4216:
        /*0030*/ 	.word	0x00000000
        /*0034*/ 	.short	0x0001
        /*0036*/ 	.short	0x0004
        /*0038*/ 	.byte	0x00, 0xf0, 0x05, 0x00


	//----- nvinfo : EIATTR_KPARAM_INFO
	.align		4
.L_4217:
        /*003c*/ 	.byte	0x04, 0x17
        /*003e*/ 	.short	(.L_4219 - .L_4218)
.L_4218:
        /*0040*/ 	.word	0x00000000
        /*0044*/ 	.short	0x0000
        /*0046*/ 	.short	0x0000
        /*0048*/ 	.byte	0x00, 0xf0, 0x11, 0x00


	//----- nvinfo : EIATTR_MAXREG_COUNT
	.align		4
.L_4219:
        /*004c*/ 	.byte	0x03, 0x1b
        /*004e*/ 	.short	0x00ff


	//----- nvinfo : EIATTR_MERCURY_ISA_VERSION
	.align		4
        /*0050*/ 	.byte	0x03, 0x5f
        /*0052*/ 	.short	0x0000


	//----- nvinfo : EIATTR_EXIT_INSTR_OFFSETS
	.align		4
        /*0054*/ 	.byte	0x04, 0x1c
        /*0056*/ 	.short	(.L_4221 - .L_4220)


	//   ....[0]....
.L_4220:
        /*0058*/ 	.word	0x000002a0


	//   ....[1]....
        /*005c*/ 	.word	0x00000e10


	//   ....[2]....
        /*0060*/ 	.word	0x00000e60


	//----- nvinfo : EIATTR_MAX_THREADS
	.align		4
.L_4221:
        /*0064*/ 	.byte	0x04, 0x05
        /*0066*/ 	.short	(.L_4223 - .L_4222)
.L_4222:
        /*0068*/ 	.word	0x00000080
        /*006c*/ 	.word	0x00000001
        /*0070*/ 	.word	0x00000001


	//----- nvinfo : EIATTR_CRS_STACK_SIZE
	.align		4
.L_4223:
        /*0074*/ 	.byte	0x04, 0x1e
        /*0076*/ 	.short	(.L_4225 - .L_4224)
.L_4224:
        /*0078*/ 	.word	0x00000000
.L_4225:


//--------------------- .nv.info._ZN2at6native29vectorized_elementwise_kernelILi8EZZZNS0_49_GLOBAL__N__b919a28f_16_Normalization_cu_5c38458736batch_norm_elementwise_backward_evalERKNS_6TensorES5_S5_S5_ENKUlvE0_clEvENKUlvE2_clEvEUlN3c108BFloat16EfE_St5arrayIPcLm3EEEEviT0_T1_ --------------------------
	.section	.nv.info._ZN2at6native29vectorized_elementwise_kernelILi8EZZZNS0_49_GLOBAL__N__b919a28f_16_Normalization_cu_5c38458736batch_norm_elementwise_backward_evalERKNS_6TensorES5_S5_S5_ENKUlvE0_clEvENKUlvE2_clEvEUlN3c108BFloat16EfE_St5arrayIPcLm3EEEEviT0_T1_,"",@"SHT_CUDA_INFO"
	.sectionflags	@""
	.align	4


	//----- nvinfo : EIATTR_CUDA_API_VERSION
	.align		4
        /*0000*/ 	.byte	0x04, 0x37
        /*0002*/ 	.short	(.L_4227 - .L_4226)
.L_4226:
        /*0004*/ 	.word	0x00000082


	//----- nvinfo : EIATTR_SW2861232_WAR
	.align		4
.L_4227:
        /*0008*/ 	.byte	0x01, 0x35
	.zero		2


	//----- nvinfo : EIATTR_PARAM_CBANK
	.align		4
        /*000c*/ 	.byte	0x04, 0x0a
        /*000e*/ 	.short	(.L_4229 - .L_4228)
	.align		4
.L_4228:
        /*0010*/ 	.word	index@(.nv.constant0._ZN2at6native29vectorized_elementwise_kernelILi8EZZZNS0_49_GLOBAL__N__b919a28f_16_Normalization_cu_5c38458736batch_norm_elementwise_backward_evalERKNS_6TensorES5_S5_S5_ENKUlvE0_clEvENKUlvE2_clEvEUlN3c108BFloat16EfE_St5arrayIPcLm3EEEEviT0_T1_)
        /*0014*/ 	.short	0x0160
        /*0016*/ 	.short	0x0020


	//----- nvinfo : EIATTR_CBANK_PARAM_SIZE
	.align		4
.L_4229:
        /*0018*/ 	.byte	0x03, 0x19
        /*001a*/ 	.short	0x0020


	//----- nvinfo : EIATTR_KPARAM_INFO
	.align		4
        /*001c*/ 	.byte	0x04, 0x17
        /*001e*/ 	.short	(.L_4231 - .L_4230)
.L_4230:
        /*0020*/ 	.word	0x00000000
        /*0024*/ 	.short	0x0002
        /*0026*/ 	.short	0x0008
        /*0028*/ 	.byte	0x00, 0xf0, 0x61, 0x00


	//----- nvinfo : EIATTR_KPARAM_INFO
	.align		4
.L_4231:
        /*002c*/ 	.byte	0x04, 0x17
        /*002e*/ 	.short	(.L_4233 - .L_4232)
.L_4232:
        /*0030*/ 	.word	0x00000000
        /*0034*/ 	.short	0x0001
        /*0036*/ 	.short	0x0004
        /*0038*/ 	.byte	0x00, 0xf0, 0x05, 0x00


	//----- nvinfo : EIATTR_KPARAM_INFO
	.align		4
.L_4233:
        /*003c*/ 	.byte	0x04, 0x17
        /*003e*/ 	.short	(.L_4235 - .L_4234)
.L_4234:
        /*0040*/ 	.word	0x00000000
        /*0044*/ 	.short	0x0000
        /*0046*/ 	.short	0x0000
        /*0048*/ 	.byte	0x00, 0xf0, 0x11, 0x00


	//----- nvinfo : EIATTR_MAXREG_COUNT
	.align		4
.L_4235:
        /*004c*/ 	.byte	0x03, 0x1b
        /*004e*/ 	.short	0x00ff


	//----- nvinfo : EIATTR_MERCURY_ISA_VERSION
	.align		4
        /*0050*/ 	.byte	0x03, 0x5f
        /*0052*/ 	.short	0x0000


	//----- nvinfo : EIATTR_EXIT_INSTR_OFFSETS
	.align		4
        /*0054*/ 	.byte	0x04, 0x1c
        /*0056*/ 	.short	(.L_4237 - .L_4236)


	//   ....[0]....
.L_4236:
        /*0058*/ 	.word	0x00000010


	//----- nvinfo : EIATTR_MAX_THREADS
	.align		4
.L_4237:
        /*005c*/ 	.byte	0x04, 0x05
        /*005e*/ 	.short	(.L_4239 - .L_4238)
.L_4238:
        /*0060*/ 	.word	0x00000080
        /*0064*/ 	.word	0x00000001
        /*0068*/ 	.word	0x00000001
.L_4239:


//--------------------- .nv.info._ZN2at6native18elementwise_kernelILi128ELi4EZNS0_15gpu_kernel_implIZZZNS0_49_GLOBAL__N__b919a28f_16_Normalization_cu_5c38458736batch_norm_elementwise_backward_evalERKNS_6TensorES6_S6_S6_ENKUlvE0_clEvENKUlvE1_clEvEUlN3c104HalfEfE_EEvRNS_18TensorIteratorBaseERKT_EUliE_EEviT1_ --------------------------
	.section	.nv.info._ZN2at6native18elementwise_kernelILi128ELi4EZNS0_15gpu_kernel_implIZZZNS0_49_GLOBAL__N__b919a28f_16_Normalization_cu_5c38458736batch_norm_elementwise_backward_evalERKNS_6TensorES6_S6_S6_ENKUlvE0_clEvENKUlvE1_clEvEUlN3c104HalfEfE_EEvRNS_18TensorIteratorBaseERKT_EUliE_EEviT1_,"",@"SHT_CUDA_INFO"
	.sectionflags	@""
	.align	4


	//----- nvinfo : EIATTR_CUDA_API_VERSION
	.align		4
        /*0000*/ 	.byte	0x04, 0x37
        /*0002*/ 	.short	(.L_4241 - .L_4240)
.L_4240:
        /*0004*/ 	.word	0x00000082


	//----- nvinfo : EIATTR_SW2861232_WAR
	.align		4
.L_4241:
        /*0008*/ 	.byte	0x01, 0x35
	.zero		2


	//----- nvinfo : EIATTR_PARAM_CBANK
	.align		4
        /*000c*/ 	.byte	0x04, 0x0a
        /*000e*/ 	.short	(.L_4243 - .L_4242)
	.align		4
.L_4242:
        /*0010*/ 	.word	index@(.nv.constant0._ZN2at6native18elementwise_kernelILi128ELi4EZNS0_15gpu_kernel_implIZZZNS0_49_GLOBAL__N__b919a28f_16_Normalization_cu_5c38458736batch_norm_elementwise_backward_evalERKNS_6TensorES6_S6_S6_ENKUlvE0_clEvENKUlvE1_clEvEUlN3c104HalfEfE_EEvRNS_18TensorIteratorBaseERKT_EUliE_EEviT1_)
        /*0014*/ 	.short	0x0160
        /*0016*/ 	.short	0x0290


	//----- nvinfo : EIATTR_CBANK_PARAM_SIZE
	.align		4
.L_4243:
        /*0018*/ 	.byte	0x03, 0x19
        /*001a*/ 	.short	0x0290


	//----- nvinfo : EIATTR_KPARAM_INFO
	.align		4
        /*001c*/ 	.byte	0x04, 0x17
        /*001e*/ 	.short	(.L_4245 - .L_4244)
.L_4244:
        /*0020*/ 	.word	0x00000000
        /*0024*/ 	.short	0x0001
        /*0026*/ 	.short	0x0008
        /*0028*/ 	.byte	0x00, 0xf0, 0x21, 0x0a


	//----- nvinfo : EIATTR_KPARAM_INFO
	.align		4
.L_4245:
        /*002c*/ 	.byte	0x04, 0x17
        /*002e*/ 	.short	(.L_4247 - .L_4246)
.L_4246:
        /*0030*/ 	.word	0x00000000
        /*0034*/ 	.short	0x0000
        /*0036*/ 	.short	0x0000
        /*0038*/ 	.byte	0x00, 0xf0, 0x11, 0x00


	//----- nvinfo : EIATTR_MAXREG_COUNT
	.align		4
.L_4247:
        /*003c*/ 	.byte	0x03, 0x1b
        /*003e*/ 	.short	0x0080


	//----- nvinfo : EIATTR_EXTERNS
	.align		4
        /*0040*/ 	.byte	0x04, 0x0f
        /*0042*/ 	.short	(.L_4249 - .L_4248)


	//   ....[0]....
	.align		4
.L_4248:
        /*0044*/ 	.word	index@(__assertfail)


	//----- nvinfo : EIATTR_MERCURY_ISA_VERSION
	.align		4
.L_4249:
        /*0048*/ 	.byte	0x03, 0x5f
        /*004a*/ 	.short	0x0000


	//----- nvinfo : EIATTR_SYSCALL_OFFSETS
	.align		4
        /*004c*/ 	.byte	0x04, 0x46
        /*004e*/ 	.short	(.L_4251 - .L_4250)


	//   ....[0]....
.L_4250:
        /*0050*/ 	.word	0x00002020


	//   ....[1]....
        /*0054*/ 	.word	0x00002e50


	//   ....[2]....
        /*0058*/ 	.word	0x00003e00


	//   ....[3]....
        /*005c*/ 	.word	0x00005e90


	//   ....[4]....
        /*0060*/ 	.word	0x00006cc0


	//   ....[5]....
        /*0064*/ 	.word	0x00007c70


	//   ....[6]....
        /*0068*/ 	.word	0x00009cd0


	//   ....[7]....
        /*006c*/ 	.word	0x0000ab00


	//   ....[8]....
        /*0070*/ 	.word	0x0000bab0


	//   ....[9]....
        /*0074*/ 	.word	0x0000db20


	//   ....[10]....
        /*0078*/ 	.word	0x0000e950


	//   ....[11]....
        /*007c*/ 	.word	0x0000f900


	//----- nvinfo : EIATTR_EXIT_INSTR_OFFSETS
	.align		4
.L_4251:
        /*0080*/ 	.byte	0x04, 0x1c
        /*0082*/ 	.short	(.L_4253 - .L_4252)


	//   ....[0]....
.L_4252:
        /*0084*/ 	.word	0x0000bb70


	//   ....[1]....
        /*0088*/ 	.word	0x0000eb00


	//   ....[2]....
        /*008c*/ 	.word	0x0000eb40


	//   ....[3]....
        /*0090*/ 	.word	0x0000ebe0


	//   ....[4]....
        /*0094*/ 	.word	0x0000ec20


	//   ....[5]....
        /*0098*/ 	.word	0x0000ec60


	//   ....[6]....
        /*009c*/ 	.word	0x0000ecf0


	//   ....[7]....
        /*00a0*/ 	.word	0x0000ed10


	//   ....[8]....
        /*00a4*/ 	.word	0x0000edb0


	//   ....[9]....
        /*00a8*/ 	.word	0x0000ee00


	//   ....[10]....
        /*00ac*/ 	.word	0x0000ee50


	//   ....[11]....
        /*00b0*/ 	.word	0x0000ef20


	//   ....[12]....
        /*00b4*/ 	.word	0x0000ef80


	//   ....[13]....
        /*00b8*/ 	.word	0x0000f110


	//   ....[14]....
        /*00bc*/ 	.word	0x0000f270


	//   ....[15]....
        /*00c0*/ 	.word	0x0000f2b0


	//   ....[16]....
        /*00c4*/ 	.word	0x0000f370


	//   ....[17]....
        /*00c8*/ 	.word	0x0000f4f0


	//   ....[18]....
        /*00cc*/ 	.word	0x0000f670


	//   ....[19]....
        /*00d0*/ 	.word	0x0000f7d0


	//   ....[20]....
        /*00d4*/ 	.word	0x0000f910


	//   ....[21]....
        /*00d8*/ 	.word	0x0000f950


	//   ....[22]....
        /*00dc*/ 	.word	0x0000f990


	//----- nvinfo : EIATTR_MAX_THREADS
	.align		4
.L_4253:
        /*00e0*/ 	.byte	0x04, 0x05
        /*00e2*/ 	.short	(.L_4255 - .L_4254)
.L_4254:
        /*00e4*/ 	.word	0x00000080
        /*00e8*/ 	.word	0x00000001
        /*00ec*/ 	.word	0x00000001


	//----- nvinfo : EIATTR_CRS_STACK_SIZE
	.align		4
.L_4255:
        /*00f0*/ 	.byte	0x04, 0x1e
        /*00f2*/ 	.short	(.L_4257 - .L_4256)
.L_4256:
        /*00f4*/ 	.word	0x00000000
.L_4257:


//--------------------- .nv.info._ZN2at6native27unrolled_elementwise_kernelIZZZNS0_49_GLOBAL__N__b919a28f_16_Normalization_cu_5c38458736batch_norm_elementwise_backward_evalERKNS_6TensorES5_S5_S5_ENKUlvE0_clEvENKUlvE1_clEvEUlN3c104HalfEfE_St5arrayIPcLm3EELi4E23TrivialOffsetCalculatorILi2EjESE_ILi1EjENS0_6memory12LoadWithCastILi2EEENSH_13StoreWithCastILi1EEEEEviT_T0_T2_T3_T4_T5_ --------------------------
	.section	.nv.info._ZN2at6native27unrolled_elementwise_kernelIZZZNS0_49_GLOBAL__N__b919a28f_16_Normalization_cu_5c38458736batch_norm_elementwise_backward_evalERKNS_6TensorES5_S5_S5_ENKUlvE0_clEvENKUlvE1_clEvEUlN3c104HalfEfE_St5arrayIPcLm3EELi4E23TrivialOffsetCalculatorILi2EjESE_ILi1EjENS0_6memory12LoadWithCastILi2EEENSH_13StoreWithCastILi1EEEEEviT_T0_T2_T3_T4_T5_,"",@"SHT_CUDA_INFO"
	.sectionflags	@""
	.align	4


	//----- nvinfo : EIATTR_CUDA_API_VERSION
	.align		4
        /*0000*/ 	.byte	0x04, 0x37
        /*0002*/ 	.short	(.L_4259 - .L_4258)
.L_4258:
        /*0004*/ 	.word	0x00000082


	//----- nvinfo : EIATTR_SW2861232_WAR
	.align		4
.L_4259:
        /*0008*/ 	.byte	0x01, 0x35
	.zero		2


	//----- nvinfo : EIATTR_PARAM_CBANK
	.align		4
        /*000c*/ 	.byte	0x04, 0x0a
        /*000e*/ 	.short	(.L_4261 - .L_4260)
	.align		4
.L_4260:
        /*0010*/ 	.word	index@(.nv.constant0._ZN2at6native27unrolled_elementwise_kernelIZZZNS0_49_GLOBAL__N__b919a28f_16_Normalization_cu_5c38458736batch_norm_elementwise_backward_evalERKNS_6TensorES5_S5_S5_ENKUlvE0_clEvENKUlvE1_clEvEUlN3c104HalfEfE_St5arrayIPcLm3EELi4E23TrivialOffsetCalculatorILi2EjESE_ILi1EjENS0_6memory12LoadWithCastILi2EEENSH_13StoreWithCastILi1EEEEEviT_T0_T2_T3_T4_T5_)
        /*0014*/ 	.short	0x0160
        /*0016*/ 	.short	0x0038


	//----- nvinfo : EIATTR_CBANK_PARAM_SIZE
	.align		4
.L_4261:
        /*0018*/ 	.byte	0x03, 0x19
        /*001a*/ 	.short	0x0038


	//----- nvinfo : EIATTR_KPARAM_INFO
	.align		4
        /*001c*/ 	.byte	0x04, 0x17
        /*001e*/ 	.short	(.L_4263 - .L_4262)
.L_4262:
        /*0020*/ 	.word	0x00000000
        /*0024*/ 	.short	0x0006
        /*0026*/ 	.short	0x0030
        /*0028*/ 	.byte	0x00, 0xf0, 0x21, 0x00


	//----- nvinfo : EIATTR_KPARAM_INFO
	.align		4
.L_4263:
        /*002c*/ 	.byte	0x04, 0x17
        /*002e*/ 	.short	(.L_4265 - .L_4264)
.L_4264:
        /*0030*/ 	.word	0x00000000
        /*0034*/ 	.short	0x0005
        /*0036*/ 	.short	0x0024
        /*0038*/ 	.byte	0x00, 0xf0, 0x31, 0x00


	//----- nvinfo : EIATTR_KPARAM_INFO
	.align		4
.L_4265:
        /*003c*/ 	.byte	0x04, 0x17
        /*003e*/ 	.short	(.L_4267 - .L_4266)
.L_4266:
        /*0040*/ 	.word	0x00000000
        /*0044*/ 	.short	0x0004
        /*0046*/ 	.short	0x0021
        /*0048*/ 	.byte	0x00, 0xf0, 0x05, 0x00


	//----- nvinfo : EIATTR_KPARAM_INFO
	.align		4
.L_4267:
        /*004c*/ 	.byte	0x04, 0x17
        /*004e*/ 	.short	(.L_4269 - .L_4268)
.L_4268:
        /*0050*/ 	.word	0x00000000
        /*0054*/ 	.short	0x0003
        /*0056*/ 	.short	0x0020
        /*0058*/ 	.byte	0x00, 0xf0, 0x05, 0x00


	//----- nvinfo : EIATTR_KPARAM_INFO
	.align		4
.L_4269:
        /*005c*/ 	.byte	0x04, 0x17
        /*005e*/ 	.short	(.L_4271 - .L_4270)
.L_4270:
        /*0060*/ 	.word	0x00000000
        /*0064*/ 	.short	0x0002
        /*0066*/ 	.short	0x0008
        /*0068*/ 	.byte	0x00, 0xf0, 0x61, 0x00


	//----- nvinfo : EIATTR_KPARAM_INFO
	.align		4
.L_4271:
        /*006c*/ 	.byte	0x04, 0x17
        /*006e*/ 	.short	(.L_4273 - .L_4272)
.L_4272:
        /*0070*/ 	.word	0x00000000
        /*0074*/ 	.short	0x0001
        /*0076*/ 	.short	0x0004
        /*0078*/ 	.byte	0x00, 0xf0, 0x05, 0x00


	//----- nvinfo : EIATTR_KPARAM_INFO
	.align		4
.L_4273:
        /*007c*/ 	.byte	0x04, 0x17
        /*007e*/ 	.short	(.L_4275 - .L_4274)
.L_4274:
        /*0080*/ 	.word	0x00000000
        /*0084*/ 	.short	0x0000
        /*0086*/ 	.short	0x0000
        /*0088*/ 	.byte	0x00, 0xf0, 0x11, 0x00


	//----- nvinfo : EIATTR_MAXREG_COUNT
	.align		4
.L_4275:
        /*008c*/ 	.byte	0x03, 0x1b
        /*008e*/ 	.short	0x00ff


	//----- nvinfo : EIATTR_EXTERNS
	.align		4
        /*0090*/ 	.byte	0x04, 0x0f
        /*0092*/ 	.short	(.L_4277 - .L_4276)


	//   ....[0]....
	.align		4
.L_4276:
        /*0094*/ 	.word	index@(__assertfail)


	//----- nvinfo : EIATTR_MERCURY_ISA_VERSION
	.align		4
.L_4277:
        /*0098*/ 	.byte	0x03, 0x5f
        /*009a*/ 	.short	0x0000


	//----- nvinfo : EIATTR_SYSCALL_OFFSETS
	.align		4
        /*009c*/ 	.byte	0x04, 0x46
        /*009e*/ 	.short	(.L_4279 - .L_4278)


	//   ....[0]....
.L_4278:
        /*00a0*/ 	.word	0x000010a0


	//   ....[1]....
        /*00a4*/ 	.word	0x00001ed0


	//   ....[2]....
        /*00a8*/ 	.word	0x00002f60


	//   ....[3]....
        /*00ac*/ 	.word	0x00003d90


	//   ....[4]....
        /*00b0*/ 	.word	0x00004e40


	//   ....[5]....
        /*00b4*/ 	.word	0x00005c70


	//   ....[6]....
        /*00b8*/ 	.word	0x00006cf0


	//   ....[7]....
        /*00bc*/ 	.word	0x00007af0


	//   ....[8]....
        /*00c0*/ 	.word	0x00008d40


	//   ....[9]....
        /*00c4*/ 	.word	0x00009d70


	//   ....[10]....
        /*00c8*/ 	.word	0x0000ad60


	//   ....[11]....
        /*00cc*/ 	.word	0x0000bd50


	//----- nvinfo : EIATTR_EXIT_INSTR_OFFSETS
	.align		4
.L_4279:
        /*00d0*/ 	.byte	0x04, 0x1c
        /*00d2*/ 	.short	(.L_4281 - .L_4280)


	//   ....[0]....
.L_4280:
        /*00d4*/ 	.word	0x0000ae20


	//   ....[1]....
        /*00d8*/ 	.word	0x0000af50


	//   ....[2]....
        /*00dc*/ 	.word	0x0000af90


	//   ....[3]....
        /*00e0*/ 	.word	0x0000b030


	//   ....[4]....
        /*00e4*/ 	.word	0x0000b070


	//   ....[5]....
        /*00e8*/ 	.word	0x0000b0b0


	//   ....[6]....
        /*00ec*/ 	.word	0x0000b140


	//   ....[7]....
        /*00f0*/ 	.word	0x0000b160


	//   ....[8]....
        /*00f4*/ 	.word	0x0000b200


	//   ....[9]....
        /*00f8*/ 	.word	0x0000b250


	//   ....[10]....
        /*00fc*/ 	.word	0x0000b2a0


	//   ....[11]....
        /*0100*/ 	.word	0x0000b370


	//   ....[12]....
        /*0104*/ 	.word	0x0000b3d0


	//   ....[13]....
        /*0108*/ 	.word	0x0000b560


	//   ....[14]....
        /*010c*/ 	.word	0x0000b6c0


	//   ....[15]....
        /*0110*/ 	.word	0x0000b700


	//   ....[16]....
        /*0114*/ 	.word	0x0000b7c0


	//   ....[17]....
        /*0118*/ 	.word	0x0000b940


	//   ....[18]....
        /*011c*/ 	.word	0x0000bac0


	//   ....[19]....
        /*0120*/ 	.word	0x0000bc20


	//   ....[20]....
        /*0124*/ 	.word	0x0000bd60


	//   ....[21]....
        /*0128*/ 	.word	0x0000bda0


	//   ....[22]....
        /*012c*/ 	.word	0x0000bde0


	//----- nvinfo : EIATTR_MAX_THREADS
	.align		4
.L_4281:
        /*0130*/ 	.byte	0x04, 0x05
        /*0132*/ 	.short	(.L_4283 - .L_4282)
.L_4282:
        /*0134*/ 	.word	0x00000080
        /*0138*/ 	.word	0x00000001
        /*013c*/ 	.word	0x00000001


	//----- nvinfo : EIATTR_CRS_STACK_SIZE
	.align		4
.L_4283:
        /*0140*/ 	.byte	0x04, 0x1e
        /*0142*/ 	.short	(.L_4285 - .L_4284)
.L_4284:
        /*0144*/ 	.word	0x00000000
.L_4285:


//--------------------- .nv.info._ZN2at6native18elementwise_kernelILi128ELi4EZNS0_22gpu_kernel_impl_nocastIZZZNS0_49_GLOBAL__N__b919a28f_16_Normalization_cu_5c38458736batch_norm_elementwise_backward_evalERKNS_6TensorES6_S6_S6_ENKUlvE0_clEvENKUlvE1_clEvEUlN3c104HalfEfE_EEvRNS_18TensorIteratorBaseERKT_EUliE_EEviT1_ --------------------------
	.section	.nv.info._ZN2at6native18elementwise_kernelILi128ELi4EZNS0_22gpu_kernel_impl_nocastIZZZNS0_49_GLOBAL__N__b919a28f_16_Normalization_cu_5c38458736batch_norm_elementwise_backward_evalERKNS_6TensorES6_S6_S6_ENKUlvE0_clEvENKUlvE1_clEvEUlN3c104HalfEfE_EEvRNS_18TensorIteratorBaseERKT_EUliE_EEviT1_,"",@"SHT_CUDA_INFO"
	.sectionflags	@""
	.align	4


	//----- nvinfo : EIATTR_CUDA_API_VERSION
	.align		4
        /*0000*/ 	.byte	0x04, 0x37
        /*0002*/ 	.short	(.L_4287 - .L_4286)
.L_4286:
        /*0004*/ 	.word	0x00000082


	//----- nvinfo : EIATTR_SW2861232_WAR
	.align		4
.L_4287:
        /*0008*/ 	.byte	0x01, 0x35
	.zero		2


	//----- nvinfo : EIATTR_PARAM_CBANK
	.align		4
        /*000c*/ 	.byte	0x04, 0x0a
        /*000e*/ 	.short	(.L_4289 - .L_4288)
	.align		4
.L_4288:
        /*0010*/ 	.word	index@(.nv.constant0._ZN2at6native18elementwise_kernelILi128ELi4EZNS0_22gpu_kernel_impl_nocastIZZZNS0_49_GLOBAL__N__b919a28f_16_Normalization_cu_5c38458736batch_norm_elementwise_backward_evalERKNS_6TensorES6_S6_S6_ENKUlvE0_clEvENKUlvE1_clEvEUlN3c104HalfEfE_EEvRNS_18TensorIteratorBaseERKT_EUliE_EEviT1_)
        /*0014*/ 	.short	0x0160
        /*0016*/ 	.short	0x0290


	//----- nvinfo : EIATTR_CBANK_PARAM_SIZE
	.align		4
.L_4289:
        /*0018*/ 	.byte	0x03, 0x19
        /*001a*/ 	.short	0x0290


	//----- nvinfo : EIATTR_KPARAM_INFO
	.align		4
        /*001c*/ 	.byte	0x04, 0x17
        /*001e*/ 	.short	(.L_4291 - .L_4290)
.L_4290:
        /*0020*/ 	.word	0x00000000
        /*0024*/ 	.short	0x0001
        /*0026*/ 	.short	0x0008
        /*0028*/ 	.byte	0x00, 0xf0, 0x21, 0x0a


	//----- nvinfo : EIATTR_KPARAM_INFO
	.align		4
.L_4291:
        /*002c*/ 	.byte	0x04, 0x17
        /*002e*/ 	.short	(.L_4293 - .L_4292)
.L_4292:
        /*0030*/ 	.word	0x00000000
        /*0034*/ 	.short	0x0000
        /*0036*/ 	.short	0x0000
        /*0038*/ 	.byte	0x00, 0xf0, 0x11, 0x00


	//----- nvinfo : EIATTR_MAXREG_COUNT
	.align		4
.L_4293:
        /*003c*/ 	.byte	0x03, 0x1b
        /*003e*/ 	.short	0x0080


	//----- nvinfo : EIATTR_MERCURY_ISA_VERSION
	.align		4
        /*0040*/ 	.byte	0x03, 0x5f
        /*0042*/ 	.short	0x0000


	//----- nvinfo : EIATTR_EXIT_INSTR_OFFSETS
	.align		4
        /*0044*/ 	.byte	0x04, 0x1c
        /*0046*/ 	.short	(.L_4295 - .L_4294)


	//   ....[0]....
.L_4294:
        /*0048*/ 	.word	0x000032e0


	//   ....[1]....
        /*004c*/ 	.word	0x00004380


	//----- nvinfo : EIATTR_MAX_THREADS
	.align		4
.L_4295:
        /*0050*/ 	.byte	0x04, 0x05
        /*0052*/ 	.short	(.L_4297 - .L_4296)
.L_4296:
        /*0054*/ 	.word	0x00000080
        /*0058*/ 	.word	0x00000001
        /*005c*/ 	.word	0x00000001


	//----- nvinfo : EIATTR_CRS_STACK_SIZE
	.align		4
.L_4297:
        /*0060*/ 	.byte	0x04, 0x1e
        /*0062*/ 	.short	(.L_4299 - .L_4298)
.L_4298:
        /*0064*/ 	.word	0x00000000
.L_4299:


//--------------------- .nv.info._ZN2at6native27unrolled_elementwise_kernelIZZZNS0_49_GLOBAL__N__b919a28f_16_Normalization_cu_5c38458736batch_norm_elementwise_backward_evalERKNS_6TensorES5_S5_S5_ENKUlvE0_clEvENKUlvE1_clEvEUlN3c104HalfEfE_St5arrayIPcLm3EELi4E23TrivialOffsetCalculatorILi2EjESE_ILi1EjENS0_6memory15LoadWithoutCastENSH_16StoreWithoutCastEEEviT_T0_T2_T3_T4_T5_ --------------------------
	.section	.nv.info._ZN2at6native27unrolled_elementwise_kernelIZZZNS0_49_GLOBAL__N__b919a28f_16_Normalization_cu_5c38458736batch_norm_elementwise_backward_evalERKNS_6TensorES5_S5_S5_ENKUlvE0_clEvENKUlvE1_clEvEUlN3c104HalfEfE_St5arrayIPcLm3EELi4E23TrivialOffsetCalculatorILi2EjESE_ILi1EjENS0_6memory15LoadWithoutCastENSH_16StoreWithoutCastEEEviT_T0_T2_T3_T4_T5_,"",@"SHT_CUDA_INFO"
	.sectionflags	@""
	.align	4


	//----- nvinfo : EIATTR_CUDA_API_VERSION
	.align		4
        /*0000*/ 	.byte	0x04, 0x37
        /*0002*/ 	.short	(.L_4301 - .L_4300)
.L_4300:
        /*0004*/ 	.word	0x00000082


	//----- nvinfo : EIATTR_SW2861232_WAR
	.align		4
.L_4301:
        /*0008*/ 	.byte	0x01, 0x35
	.zero		2


	//----- nvinfo : EIATTR_PARAM_CBANK
	.align		4
        /*000c*/ 	.byte	0x04, 0x0a
        /*000e*/ 	.short	(.L_4303 - .L_4302)
	.align		4
.L_4302:
        /*0010*/ 	.word	index@(.nv.constant0._ZN2at6native27unrolled_elementwise_kernelIZZZNS0_49_GLOBAL__N__b919a28f_16_Normalization_cu_5c38458736batch_norm_elementwise_backward_evalERKNS_6TensorES5_S5_S5_ENKUlvE0_clEvENKUlvE1_clEvEUlN3c104HalfEfE_St5arrayIPcLm3EELi4E23TrivialOffsetCalculatorILi2EjESE_ILi1EjENS0_6memory15LoadWithoutCastENSH_16StoreWithoutCastEEEviT_T0_T2_T3_T4_T5_)
        /*0014*/ 	.short	0x0160
        /*0016*/ 	.short	0x0024


	//----- nvinfo : EIATTR_CBANK_PARAM_SIZE
	.align		4
.L_4303:
        /*0018*/ 	.byte	0x03, 0x19
        /*001a*/ 	.short	0x0024


	//----- nvinfo : EIATTR_KPARAM_INFO
	.align		4
        /*001c*/ 	.byte	0x04, 0x17
        /*001e*/ 	.short	(.L_4305 - .L_4304)
.L_4304:
        /*0020*/ 	.word	0x00000000
        /*0024*/ 	.short	0x0006
        /*0026*/ 	.short	0x0023
        /*0028*/ 	.byte	0x00, 0xf0, 0x05, 0x00


	//----- nvinfo : EIATTR_KPARAM_INFO
	.align		4
.L_4305:
        /*002c*/ 	.byte	0x04, 0x17
        /*002e*/ 	.short	(.L_4307 - .L_4306)
.L_4306:
        /*0030*/ 	.word	0x00000000
        /*0034*/ 	.short	0x0005
        /*0036*/ 	.short	0x0022
        /*0038*/ 	.byte	0x00, 0xf0, 0x05, 0x00


	//----- nvinfo : EIATTR_KPARAM_INFO
	.align		4
.L_4307:
        /*003c*/ 	.byte	0x04, 0x17
        /*003e*/ 	.short	(.L_4309 - .L_4308)
.L_4308:
        /*0040*/ 	.word	0x00000000
        /*0044*/ 	.short	0x0004
        /*0046*/ 	.short	0x0021
        /*0048*/ 	.byte	0x00, 0xf0, 0x05, 0x00


	//----- nvinfo : EIATTR_KPARAM_INFO
	.align		4
.L_4309:
        /*004c*/ 	.byte	0x04, 0x17
        /*004e*/ 	.short	(.L_4311 - .L_4310)
.L_4310:
        /*0050*/ 	.word	0x00000000
        /*0054*/ 	.short	0x0003
        /*0056*/ 	.short	0x0020
        /*0058*/ 	.byte	0x00, 0xf0, 0x05, 0x00


	//----- nvinfo : EIATTR_KPARAM_INFO
	.align		4
.L_4311:
        /*005c*/ 	.byte	0x04, 0x17
        /*005e*/ 	.short	(.L_4313 - .L_4312)
.L_4312:
        /*0060*/ 	.word	0x00000000
        /*0064*/ 	.short	0x0002
        /*0066*/ 	.short	0x0008
        /*0068*/ 	.byte	0x00, 0xf0, 0x61, 0x00


	//----- nvinfo : EIATTR_KPARAM_INFO
	.align		4
.L_4313:
        /*006c*/ 	.byte	0x04, 0x17
        /*006e*/ 	.short	(.L_4315 - .L_4314)
.L_4314:
        /*0070*/ 	.word	0x00000000
        /*0074*/ 	.short	0x0001
        /*0076*/ 	.short	0x0004
        /*0078*/ 	.byte	0x00, 0xf0, 0x05, 0x00


	//----- nvinfo : EIATTR_KPARAM_INFO
	.align		4
.L_4315:
        /*007c*/ 	.byte	0x04, 0x17
        /*007e*/ 	.short	(.L_4317 - .L_4316)
.L_4316:
        /*0080*/ 	.word	0x00000000
        /*0084*/ 	.short	0x0000
        /*0086*/ 	.short	0x0000
        /*0088*/ 	.byte	0x00, 0xf0, 0x11, 0x00


	//----- nvinfo : EIATTR_MAXREG_COUNT
	.align		4
.L_4317:
        /*008c*/ 	.byte	0x03, 0x1b
        /*008e*/ 	.short	0x00ff


	//----- nvinfo : EIATTR_MERCURY_ISA_VERSION
	.align		4
        /*0090*/ 	.byte	0x03, 0x5f
        /*0092*/ 	.short	0x0000


	//----- nvinfo : EIATTR_EXIT_INSTR_OFFSETS
	.align		4
        /*0094*/ 	.byte	0x04, 0x1c
        /*0096*/ 	.short	(.L_4319 - .L_4318)


	//   ....[0]....
.L_4318:
        /*0098*/ 	.word	0x00000570


	//   ....[1]....
        /*009c*/ 	.word	0x000005c0


	//----- nvinfo : EIATTR_MAX_THREADS
	.align		4
.L_4319:
        /*00a0*/ 	.byte	0x04, 0x05
        /*00a2*/ 	.short	(.L_4321 - .L_4320)
.L_4320:
        /*00a4*/ 	.word	0x00000080
        /*00a8*/ 	.word	0x00000001
        /*00ac*/ 	.word	0x00000001


	//----- nvinfo : EIATTR_CRS_STACK_SIZE
	.align		4
.L_4321:
        /*00b0*/ 	.byte	0x04, 0x1e
        /*00b2*/ 	.short	(.L_4323 - .L_4322)
.L_4322:
        /*00b4*/ 	.word	0x00000000
.L_4323:


//--------------------- .nv.info._ZN2at6native29vectorized_elementwise_kernelILi2EZZZNS0_49_GLOBAL__N__b919a28f_16_Normalization_cu_5c38458736batch_norm_elementwise_backward_evalERKNS_6TensorES5_S5_S5_ENKUlvE0_clEvENKUlvE1_clEvEUlN3c104HalfEfE_St5arrayIPcLm3EEEEviT0_T1_ --------------------------
	.section	.nv.info._ZN2at6native29vectorized_elementwise_kernelILi2EZZZNS0_49_GLOBAL__N__b919a28f_16_Normalization_cu_5c38458736batch_norm_elementwise_backward_evalERKNS_6TensorES5_S5_S5_ENKUlvE0_clEvENKUlvE1_clEvEUlN3c104HalfEfE_St5arrayIPcLm3EEEEviT0_T1_,"",@"SHT_CUDA_INFO"
	.sectionflags	@""
	.align	4


	//----- nvinfo : EIATTR_CUDA_API_VERSION
	.align		4
        /*0000*/ 	.byte	0x04, 0x37
        /*0002*/ 	.short	(.L_4325 - .L_4324)
.L_4324:
        /*0004*/ 	.word	0x00000082


	//----- nvinfo : EIATTR_SW2861232_WAR
	.align		4
.L_4325:
        /*0008*/ 	.byte	0x01, 0x35
	.zero		2


	//----- nvinfo : EIATTR_PARAM_CBANK
	.align		4
        /*000c*/ 	.byte	0x04, 0x0a
        /*000e*/ 	.short	(.L_4327 - .L_4326)
	.align		4
.L_4326:
        /*0010*/ 	.word	index@(.nv.constant0._ZN2at6native29vectorized_elementwise_kernelILi2EZZZNS0_49_GLOBAL__N__b919a28f_16_Normalization_cu_5c38458736batch_norm_elementwise_backward_evalERKNS_6TensorES5_S5_S5_ENKUlvE0_clEvENKUlvE1_clEvEUlN3c104HalfEfE_St5arrayIPcLm3EEEEviT0_T1_)
        /*0014*/ 	.short	0x0160
        /*0016*/ 	.short	0x0020


	//----- nvinfo : EIATTR_CBANK_PARAM_SIZE
	.align		4
.L_4327:
        /*0018*/ 	.byte	0x03, 0x19
        /*001a*/ 	.short	0x0020


	//----- nvinfo : EIATTR_KPARAM_INFO
	.align		4
        /*001c*/ 	.byte	0x04, 0x17
        /*001e*/ 	.short	(.L_4329 - .L_4328)
.L_4328:
        /*0020*/ 	.word	0x00000000
        /*0024*/ 	.short	0x0002
        /*0026*/ 	.short	0x0008
        /*0028*/ 	.byte	0x00, 0xf0, 0x61, 0x00


	//----- nvinfo : EIATTR_KPARAM_INFO
	.align		4
.L_4329:
        /*002c*/ 	.byte	0x04, 0x17
        /*002e*/ 	.short	(.L_4331 - .L_4330)
.L_4330:
        /*0030*/ 	.word	0x00000000
        /*0034*/ 	.short	0x0001
        /*0036*/ 	.short	0x0004
        /*0038*/ 	.byte	0x00, 0xf0, 0x05, 0x00


	//----- nvinfo : EIATTR_KPARAM_INFO
	.align		4
.L_4331:
        /*003c*/ 	.byte	0x04, 0x17
        /*003e*/ 	.short	(.L_4333 - .L_4332)
.L_4332:
        /*0040*/ 	.word	0x00000000
        /*0044*/ 	.short	0x0000
        /*0046*/ 	.short	0x0000
        /*0048*/ 	.byte	0x00, 0xf0, 0x11, 0x00


	//----- nvinfo : EIATTR_MAXREG_COUNT
	.align		4
.L_4333:
        /*004c*/ 	.byte	0x03, 0x1b
        /*004e*/ 	.short	0x00ff


	//----- nvinfo : EIATTR_MERCURY_ISA_VERSION
	.align		4
        /*0050*/ 	.byte	0x03, 0x5f
        /*0052*/ 	.short	0x0000


	//----- nvinfo : EIATTR_EXIT_INSTR_OFFSETS
	.align		4
        /*0054*/ 	.byte	0x04, 0x1c
        /*0056*/ 	.short	(.L_4335 - .L_4334)


	//   ....[0]....
.L_4334:
        /*0058*/ 	.word	0x00000300


	//   ....[1]....
        /*005c*/ 	.word	0x00000e80


	//   ....[2]....
        /*0060*/ 	.word	0x00000ed0


	//----- nvinfo : EIATTR_MAX_THREADS
	.align		4
.L_4335:
        /*0064*/ 	.byte	0x04, 0x05
        /*0066*/ 	.short	(.L_4337 - .L_4336)
.L_4336:
        /*0068*/ 	.word	0x00000080
        /*006c*/ 	.word	0x00000001
        /*0070*/ 	.word	0x00000001


	//----- nvinfo : EIATTR_CRS_STACK_SIZE
	.align		4
.L_4337:
        /*0074*/ 	.byte	0x04, 0x1e
        /*0076*/ 	.short	(.L_4339 - .L_4338)
.L_4338:
        /*0078*/ 	.word	0x00000000
.L_4339:


//--------------------- .nv.info._ZN2at6native29vectorized_elementwise_kernelILi4EZZZNS0_49_GLOBAL__N__b919a28f_16_Normalization_cu_5c38458736batch_norm_elementwise_backward_evalERKNS_6TensorES5_S5_S5_ENKUlvE0_clEvENKUlvE1_clEvEUlN3c104HalfEfE_St5arrayIPcLm3EEEEviT0_T1_ --------------------------
	.section	.nv.info._ZN2at6native29vectorized_elementwise_kernelILi4EZZZNS0_49_GLOBAL__N__b919a28f_16_Normalization_cu_5c38458736batch_norm_elementwise_backward_evalERKNS_6TensorES5_S5_S5_ENKUlvE0_clEvENKUlvE1_clEvEUlN3c104HalfEfE_St5arrayIPcLm3EEEEviT0_T1_,"",@"SHT_CUDA_INFO"
	.sectionflags	@""
	.align	4


	//----- nvinfo : EIATTR_CUDA_API_VERSION
	.align		4
        /*0000*/ 	.byte	0x04, 0x37
        /*0002*/ 	.short	(.L_4341 - .L_4340)
.L_4340:
        /*0004*/ 	.word	0x00000082


	//----- nvinfo : EIATTR_SW2861232_WAR
	.align		4
.L_4341:
        /*0008*/ 	.byte	0x01, 0x35
	.zero		2


	//----- nvinfo : EIATTR_PARAM_CBANK
	.align		4
        /*000c*/ 	.byte	0x04, 0x0a
        /*000e*/ 	.short	(.L_4343 - .L_4342)
	.align		4
.L_4342:
        /*0010*/ 	.word	index@(.nv.constant0._ZN2at6native29vectorized_elementwise_kernelILi4EZZZNS0_49_GLOBAL__N__b919a28f_16_Normalization_cu_5c38458736batch_norm_elementwise_backward_evalERKNS_6TensorES5_S5_S5_ENKUlvE0_clEvENKUlvE1_clEvEUlN3c104HalfEfE_St5arrayIPcLm3EEEEviT0_T1_)
        /*0014*/ 	.short	0x0160
        /*0016*/ 	.short	0x0020


	//----- nvinfo : EIATTR_CBANK_PARAM_SIZE
	.align		4
.L_4343:
        /*0018*/ 	.byte	0x03, 0x19
        /*001a*/ 	.short	0x0020


	//----- nvinfo : EIATTR_KPARAM_INFO
	.align		4
        /*001c*/ 	.byte	0x04, 0x17
        /*001e*/ 	.short	(.L_4345 - .L_4344)
.L_4344:
        /*0020*/ 	.word	0x00000000
        /*0024*/ 	.short	0x0002
        /*0026*/ 	.short	0x0008
        /*0028*/ 	.byte	0x00, 0xf0, 0x61, 0x00


	//----- nvinfo : EIATTR_KPARAM_INFO
	.align		4
.L_4345:
        /*002c*/ 	.byte	0x04, 0x17
        /*002e*/ 	.short	(.L_4347 - .L_4346)
.L_4346:
        /*0030*/ 	.word	0x00000000
        /*0034*/ 	.short	0x0001
        /*0036*/ 	.short	0x0004
        /*0038*/ 	.byte	0x00, 0xf0, 0x05, 0x00


	//----- nvinfo : EIATTR_KPARAM_INFO
	.align		4
.L_4347:
        /*003c*/ 	.byte	0x04, 0x17
        /*003e*/ 	.short	(.L_4349 - .L_4348)
.L_4348:
        /*0040*/ 	.word	0x00000000
        /*0044*/ 	.short	0x0000
        /*0046*/ 	.short	0x0000
        /*0048*/ 	.byte	0x00, 0xf0, 0x11, 0x00


	//----- nvinfo : EIATTR_MAXREG_COUNT
	.align		4
.L_4349:
        /*004c*/ 	.byte	0x03, 0x1b
        /*004e*/ 	.short	0x00ff


	//----- nvinfo : EIATTR_MERCURY_ISA_VERSION
	.align		4
        /*0050*/ 	.byte	0x03, 0x5f
        /*0052*/ 	.short	0x0000


	//----- nvinfo : EIATTR_EXIT_INSTR_OFFSETS
	.align		4
        /*0054*/ 	.byte	0x04, 0x1c
        /*0056*/ 	.short	(.L_4351 - .L_4350)


	//   ....[0]....
.L_4350:
        /*0058*/ 	.word	0x000002a0


	//   ....[1]....
        /*005c*/ 	.word	0x00000e20


	//   ....[2]....
        /*0060*/ 	.word	0x00000e70


	//----- nvinfo : EIATTR_MAX_THREADS
	.align		4
.L_4351:
        /*0064*/ 	.byte	0x04, 0x05
        /*0066*/ 	.short	(.L_4353 - .L_4352)
.L_4352:
        /*0068*/ 	.word	0x00000080
        /*006c*/ 	.word	0x00000001
        /*0070*/ 	.word	0x00000001


	//----- nvinfo : EIATTR_CRS_STACK_SIZE
	.align		4
.L_4353:
        /*0074*/ 	.byte	0x04, 0x1e
        /*0076*/ 	.short	(.L_4355 - .L_4354)
.L_4354:
        /*0078*/ 	.word	0x00000000
.L_4355:


//--------------------- .nv.info._ZN2at6native29vectorized_elementwise_kernelILi8EZZZNS0_49_GLOBAL__N__b919a28f_16_Normalization_cu_5c38458736batch_norm_elementwise_backward_evalERKNS_6TensorES5_S5_S5_ENKUlvE0_clEvENKUlvE1_clEvEUlN3c104HalfEfE_St5arrayIPcLm3EEEEviT0_T1_ --------------------------
	.section	.nv.info._ZN2at6native29vectorized_elementwise_kernelILi8EZZZNS0_49_GLOBAL__N__b919a28f_16_Normalization_cu_5c38458736batch_norm_elementwise_backward_evalERKNS_6TensorES5_S5_S5_ENKUlvE0_clEvENKUlvE1_clEvEUlN3c104HalfEfE_St5arrayIPcLm3EEEEviT0_T1_,"",@"SHT_CUDA_INFO"
	.sectionflags	@""
	.align	4


	//----- nvinfo : EIATTR_CUDA_API_VERSION
	.align		4
        /*0000*/ 	.byte	0x04, 0x37
        /*0002*/ 	.short	(.L_4357 - .L_4356)
.L_4356:
        /*0004*/ 	.word	0x00000082


	//----- nvinfo : EIATTR_SW2861232_WAR
	.align		4
.L_4357:
        /*0008*/ 	.byte	0x01, 0x35
	.zero		2


	//----- nvinfo : EIATTR_PARAM_CBANK
	.align		4
        /*000c*/ 	.byte	0x04, 0x0a
        /*000e*/ 	.short	(.L_4359 - .L_4358)
	.align		4
.L_4358:
        /*0010*/ 	.word	index@(.nv.constant0._ZN2at6native29vectorized_elementwise_kernelILi8EZZZNS0_49_GLOBAL__N__b919a28f_16_Normalization_cu_5c38458736batch_norm_elementwise_backward_evalERKNS_6TensorES5_S5_S5_ENKUlvE0_clEvENKUlvE1_clEvEUlN3c104HalfEfE_St5arrayIPcLm3EEEEviT0_T1_)
        /*0014*/ 	.short	0x0160
        /*0016*/ 	.short	0x0020


	//----- nvinfo : EIATTR_CBANK_PARAM_SIZE
	.align		4
.L_4359:
        /*0018*/ 	.byte	0x03, 0x19
        /*001a*/ 	.short	0x0020


	//----- nvinfo : EIATTR_KPARAM_INFO
	.align		4
        /*001c*/ 	.byte	0x04, 0x17
        /*001e*/ 	.short	(.L_4361 - .L_4360)
.L_4360:
        /*0020*/ 	.word	0x00000000
        /*0024*/ 	.short	0x0002
        /*0026*/ 	.short	0x0008
        /*0028*/ 	.byte	0x00, 0xf0, 0x61, 0x00


	//----- nvinfo : EIATTR_KPARAM_INFO
	.align		4
.L_4361:
        /*002c*/ 	.byte	0x04, 0x17
        /*002e*/ 	.short	(.L_4363 - .L_4362)
.L_4362:
        /*0030*/ 	.word	0x00000000
        /*0034*/ 	.short	0x0001
        /*0036*/ 	.short	0x0004
        /*0038*/ 	.byte	0x00, 0xf0, 0x05, 0x00


	//----- nvinfo : EIATTR_KPARAM_INFO
	.align		4
.L_4363:
        /*003c*/ 	.byte	0x04, 0x17
        /*003e*/ 	.short	(.L_4365 - .L_4364)
.L_4364:
        /*0040*/ 	.word	0x00000000
        /*0044*/ 	.short	0x0000
        /*0046*/ 	.short	0x0000
        /*0048*/ 	.byte	0x00, 0xf0, 0x11, 0x00


	//----- nvinfo : EIATTR_MAXREG_COUNT
	.align		4
.L_4365:
        /*004c*/ 	.byte	0x03, 0x1b
        /*004e*/ 	.short	0x00ff


	//----- nvinfo : EIATTR_MERCURY_ISA_VERSION
	.align		4
        /*0050*/ 	.byte	0x03, 0x5f
        /*0052*/ 	.short	0x0000


	//----- nvinfo : EIATTR_EXIT_INSTR_OFFSETS
	.align		4
        /*0054*/ 	.byte	0x04, 0x1c
        /*0056*/ 	.short	(.L_4367 - .L_4366)


	//   ....[0]....
.L_4366:
        /*0058*/ 	.word	0x00000010


	//----- nvinfo : EIATTR_MAX_THREADS
	.align		4
.L_4367:
        /*005c*/ 	.byte	0x04, 0x05
        /*005e*/ 	.short	(.L_4369 - .L_4368)
.L_4368:
        /*0060*/ 	.word	0x00000080
        /*0064*/ 	.word	0x00000001
        /*0068*/ 	.word	0x00000001
.L_4369:


//--------------------- .nv.info._ZN2at6native18elementwise_kernelILi128ELi4EZNS0_15gpu_kernel_implIZZZNS0_49_GLOBAL__N__b919a28f_16_Normalization_cu_5c38458736batch_norm_elementwise_backward_evalERKNS_6TensorES6_S6_S6_ENKUlvE0_clEvENKUlvE0_clEvEUlffE_EEvRNS_18TensorIteratorBaseERKT_EUliE_EEviT1_ --------------------------
	.section	.nv.info._ZN2at6native18elementwise_kernelILi128ELi4EZNS0_15gpu_kernel_implIZZZNS0_49_GLOBAL__N__b919a28f_16_Normalization_cu_5c38458736batch_norm_elementwise_backward_evalERKNS_6TensorES6_S6_S6_ENKUlvE0_clEvENKUlvE0_clEvEUlffE_EEvRNS_18TensorIteratorBaseERKT_EUliE_EEviT1_,"",@"SHT_CUDA_INFO"
	.sectionflags	@""
	.align	4


	//----- nvinfo : EIATTR_CUDA_API_VERSION
	.align		4
        /*0000*/ 	.byte	0x04, 0x37
        /*0002*/ 	.short	(.L_4371 - .L_4370)
.L_4370:
        /*0004*/ 	.word	0x00000082


	//----- nvinfo : EIATTR_SW2861232_WAR
	.align		4
.L_4371:
        /*0008*/ 	.byte	0x01, 0x35
	.zero		2


	//----- nvinfo : EIATTR_PARAM_CBANK
	.align		4
        /*000c*/ 	.byte	0x04, 0x0a
        /*000e*/ 	.short	(.L_4373 - .L_4372)
	.align		4
.L_4372:
        /*0010*/ 	.word	index@(.nv.constant0._ZN2at6native18elementwise_kernelILi128ELi4EZNS0_15gpu_kernel_implIZZZNS0_49_GLOBAL__N__b919a28f_16_Normalization_cu_5c38458736batch_norm_elementwise_backward_evalERKNS_6TensorES6_S6_S6_ENKUlvE0_clEvENKUlvE0_clEvEUlffE_EEvRNS_18TensorIteratorBaseERKT_EUliE_EEviT1_)
        /*0014*/ 	.short	0x0160
        /*0016*/ 	.short	0x0290


	//----- nvinfo : EIATTR_CBANK_PARAM_SIZE
	.align		4
.L_4373:
        /*0018*/ 	.byte	0x03, 0x19
        /*001a*/ 	.short	0x0290


	//----- nvinfo : EIATTR_KPARAM_INFO
	.align		4
        /*001c*/ 	.byte	0x04, 0x17
        /*001e*/ 	.short	(.L_4375 - .L_4374)
.L_4374:
        /*0020*/ 	.word	0x00000000
        /*0024*/ 	.short	0x0001
        /*0026*/ 	.short	0x0008
        /*0028*/ 	.byte	0x00, 0xf0, 0x21, 0x0a


	//----- nvinfo : EIATTR_KPARAM_INFO
	.align		4
.L_4375:
        /*002c*/ 	.byte	0x04, 0x17
        /*002e*/ 	.short	(.L_4377 - .L_4376)
.L_4376:
        /*0030*/ 	.word	0x00000000
        /*0034*/ 	.short	0x0000
        /*0036*/ 	.short	0x0000
        /*0038*/ 	.byte	0x00, 0xf0, 0x11, 0x00


	//----- nvinfo : EIATTR_MAXREG_COUNT
	.align		4
.L_4377:
        /*003c*/ 	.byte	0x03, 0x1b
        /*003e*/ 	.short	0x0080


	//----- nvinfo : EIATTR_EXTERNS
	.align		4
        /*0040*/ 	.byte	0x04, 0x0f
        /*0042*/ 	.short	(.L_4379 - .L_4378)


	//   ....[0]....
	.align		4
.L_4378:
        /*0044*/ 	.word	index@(__assertfail)


	//----- nvinfo : EIATTR_MERCURY_ISA_VERSION
	.align		4
.L_4379:
        /*0048*/ 	.byte	0x03, 0x5f
        /*004a*/ 	.short	0x0000


	//----- nvinfo : EIATTR_SYSCALL_OFFSETS
	.align		4
        /*004c*/ 	.byte	0x04, 0x46
        /*004e*/ 	.short	(.L_4381 - .L_4380)


	//   ....[0]....
.L_4380:
        /*0050*/ 	.word	0x00001e00


	//   ....[1]....
        /*0054*/ 	.word	0x00002c00


	//   ....[2]....
        /*0058*/ 	.word	0x00003a90


	//   ....[3]....
        /*005c*/ 	.word	0x000058e0


	//   ....[4]....
        /*0060*/ 	.word	0x000066e0


	//   ....[5]....
        /*0064*/ 	.word	0x00007570


	//   ....[6]....
        /*0068*/ 	.word	0x00009390


	//   ....[7]....
        /*006c*/ 	.word	0x0000a190


	//   ....[8]....
        /*0070*/ 	.word	0x0000b020


	//   ....[9]....
        /*0074*/ 	.word	0x0000ce50


	//   ....[10]....
        /*0078*/ 	.word	0x0000dc50


	//   ....[11]....
        /*007c*/ 	.word	0x0000eae0


	//----- nvinfo : EIATTR_EXIT_INSTR_OFFSETS
	.align		4
.L_4381:
        /*0080*/ 	.byte	0x04, 0x1c
        /*0082*/ 	.short	(.L_4383 - .L_4382)


	//   ....[0]....
.L_4382:
        /*0084*/ 	.word	0x0000b0c0


	//   ....[1]....
        /*0088*/ 	.word	0x0000ddd0


	//   ....[2]....
        /*008c*/ 	.word	0x0000de10


	//   ....[3]....
        /*0090*/ 	.word	0x0000dea0


	//   ....[4]....
        /*0094*/ 	.word	0x0000ded0


	//   ....[5]....
        /*0098*/ 	.word	0x0000df00


	//   ....[6]....
        /*009c*/ 	.word	0x0000df80


	//   ....[7]....
        /*00a0*/ 	.word	0x0000dfb0


	//   ....[8]....
        /*00a4*/ 	.word	0x0000e040


	//   ....[9]....
        /*00a8*/ 	.word	0x0000e080


	//   ....[10]....
        /*00ac*/ 	.word	0x0000e0c0


	//   ....[11]....
        /*00b0*/ 	.word	0x0000e180


	//   ....[12]....
        /*00b4*/ 	.word	0x0000e1d0


	//   ....[13]....
        /*00b8*/ 	.word	0x0000e350


	//   ....[14]....
        /*00bc*/ 	.word	0x0000e4a0


	//   ....[15]....
        /*00c0*/ 	.word	0x0000e4d0


	//   ....[16]....
        /*00c4*/ 	.word	0x0000e580


	//   ....[17]....
        /*00c8*/ 	.word	0x0000e6f0


	//   ....[18]....
        /*00cc*/ 	.word	0x0000e860


	//   ....[19]....
        /*00d0*/ 	.word	0x0000e9b0


	//   ....[20]....
        /*00d4*/ 	.word	0x0000eaf0


	//   ....[21]....
        /*00d8*/ 	.word	0x0000eb20


	//   ....[22]....
        /*00dc*/ 	.word	0x0000eb50


	//----- nvinfo : EIATTR_MAX_THREADS
	.align		4
.L_4383:
        /*00e0*/ 	.byte	0x04, 0x05
        /*00e2*/ 	.short	(.L_4385 - .L_4384)
.L_4384:
        /*00e4*/ 	.word	0x00000080
        /*00e8*/ 	.word	0x00000001
        /*00ec*/ 	.word	0x00000001


	//----- nvinfo : EIATTR_CRS_STACK_SIZE
	.align		4
.L_4385:
        /*00f0*/ 	.byte	0x04, 0x1e
        /*00f2*/ 	.short	(.L_4387 - .L_4386)
.L_4386:
        /*00f4*/ 	.word	0x00000000
.L_4387:


//--------------------- .nv.info._ZN2at6native27unrolled_elementwise_kernelIZZZNS0_49_GLOBAL__N__b919a28f_16_Normalization_cu_5c38458736batch_norm_elementwise_backward_evalERKNS_6TensorES5_S5_S5_ENKUlvE0_clEvENKUlvE0_clEvEUlffE_St5arrayIPcLm3EELi4E23TrivialOffsetCalculatorILi2EjESC_ILi1EjENS0_6memory12LoadWithCastILi2EEENSF_13StoreWithCastILi1EEEEEviT_T0_T2_T3_T4_T5_ --------------------------
	.section	.nv.info._ZN2at6native27unrolled_elementwise_kernelIZZZNS0_49_GLOBAL__N__b919a28f_16_Normalization_cu_5c38458736batch_norm_elementwise_backward_evalERKNS_6TensorES5_S5_S5_ENKUlvE0_clEvENKUlvE0_clEvEUlffE_St5arrayIPcLm3EELi4E23TrivialOffsetCalculatorILi2EjESC_ILi1EjENS0_6memory12LoadWithCastILi2EEENSF_13StoreWithCastILi1EEEEEviT_T0_T2_T3_T4_T5_,"",@"SHT_CUDA_INFO"
	.sectionflags	@""
	.align	4


	//----- nvinfo : EIATTR_CUDA_API_VERSION
	.align		4
        /*0000*/ 	.byte	0x04, 0x37
        /*0002*/ 	.short	(.L_4389 - .L_4388)
.L_4388:
        /*0004*/ 	.word	0x00000082


	//----- nvinfo : EIATTR_SW2861232_WAR
	.align		4
.L_4389:
        /*0008*/ 	.byte	0x01, 0x35
	.zero		2


	//----- nvinfo : EIATTR_PARAM_CBANK
	.align		4
        /*000c*/ 	.byte	0x04, 0x0a
        /*000e*/ 	.short	(.L_4391 - .L_4390)
	.align		4
.L_4390:
        /*0010*/ 	.word	index@(.nv.constant0._ZN2at6native27unrolled_elementwise_kernelIZZZNS0_49_GLOBAL__N__b919a28f_16_Normalization_cu_5c38458736batch_norm_elementwise_backward_evalERKNS_6TensorES5_S5_S5_ENKUlvE0_clEvENKUlvE0_clEvEUlffE_St5arrayIPcLm3EELi4E23TrivialOffsetCalculatorILi2EjESC_ILi1EjENS0_6memory12LoadWithCastILi2EEENSF_13StoreWithCastILi1EEEEEviT_T0_T2_T3_T4_T5_)
        /*0014*/ 	.short	0x0160
        /*0016*/ 	.short	0x0038


	//----- nvinfo : EIATTR_CBANK_PARAM_SIZE
	.align		4
.L_4391:
        /*0018*/ 	.byte	0x03, 0x19
        /*001a*/ 	.short	0x0038


	//----- nvinfo : EIATTR_KPARAM_INFO
	.align		4
        /*001c*/ 	.byte	0x04, 0x17
        /*001e*/ 	.short	(.L_4393 - .L_4392)
.L_4392:
        /*0020*/ 	.word	0x00000000
        /*0024*/ 	.short	0x0006
        /*0026*/ 	.short	0x0030
        /*0028*/ 	.byte	0x00, 0xf0, 0x21, 0x00


	//----- nvinfo : EIATTR_KPARAM_INFO
	.align		4
.L_4393:
        /*002c*/ 	.byte	0x04, 0x17
        /*002e*/ 	.short	(.L_4395 - .L_4394)
.L_4394:
        /*0030*/ 	.word	0x00000000
        /*0034*/ 	.short	0x0005
        /*0036*/ 	.short	0x0024
        /*0038*/ 	.byte	0x00, 0xf0, 0x31, 0x00


	//----- nvinfo : EIATTR_KPARAM_INFO
	.align		4
.L_4395:
        /*003c*/ 	.byte	0x04, 0x17
        /*003e*/ 	.short	(.L_4397 - .L_4396)
.L_4396:
        /*0040*/ 	.word	0x00000000
        /*0044*/ 	.short	0x0004
        /*0046*/ 	.short	0x0021
        /*0048*/ 	.byte	0x00, 0xf0, 0x05, 0x00


	//----- nvinfo : EIATTR_KPARAM_INFO
	.align		4
.L_4397:
        /*004c*/ 	.byte	0x04, 0x17
        /*004e*/ 	.short	(.L_4399 - .L_4398)
.L_4398:
        /*0050*/ 	.word	0x00000000
        /*0054*/ 	.short	0x0003
        /*0056*/ 	.short	0x0020
        /*0058*/ 	.byte	0x00, 0xf0, 0x05, 0x00


	//----- nvinfo : EIATTR_KPARAM_INFO
	.align		4
.L_4399:
        /*005c*/ 	.byte	0x04, 0x17
        /*005e*/ 	.short	(.L_4401 - .L_4400)
.L_4400:
        /*0060*/ 	.word	0x00000000
        /*0064*/ 	.short	0x0002
        /*0066*/ 	.short	0x0008
        /*0068*/ 	.byte	0x00, 0xf0, 0x61, 0x00


	//----- nvinfo : EIATTR_KPARAM_INFO
	.align		4
.L_4401:
        /*006c*/ 	.byte	0x04, 0x17
        /*006e*/ 	.short	(.L_4403 - .L_4402)
.L_4402:
        /*0070*/ 	.word	0x00000000
        /*0074*/ 	.short	0x0001
        /*0076*/ 	.short	0x0004
        /*0078*/ 	.byte	0x00, 0xf0, 0x05, 0x00


	//----- nvinfo : EIATTR_KPARAM_INFO
	.align		4
.L_4403:
        /*007c*/ 	.byte	0x04, 0x17
        /*007e*/ 	.short	(.L_4405 - .L_4404)
.L_4404:
        /*0080*/ 	.word	0x00000000
        /*0084*/ 	.short	0x0000
        /*0086*/ 	.short	0x0000
        /*0088*/ 	.byte	0x00, 0xf0, 0x11, 0x00


	//----- nvinfo : EIATTR_MAXREG_COUNT
	.align		4
.L_4405:
        /*008c*/ 	.byte	0x03, 0x1b
        /*008e*/ 	.short	0x00ff


	//----- nvinfo : EIATTR_EXTERNS
	.align		4
        /*0090*/ 	.byte	0x04, 0x0f
        /*0092*/ 	.short	(.L_4407 - .L_4406)


	//   ....[0]....
	.align		4
.L_4406:
        /*0094*/ 	.word	index@(__assertfail)


	//----- nvinfo : EIATTR_MERCURY_ISA_VERSION
	.align		4
.L_4407:
        /*0098*/ 	.byte	0x03, 0x5f
        /*009a*/ 	.short	0x0000


	//----- nvinfo : EIATTR_SYSCALL_OFFSETS
	.align		4
        /*009c*/ 	.byte	0x04, 0x46
        /*009e*/ 	.short	(.L_4409 - .L_4408)


	//   ....[0]....
.L_4408:
        /*00a0*/ 	.word	0x00000e60


	//   ....[1]....
        /*00a4*/ 	.word	0x00001c60


	//   ....[2]....
        /*00a8*/ 	.word	0x00002ae0


	//   ....[3]....
        /*00ac*/ 	.word	0x000038e0


	//   ....[4]....
        /*00b0*/ 	.word	0x00004760


	//   ....[5]....
        /*00b4*/ 	.word	0x00005560


	//   ....[6]....
        /*00b8*/ 	.word	0x000063d0


	//   ....[7]....
        /*00bc*/ 	.word	0x000071a0


	//   ....[8]....
        /*00c0*/ 	.word	0x000080f0


	//   ....[9]....
        /*00c4*/ 	.word	0x00008fd0


	//   ....[10]....
        /*00c8*/ 	.word	0x00009ea0


	//   ....[11]....
        /*00cc*/ 	.word	0x0000ad70


	//----- nvinfo : EIATTR_EXIT_INSTR_OFFSETS
	.align		4
.L_4409:
        /*00d0*/ 	.byte	0x04, 0x1c
        /*00d2*/ 	.short	(.L_4411 - .L_4410)


	//   ....[0]....
.L_4410:
        /*00d4*/ 	.word	0x00009f40


	//   ....[1]....
        /*00d8*/ 	.word	0x0000a060


	//   ....[2]....
        /*00dc*/ 	.word	0x0000a0a0


	//   ....[3]....
        /*00e0*/ 	.word	0x0000a130


	//   ....[4]....
        /*00e4*/ 	.word	0x0000a160


	//   ....[5]....
        /*00e8*/ 	.word	0x0000a190


	//   ....[6]....
        /*00ec*/ 	.word	0x0000a210


	//   ....[7]....
        /*00f0*/ 	.word	0x0000a240


	//   ....[8]....
        /*00f4*/ 	.word	0x0000a2d0


	//   ....[9]....
        /*00f8*/ 	.word	0x0000a310


	//   ....[10]....
        /*00fc*/ 	.word	0x0000a350


	//   ....[11]....
        /*0100*/ 	.word	0x0000a410


	//   ....[12]....
        /*0104*/ 	.word	0x0000a460


	//   ....[13]....
        /*0108*/ 	.word	0x0000a5e0


	//   ....[14]....
        /*010c*/ 	.word	0x0000a730


	//   ....[15]....
        /*0110*/ 	.word	0x0000a760


	//   ....[16]....
        /*0114*/ 	.word	0x0000a810


	//   ....[17]....
        /*0118*/ 	.word	0x0000a980


	//   ....[18]....
        /*011c*/ 	.word	0x0000aaf0


	//   ....[19]....
        /*0120*/ 	.word	0x0000ac40


	//   ....[20]....
        /*0124*/ 	.word	0x0000ad80


	//   ....[21]....
        /*0128*/ 	.word	0x0000adb0


	//   ....[22]....
        /*012c*/ 	.word	0x0000ade0


	//----- nvinfo : EIATTR_MAX_THREADS
	.align		4
.L_4411:
        /*0130*/ 	.byte	0x04, 0x05
        /*0132*/ 	.short	(.L_4413 - .L_4412)
.L_4412:
        /*0134*/ 	.word	0x00000080
        /*0138*/ 	.word	0x00000001
        /*013c*/ 	.word	0x00000001


	//----- nvinfo : EIATTR_CRS_STACK_SIZE
	.align		4
.L_4413:
        /*0140*/ 	.byte	0x04, 0x1e
        /*0142*/ 	.short	(.L_4415 - .L_4414)
.L_4414:
        /*0144*/ 	.word	0x00000000
.L_4415:


//--------------------- .nv.info._ZN2at6native18elementwise_kernelILi128ELi2EZNS0_22gpu_kernel_impl_nocastIZZZNS0_49_GLOBAL__N__b919a28f_16_Normalization_cu_5c38458736batch_norm_elementwise_backward_evalERKNS_6TensorES6_S6_S6_ENKUlvE0_clEvENKUlvE0_clEvEUlffE_EEvRNS_18TensorIteratorBaseERKT_EUliE_EEviT1_ --------------------------
	.section	.nv.info._ZN2at6native18elementwise_kernelILi128ELi2EZNS0_22gpu_kernel_impl_nocastIZZZNS0_49_GLOBAL__N__b919a28f_16_Normalization_cu_5c38458736batch_norm_elementwise_backward_evalERKNS_6TensorES6_S6_S6_ENKUlvE0_clEvENKUlvE0_clEvEUlffE_EEvRNS_18TensorIteratorBaseERKT_EUliE_EEviT1_,"",@"SHT_CUDA_INFO"
	.sectionflags	@""
	.align	4


	//----- nvinfo : EIATTR_CUDA_API_VERSION
	.align		4
        /*0000*/ 	.byte	0x04, 0x37
        /*0002*/ 	.short	(.L_4417 - .L_4416)
.L_4416:
        /*0004*/ 	.word	0x00000082


	//----- nvinfo : EIATTR_SW2861232_WAR
	.align		4
.L_4417:
        /*0008*/ 	.byte	0x01, 0x35
	.zero		2


	//----- nvinfo : EIATTR_PARAM_CBANK
	.align		4
        /*000c*/ 	.byte	0x04, 0x0a
        /*000e*/ 	.short	(.L_4419 - .L_4418)
	.align		4
.L_4418:
        /*0010*/ 	.word	index@(.nv.constant0._ZN2at6native18elementwise_kernelILi128ELi2EZNS0_22gpu_kernel_impl_nocastIZZZNS0_49_GLOBAL__N__b919a28f_16_Normalization_cu_5c38458736batch_norm_elementwise_backward_evalERKNS_6TensorES6_S6_S6_ENKUlvE0_clEvENKUlvE0_clEvEUlffE_EEvRNS_18TensorIteratorBaseERKT_EUliE_EEviT1_)
        /*0014*/ 	.short	0x0160
        /*0016*/ 	.short	0x0290


	//----- nvinfo : EIATTR_CBANK_PARAM_SIZE
	.align		4
.L_4419:
        /*0018*/ 	.byte	0x03, 0x19
        /*001a*/ 	.short	0x0290


	//----- nvinfo : EIATTR_KPARAM_INFO
	.align		4
        /*001c*/ 	.byte	0x04, 0x17
        /*001e*/ 	.short	(.L_4421 - .L_4420)
.L_4420:
        /*0020*/ 	.word	0x00000000
        /*0024*/ 	.short	0x0001
        /*0026*/ 	.short	0x0008
        /*0028*/ 	.byte	0x00, 0xf0, 0x21, 0x0a


	//----- nvinfo : EIATTR_KPARAM_INFO
	.align		4
.L_4421:
        /*002c*/ 	.byte	0x04, 0x17
        /*002e*/ 	.short	(.L_4423 - .L_4422)
.L_4422:
        /*0030*/ 	.word	0x00000000
        /*0034*/ 	.short	0x0000
        /*0036*/ 	.short	0x0000
        /*0038*/ 	.byte	0x00, 0xf0, 0x11, 0x00


	//----- nvinfo : EIATTR_MAXREG_COUNT
	.align		4
.L_4423:
        /*003c*/ 	.byte	0x03, 0x1b
        /*003e*/ 	.short	0x0080


	//----- nvinfo : EIATTR_MERCURY_ISA_VERSION
	.align		4
        /*0040*/ 	.byte	0x03, 0x5f
        /*0042*/ 	.short	0x0000


	//----- nvinfo : EIATTR_EXIT_INSTR_OFFSETS
	.align		4
        /*0044*/ 	.byte	0x04, 0x1c
        /*0046*/ 	.short	(.L_4425 - .L_4424)


	//   ....[0]....
.L_4424:
        /*0048*/ 	.word	0x00001130


	//   ....[1]....
        /*004c*/ 	.word	0x000021b0


	//----- nvinfo : EIATTR_MAX_THREADS
	.align		4
.L_4425:
        /*0050*/ 	.byte	0x04, 0x05
        /*0052*/ 	.short	(.L_4427 - .L_4426)
.L_4426:
        /*0054*/ 	.word	0x00000080
        /*0058*/ 	.word	0x00000001
        /*005c*/ 	.word	0x00000001


	//----- nvinfo : EIATTR_CRS_STACK_SIZE
	.align		4
.L_4427:
        /*0060*/ 	.byte	0x04, 0x1e
        /*0062*/ 	.short	(.L_4429 - .L_4428)
.L_4428:
        /*0064*/ 	.word	0x00000000
.L_4429:


//--------------------- .nv.info._ZN2at6native27unrolled_elementwise_kernelIZZZNS0_49_GLOBAL__N__b919a28f_16_Normalization_cu_5c38458736batch_norm_elementwise_backward_evalERKNS_6TensorES5_S5_S5_ENKUlvE0_clEvENKUlvE0_clEvEUlffE_St5arrayIPcLm3EELi4E23TrivialOffsetCalculatorILi2EjESC_ILi1EjENS0_6memory15LoadWithoutCastENSF_16StoreWithoutCastEEEviT_T0_T2_T3_T4_T5_ --------------------------
	.section	.nv.info._ZN2at6native27unrolled_elementwise_kernelIZZZNS0_49_GLOBAL__N__b919a28f_16_Normalization_cu_5c38458736batch_norm_elementwise_backward_evalERKNS_6TensorES5_S5_S5_ENKUlvE0_clEvENKUlvE0_clEvEUlffE_St5arrayIPcLm3EELi4E23TrivialOffsetCalculatorILi2EjESC_ILi1EjENS0_6memory15LoadWithoutCastENSF_16StoreWithoutCastEEEviT_T0_T2_T3_T4_T5_,"",@"SHT_CUDA_INFO"
	.sectionflags	@""
	.align	4


	//----- nvinfo : EIATTR_CUDA_API_VERSION
	.align		4
        /*0000*/ 	.byte	0x04, 0x37
        /*0002*/ 	.short	(.L_4431 - .L_4430)
.L_4430:
        /*0004*/ 	.word	0x00000082


	//----- nvinfo : EIATTR_SW2861232_WAR
	.align		4
.L_4431:
        /*0008*/ 	.byte	0x01, 0x35
	.zero		2


	//----- nvinfo : EIATTR_PARAM_CBANK
	.align		4
        /*000c*/ 	.byte	0x04, 0x0a
        /*000e*/ 	.short	(.L_4433 - .L_4432)
	.align		4
.L_4432:
        /*0010*/ 	.word	index@(.nv.constant0._ZN2at6native27unrolled_elementwise_kernelIZZZNS0_49_GLOBAL__N__b919a28f_16_Normalization_cu_5c38458736batch_norm_elementwise_backward_evalERKNS_6TensorES5_S5_S5_ENKUlvE0_clEvENKUlvE0_clEvEUlffE_St5arrayIPcLm3EELi4E23TrivialOffsetCalculatorILi2EjESC_ILi1EjENS0_6memory15LoadWithoutCastENSF_16StoreWithoutCastEEEviT_T0_T2_T3_T4_T5_)
        /*0014*/ 	.short	0x0160
        /*0016*/ 	.short	0x0024


	//----- nvinfo : EIATTR_CBANK_PARAM_SIZE
	.align		4
.L_4433:
        /*0018*/ 	.byte	0x03, 0x19
        /*001a*/ 	.short	0x0024


	//----- nvinfo : EIATTR_KPARAM_INFO
	.align		4
        /*001c*/ 	.byte	0x04, 0x17
        /*001e*/ 	.short	(.L_4435 - .L_4434)
.L_4434:
        /*0020*/ 	.word	0x00000000
        /*0024*/ 	.short	0x0006
        /*0026*/ 	.short	0x0023
        /*0028*/ 	.byte	0x00, 0xf0, 0x05, 0x00


	//----- nvinfo : EIATTR_KPARAM_INFO
	.align		4
.L_4435:
        /*002c*/ 	.byte	0x04, 0x17
        /*002e*/ 	.short	(.L_4437 - .L_4436)
.L_4436:
        /*0030*/ 	.word	0x00000000
        /*0034*/ 	.short	0x0005
        /*0036*/ 	.short	0x0022
        /*0038*/ 	.byte	0x00, 0xf0, 0x05, 0x00


	//----- nvinfo : EIATTR_KPARAM_INFO
	.align		4
.L_4437:
        /*003c*/ 	.byte	0x04, 0x17
        /*003e*/ 	.short	(.L_4439 - .L_4438)
.L_4438:
        /*0040*/ 	.word	0x00000000
        /*0044*/ 	.short	0x0004
        /*0046*/ 	.short	0x0021
        /*0048*/ 	.byte	0x00, 0xf0, 0x05, 0x00


	//----- nvinfo : EIATTR_KPARAM_INFO
	.align		4
.L_4439:
        /*004c*/ 	.byte	0x04, 0x17
        /*004e*/ 	.short	(.L_4441 - .L_4440)
.L_4440:
        /*0050*/ 	.word	0x00000000
        /*0054*/ 	.short	0x0003
        /*0056*/ 	.short	0x0020
        /*0058*/ 	.byte	0x00, 0xf0, 0x05, 0x00


	//----- nvinfo : EIATTR_KPARAM_INFO
	.align		4
.L_4441:
        /*005c*/ 	.byte	0x04, 0x17
        /*005e*/ 	.short	(.L_4443 - .L_4442)
.L_4442:
        /*0060*/ 	.word	0x00000000
        /*0064*/ 	.short	0x0002
        /*0066*/ 	.short	0x0008
        /*0068*/ 	.byte	0x00, 0xf0, 0x61, 0x00


	//----- nvinfo : EIATTR_KPARAM_INFO
	.align		4
.L_4443:
        /*006c*/ 	.byte	0x04, 0x17
        /*006e*/ 	.short	(.L_4445 - .L_4444)
.L_4444:
        /*0070*/ 	.word	0x00000000
        /*0074*/ 	.short	0x0001
        /*0076*/ 	.short	0x0004
        /*0078*/ 	.byte	0x00, 0xf0, 0x05, 0x00


	//----- nvinfo : EIATTR_KPARAM_INFO
	.align		4
.L_4445:
        /*007c*/ 	.byte	0x04, 0x17
        /*007e*/ 	.short	(.L_4447 - .L_4446)
.L_4446:
        /*0080*/ 	.word	0x00000000
        /*0084*/ 	.short	0x0000
        /*0086*/ 	.short	0x0000
        /*0088*/ 	.byte	0x00, 0xf0, 0x11, 0x00


	//----- nvinfo : EIATTR_MAXREG_COUNT
	.align		4
.L_4447:
        /*008c*/ 	.byte	0x03, 0x1b
        /*008e*/ 	.short	0x00ff


	//----- nvinfo : EIATTR_MERCURY_ISA_VERSION
	.align		4
        /*0090*/ 	.byte	0x03, 0x5f
        /*0092*/ 	.short	0x0000


	//----- nvinfo : EIATTR_EXIT_INSTR_OFFSETS
	.align		4
        /*0094*/ 	.byte	0x04, 0x1c
        /*0096*/ 	.short	(.L_4449 - .L_4448)


	//   ....[0]....
.L_4448:
        /*0098*/ 	.word	0x00000440


	//   ....[1]....
        /*009c*/ 	.word	0x000004a0


	//----- nvinfo : EIATTR_MAX_THREADS
	.align		4
.L_4449:
        /*00a0*/ 	.byte	0x04, 0x05
        /*00a2*/ 	.short	(.L_4451 - .L_4450)
.L_4450:
        /*00a4*/ 	.word	0x00000080
        /*00a8*/ 	.word	0x00000001
        /*00ac*/ 	.word	0x00000001


	//----- nvinfo : EIATTR_CRS_STACK_SIZE
	.align		4
.L_4451:
        /*00b0*/ 	.byte	0x04, 0x1e
        /*00b2*/ 	.short	(.L_4453 - .L_4452)
.L_4452:
        /*00b4*/ 	.word	0x00000000
.L_4453:


//--------------------- .nv.info._ZN2at6native29vectorized_elementwise_kernelILi2EZZZNS0_49_GLOBAL__N__b919a28f_16_Normalization_cu_5c38458736batch_norm_elementwise_backward_evalERKNS_6TensorES5_S5_S5_ENKUlvE0_clEvENKUlvE0_clEvEUlffE_St5arrayIPcLm3EEEEviT0_T1_ --------------------------
	.section	.nv.info._ZN2at6native29vectorized_elementwise_kernelILi2EZZZNS0_49_GLOBAL__N__b919a28f_16_Normalization_cu_5c38458736batch_norm_elementwise_backward_evalERKNS_6TensorES5_S5_S5_ENKUlvE0_clEvENKUlvE0_clEvEUlffE_St5arrayIPcLm3EEEEviT0_T1_,"",@"SHT_CUDA_INFO"
	.sectionflags	@""
	.align	4


	//----- nvinfo : EIATTR_CUDA_API_VERSION
	.align		4
        /*0000*/ 	.byte	0x04, 0x37
        /*0002*/ 	.short	(.L_4455 - .L_4454)
.L_4454:
        /*0004*/ 	.word	0x00000082


	//----- nvinfo : EIATTR_SW2861232_WAR
	.align		4
.L_4455:
        /*0008*/ 	.byte	0x01, 0x35
	.zero		2


	//----- nvinfo : EIATTR_PARAM_CBANK
	.align		4
        /*000c*/ 	.byte	0x04, 0x0a
        /*000e*/ 	.short	(.L_4457 - .L_4456)
	.align		4
.L_4456:
        /*0010*/ 	.word	index@(.nv.constant0._ZN2at6native29vectorized_elementwise_kernelILi2EZZZNS0_49_GLOBAL__N__b919a28f_16_Normalization_cu_5c38458736batch_norm_elementwise_backward_evalERKNS_6TensorES5_S5_S5_ENKUlvE0_clEvENKUlvE0_clEvEUlffE_St5arrayIPcLm3EEEEviT0_T1_)
        /*0014*/ 	.short	0x0160
        /*0016*/ 	.short	0x0020


	//----- nvinfo : EIATTR_CBANK_PARAM_SIZE
	.align		4
.L_4457:
        /*0018*/ 	.byte	0x03, 0x19
        /*001a*/ 	.short	0x0020


	//----- nvinfo : EIATTR_KPARAM_INFO
	.align		4
        /*001c*/ 	.byte	0x04, 0x17
        /*001e*/ 	.short	(.L_4459 - .L_4458)
.L_4458:
        /*0020*/ 	.word	0x00000000
        /*0024*/ 	.short	0x0002
        /*0026*/ 	.short	0x0008
        /*0028*/ 	.byte	0x00, 0xf0, 0x61, 0x00


	//----- nvinfo : EIATTR_KPARAM_INFO
	.align		4
.L_4459:
        /*002c*/ 	.byte	0x04, 0x17
        /*002e*/ 	.short	(.L_4461 - .L_4460)
.L_4460:
        /*0030*/ 	.word	0x00000000
        /*0034*/ 	.short	0x0001
        /*0036*/ 	.short	0x0004
        /*0038*/ 	.byte	0x00, 0xf0, 0x05, 0x00


	//----- nvinfo : EIATTR_KPARAM_INFO
	.align		4
.L_4461:
        /*003c*/ 	.byte	0x04, 0x17
        /*003e*/ 	.short	(.L_4463 - .L_4462)
.L_4462:
        /*0040*/ 	.word	0x00000000
        /*0044*/ 	.short	0x0000
        /*0046*/ 	.short	0x0000
        /*0048*/ 	.byte	0x00, 0xf0, 0x11, 0x00


	//----- nvinfo : EIATTR_MAXREG_COUNT
	.align		4
.L_4463:
        /*004c*/ 	.byte	0x03, 0x1b
        /*004e*/ 	.short	0x00ff


	//----- nvinfo : EIATTR_MERCURY_ISA_VERSION
	.align		4
        /*0050*/ 	.byte	0x03, 0x5f
        /*0052*/ 	.short	0x0000


	//----- nvinfo : EIATTR_EXIT_INSTR_OFFSETS
	.align		4
        /*0054*/ 	.byte	0x04, 0x1c
        /*0056*/ 	.short	(.L_4465 - .L_4464)


	//   ....[0]....
.L_4464:
        /*0058*/ 	.word	0x00000230


	//   ....[1]....
        /*005c*/ 	.word	0x00000ad0


	//   ....[2]....
        /*0060*/ 	.word	0x00000b20


	//----- nvinfo : EIATTR_MAX_THREADS
	.align		4
.L_4465:
        /*0064*/ 	.byte	0x04, 0x05
        /*0066*/ 	.short	(.L_4467 - .L_4466)
.L_4466:
        /*0068*/ 	.word	0x00000080
        /*006c*/ 	.word	0x00000001
        /*0070*/ 	.word	0x00000001


	//----- nvinfo : EIATTR_CRS_STACK_SIZE
	.align		4
.L_4467:
        /*0074*/ 	.byte	0x04, 0x1e
        /*0076*/ 	.short	(.L_4469 - .L_4468)
.L_4468:
        /*0078*/ 	.word	0x00000000
.L_4469:


//--------------------- .nv.info._ZN2at6native29vectorized_elementwise_kernelILi4EZZZNS0_49_GLOBAL__N__b919a28f_16_Normalization_cu_5c38458736batch_norm_elementwise_backward_evalERKNS_6TensorES5_S5_S5_ENKUlvE0_clEvENKUlvE0_clEvEUlffE_St5arrayIPcLm3EEEEviT0_T1_ --------------------------
	.section	.nv.info._ZN2at6native29vectorized_elementwise_kernelILi4EZZZNS0_49_GLOBAL__N__b919a28f_16_Normalization_cu_5c38458736batch_norm_elementwise_backward_evalERKNS_6TensorES5_S5_S5_ENKUlvE0_clEvENKUlvE0_clEvEUlffE_St5arrayIPcLm3EEEEviT0_T1_,"",@"SHT_CUDA_INFO"
	.sectionflags	@""
	.align	4


	//----- nvinfo : EIATTR_CUDA_API_VERSION
	.align		4
        /*0000*/ 	.byte	0x04, 0x37
        /*0002*/ 	.short	(.L_4471 - .L_4470)
.L_4470:
        /*0004*/ 	.word	0x00000082


	//----- nvinfo : EIATTR_SW2861232_WAR
	.align		4
.L_4471:
        /*0008*/ 	.byte	0x01, 0x35
	.zero		2


	//----- nvinfo : EIATTR_PARAM_CBANK
	.align		4
        /*000c*/ 	.byte	0x04, 0x0a
        /*000e*/ 	.short	(.L_4473 - .L_4472)
	.align		4
.L_4472:
        /*0010*/ 	.word	index@(.nv.constant0._ZN2at6native29vectorized_elementwise_kernelILi4EZZZNS0_49_GLOBAL__N__b919a28f_16_Normalization_cu_5c38458736batch_norm_elementwise_backward_evalERKNS_6TensorES5_S5_S5_ENKUlvE0_clEvENKUlvE0_clEvEUlffE_St5arrayIPcLm3EEEEviT0_T1_)
        /*0014*/ 	.short	0x0160
        /*0016*/ 	.short	0x0020


	//----- nvinfo : EIATTR_CBANK_PARAM_SIZE
	.align		4
.L_4473:
        /*0018*/ 	.byte	0x03, 0x19
        /*001a*/ 	.short	0x0020


	//----- nvinfo : EIATTR_KPARAM_INFO
	.align		4
        /*001c*/ 	.byte	0x04, 0x17
        /*001e*/ 	.short	(.L_4475 - .L_4474)
.L_4474:
        /*0020*/ 	.word	0x00000000
        /*0024*/ 	.short	0x0002
        /*0026*/ 	.short	0x0008
        /*0028*/ 	.byte	0x00, 0xf0, 0x61, 0x00


	//----- nvinfo : EIATTR_KPARAM_INFO
	.align		4
.L_4475:
        /*002c*/ 	.byte	0x04, 0x17
        /*002e*/ 	.short	(.L_4477 - .L_4476)
.L_4476:
        /*0030*/ 	.word	0x00000000
        /*0034*/ 	.short	0x0001
        /*0036*/ 	.short	0x0004
        /*0038*/ 	.byte	0x00, 0xf0, 0x05, 0x00


	//----- nvinfo : EIATTR_KPARAM_INFO
	.align		4
.L_4477:
        /*003c*/ 	.byte	0x04, 0x17
        /*003e*/ 	.short	(.L_4479 - .L_4478)
.L_4478:
        /*0040*/ 	.word	0x00000000
        /*0044*/ 	.short	0x0000
        /*0046*/ 	.short	0x0000
        /*0048*/ 	.byte	0x00, 0xf0, 0x11, 0x00


	//----- nvinfo : EIATTR_MAXREG_COUNT
	.align		4
.L_4479:
        /*004c*/ 	.byte	0x03, 0x1b
        /*004e*/ 	.short	0x00ff


	//----- nvinfo : EIATTR_MERCURY_ISA_VERSION
	.align		4
        /*0050*/ 	.byte	0x03, 0x5f
        /*0052*/ 	.short	0x0000


	//----- nvinfo : EIATTR_EXIT_INSTR_OFFSETS
	.align		4
        /*0054*/ 	.byte	0x04, 0x1c
        /*0056*/ 	.short	(.L_4481 - .L_4480)


	//   ....[0]....
.L_4480:
        /*0058*/ 	.word	0x000001d0


	//   ....[1]....
        /*005c*/ 	.word	0x00000a70


	//   ....[2]....
        /*0060*/ 	.word	0x00000ac0


	//----- nvinfo : EIATTR_MAX_THREADS
	.align		4
.L_4481:
        /*0064*/ 	.byte	0x04, 0x05
        /*0066*/ 	.short	(.L_4483 - .L_4482)
.L_4482:
        /*0068*/ 	.word	0x00000080
        /*006c*/ 	.word	0x00000001
        /*0070*/ 	.word	0x00000001


	//----- nvinfo : EIATTR_CRS_STACK_SIZE
	.align		4
.L_4483:
        /*0074*/ 	.byte	0x04, 0x1e
        /*0076*/ 	.short	(.L_4485 - .L_4484)
.L_4484:
        /*0078*/ 	.word	0x00000000
.L_4485:


//--------------------- .nv.info._ZN2at6native29vectorized_elementwise_kernelILi8EZZZNS0_49_GLOBAL__N__b919a28f_16_Normalization_cu_5c38458736batch_norm_elementwise_backward_evalERKNS_6TensorES5_S5_S5_ENKUlvE0_clEvENKUlvE0_clEvEUlffE_St5arrayIPcLm3EEEEviT0_T1_ --------------------------
	.section	.nv.info._ZN2at6native29vectorized_elementwise_kernelILi8EZZZNS0_49_GLOBAL__N__b919a28f_16_Normalization_cu_5c38458736batch_norm_elementwise_backward_evalERKNS_6TensorES5_S5_S5_ENKUlvE0_clEvENKUlvE0_clEvEUlffE_St5arrayIPcLm3EEEEviT0_T1_,"",@"SHT_CUDA_INFO"
	.sectionflags	@""
	.align	4


	//----- nvinfo : EIATTR_CUDA_API_VERSION
	.align		4
        /*0000*/ 	.byte	0x04, 0x37
        /*0002*/ 	.short	(.L_4487 - .L_4486)
.L_4486:
        /*0004*/ 	.word	0x00000082


	//----- nvinfo : EIATTR_SW2861232_WAR
	.align		4
.L_4487:
        /*0008*/ 	.byte	0x01, 0x35
	.zero		2


	//----- nvinfo : EIATTR_PARAM_CBANK
	.align		4
        /*000c*/ 	.byte	0x04, 0x0a
        /*000e*/ 	.short	(.L_4489 - .L_4488)
	.align		4
.L_4488:
        /*0010*/ 	.word	index@(.nv.constant0._ZN2at6native29vectorized_elementwise_kernelILi8EZZZNS0_49_GLOBAL__N__b919a28f_16_Normalization_cu_5c38458736batch_norm_elementwise_backward_evalERKNS_6TensorES5_S5_S5_ENKUlvE0_clEvENKUlvE0_clEvEUlffE_St5arrayIPcLm3EEEEviT0_T1_)
        /*0014*/ 	.short	0x0160
        /*0016*/ 	.short	0x0020


	//----- nvinfo : EIATTR_CBANK_PARAM_SIZE
	.align		4
.L_4489:
        /*0018*/ 	.byte	0x03, 0x19
        /*001a*/ 	.short	0x0020


	//----- nvinfo : EIATTR_KPARAM_INFO
	.align		4
        /*001c*/ 	.byte	0x04, 0x17
        /*001e*/ 	.short	(.L_4491 - .L_4490)
.L_4490:
        /*0020*/ 	.word	0x00000000
        /*0024*/ 	.short	0x0002
        /*0026*/ 	.short	0x0008
        /*0028*/ 	.byte	0x00, 0xf0, 0x61, 0x00


	//----- nvinfo : EIATTR_KPARAM_INFO
	.align		4
.L_4491:
        /*002c*/ 	.byte	0x04, 0x17
        /*002e*/ 	.short	(.L_4493 - .L_4492)
.L_4492:
        /*0030*/ 	.word	0x00000000
        /*0034*/ 	.short	0x0001
        /*0036*/ 	.short	0x0004
        /*0038*/ 	.byte	0x00, 0xf0, 0x05, 0x00


	//----- nvinfo : EIATTR_KPARAM_INFO
	.align		4
.L_4493:
        /*003c*/ 	.byte	0x04, 0x17
        /*003e*/ 	.short	(.L_4495 - .L_4494)
.L_4494:
        /*0040*/ 	.word	0x00000000
        /*0044*/ 	.short	0x0000
        /*0046*/ 	.short	0x0000
        /*0048*/ 	.byte	0x00, 0xf0, 0x11, 0x00


	//----- nvinfo : EIATTR_MAXREG_COUNT
	.align		4
.L_4495:
        /*004c*/ 	.byte	0x03, 0x1b
        /*004e*/ 	.short	0x00ff


	//----- nvinfo : EIATTR_MERCURY_ISA_VERSION
	.align		4
        /*0050*/ 	.byte	0x03, 0x5f
        /*0052*/ 	.short	0x0000


	//----- nvinfo : EIATTR_EXIT_INSTR_OFFSETS
	.align		4
        /*0054*/ 	.byte	0x04, 0x1c
        /*0056*/ 	.short	(.L_4497 - .L_4496)


	//   ....[0]....
.L_4496:
        /*0058*/ 	.word	0x00000010


	//----- nvinfo : EIATTR_MAX_THREADS
	.align		4
.L_4497:
        /*005c*/ 	.byte	0x04, 0x05
        /*005e*/ 	.short	(.L_4499 - .L_4498)
.L_4498:
        /*0060*/ 	.word	0x00000080
        /*0064*/ 	.word	0x00000001
        /*0068*/ 	.word	0x00000001
.L_4499:


//--------------------- .nv.info._ZN2at6native18elementwise_kernelILi128ELi4EZNS0_15gpu_kernel_implIZZZNS0_49_GLOBAL__N__b919a28f_16_Normalization_cu_5c38458736batch_norm_elementwise_backward_evalERKNS_6TensorES6_S6_S6_ENKUlvE0_clEvENKUlvE_clEvEUlddE_EEvRNS_18TensorIteratorBaseERKT_EUliE_EEviT1_ --------------------------
	.section	.nv.info._ZN2at6native18elementwise_kernelILi128ELi4EZNS0_15gpu_kernel_implIZZZNS0_49_GLOBAL__N__b919a28f_16_Normalization_cu_5c38458736batch_norm_elementwise_backward_evalERKNS_6TensorES6_S6_S6_ENKUlvE0_clEvENKUlvE_clEvEUlddE_EEvRNS_18TensorIteratorBaseERKT_EUliE_EEviT1_,"",@"SHT_CUDA_INFO"
	.sectionflags	@""
	.align	4


	//----- nvinfo : EIATTR_CUDA_API_VERSION
	.align		4
        /*0000*/ 	.byte	0x04, 0x37
        /*0002*/ 	.short	(.L_4501 - .L_4500)
.L_4500:
        /*0004*/ 	.word	0x00000082


	//----- nvinfo : EIATTR_SW2861232_WAR
	.align		4
.L_4501:
        /*0008*/ 	.byte	0x01, 0x35
	.zero		2


	//----- nvinfo : EIATTR_PARAM_CBANK
	.align		4
        /*000c*/ 	.byte	0x04, 0x0a
        /*000e*/ 	.short	(.L_4503 - .L_4502)
	.align		4
.L_4502:
        /*0010*/ 	.word	index@(.nv.constant0._ZN2at6native18elementwise_kernelILi128ELi4EZNS0_15gpu_kernel_implIZZZNS0_49_GLOBAL__N__b919a28f_16_Normalization_cu_5c38458736batch_norm_elementwise_backward_evalERKNS_6TensorES6_S6_S6_ENKUlvE0_clEvENKUlvE_clEvEUlddE_EEvRNS_18TensorIteratorBaseERKT_EUliE_EEviT1_)
        /*0014*/ 	.short	0x0160
        /*0016*/ 	.short	0x0290


	//----- nvinfo : EIATTR_CBANK_PARAM_SIZE
	.align		4
.L_4503:
        /*0018*/ 	.byte	0x03, 0x19
        /*001a*/ 	.short	0x0290


	//----- nvinfo : EIATTR_KPARAM_INFO
	.align		4
        /*001c*/ 	.byte	0x04, 0x17
        /*001e*/ 	.short	(.L_4505 - .L_4504)
.L_4504:
        /*0020*/ 	.word	0x00000000
        /*0024*/ 	.short	0x0001
        /*0026*/ 	.short	0x0008
        /*0028*/ 	.byte	0x00, 0xf0, 0x21, 0x0a


	//----- nvinfo : EIATTR_KPARAM_INFO
	.align		4
.L_4505:
        /*002c*/ 	.byte	0x04, 0x17
        /*002e*/ 	.short	(.L_4507 - .L_4506)
.L_4506:
        /*0030*/ 	.word	0x00000000
        /*0034*/ 	.short	0x0000
        /*0036*/ 	.short	0x0000
        /*0038*/ 	.byte	0x00, 0xf0, 0x11, 0x00


	//----- nvinfo : EIATTR_MAXREG_COUNT
	.align		4
.L_4507:
        /*003c*/ 	.byte	0x03, 0x1b
        /*003e*/ 	.short	0x0080


	//----- nvinfo : EIATTR_EXTERNS
	.align		4
        /*0040*/ 	.byte	0x04, 0x0f
        /*0042*/ 	.short	(.L_4509 - .L_4508)


	//   ....[0]....
	.align		4
.L_4508:
        /*0044*/ 	.word	index@(__assertfail)


	//----- nvinfo : EIATTR_MERCURY_ISA_VERSION
	.align		4
.L_4509:
        /*0048*/ 	.byte	0x03, 0x5f
        /*004a*/ 	.short	0x0000


	//----- nvinfo : EIATTR_SYSCALL_OFFSETS
	.align		4
        /*004c*/ 	.byte	0x04, 0x46
        /*004e*/ 	.short	(.L_4511 - .L_4510)


	//   ....[0]....
.L_4510:
        /*0050*/ 	.word	0x00001f50


	//   ....[1]....
        /*0054*/ 	.word	0x00002e80


	//   ....[2]....
        /*0058*/ 	.word	0x00003ea0


	//   ....[3]....
        /*005c*/ 	.word	0x00005e30


	//   ....[4]....
        /*0060*/ 	.word	0x00006d60


	//   ....[5]....
        /*0064*/ 	.word	0x00007d80


	//   ....[6]....
        /*0068*/ 	.word	0x00009ce0


	//   ....[7]....
        /*006c*/ 	.word	0x0000ac10


	//   ....[8]....
        /*0070*/ 	.word	0x0000bc30


	//   ....[9]....
        /*0074*/ 	.word	0x0000dba0


	//   ....[10]....
        /*0078*/ 	.word	0x0000ead0


	//   ....[11]....
        /*007c*/ 	.word	0x0000faf0


	//----- nvinfo : EIATTR_EXIT_INSTR_OFFSETS
	.align		4
.L_4511:
        /*0080*/ 	.byte	0x04, 0x1c
        /*0082*/ 	.short	(.L_4513 - .L_4512)


	//   ....[0]....
.L_4512:
        /*0084*/ 	.word	0x0000bcd0


	//   ....[1]....
        /*0088*/ 	.word	0x0000ec40


	//   ....[2]....
        /*008c*/ 	.word	0x0000ec80


	//   ....[3]....
        /*0090*/ 	.word	0x0000ed10


	//   ....[4]....
        /*0094*/ 	.word	0x0000ed40


	//   ....[5]....
        /*0098*/ 	.word	0x0000ed70


	//   ....[6]....
        /*009c*/ 	.word	0x0000ee20


	//   ....[7]....
        /*00a0*/ 	.word	0x0000ee80


	//   ....[8]....
        /*00a4*/ 	.word	0x0000ef40


	//   ....[9]....
        /*00a8*/ 	.word	0x0000efb0


	//   ....[10]....
        /*00ac*/ 	.word	0x0000efd0


	//   ....[11]....
        /*00b0*/ 	.word	0x0000f090


	//   ....[12]....
        /*00b4*/ 	.word	0x0000f0c0


	//   ....[13]....
        /*00b8*/ 	.word	0x0000f270


	//   ....[14]....
        /*00bc*/ 	.word	0x0000f3f0


	//   ....[15]....
        /*00c0*/ 	.word	0x0000f450


	//   ....[16]....
        /*00c4*/ 	.word	0x0000f500


	//   ....[17]....
        /*00c8*/ 	.word	0x0000f6a0


	//   ....[18]....
        /*00cc*/ 	.word	0x0000f840


	//   ....[19]....
        /*00d0*/ 	.word	0x0000f9c0


	//   ....[20]....
        /*00d4*/ 	.word	0x0000fb00


	//   ....[21]....
        /*00d8*/ 	.word	0x0000fb30


	//   ....[22]....
        /*00dc*/ 	.word	0x0000fb60


	//----- nvinfo : EIATTR_MAX_THREADS
	.align		4
.L_4513:
        /*00e0*/ 	.byte	0x04, 0x05
        /*00e2*/ 	.short	(.L_4515 - .L_4514)
.L_4514:
        /*00e4*/ 	.word	0x00000080
        /*00e8*/ 	.word	0x00000001
        /*00ec*/ 	.word	0x00000001


	//----- nvinfo : EIATTR_CRS_STACK_SIZE
	.align		4
.L_4515:
        /*00f0*/ 	.byte	0x04, 0x1e
        /*00f2*/ 	.short	(.L_4517 - .L_4516)
.L_4516:
        /*00f4*/ 	.word	0x00000000
.L_4517:


//--------------------- .nv.info._ZN2at6native27unrolled_elementwise_kernelIZZZNS0_49_GLOBAL__N__b919a28f_16_Normalization_cu_5c38458736batch_norm_elementwise_backward_evalERKNS_6TensorES5_S5_S5_ENKUlvE0_clEvENKUlvE_clEvEUlddE_St5arrayIPcLm3EELi4E23TrivialOffsetCalculatorILi2EjESC_ILi1EjENS0_6memory12LoadWithCastILi2EEENSF_13StoreWithCastILi1EEEEEviT_T0_T2_T3_T4_T5_ --------------------------
	.section	.nv.info._ZN2at6native27unrolled_elementwise_kernelIZZZNS0_49_GLOBAL__N__b919a28f_16_Normalization_cu_5c38458736batch_norm_elementwise_backward_evalERKNS_6TensorES5_S5_S5_ENKUlvE0_clEvENKUlvE_clEvEUlddE_St5arrayIPcLm3EELi4E23TrivialOffsetCalculatorILi2EjESC_ILi1EjENS0_6memory12LoadWithCastILi2EEENSF_13StoreWithCastILi1EEEEEviT_T0_T2_T3_T4_T5_,"",@"SHT_CUDA_INFO"
	.sectionflags	@""
	.align	4


	//----- nvinfo : EIATTR_CUDA_API_VERSION
	.align		4
        /*0000*/ 	.byte	0x04, 0x37
        /*0002*/ 	.short	(.L_4519 - .L_4518)
.L_4518:
        /*0004*/ 	.word	0x00000082


	//----- nvinfo : EIATTR_SW2861232_WAR
	.align		4
.L_4519:
        /*0008*/ 	.byte	0x01, 0x35
	.zero		2


	//----- nvinfo : EIATTR_PARAM_CBANK
	.align		4
        /*000c*/ 	.byte	0x04, 0x0a
        /*000e*/ 	.short	(.L_4521 - .L_4520)
	.align		4
.L_4520:
        /*0010*/ 	.word	index@(.nv.constant0._ZN2at6native27unrolled_elementwise_kernelIZZZNS0_49_GLOBAL__N__b919a28f_16_Normalization_cu_5c38458736batch_norm_elementwise_backward_evalERKNS_6TensorES5_S5_S5_ENKUlvE0_clEvENKUlvE_clEvEUlddE_St5arrayIPcLm3EELi4E23TrivialOffsetCalculatorILi2EjESC_ILi1EjENS0_6memory12LoadWithCastILi2EEENSF_13StoreWithCastILi1EEEEEviT_T0_T2_T3_T4_T5_)
        /*0014*/ 	.short	0x0160
        /*0016*/ 	.short	0x0038


	//----- nvinfo : EIATTR_CBANK_PARAM_SIZE
	.align		4
.L_4521:
        /*0018*/ 	.byte	0x03, 0x19
        /*001a*/ 	.short	0x0038


	//----- nvinfo : EIATTR_KPARAM_INFO
	.align		4
        /*001c*/ 	.byte	0x04, 0x17
        /*001e*/ 	.short	(.L_4523 - .L_4522)
.L_4522:
        /*0020*/ 	.word	0x00000000
        /*0024*/ 	.short	0x0006
        /*0026*/ 	.short	0x0030
        /*0028*/ 	.byte	0x00, 0xf0, 0x21, 0x00


	//----- nvinfo : EIATTR_KPARAM_INFO
	.align		4
.L_4523:
        /*002c*/ 	.byte	0x04, 0x17
        /*002e*/ 	.short	(.L_4525 - .L_4524)
.L_4524:
        /*0030*/ 	.word	0x00000000
        /*0034*/ 	.short	0x0005
        /*0036*/ 	.short	0x0024
        /*0038*/ 	.byte	0x00, 0xf0, 0x31, 0x00


	//----- nvinfo : EIATTR_KPARAM_INFO
	.align		4
.L_4525:
        /*003c*/ 	.byte	0x04, 0x17
        /*003e*/ 	.short	(.L_4527 - .L_4526)
.L_4526:
        /*0040*/ 	.word	0x00000000
        /*0044*/ 	.short	0x0004
        /*0046*/ 	.short	0x0021
        /*0048*/ 	.byte	0x00, 0xf0, 0x05, 0x00


	//----- nvinfo : EIATTR_KPARAM_INFO
	.align		4
.L_4527:
        /*004c*/ 	.byte	0x04, 0x17
        /*004e*/ 	.short	(.L_4529 - .L_4528)
.L_4528:
        /*0050*/ 	.word	0x00000000
        /*0054*/ 	.short	0x0003
        /*0056*/ 	.short	0x0020
        /*0058*/ 	.byte	0x00, 0xf0, 0x05, 0x00


	//----- nvinfo : EIATTR_KPARAM_INFO
	.align		4
.L_4529:
        /*005c*/ 	.byte	0x04, 0x17
        /*005e*/ 	.short	(.L_4531 - .L_4530)
.L_4530:
        /*0060*/ 	.word	0x00000000
        /*0064*/ 	.short	0x0002
        /*0066*/ 	.short	0x0008
        /*0068*/ 	.byte	0x00, 0xf0, 0x61, 0x00


	//----- nvinfo : EIATTR_KPARAM_INFO
	.align		4
.L_4531:
        /*006c*/ 	.byte	0x04, 0x17
        /*006e*/ 	.short	(.L_4533 - .L_4532)
.L_4532:
        /*0070*/ 	.word	0x00000000
        /*0074*/ 	.short	0x0001
        /*0076*/ 	.short	0x0004
        /*0078*/ 	.byte	0x00, 0xf0, 0x05, 0x00


	//----- nvinfo : EIATTR_KPARAM_INFO
	.align		4
.L_4533:
        /*007c*/ 	.byte	0x04, 0x17
        /*007e*/ 	.short	(.L_4535 - .L_4534)
.L_4534:
        /*0080*/ 	.word	0x00000000
        /*0084*/ 	.short	0x0000
        /*0086*/ 	.short	0x0000
        /*0088*/ 	.byte	0x00, 0xf0, 0x11, 0x00


	//----- nvinfo : EIATTR_MAXREG_COUNT
	.align		4
.L_4535:
        /*008c*/ 	.byte	0x03, 0x1b
        /*008e*/ 	.short	0x00ff


	//----- nvinfo : EIATTR_EXTERNS
	.align		4
        /*0090*/ 	.byte	0x04, 0x0f
        /*0092*/ 	.short	(.L_4537 - .L_4536)


	//   ....[0]....
	.align		4
.L_4536:
        /*0094*/ 	.word	index@(__assertfail)


	//----- nvinfo : EIATTR_MERCURY_ISA_VERSION
	.align		4
.L_4537:
        /*0098*/ 	.byte	0x03, 0x5f
        /*009a*/ 	.short	0x0000


	//----- nvinfo : EIATTR_SYSCALL_OFFSETS
	.align		4
        /*009c*/ 	.byte	0x04, 0x46
        /*009e*/ 	.short	(.L_4539 - .L_4538)


	//   ....[0]....
.L_4538:
        /*00a0*/ 	.word	0x00000fb0


	//   ....[1]....
        /*00a4*/ 	.word	0x00001ee0


	//   ....[2]....
        /*00a8*/ 	.word	0x00002e90


	//   ....[3]....
        /*00ac*/ 	.word	0x00003dc0


	//   ....[4]....
        /*00b0*/ 	.word	0x00004d80


	//   ....[5]....
        /*00b4*/ 	.word	0x00005cb0


	//   ....[6]....
        /*00b8*/ 	.word	0x00006c50


	//   ....[7]....
        /*00bc*/ 	.word	0x00007b80


	//   ....[8]....
        /*00c0*/ 	.word	0x00008c50


	//   ....[9]....
        /*00c4*/ 	.word	0x00009cb0


	//   ....[10]....
        /*00c8*/ 	.word	0x0000ad00


	//   ....[11]....
        /*00cc*/ 	.word	0x0000bd70


	//----- nvinfo : EIATTR_EXIT_INSTR_OFFSETS
	.align		4
.L_4539:
        /*00d0*/ 	.byte	0x04, 0x1c
        /*00d2*/ 	.short	(.L_4541 - .L_4540)


	//   ....[0]....
.L_4540:
        /*00d4*/ 	.word	0x0000ada0


	//   ....[1]....
        /*00d8*/ 	.word	0x0000aec0


	//   ....[2]....
        /*00dc*/ 	.word	0x0000af00


	//   ....[3]....
        /*00e0*/ 	.word	0x0000af90


	//   ....[4]....
        /*00e4*/ 	.word	0x0000afc0


	//   ....[5]....
        /*00e8*/ 	.word	0x0000aff0


	//   ....[6]....
        /*00ec*/ 	.word	0x0000b0a0


	//   ....[7]....
        /*00f0*/ 	.word	0x0000b100


	//   ....[8]....
        /*00f4*/ 	.word	0x0000b1c0


	//   ....[9]....
        /*00f8*/ 	.word	0x0000b230


	//   ....[10]....
        /*00fc*/ 	.word	0x0000b250


	//   ....[11]....
        /*0100*/ 	.word	0x0000b310


	//   ....[12]....
        /*0104*/ 	.word	0x0000b340


	//   ....[13]....
        /*0108*/ 	.word	0x0000b4f0


	//   ....[14]....
        /*010c*/ 	.word	0x0000b670


	//   ....[15]....
        /*0110*/ 	.word	0x0000b6d0


	//   ....[16]....
        /*0114*/ 	.word	0x0000b780


	//   ....[17]....
        /*0118*/ 	.word	0x0000b920


	//   ....[18]....
        /*011c*/ 	.word	0x0000bac0


	//   ....[19]....
        /*0120*/ 	.word	0x0000bc40


	//   ....[20]....
        /*0124*/ 	.word	0x0000bd80


	//   ....[21]....
        /*0128*/ 	.word	0x0000bdb0


	//   ....[22]....
        /*012c*/ 	.word	0x0000bde0


	//----- nvinfo : EIATTR_MAX_THREADS
	.align		4
.L_4541:
        /*0130*/ 	.byte	0x04, 0x05
        /*0132*/ 	.short	(.L_4543 - .L_4542)
.L_4542:
        /*0134*/ 	.word	0x00000080
        /*0138*/ 	.word	0x00000001
        /*013c*/ 	.word	0x00000001


	//----- nvinfo : EIATTR_CRS_STACK_SIZE
	.align		4
.L_4543:
        /*0140*/ 	.byte	0x04, 0x1e
        /*0142*/ 	.short	(.L_4545 - .L_4544)
.L_4544:
        /*0144*/ 	.word	0x00000000
.L_4545:


//--------------------- .nv.info._ZN2at6native18elementwise_kernelILi128ELi2EZNS0_22gpu_kernel_impl_nocastIZZZNS0_49_GLOBAL__N__b919a28f_16_Normalization_cu_5c38458736batch_norm_elementwise_backward_evalERKNS_6TensorES6_S6_S6_ENKUlvE0_clEvENKUlvE_clEvEUlddE_EEvRNS_18TensorIteratorBaseERKT_EUliE_EEviT1_ --------------------------
	.section	.nv.info._ZN2at6native18elementwise_kernelILi128ELi2EZNS0_22gpu_kernel_impl_nocastIZZZNS0_49_GLOBAL__N__b919a28f_16_Normalization_cu_5c38458736batch_norm_elementwise_backward_evalERKNS_6TensorES6_S6_S6_ENKUlvE0_clEvENKUlvE_clEvEUlddE_EEvRNS_18TensorIteratorBaseERKT_EUliE_EEviT1_,"",@"SHT_CUDA_INFO"
	.sectionflags	@""
	.align	4


	//----- nvinfo : EIATTR_CUDA_API_VERSION
	.align		4
        /*0000*/ 	.byte	0x04, 0x37
        /*0002*/ 	.short	(.L_4547 - .L_4546)
.L_4546:
        /*0004*/ 	.word	0x00000082


	//----- nvinfo : EIATTR_SW2861232_WAR
	.align		4
.L_4547:
        /*0008*/ 	.byte	0x01, 0x35
	.zero		2


	//----- nvinfo : EIATTR_PARAM_CBANK
	.align		4
        /*000c*/ 	.byte	0x04, 0x0a
        /*000e*/ 	.short	(.L_4549 - .L_4548)
	.align		4
.L_4548:
        /*0010*/ 	.word	index@(.nv.constant0._ZN2at6native18elementwise_kernelILi128ELi2EZNS0_22gpu_kernel_impl_nocastIZZZNS0_49_GLOBAL__N__b919a28f_16_Normalization_cu_5c38458736batch_norm_elementwise_backward_evalERKNS_6TensorES6_S6_S6_ENKUlvE0_clEvENKUlvE_clEvEUlddE_EEvRNS_18TensorIteratorBaseERKT_EUliE_EEviT1_)
        /*0014*/ 	.short	0x0160
        /*0016*/ 	.short	0x0290


	//----- nvinfo : EIATTR_CBANK_PARAM_SIZE
	.align		4
.L_4549:
        /*0018*/ 	.byte	0x03, 0x19
        /*001a*/ 	.short	0x0290


	//----- nvinfo : EIATTR_KPARAM_INFO
	.align		4
        /*001c*/ 	.byte	0x04, 0x17
        /*001e*/ 	.short	(.L_4551 - .L_4550)
.L_4550:
        /*0020*/ 	.word	0x00000000
        /*0024*/ 	.short	0x0001
        /*0026*/ 	.short	0x0008
        /*0028*/ 	.byte	0x00, 0xf0, 0x21, 0x0a


	//----- nvinfo : EIATTR_KPARAM_INFO
	.align		4
.L_4551:
        /*002c*/ 	.byte	0x04, 0x17
        /*002e*/ 	.short	(.L_4553 - .L_4552)
.L_4552:
        /*0030*/ 	.word	0x00000000
        /*0034*/ 	.short	0x0000
        /*0036*/ 	.short	0x0000
        /*0038*/ 	.byte	0x00, 0xf0, 0x11, 0x00


	//----- nvinfo : EIATTR_MAXREG_COUNT
	.align		4
.L_4553:
        /*003c*/ 	.byte	0x03, 0x1b
        /*003e*/ 	.short	0x0080


	//----- nvinfo : EIATTR_MERCURY_ISA_VERSION
	.align		4
        /*0040*/ 	.byte	0x03, 0x5f
        /*0042*/ 	.short	0x0000


	//----- nvinfo : EIATTR_EXIT_INSTR_OFFSETS
	.align		4
        /*0044*/ 	.byte	0x04, 0x1c
        /*0046*/ 	.short	(.L_4555 - .L_4554)


	//   ....[0]....
.L_4554:
        /*0048*/ 	.word	0x00001130


	//   ....[1]....
        /*004c*/ 	.word	0x000021b0


	//----- nvinfo : EIATTR_MAX_THREADS
	.align		4
.L_4555:
        /*0050*/ 	.byte	0x04, 0x05
        /*0052*/ 	.short	(.L_4557 - .L_4556)
.L_4556:
        /*0054*/ 	.word	0x00000080
        /*0058*/ 	.word	0x00000001
        /*005c*/ 	.word	0x00000001


	//----- nvinfo : EIATTR_CRS_STACK_SIZE
	.align		4
.L_4557:
        /*0060*/ 	.byte	0x04, 0x1e
        /*0062*/ 	.short	(.L_4559 - .L_4558)
.L_4558:
        /*0064*/ 	.word	0x00000000
.L_4559:


//--------------------- .nv.info._ZN2at6native27unrolled_elementwise_kernelIZZZNS0_49_GLOBAL__N__b919a28f_16_Normalization_cu_5c38458736batch_norm_elementwise_backward_evalERKNS_6TensorES5_S5_S5_ENKUlvE0_clEvENKUlvE_clEvEUlddE_St5arrayIPcLm3EELi4E23TrivialOffsetCalculatorILi2EjESC_ILi1EjENS0_6memory15LoadWithoutCastENSF_16StoreWithoutCastEEEviT_T0_T2_T3_T4_T5_ --------------------------
	.section	.nv.info._ZN2at6native27unrolled_elementwise_kernelIZZZNS0_49_GLOBAL__N__b919a28f_16_Normalization_cu_5c38458736batch_norm_elementwise_backward_evalERKNS_6TensorES5_S5_S5_ENKUlvE0_clEvENKUlvE_clEvEUlddE_St5arrayIPcLm3EELi4E23TrivialOffsetCalculatorILi2EjESC_ILi1EjENS0_6memory15LoadWithoutCastENSF_16StoreWithoutCastEEEviT_T0_T2_T3_T4_T5_,"",@"SHT_CUDA_INFO"
	.sectionflags	@""
	.align	4


	//----- nvinfo : EIATTR_CUDA_API_VERSION
	.align		4
        /*0000*/ 	.byte	0x04, 0x37
        /*0002*/ 	.short	(.L_4561 - .L_4560)
.L_4560:
        /*0004*/ 	.word	0x00000082


	//----- nvinfo : EIATTR_SW2861232_WAR
	.align		4
.L_4561:
        /*0008*/ 	.byte	0x01, 0x35
	.zero		2


	//----- nvinfo : EIATTR_PARAM_CBANK
	.align		4
        /*000c*/ 	.byte	0x04, 0x0a
        /*000e*/ 	.short	(.L_4563 - .L_4562)
	.align		4
.L_4562:
        /*0010*/ 	.word	index@(.nv.constant0._ZN2at6native27unrolled_elementwise_kernelIZZZNS0_49_GLOBAL__N__b919a28f_16_Normalization_cu_5c38458736batch_norm_elementwise_backward_evalERKNS_6TensorES5_S5_S5_ENKUlvE0_clEvENKUlvE_clEvEUlddE_St5arrayIPcLm3EELi4E23TrivialOffsetCalculatorILi2EjESC_ILi1EjENS0_6memory15LoadWithoutCastENSF_16StoreWithoutCastEEEviT_T0_T2_T3_T4_T5_)
        /*0014*/ 	.short	0x0160
        /*0016*/ 	.short	0x0024


	//----- nvinfo : EIATTR_CBANK_PARAM_SIZE
	.align		4
.L_4563:
        /*0018*/ 	.byte	0x03, 0x19
        /*001a*/ 	.short	0x0024


	//----- nvinfo : EIATTR_KPARAM_INFO
	.align		4
        /*001c*/ 	.byte	0x04, 0x17
        /*001e*/ 	.short	(.L_4565 - .L_4564)
.L_4564:
        /*0020*/ 	.word	0x00000000
        /*0024*/ 	.short	0x0006
        /*0026*/ 	.short	0x0023
        /*0028*/ 	.byte	0x00, 0xf0, 0x05, 0x00


	//----- nvinfo : EIATTR_KPARAM_INFO
	.align		4
.L_4565:
        /*002c*/ 	.byte	0x04, 0x17
        /*002e*/ 	.short	(.L_4567 - .L_4566)
.L_4566:
        /*0030*/ 	.word	0x00000000
        /*0034*/ 	.short	0x0005
        /*0036*/ 	.short	0x0022
        /*0038*/ 	.byte	0x00, 0xf0, 0x05, 0x00


	//----- nvinfo : EIATTR_KPARAM_INFO
	.align		4
.L_4567:
        /*003c*/ 	.byte	0x04, 0x17
        /*003e*/ 	.short	(.L_4569 - .L_4568)
.L_4568:
        /*0040*/ 	.word	0x00000000
        /*0044*/ 	.short	0x0004
        /*0046*/ 	.short	0x0021
        /*0048*/ 	.byte	0x00, 0xf0, 0x05, 0x00


	//----- nvinfo : EIATTR_KPARAM_INFO
	.align		4
.L_4569:
        /*004c*/ 	.byte	0x04, 0x17
        /*004e*/ 	.short	(.L_4571 - .L_4570)
.L_4570:
        /*0050*/ 	.word	0x00000000
        /*0054*/ 	.short	0x0003
        /*0056*/ 	.short	0x0020
        /*0058*/ 	.byte	0x00, 0xf0, 0x05, 0x00


	//----- nvinfo : EIATTR_KPARAM_INFO
	.align		4
.L_4571:
        /*005c*/ 	.byte	0x04, 0x17
        /*005e*/ 	.short	(.L_4573 - .L_4572)
.L_4572:
        /*0060*/ 	.word	0x00000000
        /*0064*/ 	.short	0x0002
        /*0066*/ 	.short	0x0008
        /*0068*/ 	.byte	0x00, 0xf0, 0x61, 0x00


	//----- nvinfo : EIATTR_KPARAM_INFO
	.align		4
.L_4573:
        /*006c*/ 	.byte	0x04, 0x17
        /*006e*/ 	.short	(.L_4575 - .L_4574)
.L_4574:
        /*0070*/ 	.word	0x00000000
        /*0074*/ 	.short	0x0001
        /*0076*/ 	.short	0x0004
        /*0078*/ 	.byte	0x00, 0xf0, 0x05, 0x00


	//----- nvinfo : EIATTR_KPARAM_INFO
	.align		4
.L_4575:
        /*007c*/ 	.byte	0x04, 0x17
        /*007e*/ 	.short	(.L_4577 - .L_4576)
.L_4576:
        /*0080*/ 	.word	0x00000000
        /*0084*/ 	.short	0x0000
        /*0086*/ 	.short	0x0000
        /*0088*/ 	.byte	0x00, 0xf0, 0x11, 0x00


	//----- nvinfo : EIATTR_MAXREG_COUNT
	.align		4
.L_4577:
        /*008c*/ 	.byte	0x03, 0x1b
        /*008e*/ 	.short	0x00ff


	//----- nvinfo : EIATTR_MERCURY_ISA_VERSION
	.align		4
        /*0090*/ 	.byte	0x03, 0x5f
        /*0092*/ 	.short	0x0000


	//----- nvinfo : EIATTR_EXIT_INSTR_OFFSETS
	.align		4
        /*0094*/ 	.byte	0x04, 0x1c
        /*0096*/ 	.short	(.L_4579 - .L_4578)


	//   ....[0]....
.L_4578:
        /*0098*/ 	.word	0x00000470


	//   ....[1]....
        /*009c*/ 	.word	0x000004d0


	//----- nvinfo : EIATTR_MAX_THREADS
	.align		4
.L_4579:
        /*00a0*/ 	.byte	0x04, 0x05
        /*00a2*/ 	.short	(.L_4581 - .L_4580)
.L_4580:
        /*00a4*/ 	.word	0x00000080
        /*00a8*/ 	.word	0x00000001
        /*00ac*/ 	.word	0x00000001


	//----- nvinfo : EIATTR_CRS_STACK_SIZE
	.align		4
.L_4581:
        /*00b0*/ 	.byte	0x04, 0x1e
        /*00b2*/ 	.short	(.L_4583 - .L_4582)
.L_4582:
        /*00b4*/ 	.word	0x00000000
.L_4583:


//--------------------- .nv.info._ZN2at6native29vectorized_elementwise_kernelILi2EZZZNS0_49_GLOBAL__N__b919a28f_16_Normalization_cu_5c38458736batch_norm_elementwise_backward_evalERKNS_6TensorES5_S5_S5_ENKUlvE0_clEvENKUlvE_clEvEUlddE_St5arrayIPcLm3EEEEviT0_T1_ --------------------------
	.section	.nv.info._ZN2at6native29vectorized_elementwise_kernelILi2EZZZNS0_49_GLOBAL__N__b919a28f_16_Normalization_cu_5c38458736batch_norm_elementwise_backward_evalERKNS_6TensorES5_S5_S5_ENKUlvE0_clEvENKUlvE_clEvEUlddE_St5arrayIPcLm3EEEEviT0_T1_,"",@"SHT_CUDA_INFO"
	.sectionflags	@""
	.align	4


	//----- nvinfo : EIATTR_CUDA_API_VERSION
	.align		4
        /*0000*/ 	.byte	0x04, 0x37
        /*0002*/ 	.short	(.L_4585 - .L_4584)
.L_4584:
        /*0004*/ 	.word	0x00000082


	//----- nvinfo : EIATTR_SW2861232_WAR
	.align		4
.L_4585:
        /*0008*/ 	.byte	0x01, 0x35
	.zero		2


	//----- nvinfo : EIATTR_PARAM_CBANK
	.align		4
        /*000c*/ 	.byte	0x04, 0x0a
        /*000e*/ 	.short	(.L_4587 - .L_4586)
	.align		4
.L_4586:
        /*0010*/ 	.word	index@(.nv.constant0._ZN2at6native29vectorized_elementwise_kernelILi2EZZZNS0_49_GLOBAL__N__b919a28f_16_Normalization_cu_5c38458736batch_norm_elementwise_backward_evalERKNS_6TensorES5_S5_S5_ENKUlvE0_clEvENKUlvE_clEvEUlddE_St5arrayIPcLm3EEEEviT0_T1_)
        /*0014*/ 	.short	0x0160
        /*0016*/ 	.short	0x0020


	//----- nvinfo : EIATTR_CBANK_PARAM_SIZE
	.align		4
.L_4587:
        /*0018*/ 	.byte	0x03, 0x19
        /*001a*/ 	.short	0x0020


	//----- nvinfo : EIATTR_KPARAM_INFO
	.align		4
        /*001c*/ 	.byte	0x04, 0x17
        /*001e*/ 	.short	(.L_4589 - .L_4588)
.L_4588:
        /*0020*/ 	.word	0x00000000
        /*0024*/ 	.short	0x0002
        /*0026*/ 	.short	0x0008
        /*0028*/ 	.byte	0x00, 0xf0, 0x61, 0x00


	//----- nvinfo : EIATTR_KPARAM_INFO
	.align		4
.L_4589:
        /*002c*/ 	.byte	0x04, 0x17
        /*002e*/ 	.short	(.L_4591 - .L_4590)
.L_4590:
        /*0030*/ 	.word	0x00000000
        /*0034*/ 	.short	0x0001
        /*0036*/ 	.short	0x0004
        /*0038*/ 	.byte	0x00, 0xf0, 0x05, 0x00


	//----- nvinfo : EIATTR_KPARAM_INFO
	.align		4
.L_4591:
        /*003c*/ 	.byte	0x04, 0x17
        /*003e*/ 	.short	(.L_4593 - .L_4592)
.L_4592:
        /*0040*/ 	.word	0x00000000
        /*0044*/ 	.short	0x0000
        /*0046*/ 	.short	0x0000
        /*0048*/ 	.byte	0x00, 0xf0, 0x11, 0x00


	//----- nvinfo : EIATTR_MAXREG_COUNT
	.align		4
.L_4593:
        /*004c*/ 	.byte	0x03, 0x1b
        /*004e*/ 	.short	0x00ff


	//----- nvinfo : EIATTR_MERCURY_ISA_VERSION
	.align		4
        /*0050*/ 	.byte	0x03, 0x5f
        /*0052*/ 	.short	0x0000


	//----- nvinfo : EIATTR_EXIT_INSTR_OFFSETS
	.align		4
        /*0054*/ 	.byte	0x04, 0x1c
        /*0056*/ 	.short	(.L_4595 - .L_4594)


	//   ....[0]....
.L_4594:
        /*0058*/ 	.word	0x00000230


	//   ....[1]....
        /*005c*/ 	.word	0x00000b30


	//   ....[2]....
        /*0060*/ 	.word	0x00000b80


	//----- nvinfo : EIATTR_MAX_THREADS
	.align		4
.L_4595:
        /*0064*/ 	.byte	0x04, 0x05
        /*0066*/ 	.short	(.L_4597 - .L_4596)
.L_4596:
        /*0068*/ 	.word	0x00000080
        /*006c*/ 	.word	0x00000001
        /*0070*/ 	.word	0x00000001


	//----- nvinfo : EIATTR_CRS_STACK_SIZE
	.align		4
.L_4597:
        /*0074*/ 	.byte	0x04, 0x1e
        /*0076*/ 	.short	(.L_4599 - .L_4598)
.L_4598:
        /*0078*/ 	.word	0x00000000
.L_4599:


//--------------------- .nv.info._ZN2at6native29vectorized_elementwise_kernelILi4EZZZNS0_49_GLOBAL__N__b919a28f_16_Normalization_cu_5c38458736batch_norm_elementwise_backward_evalERKNS_6TensorES5_S5_S5_ENKUlvE0_clEvENKUlvE_clEvEUlddE_St5arrayIPcLm3EEEEviT0_T1_ --------------------------
	.section	.nv.info._ZN2at6native29vectorized_elementwise_kernelILi4EZZZNS0_49_GLOBAL__N__b919a28f_16_Normalization_cu_5c38458736batch_norm_elementwise_backward_evalERKNS_6TensorES5_S5_S5_ENKUlvE0_clEvENKUlvE_clEvEUlddE_St5arrayIPcLm3EEEEviT0_T1_,"",@"SHT_CUDA_INFO"
	.sectionflags	@""
	.align	4


	//----- nvinfo : EIATTR_CUDA_API_VERSION
	.align		4
        /*0000*/ 	.byte	0x04, 0x37
        /*0002*/ 	.short	(.L_4601 - .L_4600)
.L_4600:
        /*0004*/ 	.word	0x00000082


	//----- nvinfo : EIATTR_SW2861232_WAR
	.align		4
.L_4601:
        /*0008*/ 	.byte	0x01, 0x35
	.zero		2


	//----- nvinfo : EIATTR_PARAM_CBANK
	.align		4
        /*000c*/ 	.byte	0x04, 0x0a
        /*000e*/ 	.short	(.L_4603 - .L_4602)
	.align		4
.L_4602:
        /*0010*/ 	.word	index@(.nv.constant0._ZN2at6native29vectorized_elementwise_kernelILi4EZZZNS0_49_GLOBAL__N__b919a28f_16_Normalization_cu_5c38458736batch_norm_elementwise_backward_evalERKNS_6TensorES5_S5_S5_ENKUlvE0_clEvENKUlvE_clEvEUlddE_St5arrayIPcLm3EEEEviT0_T1_)
        /*0014*/ 	.short	0x0160
        /*0016*/ 	.short	0x0020


	//----- nvinfo : EIATTR_CBANK_PARAM_SIZE
	.align		4
.L_4603:
        /*0018*/ 	.byte	0x03, 0x19
        /*001a*/ 	.short	0x0020


	//----- nvinfo : EIATTR_KPARAM_INFO
	.align		4
        /*001c*/ 	.byte	0x04, 0x17
        /*001e*/ 	.short	(.L_4605 - .L_4604)
.L_4604:
        /*0020*/ 	.word	0x00000000
        /*0024*/ 	.short	0x0002
        /*0026*/ 	.short	0x0008
        /*0028*/ 	.byte	0x00, 0xf0, 0x61, 0x00


	//----- nvinfo : EIATTR_KPARAM_INFO
	.align		4
.L_4605:
        /*002c*/ 	.byte	0x04, 0x17
        /*002e*/ 	.short	(.L_4607 - .L_4606)
.L_4606:
        /*0030*/ 	.word	0x00000000
        /*0034*/ 	.short	0x0001
        /*0036*/ 	.short	0x0004
        /*0038*/ 	.byte	0x00, 0xf0, 0x05, 0x00


	//----- nvinfo : EIATTR_KPARAM_INFO
	.align		4
.L_4607:
        /*003c*/ 	.byte	0x04, 0x17
        /*003e*/ 	.short	(.L_4609 - .L_4608)
.L_4608:
        /*0040*/ 	.word	0x00000000
        /*0044*/ 	.short	0x0000
        /*0046*/ 	.short	0x0000
        /*0048*/ 	.byte	0x00, 0xf0, 0x11, 0x00


	//----- nvinfo : EIATTR_MAXREG_COUNT
	.align		4
.L_4609:
        /*004c*/ 	.byte	0x03, 0x1b
        /*004e*/ 	.short	0x00ff


	//----- nvinfo : EIATTR_MERCURY_ISA_VERSION
	.align		4
        /*0050*/ 	.byte	0x03, 0x5f
        /*0052*/ 	.short	0x0000


	//----- nvinfo : EIATTR_EXIT_INSTR_OFFSETS
	.align		4
        /*0054*/ 	.byte	0x04, 0x1c
        /*0056*/ 	.short	(.L_4611 - .L_4610)


	//   ....[0]....
.L_4610:
        /*0058*/ 	.word	0x00000230


	//   ....[1]....
        /*005c*/ 	.word	0x00000b30


	//   ....[2]....
        /*0060*/ 	.word	0x00000b80


	//----- nvinfo : EIATTR_MAX_THREADS
	.align		4
.L_4611:
        /*0064*/ 	.byte	0x04, 0x05
        /*0066*/ 	.short	(.L_4613 - .L_4612)
.L_4612:
        /*0068*/ 	.word	0x00000080
        /*006c*/ 	.word	0x00000001
        /*0070*/ 	.word	0x00000001


	//----- nvinfo : EIATTR_CRS_STACK_SIZE
	.align		4
.L_4613:
        /*0074*/ 	.byte	0x04, 0x1e
        /*0076*/ 	.short	(.L_4615 - .L_4614)
.L_4614:
        /*0078*/ 	.word	0x00000000
.L_4615:


//--------------------- .nv.info._ZN2at6native29vectorized_elementwise_kernelILi8EZZZNS0_49_GLOBAL__N__b919a28f_16_Normalization_cu_5c38458736batch_norm_elementwise_backward_evalERKNS_6TensorES5_S5_S5_ENKUlvE0_clEvENKUlvE_clEvEUlddE_St5arrayIPcLm3EEEEviT0_T1_ --------------------------
	.section	.nv.info._ZN2at6native29vectorized_elementwise_kernelILi8EZZZNS0_49_GLOBAL__N__b919a28f_16_Normalization_cu_5c38458736batch_norm_elementwise_backward_evalERKNS_6TensorES5_S5_S5_ENKUlvE0_clEvENKUlvE_clEvEUlddE_St5arrayIPcLm3EEEEviT0_T1_,"",@"SHT_CUDA_INFO"
	.sectionflags	@""
	.align	4


	//----- nvinfo : EIATTR_CUDA_API_VERSION
	.align		4
        /*0000*/ 	.byte	0x04, 0x37
        /*0002*/ 	.short	(.L_4617 - .L_4616)
.L_4616:
        /*0004*/ 	.word	0x00000082


	//----- nvinfo : EIATTR_SW2861232_WAR
	.align		4
.L_4617:
        /*0008*/ 	.byte	0x01, 0x35
	.zero		2


	//----- nvinfo : EIATTR_PARAM_CBANK
	.align		4
        /*000c*/ 	.byte	0x04, 0x0a
        /*000e*/ 	.short	(.L_4619 - .L_4618)
	.align		4
.L_4618:
        /*0010*/ 	.word	index@(.nv.constant0._ZN2at6native29vectorized_elementwise_kernelILi8EZZZNS0_49_GLOBAL__N__b919a28f_16_Normalization_cu_5c38458736batch_norm_elementwise_backward_evalERKNS_6TensorES5_S5_S5_ENKUlvE0_clEvENKUlvE_clEvEUlddE_St5arrayIPcLm3EEEEviT0_T1_)
        /*0014*/ 	.short	0x0160
        /*0016*/ 	.short	0x0020


	//----- nvinfo : EIATTR_CBANK_PARAM_SIZE
	.align		4
.L_4619:
        /*0018*/ 	.byte	0x03, 0x19
        /*001a*/ 	.short	0x0020


	//----- nvinfo : EIATTR_KPARAM_INFO
	.align		4
        /*001c*/ 	.byte	0x04, 0x17
        /*001e*/ 	.short	(.L_4621 - .L_4620)
.L_4620:
        /*0020*/ 	.word	0x00000000
        /*0024*/ 	.short	0x0002
        /*0026*/ 	.short	0x0008
        /*0028*/ 	.byte	0x00, 0xf0, 0x61, 0x00


	//----- nvinfo : EIATTR_KPARAM_INFO
	.align		4
.L_4621:
        /*002c*/ 	.byte	0x04, 0x17
        /*002e*/ 	.short	(.L_4623 - .L_4622)
.L_4622:
        /*0030*/ 	.word	0x00000000
        /*0034*/ 	.short	0x0001
        /*0036*/ 	.short	0x0004
        /*0038*/ 	.byte	0x00, 0xf0, 0x05, 0x00


	//----- nvinfo : EIATTR_KPARAM_INFO
	.align		4
.L_4623:
        /*003c*/ 	.byte	0x04, 0x17
        /*003e*/ 	.short	(.L_4625 - .L_4624)
.L_4624:
        /*0040*/ 	.word	0x00000000
        /*0044*/ 	.short	0x0000
        /*0046*/ 	.short	0x0000
        /*0048*/ 	.byte	0x00, 0xf0, 0x11, 0x00


	//----- nvinfo : EIATTR_MAXREG_COUNT
	.align		4
.L_4625:
        /*004c*/ 	.byte	0x03, 0x1b
        /*004e*/ 	.short	0x00ff


	//----- nvinfo : EIATTR_MERCURY_ISA_VERSION
	.align		4
        /*0050*/ 	.byte	0x03, 0x5f
        /*0052*/ 	.short	0x0000


	//----- nvinfo : EIATTR_EXIT_INSTR_OFFSETS
	.align		4
        /*0054*/ 	.byte	0x04, 0x1c
        /*0056*/ 	.short	(.L_4627 - .L_4626)


	//   ....[0]....
.L_4626:
        /*0058*/ 	.word	0x00000010


	//----- nvinfo : EIATTR_MAX_THREADS
	.align		4
.L_4627:
        /*005c*/ 	.byte	0x04, 0x05
        /*005e*/ 	.short	(.L_4629 - .L_4628)
.L_4628:
        /*0060*/ 	.word	0x00000080
        /*0064*/ 	.word	0x00000001
        /*0068*/ 	.word	0x00000001
.L_4629:


//--------------------- .nv.info._ZN2at6native18elementwise_kernelILi128ELi4EZNS0_15gpu_kernel_implIZZZNS0_49_GLOBAL__N__b919a28f_16_Normalization_cu_5c38458736batch_norm_elementwise_backward_evalERKNS_6TensorES6_S6_S6_ENKUlvE_clEvENKUlvE2_clEvEUlN3c108BFloat16EffE_EEvRNS_18TensorIteratorBaseERKT_EUliE_EEviT1_ --------------------------
	.section	.nv.info._ZN2at6native18elementwise_kernelILi128ELi4EZNS0_15gpu_kernel_implIZZZNS0_49_GLOBAL__N__b919a28f_16_Normalization_cu_5c38458736batch_norm_elementwise_backward_evalERKNS_6TensorES6_S6_S6_ENKUlvE_clEvENKUlvE2_clEvEUlN3c108BFloat16EffE_EEvRNS_18TensorIteratorBaseERKT_EUliE_EEviT1_,"",@"SHT_CUDA_INFO"
	.sectionflags	@""
	.align	4


	//----- nvinfo : EIATTR_CUDA_API_VERSION
	.align		4
        /*0000*/ 	.byte	0x04, 0x37
        /*0002*/ 	.short	(.L_4631 - .L_4630)
.L_4630:
        /*0004*/ 	.word	0x00000082


	//----- nvinfo : EIATTR_SW2861232_WAR
	.align		4
.L_4631:
        /*0008*/ 	.byte	0x01, 0x35
	.zero		2


	//----- nvinfo : EIATTR_PARAM_CBANK
	.align		4
        /*000c*/ 	.byte	0x04, 0x0a
        /*000e*/ 	.short	(.L_4633 - .L_4632)
	.align		4
.L_4632:
        /*0010*/ 	.word	index@(.nv.constant0._ZN2at6native18elementwise_kernelILi128ELi4EZNS0_15gpu_kernel_implIZZZNS0_49_GLOBAL__N__b919a28f_16_Normalization_cu_5c38458736batch_norm_elementwise_backward_evalERKNS_6TensorES6_S6_S6_ENKUlvE_clEvENKUlvE2_clEvEUlN3c108BFloat16EffE_EEvRNS_18TensorIteratorBaseERKT_EUliE_EEviT1_)
        /*0014*/ 	.short	0x0160
        /*0016*/ 	.short	0x02f8


	//----- nvinfo : EIATTR_CBANK_PARAM_SIZE
	.align		4
.L_4633:
        /*0018*/ 	.byte	0x03, 0x19
        /*001a*/ 	.short	0x02f8


	//----- nvinfo : EIATTR_KPARAM_INFO
	.align		4
        /*001c*/ 	.byte	0x04, 0x17
        /*001e*/ 	.short	(.L_4635 - .L_4634)
.L_4634:
        /*0020*/ 	.word	0x00000000
        /*0024*/ 	.short	0x0001
        /*0026*/ 	.short	0x0008
        /*0028*/ 	.byte	0x00, 0xf0, 0xc1, 0x0b


	//----- nvinfo : EIATTR_KPARAM_INFO
	.align		4
.L_4635:
        /*002c*/ 	.byte	0x04, 0x17
        /*002e*/ 	.short	(.L_4637 - .L_4636)
.L_4636:
        /*0030*/ 	.word	0x00000000
        /*0034*/ 	.short	0x0000
        /*0036*/ 	.short	0x0000
        /*0038*/ 	.byte	0x00, 0xf0, 0x11, 0x00


	//----- nvinfo : EIATTR_MAXREG_COUNT
	.align		4
.L_4637:
        /*003c*/ 	.byte	0x03, 0x1b
        /*003e*/ 	.short	0x0080


	//----- nvinfo : EIATTR_EXTERNS
	.align		4
        /*0040*/ 	.byte	0x04, 0x0f
        /*0042*/ 	.short	(.L_4639 - .L_4638)


	//   ....[0]....
	.align		4
.L_4638:
        /*0044*/ 	.word	index@(__assertfail)


	//----- nvinfo : EIATTR_MERCURY_ISA_VERSION
	.align		4
.L_4639:
        /*0048*/ 	.byte	0x03, 0x5f
        /*004a*/ 	.short	0x0000


	//----- nvinfo : EIATTR_SYSCALL_OFFSETS
	.align		4
        /*004c*/ 	.byte	0x04, 0x46
        /*004e*/ 	.short	(.L_4641 - .L_4640)


	//   ....[0]....
.L_4640:
        /*0050*/ 	.word	0x000021f0


	//   ....[1]....
        /*0054*/ 	.word	0x00003020


	//   ....[2]....
        /*0058*/ 	.word	0x00003e20


	//   ....[3]....
        /*005c*/ 	.word	0x00004de0


	//   ....[4]....
        /*0060*/ 	.word	0x00007040


	//   ....[5]....
        /*0064*/ 	.word	0x00007e70


	//   ....[6]....
        /*0068*/ 	.word	0x00008c70


	//   ....[7]....
        /*006c*/ 	.word	0x00009c30


	//   ....[8]....
        /*0070*/ 	.word	0x0000be60


	//   ....[9]....
        /*0074*/ 	.word	0x0000cc90


	//   ....[10]....
        /*0078*/ 	.word	0x0000da90


	//   ....[11]....
        /*007c*/ 	.word	0x0000ea50


	//   ....[12]....
        /*0080*/ 	.word	0x00010c90


	//   ....[13]....
        /*0084*/ 	.word	0x00011ac0


	//   ....[14]....
        /*0088*/ 	.word	0x000128c0


	//   ....[15]....
        /*008c*/ 	.word	0x00013880


	//----- nvinfo : EIATTR_EXIT_INSTR_OFFSETS
	.align		4
.L_4641:
        /*0090*/ 	.byte	0x04, 0x1c
        /*0092*/ 	.short	(.L_4643 - .L_4642)


	//   ....[0]....
.L_4642:
        /*0094*/ 	.word	0x0000eb10


	//   ....[1]....
        /*0098*/ 	.word	0x00012a80


	//   ....[2]....
        /*009c*/ 	.word	0x00012ac0


	//   ....[3]....
        /*00a0*/ 	.word	0x00012b60


	//   ....[4]....
        /*00a4*/ 	.word	0x00012ba0


	//   ....[5]....
        /*00a8*/ 	.word	0x00012be0


	//   ....[6]....
        /*00ac*/ 	.word	0x00012c70


	//   ....[7]....
        /*00b0*/ 	.word	0x00012cb0


	//   ....[8]....
        /*00b4*/ 	.word	0x00012d50


	//   ....[9]....
        /*00b8*/ 	.word	0x00012da0


	//   ....[10]....
        /*00bc*/ 	.word	0x00012df0


	//   ....[11]....
        /*00c0*/ 	.word	0x00012ec0


	//   ....[12]....
        /*00c4*/ 	.word	0x00012f20


	//   ....[13]....
        /*00c8*/ 	.word	0x000130b0


	//   ....[14]....
        /*00cc*/ 	.word	0x00013210


	//   ....[15]....
        /*00d0*/ 	.word	0x00013230


	//   ....[16]....
        /*00d4*/ 	.word	0x000132f0


	//   ....[17]....
        /*00d8*/ 	.word	0x00013470


	//   ....[18]....
        /*00dc*/ 	.word	0x000135f0


	//   ....[19]....
        /*00e0*/ 	.word	0x00013750


	//   ....[20]....
        /*00e4*/ 	.word	0x00013890


	//   ....[21]....
        /*00e8*/ 	.word	0x000138d0


	//   ....[22]....
        /*00ec*/ 	.word	0x00013910


	//----- nvinfo : EIATTR_MAX_THREADS
	.align		4
.L_4643:
        /*00f0*/ 	.byte	0x04, 0x05
        /*00f2*/ 	.short	(.L_4645 - .L_4644)
.L_4644:
        /*00f4*/ 	.word	0x00000080
        /*00f8*/ 	.word	0x00000001
        /*00fc*/ 	.word	0x00000001


	//----- nvinfo : EIATTR_CRS_STACK_SIZE
	.align		4
.L_4645:
        /*0100*/ 	.byte	0x04, 0x1e
        /*0102*/ 	.short	(.L_4647 - .L_4646)
.L_4646:
        /*0104*/ 	.word	0x00000000
.L_4647:


//--------------------- .nv.info._ZN2at6native27unrolled_elementwise_kernelIZZZNS0_49_GLOBAL__N__b919a28f_16_Normalization_cu_5c38458736batch_norm_elementwise_backward_evalERKNS_6TensorES5_S5_S5_ENKUlvE_clEvENKUlvE2_clEvEUlN3c108BFloat16EffE_St5arrayIPcLm4EELi4E23TrivialOffsetCalculatorILi3EjESE_ILi1EjENS0_6memory12LoadWithCastILi3EEENSH_13StoreWithCastILi1EEEEEviT_T0_T2_T3_T4_T5_ --------------------------
	.section	.nv.info._ZN2at6native27unrolled_elementwise_kernelIZZZNS0_49_GLOBAL__N__b919a28f_16_Normalization_cu_5c38458736batch_norm_elementwise_backward_evalERKNS_6TensorES5_S5_S5_ENKUlvE_clEvENKUlvE2_clEvEUlN3c108BFloat16EffE_St5arrayIPcLm4EELi4E23TrivialOffsetCalculatorILi3EjESE_ILi1EjENS0_6memory12LoadWithCastILi3EEENSH_13StoreWithCastILi1EEEEEviT_T0_T2_T3_T4_T5_,"",@"SHT_CUDA_INFO"
	.sectionflags	@""
	.align	4


	//----- nvinfo : EIATTR_CUDA_API_VERSION
	.align		4
        /*0000*/ 	.byte	0x04, 0x37
        /*0002*/ 	.short	(.L_4649 - .L_4648)
.L_4648:
        /*0004*/ 	.word	0x00000082


	//----- nvinfo : EIATTR_SW2861232_WAR
	.align		4
.L_4649:
        /*0008*/ 	.byte	0x01, 0x35
	.zero		2


	//----- nvinfo : EIATTR_PARAM_CBANK
	.align		4
        /*000c*/ 	.byte	0x04, 0x0a
        /*000e*/ 	.short	(.L_4651 - .L_4650)
	.align		4
.L_4650:
        /*0010*/ 	.word	index@(.nv.constant0._ZN2at6native27unrolled_elementwise_kernelIZZZNS0_49_GLOBAL__N__b919a28f_16_Normalization_cu_5c38458736batch_norm_elementwise_backward_evalERKNS_6TensorES5_S5_S5_ENKUlvE_clEvENKUlvE2_clEvEUlN3c108BFloat16EffE_St5arrayIPcLm4EELi4E23TrivialOffsetCalculatorILi3EjESE_ILi1EjENS0_6memory12LoadWithCastILi3EEENSH_13StoreWithCastILi1EEEEEviT_T0_T2_T3_T4_T5_)
        /*0014*/ 	.short	0x0160
        /*0016*/ 	.short	0x0044


	//----- nvinfo : EIATTR_CBANK_PARAM_SIZE
	.align		4
.L_4651:
        /*0018*/ 	.byte	0x03, 0x19
        /*001a*/ 	.short	0x0044


	//----- nvinfo : EIATTR_KPARAM_INFO
	.align		4
        /*001c*/ 	.byte	0x04, 0x17
        /*001e*/ 	.short	(.L_4653 - .L_4652)
.L_4652:
        /*0020*/ 	.word	0x00000000
        /*0024*/ 	.short	0x0006
        /*0026*/ 	.short	0x003c
        /*0028*/ 	.byte	0x00, 0xf0, 0x21, 0x00


	//----- nvinfo : EIATTR_KPARAM_INFO
	.align		4
.L_4653:
        /*002c*/ 	.byte	0x04, 0x17
        /*002e*/ 	.short	(.L_4655 - .L_4654)
.L_4654:
        /*0030*/ 	.word	0x00000000
        /*0034*/ 	.short	0x0005
        /*0036*/ 	.short	0x002c
        /*0038*/ 	.byte	0x00, 0xf0, 0x41, 0x00


	//----- nvinfo : EIATTR_KPARAM_INFO
	.align		4
.L_4655:
        /*003c*/ 	.byte	0x04, 0x17
        /*003e*/ 	.short	(.L_4657 - .L_4656)
.L_4656:
        /*0040*/ 	.word	0x00000000
        /*0044*/ 	.short	0x0004
        /*0046*/ 	.short	0x0029
        /*0048*/ 	.byte	0x00, 0xf0, 0x05, 0x00


	//----- nvinfo : EIATTR_KPARAM_INFO
	.align		4
.L_4657:
        /*004c*/ 	.byte	0x04, 0x17
        /*004e*/ 	.short	(.L_4659 - .L_4658)
.L_4658:
        /*0050*/ 	.word	0x00000000
        /*0054*/ 	.short	0x0003
        /*0056*/ 	.short	0x0028
        /*0058*/ 	.byte	0x00, 0xf0, 0x05, 0x00


	//----- nvinfo : EIATTR_KPARAM_INFO
	.align		4
.L_4659:
        /*005c*/ 	.byte	0x04, 0x17
        /*005e*/ 	.short	(.L_4661 - .L_4660)
.L_4660:
        /*0060*/ 	.word	0x00000000
        /*0064*/ 	.short	0x0002
        /*0066*/ 	.short	0x0008
        /*0068*/ 	.byte	0x00, 0xf0, 0x81, 0x00


	//----- nvinfo : EIATTR_KPARAM_INFO
	.align		4
.L_4661:
        /*006c*/ 	.byte	0x04, 0x17
        /*006e*/ 	.short	(.L_4663 - .L_4662)
.L_4662:
        /*0070*/ 	.word	0x00000000
        /*0074*/ 	.short	0x0001
        /*0076*/ 	.short	0x0004
        /*0078*/ 	.byte	0x00, 0xf0, 0x05, 0x00


	//----- nvinfo : EIATTR_KPARAM_INFO
	.align		4
.L_4663:
        /*007c*/ 	.byte	0x04, 0x17
        /*007e*/ 	.short	(.L_4665 - .L_4664)
.L_4664:
        /*0080*/ 	.word	0x00000000
        /*0084*/ 	.short	0x0000
        /*0086*/ 	.short	0x0000
        /*0088*/ 	.byte	0x00, 0xf0, 0x11, 0x00


	//----- nvinfo : EIATTR_MAXREG_COUNT
	.align		4
.L_4665:
        /*008c*/ 	.byte	0x03, 0x1b
        /*008e*/ 	.short	0x00ff


	//----- nvinfo : EIATTR_EXTERNS
	.align		4
        /*0090*/ 	.byte	0x04, 0x0f
        /*0092*/ 	.short	(.L_4667 - .L_4666)


	//   ....[0]....
	.align		4
.L_4666:
        /*0094*/ 	.word	index@(__assertfail)


	//----- nvinfo : EIATTR_MERCURY_ISA_VERSION
	.align		4
.L_4667:
        /*0098*/ 	.byte	0x03, 0x5f
        /*009a*/ 	.short	0x0000


	//----- nvinfo : EIATTR_SYSCALL_OFFSETS
	.align		4
        /*009c*/ 	.byte	0x04, 0x46
        /*009e*/ 	.short	(.L_4669 - .L_4668)


	//   ....[0]....
.L_4668:
        /*00a0*/ 	.word	0x000010e0


	//   ....[1]....
        /*00a4*/ 	.word	0x00001f10


	//   ....[2]....
        /*00a8*/ 	.word	0x00002d10


	//   ....[3]....
        /*00ac*/ 	.word	0x00003dd0


	//   ....[4]....
        /*00b0*/ 	.word	0x00004c00


	//   ....[5]....
        /*00b4*/ 	.word	0x00005a00


	//   ....[6]....
        /*00b8*/ 	.word	0x00006b00


	//   ....[7]....
        /*00bc*/ 	.word	0x00007930


	//   ....[8]....
        /*00c0*/ 	.word	0x00008730


	//   ....[9]....
        /*00c4*/ 	.word	0x000097f0


	//   ....[10]....
        /*00c8*/ 	.word	0x0000a620


	//   ....[11]....
        /*00cc*/ 	.word	0x0000b3f0


	//   ....[12]....
        /*00d0*/ 	.word	0x0000c680


	//   ....[13]....
        /*00d4*/ 	.word	0x0000d6b0


	//   ....[14]....
        /*00d8*/ 	.word	0x0000e6a0


	//   ....[15]....
        /*00dc*/ 	.word	0x0000f690


	//----- nvinfo : EIATTR_EXIT_INSTR_OFFSETS
	.align		4
.L_4669:
        /*00e0*/ 	.byte	0x04, 0x1c
        /*00e2*/ 	.short	(.L_4671 - .L_4670)


	//   ....[0]....
.L_4670:
        /*00e4*/ 	.word	0x0000e760


	//   ....[1]....
        /*00e8*/ 	.word	0x0000e890


	//   ....[2]....
        /*00ec*/ 	.word	0x0000e8d0


	//   ....[3]....
        /*00f0*/ 	.word	0x0000e970


	//   ....[4]....
        /*00f4*/ 	.word	0x0000e9b0


	//   ....[5]....
        /*00f8*/ 	.word	0x0000e9f0


	//   ....[6]....
        /*00fc*/ 	.word	0x0000ea80


	//   ....[7]....
        /*0100*/ 	.word	0x0000eac0


	//   ....[8]....
        /*0104*/ 	.word	0x0000eb60


	//   ....[9]....
        /*0108*/ 	.word	0x0000ebb0


	//   ....[10]....
        /*010c*/ 	.word	0x0000ec00


	//   ....[11]....
        /*0110*/ 	.word	0x0000ecd0


	//   ....[12]....
        /*0114*/ 	.word	0x0000ed30


	//   ....[13]....
        /*0118*/ 	.word	0x0000eec0


	//   ....[14]....
        /*011c*/ 	.word	0x0000f020


	//   ....[15]....
        /*0120*/ 	.word	0x0000f040


	//   ....[16]....
        /*0124*/ 	.word	0x0000f100


	//   ....[17]....
        /*0128*/ 	.word	0x0000f280


	//   ....[18]....
        /*012c*/ 	.word	0x0000f400


	//   ....[19]....
        /*0130*/ 	.word	0x0000f560


	//   ....[20]....
        /*0134*/ 	.word	0x0000f6a0


	//   ....[21]....
        /*0138*/ 	.word	0x0000f6e0


	//   ....[22]....
        /*013c*/ 	.word	0x0000f720


	//----- nvinfo : EIATTR_MAX_THREADS
	.align		4
.L_4671:
        /*0140*/ 	.byte	0x04, 0x05
        /*0142*/ 	.short	(.L_4673 - .L_4672)
.L_4672:
        /*0144*/ 	.word	0x00000080
        /*0148*/ 	.word	0x00000001
        /*014c*/ 	.word	0x00000001


	//----- nvinfo : EIATTR_CRS_STACK_SIZE
	.align		4
.L_4673:
        /*0150*/ 	.byte	0x04, 0x1e
        /*0152*/ 	.short	(.L_4675 - .L_4674)
.L_4674:
        /*0154*/ 	.word	0x00000000
.L_4675:


//--------------------- .nv.info._ZN2at6native18elementwise_kernelILi128ELi4EZNS0_22gpu_kernel_impl_nocastIZZZNS0_49_GLOBAL__N__b919a28f_16_Normalization_cu_5c38458736batch_norm_elementwise_backward_evalERKNS_6TensorES6_S6_S6_ENKUlvE_clEvENKUlvE2_clEvEUlN3c108BFloat16EffE_EEvRNS_18TensorIteratorBaseERKT_EUliE_EEviT1_ --------------------------
	.section	.nv.info._ZN2at6native18elementwise_kernelILi128ELi4EZNS0_22gpu_kernel_impl_nocastIZZZNS0_49_GLOBAL__N__b919a28f_16_Normalization_cu_5c38458736batch_norm_elementwise_backward_evalERKNS_6TensorES6_S6_S6_ENKUlvE_clEvENKUlvE2_clEvEUlN3c108BFloat16EffE_EEvRNS_18TensorIteratorBaseERKT_EUliE_EEviT1_,"",@"SHT_CUDA_INFO"
	.sectionflags	@""
	.align	4


	//----- nvinfo : EIATTR_CUDA_API_VERSION
	.align		4
        /*0000*/ 	.byte	0x04, 0x37
        /*0002*/ 	.short	(.L_4677 - .L_4676)
.L_4676:
        /*0004*/ 	.word	0x00000082


	//----- nvinfo : EIATTR_SW2861232_WAR
	.align		4
.L_4677:
        /*0008*/ 	.byte	0x01, 0x35
	.zero		2


	//----- nvinfo : EIATTR_PARAM_CBANK
	.align		4
        /*000c*/ 	.byte	0x04, 0x0a
        /*000e*/ 	.short	(.L_4679 - .L_4678)
	.align		4
.L_4678:
        /*0010*/ 	.word	index@(.nv.constant0._ZN2at6native18elementwise_kernelILi128ELi4EZNS0_22gpu_kernel_impl_nocastIZZZNS0_49_GLOBAL__N__b919a28f_16_Normalization_cu_5c38458736batch_norm_elementwise_backward_evalERKNS_6TensorES6_S6_S6_ENKUlvE_clEvENKUlvE2_clEvEUlN3c108BFloat16EffE_EEvRNS_18TensorIteratorBaseERKT_EUliE_EEviT1_)
        /*0014*/ 	.short	0x0160
        /*0016*/ 	.short	0x02f8


	//----- nvinfo : EIATTR_CBANK_PARAM_SIZE
	.align		4
.L_4679:
        /*0018*/ 	.byte	0x03, 0x19
        /*001a*/ 	.short	0x02f8


	//----- nvinfo : EIATTR_KPARAM_INFO
	.align		4
        /*001c*/ 	.byte	0x04, 0x17
        /*001e*/ 	.short	(.L_4681 - .L_4680)
.L_4680:
        /*0020*/ 	.word	0x00000000
        /*0024*/ 	.short	0x0001
        /*0026*/ 	.short	0x0008
        /*0028*/ 	.byte	0x00, 0xf0, 0xc1, 0x0b


	//----- nvinfo : EIATTR_KPARAM_INFO
	.align		4
.L_4681:
        /*002c*/ 	.byte	0x04, 0x17
        /*002e*/ 	.short	(.L_4683 - .L_4682)
.L_4682:
        /*0030*/ 	.word	0x00000000
        /*0034*/ 	.short	0x0000
        /*0036*/ 	.short	0x0000
        /*0038*/ 	.byte	0x00, 0xf0, 0x11, 0x00


	//----- nvinfo : EIATTR_MAXREG_COUNT
	.align		4
.L_4683:
        /*003c*/ 	.byte	0x03, 0x1b
        /*003e*/ 	.short	0x0080


	//----- nvinfo : EIATTR_MERCURY_ISA_VERSION
	.align		4
        /*0040*/ 	.byte	0x03, 0x5f
        /*0042*/ 	.short	0x0000


	//----- nvinfo : EIATTR_EXIT_INSTR_OFFSETS
	.align		4
        /*0044*/ 	.byte	0x04, 0x1c
        /*0046*/ 	.short	(.L_4685 - .L_4684)


	//   ....[0]....
.L_4684:
        /*0048*/ 	.word	0x00003860


	//   ....[1]....
        /*004c*/ 	.word	0x00004ad0


	//----- nvinfo : EIATTR_MAX_THREADS
	.align		4
.L_4685:
        /*0050*/ 	.byte	0x04, 0x05
        /*0052*/ 	.short	(.L_4687 - .L_4686)
.L_4686:
        /*0054*/ 	.word	0x00000080
        /*0058*/ 	.word	0x00000001
        /*005c*/ 	.word	0x00000001


	//----- nvinfo : EIATTR_CRS_STACK_SIZE
	.align		4
.L_4687:
        /*0060*/ 	.byte	0x04, 0x1e
        /*0062*/ 	.short	(.L_4689 - .L_4688)
.L_4688:
        /*0064*/ 	.word	0x00000000
.L_4689:


//--------------------- .nv.info._ZN2at6native27unrolled_elementwise_kernelIZZZNS0_49_GLOBAL__N__b919a28f_16_Normalization_cu_5c38458736batch_norm_elementwise_backward_evalERKNS_6TensorES5_S5_S5_ENKUlvE_clEvENKUlvE2_clEvEUlN3c108BFloat16EffE_St5arrayIPcLm4EELi4E23TrivialOffsetCalculatorILi3EjESE_ILi1EjENS0_6memory15LoadWithoutCastENSH_16StoreWithoutCastEEEviT_T0_T2_T3_T4_T5_ --------------------------
	.section	.nv.info._ZN2at6native27unrolled_elementwise_kernelIZZZNS0_49_GLOBAL__N__b919a28f_16_Normalization_cu_5c38458736batch_norm_elementwise_backward_evalERKNS_6TensorES5_S5_S5_ENKUlvE_clEvENKUlvE2_clEvEUlN3c108BFloat16EffE_St5arrayIPcLm4EELi4E23TrivialOffsetCalculatorILi3EjESE_ILi1EjENS0_6memory15LoadWithoutCastENSH_16StoreWithoutCastEEEviT_T0_T2_T3_T4_T5_,"",@"SHT_CUDA_INFO"
	.sectionflags	@""
	.align	4


	//----- nvinfo : EIATTR_CUDA_API_VERSION
	.align		4
        /*0000*/ 	.byte	0x04, 0x37
        /*0002*/ 	.short	(.L_4691 - .L_4690)
.L_4690:
        /*0004*/ 	.word	0x00000082


	//----- nvinfo : EIATTR_SW2861232_WAR
	.align		4
.L_4691:
        /*0008*/ 	.byte	0x01, 0x35
	.zero		2


	//----- nvinfo : EIATTR_PARAM_CBANK
	.align		4
        /*000c*/ 	.byte	0x04, 0x0a
        /*000e*/ 	.short	(.L_4693 - .L_4692)
	.align		4
.L_4692:
        /*0010*/ 	.word	index@(.nv.constant0._ZN2at6native27unrolled_elementwise_kernelIZZZNS0_49_GLOBAL__N__b919a28f_16_Normalization_cu_5c38458736batch_norm_elementwise_backward_evalERKNS_6TensorES5_S5_S5_ENKUlvE_clEvENKUlvE2_clEvEUlN3c108BFloat16EffE_St5arrayIPcLm4EELi4E23TrivialOffsetCalculatorILi3EjESE_ILi1EjENS0_6memory15LoadWithoutCastENSH_16StoreWithoutCastEEEviT_T0_T2_T3_T4_T5_)
        /*0014*/ 	.short	0x0160
        /*0016*/ 	.short	0x002c


	//----- nvinfo : EIATTR_CBANK_PARAM_SIZE
	.align		4
.L_4693:
        /*0018*/ 	.byte	0x03, 0x19
        /*001a*/ 	.short	0x002c


	//----- nvinfo : EIATTR_KPARAM_INFO
	.align		4
        /*001c*/ 	.byte	0x04, 0x17
        /*001e*/ 	.short	(.L_4695 - .L_4694)
.L_4694:
        /*0020*/ 	.word	0x00000000
        /*0024*/ 	.short	0x0006
        /*0026*/ 	.short	0x002b
        /*0028*/ 	.byte	0x00, 0xf0, 0x05, 0x00


	//----- nvinfo : EIATTR_KPARAM_INFO
	.align		4
.L_4695:
        /*002c*/ 	.byte	0x04, 0x17
        /*002e*/ 	.short	(.L_4697 - .L_4696)
.L_4696:
        /*0030*/ 	.word	0x00000000
        /*0034*/ 	.short	0x0005
        /*0036*/ 	.short	0x002a
        /*0038*/ 	.byte	0x00, 0xf0, 0x05, 0x00


	//----- nvinfo : EIATTR_KPARAM_INFO
	.align		4
.L_4697:
        /*003c*/ 	.byte	0x04, 0x17
        /*003e*/ 	.short	(.L_4699 - .L_4698)
.L_4698:
        /*0040*/ 	.word	0x00000000
        /*0044*/ 	.short	0x0004
        /*0046*/ 	.short	0x0029
        /*0048*/ 	.byte	0x00, 0xf0, 0x05, 0x00


	//----- nvinfo : EIATTR_KPARAM_INFO
	.align		4
.L_4699:
        /*004c*/ 	.byte	0x04, 0x17
        /*004e*/ 	.short	(.L_4701 - .L_4700)
.L_4700:
        /*0050*/ 	.word	0x00000000
        /*0054*/ 	.short	0x0003
        /*0056*/ 	.short	0x0028
        /*0058*/ 	.byte	0x00, 0xf0, 0x05, 0x00


	//----- nvinfo : EIATTR_KPARAM_INFO
	.align		4
.L_4701:
        /*005c*/ 	.byte	0x04, 0x17
        /*005e*/ 	.short	(.L_4703 - .L_4702)
.L_4702:
        /*0060*/ 	.word	0x00000000
        /*0064*/ 	.short	0x0002
        /*0066*/ 	.short	0x0008
        /*0068*/ 	.byte	0x00, 0xf0, 0x81, 0x00


	//----- nvinfo : EIATTR_KPARAM_INFO
	.align		4
.L_4703:
        /*006c*/ 	.byte	0x04, 0x17
        /*006e*/ 	.short	(.L_4705 - .L_4704)
.L_4704:
        /*0070*/ 	.word	0x00000000
        /*0074*/ 	.short	0x0001
        /*0076*/ 	.short	0x0004
        /*0078*/ 	.byte	0x00, 0xf0, 0x05, 0x00


	//----- nvinfo : EIATTR_KPARAM_INFO
	.align		4
.L_4705:
        /*007c*/ 	.byte	0x04, 0x17
        /*007e*/ 	.short	(.L_4707 - .L_4706)
.L_4706:
        /*0080*/ 	.word	0x00000000
        /*0084*/ 	.short	0x0000
        /*0086*/ 	.short	0x0000
        /*0088*/ 	.byte	0x00, 0xf0, 0x11, 0x00


	//----- nvinfo : EIATTR_MAXREG_COUNT
	.align		4
.L_4707:
        /*008c*/ 	.byte	0x03, 0x1b
        /*008e*/ 	.short	0x00ff


	//----- nvinfo : EIATTR_MERCURY_ISA_VERSION
	.align		4
        /*0090*/ 	.byte	0x03, 0x5f
        /*0092*/ 	.short	0x0000


	//----- nvinfo : EIATTR_EXIT_INSTR_OFFSETS
	.align		4
        /*0094*/ 	.byte	0x04, 0x1c
        /*0096*/ 	.short	(.L_4709 - .L_4708)


	//   ....[0]....
.L_4708:
        /*0098*/ 	.word	0x00000690


	//   ....[1]....
        /*009c*/ 	.word	0x000006e0


	//----- nvinfo : EIATTR_MAX_THREADS
	.align		4
.L_4709:
        /*00a0*/ 	.byte	0x04, 0x05
        /*00a2*/ 	.short	(.L_4711 - .L_4710)
.L_4710:
        /*00a4*/ 	.word	0x00000080
        /*00a8*/ 	.word	0x00000001
        /*00ac*/ 	.word	0x00000001


	//----- nvinfo : EIATTR_CRS_STACK_SIZE
	.align		4
.L_4711:
        /*00b0*/ 	.byte	0x04, 0x1e
        /*00b2*/ 	.short	(.L_4713 - .L_4712)
.L_4712:
        /*00b4*/ 	.word	0x00000000
.L_4713:


//--------------------- .nv.info._ZN2at6native29vectorized_elementwise_kernelILi2EZZZNS0_49_GLOBAL__N__b919a28f_16_Normalization_cu_5c38458736batch_norm_elementwise_backward_evalERKNS_6TensorES5_S5_S5_ENKUlvE_clEvENKUlvE2_clEvEUlN3c108BFloat16EffE_St5arrayIPcLm4EEEEviT0_T1_ --------------------------
	.section	.nv.info._ZN2at6native29vectorized_elementwise_kernelILi2EZZZNS0_49_GLOBAL__N__b919a28f_16_Normalization_cu_5c38458736batch_norm_elementwise_backward_evalERKNS_6TensorES5_S5_S5_ENKUlvE_clEvENKUlvE2_clEvEUlN3c108BFloat16EffE_St5arrayIPcLm4EEEEviT0_T1_,"",@"SHT_CUDA_INFO"
	.sectionflags	@""
	.align	4


	//----- nvinfo : EIATTR_CUDA_API_VERSION
	.align		4
        /*0000*/ 	.byte	0x04, 0x37
        /*0002*/ 	.short	(.L_4715 - .L_4714)
.L_4714:
        /*0004*/ 	.word	0x00000082


	//----- nvinfo : EIATTR_SW2861232_WAR
	.align		4
.L_4715:
        /*0008*/ 	.byte	0x01, 0x35
	.zero		2


	//----- nvinfo : EIATTR_PARAM_CBANK
	.align		4
        /*000c*/ 	.byte	0x04, 0x0a
        /*000e*/ 	.short	(.L_4717 - .L_4716)
	.align		4
.L_4716:
        /*0010*/ 	.word	index@(.nv.constant0._ZN2at6native29vectorized_elementwise_kernelILi2EZZZNS0_49_GLOBAL__N__b919a28f_16_Normalization_cu_5c38458736batch_norm_elementwise_backward_evalERKNS_6TensorES5_S5_S5_ENKUlvE_clEvENKUlvE2_clEvEUlN3c108BFloat16EffE_St5arrayIPcLm4EEEEviT0_T1_)
        /*0014*/ 	.short	0x0160
        /*0016*/ 	.short	0x0028


	//----- nvinfo : EIATTR_CBANK_PARAM_SIZE
	.align		4
.L_4717:
        /*0018*/ 	.byte	0x03, 0x19
        /*001a*/ 	.short	0x0028


	//----- nvinfo : EIATTR_KPARAM_INFO
	.align		4
        /*001c*/ 	.byte	0x04, 0x17
        /*001e*/ 	.short	(.L_4719 - .L_4718)
.L_4718:
        /*0020*/ 	.word	0x00000000
        /*0024*/ 	.short	0x0002
        /*0026*/ 	.short	0x0008
        /*0028*/ 	.byte	0x00, 0xf0, 0x81, 0x00


	//----- nvinfo : EIATTR_KPARAM_INFO
	.align		4
.L_4719:
        /*002c*/ 	.byte	0x04, 0x17
        /*002e*/ 	.short	(.L_4721 - .L_4720)
.L_4720:
        /*0030*/ 	.word	0x00000000
        /*0034*/ 	.short	0x0001
        /*0036*/ 	.short	0x0004
        /*0038*/ 	.byte	0x00, 0xf0, 0x05, 0x00


	//----- nvinfo : EIATTR_KPARAM_INFO
	.align		4
.L_4721:
        /*003c*/ 	.byte	0x04, 0x17
        /*003e*/ 	.short	(.L_4723 - .L_4722)
.L_4722:
        /*0040*/ 	.word	0x00000000
        /*0044*/ 	.short	0x0000
        /*0046*/ 	.short	0x0000
        /*0048*/ 	.byte	0x00, 0xf0, 0x11, 0x00


	//----- nvinfo : EIATTR_MAXREG_COUNT
	.align		4
.L_4723:
        /*004c*/ 	.byte	0x03, 0x1b
        /*004e*/ 	.short	0x00ff


	//----- nvinfo : EIATTR_MERCURY_ISA_VERSION
	.align		4
        /*0050*/ 	.byte	0x03, 0x5f
        /*0052*/ 	.short	0x0000


	//----- nvinfo : EIATTR_EXIT_INSTR_OFFSETS
	.align		4
        /*0054*/ 	.byte	0x04, 0x1c
        /*0056*/ 	.short	(.L_4725 - .L_4724)


	//   ....[0]....
.L_4724:
        /*0058*/ 	.word	0x000003e0


	//   ....[1]....
        /*005c*/ 	.word	0x00001150


	//   ....[2]....
        /*0060*/ 	.word	0x000011a0


	//----- nvinfo : EIATTR_MAX_THREADS
	.align		4
.L_4725:
        /*0064*/ 	.byte	0x04, 0x05
        /*0066*/ 	.short	(.L_4727 - .L_4726)
.L_4726:
        /*0068*/ 	.word	0x00000080
        /*006c*/ 	.word	0x00000001
        /*0070*/ 	.word	0x00000001


	//----- nvinfo : EIATTR_CRS_STACK_SIZE
	.align		4
.L_4727:
        /*0074*/ 	.byte	0x04, 0x1e
        /*0076*/ 	.short	(.L_4729 - .L_4728)
.L_4728:
        /*0078*/ 	.word	0x00000000
.L_4729:


//--------------------- .nv.info._ZN2at6native29vectorized_elementwise_kernelILi4EZZZNS0_49_GLOBAL__N__b919a28f_16_Normalization_cu_5c38458736batch_norm_elementwise_backward_evalERKNS_6TensorES5_S5_S5_ENKUlvE_clEvENKUlvE2_clEvEUlN3c108BFloat16EffE_St5arrayIPcLm4EEEEviT0_T1_ --------------------------
	.section	.nv.info._ZN2at6native29vectorized_elementwise_kernelILi4EZZZNS0_49_GLOBAL__N__b919a28f_16_Normalization_cu_5c38458736batch_norm_elementwise_backward_evalERKNS_6TensorES5_S5_S5_ENKUlvE_clEvENKUlvE2_clEvEUlN3c108BFloat16EffE_St5arrayIPcLm4EEEEviT0_T1_,"",@"SHT_CUDA_INFO"
	.sectionflags	@""
	.align	4


	//----- nvinfo : EIATTR_CUDA_API_VERSION
	.align		4
        /*0000*/ 	.byte	0x04, 0x37
        /*0002*/ 	.short	(.L_4731 - .L_4730)
.L_4730:
        /*0004*/ 	.word	0x00000082


	//----- nvinfo : EIATTR_SW2861232_WAR
	.align		4
.L_4731:
        /*0008*/ 	.byte	0x01, 0x35
	.zero		2


	//----- nvinfo : EIATTR_PARAM_CBANK
	.align		4
        /*000c*/ 	.byte	0x04, 0x0a
        /*000e*/ 	.short	(.L_4733 - .L_4732)
	.align		4
.L_4732:
        /*0010*/ 	.word	index@(.nv.constant0._ZN2at6native29vectorized_elementwise_kernelILi4EZZZNS0_49_GLOBAL__N__b919a28f_16_Normalization_cu_5c38458736batch_norm_elementwise_backward_evalERKNS_6TensorES5_S5_S5_ENKUlvE_clEvENKUlvE2_clEvEUlN3c108BFloat16EffE_St5arrayIPcLm4EEEEviT0_T1_)
        /*0014*/ 	.short	0x0160
        /*0016*/ 	.short	0x0028


	//----- nvinfo : EIATTR_CBANK_PARAM_SIZE
	.align		4
.L_4733:
        /*0018*/ 	.byte	0x03, 0x19
        /*001a*/ 	.short	0x0028


	//----- nvinfo : EIATTR_KPARAM_INFO
	.align		4
        /*001c*/ 	.byte	0x04, 0x17
        /*001e*/ 	.short	(.L_4735 - .L_4734)
.L_4734:
        /*0020*/ 	.word	0x00000000
        /*0024*/ 	.short	0x0002
        /*0026*/ 	.short	0x0008
        /*0028*/ 	.byte	0x00, 0xf0, 0x81, 0x00


	//----- nvinfo : EIATTR_KPARAM_INFO
	.align		4
.L_4735:
        /*002c*/ 	.byte	0x04, 0x17
        /*002e*/ 	.short	(.L_4737 - .L_4736)
.L_4736:
        /*0030*/ 	.word	0x00000000
        /*0034*/ 	.short	0x0001
        /*0036*/ 	.short	0x0004
        /*0038*/ 	.byte	0x00, 0xf0, 0x05, 0x00


	//----- nvinfo : EIATTR_KPARAM_INFO
	.align		4
.L_4737:
        /*003c*/ 	.byte	0x04, 0x17
        /*003e*/ 	.short	(.L_4739 - .L_4738)
.L_4738:
        /*0040*/ 	.word	0x00000000
        /*0044*/ 	.short	0x0000
        /*0046*/ 	.short	0x0000
        /*0048*/ 	.byte	0x00, 0xf0, 0x11, 0x00


	//----- nvinfo : EIATTR_MAXREG_COUNT
	.align		4
.L_4739:
        /*004c*/ 	.byte	0x03, 0x1b
        /*004e*/ 	.short	0x00ff


	//----- nvinfo : EIATTR_MERCURY_ISA_VERSION
	.align		4
        /*0050*/ 	.byte	0x03, 0x5f
        /*0052*/ 	.short	0x0000


	//----- nvinfo : EIATTR_EXIT_INSTR_OFFSETS
	.align		4
        /*0054*/ 	.byte	0x04, 0x1c
        /*0056*/ 	.short	(.L_4741 - .L_4740)


	//   ....[0]....
.L_4740:
        /*0058*/ 	.word	0x00000360


	//   ....[1]....
        /*005c*/ 	.word	0x000010d0


	//   ....[2]....
        /*0060*/ 	.word	0x00001120


	//----- nvinfo : EIATTR_MAX_THREADS
	.align		4
.L_4741:
        /*0064*/ 	.byte	0x04, 0x05
        /*0066*/ 	.short	(.L_4743 - .L_4742)
.L_4742:
        /*0068*/ 	.word	0x00000080
        /*006c*/ 	.word	0x00000001
        /*0070*/ 	.word	0x00000001


	//----- nvinfo : EIATTR_CRS_STACK_SIZE
	.align		4
.L_4743:
        /*0074*/ 	.byte	0x04, 0x1e
        /*0076*/ 	.short	(.L_4745 - .L_4744)
.L_4744:
        /*0078*/ 	.word	0x00000000
.L_4745:


//--------------------- .nv.info._ZN2at6native29vectorized_elementwise_kernelILi8EZZZNS0_49_GLOBAL__N__b919a28f_16_Normalization_cu_5c38458736batch_norm_elementwise_backward_evalERKNS_6TensorES5_S5_S5_ENKUlvE_clEvENKUlvE2_clEvEUlN3c108BFloat16EffE_St5arrayIPcLm4EEEEviT0_T1_ --------------------------
	.section	.nv.info._ZN2at6native29vectorized_elementwise_kernelILi8EZZZNS0_49_GLOBAL__N__b919a28f_16_Normalization_cu_5c38458736batch_norm_elementwise_backward_evalERKNS_6TensorES5_S5_S5_ENKUlvE_clEvENKUlvE2_clEvEUlN3c108BFloat16EffE_St5arrayIPcLm4EEEEviT0_T1_,"",@"SHT_CUDA_INFO"
	.sectionflags	@""
	.align	4


	//----- nvinfo : EIATTR_CUDA_API_VERSION
	.align		4
        /*0000*/ 	.byte	0x04, 0x37
        /*0002*/ 	.short	(.L_4747 - .L_4746)
.L_4746:
        /*0004*/ 	.word	0x00000082


	//----- nvinfo : EIATTR_SW2861232_WAR
	.align		4
.L_4747:
        /*0008*/ 	.byte	0x01, 0x35
	.zero		2


	//----- nvinfo : EIATTR_PARAM_CBANK
	.align		4
        /*000c*/ 	.byte	0x04, 0x0a
        /*000e*/ 	.short	(.L_4749 - .L_4748)
	.align		4
.L_4748:
        /*0010*/ 	.word	index@(.nv.constant0._ZN2at6native29vectorized_elementwise_kernelILi8EZZZNS0_49_GLOBAL__N__b919a28f_16_Normalization_cu_5c38458736batch_norm_elementwise_backward_evalERKNS_6TensorES5_S5_S5_ENKUlvE_clEvENKUlvE2_clEvEUlN3c108BFloat16EffE_St5arrayIPcLm4EEEEviT0_T1_)
        /*0014*/ 	.short	0x0160
        /*0016*/ 	.short	0x0028


	//----- nvinfo : EIATTR_CBANK_PARAM_SIZE
	.align		4
.L_4749:
        /*0018*/ 	.byte	0x03, 0x19
        /*001a*/ 	.short	0x0028


	//----- nvinfo : EIATTR_KPARAM_INFO
	.align		4
        /*001c*/ 	.byte	0x04, 0x17
        /*001e*/ 	.short	(.L_4751 - .L_4750)
.L_4750:
        /*0020*/ 	.word	0x00000000
        /*0024*/ 	.short	0x0002
        /*0026*/ 	.short	0x0008
        /*0028*/ 	.byte	0x00, 0xf0, 0x81, 0x00


	//----- nvinfo : EIATTR_KPARAM_INFO
	.align		4
.L_4751:
        /*002c*/ 	.byte	0x04, 0x17
        /*002e*/ 	.short	(.L_4753 - .L_4752)
.L_4752:
        /*0030*/ 	.word	0x00000000
        /*0034*/ 	.short	0x0001
        /*0036*/ 	.short	0x0004
        /*0038*/ 	.byte	0x00, 0xf0, 0x05, 0x00


	//----- nvinfo : EIATTR_KPARAM_INFO
	.align		4
.L_4753:
        /*003c*/ 	.byte	0x04, 0x17
        /*003e*/ 	.short	(.L_4755 - .L_4754)
.L_4754:
        /*0040*/ 	.word	0x00000000
        /*0044*/ 	.short	0x0000
        /*0046*/ 	.short	0x0000
        /*0048*/ 	.byte	0x00, 0xf0, 0x11, 0x00


	//----- nvinfo : EIATTR_MAXREG_COUNT
	.align		4
.L_4755:
        /*004c*/ 	.byte	0x03, 0x1b
        /*004e*/ 	.short	0x00ff


	//----- nvinfo : EIATTR_MERCURY_ISA_VERSION
	.align		4
        /*0050*/ 	.byte	0x03, 0x5f
        /*0052*/ 	.short	0x0000


	//----- nvinfo : EIATTR_EXIT_INSTR_OFFSETS
	.align		4
        /*0054*/ 	.byte	0x04, 0x1c
        /*0056*/ 	.short	(.L_4757 - .L_4756)


	//   ....[0]....
.L_4756:
        /*0058*/ 	.word	0x00000010


	//----- nvinfo : EIATTR_MAX_THREADS
	.align		4
.L_4757:
        /*005c*/ 	.byte	0x04, 0x05
        /*005e*/ 	.short	(.L_4759 - .L_4758)
.L_4758:
        /*0060*/ 	.word	0x00000080
        /*0064*/ 	.word	0x00000001
        /*0068*/ 	.word	0x00000001
.L_4759:


//--------------------- .nv.info._ZN2at6native18elementwise_kernelILi128ELi4EZNS0_15gpu_kernel_implIZZZNS0_49_GLOBAL__N__b919a28f_16_Normalization_cu_5c38458736batch_norm_elementwise_backward_evalERKNS_6TensorES6_S6_S6_ENKUlvE_clEvENKUlvE1_clEvEUlN3c104HalfEffE_EEvRNS_18TensorIteratorBaseERKT_EUliE_EEviT1_ --------------------------
	.section	.nv.info._ZN2at6native18elementwise_kernelILi128ELi4EZNS0_15gpu_kernel_implIZZZNS0_49_GLOBAL__N__b919a28f_16_Normalization_cu_5c38458736batch_norm_elementwise_backward_evalERKNS_6TensorES6_S6_S6_ENKUlvE_clEvENKUlvE1_clEvEUlN3c104HalfEffE_EEvRNS_18TensorIteratorBaseERKT_EUliE_EEviT1_,"",@"SHT_CUDA_INFO"
	.sectionflags	@""
	.align	4


	//----- nvinfo : EIATTR_CUDA_API_VERSION
	.align		4
        /*0000*/ 	.byte	0x04, 0x37
        /*0002*/ 	.short	(.L_4761 - .L_4760)
.L_4760:
        /*0004*/ 	.word	0x00000082


	//----- nvinfo : EIATTR_SW2861232_WAR
	.align		4
.L_4761:
        /*0008*/ 	.byte	0x01, 0x35
	.zero		2


	//----- nvinfo : EIATTR_PARAM_CBANK
	.align		4
        /*000c*/ 	.byte	0x04, 0x0a
        /*000e*/ 	.short	(.L_4763 - .L_4762)
	.align		4
.L_4762:
        /*0010*/ 	.word	index@(.nv.constant0._ZN2at6native18elementwise_kernelILi128ELi4EZNS0_15gpu_kernel_implIZZZNS0_49_GLOBAL__N__b919a28f_16_Normalization_cu_5c38458736batch_norm_elementwise_backward_evalERKNS_6TensorES6_S6_S6_ENKUlvE_clEvENKUlvE1_clEvEUlN3c104HalfEffE_EEvRNS_18TensorIteratorBaseERKT_EUliE_EEviT1_)
        /*0014*/ 	.short	0x0160
        /*0016*/ 	.short	0x02f8


	//----- nvinfo : EIATTR_CBANK_PARAM_SIZE
	.align		4
.L_4763:
        /*0018*/ 	.byte	0x03, 0x19
        /*001a*/ 	.short	0x02f8


	//----- nvinfo : EIATTR_KPARAM_INFO
	.align		4
        /*001c*/ 	.byte	0x04, 0x17
        /*001e*/ 	.short	(.L_4765 - .L_4764)
.L_4764:
        /*0020*/ 	.word	0x00000000
        /*0024*/ 	.short	0x0001
        /*0026*/ 	.short	0x0008
        /*0028*/ 	.byte	0x00, 0xf0, 0xc1, 0x0b


	//----- nvinfo : EIATTR_KPARAM_INFO
	.align		4
.L_4765:
        /*002c*/ 	.byte	0x04, 0x17
        /*002e*/ 	.short	(.L_4767 - .L_4766)
.L_4766:
        /*0030*/ 	.word	0x00000000
        /*0034*/ 	.short	0x0000
        /*0036*/ 	.short	0x0000
        /*0038*/ 	.byte	0x00, 0xf0, 0x11, 0x00


	//----- nvinfo : EIATTR_MAXREG_COUNT
	.align		4
.L_4767:
        /*003c*/ 	.byte	0x03, 0x1b
        /*003e*/ 	.short	0x0080


	//----- nvinfo : EIATTR_EXTERNS
	.align		4
        /*0040*/ 	.byte	0x04, 0x0f
        /*0042*/ 	.short	(.L_4769 - .L_4768)


	//   ....[0]....
	.align		4
.L_4768:
        /*0044*/ 	.word	index@(__assertfail)


	//----- nvinfo : EIATTR_MERCURY_ISA_VERSION
	.align		4
.L_4769:
        /*0048*/ 	.byte	0x03, 0x5f
        /*004a*/ 	.short	0x0000


	//----- nvinfo : EIATTR_SYSCALL_OFFSETS
	.align		4
        /*004c*/ 	.byte	0x04, 0x46
        /*004e*/ 	.short	(.L_4771 - .L_4770)


	//   ....[0]....
.L_4770:
        /*0050*/ 	.word	0x000021c0


	//   ....[1]....
        /*0054*/ 	.word	0x00002ff0


	//   ....[2]....
        /*0058*/ 	.word	0x00003df0


	//   ....[3]....
        /*005c*/ 	.word	0x00004db0


	//   ....[4]....
        /*0060*/ 	.word	0x00006fe0


	//   ....[5]....
        /*0064*/ 	.word	0x00007e10


	//   ....[6]....
        /*0068*/ 	.word	0x00008c10


	//   ....[7]....
        /*006c*/ 	.word	0x00009bd0


	//   ....[8]....
        /*0070*/ 	.word	0x0000bdd0


	//   ....[9]....
        /*0074*/ 	.word	0x0000cc00


	//   ....[10]....
        /*0078*/ 	.word	0x0000da00


	//   ....[11]....
        /*007c*/ 	.word	0x0000e9c0


	//   ....[12]....
        /*0080*/ 	.word	0x00010bd0


	//   ....[13]....
        /*0084*/ 	.word	0x00011a00


	//   ....[14]....
        /*0088*/ 	.word	0x00012800


	//   ....[15]....
        /*008c*/ 	.word	0x000137c0


	//----- nvinfo : EIATTR_EXIT_INSTR_OFFSETS
	.align		4
.L_4771:
        /*0090*/ 	.byte	0x04, 0x1c
        /*0092*/ 	.short	(.L_4773 - .L_4772)


	//   ....[0]....
.L_4772:
        /*0094*/ 	.word	0x0000ea80


	//   ....[1]....
        /*0098*/ 	.word	0x000129c0


	//   ....[2]....
        /*009c*/ 	.word	0x00012a00


	//   ....[3]....
        /*00a0*/ 	.word	0x00012aa0


	//   ....[4]....
        /*00a4*/ 	.word	0x00012ae0


	//   ....[5]....
        /*00a8*/ 	.word	0x00012b20


	//   ....[6]....
        /*00ac*/ 	.word	0x00012bb0


	//   ....[7]....
        /*00b0*/ 	.word	0x00012bd0


	//   ....[8]....
        /*00b4*/ 	.word	0x00012c70


	//   ....[9]....
        /*00b8*/ 	.word	0x00012cc0


	//   ....[10]....
        /*00bc*/ 	.word	0x00012d10


	//   ....[11]....
        /*00c0*/ 	.word	0x00012de0


	//   ....[12]....
        /*00c4*/ 	.word	0x00012e40


	//   ....[13]....
        /*00c8*/ 	.word	0x00012fd0


	//   ....[14]....
        /*00cc*/ 	.word	0x00013130


	//   ....[15]....
        /*00d0*/ 	.word	0x00013170


	//   ....[16]....
        /*00d4*/ 	.word	0x00013230


	//   ....[17]....
        /*00d8*/ 	.word	0x000133b0


	//   ....[18]....
        /*00dc*/ 	.word	0x00013530


	//   ....[19]....
        /*00e0*/ 	.word	0x00013690


	//   ....[20]....
        /*00e4*/ 	.word	0x000137d0


	//   ....[21]....
        /*00e8*/ 	.word	0x00013810


	//   ....[22]....
        /*00ec*/ 	.word	0x00013850


	//----- nvinfo : EIATTR_MAX_THREADS
	.align		4
.L_4773:
        /*00f0*/ 	.byte	0x04, 0x05
        /*00f2*/ 	.short	(.L_4775 - .L_4774)
.L_4774:
        /*00f4*/ 	.word	0x00000080
        /*00f8*/ 	.word	0x00000001
        /*00fc*/ 	.word	0x00000001


	//----- nvinfo : EIATTR_CRS_STACK_SIZE
	.align		4
.L_4775:
        /*0100*/ 	.byte	0x04, 0x1e
        /*0102*/ 	.short	(.L_4777 - .L_4776)
.L_4776:
        /*0104*/ 	.word	0x00000000
.L_4777:


//--------------------- .nv.info._ZN2at6native27unrolled_elementwise_kernelIZZZNS0_49_GLOBAL__N__b919a28f_16_Normalization_cu_5c38458736batch_norm_elementwise_backward_evalERKNS_6TensorES5_S5_S5_ENKUlvE_clEvENKUlvE1_clEvEUlN3c104HalfEffE_St5arrayIPcLm4EELi4E23TrivialOffsetCalculatorILi3EjESE_ILi1EjENS0_6memory12LoadWithCastILi3EEENSH_13StoreWithCastILi1EEEEEviT_T0_T2_T3_T4_T5_ --------------------------
	.section	.nv.info._ZN2at6native27unrolled_elementwise_kernelIZZZNS0_49_GLOBAL__N__b919a28f_16_Normalization_cu_5c38458736batch_norm_elementwise_backward_evalERKNS_6TensorES5_S5_S5_ENKUlvE_clEvENKUlvE1_clEvEUlN3c104HalfEffE_St5arrayIPcLm4EELi4E23TrivialOffsetCalculatorILi3EjESE_ILi1EjENS0_6memory12LoadWithCastILi3EEENSH_13StoreWithCastILi1EEEEEviT_T0_T2_T3_T4_T5_,"",@"SHT_CUDA_INFO"
	.sectionflags	@""
	.align	4


	//----- nvinfo : EIATTR_CUDA_API_VERSION
	.align		4
        /*0000*/ 	.byte	0x04, 0x37
        /*0002*/ 	.short	(.L_4779 - .L_4778)
.L_4778:
        /*0004*/ 	.word	0x00000082


	//----- nvinfo : EIATTR_SW2861232_WAR
	.align		4
.L_4779:
        /*0008*/ 	.byte	0x01, 0x35
	.zero		2


	//----- nvinfo : EIATTR_PARAM_CBANK
	.align		4
        /*000c*/ 	.byte	0x04, 0x0a
        /*000e*/ 	.short	(.L_4781 - .L_4780)
	.align		4
.L_4780:
        /*0010*/ 	.word	index@(.nv.constant0._ZN2at6native27unrolled_elementwise_kernelIZZZNS0_49_GLOBAL__N__b919a28f_16_Normalization_cu_5c38458736batch_norm_elementwise_backward_evalERKNS_6TensorES5_S5_S5_ENKUlvE_clEvENKUlvE1_clEvEUlN3c104HalfEffE_St5arrayIPcLm4EELi4E23TrivialOffsetCalculatorILi3EjESE_ILi1EjENS0_6memory12LoadWithCastILi3EEENSH_13StoreWithCastILi1EEEEEviT_T0_T2_T3_T4_T5_)
        /*0014*/ 	.short	0x0160
        /*0016*/ 	.short	0x0044


	//----- nvinfo : EIATTR_CBANK_PARAM_SIZE
	.align		4
.L_4781:
        /*0018*/ 	.byte	0x03, 0x19
        /*001a*/ 	.short	0x0044


	//----- nvinfo : EIATTR_KPARAM_INFO
	.align		4
        /*001c*/ 	.byte	0x04, 0x17
        /*001e*/ 	.short	(.L_4783 - .L_4782)
.L_4782:
        /*0020*/ 	.word	0x00000000
        /*0024*/ 	.short	0x0006
        /*0026*/ 	.short	0x003c
        /*0028*/ 	.byte	0x00, 0xf0, 0x21, 0x00


	//----- nvinfo : EIATTR_KPARAM_INFO
	.align		4
.L_4783:
        /*002c*/ 	.byte	0x04, 0x17
        /*002e*/ 	.short	(.L_4785 - .L_4784)
.L_4784:
        /*0030*/ 	.word	0x00000000
        /*0034*/ 	.short	0x0005
        /*0036*/ 	.short	0x002c
        /*0038*/ 	.byte	0x00, 0xf0, 0x41, 0x00


	//----- nvinfo : EIATTR_KPARAM_INFO
	.align		4
.L_4785:
        /*003c*/ 	.byte	0x04, 0x17
        /*003e*/ 	.short	(.L_4787 - .L_4786)
.L_4786:
        /*0040*/ 	.word	0x00000000
        /*0044*/ 	.short	0x0004
        /*0046*/ 	.short	0x0029
        /*0048*/ 	.byte	0x00, 0xf0, 0x05, 0x00


	//----- nvinfo : EIATTR_KPARAM_INFO
	.align		4
.L_4787:
        /*004c*/ 	.byte	0x04, 0x17
        /*004e*/ 	.short	(.L_4789 - .L_4788)
.L_4788:
        /*0050*/ 	.word	0x00000000
        /*0054*/ 	.short	0x0003
        /*0056*/ 	.short	0x0028
        /*0058*/ 	.byte	0x00, 0xf0, 0x05, 0x00


	//----- nvinfo : EIATTR_KPARAM_INFO
	.align		4
.L_4789:
        /*005c*/ 	.byte	0x04, 0x17
        /*005e*/ 	.short	(.L_4791 - .L_4790)
.L_4790:
        /*0060*/ 	.word	0x00000000
        /*0064*/ 	.short	0x0002
        /*0066*/ 	.short	0x0008
        /*0068*/ 	.byte	0x00, 0xf0, 0x81, 0x00


	//----- nvinfo : EIATTR_KPARAM_INFO
	.align		4
.L_4791:
        /*006c*/ 	.byte	0x04, 0x17
        /*006e*/ 	.short	(.L_4793 - .L_4792)
.L_4792:
        /*0070*/ 	.word	0x00000000
        /*0074*/ 	.short	0x0001
        /*0076*/ 	.short	0x0004
        /*0078*/ 	.byte	0x00, 0xf0, 0x05, 0x00


	//----- nvinfo : EIATTR_KPARAM_INFO
	.align		4
.L_4793:
        /*007c*/ 	.byte	0x04, 0x17
        /*007e*/ 	.short	(.L_4795 - .L_4794)
.L_4794:
        /*0080*/ 	.word	0x00000000
        /*0084*/ 	.short	0x0000
        /*0086*/ 	.short	0x0000
        /*0088*/ 	.byte	0x00, 0xf0, 0x11, 0x00


	//----- nvinfo : EIATTR_MAXREG_COUNT
	.align		4
.L_4795:
        /*008c*/ 	.byte	0x03, 0x1b
        /*008e*/ 	.short	0x00ff


	//----- nvinfo : EIATTR_EXTERNS
	.align		4
        /*0090*/ 	.byte	0x04, 0x0f
        /*0092*/ 	.short	(.L_4797 - .L_4796)


	//   ....[0]....
	.align		4
.L_4796:
        /*0094*/ 	.word	index@(__assertfail)


	//----- nvinfo : EIATTR_MERCURY_ISA_VERSION
	.align		4
.L_4797:
        /*0098*/ 	.byte	0x03, 0x5f
        /*009a*/ 	.short	0x0000


	//----- nvinfo : EIATTR_SYSCALL_OFFSETS
	.align		4
        /*009c*/ 	.byte	0x04, 0x46
        /*009e*/ 	.short	(.L_4799 - .L_4798)


	//   ....[0]....
.L_4798:
        /*00a0*/ 	.word	0x000010b0


	//   ....[1]....
        /*00a4*/ 	.word	0x00001ee0


	//   ....[2]....
        /*00a8*/ 	.word	0x00002ce0


	//   ....[3]....
        /*00ac*/ 	.word	0x00003d70


	//   ....[4]....
        /*00b0*/ 	.word	0x00004ba0


	//   ....[5]....
        /*00b4*/ 	.word	0x000059a0


	//   ....[6]....
        /*00b8*/ 	.word	0x00006a70


	//   ....[7]....
        /*00bc*/ 	.word	0x000078a0


	//   ....[8]....
        /*00c0*/ 	.word	0x000086a0


	//   ....[9]....
        /*00c4*/ 	.word	0x00009730


	//   ....[10]....
        /*00c8*/ 	.word	0x0000a560


	//   ....[11]....
        /*00cc*/ 	.word	0x0000b330


	//   ....[12]....
        /*00d0*/ 	.word	0x0000c5c0


	//   ....[13]....
        /*00d4*/ 	.word	0x0000d5f0


	//   ....[14]....
        /*00d8*/ 	.word	0x0000e5e0


	//   ....[15]....
        /*00dc*/ 	.word	0x0000f5d0


	//----- nvinfo : EIATTR_EXIT_INSTR_OFFSETS
	.align		4
.L_4799:
        /*00e0*/ 	.byte	0x04, 0x1c
        /*00e2*/ 	.short	(.L_4801 - .L_4800)


	//   ....[0]....
.L_4800:
        /*00e4*/ 	.word	0x0000e6a0


	//   ....[1]....
        /*00e8*/ 	.word	0x0000e7d0


	//   ....[2]....
        /*00ec*/ 	.word	0x0000e810


	//   ....[3]....
        /*00f0*/ 	.word	0x0000e8b0


	//   ....[4]....
        /*00f4*/ 	.word	0x0000e8f0


	//   ....[5]....
        /*00f8*/ 	.word	0x0000e930


	//   ....[6]....
        /*00fc*/ 	.word	0x0000e9c0


	//   ....[7]....
        /*0100*/ 	.word	0x0000e9e0


	//   ....[8]....
        /*0104*/ 	.word	0x0000ea80


	//   ....[9]....
        /*0108*/ 	.word	0x0000ead0


	//   ....[10]....
        /*010c*/ 	.word	0x0000eb20


	//   ....[11]....
        /*0110*/ 	.word	0x0000ebf0


	//   ....[12]....
        /*0114*/ 	.word	0x0000ec50


	//   ....[13]....
        /*0118*/ 	.word	0x0000ede0


	//   ....[14]....
        /*011c*/ 	.word	0x0000ef40


	//   ....[15]....
        /*0120*/ 	.word	0x0000ef80


	//   ....[16]....
        /*0124*/ 	.word	0x0000f040


	//   ....[17]....
        /*0128*/ 	.word	0x0000f1c0


	//   ....[18]....
        /*012c*/ 	.word	0x0000f340


	//   ....[19]....
        /*0130*/ 	.word	0x0000f4a0


	//   ....[20]....
        /*0134*/ 	.word	0x0000f5e0


	//   ....[21]....
        /*0138*/ 	.word	0x0000f620


	//   ....[22]....
        /*013c*/ 	.word	0x0000f660


	//----- nvinfo : EIATTR_MAX_THREADS
	.align		4
.L_4801:
        /*0140*/ 	.byte	0x04, 0x05
        /*0142*/ 	.short	(.L_4803 - .L_4802)
.L_4802:
        /*0144*/ 	.word	0x00000080
        /*0148*/ 	.word	0x00000001
        /*014c*/ 	.word	0x00000001


	//----- nvinfo : EIATTR_CRS_STACK_SIZE
	.align		4
.L_4803:
        /*0150*/ 	.byte	0x04, 0x1e
        /*0152*/ 	.short	(.L_4805 - .L_4804)
.L_4804:
        /*0154*/ 	.word	0x00000000
.L_4805:


//--------------------- .nv.info._ZN2at6native18elementwise_kernelILi128ELi4EZNS0_22gpu_kernel_impl_nocastIZZZNS0_49_GLOBAL__N__b919a28f_16_Normalization_cu_5c38458736batch_norm_elementwise_backward_evalERKNS_6TensorES6_S6_S6_ENKUlvE_clEvENKUlvE1_clEvEUlN3c104HalfEffE_EEvRNS_18TensorIteratorBaseERKT_EUliE_EEviT1_ --------------------------
	.section	.nv.info._ZN2at6native18elementwise_kernelILi128ELi4EZNS0_22gpu_kernel_impl_nocastIZZZNS0_49_GLOBAL__N__b919a28f_16_Normalization_cu_5c38458736batch_norm_elementwise_backward_evalERKNS_6TensorES6_S6_S6_ENKUlvE_clEvENKUlvE1_clEvEUlN3c104HalfEffE_EEvRNS_18TensorIteratorBaseERKT_EUliE_EEviT1_,"",@"SHT_CUDA_INFO"
	.sectionflags	@""
	.align	4


	//----- nvinfo : EIATTR_CUDA_API_VERSION
	.align		4
        /*0000*/ 	.byte	0x04, 0x37
        /*0002*/ 	.short	(.L_4807 - .L_4806)
.L_4806:
        /*0004*/ 	.word	0x00000082


	//----- nvinfo : EIATTR_SW2861232_WAR
	.align		4
.L_4807:
        /*0008*/ 	.byte	0x01, 0x35
	.zero		2


	//----- nvinfo : EIATTR_PARAM_CBANK
	.align		4
        /*000c*/ 	.byte	0x04, 0x0a
        /*000e*/ 	.short	(.L_4809 - .L_4808)
	.align		4
.L_4808:
        /*0010*/ 	.word	index@(.nv.constant0._ZN2at6native18elementwise_kernelILi128ELi4EZNS0_22gpu_kernel_impl_nocastIZZZNS0_49_GLOBAL__N__b919a28f_16_Normalization_cu_5c38458736batch_norm_elementwise_backward_evalERKNS_6TensorES6_S6_S6_ENKUlvE_clEvENKUlvE1_clEvEUlN3c104HalfEffE_EEvRNS_18TensorIteratorBaseERKT_EUliE_EEviT1_)
        /*0014*/ 	.short	0x0160
        /*0016*/ 	.short	0x02f8


	//----- nvinfo : EIATTR_CBANK_PARAM_SIZE
	.align		4
.L_4809:
        /*0018*/ 	.byte	0x03, 0x19
        /*001a*/ 	.short	0x02f8


	//----- nvinfo : EIATTR_KPARAM_INFO
	.align		4
        /*001c*/ 	.byte	0x04, 0x17
        /*001e*/ 	.short	(.L_4811 - .L_4810)
.L_4810:
        /*0020*/ 	.word	0x00000000
        /*0024*/ 	.short	0x0001
        /*0026*/ 	.short	0x0008
        /*0028*/ 	.byte	0x00, 0xf0, 0xc1, 0x0b


	//----- nvinfo : EIATTR_KPARAM_INFO
	.align		4
.L_4811:
        /*002c*/ 	.byte	0x04, 0x17
        /*002e*/ 	.short	(.L_4813 - .L_4812)
.L_4812:
        /*0030*/ 	.word	0x00000000
        /*0034*/ 	.short	0x0000
        /*0036*/ 	.short	0x0000
        /*0038*/ 	.byte	0x00, 0xf0, 0x11, 0x00


	//----- nvinfo : EIATTR_MAXREG_COUNT
	.align		4
.L_4813:
        /*003c*/ 	.byte	0x03, 0x1b
        /*003e*/ 	.short	0x0080


	//----- nvinfo : EIATTR_MERCURY_ISA_VERSION
	.align		4
        /*0040*/ 	.byte	0x03, 0x5f
        /*0042*/ 	.short	0x0000


	//----- nvinfo : EIATTR_EXIT_INSTR_OFFSETS
	.align		4
        /*0044*/ 	.byte	0x04, 0x1c
        /*0046*/ 	.short	(.L_4815 - .L_4814)


	//   ....[0]....
.L_4814:
        /*0048*/ 	.word	0x00003860


	//   ....[1]....
        /*004c*/ 	.word	0x00004ad0


	//----- nvinfo : EIATTR_MAX_THREADS
	.align		4
.L_4815:
        /*0050*/ 	.byte	0x04, 0x05
        /*0052*/ 	.short	(.L_4817 - .L_4816)
.L_4816:
        /*0054*/ 	.word	0x00000080
        /*0058*/ 	.word	0x00000001
        /*005c*/ 	.word	0x00000001


	//----- nvinfo : EIATTR_CRS_STACK_SIZE
	.align		4
.L_4817:
        /*0060*/ 	.byte	0x04, 0x1e
        /*0062*/ 	.short	(.L_4819 - .L_4818)
.L_4818:
        /*0064*/ 	.word	0x00000000
.L_4819:


//--------------------- .nv.info._ZN2at6native27unrolled_elementwise_kernelIZZZNS0_49_GLOBAL__N__b919a28f_16_Normalization_cu_5c38458736batch_norm_elementwise_backward_evalERKNS_6TensorES5_S5_S5_ENKUlvE_clEvENKUlvE1_clEvEUlN3c104HalfEffE_St5arrayIPcLm4EELi4E23TrivialOffsetCalculatorILi3EjESE_ILi1EjENS0_6memory15LoadWithoutCastENSH_16StoreWithoutCastEEEviT_T0_T2_T3_T4_T5_ --------------------------
	.section	.nv.info._ZN2at6native27unrolled_elementwise_kernelIZZZNS0_49_GLOBAL__N__b919a28f_16_Normalization_cu_5c38458736batch_norm_elementwise_backward_evalERKNS_6TensorES5_S5_S5_ENKUlvE_clEvENKUlvE1_clEvEUlN3c104HalfEffE_St5arrayIPcLm4EELi4E23TrivialOffsetCalculatorILi3EjESE_ILi1EjENS0_6memory15LoadWithoutCastENSH_16StoreWithoutCastEEEviT_T0_T2_T3_T4_T5_,"",@"SHT_CUDA_INFO"
	.sectionflags	@""
	.align	4


	//----- nvinfo : EIATTR_CUDA_API_VERSION
	.align		4
        /*0000*/ 	.byte	0x04, 0x37
        /*0002*/ 	.short	(.L_4821 - .L_4820)
.L_4820:
        /*0004*/ 	.word	0x00000082


	//----- nvinfo : EIATTR_SW2861232_WAR
	.align		4
.L_4821:
        /*0008*/ 	.byte	0x01, 0x35
	.zero		2


	//----- nvinfo : EIATTR_PARAM_CBANK
	.align		4
        /*000c*/ 	.byte	0x04, 0x0a
        /*000e*/ 	.short	(.L_4823 - .L_4822)
	.align		4
.L_4822:
        /*0010*/ 	.word	index@(.nv.constant0._ZN2at6native27unrolled_elementwise_kernelIZZZNS0_49_GLOBAL__N__b919a28f_16_Normalization_cu_5c38458736batch_norm_elementwise_backward_evalERKNS_6TensorES5_S5_S5_ENKUlvE_clEvENKUlvE1_clEvEUlN3c104HalfEffE_St5arrayIPcLm4EELi4E23TrivialOffsetCalculatorILi3EjESE_ILi1EjENS0_6memory15LoadWithoutCastENSH_16StoreWithoutCastEEEviT_T0_T2_T3_T4_T5_)
        /*0014*/ 	.short	0x0160
        /*0016*/ 	.short	0x002c


	//----- nvinfo : EIATTR_CBANK_PARAM_SIZE
	.align		4
.L_4823:
        /*0018*/ 	.byte	0x03, 0x19
        /*001a*/ 	.short	0x002c


	//----- nvinfo : EIATTR_KPARAM_INFO
	.align		4
        /*001c*/ 	.byte	0x04, 0x17
        /*001e*/ 	.short	(.L_4825 - .L_4824)
.L_4824:
        /*0020*/ 	.word	0x00000000
        /*0024*/ 	.short	0x0006
        /*0026*/ 	.short	0x002b
        /*0028*/ 	.byte	0x00, 0xf0, 0x05, 0x00


	//----- nvinfo : EIATTR_KPARAM_INFO
	.align		4
.L_4825:
        /*002c*/ 	.byte	0x04, 0x17
        /*002e*/ 	.short	(.L_4827 - .L_4826)
.L_4826:
        /*0030*/ 	.word	0x00000000
        /*0034*/ 	.short	0x0005
        /*0036*/ 	.short	0x002a
        /*0038*/ 	.byte	0x00, 0xf0, 0x05, 0x00


	//----- nvinfo : EIATTR_KPARAM_INFO
	.align		4
.L_4827:
        /*003c*/ 	.byte	0x04, 0x17
        /*003e*/ 	.short	(.L_4829 - .L_4828)
.L_4828:
        /*0040*/ 	.word	0x00000000
        /*0044*/ 	.short	0x0004
        /*0046*/ 	.short	0x0029
        /*0048*/ 	.byte	0x00, 0xf0, 0x05, 0x00


	//----- nvinfo : EIATTR_KPARAM_INFO
	.align		4
.L_4829:
        /*004c*/ 	.byte	0x04, 0x17
        /*004e*/ 	.short	(.L_4831 - .L_4830)
.L_4830:
        /*0050*/ 	.word	0x00000000
        /*0054*/ 	.short	0x0003
        /*0056*/ 	.short	0x0028
        /*0058*/ 	.byte	0x00, 0xf0, 0x05, 0x00


	//----- nvinfo : EIATTR_KPARAM_INFO
	.align		4
.L_4831:
        /*005c*/ 	.byte	0x04, 0x17
        /*005e*/ 	.short	(.L_4833 - .L_4832)
.L_4832:
        /*0060*/ 	.word	0x00000000
        /*0064*/ 	.short	0x0002
        /*0066*/ 	.short	0x0008
        /*0068*/ 	.byte	0x00, 0xf0, 0x81, 0x00


	//----- nvinfo : EIATTR_KPARAM_INFO
	.align		4
.L_4833:
        /*006c*/ 	.byte	0x04, 0x17
        /*006e*/ 	.short	(.L_4835 - .L_4834)
.L_4834:
        /*0070*/ 	.word	0x00000000
        /*0074*/ 	.short	0x0001
        /*0076*/ 	.short	0x0004
        /*0078*/ 	.byte	0x00, 0xf0, 0x05, 0x00


	//----- nvinfo : EIATTR_KPARAM_INFO
	.align		4
.L_4835:
        /*007c*/ 	.byte	0x04, 0x17
        /*007e*/ 	.short	(.L_4837 - .L_4836)
.L_4836:
        /*0080*/ 	.word	0x00000000
        /*0084*/ 	.short	0x0000
        /*0086*/ 	.short	0x0000
        /*0088*/ 	.byte	0x00, 0xf0, 0x11, 0x00


	//----- nvinfo : EIATTR_MAXREG_COUNT
	.align		4
.L_4837:
        /*008c*/ 	.byte	0x03, 0x1b
        /*008e*/ 	.short	0x00ff


	//----- nvinfo : EIATTR_MERCURY_ISA_VERSION
	.align		4
        /*0090*/ 	.byte	0x03, 0x5f
        /*0092*/ 	.short	0x0000


	//----- nvinfo : EIATTR_EXIT_INSTR_OFFSETS
	.align		4
        /*0094*/ 	.byte	0x04, 0x1c
        /*0096*/ 	.short	(.L_4839 - .L_4838)


	//   ....[0]....
.L_4838:
        /*0098*/ 	.word	0x00000670


	//   ....[1]....
        /*009c*/ 	.word	0x000006c0


	//----- nvinfo : EIATTR_MAX_THREADS
	.align		4
.L_4839:
        /*00a0*/ 	.byte	0x04, 0x05
        /*00a2*/ 	.short	(.L_4841 - .L_4840)
.L_4840:
        /*00a4*/ 	.word	0x00000080
        /*00a8*/ 	.word	0x00000001
        /*00ac*/ 	.word	0x00000001


	//----- nvinfo : EIATTR_CRS_STACK_SIZE
	.align		4
.L_4841:
        /*00b0*/ 	.byte	0x04, 0x1e
        /*00b2*/ 	.short	(.L_4843 - .L_4842)
.L_4842:
        /*00b4*/ 	.word	0x00000000
.L_4843:


//--------------------- .nv.info._ZN2at6native29vectorized_elementwise_kernelILi2EZZZNS0_49_GLOBAL__N__b919a28f_16_Normalization_cu_5c38458736batch_norm_elementwise_backward_evalERKNS_6TensorES5_S5_S5_ENKUlvE_clEvENKUlvE1_clEvEUlN3c104HalfEffE_St5arrayIPcLm4EEEEviT0_T1_ --------------------------
	.section	.nv.info._ZN2at6native29vectorized_elementwise_kernelILi2EZZZNS0_49_GLOBAL__N__b919a28f_16_Normalization_cu_5c38458736batch_norm_elementwise_backward_evalERKNS_6TensorES5_S5_S5_ENKUlvE_clEvENKUlvE1_clEvEUlN3c104HalfEffE_St5arrayIPcLm4EEEEviT0_T1_,"",@"SHT_CUDA_INFO"
	.sectionflags	@""
	.align	4


	//----- nvinfo : EIATTR_CUDA_API_VERSION
	.align		4
        /*0000*/ 	.byte	0x04, 0x37
        /*0002*/ 	.short	(.L_4845 - .L_4844)
.L_4844:
        /*0004*/ 	.word	0x00000082


	//----- nvinfo : EIATTR_SW2861232_WAR
	.align		4
.L_4845:
        /*0008*/ 	.byte	0x01, 0x35
	.zero		2


	//----- nvinfo : EIATTR_PARAM_CBANK
	.align		4
        /*000c*/ 	.byte	0x04, 0x0a
        /*000e*/ 	.short	(.L_4847 - .L_4846)
	.align		4
.L_4846:
        /*0010*/ 	.word	index@(.nv.constant0._ZN2at6native29vectorized_elementwise_kernelILi2EZZZNS0_49_GLOBAL__N__b919a28f_16_Normalization_cu_5c38458736batch_norm_elementwise_backward_evalERKNS_6TensorES5_S5_S5_ENKUlvE_clEvENKUlvE1_clEvEUlN3c104HalfEffE_St5arrayIPcLm4EEEEviT0_T1_)
        /*0014*/ 	.short	0x0160
        /*0016*/ 	.short	0x0028


	//----- nvinfo : EIATTR_CBANK_PARAM_SIZE
	.align		4
.L_4847:
        /*0018*/ 	.byte	0x03, 0x19
        /*001a*/ 	.short	0x0028


	//----- nvinfo : EIATTR_KPARAM_INFO
	.align		4
        /*001c*/ 	.byte	0x04, 0x17
        /*001e*/ 	.short	(.L_4849 - .L_4848)
.L_4848:
        /*0020*/ 	.word	0x00000000
        /*0024*/ 	.short	0x0002
        /*0026*/ 	.short	0x0008
        /*0028*/ 	.byte	0x00, 0xf0, 0x81, 0x00


	//----- nvinfo : EIATTR_KPARAM_INFO
	.align		4
.L_4849:
        /*002c*/ 	.byte	0x04, 0x17
        /*002e*/ 	.short	(.L_4851 - .L_4850)
.L_4850:
        /*0030*/ 	.word	0x00000000
        /*0034*/ 	.short	0x0001
        /*0036*/ 	.short	0x0004
        /*0038*/ 	.byte	0x00, 0xf0, 0x05, 0x00


	//----- nvinfo : EIATTR_KPARAM_INFO
	.align		4
.L_4851:
        /*003c*/ 	.byte	0x04, 0x17
        /*003e*/ 	.short	(.L_4853 - .L_4852)
.L_4852:
        /*0040*/ 	.word	0x00000000
        /*0044*/ 	.short	0x0000
        /*0046*/ 	.short	0x0000
        /*0048*/ 	.byte	0x00, 0xf0, 0x11, 0x00


	//----- nvinfo : EIATTR_MAXREG_COUNT
	.align		4
.L_4853:
        /*004c*/ 	.byte	0x03, 0x1b
        /*004e*/ 	.short	0x00ff


	//----- nvinfo : EIATTR_MERCURY_ISA_VERSION
	.align		4
        /*0050*/ 	.byte	0x03, 0x5f
        /*0052*/ 	.short	0x0000


	//----- nvinfo : EIATTR_EXIT_INSTR_OFFSETS
	.align		4
        /*0054*/ 	.byte	0x04, 0x1c
        /*0056*/ 	.short	(.L_4855 - .L_4854)


	//   ....[0]....
.L_4854:
        /*0058*/ 	.word	0x000003e0


	//   ....[1]....
        /*005c*/ 	.word	0x00001140


	//   ....[2]....
        /*0060*/ 	.word	0x00001190


	//----- nvinfo : EIATTR_MAX_THREADS
	.align		4
.L_4855:
        /*0064*/ 	.byte	0x04, 0x05
        /*0066*/ 	.short	(.L_4857 - .L_4856)
.L_4856:
        /*0068*/ 	.word	0x00000080
        /*006c*/ 	.word	0x00000001
        /*0070*/ 	.word	0x00000001


	//----- nvinfo : EIATTR_CRS_STACK_SIZE
	.align		4
.L_4857:
        /*0074*/ 	.byte	0x04, 0x1e
        /*0076*/ 	.short	(.L_4859 - .L_4858)
.L_4858:
        /*0078*/ 	.word	0x00000000
.L_4859:


//--------------------- .nv.info._ZN2at6native29vectorized_elementwise_kernelILi4EZZZNS0_49_GLOBAL__N__b919a28f_16_Normalization_cu_5c38458736batch_norm_elementwise_backward_evalERKNS_6TensorES5_S5_S5_ENKUlvE_clEvENKUlvE1_clEvEUlN3c104HalfEffE_St5arrayIPcLm4EEEEviT0_T1_ --------------------------
	.section	.nv.info._ZN2at6native29vectorized_elementwise_kernelILi4EZZZNS0_49_GLOBAL__N__b919a28f_16_Normalization_cu_5c38458736batch_norm_elementwise_backward_evalERKNS_6TensorES5_S5_S5_ENKUlvE_clEvENKUlvE1_clEvEUlN3c104HalfEffE_St5arrayIPcLm4EEEEviT0_T1_,"",@"SHT_CUDA_INFO"
	.sectionflags	@""
	.align	4


	//----- nvinfo : EIATTR_CUDA_API_VERSION
	.align		4
        /*0000*/ 	.byte	0x04, 0x37
        /*0002*/ 	.short	(.L_4861 - .L_4860)
.L_4860:
        /*0004*/ 	.word	0x00000082


	//----- nvinfo : EIATTR_SW2861232_WAR
	.align		4
.L_4861:
        /*0008*/ 	.byte	0x01, 0x35
	.zero		2


	//----- nvinfo : EIATTR_PARAM_CBANK
	.align		4
        /*000c*/ 	.byte	0x04, 0x0a
        /*000e*/ 	.short	(.L_4863 - .L_4862)
	.align		4
.L_4862:
        /*0010*/ 	.word	index@(.nv.constant0._ZN2at6native29vectorized_elementwise_kernelILi4EZZZNS0_49_GLOBAL__N__b919a28f_16_Normalization_cu_5c38458736batch_norm_elementwise_backward_evalERKNS_6TensorES5_S5_S5_ENKUlvE_clEvENKUlvE1_clEvEUlN3c104HalfEffE_St5arrayIPcLm4EEEEviT0_T1_)
        /*0014*/ 	.short	0x0160
        /*0016*/ 	.short	0x0028


	//----- nvinfo : EIATTR_CBANK_PARAM_SIZE
	.align		4
.L_4863:
        /*0018*/ 	.byte	0x03, 0x19
        /*001a*/ 	.short	0x0028


	//----- nvinfo : EIATTR_KPARAM_INFO
	.align		4
        /*001c*/ 	.byte	0x04, 0x17
        /*001e*/ 	.short	(.L_4865 - .L_4864)
.L_4864:
        /*0020*/ 	.word	0x00000000
        /*0024*/ 	.short	0x0002
        /*0026*/ 	.short	0x0008
        /*0028*/ 	.byte	0x00, 0xf0, 0x81, 0x00


	//----- nvinfo : EIATTR_KPARAM_INFO
	.align		4
.L_4865:
        /*002c*/ 	.byte	0x04, 0x17
        /*002e*/ 	.short	(.L_4867 - .L_4866)
.L_4866:
        /*0030*/ 	.word	0x00000000
        /*0034*/ 	.short	0x0001
        /*0036*/ 	.short	0x0004
        /*0038*/ 	.byte	0x00, 0xf0, 0x05, 0x00


	//----- nvinfo : EIATTR_KPARAM_INFO
	.align		4
.L_4867:
        /*003c*/ 	.byte	0x04, 0x17
        /*003e*/ 	.short	(.L_4869 - .L_4868)
.L_4868:
        /*0040*/ 	.word	0x00000000
        /*0044*/ 	.short	0x0000
        /*0046*/ 	.short	0x0000
        /*0048*/ 	.byte	0x00, 0xf0, 0x11, 0x00


	//----- nvinfo : EIATTR_MAXREG_COUNT
	.align		4
.L_4869:
        /*004c*/ 	.byte	0x03, 0x1b
        /*004e*/ 	.short	0x00ff


	//----- nvinfo : EIATTR_MERCURY_ISA_VERSION
	.align		4
        /*0050*/ 	.byte	0x03, 0x5f
        /*0052*/ 	.short	0x0000


	//----- nvinfo : EIATTR_EXIT_INSTR_OFFSETS
	.align		4
        /*0054*/ 	.byte	0x04, 0x1c
        /*0056*/ 	.short	(.L_4871 - .L_4870)


	//   ....[0]....
.L_4870:
        /*0058*/ 	.word	0x00000360


	//   ....[1]....
        /*005c*/ 	.word	0x000010c0


	//   ....[2]....
        /*0060*/ 	.word	0x00001110


	//----- nvinfo : EIATTR_MAX_THREADS
	.align		4
.L_4871:
        /*0064*/ 	.byte	0x04, 0x05
        /*0066*/ 	.short	(.L_4873 - .L_4872)
.L_4872:
        /*0068*/ 	.word	0x00000080
        /*006c*/ 	.word	0x00000001
        /*0070*/ 	.word	0x00000001


	//----- nvinfo : EIATTR_CRS_STACK_SIZE
	.align		4
.L_4873:
        /*0074*/ 	.byte	0x04, 0x1e
        /*0076*/ 	.short	(.L_4875 - .L_4874)
.L_4874:
        /*0078*/ 	.word	0x00000000
.L_4875:


//--------------------- .nv.info._ZN2at6native29vectorized_elementwise_kernelILi8EZZZNS0_49_GLOBAL__N__b919a28f_16_Normalization_cu_5c38458736batch_norm_elementwise_backward_evalERKNS_6TensorES5_S5_S5_ENKUlvE_clEvENKUlvE1_clEvEUlN3c104HalfEffE_St5arrayIPcLm4EEEEviT0_T1_ --------------------------
	.section	.nv.info._ZN2at6native29vectorized_elementwise_kernelILi8EZZZNS0_49_GLOBAL__N__b919a28f_16_Normalization_cu_5c38458736batch_norm_elementwise_backward_evalERKNS_6TensorES5_S5_S5_ENKUlvE_clEvENKUlvE1_clEvEUlN3c104HalfEffE_St5arrayIPcLm4EEEEviT0_T1_,"",@"SHT_CUDA_INFO"
	.sectionflags	@""
	.align	4


	//----- nvinfo : EIATTR_CUDA_API_VERSION
	.align		4
        /*0000*/ 	.byte	0x04, 0x37
        /*0002*/ 	.short	(.L_4877 - .L_4876)
.L_4876:
        /*0004*/ 	.word	0x00000082


	//----- nvinfo : EIATTR_SW2861232_WAR
	.align		4
.L_4877:
        /*0008*/ 	.byte	0x01, 0x35
	.zero		2


	//----- nvinfo : EIATTR_PARAM_CBANK
	.align		4
        /*000c*/ 	.byte	0x04, 0x0a
        /*000e*/ 	.short	(.L_4879 - .L_4878)
	.align		4
.L_4878:
        /*0010*/ 	.word	index@(.nv.constant0._ZN2at6native29vectorized_elementwise_kernelILi8EZZZNS0_49_GLOBAL__N__b919a28f_16_Normalization_cu_5c38458736batch_norm_elementwise_backward_evalERKNS_6TensorES5_S5_S5_ENKUlvE_clEvENKUlvE1_clEvEUlN3c104HalfEffE_St5arrayIPcLm4EEEEviT0_T1_)
        /*0014*/ 	.short	0x0160
        /*0016*/ 	.short	0x0028


	//----- nvinfo : EIATTR_CBANK_PARAM_SIZE
	.align		4
.L_4879:
        /*0018*/ 	.byte	0x03, 0x19
        /*001a*/ 	.short	0x0028


	//----- nvinfo : EIATTR_KPARAM_INFO
	.align		4
        /*001c*/ 	.byte	0x04, 0x17
        /*001e*/ 	.short	(.L_4881 - .L_4880)
.L_4880:
        /*0020*/ 	.word	0x00000000
        /*0024*/ 	.short	0x0002
        /*0026*/ 	.short	0x0008
        /*0028*/ 	.byte	0x00, 0xf0, 0x81, 0x00


	//----- nvinfo : EIATTR_KPARAM_INFO
	.align		4
.L_4881:
        /*002c*/ 	.byte	0x04, 0x17
        /*002e*/ 	.short	(.L_4883 - .L_4882)
.L_4882:
        /*0030*/ 	.word	0x00000000
        /*0034*/ 	.short	0x0001
        /*0036*/ 	.short	0x0004
        /*0038*/ 	.byte	0x00, 0xf0, 0x05, 0x00


	//----- nvinfo : EIATTR_KPARAM_INFO
	.align		4
.L_4883:
        /*003c*/ 	.byte	0x04, 0x17
        /*003e*/ 	.short	(.L_4885 - .L_4884)
.L_4884:
        /*0040*/ 	.word	0x00000000
        /*0044*/ 	.short	0x0000
        /*0046*/ 	.short	0x0000
        /*0048*/ 	.byte	0x00, 0xf0, 0x11, 0x00


	//----- nvinfo : EIATTR_MAXREG_COUNT
	.align		4
.L_4885:
        /*004c*/ 	.byte	0x03, 0x1b
        /*004e*/ 	.short	0x00ff


	//----- nvinfo : EIATTR_MERCURY_ISA_VERSION
	.align		4
        /*0050*/ 	.byte	0x03, 0x5f
        /*0052*/ 	.short	0x0000


	//----- nvinfo : EIATTR_EXIT_INSTR_OFFSETS
	.align		4
        /*0054*/ 	.byte	0x04, 0x1c
        /*0056*/ 	.short	(.L_4887 - .L_4886)


	//   ....[0]....
.L_4886:
        /*0058*/ 	.word	0x00000010


	//----- nvinfo : EIATTR_MAX_THREADS
	.align		4
.L_4887:
        /*005c*/ 	.byte	0x04, 0x05
        /*005e*/ 	.short	(.L_4889 - .L_4888)
.L_4888:
        /*0060*/ 	.word	0x00000080
        /*0064*/ 	.word	0x00000001
        /*0068*/ 	.word	0x00000001
.L_4889:


//--------------------- .nv.info._ZN2at6native18elementwise_kernelILi128ELi4EZNS0_15gpu_kernel_implIZZZNS0_49_GLOBAL__N__b919a28f_16_Normalization_cu_5c38458736batch_norm_elementwise_backward_evalERKNS_6TensorES6_S6_S6_ENKUlvE_clEvENKUlvE0_clEvEUlfffE_EEvRNS_18TensorIteratorBaseERKT_EUliE_EEviT1_ --------------------------
	.section	.nv.info._ZN2at6native18elementwise_kernelILi128ELi4EZNS0_15gpu_kernel_implIZZZNS0_49_GLOBAL__N__b919a28f_16_Normalization_cu_5c38458736batch_norm_elementwise_backward_evalERKNS_6TensorES6_S6_S6_ENKUlvE_clEvENKUlvE0_clEvEUlfffE_EEvRNS_18TensorIteratorBaseERKT_EUliE_EEviT1_,"",@"SHT_CUDA_INFO"
	.sectionflags	@""
	.align	4


	//----- nvinfo : EIATTR_CUDA_API_VERSION
	.align		4
        /*0000*/ 	.byte	0x04, 0x37
        /*0002*/ 	.short	(.L_4891 - .L_4890)
.L_4890:
        /*0004*/ 	.word	0x00000082


	//----- nvinfo : EIATTR_SW2861232_WAR
	.align		4
.L_4891:
        /*0008*/ 	.byte	0x01, 0x35
	.zero		2


	//----- nvinfo : EIATTR_PARAM_CBANK
	.align		4
        /*000c*/ 	.byte	0x04, 0x0a
        /*000e*/ 	.short	(.L_4893 - .L_4892)
	.align		4
.L_4892:
        /*0010*/ 	.word	index@(.nv.constant0._ZN2at6native18elementwise_kernelILi128ELi4EZNS0_15gpu_kernel_implIZZZNS0_49_GLOBAL__N__b919a28f_16_Normalization_cu_5c38458736batch_norm_elementwise_backward_evalERKNS_6TensorES6_S6_S6_ENKUlvE_clEvENKUlvE0_clEvEUlfffE_EEvRNS_18TensorIteratorBaseERKT_EUliE_EEviT1_)
        /*0014*/ 	.short	0x0160
        /*0016*/ 	.short	0x02f8


	//----- nvinfo : EIATTR_CBANK_PARAM_SIZE
	.align		4
.L_4893:
        /*0018*/ 	.byte	0x03, 0x19
        /*001a*/ 	.short	0x02f8


	//----- nvinfo : EIATTR_KPARAM_INFO
	.align		4
        /*001c*/ 	.byte	0x04, 0x17
        /*001e*/ 	.short	(.L_4895 - .L_4894)
.L_4894:
        /*0020*/ 	.word	0x00000000
        /*0024*/ 	.short	0x0001
        /*0026*/ 	.short	0x0008
        /*0028*/ 	.byte	0x00, 0xf0, 0xc1, 0x0b


	//----- nvinfo : EIATTR_KPARAM_INFO
	.align		4
.L_4895:
        /*002c*/ 	.byte	0x04, 0x17
        /*002e*/ 	.short	(.L_4897 - .L_4896)
.L_4896:
        /*0030*/ 	.word	0x00000000
        /*0034*/ 	.short	0x0000
        /*0036*/ 	.short	0x0000
        /*0038*/ 	.byte	0x00, 0xf0, 0x11, 0x00


	//----- nvinfo : EIATTR_MAXREG_COUNT
	.align		4
.L_4897:
        /*003c*/ 	.byte	0x03, 0x1b
        /*003e*/ 	.short	0x0080


	//----- nvinfo : EIATTR_EXTERNS
	.align		4
        /*0040*/ 	.byte	0x04, 0x0f
        /*0042*/ 	.short	(.L_4899 - .L_4898)


	//   ....[0]....
	.align		4
.L_4898:
        /*0044*/ 	.word	index@(__assertfail)


	//----- nvinfo : EIATTR_MERCURY_ISA_VERSION
	.align		4
.L_4899:
        /*0048*/ 	.byte	0x03, 0x5f
        /*004a*/ 	.short	0x0000


	//----- nvinfo : EIATTR_SYSCALL_OFFSETS
	.align		4
        /*004c*/ 	.byte	0x04, 0x46
        /*004e*/ 	.short	(.L_4901 - .L_4900)


	//   ....[0]....
.L_4900:
        /*0050*/ 	.word	0x00001fa0


	//   ....[1]....
        /*0054*/ 	.word	0x00002da0


	//   ....[2]....
        /*0058*/ 	.word	0x00003ba0


	//   ....[3]....
        /*005c*/ 	.word	0x00004a40


	//   ....[4]....
        /*0060*/ 	.word	0x00006a30


	//   ....[5]....
        /*0064*/ 	.word	0x00007830


	//   ....[6]....
        /*0068*/ 	.word	0x00008630


	//   ....[7]....
        /*006c*/ 	.word	0x000094d0


	//   ....[8]....
        /*0070*/ 	.word	0x0000b490


	//   ....[9]....
        /*0074*/ 	.word	0x0000c290


	//   ....[10]....
        /*0078*/ 	.word	0x0000d090


	//   ....[11]....
        /*007c*/ 	.word	0x0000df30


	//   ....[12]....
        /*0080*/ 	.word	0x0000ff00


	//   ....[13]....
        /*0084*/ 	.word	0x00010d00


	//   ....[14]....
        /*0088*/ 	.word	0x00011b00


	//   ....[15]....
        /*008c*/ 	.word	0x000129a0


	//----- nvinfo : EIATTR_EXIT_INSTR_OFFSETS
	.align		4
.L_4901:
        /*0090*/ 	.byte	0x04, 0x1c
        /*0092*/ 	.short	(.L_4903 - .L_4902)


	//   ....[0]....
.L_4902:
        /*0094*/ 	.word	0x0000dfd0


	//   ....[1]....
        /*0098*/ 	.word	0x00011c90


	//   ....[2]....
        /*009c*/ 	.word	0x00011cd0


	//   ....[3]....
        /*00a0*/ 	.word	0x00011d60


	//   ....[4]....
        /*00a4*/ 	.word	0x00011d90


	//   ....[5]....
        /*00a8*/ 	.word	0x00011dc0


	//   ....[6]....
        /*00ac*/ 	.word	0x00011e40


	//   ....[7]....
        /*00b0*/ 	.word	0x00011e70


	//   ....[8]....
        /*00b4*/ 	.word	0x00011f00


	//   ....[9]....
        /*00b8*/ 	.word	0x00011f40


	//   ....[10]....
        /*00bc*/ 	.word	0x00011f80


	//   ....[11]....
        /*00c0*/ 	.word	0x00012040


	//   ....[12]....
        /*00c4*/ 	.word	0x00012090


	//   ....[13]....
        /*00c8*/ 	.word	0x00012210


	//   ....[14]....
        /*00cc*/ 	.word	0x00012360


	//   ....[15]....
        /*00d0*/ 	.word	0x00012390


	//   ....[16]....
        /*00d4*/ 	.word	0x00012440


	//   ....[17]....
        /*00d8*/ 	.word	0x000125b0


	//   ....[18]....
        /*00dc*/ 	.word	0x00012720


	//   ....[19]....
        /*00e0*/ 	.word	0x00012870


	//   ....[20]....
        /*00e4*/ 	.word	0x000129b0


	//   ....[21]....
        /*00e8*/ 	.word	0x000129e0


	//   ....[22]....
        /*00ec*/ 	.word	0x00012a10


	//----- nvinfo : EIATTR_MAX_THREADS
	.align		4
.L_4903:
        /*00f0*/ 	.byte	0x04, 0x05
        /*00f2*/ 	.short	(.L_4905 - .L_4904)
.L_4904:
        /*00f4*/ 	.word	0x00000080
        /*00f8*/ 	.word	0x00000001
        /*00fc*/ 	.word	0x00000001


	//----- nvinfo : EIATTR_CRS_STACK_SIZE
	.align		4
.L_4905:
        /*0100*/ 	.byte	0x04, 0x1e
        /*0102*/ 	.short	(.L_4907 - .L_4906)
.L_4906:
        /*0104*/ 	.word	0x00000000
.L_4907:


//--------------------- .nv.info._ZN2at6native27unrolled_elementwise_kernelIZZZNS0_49_GLOBAL__N__b919a28f_16_Normalization_cu_5c38458736batch_norm_elementwise_backward_evalERKNS_6TensorES5_S5_S5_ENKUlvE_clEvENKUlvE0_clEvEUlfffE_St5arrayIPcLm4EELi4E23TrivialOffsetCalculatorILi3EjESC_ILi1EjENS0_6memory12LoadWithCastILi3EEENSF_13StoreWithCastILi1EEEEEviT_T0_T2_T3_T4_T5_ --------------------------
	.section	.nv.info._ZN2at6native27unrolled_elementwise_kernelIZZZNS0_49_GLOBAL__N__b919a28f_16_Normalization_cu_5c38458736batch_norm_elementwise_backward_evalERKNS_6TensorES5_S5_S5_ENKUlvE_clEvENKUlvE0_clEvEUlfffE_St5arrayIPcLm4EELi4E23TrivialOffsetCalculatorILi3EjESC_ILi1EjENS0_6memory12LoadWithCastILi3EEENSF_13StoreWithCastILi1EEEEEviT_T0_T2_T3_T4_T5_,"",@"SHT_CUDA_INFO"
	.sectionflags	@""
	.align	4


	//----- nvinfo : EIATTR_CUDA_API_VERSION
	.align		4
        /*0000*/ 	.byte	0x04, 0x37
        /*0002*/ 	.short	(.L_4909 - .L_4908)
.L_4908:
        /*0004*/ 	.word	0x00000082


	//----- nvinfo : EIATTR_SW2861232_WAR
	.align		4
.L_4909:
        /*0008*/ 	.byte	0x01, 0x35
	.zero		2


	//----- nvinfo : EIATTR_PARAM_CBANK
	.align		4
        /*000c*/ 	.byte	0x04, 0x0a
        /*000e*/ 	.short	(.L_4911 - .L_4910)
	.align		4
.L_4910:
        /*0010*/ 	.word	index@(.nv.constant0._ZN2at6native27unrolled_elementwise_kernelIZZZNS0_49_GLOBAL__N__b919a28f_16_Normalization_cu_5c38458736batch_norm_elementwise_backward_evalERKNS_6TensorES5_S5_S5_ENKUlvE_clEvENKUlvE0_clEvEUlfffE_St5arrayIPcLm4EELi4E23TrivialOffsetCalculatorILi3EjESC_ILi1EjENS0_6memory12LoadWithCastILi3EEENSF_13StoreWithCastILi1EEEEEviT_T0_T2_T3_T4_T5_)
        /*0014*/ 	.short	0x0160
        /*0016*/ 	.short	0x0044


	//----- nvinfo : EIATTR_CBANK_PARAM_SIZE
	.align		4
.L_4911:
        /*0018*/ 	.byte	0x03, 0x19
        /*001a*/ 	.short	0x0044


	//----- nvinfo : EIATTR_KPARAM_INFO
	.align		4
        /*001c*/ 	.byte	0x04, 0x17
        /*001e*/ 	.short	(.L_4913 - .L_4912)
.L_4912:
        /*0020*/ 	.word	0x00000000
        /*0024*/ 	.short	0x0006
        /*0026*/ 	.short	0x003c
        /*0028*/ 	.byte	0x00, 0xf0, 0x21, 0x00


	//----- nvinfo : EIATTR_KPARAM_INFO
	.align		4
.L_4913:
        /*002c*/ 	.byte	0x04, 0x17
        /*002e*/ 	.short	(.L_4915 - .L_4914)
.L_4914:
        /*0030*/ 	.word	0x00000000
        /*0034*/ 	.short	0x0005
        /*0036*/ 	.short	0x002c
        /*0038*/ 	.byte	0x00, 0xf0, 0x41, 0x00


	//----- nvinfo : EIATTR_KPARAM_INFO
	.align		4
.L_4915:
        /*003c*/ 	.byte	0x04, 0x17
        /*003e*/ 	.short	(.L_4917 - .L_4916)
.L_4916:
        /*0040*/ 	.word	0x00000000
        /*0044*/ 	.short	0x0004
        /*0046*/ 	.short	0x0029
        /*0048*/ 	.byte	0x00, 0xf0, 0x05, 0x00


	//----- nvinfo : EIATTR_KPARAM_INFO
	.align		4
.L_4917:
        /*004c*/ 	.byte	0x04, 0x17
        /*004e*/ 	.short	(.L_4919 - .L_4918)
.L_4918:
        /*0050*/ 	.word	0x00000000
        /*0054*/ 	.short	0x0003
        /*0056*/ 	.short	0x0028
        /*0058*/ 	.byte	0x00, 0xf0, 0x05, 0x00


	//----- nvinfo : EIATTR_KPARAM_INFO
	.align		4
.L_4919:
        /*005c*/ 	.byte	0x04, 0x17
        /*005e*/ 	.short	(.L_4921 - .L_4920)
.L_4920:
        /*0060*/ 	.word	0x00000000
        /*0064*/ 	.short	0x0002
        /*0066*/ 	.short	0x0008
        /*0068*/ 	.byte	0x00, 0xf0, 0x81, 0x00


	//----- nvinfo : EIATTR_KPARAM_INFO
	.align		4
.L_4921:
        /*006c*/ 	.byte	0x04, 0x17
        /*006e*/ 	.short	(.L_4923 - .L_4922)
.L_4922:
        /*0070*/ 	.word	0x00000000
        /*0074*/ 	.short	0x0001
        /*0076*/ 	.short	0x0004
        /*0078*/ 	.byte	0x00, 0xf0, 0x05, 0x00


	//----- nvinfo : EIATTR_KPARAM_INFO
	.align		4
.L_4923:
        /*007c*/ 	.byte	0x04, 0x17
        /*007e*/ 	.short	(.L_4925 - .L_4924)
.L_4924:
        /*0080*/ 	.word	0x00000000
        /*0084*/ 	.short	0x0000
        /*0086*/ 	.short	0x0000
        /*0088*/ 	.byte	0x00, 0xf0, 0x11, 0x00


	//----- nvinfo : EIATTR_MAXREG_COUNT
	.align		4
.L_4925:
        /*008c*/ 	.byte	0x03, 0x1b
        /*008e*/ 	.short	0x00ff


	//----- nvinfo : EIATTR_EXTERNS
	.align		4
        /*0090*/ 	.byte	0x04, 0x0f
        /*0092*/ 	.short	(.L_4927 - .L_4926)


	//   ....[0]....
	.align		4
.L_4926:
        /*0094*/ 	.word	index@(__assertfail)


	//----- nvinfo : EIATTR_MERCURY_ISA_VERSION
	.align		4
.L_4927:
        /*0098*/ 	.byte	0x03, 0x5f
        /*009a*/ 	.short	0x0000


	//----- nvinfo : EIATTR_SYSCALL_OFFSETS
	.align		4
        /*009c*/ 	.byte	0x04, 0x46
        /*009e*/ 	.short	(.L_4929 - .L_4928)


	//   ....[0]....
.L_4928:
        /*00a0*/ 	.word	0x00000e70


	//   ....[1]....
        /*00a4*/ 	.word	0x00001c70


	//   ....[2]....
        /*00a8*/ 	.word	0x00002a70


	//   ....[3]....
        /*00ac*/ 	.word	0x000038f0


	//   ....[4]....
        /*00b0*/ 	.word	0x00004700


	//   ....[5]....
        /*00b4*/ 	.word	0x00005500


	//   ....[6]....
        /*00b8*/ 	.word	0x000063a0


	//   ....[7]....
        /*00bc*/ 	.word	0x000071b0


	//   ....[8]....
        /*00c0*/ 	.word	0x00007fc0


	//   ....[9]....
        /*00c4*/ 	.word	0x00008e90


	//   ....[10]....
        /*00c8*/ 	.word	0x00009ca0


	//   ....[11]....
        /*00cc*/ 	.word	0x0000aa80


	//   ....[12]....
        /*00d0*/ 	.word	0x0000ba40


	//   ....[13]....
        /*00d4*/ 	.word	0x0000c940


	//   ....[14]....
        /*00d8*/ 	.word	0x0000d810


	//   ....[15]....
        /*00dc*/ 	.word	0x0000e700


	//----- nvinfo : EIATTR_EXIT_INSTR_OFFSETS
	.align		4
.L_4929:
        /*00e0*/ 	.byte	0x04, 0x1c
        /*00e2*/ 	.short	(.L_4931 - .L_4930)


	//   ....[0]....
.L_4930:
        /*00e4*/ 	.word	0x0000d8b0


	//   ....[1]....
        /*00e8*/ 	.word	0x0000d9f0


	//   ....[2]....
        /*00ec*/ 	.word	0x0000da30


	//   ....[3]....
        /*00f0*/ 	.word	0x0000dac0


	//   ....[4]....
        /*00f4*/ 	.word	0x0000daf0


	//   ....[5]....
        /*00f8*/ 	.word	0x0000db20


	//   ....[6]....
        /*00fc*/ 	.word	0x0000dba0


	//   ....[7]....
        /*0100*/ 	.word	0x0000dbd0


	//   ....[8]....
        /*0104*/ 	.word	0x0000dc60


	//   ....[9]....
        /*0108*/ 	.word	0x0000dca0


	//   ....[10]....
        /*010c*/ 	.word	0x0000dce0


	//   ....[11]....
        /*0110*/ 	.word	0x0000dda0


	//   ....[12]....
        /*0114*/ 	.word	0x0000ddf0


	//   ....[13]....
        /*0118*/ 	.word	0x0000df70


	//   ....[14]....
        /*011c*/ 	.word	0x0000e0c0


	//   ....[15]....
        /*0120*/ 	.word	0x0000e0f0


	//   ....[16]....
        /*0124*/ 	.word	0x0000e1a0


	//   ....[17]....
        /*0128*/ 	.word	0x0000e310


	//   ....[18]....
        /*012c*/ 	.word	0x0000e480


	//   ....[19]....
        /*0130*/ 	.word	0x0000e5d0


	//   ....[20]....
        /*0134*/ 	.word	0x0000e710


	//   ....[21]....
        /*0138*/ 	.word	0x0000e740


	//   ....[22]....
        /*013c*/ 	.word	0x0000e770


	//----- nvinfo : EIATTR_MAX_THREADS
	.align		4
.L_4931:
        /*0140*/ 	.byte	0x04, 0x05
        /*0142*/ 	.short	(.L_4933 - .L_4932)
.L_4932:
        /*0144*/ 	.word	0x00000080
        /*0148*/ 	.word	0x00000001
        /*014c*/ 	.word	0x00000001


	//----- nvinfo : EIATTR_CRS_STACK_SIZE
	.align		4
.L_4933:
        /*0150*/ 	.byte	0x04, 0x1e
        /*0152*/ 	.short	(.L_4935 - .L_4934)
.L_4934:
        /*0154*/ 	.word	0x00000000
.L_4935:


//--------------------- .nv.info._ZN2at6native18elementwise_kernelILi128ELi2EZNS0_22gpu_kernel_impl_nocastIZZZNS0_49_GLOBAL__N__b919a28f_16_Normalization_cu_5c38458736batch_norm_elementwise_backward_evalERKNS_6TensorES6_S6_S6_ENKUlvE_clEvENKUlvE0_clEvEUlfffE_EEvRNS_18TensorIteratorBaseERKT_EUliE_EEviT1_ --------------------------
	.section	.nv.info._ZN2at6native18elementwise_kernelILi128ELi2EZNS0_22gpu_kernel_impl_nocastIZZZNS0_49_GLOBAL__N__b919a28f_16_Normalization_cu_5c38458736batch_norm_elementwise_backward_evalERKNS_6TensorES6_S6_S6_ENKUlvE_clEvENKUlvE0_clEvEUlfffE_EEvRNS_18TensorIteratorBaseERKT_EUliE_EEviT1_,"",@"SHT_CUDA_INFO"
	.sectionflags	@""
	.align	4


	//----- nvinfo : EIATTR_CUDA_API_VERSION
	.align		4
        /*0000*/ 	.byte	0x04, 0x37
        /*0002*/ 	.short	(.L_4937 - .L_4936)
.L_4936:
        /*0004*/ 	.word	0x00000082


	//----- nvinfo : EIATTR_SW2861232_WAR
	.align		4
.L_4937:
        /*0008*/ 	.byte	0x01, 0x35
	.zero		2


	//----- nvinfo : EIATTR_PARAM_CBANK
	.align		4
        /*000c*/ 	.byte	0x04, 0x0a
        /*000e*/ 	.short	(.L_4939 - .L_4938)
	.align		4
.L_4938:
        /*0010*/ 	.word	index@(.nv.constant0._ZN2at6native18elementwise_kernelILi128ELi2EZNS0_22gpu_kernel_impl_nocastIZZZNS0_49_GLOBAL__N__b919a28f_16_Normalization_cu_5c38458736batch_norm_elementwise_backward_evalERKNS_6TensorES6_S6_S6_ENKUlvE_clEvENKUlvE0_clEvEUlfffE_EEvRNS_18TensorIteratorBaseERKT_EUliE_EEviT1_)
        /*0014*/ 	.short	0x0160
        /*0016*/ 	.short	0x02f8


	//----- nvinfo : EIATTR_CBANK_PARAM_SIZE
	.align		4
.L_4939:
        /*0018*/ 	.byte	0x03, 0x19
        /*001a*/ 	.short	0x02f8


	//----- nvinfo : EIATTR_KPARAM_INFO
	.align		4
        /*001c*/ 	.byte	0x04, 0x17
        /*001e*/ 	.short	(.L_4941 - .L_4940)
.L_4940:
        /*0020*/ 	.word	0x00000000
        /*0024*/ 	.short	0x0001
        /*0026*/ 	.short	0x0008
        /*0028*/ 	.byte	0x00, 0xf0, 0xc1, 0x0b


	//----- nvinfo : EIATTR_KPARAM_INFO
	.align		4
.L_4941:
        /*002c*/ 	.byte	0x04, 0x17
        /*002e*/ 	.short	(.L_4943 - .L_4942)
.L_4942:
        /*0030*/ 	.word	0x00000000
        /*0034*/ 	.short	0x0000
        /*0036*/ 	.short	0x0000
        /*0038*/ 	.byte	0x00, 0xf0, 0x11, 0x00


	//----- nvinfo : EIATTR_MAXREG_COUNT
	.align		4
.L_4943:
        /*003c*/ 	.byte	0x03, 0x1b
        /*003e*/ 	.short	0x0080


	//----- nvinfo : EIATTR_MERCURY_ISA_VERSION
	.align		4
        /*0040*/ 	.byte	0x03, 0x5f
        /*0042*/ 	.short	0x0000


	//----- nvinfo : EIATTR_EXIT_INSTR_OFFSETS
	.align		4
        /*0044*/ 	.byte	0x04, 0x1c
        /*0046*/ 	.short	(.L_4945 - .L_4944)


	//   ....[0]....
.L_4944:
        /*0048*/ 	.word	0x00001300


	//   ....[1]....
        /*004c*/ 	.word	0x00002560


	//----- nvinfo : EIATTR_MAX_THREADS
	.align		4
.L_4945:
        /*0050*/ 	.byte	0x04, 0x05
        /*0052*/ 	.short	(.L_4947 - .L_4946)
.L_4946:
        /*0054*/ 	.word	0x00000080
        /*0058*/ 	.word	0x00000001
        /*005c*/ 	.word	0x00000001


	//----- nvinfo : EIATTR_CRS_STACK_SIZE
	.align		4
.L_4947:
        /*0060*/ 	.byte	0x04, 0x1e
        /*0062*/ 	.short	(.L_4949 - .L_4948)
.L_4948:
        /*0064*/ 	.word	0x00000000
.L_4949:


//--------------------- .nv.info._ZN2at6native27unrolled_elementwise_kernelIZZZNS0_49_GLOBAL__N__b919a28f_16_Normalization_cu_5c38458736batch_norm_elementwise_backward_evalERKNS_6TensorES5_S5_S5_ENKUlvE_clEvENKUlvE0_clEvEUlfffE_St5arrayIPcLm4EELi4E23TrivialOffsetCalculatorILi3EjESC_ILi1EjENS0_6memory15LoadWithoutCastENSF_16StoreWithoutCastEEEviT_T0_T2_T3_T4_T5_ --------------------------
	.section	.nv.info._ZN2at6native27unrolled_elementwise_kernelIZZZNS0_49_GLOBAL__N__b919a28f_16_Normalization_cu_5c38458736batch_norm_elementwise_backward_evalERKNS_6TensorES5_S5_S5_ENKUlvE_clEvENKUlvE0_clEvEUlfffE_St5arrayIPcLm4EELi4E23TrivialOffsetCalculatorILi3EjESC_ILi1EjENS0_6memory15LoadWithoutCastENSF_16StoreWithoutCastEEEviT_T0_T2_T3_T4_T5_,"",@"SHT_CUDA_INFO"
	.sectionflags	@""
	.align	4


	//----- nvinfo : EIATTR_CUDA_API_VERSION
	.align		4
        /*0000*/ 	.byte	0x04, 0x37
        /*0002*/ 	.short	(.L_4951 - .L_4950)
.L_4950:
        /*0004*/ 	.word	0x00000082


	//----- nvinfo : EIATTR_SW2861232_WAR
	.align		4
.L_4951:
        /*0008*/ 	.byte	0x01, 0x35
	.zero		2


	//----- nvinfo : EIATTR_PARAM_CBANK
	.align		4
        /*000c*/ 	.byte	0x04, 0x0a
        /*000e*/ 	.short	(.L_4953 - .L_4952)
	.align		4
.L_4952:
        /*0010*/ 	.word	index@(.nv.constant0._ZN2at6native27unrolled_elementwise_kernelIZZZNS0_49_GLOBAL__N__b919a28f_16_Normalization_cu_5c38458736batch_norm_elementwise_backward_evalERKNS_6TensorES5_S5_S5_ENKUlvE_clEvENKUlvE0_clEvEUlfffE_St5arrayIPcLm4EELi4E23TrivialOffsetCalculatorILi3EjESC_ILi1EjENS0_6memory15LoadWithoutCastENSF_16StoreWithoutCastEEEviT_T0_T2_T3_T4_T5_)
        /*0014*/ 	.short	0x0160
        /*0016*/ 	.short	0x002c


	//----- nvinfo : EIATTR_CBANK_PARAM_SIZE
	.align		4
.L_4953:
        /*0018*/ 	.byte	0x03, 0x19
        /*001a*/ 	.short	0x002c


	//----- nvinfo : EIATTR_KPARAM_INFO
	.align		4
        /*001c*/ 	.byte	0x04, 0x17
        /*001e*/ 	.short	(.L_4955 - .L_4954)
.L_4954:
        /*0020*/ 	.word	0x00000000
        /*0024*/ 	.short	0x0006
        /*0026*/ 	.short	0x002b
        /*0028*/ 	.byte	0x00, 0xf0, 0x05, 0x00


	//----- nvinfo : EIATTR_KPARAM_INFO
	.align		4
.L_4955:
        /*002c*/ 	.byte	0x04, 0x17
        /*002e*/ 	.short	(.L_4957 - .L_4956)
.L_4956:
        /*0030*/ 	.word	0x00000000
        /*0034*/ 	.short	0x0005
        /*0036*/ 	.short	0x002a
        /*0038*/ 	.byte	0x00, 0xf0, 0x05, 0x00


	//----- nvinfo : EIATTR_KPARAM_INFO
	.align		4
.L_4957:
        /*003c*/ 	.byte	0x04, 0x17
        /*003e*/ 	.short	(.L_4959 - .L_4958)
.L_4958:
        /*0040*/ 	.word	0x00000000
        /*0044*/ 	.short	0x0004
        /*0046*/ 	.short	0x0029
        /*0048*/ 	.byte	0x00, 0xf0, 0x05, 0x00


	//----- nvinfo : EIATTR_KPARAM_INFO
	.align		4
.L_4959:
        /*004c*/ 	.byte	0x04, 0x17
        /*004e*/ 	.short	(.L_4961 - .L_4960)
.L_4960:
        /*0050*/ 	.word	0x00000000
        /*0054*/ 	.short	0x0003
        /*0056*/ 	.short	0x0028
        /*0058*/ 	.byte	0x00, 0xf0, 0x05, 0x00


	//----- nvinfo : EIATTR_KPARAM_INFO
	.align		4
.L_4961:
        /*005c*/ 	.byte	0x04, 0x17
        /*005e*/ 	.short	(.L_4963 - .L_4962)
.L_4962:
        /*0060*/ 	.word	0x00000000
        /*0064*/ 	.short	0x0002
        /*0066*/ 	.short	0x0008
        /*0068*/ 	.byte	0x00, 0xf0, 0x81, 0x00


	//----- nvinfo : EIATTR_KPARAM_INFO
	.align		4
.L_4963:
        /*006c*/ 	.byte	0x04, 0x17
        /*006e*/ 	.short	(.L_4965 - .L_4964)
.L_4964:
        /*0070*/ 	.word	0x00000000
        /*0074*/ 	.short	0x0001
        /*0076*/ 	.short	0x0004
        /*0078*/ 	.byte	0x00, 0xf0, 0x05, 0x00


	//----- nvinfo : EIATTR_KPARAM_INFO
	.align		4
.L_4965:
        /*007c*/ 	.byte	0x04, 0x17
        /*007e*/ 	.short	(.L_4967 - .L_4966)
.L_4966:
        /*0080*/ 	.word	0x00000000
        /*0084*/ 	.short	0x0000
        /*0086*/ 	.short	0x0000
        /*0088*/ 	.byte	0x00, 0xf0, 0x11, 0x00


	//----- nvinfo : EIATTR_MAXREG_COUNT
	.align		4
.L_4967:
        /*008c*/ 	.byte	0x03, 0x1b
        /*008e*/ 	.short	0x00ff


	//----- nvinfo : EIATTR_MERCURY_ISA_VERSION
	.align		4
        /*0090*/ 	.byte	0x03, 0x5f
        /*0092*/ 	.short	0x0000


	//----- nvinfo : EIATTR_EXIT_INSTR_OFFSETS
	.align		4
        /*0094*/ 	.byte	0x04, 0x1c
        /*0096*/ 	.short	(.L_4969 - .L_4968)


	//   ....[0]....
.L_4968:
        /*0098*/ 	.word	0x00000530


	//   ....[1]....
        /*009c*/ 	.word	0x00000590


	//----- nvinfo : EIATTR_MAX_THREADS
	.align		4
.L_4969:
        /*00a0*/ 	.byte	0x04, 0x05
        /*00a2*/ 	.short	(.L_4971 - .L_4970)
.L_4970:
        /*00a4*/ 	.word	0x00000080
        /*00a8*/ 	.word	0x00000001
        /*00ac*/ 	.word	0x00000001


	//----- nvinfo : EIATTR_CRS_STACK_SIZE
	.align		4
.L_4971:
        /*00b0*/ 	.byte	0x04, 0x1e
        /*00b2*/ 	.short	(.L_4973 - .L_4972)
.L_4972:
        /*00b4*/ 	.word	0x00000000
.L_4973:


//--------------------- .nv.info._ZN2at6native29vectorized_elementwise_kernelILi2EZZZNS0_49_GLOBAL__N__b919a28f_16_Normalization_cu_5c38458736batch_norm_elementwise_backward_evalERKNS_6TensorES5_S5_S5_ENKUlvE_clEvENKUlvE0_clEvEUlfffE_St5arrayIPcLm4EEEEviT0_T1_ --------------------------
	.section	.nv.info._ZN2at6native29vectorized_elementwise_kernelILi2EZZZNS0_49_GLOBAL__N__b919a28f_16_Normalization_cu_5c38458736batch_norm_elementwise_backward_evalERKNS_6TensorES5_S5_S5_ENKUlvE_clEvENKUlvE0_clEvEUlfffE_St5arrayIPcLm4EEEEviT0_T1_,"",@"SHT_CUDA_INFO"
	.sectionflags	@""
	.align	4


	//----- nvinfo : EIATTR_CUDA_API_VERSION
	.align		4
        /*0000*/ 	.byte	0x04, 0x37
        /*0002*/ 	.short	(.L_4975 - .L_4974)
.L_4974:
        /*0004*/ 	.word	0x00000082


	//----- nvinfo : EIATTR_SW2861232_WAR
	.align		4
.L_4975:
        /*0008*/ 	.byte	0x01, 0x35
	.zero		2


	//----- nvinfo : EIATTR_PARAM_CBANK
	.align		4
        /*000c*/ 	.byte	0x04, 0x0a
        /*000e*/ 	.short	(.L_4977 - .L_4976)
	.align		4
.L_4976:
        /*0010*/ 	.word	index@(.nv.constant0._ZN2at6native29vectorized_elementwise_kernelILi2EZZZNS0_49_GLOBAL__N__b919a28f_16_Normalization_cu_5c38458736batch_norm_elementwise_backward_evalERKNS_6TensorES5_S5_S5_ENKUlvE_clEvENKUlvE0_clEvEUlfffE_St5arrayIPcLm4EEEEviT0_T1_)
        /*0014*/ 	.short	0x0160
        /*0016*/ 	.short	0x0028


	//----- nvinfo : EIATTR_CBANK_PARAM_SIZE
	.align		4
.L_4977:
        /*0018*/ 	.byte	0x03, 0x19
        /*001a*/ 	.short	0x0028


	//----- nvinfo : EIATTR_KPARAM_INFO
	.align		4
        /*001c*/ 	.byte	0x04, 0x17
        /*001e*/ 	.short	(.L_4979 - .L_4978)
.L_4978:
        /*0020*/ 	.word	0x00000000
        /*0024*/ 	.short	0x0002
        /*0026*/ 	.short	0x0008
        /*0028*/ 	.byte	0x00, 0xf0, 0x81, 0x00


	//----- nvinfo : EIATTR_KPARAM_INFO
	.align		4
.L_4979:
        /*002c*/ 	.byte	0x04, 0x17
        /*002e*/ 	.short	(.L_4981 - .L_4980)
.L_4980:
        /*0030*/ 	.word	0x00000000
        /*0034*/ 	.short	0x0001
        /*0036*/ 	.short	0x0004
        /*0038*/ 	.byte	0x00, 0xf0, 0x05, 0x00


	//----- nvinfo : EIATTR_KPARAM_INFO
	.align		4
.L_4981:
        /*003c*/ 	.byte	0x04, 0x17
        /*003e*/ 	.short	(.L_4983 - .L_4982)
.L_4982:
        /*0040*/ 	.word	0x00000000
        /*0044*/ 	.short	0x0000
        /*0046*/ 	.short	0x0000
        /*0048*/ 	.byte	0x00, 0xf0, 0x11, 0x00


	//----- nvinfo : EIATTR_MAXREG_COUNT
	.align		4
.L_4983:
        /*004c*/ 	.byte	0x03, 0x1b
        /*004e*/ 	.short	0x00ff


	//----- nvinfo : EIATTR_MERCURY_ISA_VERSION
	.align		4
        /*0050*/ 	.byte	0x03, 0x5f
        /*0052*/ 	.short	0x0000


	//----- nvinfo : EIATTR_EXIT_INSTR_OFFSETS
	.align		4
        /*0054*/ 	.byte	0x04, 0x1c
        /*0056*/ 	.short	(.L_4985 - .L_4984)


	//   ....[0]....
.L_4984:
        /*0058*/ 	.word	0x00000310


	//   ....[1]....
        /*005c*/ 	.word	0x00000de0


	//   ....[2]....
        /*0060*/ 	.word	0x00000e30


	//----- nvinfo : EIATTR_MAX_THREADS
	.align		4
.L_4985:
        /*0064*/ 	.byte	0x04, 0x05
        /*0066*/ 	.short	(.L_4987 - .L_4986)
.L_4986:
        /*0068*/ 	.word	0x00000080
        /*006c*/ 	.word	0x00000001
        /*0070*/ 	.word	0x00000001


	//----- nvinfo : EIATTR_CRS_STACK_SIZE
	.align		4
.L_4987:
        /*0074*/ 	.byte	0x04, 0x1e
        /*0076*/ 	.short	(.L_4989 - .L_4988)
.L_4988:
        /*0078*/ 	.word	0x00000000
.L_4989:


//--------------------- .nv.info._ZN2at6native29vectorized_elementwise_kernelILi4EZZZNS0_49_GLOBAL__N__b919a28f_16_Normalization_cu_5c38458736batch_norm_elementwise_backward_evalERKNS_6TensorES5_S5_S5_ENKUlvE_clEvENKUlvE0_clEvEUlfffE_St5arrayIPcLm4EEEEviT0_T1_ --------------------------
	.section	.nv.info._ZN2at6native29vectorized_elementwise_kernelILi4EZZZNS0_49_GLOBAL__N__b919a28f_16_Normalization_cu_5c38458736batch_norm_elementwise_backward_evalERKNS_6TensorES5_S5_S5_ENKUlvE_clEvENKUlvE0_clEvEUlfffE_St5arrayIPcLm4EEEEviT0_T1_,"",@"SHT_CUDA_INFO"
	.sectionflags	@""
	.align	4


	//----- nvinfo : EIATTR_CUDA_API_VERSION
	.align		4
        /*0000*/ 	.byte	0x04, 0x37
        /*0002*/ 	.short	(.L_4991 - .L_4990)
.L_4990:
        /*0004*/ 	.word	0x00000082


	//----- nvinfo : EIATTR_SW2861232_WAR
	.align		4
.L_4991:
        /*0008*/ 	.byte	0x01, 0x35
	.zero		2


	//----- nvinfo : EIATTR_PARAM_CBANK
	.align		4
        /*000c*/ 	.byte	0x04, 0x0a
        /*000e*/ 	.short	(.L_4993 - .L_4992)
	.align		4
.L_4992:
        /*0010*/ 	.word	index@(.nv.constant0._ZN2at6native29vectorized_elementwise_kernelILi4EZZZNS0_49_GLOBAL__N__b919a28f_16_Normalization_cu_5c38458736batch_norm_elementwise_backward_evalERKNS_6TensorES5_S5_S5_ENKUlvE_clEvENKUlvE0_clEvEUlfffE_St5arrayIPcLm4EEEEviT0_T1_)
        /*0014*/ 	.short	0x0160
        /*0016*/ 	.short	0x0028


	//----- nvinfo : EIATTR_CBANK_PARAM_SIZE
	.align		4
.L_4993:
        /*0018*/ 	.byte	0x03, 0x19
        /*001a*/ 	.short	0x0028


	//----- nvinfo : EIATTR_KPARAM_INFO
	.align		4
        /*001c*/ 	.byte	0x04, 0x17
        /*001e*/ 	.short	(.L_4995 - .L_4994)
.L_4994:
        /*0020*/ 	.word	0x00000000
        /*0024*/ 	.short	0x0002
        /*0026*/ 	.short	0x0008
        /*0028*/ 	.byte	0x00, 0xf0, 0x81, 0x00


	//----- nvinfo : EIATTR_KPARAM_INFO
	.align		4
.L_4995:
        /*002c*/ 	.byte	0x04, 0x17
        /*002e*/ 	.short	(.L_4997 - .L_4996)
.L_4996:
        /*0030*/ 	.word	0x00000000
        /*0034*/ 	.short	0x0001
        /*0036*/ 	.short	0x0004
        /*0038*/ 	.byte	0x00, 0xf0, 0x05, 0x00


	//----- nvinfo : EIATTR_KPARAM_INFO
	.align		4
.L_4997:
        /*003c*/ 	.byte	0x04, 0x17
        /*003e*/ 	.short	(.L_4999 - .L_4998)
.L_4998:
        /*0040*/ 	.word	0x00000000
        /*0044*/ 	.short	0x0000
        /*0046*/ 	.short	0x0000
        /*0048*/ 	.byte	0x00, 0xf0, 0x11, 0x00


	//----- nvinfo : EIATTR_MAXREG_COUNT
	.align		4
.L_4999:
        /*004c*/ 	.byte	0x03, 0x1b
        /*004e*/ 	.short	0x00ff


	//----- nvinfo : EIATTR_MERCURY_ISA_VERSION
	.align		4
        /*0050*/ 	.byte	0x03, 0x5f
        /*0052*/ 	.short	0x0000


	//----- nvinfo : EIATTR_EXIT_INSTR_OFFSETS
	.align		4
        /*0054*/ 	.byte	0x04, 0x1c
        /*0056*/ 	.short	(.L_5001 - .L_5000)


	//   ....[0]....
.L_5000:
        /*0058*/ 	.word	0x00000290


	//   ....[1]....
        /*005c*/ 	.word	0x00000d60


	//   ....[2]....
        /*0060*/ 	.word	0x00000db0


	//----- nvinfo : EIATTR_MAX_THREADS
	.align		4
.L_5001:
        /*0064*/ 	.byte	0x04, 0x05
        /*0066*/ 	.short	(.L_5003 - .L_5002)
.L_5002:
        /*0068*/ 	.word	0x00000080
        /*006c*/ 	.word	0x00000001
        /*0070*/ 	.word	0x00000001


	//----- nvinfo : EIATTR_CRS_STACK_SIZE
	.align		4
.L_5003:
        /*0074*/ 	.byte	0x04, 0x1e
        /*0076*/ 	.short	(.L_5005 - .L_5004)
.L_5004:
        /*0078*/ 	.word	0x00000000
.L_5005:


//--------------------- .nv.info._ZN2at6native29vectorized_elementwise_kernelILi8EZZZNS0_49_GLOBAL__N__b919a28f_16_Normalization_cu_5c38458736batch_norm_elementwise_backward_evalERKNS_6TensorES5_S5_S5_ENKUlvE_clEvENKUlvE0_clEvEUlfffE_St5arrayIPcLm4EEEEviT0_T1_ --------------------------
	.section	.nv.info._ZN2at6native29vectorized_elementwise_kernelILi8EZZZNS0_49_GLOBAL__N__b919a28f_16_Normalization_cu_5c38458736batch_norm_elementwise_backward_evalERKNS_6TensorES5_S5_S5_ENKUlvE_clEvENKUlvE0_clEvEUlfffE_St5arrayIPcLm4EEEEviT0_T1_,"",@"SHT_CUDA_INFO"
	.sectionflags	@""
	.align	4


	//----- nvinfo : EIATTR_CUDA_API_VERSION
	.align		4
        /*0000*/ 	.byte	0x04, 0x37
        /*0002*/ 	.short	(.L_5007 - .L_5006)
.L_5006:
        /*0004*/ 	.word	0x00000082


	//----- nvinfo : EIATTR_SW2861232_WAR
	.align		4
.L_5007:
        /*0008*/ 	.byte	0x01, 0x35
	.zero		2


	//----- nvinfo : EIATTR_PARAM_CBANK
	.align		4
        /*000c*/ 	.byte	0x04, 0x0a
        /*000e*/ 	.short	(.L_5009 - .L_5008)
	.align		4
.L_5008:
        /*0010*/ 	.word	index@(.nv.constant0._ZN2at6native29vectorized_elementwise_kernelILi8EZZZNS0_49_GLOBAL__N__b919a28f_16_Normalization_cu_5c38458736batch_norm_elementwise_backward_evalERKNS_6TensorES5_S5_S5_ENKUlvE_clEvENKUlvE0_clEvEUlfffE_St5arrayIPcLm4EEEEviT0_T1_)
        /*0014*/ 	.short	0x0160
        /*0016*/ 	.short	0x0028


	//----- nvinfo : EIATTR_CBANK_PARAM_SIZE
	.align		4
.L_5009:
        /*0018*/ 	.byte	0x03, 0x19
        /*001a*/ 	.short	0x0028


	//----- nvinfo : EIATTR_KPARAM_INFO
	.align		4
        /*001c*/ 	.byte	0x04, 0x17
        /*001e*/ 	.short	(.L_5011 - .L_5010)
.L_5010:
        /*0020*/ 	.word	0x00000000
        /*0024*/ 	.short	0x0002
        /*0026*/ 	.short	0x0008
        /*0028*/ 	.byte	0x00, 0xf0, 0x81, 0x00


	//----- nvinfo : EIATTR_KPARAM_INFO
	.align		4
.L_5011:
        /*002c*/ 	.byte	0x04, 0x17
        /*002e*/ 	.short	(.L_5013 - .L_5012)
.L_5012:
        /*0030*/ 	.word	0x00000000
        /*0034*/ 	.short	0x0001
        /*0036*/ 	.short	0x0004
        /*0038*/ 	.byte	0x00, 0xf0, 0x05, 0x00


	//----- nvinfo : EIATTR_KPARAM_INFO
	.align		4
.L_5013:
        /*003c*/ 	.byte	0x04, 0x17
        /*003e*/ 	.short	(.L_5015 - .L_5014)
.L_5014:
        /*0040*/ 	.word	0x00000000
        /*0044*/ 	.short	0x0000
        /*0046*/ 	.short	0x0000
        /*0048*/ 	.byte	0x00, 0xf0, 0x11, 0x00


	//----- nvinfo : EIATTR_MAXREG_COUNT
	.align		4
.L_5015:
        /*004c*/ 	.byte	0x03, 0x1b
        /*004e*/ 	.short	0x00ff


	//----- nvinfo : EIATTR_MERCURY_ISA_VERSION
	.align		4
        /*0050*/ 	.byte	0x03, 0x5f
        /*0052*/ 	.short	0x0000


	//----- nvinfo : EIATTR_EXIT_INSTR_OFFSETS
	.align		4
        /*0054*/ 	.byte	0x04, 0x1c
        /*0056*/ 	.short	(.L_5017 - .L_5016)


	//   ....[0]....
.L_5016:
        /*0058*/ 	.word	0x00000010


	//----- nvinfo : EIATTR_MAX_THREADS
	.align		4
.L_5017:
        /*005c*/ 	.byte	0x04, 0x05
        /*005e*/ 	.short	(.L_5019 - .L_5018)
.L_5018:
        /*0060*/ 	.word	0x00000080
        /*0064*/ 	.word	0x00000001
        /*0068*/ 	.word	0x00000001
.L_5019:


//--------------------- .nv.info._ZN2at6native18elementwise_kernelILi128ELi4EZNS0_15gpu_kernel_implIZZZNS0_49_GLOBAL__N__b919a28f_16_Normalization_cu_5c38458736batch_norm_elementwise_backward_evalERKNS_6TensorES6_S6_S6_ENKUlvE_clEvENKUlvE_clEvEUldddE_EEvRNS_18TensorIteratorBaseERKT_EUliE_EEviT1_ --------------------------
	.section	.nv.info._ZN2at6native18elementwise_kernelILi128ELi4EZNS0_15gpu_kernel_implIZZZNS0_49_GLOBAL__N__b919a28f_16_Normalization_cu_5c38458736batch_norm_elementwise_backward_evalERKNS_6TensorES6_S6_S6_ENKUlvE_clEvENKUlvE_clEvEUldddE_EEvRNS_18TensorIteratorBaseERKT_EUliE_EEviT1_,"",@"SHT_CUDA_INFO"
	.sectionflags	@""
	.align	4


	//----- nvinfo : EIATTR_CUDA_API_VERSION
	.align		4
        /*0000*/ 	.byte	0x04, 0x37
        /*0002*/ 	.short	(.L_5021 - .L_5020)
.L_5020:
        /*0004*/ 	.word	0x00000082


	//----- nvinfo : EIATTR_SW2861232_WAR
	.align		4
.L_5021:
        /*0008*/ 	.byte	0x01, 0x35
	.zero		2


	//----- nvinfo : EIATTR_PARAM_CBANK
	.align		4
        /*000c*/ 	.byte	0x04, 0x0a
        /*000e*/ 	.short	(.L_5023 - .L_5022)
	.align		4
.L_5022:
        /*0010*/ 	.word	index@(.nv.constant0._ZN2at6native18elementwise_kernelILi128ELi4EZNS0_15gpu_kernel_implIZZZNS0_49_GLOBAL__N__b919a28f_16_Normalization_cu_5c38458736batch_norm_elementwise_backward_evalERKNS_6TensorES6_S6_S6_ENKUlvE_clEvENKUlvE_clEvEUldddE_EEvRNS_18TensorIteratorBaseERKT_EUliE_EEviT1_)
        /*0014*/ 	.short	0x0160
        /*0016*/ 	.short	0x02f8


	//----- nvinfo : EIATTR_CBANK_PARAM_SIZE
	.align		4
.L_5023:
        /*0018*/ 	.byte	0x03, 0x19
        /*001a*/ 	.short	0x02f8


	//----- nvinfo : EIATTR_KPARAM_INFO
	.align		4
        /*001c*/ 	.byte	0x04, 0x17
        /*001e*/ 	.short	(.L_5025 - .L_5024)
.L_5024:
        /*0020*/ 	.word	0x00000000
        /*0024*/ 	.short	0x0001
        /*0026*/ 	.short	0x0008
        /*0028*/ 	.byte	0x00, 0xf0, 0xc1, 0x0b


	//----- nvinfo : EIATTR_KPARAM_INFO
	.align		4
.L_5025:
        /*002c*/ 	.byte	0x04, 0x17
        /*002e*/ 	.short	(.L_5027 - .L_5026)
.L_5026:
        /*0030*/ 	.word	0x00000000
        /*0034*/ 	.short	0x0000
        /*0036*/ 	.short	0x0000
        /*0038*/ 	.byte	0x00, 0xf0, 0x11, 0x00


	//----- nvinfo : EIATTR_MAXREG_COUNT
	.align		4
.L_5027:
        /*003c*/ 	.byte	0x03, 0x1b
        /*003e*/ 	.short	0x0080


	//----- nvinfo : EIATTR_EXTERNS
	.align		4
        /*0040*/ 	.byte	0x04, 0x0f
        /*0042*/ 	.short	(.L_5029 - .L_5028)


	//   ....[0]....
	.align		4
.L_5028:
        /*0044*/ 	.word	index@(__assertfail)


	//----- nvinfo : EIATTR_MERCURY_ISA_VERSION
	.align		4
.L_5029:
        /*0048*/ 	.byte	0x03, 0x5f
        /*004a*/ 	.short	0x0000


	//----- nvinfo : EIATTR_SYSCALL_OFFSETS
	.align		4
        /*004c*/ 	.byte	0x04, 0x46
        /*004e*/ 	.short	(.L_5031 - .L_5030)


	//   ....[0]....
.L_5030:
        /*0050*/ 	.word	0x000020f0


	//   ....[1]....
        /*0054*/ 	.word	0x00003020


	//   ....[2]....
        /*0058*/ 	.word	0x00003f50


	//   ....[3]....
        /*005c*/ 	.word	0x00004f80


	//   ....[4]....
        /*0060*/ 	.word	0x000070b0


	//   ....[5]....
        /*0064*/ 	.word	0x00007fe0


	//   ....[6]....
        /*0068*/ 	.word	0x00008f10


	//   ....[7]....
        /*006c*/ 	.word	0x00009f40


	//   ....[8]....
        /*0070*/ 	.word	0x0000c040


	//   ....[9]....
        /*0074*/ 	.word	0x0000cf70


	//   ....[10]....
        /*0078*/ 	.word	0x0000dea0


	//   ....[11]....
        /*007c*/ 	.word	0x0000eed0


	//   ....[12]....
        /*0080*/ 	.word	0x00010fe0


	//   ....[13]....
        /*0084*/ 	.word	0x00011f10


	//   ....[14]....
        /*0088*/ 	.word	0x00012e40


	//   ....[15]....
        /*008c*/ 	.word	0x00013e70


	//----- nvinfo : EIATTR_EXIT_INSTR_OFFSETS
	.align		4
.L_5031:
        /*0090*/ 	.byte	0x04, 0x1c
        /*0092*/ 	.short	(.L_5033 - .L_5032)


	//   ....[0]....
.L_5032:
        /*0094*/ 	.word	0x0000ef70


	//   ....[1]....
        /*0098*/ 	.word	0x00012fc0


	//   ....[2]....
        /*009c*/ 	.word	0x00013000


	//   ....[3]....
        /*00a0*/ 	.word	0x00013090


	//   ....[4]....
        /*00a4*/ 	.word	0x000130c0


	//   ....[5]....
        /*00a8*/ 	.word	0x000130f0


	//   ....[6]....
        /*00ac*/ 	.word	0x000131a0


	//   ....[7]....
        /*00b0*/ 	.word	0x00013200


	//   ....[8]....
        /*00b4*/ 	.word	0x000132c0


	//   ....[9]....
        /*00b8*/ 	.word	0x00013330


	//   ....[10]....
        /*00bc*/ 	.word	0x00013350


	//   ....[11]....
        /*00c0*/ 	.word	0x00013410


	//   ....[12]....
        /*00c4*/ 	.word	0x00013440


	//   ....[13]....
        /*00c8*/ 	.word	0x000135f0


	//   ....[14]....
        /*00cc*/ 	.word	0x00013770


	//   ....[15]....
        /*00d0*/ 	.word	0x000137d0


	//   ....[16]....
        /*00d4*/ 	.word	0x00013880


	//   ....[17]....
        /*00d8*/ 	.word	0x00013a20


	//   ....[18]....
        /*00dc*/ 	.word	0x00013bc0


	//   ....[19]....
        /*00e0*/ 	.word	0x00013d40


	//   ....[20]....
        /*00e4*/ 	.word	0x00013e80


	//   ....[21]....
        /*00e8*/ 	.word	0x00013eb0


	//   ....[22]....
        /*00ec*/ 	.word	0x00013ee0


	//----- nvinfo : EIATTR_MAX_THREADS
	.align		4
.L_5033:
        /*00f0*/ 	.byte	0x04, 0x05
        /*00f2*/ 	.short	(.L_5035 - .L_5034)
.L_5034:
        /*00f4*/ 	.word	0x00000080
        /*00f8*/ 	.word	0x00000001
        /*00fc*/ 	.word	0x00000001


	//----- nvinfo : EIATTR_CRS_STACK_SIZE
	.align		4
.L_5035:
        /*0100*/ 	.byte	0x04, 0x1e
        /*0102*/ 	.short	(.L_5037 - .L_5036)
.L_5036:
        /*0104*/ 	.word	0x00000000
.L_5037:


//--------------------- .nv.info._ZN2at6native27unrolled_elementwise_kernelIZZZNS0_49_GLOBAL__N__b919a28f_16_Normalization_cu_5c38458736batch_norm_elementwise_backward_evalERKNS_6TensorES5_S5_S5_ENKUlvE_clEvENKUlvE_clEvEUldddE_St5arrayIPcLm4EELi4E23TrivialOffsetCalculatorILi3EjESC_ILi1EjENS0_6memory12LoadWithCastILi3EEENSF_13StoreWithCastILi1EEEEEviT_T0_T2_T3_T4_T5_ --------------------------
	.section	.nv.info._ZN2at6native27unrolled_elementwise_kernelIZZZNS0_49_GLOBAL__N__b919a28f_16_Normalization_cu_5c38458736batch_norm_elementwise_backward_evalERKNS_6TensorES5_S5_S5_ENKUlvE_clEvENKUlvE_clEvEUldddE_St5arrayIPcLm4EELi4E23TrivialOffsetCalculatorILi3EjESC_ILi1EjENS0_6memory12LoadWithCastILi3EEENSF_13StoreWithCastILi1EEEEEviT_T0_T2_T3_T4_T5_,"",@"SHT_CUDA_INFO"
	.sectionflags	@""
	.align	4


	//----- nvinfo : EIATTR_CUDA_API_VERSION
	.align		4
        /*0000*/ 	.byte	0x04, 0x37
        /*0002*/ 	.short	(.L_5039 - .L_5038)
.L_5038:
        /*0004*/ 	.word	0x00000082


	//----- nvinfo : EIATTR_SW2861232_WAR
	.align		4
.L_5039:
        /*0008*/ 	.byte	0x01, 0x35
	.zero		2


	//----- nvinfo : EIATTR_PARAM_CBANK
	.align		4
        /*000c*/ 	.byte	0x04, 0x0a
        /*000e*/ 	.short	(.L_5041 - .L_5040)
	.align		4
.L_5040:
        /*0010*/ 	.word	index@(.nv.constant0._ZN2at6native27unrolled_elementwise_kernelIZZZNS0_49_GLOBAL__N__b919a28f_16_Normalization_cu_5c38458736batch_norm_elementwise_backward_evalERKNS_6TensorES5_S5_S5_ENKUlvE_clEvENKUlvE_clEvEUldddE_St5arrayIPcLm4EELi4E23TrivialOffsetCalculatorILi3EjESC_ILi1EjENS0_6memory12LoadWithCastILi3EEENSF_13StoreWithCastILi1EEEEEviT_T0_T2_T3_T4_T5_)
        /*0014*/ 	.short	0x0160
        /*0016*/ 	.short	0x0044


	//----- nvinfo : EIATTR_CBANK_PARAM_SIZE
	.align		4
.L_5041:
        /*0018*/ 	.byte	0x03, 0x19
        /*001a*/ 	.short	0x0044


	//----- nvinfo : EIATTR_KPARAM_INFO
	.align		4
        /*001c*/ 	.byte	0x04, 0x17
        /*001e*/ 	.short	(.L_5043 - .L_5042)
.L_5042:
        /*0020*/ 	.word	0x00000000
        /*0024*/ 	.short	0x0006
        /*0026*/ 	.short	0x003c
        /*0028*/ 	.byte	0x00, 0xf0, 0x21, 0x00


	//----- nvinfo : EIATTR_KPARAM_INFO
	.align		4
.L_5043:
        /*002c*/ 	.byte	0x04, 0x17
        /*002e*/ 	.short	(.L_5045 - .L_5044)
.L_5044:
        /*0030*/ 	.word	0x00000000
        /*0034*/ 	.short	0x0005
        /*0036*/ 	.short	0x002c
        /*0038*/ 	.byte	0x00, 0xf0, 0x41, 0x00


	//----- nvinfo : EIATTR_KPARAM_INFO
	.align		4
.L_5045:
        /*003c*/ 	.byte	0x04, 0x17
        /*003e*/ 	.short	(.L_5047 - .L_5046)
.L_5046:
        /*0040*/ 	.word	0x00000000
        /*0044*/ 	.short	0x0004
        /*0046*/ 	.short	0x0029
        /*0048*/ 	.byte	0x00, 0xf0, 0x05, 0x00


	//----- nvinfo : EIATTR_KPARAM_INFO
	.align		4
.L_5047:
        /*004c*/ 	.byte	0x04, 0x17
        /*004e*/ 	.short	(.L_5049 - .L_5048)
.L_5048:
        /*0050*/ 	.word	0x00000000
        /*0054*/ 	.short	0x0003
        /*0056*/ 	.short	0x0028
        /*0058*/ 	.byte	0x00, 0xf0, 0x05, 0x00


	//----- nvinfo : EIATTR_KPARAM_INFO
	.align		4
.L_5049:
        /*005c*/ 	.byte	0x04, 0x17
        /*005e*/ 	.short	(.L_5051 - .L_5050)
.L_5050:
        /*0060*/ 	.word	0x00000000
        /*0064*/ 	.short	0x0002
        /*0066*/ 	.short	0x0008
        /*0068*/ 	.byte	0x00, 0xf0, 0x81, 0x00


	//----- nvinfo : EIATTR_KPARAM_INFO
	.align		4
.L_5051:
        /*006c*/ 	.byte	0x04, 0x17
        /*006e*/ 	.short	(.L_5053 - .L_5052)
.L_5052:
        /*0070*/ 	.word	0x00000000
        /*0074*/ 	.short	0x0001
        /*0076*/ 	.short	0x0004
        /*0078*/ 	.byte	0x00, 0xf0, 0x05, 0x00


	//----- nvinfo : EIATTR_KPARAM_INFO
	.align		4
.L_5053:
        /*007c*/ 	.byte	0x04, 0x17
        /*007e*/ 	.short	(.L_5055 - .L_5054)
.L_5054:
        /*0080*/ 	.word	0x00000000
        /*0084*/ 	.short	0x0000
        /*0086*/ 	.short	0x0000
        /*0088*/ 	.byte	0x00, 0xf0, 0x11, 0x00


	//----- nvinfo : EIATTR_MAXREG_COUNT
	.align		4
.L_5055:
        /*008c*/ 	.byte	0x03, 0x1b
        /*008e*/ 	.short	0x00ff


	//----- nvinfo : EIATTR_EXTERNS
	.align		4
        /*0090*/ 	.byte	0x04, 0x0f
        /*0092*/ 	.short	(.L_5057 - .L_5056)


	//   ....[0]....
	.align		4
.L_5056:
        /*0094*/ 	.word	index@(__assertfail)


	//----- nvinfo : EIATTR_MERCURY_ISA_VERSION
	.align		4
.L_5057:
        /*0098*/ 	.byte	0x03, 0x5f
        /*009a*/ 	.short	0x0000


	//----- nvinfo : EIATTR_SYSCALL_OFFSETS
	.align		4
        /*009c*/ 	.byte	0x04, 0x46
        /*009e*/ 	.short	(.L_5059 - .L_5058)


	//   ....[0]....
.L_5058:
        /*00a0*/ 	.word	0x00000fc0


	//   ....[1]....
        /*00a4*/ 	.word	0x00001ef0


	//   ....[2]....
        /*00a8*/ 	.word	0x00002e20


	//   ....[3]....
        /*00ac*/ 	.word	0x00003dd0


	//   ....[4]....
        /*00b0*/ 	.word	0x00004d00


	//   ....[5]....
        /*00b4*/ 	.word	0x00005c30


	//   ....[6]....
        /*00b8*/ 	.word	0x00006c00


	//   ....[7]....
        /*00bc*/ 	.word	0x00007b30


	//   ....[8]....
        /*00c0*/ 	.word	0x00008a60


	//   ....[9]....
        /*00c4*/ 	.word	0x00009a10


	//   ....[10]....
        /*00c8*/ 	.word	0x0000a950


	//   ....[11]....
        /*00cc*/ 	.word	0x0000b890


	//   ....[12]....
        /*00d0*/ 	.word	0x0000caf0


	//   ....[13]....
        /*00d4*/ 	.word	0x0000db80


	//   ....[14]....
        /*00d8*/ 	.word	0x0000ebd0


	//   ....[15]....
        /*00dc*/ 	.word	0x0000fc40


	//----- nvinfo : EIATTR_EXIT_INSTR_OFFSETS
	.align		4
.L_5059:
        /*00e0*/ 	.byte	0x04, 0x1c
        /*00e2*/ 	.short	(.L_5061 - .L_5060)


	//   ....[0]....
.L_5060:
        /*00e4*/ 	.word	0x0000ec70


	//   ....[1]....
        /*00e8*/ 	.word	0x0000ed90


	//   ....[2]....
        /*00ec*/ 	.word	0x0000edd0


	//   ....[3]....
        /*00f0*/ 	.word	0x0000ee60


	//   ....[4]....
        /*00f4*/ 	.word	0x0000ee90


	//   ....[5]....
        /*00f8*/ 	.word	0x0000eec0


	//   ....[6]....
        /*00fc*/ 	.word	0x0000ef70


	//   ....[7]....
        /*0100*/ 	.word	0x0000efd0


	//   ....[8]....
        /*0104*/ 	.word	0x0000f090


	//   ....[9]....
        /*0108*/ 	.word	0x0000f100


	//   ....[10]....
        /*010c*/ 	.word	0x0000f120


	//   ....[11]....
        /*0110*/ 	.word	0x0000f1e0


	//   ....[12]....
        /*0114*/ 	.word	0x0000f210


	//   ....[13]....
        /*0118*/ 	.word	0x0000f3c0


	//   ....[14]....
        /*011c*/ 	.word	0x0000f540


	//   ....[15]....
        /*0120*/ 	.word	0x0000f5a0


	//   ....[16]....
        /*0124*/ 	.word	0x0000f650


	//   ....[17]....
        /*0128*/ 	.word	0x0000f7f0


	//   ....[18]....
        /*012c*/ 	.word	0x0000f990


	//   ....[19]....
        /*0130*/ 	.word	0x0000fb10


	//   ....[20]....
        /*0134*/ 	.word	0x0000fc50


	//   ....[21]....
        /*0138*/ 	.word	0x0000fc80


	//   ....[22]....
        /*013c*/ 	.word	0x0000fcb0


	//----- nvinfo : EIATTR_MAX_THREADS
	.align		4
.L_5061:
        /*0140*/ 	.byte	0x04, 0x05
        /*0142*/ 	.short	(.L_5063 - .L_5062)
.L_5062:
        /*0144*/ 	.word	0x00000080
        /*0148*/ 	.word	0x00000001
        /*014c*/ 	.word	0x00000001


	//----- nvinfo : EIATTR_CRS_STACK_SIZE
	.align		4
.L_5063:
        /*0150*/ 	.byte	0x04, 0x1e
        /*0152*/ 	.short	(.L_5065 - .L_5064)
.L_5064:
        /*0154*/ 	.word	0x00000000
.L_5065:


//--------------------- .nv.info._ZN2at6native18elementwise_kernelILi128ELi2EZNS0_22gpu_kernel_impl_nocastIZZZNS0_49_GLOBAL__N__b919a28f_16_Normalization_cu_5c38458736batch_norm_elementwise_backward_evalERKNS_6TensorES6_S6_S6_ENKUlvE_clEvENKUlvE_clEvEUldddE_EEvRNS_18TensorIteratorBaseERKT_EUliE_EEviT1_ --------------------------
	.section	.nv.info._ZN2at6native18elementwise_kernelILi128ELi2EZNS0_22gpu_kernel_impl_nocastIZZZNS0_49_GLOBAL__N__b919a28f_16_Normalization_cu_5c38458736batch_norm_elementwise_backward_evalERKNS_6TensorES6_S6_S6_ENKUlvE_clEvENKUlvE_clEvEUldddE_EEvRNS_18TensorIteratorBaseERKT_EUliE_EEviT1_,"",@"SHT_CUDA_INFO"
	.sectionflags	@""
	.align	4


	//----- nvinfo : EIATTR_CUDA_API_VERSION
	.align		4
        /*0000*/ 	.byte	0x04, 0x37
        /*0002*/ 	.short	(.L_5067 - .L_5066)
.L_5066:
        /*0004*/ 	.word	0x00000082


	//----- nvinfo : EIATTR_SW2861232_WAR
	.align		4
.L_5067:
        /*0008*/ 	.byte	0x01, 0x35
	.zero		2


	//----- nvinfo : EIATTR_PARAM_CBANK
	.align		4
        /*000c*/ 	.byte	0x04, 0x0a
        /*000e*/ 	.short	(.L_5069 - .L_5068)
	.align		4
.L_5068:
        /*0010*/ 	.word	index@(.nv.constant0._ZN2at6native18elementwise_kernelILi128ELi2EZNS0_22gpu_kernel_impl_nocastIZZZNS0_49_GLOBAL__N__b919a28f_16_Normalization_cu_5c38458736batch_norm_elementwise_backward_evalERKNS_6TensorES6_S6_S6_ENKUlvE_clEvENKUlvE_clEvEUldddE_EEvRNS_18TensorIteratorBaseERKT_EUliE_EEviT1_)
        /*0014*/ 	.short	0x0160
        /*0016*/ 	.short	0x02f8


	//----- nvinfo : EIATTR_CBANK_PARAM_SIZE
	.align		4
.L_5069:
        /*0018*/ 	.byte	0x03, 0x19
        /*001a*/ 	.short	0x02f8


	//----- nvinfo : EIATTR_KPARAM_INFO
	.align		4
        /*001c*/ 	.byte	0x04, 0x17
        /*001e*/ 	.short	(.L_5071 - .L_5070)
.L_5070:
        /*0020*/ 	.word	0x00000000
        /*0024*/ 	.short	0x0001
        /*0026*/ 	.short	0x0008
        /*0028*/ 	.byte	0x00, 0xf0, 0xc1, 0x0b


	//----- nvinfo : EIATTR_KPARAM_INFO
	.align		4
.L_5071:
        /*002c*/ 	.byte	0x04, 0x17
        /*002e*/ 	.short	(.L_5073 - .L_5072)
.L_5072:
        /*0030*/ 	.word	0x00000000
        /*0034*/ 	.short	0x0000
        /*0036*/ 	.short	0x0000
        /*0038*/ 	.byte	0x00, 0xf0, 0x11, 0x00


	//----- nvinfo : EIATTR_MAXREG_COUNT
	.align		4
.L_5073:
        /*003c*/ 	.byte	0x03, 0x1b
        /*003e*/ 	.short	0x0080


	//----- nvinfo : EIATTR_MERCURY_ISA_VERSION
	.align		4
        /*0040*/ 	.byte	0x03, 0x5f
        /*0042*/ 	.short	0x0000


	//----- nvinfo : EIATTR_EXIT_INSTR_OFFSETS
	.align		4
        /*0044*/ 	.byte	0x04, 0x1c
        /*0046*/ 	.short	(.L_5075 - .L_5074)


	//   ....[0]....
.L_5074:
        /*0048*/ 	.word	0x00001300


	//   ....[1]....
        /*004c*/ 	.word	0x00002560


	//----- nvinfo : EIATTR_MAX_THREADS
	.align		4
.L_5075:
        /*0050*/ 	.byte	0x04, 0x05
        /*0052*/ 	.short	(.L_5077 - .L_5076)
.L_5076:
        /*0054*/ 	.word	0x00000080
        /*0058*/ 	.word	0x00000001
        /*005c*/ 	.word	0x00000001


	//----- nvinfo : EIATTR_CRS_STACK_SIZE
	.align		4
.L_5077:
        /*0060*/ 	.byte	0x04, 0x1e
        /*0062*/ 	.short	(.L_5079 - .L_5078)
.L_5078:
        /*0064*/ 	.word	0x00000000
.L_5079:


//--------------------- .nv.info._ZN2at6native27unrolled_elementwise_kernelIZZZNS0_49_GLOBAL__N__b919a28f_16_Normalization_cu_5c38458736batch_norm_elementwise_backward_evalERKNS_6TensorES5_S5_S5_ENKUlvE_clEvENKUlvE_clEvEUldddE_St5arrayIPcLm4EELi4E23TrivialOffsetCalculatorILi3EjESC_ILi1EjENS0_6memory15LoadWithoutCastENSF_16StoreWithoutCastEEEviT_T0_T2_T3_T4_T5_ --------------------------
	.section	.nv.info._ZN2at6native27unrolled_elementwise_kernelIZZZNS0_49_GLOBAL__N__b919a28f_16_Normalization_cu_5c38458736batch_norm_elementwise_backward_evalERKNS_6TensorES5_S5_S5_ENKUlvE_clEvENKUlvE_clEvEUldddE_St5arrayIPcLm4EELi4E23TrivialOffsetCalculatorILi3EjESC_ILi1EjENS0_6memory15LoadWithoutCastENSF_16StoreWithoutCastEEEviT_T0_T2_T3_T4_T5_,"",@"SHT_CUDA_INFO"
	.sectionflags	@""
	.align	4


	//----- nvinfo : EIATTR_CUDA_API_VERSION
	.align		4
        /*0000*/ 	.byte	0x04, 0x37
        /*0002*/ 	.short	(.L_5081 - .L_5080)
.L_5080:
        /*0004*/ 	.word	0x00000082


	//----- nvinfo : EIATTR_SW2861232_WAR
	.align		4
.L_5081:
        /*0008*/ 	.byte	0x01, 0x35
	.zero		2


	//----- nvinfo : EIATTR_PARAM_CBANK
	.align		4
        /*000c*/ 	.byte	0x04, 0x0a
        /*000e*/ 	.short	(.L_5083 - .L_5082)
	.align		4
.L_5082:
        /*0010*/ 	.word	index@(.nv.constant0._ZN2at6native27unrolled_elementwise_kernelIZZZNS0_49_GLOBAL__N__b919a28f_16_Normalization_cu_5c38458736batch_norm_elementwise_backward_evalERKNS_6TensorES5_S5_S5_ENKUlvE_clEvENKUlvE_clEvEUldddE_St5arrayIPcLm4EELi4E23TrivialOffsetCalculatorILi3EjESC_ILi1EjENS0_6memory15LoadWithoutCastENSF_16StoreWithoutCastEEEviT_T0_T2_T3_T4_T5_)
        /*0014*/ 	.short	0x0160
        /*0016*/ 	.short	0x002c


	//----- nvinfo : EIATTR_CBANK_PARAM_SIZE
	.align		4
.L_5083:
        /*0018*/ 	.byte	0x03, 0x19
        /*001a*/ 	.short	0x002c


	//----- nvinfo : EIATTR_KPARAM_INFO
	.align		4
        /*001c*/ 	.byte	0x04, 0x17
        /*001e*/ 	.short	(.L_5085 - .L_5084)
.L_5084:
        /*0020*/ 	.word	0x00000000
        /*0024*/ 	.short	0x0006
        /*0026*/ 	.short	0x002b
        /*0028*/ 	.byte	0x00, 0xf0, 0x05, 0x00


	//----- nvinfo : EIATTR_KPARAM_INFO
	.align		4
.L_5085:
        /*002c*/ 	.byte	0x04, 0x17
        /*002e*/ 	.short	(.L_5087 - .L_5086)
.L_5086:
        /*0030*/ 	.word	0x00000000
        /*0034*/ 	.short	0x0005
        /*0036*/ 	.short	0x002a
        /*0038*/ 	.byte	0x00, 0xf0, 0x05, 0x00


	//----- nvinfo : EIATTR_KPARAM_INFO
	.align		4
.L_5087:
        /*003c*/ 	.byte	0x04, 0x17
        /*003e*/ 	.short	(.L_5089 - .L_5088)
.L_5088:
        /*0040*/ 	.word	0x00000000
        /*0044*/ 	.short	0x0004
        /*0046*/ 	.short	0x0029
        /*0048*/ 	.byte	0x00, 0xf0, 0x05, 0x00


	//----- nvinfo : EIATTR_KPARAM_INFO
	.align		4
.L_5089:
        /*004c*/ 	.byte	0x04, 0x17
        /*004e*/ 	.short	(.L_5091 - .L_5090)
.L_5090:
        /*0050*/ 	.word	0x00000000
        /*0054*/ 	.short	0x0003
        /*0056*/ 	.short	0x0028
        /*0058*/ 	.byte	0x00, 0xf0, 0x05, 0x00


	//----- nvinfo : EIATTR_KPARAM_INFO
	.align		4
.L_5091:
        /*005c*/ 	.byte	0x04, 0x17
        /*005e*/ 	.short	(.L_5093 - .L_5092)
.L_5092:
        /*0060*/ 	.word	0x00000000
        /*0064*/ 	.short	0x0002
        /*0066*/ 	.short	0x0008
        /*0068*/ 	.byte	0x00, 0xf0, 0x81, 0x00


	//----- nvinfo : EIATTR_KPARAM_INFO
	.align		4
.L_5093:
        /*006c*/ 	.byte	0x04, 0x17
        /*006e*/ 	.short	(.L_5095 - .L_5094)
.L_5094:
        /*0070*/ 	.word	0x00000000
        /*0074*/ 	.short	0x0001
        /*0076*/ 	.short	0x0004
        /*0078*/ 	.byte	0x00, 0xf0, 0x05, 0x00


	//----- nvinfo : EIATTR_KPARAM_INFO
	.align		4
.L_5095:
        /*007c*/ 	.byte	0x04, 0x17
        /*007e*/ 	.short	(.L_5097 - .L_5096)
.L_5096:
        /*0080*/ 	.word	0x00000000
        /*0084*/ 	.short	0x0000
        /*0086*/ 	.short	0x0000
        /*0088*/ 	.byte	0x00, 0xf0, 0x11, 0x00


	//----- nvinfo : EIATTR_MAXREG_COUNT
	.align		4
.L_5097:
        /*008c*/ 	.byte	0x03, 0x1b
        /*008e*/ 	.short	0x00ff


	//----- nvinfo : EIATTR_MERCURY_ISA_VERSION
	.align		4
        /*0090*/ 	.byte	0x03, 0x5f
        /*0092*/ 	.short	0x0000


	//----- nvinfo : EIATTR_EXIT_INSTR_OFFSETS
	.align		4
        /*0094*/ 	.byte	0x04, 0x1c
        /*0096*/ 	.short	(.L_5099 - .L_5098)


	//   ....[0]....
.L_5098:
        /*0098*/ 	.word	0x00000570


	//   ....[1]....
        /*009c*/ 	.word	0x000005d0


	//----- nvinfo : EIATTR_MAX_THREADS
	.align		4
.L_5099:
        /*00a0*/ 	.byte	0x04, 0x05
        /*00a2*/ 	.short	(.L_5101 - .L_5100)
.L_5100:
        /*00a4*/ 	.word	0x00000080
        /*00a8*/ 	.word	0x00000001
        /*00ac*/ 	.word	0x00000001


	//----- nvinfo : EIATTR_CRS_STACK_SIZE
	.align		4
.L_5101:
        /*00b0*/ 	.byte	0x04, 0x1e
        /*00b2*/ 	.short	(.L_5103 - .L_5102)
.L_5102:
        /*00b4*/ 	.word	0x00000000
.L_5103:


//--------------------- .nv.info._ZN2at6native29vectorized_elementwise_kernelILi2EZZZNS0_49_GLOBAL__N__b919a28f_16_Normalization_cu_5c38458736batch_norm_elementwise_backward_evalERKNS_6TensorES5_S5_S5_ENKUlvE_clEvENKUlvE_clEvEUldddE_St5arrayIPcLm4EEEEviT0_T1_ --------------------------
	.section	.nv.info._ZN2at6native29vectorized_elementwise_kernelILi2EZZZNS0_49_GLOBAL__N__b919a28f_16_Normalization_cu_5c38458736batch_norm_elementwise_backward_evalERKNS_6TensorES5_S5_S5_ENKUlvE_clEvENKUlvE_clEvEUldddE_St5arrayIPcLm4EEEEviT0_T1_,"",@"SHT_CUDA_INFO"
	.sectionflags	@""
	.align	4


	//----- nvinfo : EIATTR_CUDA_API_VERSION
	.align		4
        /*0000*/ 	.byte	0x04, 0x37
        /*0002*/ 	.short	(.L_5105 - .L_5104)
.L_5104:
        /*0004*/ 	.word	0x00000082


	//----- nvinfo : EIATTR_SW2861232_WAR
	.align		4
.L_5105:
        /*0008*/ 	.byte	0x01, 0x35
	.zero		2


	//----- nvinfo : EIATTR_PARAM_CBANK
	.align		4
        /*000c*/ 	.byte	0x04, 0x0a
        /*000e*/ 	.short	(.L_5107 - .L_5106)
	.align		4
.L_5106:
        /*0010*/ 	.word	index@(.nv.constant0._ZN2at6native29vectorized_elementwise_kernelILi2EZZZNS0_49_GLOBAL__N__b919a28f_16_Normalization_cu_5c38458736batch_norm_elementwise_backward_evalERKNS_6TensorES5_S5_S5_ENKUlvE_clEvENKUlvE_clEvEUldddE_St5arrayIPcLm4EEEEviT0_T1_)
        /*0014*/ 	.short	0x0160
        /*0016*/ 	.short	0x0028


	//----- nvinfo : EIATTR_CBANK_PARAM_SIZE
	.align		4
.L_5107:
        /*0018*/ 	.byte	0x03, 0x19
        /*001a*/ 	.short	0x0028


	//----- nvinfo : EIATTR_KPARAM_INFO
	.align		4
        /*001c*/ 	.byte	0x04, 0x17
        /*001e*/ 	.short	(.L_5109 - .L_5108)
.L_5108:
        /*0020*/ 	.word	0x00000000
        /*0024*/ 	.short	0x0002
        /*0026*/ 	.short	0x0008
        /*0028*/ 	.byte	0x00, 0xf0, 0x81, 0x00


	//----- nvinfo : EIATTR_KPARAM_INFO
	.align		4
.L_5109:
        /*002c*/ 	.byte	0x04, 0x17
        /*002e*/ 	.short	(.L_5111 - .L_5110)
.L_5110:
        /*0030*/ 	.word	0x00000000
        /*0034*/ 	.short	0x0001
        /*0036*/ 	.short	0x0004
        /*0038*/ 	.byte	0x00, 0xf0, 0x05, 0x00


	//----- nvinfo : EIATTR_KPARAM_INFO
	.align		4
.L_5111:
        /*003c*/ 	.byte	0x04, 0x17
        /*003e*/ 	.short	(.L_5113 - .L_5112)
.L_5112:
        /*0040*/ 	.word	0x00000000
        /*0044*/ 	.short	0x0000
        /*0046*/ 	.short	0x0000
        /*0048*/ 	.byte	0x00, 0xf0, 0x11, 0x00


	//----- nvinfo : EIATTR_MAXREG_COUNT
	.align		4
.L_5113:
        /*004c*/ 	.byte	0x03, 0x1b
        /*004e*/ 	.short	0x00ff


	//----- nvinfo : EIATTR_MERCURY_ISA_VERSION
	.align		4
        /*0050*/ 	.byte	0x03, 0x5f
        /*0052*/ 	.short	0x0000


	//----- nvinfo : EIATTR_EXIT_INSTR_OFFSETS
	.align		4
        /*0054*/ 	.byte	0x04, 0x1c
        /*0056*/ 	.short	(.L_5115 - .L_5114)


	//   ....[0]....
.L_5114:
        /*0058*/ 	.word	0x00000310


	//   ....[1]....
        /*005c*/ 	.word	0x00000e10


	//   ....[2]....
        /*0060*/ 	.word	0x00000e60


	//----- nvinfo : EIATTR_MAX_THREADS
	.align		4
.L_5115:
        /*0064*/ 	.byte	0x04, 0x05
        /*0066*/ 	.short	(.L_5117 - .L_5116)
.L_5116:
        /*0068*/ 	.word	0x00000080
        /*006c*/ 	.word	0x00000001
        /*0070*/ 	.word	0x00000001


	//----- nvinfo : EIATTR_CRS_STACK_SIZE
	.align		4
.L_5117:
        /*0074*/ 	.byte	0x04, 0x1e
        /*0076*/ 	.short	(.L_5119 - .L_5118)
.L_5118:
        /*0078*/ 	.word	0x00000000
.L_5119:


//--------------------- .nv.info._ZN2at6native29vectorized_elementwise_kernelILi4EZZZNS0_49_GLOBAL__N__b919a28f_16_Normalization_cu_5c38458736batch_norm_elementwise_backward_evalERKNS_6TensorES5_S5_S5_ENKUlvE_clEvENKUlvE_clEvEUldddE_St5arrayIPcLm4EEEEviT0_T1_ --------------------------
	.section	.nv.info._ZN2at6native29vectorized_elementwise_kernelILi4EZZZNS0_49_GLOBAL__N__b919a28f_16_Normalization_cu_5c38458736batch_norm_elementwise_backward_evalERKNS_6TensorES5_S5_S5_ENKUlvE_clEvENKUlvE_clEvEUldddE_St5arrayIPcLm4EEEEviT0_T1_,"",@"SHT_CUDA_INFO"
	.sectionflags	@""
	.align	4


	//----- nvinfo : EIATTR_CUDA_API_VERSION
	.align		4
        /*0000*/ 	.byte	0x04, 0x37
        /*0002*/ 	.short	(.L_5121 - .L_5120)
.L_5120:
        /*0004*/ 	.word	0x00000082


	//----- nvinfo : EIATTR_SW2861232_WAR
	.align		4
.L_5121:
        /*0008*/ 	.byte	0x01, 0x35
	.zero		2


	//----- nvinfo : EIATTR_PARAM_CBANK
	.align		4
        /*000c*/ 	.byte	0x04, 0x0a
        /*000e*/ 	.short	(.L_5123 - .L_5122)
	.align		4
.L_5122:
        /*0010*/ 	.word	index@(.nv.constant0._ZN2at6native29vectorized_elementwise_kernelILi4EZZZNS0_49_GLOBAL__N__b919a28f_16_Normalization_cu_5c38458736batch_norm_elementwise_backward_evalERKNS_6TensorES5_S5_S5_ENKUlvE_clEvENKUlvE_clEvEUldddE_St5arrayIPcLm4EEEEviT0_T1_)
        /*0014*/ 	.short	0x0160
        /*0016*/ 	.short	0x0028


	//----- nvinfo : EIATTR_CBANK_PARAM_SIZE
	.align		4
.L_5123:
        /*0018*/ 	.byte	0x03, 0x19
        /*001a*/ 	.short	0x0028


	//----- nvinfo : EIATTR_KPARAM_INFO
	.align		4
        /*001c*/ 	.byte	0x04, 0x17
        /*001e*/ 	.short	(.L_5125 - .L_5124)
.L_5124:
        /*0020*/ 	.word	0x00000000
        /*0024*/ 	.short	0x0002
        /*0026*/ 	.short	0x0008
        /*0028*/ 	.byte	0x00, 0xf0, 0x81, 0x00


	//----- nvinfo : EIATTR_KPARAM_INFO
	.align		4
.L_5125:
        /*002c*/ 	.byte	0x04, 0x17
        /*002e*/ 	.short	(.L_5127 - .L_5126)
.L_5126:
        /*0030*/ 	.word	0x00000000
        /*0034*/ 	.short	0x0001
        /*0036*/ 	.short	0x0004
        /*0038*/ 	.byte	0x00, 0xf0, 0x05, 0x00


	//----- nvinfo : EIATTR_KPARAM_INFO
	.align		4
.L_5127:
        /*003c*/ 	.byte	0x04, 0x17
        /*003e*/ 	.short	(.L_5129 - .L_5128)
.L_5128:
        /*0040*/ 	.word	0x00000000
        /*0044*/ 	.short	0x0000
        /*0046*/ 	.short	0x0000
        /*0048*/ 	.byte	0x00, 0xf0, 0x11, 0x00


	//----- nvinfo : EIATTR_MAXREG_COUNT
	.align		4
.L_5129:
        /*004c*/ 	.byte	0x03, 0x1b
        /*004e*/ 	.short	0x00ff


	//----- nvinfo : EIATTR_MERCURY_ISA_VERSION
	.align		4
        /*0050*/ 	.byte	0x03, 0x5f
        /*0052*/ 	.short	0x0000


	//----- nvinfo : EIATTR_EXIT_INSTR_OFFSETS
	.align		4
        /*0054*/ 	.byte	0x04, 0x1c
        /*0056*/ 	.short	(.L_5131 - .L_5130)


	//   ....[0]....
.L_5130:
        /*0058*/ 	.word	0x00000310


	//   ....[1]....
        /*005c*/ 	.word	0x00000e10


	//   ....[2]....
        /*0060*/ 	.word	0x00000e60


	//----- nvinfo : EIATTR_MAX_THREADS
	.align		4
.L_5131:
        /*0064*/ 	.byte	0x04, 0x05
        /*0066*/ 	.short	(.L_5133 - .L_5132)
.L_5132:
        /*0068*/ 	.word	0x00000080
        /*006c*/ 	.word	0x00000001
        /*0070*/ 	.word	0x00000001


	//----- nvinfo : EIATTR_CRS_STACK_SIZE
	.align		4
.L_5133:
        /*0074*/ 	.byte	0x04, 0x1e
        /*0076*/ 	.short	(.L_5135 - .L_5134)
.L_5134:
        /*0078*/ 	.word	0x00000000
.L_5135:


//--------------------- .nv.info._ZN2at6native29vectorized_elementwise_kernelILi8EZZZNS0_49_GLOBAL__N__b919a28f_16_Normalization_cu_5c38458736batch_norm_elementwise_backward_evalERKNS_6TensorES5_S5_S5_ENKUlvE_clEvENKUlvE_clEvEUldddE_St5arrayIPcLm4EEEEviT0_T1_ --------------------------
	.section	.nv.info._ZN2at6native29vectorized_elementwise_kernelILi8EZZZNS0_49_GLOBAL__N__b919a28f_16_Normalization_cu_5c38458736batch_norm_elementwise_backward_evalERKNS_6TensorES5_S5_S5_ENKUlvE_clEvENKUlvE_clEvEUldddE_St5arrayIPcLm4EEEEviT0_T1_,"",@"SHT_CUDA_INFO"
	.sectionflags	@""
	.align	4


	//----- nvinfo : EIATTR_CUDA_API_VERSION
	.align		4
        /*0000*/ 	.byte	0x04, 0x37
        /*0002*/ 	.short	(.L_5137 - .L_5136)
.L_5136:
        /*0004*/ 	.word	0x00000082


	//----- nvinfo : EIATTR_SW2861232_WAR
	.align		4
.L_5137:
        /*0008*/ 	.byte	0x01, 0x35
	.zero		2


	//----- nvinfo : EIATTR_PARAM_CBANK
	.align		4
        /*000c*/ 	.byte	0x04, 0x0a
        /*000e*/ 	.short	(.L_5139 - .L_5138)
	.align		4
.L_5138:
        /*0010*/ 	.word	index@(.nv.constant0._ZN2at6native29vectorized_elementwise_kernelILi8EZZZNS0_49_GLOBAL__N__b919a28f_16_Normalization_cu_5c38458736batch_norm_elementwise_backward_evalERKNS_6TensorES5_S5_S5_ENKUlvE_clEvENKUlvE_clEvEUldddE_St5arrayIPcLm4EEEEviT0_T1_)
        /*0014*/ 	.short	0x0160
        /*0016*/ 	.short	0x0028


	//----- nvinfo : EIATTR_CBANK_PARAM_SIZE
	.align		4
.L_5139:
        /*0018*/ 	.byte	0x03, 0x19
        /*001a*/ 	.short	0x0028


	//----- nvinfo : EIATTR_KPARAM_INFO
	.align		4
        /*001c*/ 	.byte	0x04, 0x17
        /*001e*/ 	.short	(.L_5141 - .L_5140)
.L_5140:
        /*0020*/ 	.word	0x00000000
        /*0024*/ 	.short	0x0002
        /*0026*/ 	.short	0x0008
        /*0028*/ 	.byte	0x00, 0xf0, 0x81, 0x00


	//----- nvinfo : EIATTR_KPARAM_INFO
	.align		4
.L_5141:
        /*002c*/ 	.byte	0x04, 0x17
        /*002e*/ 	.short	(.L_5143 - .L_5142)
.L_5142:
        /*0030*/ 	.word	0x00000000
        /*0034*/ 	.short	0x0001
        /*0036*/ 	.short	0x0004
        /*0038*/ 	.byte	0x00, 0xf0, 0x05, 0x00


	//----- nvinfo : EIATTR_KPARAM_INFO
	.align		4
.L_5143:
        /*003c*/ 	.byte	0x04, 0x17
        /*003e*/ 	.short	(.L_5145 - .L_5144)
.L_5144:
        /*0040*/ 	.word	0x00000000
        /*0044*/ 	.short	0x0000
        /*0046*/ 	.short	0x0000
        /*0048*/ 	.byte	0x00, 0xf0, 0x11, 0x00


	//----- nvinfo : EIATTR_MAXREG_COUNT
	.align		4
.L_5145:
        /*004c*/ 	.byte	0x03, 0x1b
        /*004e*/ 	.short	0x00ff


	//----- nvinfo : EIATTR_MERCURY_ISA_VERSION
	.align		4
        /*0050*/ 	.byte	0x03, 0x5f
        /*0052*/ 	.short	0x0000


	//----- nvinfo : EIATTR_EXIT_INSTR_OFFSETS
	.align		4
        /*0054*/ 	.byte	0x04, 0x1c
        /*0056*/ 	.short	(.L_5147 - .L_5146)


	//   ....[0]....
.L_5146:
        /*0058*/ 	.word	0x00000010


	//----- nvinfo : EIATTR_MAX_THREADS
	.align		4
.L_5147:
        /*005c*/ 	.byte	0x04, 0x05
        /*005e*/ 	.short	(.L_5149 - .L_5148)
.L_5148:
        /*0060*/ 	.word	0x00000080
        /*0064*/ 	.word	0x00000001
        /*0068*/ 	.word	0x00000001
.L_5149:


//--------------------- .nv.info._ZN2at6native18elementwise_kernelILi128ELi4EZNS0_15gpu_kernel_implIZZZNS0_49_GLOBAL__N__b919a28f_16_Normalization_cu_5c38458737batch_norm_elementwise_backward_trainERKNS_6TensorES6_S6_S6_S6_S6_S6_ENKUlvE0_clEvENKUlvE2_clEvEUlN3c108BFloat16ESA_fffffE_EEvRNS_18TensorIteratorBaseERKT_EUliE_EEviT1_ --------------------------
	.section	.nv.info._ZN2at6native18elementwise_kernelILi128ELi4EZNS0_15gpu_kernel_implIZZZNS0_49_GLOBAL__N__b919a28f_16_Normalization_cu_5c38458737batch_norm_elementwise_backward_trainERKNS_6TensorES6_S6_S6_S6_S6_S6_ENKUlvE0_clEvENKUlvE2_clEvEUlN3c108BFloat16ESA_fffffE_EEvRNS_18TensorIteratorBaseERKT_EUliE_EEviT1_,"",@"SHT_CUDA_INFO"
	.sectionflags	@""
	.align	4


	//----- nvinfo : EIATTR_CUDA_API_VERSION
	.align		4
        /*0000*/ 	.byte	0x04, 0x37
        /*0002*/ 	.short	(.L_5151 - .L_5150)
.L_5150:
        /*0004*/ 	.word	0x00000082


	//----- nvinfo : EIATTR_SW2861232_WAR
	.align		4
.L_5151:
        /*0008*/ 	.byte	0x01, 0x35
	.zero		2


	//----- nvinfo : EIATTR_PARAM_CBANK
	.align		4
        /*000c*/ 	.byte	0x04, 0x0a
        /*000e*/ 	.short	(.L_5153 - .L_5152)
	.align		4
.L_5152:
        /*0010*/ 	.word	index@(.nv.constant0._ZN2at6native18elementwise_kernelILi128ELi4EZNS0_15gpu_kernel_implIZZZNS0_49_GLOBAL__N__b919a28f_16_Normalization_cu_5c38458737batch_norm_elementwise_backward_trainERKNS_6TensorES6_S6_S6_S6_S6_S6_ENKUlvE0_clEvENKUlvE2_clEvEUlN3c108BFloat16ESA_fffffE_EEvRNS_18TensorIteratorBaseERKT_EUliE_EEviT1_)
        /*0014*/ 	.short	0x0160
        /*0016*/ 	.short	0x04b8


	//----- nvinfo : EIATTR_CBANK_PARAM_SIZE
	.align		4
.L_5153:
        /*0018*/ 	.byte	0x03, 0x19
        /*001a*/ 	.short	0x04b8


	//----- nvinfo : EIATTR_KPARAM_INFO
	.align		4
        /*001c*/ 	.byte	0x04, 0x17
        /*001e*/ 	.short	(.L_5155 - .L_5154)
.L_5154:
        /*0020*/ 	.word	0x00000000
        /*0024*/ 	.short	0x0001
        /*0026*/ 	.short	0x0008
        /*0028*/ 	.byte	0x00, 0xf0, 0xc1, 0x12


	//----- nvinfo : EIATTR_KPARAM_INFO
	.align		4
.L_5155:
        /*002c*/ 	.byte	0x04, 0x17
        /*002e*/ 	.short	(.L_5157 - .L_5156)
.L_5156:
        /*0030*/ 	.word	0x00000000
        /*0034*/ 	.short	0x0000
        /*0036*/ 	.short	0x0000
        /*0038*/ 	.byte	0x00, 0xf0, 0x11, 0x00


	//----- nvinfo : EIATTR_MAXREG_COUNT
	.align		4
.L_5157:
        /*003c*/ 	.byte	0x03, 0x1b
        /*003e*/ 	.short	0x0080


	//----- nvinfo : EIATTR_EXTERNS
	.align		4
        /*0040*/ 	.byte	0x04, 0x0f
        /*0042*/ 	.short	(.L_5159 - .L_5158)


	//   ....[0]....
	.align		4
.L_5158:
        /*0044*/ 	.word	index@(__assertfail)


	//----- nvinfo : EIATTR_MERCURY_ISA_VERSION
	.align		4
.L_5159:
        /*0048*/ 	.byte	0x03, 0x5f
        /*004a*/ 	.short	0x0000


	//----- nvinfo : EIATTR_SYSCALL_OFFSETS
	.align		4
        /*004c*/ 	.byte	0x04, 0x46
        /*004e*/ 	.short	(.L_5161 - .L_5160)


	//   ....[0]....
.L_5160:
        /*0050*/ 	.word	0x00002850


	//   ....[1]....
        /*0054*/ 	.word	0x000038d0


	//   ....[2]....
        /*0058*/ 	.word	0x00004700


	//   ....[3]....
        /*005c*/ 	.word	0x00005500


	//   ....[4]....
        /*0060*/ 	.word	0x00006300


	//   ....[5]....
        /*0064*/ 	.word	0x00007100


	//   ....[6]....
        /*0068*/ 	.word	0x00007f00


	//   ....[7]....
        /*006c*/ 	.word	0x00008f30


	//   ....[8]....
        /*0070*/ 	.word	0x0000b7f0


	//   ....[9]....
        /*0074*/ 	.word	0x0000c870


	//   ....[10]....
        /*0078*/ 	.word	0x0000d6a0


	//   ....[11]....
        /*007c*/ 	.word	0x0000e4a0


	//   ....[12]....
        /*0080*/ 	.word	0x0000f2a0


	//   ....[13]....
        /*0084*/ 	.word	0x000100a0


	//   ....[14]....
        /*0088*/ 	.word	0x00010ea0


	//   ....[15]....
        /*008c*/ 	.word	0x00011ed0


	//   ....[16]....
        /*0090*/ 	.word	0x00014760


	//   ....[17]....
        /*0094*/ 	.word	0x000157e0


	//   ....[18]....
        /*0098*/ 	.word	0x00016610


	//   ....[19]....
        /*009c*/ 	.word	0x00017410


	//   ....[20]....
        /*00a0*/ 	.word	0x00018210


	//   ....[21]....
        /*00a4*/ 	.word	0x00019010


	//   ....[22]....
        /*00a8*/ 	.word	0x00019e10


	//   ....[23]....
        /*00ac*/ 	.word	0x0001ae40


	//   ....[24]....
        /*00b0*/ 	.word	0x0001d6d0


	//   ....[25]....
        /*00b4*/ 	.word	0x0001e750


	//   ....[26]....
        /*00b8*/ 	.word	0x0001f580


	//   ....[27]....
        /*00bc*/ 	.word	0x00020380


	//   ....[28]....
        /*00c0*/ 	.word	0x00021180


	//   ....[29]....
        /*00c4*/ 	.word	0x00021f80


	//   ....[30]....
        /*00c8*/ 	.word	0x00022d80


	//   ....[31]....
        /*00cc*/ 	.word	0x00023db0


	//----- nvinfo : EIATTR_EXIT_INSTR_OFFSETS
	.align		4
.L_5161:
        /*00d0*/ 	.byte	0x04, 0x1c
        /*00d2*/ 	.short	(.L_5163 - .L_5162)


	//   ....[0]....
.L_5162:
        /*00d4*/ 	.word	0x0001af00


	//   ....[1]....
        /*00d8*/ 	.word	0x00022fb0


	//   ....[2]....
        /*00dc*/ 	.word	0x00022ff0


	//   ....[3]....
        /*00e0*/ 	.word	0x00023090


	//   ....[4]....
        /*00e4*/ 	.word	0x000230d0


	//   ....[5]....
        /*00e8*/ 	.word	0x00023110


	//   ....[6]....
        /*00ec*/ 	.word	0x000231a0


	//   ....[7]....
        /*00f0*/ 	.word	0x000231e0


	//   ....[8]....
        /*00f4*/ 	.word	0x00023280


	//   ....[9]....
        /*00f8*/ 	.word	0x000232d0


	//   ....[10]....
        /*00fc*/ 	.word	0x00023320


	//   ....[11]....
        /*0100*/ 	.word	0x000233f0


	//   ....[12]....
        /*0104*/ 	.word	0x00023450


	//   ....[13]....
        /*0108*/ 	.word	0x000235e0


	//   ....[14]....
        /*010c*/ 	.word	0x00023740


	//   ....[15]....
        /*0110*/ 	.word	0x00023760


	//   ....[16]....
        /*0114*/ 	.word	0x00023820


	//   ....[17]....
        /*0118*/ 	.word	0x000239a0


	//   ....[18]....
        /*011c*/ 	.word	0x00023b20


	//   ....[19]....
        /*0120*/ 	.word	0x00023c80


	//   ....[20]....
        /*0124*/ 	.word	0x00023dc0


	//   ....[21]....
        /*0128*/ 	.word	0x00023e00


	//   ....[22]....
        /*012c*/ 	.word	0x00023e40


	//----- nvinfo : EIATTR_MAX_THREADS
	.align		4
.L_5163:
        /*0130*/ 	.byte	0x04, 0x05
        /*0132*/ 	.short	(.L_5165 - .L_5164)
.L_5164:
        /*0134*/ 	.word	0x00000080
        /*0138*/ 	.word	0x00000001
        /*013c*/ 	.word	0x00000001


	//----- nvinfo : EIATTR_CRS_STACK_SIZE
	.align		4
.L_5165:
        /*0140*/ 	.byte	0x04, 0x1e
        /*0142*/ 	.short	(.L_5167 - .L_5166)
.L_5166:
        /*0144*/ 	.word	0x00000000
.L_5167:


//--------------------- .nv.info._ZN2at6native27unrolled_elementwise_kernelIZZZNS0_49_GLOBAL__N__b919a28f_16_Normalization_cu_5c38458737batch_norm_elementwise_backward_trainERKNS_6TensorES5_S5_S5_S5_S5_S5_ENKUlvE0_clEvENKUlvE2_clEvEUlN3c108BFloat16ES9_fffffE_St5arrayIPcLm8EELi4E23TrivialOffsetCalculatorILi7EjESE_ILi1EjENS0_6memory12LoadWithCastILi7EEENSH_13StoreWithCastILi1EEEEEviT_T0_T2_T3_T4_T5_ --------------------------
	.section	.nv.info._ZN2at6native27unrolled_elementwise_kernelIZZZNS0_49_GLOBAL__N__b919a28f_16_Normalization_cu_5c38458737batch_norm_elementwise_backward_trainERKNS_6TensorES5_S5_S5_S5_S5_S5_ENKUlvE0_clEvENKUlvE2_clEvEUlN3c108BFloat16ES9_fffffE_St5arrayIPcLm8EELi4E23TrivialOffsetCalculatorILi7EjESE_ILi1EjENS0_6memory12LoadWithCastILi7EEENSH_13StoreWithCastILi1EEEEEviT_T0_T2_T3_T4_T5_,"",@"SHT_CUDA_INFO"
	.sectionflags	@""
	.align	4


	//----- nvinfo : EIATTR_CUDA_API_VERSION
	.align		4
        /*0000*/ 	.byte	0x04, 0x37
        /*0002*/ 	.short	(.L_5169 - .L_5168)
.L_5168:
        /*0004*/ 	.word	0x00000082


	//----- nvinfo : EIATTR_SW2861232_WAR
	.align		4
.L_5169:
        /*0008*/ 	.byte	0x01, 0x35
	.zero		2


	//----- nvinfo : EIATTR_PARAM_CBANK
	.align		4
        /*000c*/ 	.byte	0x04, 0x0a
        /*000e*/ 	.short	(.L_5171 - .L_5170)
	.align		4
.L_5170:
        /*0010*/ 	.word	index@(.nv.constant0._ZN2at6native27unrolled_elementwise_kernelIZZZNS0_49_GLOBAL__N__b919a28f_16_Normalization_cu_5c38458737batch_norm_elementwise_backward_trainERKNS_6TensorES5_S5_S5_S5_S5_S5_ENKUlvE0_clEvENKUlvE2_clEvEUlN3c108BFloat16ES9_fffffE_St5arrayIPcLm8EELi4E23TrivialOffsetCalculatorILi7EjESE_ILi1EjENS0_6memory12LoadWithCastILi7EEENSH_13StoreWithCastILi1EEEEEviT_T0_T2_T3_T4_T5_)
        /*0014*/ 	.short	0x0160
        /*0016*/ 	.short	0x0088


	//----- nvinfo : EIATTR_CBANK_PARAM_SIZE
	.align		4
.L_5171:
        /*0018*/ 	.byte	0x03, 0x19
        /*001a*/ 	.short	0x0088


	//----- nvinfo : EIATTR_KPARAM_INFO
	.align		4
        /*001c*/ 	.byte	0x04, 0x17
        /*001e*/ 	.short	(.L_5173 - .L_5172)
.L_5172:
        /*0020*/ 	.word	0x00000000
        /*0024*/ 	.short	0x0006
        /*0026*/ 	.short	0x0080
        /*0028*/ 	.byte	0x00, 0xf0, 0x21, 0x00


	//----- nvinfo : EIATTR_KPARAM_INFO
	.align		4
.L_5173:
        /*002c*/ 	.byte	0x04, 0x17
        /*002e*/ 	.short	(.L_5175 - .L_5174)
.L_5174:
        /*0030*/ 	.word	0x00000000
        /*0034*/ 	.short	0x0005
        /*0036*/ 	.short	0x005c
        /*0038*/ 	.byte	0x00, 0xf0, 0x91, 0x00


	//----- nvinfo : EIATTR_KPARAM_INFO
	.align		4
.L_5175:
        /*003c*/ 	.byte	0x04, 0x17
        /*003e*/ 	.short	(.L_5177 - .L_5176)
.L_5176:
        /*0040*/ 	.word	0x00000000
        /*0044*/ 	.short	0x0004
        /*0046*/ 	.short	0x0059
        /*0048*/ 	.byte	0x00, 0xf0, 0x05, 0x00


	//----- nvinfo : EIATTR_KPARAM_INFO
	.align		4
.L_5177:
        /*004c*/ 	.byte	0x04, 0x17
        /*004e*/ 	.short	(.L_5179 - .L_5178)
.L_5178:
        /*0050*/ 	.word	0x00000000
        /*0054*/ 	.short	0x0003
        /*0056*/ 	.short	0x0058
        /*0058*/ 	.byte	0x00, 0xf0, 0x05, 0x00


	//----- nvinfo : EIATTR_KPARAM_INFO
	.align		4
.L_5179:
        /*005c*/ 	.byte	0x04, 0x17
        /*005e*/ 	.short	(.L_5181 - .L_5180)
.L_5180:
        /*0060*/ 	.word	0x00000000
        /*0064*/ 	.short	0x0002
        /*0066*/ 	.short	0x0018
        /*0068*/ 	.byte	0x00, 0xf0, 0x01, 0x01


	//----- nvinfo : EIATTR_KPARAM_INFO
	.align		4
.L_5181:
        /*006c*/ 	.byte	0x04, 0x17
        /*006e*/ 	.short	(.L_5183 - .L_5182)
.L_5182:
        /*0070*/ 	.word	0x00000000
        /*0074*/ 	.short	0x0001
        /*0076*/ 	.short	0x0008
        /*0078*/ 	.byte	0x00, 0xf0, 0x41, 0x00


	//----- nvinfo : EIATTR_KPARAM_INFO
	.align		4
.L_5183:
        /*007c*/ 	.byte	0x04, 0x17
        /*007e*/ 	.short	(.L_5185 - .L_5184)
.L_5184:
        /*0080*/ 	.word	0x00000000
        /*0084*/ 	.short	0x0000
        /*0086*/ 	.short	0x0000
        /*0088*/ 	.byte	0x00, 0xf0, 0x11, 0x00


	//----- nvinfo : EIATTR_MAXREG_COUNT
	.align		4
.L_5185:
        /*008c*/ 	.byte	0x03, 0x1b
        /*008e*/ 	.short	0x00ff


	//----- nvinfo : EIATTR_EXTERNS
	.align		4
        /*0090*/ 	.byte	0x04, 0x0f
        /*0092*/ 	.short	(.L_5187 - .L_5186)


	//   ....[0]....
	.align		4
.L_5186:
        /*0094*/ 	.word	index@(__assertfail)


	//----- nvinfo : EIATTR_MERCURY_ISA_VERSION
	.align		4
.L_5187:
        /*0098*/ 	.byte	0x03, 0x5f
        /*009a*/ 	.short	0x0000


	//----- nvinfo : EIATTR_SYSCALL_OFFSETS
	.align		4
        /*009c*/ 	.byte	0x04, 0x46
        /*009e*/ 	.short	(.L_5189 - .L_5188)


	//   ....[0]....
.L_5188:
        /*00a0*/ 	.word	0x00001140


	//   ....[1]....
        /*00a4*/ 	.word	0x000021c0


	//   ....[2]....
        /*00a8*/ 	.word	0x00002ff0


	//   ....[3]....
        /*00ac*/ 	.word	0x00003df0


	//   ....[4]....
        /*00b0*/ 	.word	0x00004bf0


	//   ....[5]....
        /*00b4*/ 	.word	0x000059f0


	//   ....[6]....
        /*00b8*/ 	.word	0x000067f0


	//   ....[7]....
        /*00bc*/ 	.word	0x000078e0


	//   ....[8]....
        /*00c0*/ 	.word	0x00008960


	//   ....[9]....
        /*00c4*/ 	.word	0x00009790


	//   ....[10]....
        /*00c8*/ 	.word	0x0000a590


	//   ....[11]....
        /*00cc*/ 	.word	0x0000b390


	//   ....[12]....
        /*00d0*/ 	.word	0x0000c190


	//   ....[13]....
        /*00d4*/ 	.word	0x0000cf90


	//   ....[14]....
        /*00d8*/ 	.word	0x0000e0d0


	//   ....[15]....
        /*00dc*/ 	.word	0x0000f150


	//   ....[16]....
        /*00e0*/ 	.word	0x0000ff80


	//   ....[17]....
        /*00e4*/ 	.word	0x00010d80


	//   ....[18]....
        /*00e8*/ 	.word	0x00011b80


	//   ....[19]....
        /*00ec*/ 	.word	0x00012980


	//   ....[20]....
        /*00f0*/ 	.word	0x00013780


	//   ....[21]....
        /*00f4*/ 	.word	0x00014860


	//   ....[22]....
        /*00f8*/ 	.word	0x000158e0


	//   ....[23]....
        /*00fc*/ 	.word	0x00016710


	//   ....[24]....
        /*0100*/ 	.word	0x00017510


	//   ....[25]....
        /*0104*/ 	.word	0x00018310


	//   ....[26]....
        /*0108*/ 	.word	0x00019110


	//   ....[27]....
        /*010c*/ 	.word	0x00019ef0


	//   ....[28]....
        /*0110*/ 	.word	0x0001b3f0


	//   ....[29]....
        /*0114*/ 	.word	0x0001c420


	//   ....[30]....
        /*0118*/ 	.word	0x0001d410


	//   ....[31]....
        /*011c*/ 	.word	0x0001e400


	//----- nvinfo : EIATTR_EXIT_INSTR_OFFSETS
	.align		4
.L_5189:
        /*0120*/ 	.byte	0x04, 0x1c
        /*0122*/ 	.short	(.L_5191 - .L_5190)


	//   ....[0]....
.L_5190:
        /*0124*/ 	.word	0x0001d4d0


	//   ....[1]....
        /*0128*/ 	.word	0x0001d600


	//   ....[2]....
        /*012c*/ 	.word	0x0001d640


	//   ....[3]....
        /*0130*/ 	.word	0x0001d6e0


	//   ....[4]....
        /*0134*/ 	.word	0x0001d720


	//   ....[5]....
        /*0138*/ 	.word	0x0001d760


	//   ....[6]....
        /*013c*/ 	.word	0x0001d7f0


	//   ....[7]....
        /*0140*/ 	.word	0x0001d830


	//   ....[8]....
        /*0144*/ 	.word	0x0001d8d0


	//   ....[9]....
        /*0148*/ 	.word	0x0001d920


	//   ....[10]....
        /*014c*/ 	.word	0x0001d970


	//   ....[11]....
        /*0150*/ 	.word	0x0001da40


	//   ....[12]....
        /*0154*/ 	.word	0x0001daa0


	//   ....[13]....
        /*0158*/ 	.word	0x0001dc30


	//   ....[14]....
        /*015c*/ 	.word	0x0001dd90


	//   ....[15]....
        /*0160*/ 	.word	0x0001ddb0


	//   ....[16]....
        /*0164*/ 	.word	0x0001de70


	//   ....[17]....
        /*0168*/ 	.word	0x0001dff0


	//   ....[18]....
        /*016c*/ 	.word	0x0001e170


	//   ....[19]....
        /*0170*/ 	.word	0x0001e2d0


	//   ....[20]....
        /*0174*/ 	.word	0x0001e410


	//   ....[21]....
        /*0178*/ 	.word	0x0001e450


	//   ....[22]....
        /*017c*/ 	.word	0x0001e490


	//----- nvinfo : EIATTR_MAX_THREADS
	.align		4
.L_5191:
        /*0180*/ 	.byte	0x04, 0x05
        /*0182*/ 	.short	(.L_5193 - .L_5192)
.L_5192:
        /*0184*/ 	.word	0x00000080
        /*0188*/ 	.word	0x00000001
        /*018c*/ 	.word	0x00000001


	//----- nvinfo : EIATTR_CRS_STACK_SIZE
	.align		4
.L_5193:
        /*0190*/ 	.byte	0x04, 0x1e
        /*0192*/ 	.short	(.L_5195 - .L_5194)
.L_5194:
        /*0194*/ 	.word	0x00000000
.L_5195:


//--------------------- .nv.info._ZN2at6native18elementwise_kernelILi128ELi4EZNS0_22gpu_kernel_impl_nocastIZZZNS0_49_GLOBAL__N__b919a28f_16_Normalization_cu_5c38458737batch_norm_elementwise_backward_trainERKNS_6TensorES6_S6_S6_S6_S6_S6_ENKUlvE0_clEvENKUlvE2_clEvEUlN3c108BFloat16ESA_fffffE_EEvRNS_18TensorIteratorBaseERKT_EUliE_EEviT1_ --------------------------
	.section	.nv.info._ZN2at6native18elementwise_kernelILi128ELi4EZNS0_22gpu_kernel_impl_nocastIZZZNS0_49_GLOBAL__N__b919a28f_16_Normalization_cu_5c38458737batch_norm_elementwise_backward_trainERKNS_6TensorES6_S6_S6_S6_S6_S6_ENKUlvE0_clEvENKUlvE2_clEvEUlN3c108BFloat16ESA_fffffE_EEvRNS_18TensorIteratorBaseERKT_EUliE_EEviT1_,"",@"SHT_CUDA_INFO"
	.sectionflags	@""
	.align	4


	//----- nvinfo : EIATTR_CUDA_API_VERSION
	.align		4
        /*0000*/ 	.byte	0x04, 0x37
        /*0002*/ 	.short	(.L_5197 - .L_5196)
.L_5196:
        /*0004*/ 	.word	0x00000082


	//----- nvinfo : EIATTR_SW2861232_WAR
	.align		4
.L_5197:
        /*0008*/ 	.byte	0x01, 0x35
	.zero		2


	//----- nvinfo : EIATTR_PARAM_CBANK
	.align		4
        /*000c*/ 	.byte	0x04, 0x0a
        /*000e*/ 	.short	(.L_5199 - .L_5198)
	.align		4
.L_5198:
        /*0010*/ 	.word	index@(.nv.constant0._ZN2at6native18elementwise_kernelILi128ELi4EZNS0_22gpu_kernel_impl_nocastIZZZNS0_49_GLOBAL__N__b919a28f_16_Normalization_cu_5c38458737batch_norm_elementwise_backward_trainERKNS_6TensorES6_S6_S6_S6_S6_S6_ENKUlvE0_clEvENKUlvE2_clEvEUlN3c108BFloat16ESA_fffffE_EEvRNS_18TensorIteratorBaseERKT_EUliE_EEviT1_)
        /*0014*/ 	.short	0x0160
        /*0016*/ 	.short	0x04b0


	//----- nvinfo : EIATTR_CBANK_PARAM_SIZE
	.align		4
.L_5199:
        /*0018*/ 	.byte	0x03, 0x19
        /*001a*/ 	.short	0x04b0


	//----- nvinfo : EIATTR_KPARAM_INFO
	.align		4
        /*001c*/ 	.byte	0x04, 0x17
        /*001e*/ 	.short	(.L_5201 - .L_5200)
.L_5200:
        /*0020*/ 	.word	0x00000000
        /*0024*/ 	.short	0x0001
        /*0026*/ 	.short	0x0008
        /*0028*/ 	.byte	0x00, 0xf0, 0xa1, 0x12


	//----- nvinfo : EIATTR_KPARAM_INFO
	.align		4
.L_5201:
        /*002c*/ 	.byte	0x04, 0x17
        /*002e*/ 	.short	(.L_5203 - .L_5202)
.L_5202:
        /*0030*/ 	.word	0x00000000
        /*0034*/ 	.short	0x0000
        /*0036*/ 	.short	0x0000
        /*0038*/ 	.byte	0x00, 0xf0, 0x11, 0x00


	//----- nvinfo : EIATTR_MAXREG_COUNT
	.align		4
.L_5203:
        /*003c*/ 	.byte	0x03, 0x1b
        /*003e*/ 	.short	0x0080


	//----- nvinfo : EIATTR_MERCURY_ISA_VERSION
	.align		4
        /*0040*/ 	.byte	0x03, 0x5f
        /*0042*/ 	.short	0x0000


	//----- nvinfo : EIATTR_EXIT_INSTR_OFFSETS
	.align		4
        /*0044*/ 	.byte	0x04, 0x1c
        /*0046*/ 	.short	(.L_5205 - .L_5204)


	//   ....[0]....
.L_5204:
        /*0048*/ 	.word	0x00004f10


	//   ....[1]....
        /*004c*/ 	.word	0x00006910


	//----- nvinfo : EIATTR_MAX_THREADS
	.align		4
.L_5205:
        /*0050*/ 	.byte	0x04, 0x05
        /*0052*/ 	.short	(.L_5207 - .L_5206)
.L_5206:
        /*0054*/ 	.word	0x00000080
        /*0058*/ 	.word	0x00000001
        /*005c*/ 	.word	0x00000001


	//----- nvinfo : EIATTR_CRS_STACK_SIZE
	.align		4
.L_5207:
        /*0060*/ 	.byte	0x04, 0x1e
        /*0062*/ 	.short	(.L_5209 - .L_5208)
.L_5208:
        /*0064*/ 	.word	0x00000000
.L_5209:


//--------------------- .nv.info._ZN2at6native27unrolled_elementwise_kernelIZZZNS0_49_GLOBAL__N__b919a28f_16_Normalization_cu_5c38458737batch_norm_elementwise_backward_trainERKNS_6TensorES5_S5_S5_S5_S5_S5_ENKUlvE0_clEvENKUlvE2_clEvEUlN3c108BFloat16ES9_fffffE_St5arrayIPcLm8EELi4E23TrivialOffsetCalculatorILi7EjESE_ILi1EjENS0_6memory15LoadWithoutCastENSH_16StoreWithoutCastEEEviT_T0_T2_T3_T4_T5_ --------------------------
	.section	.nv.info._ZN2at6native27unrolled_elementwise_kernelIZZZNS0_49_GLOBAL__N__b919a28f_16_Normalization_cu_5c38458737batch_norm_elementwise_backward_trainERKNS_6TensorES5_S5_S5_S5_S5_S5_ENKUlvE0_clEvENKUlvE2_clEvEUlN3c108BFloat16ES9_fffffE_St5arrayIPcLm8EELi4E23TrivialOffsetCalculatorILi7EjESE_ILi1EjENS0_6memory15LoadWithoutCastENSH_16StoreWithoutCastEEEviT_T0_T2_T3_T4_T5_,"",@"SHT_CUDA_INFO"
	.sectionflags	@""
	.align	4


	//----- nvinfo : EIATTR_CUDA_API_VERSION
	.align		4
        /*0000*/ 	.byte	0x04, 0x37
        /*0002*/ 	.short	(.L_5211 - .L_5210)
.L_5210:
        /*0004*/ 	.word	0x00000082


	//----- nvinfo : EIATTR_SW2861232_WAR
	.align		4
.L_5211:
        /*0008*/ 	.byte	0x01, 0x35
	.zero		2


	//----- nvinfo : EIATTR_PARAM_CBANK
	.align		4
        /*000c*/ 	.byte	0x04, 0x0a
        /*000e*/ 	.short	(.L_5213 - .L_5212)
	.align		4
.L_5212:
        /*0010*/ 	.word	index@(.nv.constant0._ZN2at6native27unrolled_elementwise_kernelIZZZNS0_49_GLOBAL__N__b919a28f_16_Normalization_cu_5c38458737batch_norm_elementwise_backward_trainERKNS_6TensorES5_S5_S5_S5_S5_S5_ENKUlvE0_clEvENKUlvE2_clEvEUlN3c108BFloat16ES9_fffffE_St5arrayIPcLm8EELi4E23TrivialOffsetCalculatorILi7EjESE_ILi1EjENS0_6memory15LoadWithoutCastENSH_16StoreWithoutCastEEEviT_T0_T2_T3_T4_T5_)
        /*0014*/ 	.short	0x0160
        /*0016*/ 	.short	0x005c


	//----- nvinfo : EIATTR_CBANK_PARAM_SIZE
	.align		4
.L_5213:
        /*0018*/ 	.byte	0x03, 0x19
        /*001a*/ 	.short	0x005c


	//----- nvinfo : EIATTR_KPARAM_INFO
	.align		4
        /*001c*/ 	.byte	0x04, 0x17
        /*001e*/ 	.short	(.L_5215 - .L_5214)
.L_5214:
        /*0020*/ 	.word	0x00000000
        /*0024*/ 	.short	0x0006
        /*0026*/ 	.short	0x005b
        /*0028*/ 	.byte	0x00, 0xf0, 0x05, 0x00


	//----- nvinfo : EIATTR_KPARAM_INFO
	.align		4
.L_5215:
        /*002c*/ 	.byte	0x04, 0x17
        /*002e*/ 	.short	(.L_5217 - .L_5216)
.L_5216:
        /*0030*/ 	.word	0x00000000
        /*0034*/ 	.short	0x0005
        /*0036*/ 	.short	0x005a
        /*0038*/ 	.byte	0x00, 0xf0, 0x05, 0x00


	//----- nvinfo : EIATTR_KPARAM_INFO
	.align		4
.L_5217:
        /*003c*/ 	.byte	0x04, 0x17
        /*003e*/ 	.short	(.L_5219 - .L_5218)
.L_5218:
        /*0040*/ 	.word	0x00000000
        /*0044*/ 	.short	0x0004
        /*0046*/ 	.short	0x0059
        /*0048*/ 	.byte	0x00, 0xf0, 0x05, 0x00


	//----- nvinfo : EIATTR_KPARAM_INFO
	.align		4
.L_5219:
        /*004c*/ 	.byte	0x04, 0x17
        /*004e*/ 	.short	(.L_5221 - .L_5220)
.L_5220:
        /*0050*/ 	.word	0x00000000
        /*0054*/ 	.short	0x0003
        /*0056*/ 	.short	0x0058
        /*0058*/ 	.byte	0x00, 0xf0, 0x05, 0x00


	//----- nvinfo : EIATTR_KPARAM_INFO
	.align		4
.L_5221:
        /*005c*/ 	.byte	0x04, 0x17
        /*005e*/ 	.short	(.L_5223 - .L_5222)
.L_5222:
        /*0060*/ 	.word	0x00000000
        /*0064*/ 	.short	0x0002
        /*0066*/ 	.short	0x0018
        /*0068*/ 	.byte	0x00, 0xf0, 0x01, 0x01


	//----- nvinfo : EIATTR_KPARAM_INFO
	.align		4
.L_5223:
        /*006c*/ 	.byte	0x04, 0x17
        /*006e*/ 	.short	(.L_5225 - .L_5224)
.L_5224:
        /*0070*/ 	.word	0x00000000
        /*0074*/ 	.short	0x0001
        /*0076*/ 	.short	0x0008
        /*0078*/ 	.byte	0x00, 0xf0, 0x41, 0x00


	//----- nvinfo : EIATTR_KPARAM_INFO
	.align		4
.L_5225:
        /*007c*/ 	.byte	0x04, 0x17
        /*007e*/ 	.short	(.L_5227 - .L_5226)
.L_5226:
        /*0080*/ 	.word	0x00000000
        /*0084*/ 	.short	0x0000
        /*0086*/ 	.short	0x0000
        /*0088*/ 	.byte	0x00, 0xf0, 0x11, 0x00


	//----- nvinfo : EIATTR_MAXREG_COUNT
	.align		4
.L_5227:
        /*008c*/ 	.byte	0x03, 0x1b
        /*008e*/ 	.short	0x00ff


	//----- nvinfo : EIATTR_MERCURY_ISA_VERSION
	.align		4
        /*0090*/ 	.byte	0x03, 0x5f
        /*0092*/ 	.short	0x0000


	//----- nvinfo : EIATTR_EXIT_INSTR_OFFSETS
	.align		4
        /*0094*/ 	.byte	0x04, 0x1c
        /*0096*/ 	.short	(.L_5229 - .L_5228)


	//   ....[0]....
.L_5228:
        /*0098*/ 	.word	0x00000ba0


	//   ....[1]....
        /*009c*/ 	.word	0x00000bf0


	//----- nvinfo : EIATTR_MAX_THREADS
	.align		4
.L_5229:
        /*00a0*/ 	.byte	0x04, 0x05
        /*00a2*/ 	.short	(.L_5231 - .L_5230)
.L_5230:
        /*00a4*/ 	.word	0x00000080
        /*00a8*/ 	.word	0x00000001
        /*00ac*/ 	.word	0x00000001


	//----- nvinfo : EIATTR_CRS_STACK_SIZE
	.align		4
.L_5231:
        /*00b0*/ 	.byte	0x04, 0x1e
        /*00b2*/ 	.short	(.L_5233 - .L_5232)
.L_5232:
        /*00b4*/ 	.word	0x00000000
.L_5233:


//--------------------- .nv.info._ZN2at6native29vectorized_elementwise_kernelILi2EZZZNS0_49_GLOBAL__N__b919a28f_16_Normalization_cu_5c38458737batch_norm_elementwise_backward_trainERKNS_6TensorES5_S5_S5_S5_S5_S5_ENKUlvE0_clEvENKUlvE2_clEvEUlN3c108BFloat16ES9_fffffE_St5arrayIPcLm8EEEEviT0_T1_ --------------------------
	.section	.nv.info._ZN2at6native29vectorized_elementwise_kernelILi2EZZZNS0_49_GLOBAL__N__b919a28f_16_Normalization_cu_5c38458737batch_norm_elementwise_backward_trainERKNS_6TensorES5_S5_S5_S5_S5_S5_ENKUlvE0_clEvENKUlvE2_clEvEUlN3c108BFloat16ES9_fffffE_St5arrayIPcLm8EEEEviT0_T1_,"",@"SHT_CUDA_INFO"
	.sectionflags	@""
	.align	4


	//----- nvinfo : EIATTR_CUDA_API_VERSION
	.align		4
        /*0000*/ 	.byte	0x04, 0x37
        /*0002*/ 	.short	(.L_5235 - .L_5234)
.L_5234:
        /*0004*/ 	.word	0x00000082


	//----- nvinfo : EIATTR_SW2861232_WAR
	.align		4
.L_5235:
        /*0008*/ 	.byte	0x01, 0x35
	.zero		2


	//----- nvinfo : EIATTR_PARAM_CBANK
	.align		4
        /*000c*/ 	.byte	0x04, 0x0a
        /*000e*/ 	.short	(.L_5237 - .L_5236)
	.align		4
.L_5236:
        /*0010*/ 	.word	index@(.nv.constant0._ZN2at6native29vectorized_elementwise_kernelILi2EZZZNS0_49_GLOBAL__N__b919a28f_16_Normalization_cu_5c38458737batch_norm_elementwise_backward_trainERKNS_6TensorES5_S5_S5_S5_S5_S5_ENKUlvE0_clEvENKUlvE2_clEvEUlN3c108BFloat16ES9_fffffE_St5arrayIPcLm8EEEEviT0_T1_)
        /*0014*/ 	.short	0x0160
        /*0016*/ 	.short	0x0058


	//----- nvinfo : EIATTR_CBANK_PARAM_SIZE
	.align		4
.L_5237:
        /*0018*/ 	.byte	0x03, 0x19
        /*001a*/ 	.short	0x0058


	//----- nvinfo : EIATTR_KPARAM_INFO
	.align		4
        /*001c*/ 	.byte	0x04, 0x17
        /*001e*/ 	.short	(.L_5239 - .L_5238)
.L_5238:
        /*0020*/ 	.word	0x00000000
        /*0024*/ 	.short	0x0002
        /*0026*/ 	.short	0x0018
        /*0028*/ 	.byte	0x00, 0xf0, 0x01, 0x01


	//----- nvinfo : EIATTR_KPARAM_INFO
	.align		4
.L_5239:
        /*002c*/ 	.byte	0x04, 0x17
        /*002e*/ 	.short	(.L_5241 - .L_5240)
.L_5240:
        /*0030*/ 	.word	0x00000000
        /*0034*/ 	.short	0x0001
        /*0036*/ 	.short	0x0008
        /*0038*/ 	.byte	0x00, 0xf0, 0x41, 0x00


	//----- nvinfo : EIATTR_KPARAM_INFO
	.align		4
.L_5241:
        /*003c*/ 	.byte	0x04, 0x17
        /*003e*/ 	.short	(.L_5243 - .L_5242)
.L_5242:
        /*0040*/ 	.word	0x00000000
        /*0044*/ 	.short	0x0000
        /*0046*/ 	.short	0x0000
        /*0048*/ 	.byte	0x00, 0xf0, 0x11, 0x00


	//----- nvinfo : EIATTR_MAXREG_COUNT
	.align		4
.L_5243:
        /*004c*/ 	.byte	0x03, 0x1b
        /*004e*/ 	.short	0x00ff


	//----- nvinfo : EIATTR_MERCURY_ISA_VERSION
	.align		4
        /*0050*/ 	.byte	0x03, 0x5f
        /*0052*/ 	.short	0x0000


	//----- nvinfo : EIATTR_EXIT_INSTR_OFFSETS
	.align		4
        /*0054*/ 	.byte	0x04, 0x1c
        /*0056*/ 	.short	(.L_5245 - .L_5244)


	//   ....[0]....
.L_5244:
        /*0058*/ 	.word	0x000008e0


	//   ....[1]....
        /*005c*/ 	.word	0x00002060


	//   ....[2]....
        /*0060*/ 	.word	0x000020b0


	//----- nvinfo : EIATTR_MAX_THREADS
	.align		4
.L_5245:
        /*0064*/ 	.byte	0x04, 0x05
        /*0066*/ 	.short	(.L_5247 - .L_5246)
.L_5246:
        /*0068*/ 	.word	0x00000080
        /*006c*/ 	.word	0x00000001
        /*0070*/ 	.word	0x00000001


	//----- nvinfo : EIATTR_CRS_STACK_SIZE
	.align		4
.L_5247:
        /*0074*/ 	.byte	0x04, 0x1e
        /*0076*/ 	.short	(.L_5249 - .L_5248)
.L_5248:
        /*0078*/ 	.word	0x00000000
.L_5249:


//--------------------- .nv.info._ZN2at6native29vectorized_elementwise_kernelILi4EZZZNS0_49_GLOBAL__N__b919a28f_16_Normalization_cu_5c38458737batch_norm_elementwise_backward_trainERKNS_6TensorES5_S5_S5_S5_S5_S5_ENKUlvE0_clEvENKUlvE2_clEvEUlN3c108BFloat16ES9_fffffE_St5arrayIPcLm8EEEEviT0_T1_ --------------------------
	.section	.nv.info._ZN2at6native29vectorized_elementwise_kernelILi4EZZZNS0_49_GLOBAL__N__b919a28f_16_Normalization_cu_5c38458737batch_norm_elementwise_backward_trainERKNS_6TensorES5_S5_S5_S5_S5_S5_ENKUlvE0_clEvENKUlvE2_clEvEUlN3c108BFloat16ES9_fffffE_St5arrayIPcLm8EEEEviT0_T1_,"",@"SHT_CUDA_INFO"
	.sectionflags	@""
	.align	4


	//----- nvinfo : EIATTR_CUDA_API_VERSION
	.align		4
        /*0000*/ 	.byte	0x04, 0x37
        /*0002*/ 	.short	(.L_5251 - .L_5250)
.L_5250:
        /*0004*/ 	.word	0x00000082


	//----- nvinfo : EIATTR_SW2861232_WAR
	.align		4
.L_5251:
        /*0008*/ 	.byte	0x01, 0x35
	.zero		2


	//----- nvinfo : EIATTR_PARAM_CBANK
	.align		4
        /*000c*/ 	.byte	0x04, 0x0a
        /*000e*/ 	.short	(.L_5253 - .L_5252)
	.align		4
.L_5252:
        /*0010*/ 	.word	index@(.nv.constant0._ZN2at6native29vectorized_elementwise_kernelILi4EZZZNS0_49_GLOBAL__N__b919a28f_16_Normalization_cu_5c38458737batch_norm_elementwise_backward_trainERKNS_6TensorES5_S5_S5_S5_S5_S5_ENKUlvE0_clEvENKUlvE2_clEvEUlN3c108BFloat16ES9_fffffE_St5arrayIPcLm8EEEEviT0_T1_)
        /*0014*/ 	.short	0x0160
        /*0016*/ 	.short	0x0058


	//----- nvinfo : EIATTR_CBANK_PARAM_SIZE
	.align		4
.L_5253:
        /*0018*/ 	.byte	0x03, 0x19
        /*001a*/ 	.short	0x0058


	//----- nvinfo : EIATTR_KPARAM_INFO
	.align		4
        /*001c*/ 	.byte	0x04, 0x17
        /*001e*/ 	.short	(.L_5255 - .L_5254)
.L_5254:
        /*0020*/ 	.word	0x00000000
        /*0024*/ 	.short	0x0002
        /*0026*/ 	.short	0x0018
        /*0028*/ 	.byte	0x00, 0xf0, 0x01, 0x01


	//----- nvinfo : EIATTR_KPARAM_INFO
	.align		4
.L_5255:
        /*002c*/ 	.byte	0x04, 0x17
        /*002e*/ 	.short	(.L_5257 - .L_5256)
.L_5256:
        /*0030*/ 	.word	0x00000000
        /*0034*/ 	.short	0x0001
        /*0036*/ 	.short	0x0008
        /*0038*/ 	.byte	0x00, 0xf0, 0x41, 0x00


	//----- nvinfo : EIATTR_KPARAM_INFO
	.align		4
.L_5257:
        /*003c*/ 	.byte	0x04, 0x17
        /*003e*/ 	.short	(.L_5259 - .L_5258)
.L_5258:
        /*0040*/ 	.word	0x00000000
        /*0044*/ 	.short	0x0000
        /*0046*/ 	.short	0x0000
        /*0048*/ 	.byte	0x00, 0xf0, 0x11, 0x00


	//----- nvinfo : EIATTR_MAXREG_COUNT
	.align		4
.L_5259:
        /*004c*/ 	.byte	0x03, 0x1b
        /*004e*/ 	.short	0x00ff


	//----- nvinfo : EIATTR_MERCURY_ISA_VERSION
	.align		4
        /*0050*/ 	.byte	0x03, 0x5f
        /*0052*/ 	.short	0x0000


	//----- nvinfo : EIATTR_EXIT_INSTR_OFFSETS
	.align		4
        /*0054*/ 	.byte	0x04, 0x1c
        /*0056*/ 	.short	(.L_5261 - .L_5260)


	//   ....[0]....
.L_5260:
        /*0058*/ 	.word	0x000007e0


	//   ....[1]....
        /*005c*/ 	.word	0x00001f60


	//   ....[2]....
        /*0060*/ 	.word	0x00001fb0


	//----- nvinfo : EIATTR_MAX_THREADS
	.align		4
.L_5261:
        /*0064*/ 	.byte	0x04, 0x05
        /*0066*/ 	.short	(.L_5263 - .L_5262)
.L_5262:
        /*0068*/ 	.word	0x00000080
        /*006c*/ 	.word	0x00000001
        /*0070*/ 	.word	0x00000001


	//----- nvinfo : EIATTR_CRS_STACK_SIZE
	.align		4
.L_5263:
        /*0074*/ 	.byte	0x04, 0x1e
        /*0076*/ 	.short	(.L_5265 - .L_5264)
.L_5264:
        /*0078*/ 	.word	0x00000000
.L_5265:


//--------------------- .nv.info._ZN2at6native29vectorized_elementwise_kernelILi8EZZZNS0_49_GLOBAL__N__b919a28f_16_Normalization_cu_5c38458737batch_norm_elementwise_backward_trainERKNS_6TensorES5_S5_S5_S5_S5_S5_ENKUlvE0_clEvENKUlvE2_clEvEUlN3c108BFloat16ES9_fffffE_St5arrayIPcLm8EEEEviT0_T1_ --------------------------
	.section	.nv.info._ZN2at6native29vectorized_elementwise_kernelILi8EZZZNS0_49_GLOBAL__N__b919a28f_16_Normalization_cu_5c38458737batch_norm_elementwise_backward_trainERKNS_6TensorES5_S5_S5_S5_S5_S5_ENKUlvE0_clEvENKUlvE2_clEvEUlN3c108BFloat16ES9_fffffE_St5arrayIPcLm8EEEEviT0_T1_,"",@"SHT_CUDA_INFO"
	.sectionflags	@""
	.align	4


	//----- nvinfo : EIATTR_CUDA_API_VERSION
	.align		4
        /*0000*/ 	.byte	0x04, 0x37
        /*0002*/ 	.short	(.L_5267 - .L_5266)
.L_5266:
        /*0004*/ 	.word	0x00000082


	//----- nvinfo : EIATTR_SW2861232_WAR
	.align		4
.L_5267:
        /*0008*/ 	.byte	0x01, 0x35
	.zero		2


	//----- nvinfo : EIATTR_PARAM_CBANK
	.align		4
        /*000c*/ 	.byte	0x04, 0x0a
        /*000e*/ 	.short	(.L_5269 - .L_5268)
	.align		4
.L_5268:
        /*0010*/ 	.word	index@(.nv.constant0._ZN2at6native29vectorized_elementwise_kernelILi8EZZZNS0_49_GLOBAL__N__b919a28f_16_Normalization_cu_5c38458737batch_norm_elementwise_backward_trainERKNS_6TensorES5_S5_S5_S5_S5_S5_ENKUlvE0_clEvENKUlvE2_clEvEUlN3c108BFloat16ES9_fffffE_St5arrayIPcLm8EEEEviT0_T1_)
        /*0014*/ 	.short	0x0160
        /*0016*/ 	.short	0x0058


	//----- nvinfo : EIATTR_CBANK_PARAM_SIZE
	.align		4
.L_5269:
        /*0018*/ 	.byte	0x03, 0x19
        /*001a*/ 	.short	0x0058


	//----- nvinfo : EIATTR_KPARAM_INFO
	.align		4
        /*001c*/ 	.byte	0x04, 0x17
        /*001e*/ 	.short	(.L_5271 - .L_5270)
.L_5270:
        /*0020*/ 	.word	0x00000000
        /*0024*/ 	.short	0x0002
        /*0026*/ 	.short	0x0018
        /*0028*/ 	.byte	0x00, 0xf0, 0x01, 0x01


	//----- nvinfo : EIATTR_KPARAM_INFO
	.align		4
.L_5271:
        /*002c*/ 	.byte	0x04, 0x17
        /*002e*/ 	.short	(.L_5273 - .L_5272)
.L_5272:
        /*0030*/ 	.word	0x00000000
        /*0034*/ 	.short	0x0001
        /*0036*/ 	.short	0x0008
        /*0038*/ 	.byte	0x00, 0xf0, 0x41, 0x00


	//----- nvinfo : EIATTR_KPARAM_INFO
	.align		4
.L_5273:
        /*003c*/ 	.byte	0x04, 0x17
        /*003e*/ 	.short	(.L_5275 - .L_5274)
.L_5274:
        /*0040*/ 	.word	0x00000000
        /*0044*/ 	.short	0x0000
        /*0046*/ 	.short	0x0000
        /*0048*/ 	.byte	0x00, 0xf0, 0x11, 0x00


	//----- nvinfo : EIATTR_MAXREG_COUNT
	.align		4
.L_5275:
        /*004c*/ 	.byte	0x03, 0x1b
        /*004e*/ 	.short	0x00ff


	//----- nvinfo : EIATTR_MERCURY_ISA_VERSION
	.align		4
        /*0050*/ 	.byte	0x03, 0x5f
        /*0052*/ 	.short	0x0000


	//----- nvinfo : EIATTR_EXIT_INSTR_OFFSETS
	.align		4
        /*0054*/ 	.byte	0x04, 0x1c
        /*0056*/ 	.short	(.L_5277 - .L_5276)


	//   ....[0]....
.L_5276:
        /*0058*/ 	.word	0x00000010


	//----- nvinfo : EIATTR_MAX_THREADS
	.align		4
.L_5277:
        /*005c*/ 	.byte	0x04, 0x05
        /*005e*/ 	.short	(.L_5279 - .L_5278)
.L_5278:
        /*0060*/ 	.word	0x00000080
        /*0064*/ 	.word	0x00000001
        /*0068*/ 	.word	0x00000001
.L_5279:


//--------------------- .nv.info._ZN2at6native18elementwise_kernelILi128ELi4EZNS0_15gpu_kernel_implIZZZNS0_49_GLOBAL__N__b919a28f_16_Normalization_cu_5c38458737batch_norm_elementwise_backward_trainERKNS_6TensorES6_S6_S6_S6_S6_S6_ENKUlvE0_clEvENKUlvE1_clEvEUlN3c104HalfESA_fffffE_EEvRNS_18TensorIteratorBaseERKT_EUliE_EEviT1_ --------------------------
	.section	.nv.info._ZN2at6native18elementwise_kernelILi128ELi4EZNS0_15gpu_kernel_implIZZZNS0_49_GLOBAL__N__b919a28f_16_Normalization_cu_5c38458737batch_norm_elementwise_backward_trainERKNS_6TensorES6_S6_S6_S6_S6_S6_ENKUlvE0_clEvENKUlvE1_clEvEUlN3c104HalfESA_fffffE_EEvRNS_18TensorIteratorBaseERKT_EUliE_EEviT1_,"",@"SHT_CUDA_INFO"
	.sectionflags	@""
	.align	4


	//----- nvinfo : EIATTR_CUDA_API_VERSION
	.align		4
        /*0000*/ 	.byte	0x04, 0x37
        /*0002*/ 	.short	(.L_5281 - .L_5280)
.L_5280:
        /*0004*/ 	.word	0x00000082


	//----- nvinfo : EIATTR_SW2861232_WAR
	.align		4
.L_5281:
        /*0008*/ 	.byte	0x01, 0x35
	.zero		2


	//----- nvinfo : EIATTR_PARAM_CBANK
	.align		4
        /*000c*/ 	.byte	0x04, 0x0a
        /*000e*/ 	.short	(.L_5283 - .L_5282)
	.align		4
.L_5282:
        /*0010*/ 	.word	index@(.nv.constant0._ZN2at6native18elementwise_kernelILi128ELi4EZNS0_15gpu_kernel_implIZZZNS0_49_GLOBAL__N__b919a28f_16_Normalization_cu_5c38458737batch_norm_elementwise_backward_trainERKNS_6TensorES6_S6_S6_S6_S6_S6_ENKUlvE0_clEvENKUlvE1_clEvEUlN3c104HalfESA_fffffE_EEvRNS_18TensorIteratorBaseERKT_EUliE_EEviT1_)
        /*0014*/ 	.short	0x0160
        /*0016*/ 	.short	0x04b8


	//----- nvinfo : EIATTR_CBANK_PARAM_SIZE
	.align		4
.L_5283:
        /*0018*/ 	.byte	0x03, 0x19
        /*001a*/ 	.short	0x04b8


	//----- nvinfo : EIATTR_KPARAM_INFO
	.align		4
        /*001c*/ 	.byte	0x04, 0x17
        /*001e*/ 	.short	(.L_5285 - .L_5284)
.L_5284:
        /*0020*/ 	.word	0x00000000
        /*0024*/ 	.short	0x0001
        /*0026*/ 	.short	0x0008
        /*0028*/ 	.byte	0x00, 0xf0, 0xc1, 0x12


	//----- nvinfo : EIATTR_KPARAM_INFO
	.align		4
.L_5285:
        /*002c*/ 	.byte	0x04, 0x17
        /*002e*/ 	.short	(.L_5287 - .L_5286)
.L_5286:
        /*0030*/ 	.word	0x00000000
        /*0034*/ 	.short	0x0000
        /*0036*/ 	.short	0x0000
        /*0038*/ 	.byte	0x00, 0xf0, 0x11, 0x00


	//----- nvinfo : EIATTR_MAXREG_COUNT
	.align		4
.L_5287:
        /*003c*/ 	.byte	0x03, 0x1b
        /*003e*/ 	.short	0x0080


	//----- nvinfo : EIATTR_EXTERNS
	.align		4
        /*0040*/ 	.byte	0x04, 0x0f
        /*0042*/ 	.short	(.L_5289 - .L_5288)


	//   ....[0]....
	.align		4
.L_5288:
        /*0044*/ 	.word	index@(__assertfail)


	//----- nvinfo : EIATTR_MERCURY_ISA_VERSION
	.align		4
.L_5289:
        /*0048*/ 	.byte	0x03, 0x5f
        /*004a*/ 	.short	0x0000


	//----- nvinfo : EIATTR_SYSCALL_OFFSETS
	.align		4
        /*004c*/ 	.byte	0x04, 0x46
        /*004e*/ 	.short	(.L_5291 - .L_5290)


	//   ....[0]....
.L_5290:
        /*0050*/ 	.word	0x00002820


	//   ....[1]....
        /*0054*/ 	.word	0x00003870


	//   ....[2]....
        /*0058*/ 	.word	0x000046a0


	//   ....[3]....
        /*005c*/ 	.word	0x000054a0


	//   ....[4]....
        /*0060*/ 	.word	0x000062a0


	//   ....[5]....
        /*0064*/ 	.word	0x000070a0


	//   ....[6]....
        /*0068*/ 	.word	0x00007ea0


	//   ....[7]....
        /*006c*/ 	.word	0x00008ed0


	//   ....[8]....
        /*0070*/ 	.word	0x0000b760


	//   ....[9]....
        /*0074*/ 	.word	0x0000c7b0


	//   ....[10]....
        /*0078*/ 	.word	0x0000d5e0


	//   ....[11]....
        /*007c*/ 	.word	0x0000e3e0


	//   ....[12]....
        /*0080*/ 	.word	0x0000f1e0


	//   ....[13]....
        /*0084*/ 	.word	0x0000ffe0


	//   ....[14]....
        /*0088*/ 	.word	0x00010de0


	//   ....[15]....
        /*008c*/ 	.word	0x00011e10


	//   ....[16]....
        /*0090*/ 	.word	0x00014670


	//   ....[17]....
        /*0094*/ 	.word	0x000156c0


	//   ....[18]....
        /*0098*/ 	.word	0x000164f0


	//   ....[19]....
        /*009c*/ 	.word	0x000172f0


	//   ....[20]....
        /*00a0*/ 	.word	0x000180f0


	//   ....[21]....
        /*00a4*/ 	.word	0x00018ef0


	//   ....[22]....
        /*00a8*/ 	.word	0x00019cf0


	//   ....[23]....
        /*00ac*/ 	.word	0x0001ad20


	//   ....[24]....
        /*00b0*/ 	.word	0x0001d580


	//   ....[25]....
        /*00b4*/ 	.word	0x0001e5d0


	//   ....[26]....
        /*00b8*/ 	.word	0x0001f400


	//   ....[27]....
        /*00bc*/ 	.word	0x00020200


	//   ....[28]....
        /*00c0*/ 	.word	0x00021000


	//   ....[29]....
        /*00c4*/ 	.word	0x00021e00


	//   ....[30]....
        /*00c8*/ 	.word	0x00022c00


	//   ....[31]....
        /*00cc*/ 	.word	0x00023c30


	//----- nvinfo : EIATTR_EXIT_INSTR_OFFSETS
	.align		4
.L_5291:
        /*00d0*/ 	.byte	0x04, 0x1c
        /*00d2*/ 	.short	(.L_5293 - .L_5292)


	//   ....[0]....
.L_5292:
        /*00d4*/ 	.word	0x0001ade0


	//   ....[1]....
        /*00d8*/ 	.word	0x00022e30


	//   ....[2]....
        /*00dc*/ 	.word	0x00022e70


	//   ....[3]....
        /*00e0*/ 	.word	0x00022f10


	//   ....[4]....
        /*00e4*/ 	.word	0x00022f50


	//   ....[5]....
        /*00e8*/ 	.word	0x00022f90


	//   ....[6]....
        /*00ec*/ 	.word	0x00023020


	//   ....[7]....
        /*00f0*/ 	.word	0x00023040


	//   ....[8]....
        /*00f4*/ 	.word	0x000230e0


	//   ....[9]....
        /*00f8*/ 	.word	0x00023130


	//   ....[10]....
        /*00fc*/ 	.word	0x00023180


	//   ....[11]....
        /*0100*/ 	.word	0x00023250


	//   ....[12]....
        /*0104*/ 	.word	0x000232b0


	//   ....[13]....
        /*0108*/ 	.word	0x00023440


	//   ....[14]....
        /*010c*/ 	.word	0x000235a0


	//   ....[15]....
        /*0110*/ 	.word	0x000235e0


	//   ....[16]....
        /*0114*/ 	.word	0x000236a0


	//   ....[17]....
        /*0118*/ 	.word	0x00023820


	//   ....[18]....
        /*011c*/ 	.word	0x000239a0


	//   ....[19]....
        /*0120*/ 	.word	0x00023b00


	//   ....[20]....
        /*0124*/ 	.word	0x00023c40


	//   ....[21]....
        /*0128*/ 	.word	0x00023c80


	//   ....[22]....
        /*012c*/ 	.word	0x00023cc0


	//----- nvinfo : EIATTR_MAX_THREADS
	.align		4
.L_5293:
        /*0130*/ 	.byte	0x04, 0x05
        /*0132*/ 	.short	(.L_5295 - .L_5294)
.L_5294:
        /*0134*/ 	.word	0x00000080
        /*0138*/ 	.word	0x00000001
        /*013c*/ 	.word	0x00000001


	//----- nvinfo : EIATTR_CRS_STACK_SIZE
	.align		4
.L_5295:
        /*0140*/ 	.byte	0x04, 0x1e
        /*0142*/ 	.short	(.L_5297 - .L_5296)
.L_5296:
        /*0144*/ 	.word	0x00000000
.L_5297:


//--------------------- .nv.info._ZN2at6native27unrolled_elementwise_kernelIZZZNS0_49_GLOBAL__N__b919a28f_16_Normalization_cu_5c38458737batch_norm_elementwise_backward_trainERKNS_6TensorES5_S5_S5_S5_S5_S5_ENKUlvE0_clEvENKUlvE1_clEvEUlN3c104HalfES9_fffffE_St5arrayIPcLm8EELi4E23TrivialOffsetCalculatorILi7EjESE_ILi1EjENS0_6memory12LoadWithCastILi7EEENSH_13StoreWithCastILi1EEEEEviT_T0_T2_T3_T4_T5_ --------------------------
	.section	.nv.info._ZN2at6native27unrolled_elementwise_kernelIZZZNS0_49_GLOBAL__N__b919a28f_16_Normalization_cu_5c38458737batch_norm_elementwise_backward_trainERKNS_6TensorES5_S5_S5_S5_S5_S5_ENKUlvE0_clEvENKUlvE1_clEvEUlN3c104HalfES9_fffffE_St5arrayIPcLm8EELi4E23TrivialOffsetCalculatorILi7EjESE_ILi1EjENS0_6memory12LoadWithCastILi7EEENSH_13StoreWithCastILi1EEEEEviT_T0_T2_T3_T4_T5_,"",@"SHT_CUDA_INFO"
	.sectionflags	@""
	.align	4


	//----- nvinfo : EIATTR_CUDA_API_VERSION
	.align		4
        /*0000*/ 	.byte	0x04, 0x37
        /*0002*/ 	.short	(.L_5299 - .L_5298)
.L_5298:
        /*0004*/ 	.word	0x00000082


	//----- nvinfo : EIATTR_SW2861232_WAR
	.align		4
.L_5299:
        /*0008*/ 	.byte	0x01, 0x35
	.zero		2


	//----- nvinfo : EIATTR_PARAM_CBANK
	.align		4
        /*000c*/ 	.byte	0x04, 0x0a
        /*000e*/ 	.short	(.L_5301 - .L_5300)
	.align		4
.L_5300:
        /*0010*/ 	.word	index@(.nv.constant0._ZN2at6native27unrolled_elementwise_kernelIZZZNS0_49_GLOBAL__N__b919a28f_16_Normalization_cu_5c38458737batch_norm_elementwise_backward_trainERKNS_6TensorES5_S5_S5_S5_S5_S5_ENKUlvE0_clEvENKUlvE1_clEvEUlN3c104HalfES9_fffffE_St5arrayIPcLm8EELi4E23TrivialOffsetCalculatorILi7EjESE_ILi1EjENS0_6memory12LoadWithCastILi7EEENSH_13StoreWithCastILi1EEEEEviT_T0_T2_T3_T4_T5_)
        /*0014*/ 	.short	0x0160
        /*0016*/ 	.short	0x0088


	//----- nvinfo : EIATTR_CBANK_PARAM_SIZE
	.align		4
.L_5301:
        /*0018*/ 	.byte	0x03, 0x19
        /*001a*/ 	.short	0x0088


	//----- nvinfo : EIATTR_KPARAM_INFO
	.align		4
        /*001c*/ 	.byte	0x04, 0x17
        /*001e*/ 	.short	(.L_5303 - .L_5302)
.L_5302:
        /*0020*/ 	.word	0x00000000
        /*0024*/ 	.short	0x0006
        /*0026*/ 	.short	0x0080
        /*0028*/ 	.byte	0x00, 0xf0, 0x21, 0x00


	//----- nvinfo : EIATTR_KPARAM_INFO
	.align		4
.L_5303:
        /*002c*/ 	.byte	0x04, 0x17
        /*002e*/ 	.short	(.L_5305 - .L_5304)
.L_5304:
        /*0030*/ 	.word	0x00000000
        /*0034*/ 	.short	0x0005
        /*0036*/ 	.short	0x005c
        /*0038*/ 	.byte	0x00, 0xf0, 0x91, 0x00


	//----- nvinfo : EIATTR_KPARAM_INFO
	.align		4
.L_5305:
        /*003c*/ 	.byte	0x04, 0x17
        /*003e*/ 	.short	(.L_5307 - .L_5306)
.L_5306:
        /*0040*/ 	.word	0x00000000
        /*0044*/ 	.short	0x0004
        /*0046*/ 	.short	0x0059
        /*0048*/ 	.byte	0x00, 0xf0, 0x05, 0x00


	//----- nvinfo : EIATTR_KPARAM_INFO
	.align		4
.L_5307:
        /*004c*/ 	.byte	0x04, 0x17
        /*004e*/ 	.short	(.L_5309 - .L_5308)
.L_5308:
        /*0050*/ 	.word	0x00000000
        /*0054*/ 	.short	0x0003
        /*0056*/ 	.short	0x0058
        /*0058*/ 	.byte	0x00, 0xf0, 0x05, 0x00


	//----- nvinfo : EIATTR_KPARAM_INFO
	.align		4
.L_5309:
        /*005c*/ 	.byte	0x04, 0x17
        /*005e*/ 	.short	(.L_5311 - .L_5310)
.L_5310:
        /*0060*/ 	.word	0x00000000
        /*0064*/ 	.short	0x0002
        /*0066*/ 	.short	0x0018
        /*0068*/ 	.byte	0x00, 0xf0, 0x01, 0x01


	//----- nvinfo : EIATTR_KPARAM_INFO
	.align		4
.L_5311:
        /*006c*/ 	.byte	0x04, 0x17
        /*006e*/ 	.short	(.L_5313 - .L_5312)
.L_5312:
        /*0070*/ 	.word	0x00000000
        /*0074*/ 	.short	0x0001
        /*0076*/ 	.short	0x0008
        /*0078*/ 	.byte	0x00, 0xf0, 0x41, 0x00


	//----- nvinfo : EIATTR_KPARAM_INFO
	.align		4
.L_5313:
        /*007c*/ 	.byte	0x04, 0x17
        /*007e*/ 	.short	(.L_5315 - .L_5314)
.L_5314:
        /*0080*/ 	.word	0x00000000
        /*0084*/ 	.short	0x0000
        /*0086*/ 	.short	0x0000
        /*0088*/ 	.byte	0x00, 0xf0, 0x11, 0x00


	//----- nvinfo : EIATTR_MAXREG_COUNT
	.align		4
.L_5315:
        /*008c*/ 	.byte	0x03, 0x1b
        /*008e*/ 	.short	0x00ff


	//----- nvinfo : EIATTR_EXTERNS
	.align		4
        /*0090*/ 	.byte	0x04, 0x0f
        /*0092*/ 	.short	(.L_5317 - .L_5316)


	//   ....[0]....
	.align		4
.L_5316:
        /*0094*/ 	.word	index@(__assertfail)


	//----- nvinfo : EIATTR_MERCURY_ISA_VERSION
	.align		4
.L_5317:
        /*0098*/ 	.byte	0x03, 0x5f
        /*009a*/ 	.short	0x0000


	//----- nvinfo : EIATTR_SYSCALL_OFFSETS
	.align		4
        /*009c*/ 	.byte	0x04, 0x46
        /*009e*/ 	.short	(.L_5319 - .L_5318)


	//   ....[0]....
.L_5318:
        /*00a0*/ 	.word	0x00001110


	//   ....[1]....
        /*00a4*/ 	.word	0x00002160


	//   ....[2]....
        /*00a8*/ 	.word	0x00002f90


	//   ....[3]....
        /*00ac*/ 	.word	0x00003d90


	//   ....[4]....
        /*00b0*/ 	.word	0x00004b90


	//   ....[5]....
        /*00b4*/ 	.word	0x00005990


	//   ....[6]....
        /*00b8*/ 	.word	0x00006790


	//   ....[7]....
        /*00bc*/ 	.word	0x00007850


	//   ....[8]....
        /*00c0*/ 	.word	0x000088a0


	//   ....[9]....
        /*00c4*/ 	.word	0x000096d0


	//   ....[10]....
        /*00c8*/ 	.word	0x0000a4d0


	//   ....[11]....
        /*00cc*/ 	.word	0x0000b2d0


	//   ....[12]....
        /*00d0*/ 	.word	0x0000c0d0


	//   ....[13]....
        /*00d4*/ 	.word	0x0000ced0


	//   ....[14]....
        /*00d8*/ 	.word	0x0000dfe0


	//   ....[15]....
        /*00dc*/ 	.word	0x0000f030


	//   ....[16]....
        /*00e0*/ 	.word	0x0000fe60


	//   ....[17]....
        /*00e4*/ 	.word	0x00010c60


	//   ....[18]....
        /*00e8*/ 	.word	0x00011a60


	//   ....[19]....
        /*00ec*/ 	.word	0x00012860


	//   ....[20]....
        /*00f0*/ 	.word	0x00013660


	//   ....[21]....
        /*00f4*/ 	.word	0x00014710


	//   ....[22]....
        /*00f8*/ 	.word	0x00015760


	//   ....[23]....
        /*00fc*/ 	.word	0x00016590


	//   ....[24]....
        /*0100*/ 	.word	0x00017390


	//   ....[25]....
        /*0104*/ 	.word	0x00018190


	//   ....[26]....
        /*0108*/ 	.word	0x00018f90


	//   ....[27]....
        /*010c*/ 	.word	0x00019d70


	//   ....[28]....
        /*0110*/ 	.word	0x0001b270


	//   ....[29]....
        /*0114*/ 	.word	0x0001c2a0


	//   ....[30]....
        /*0118*/ 	.word	0x0001d290


	//   ....[31]....
        /*011c*/ 	.word	0x0001e280


	//----- nvinfo : EIATTR_EXIT_INSTR_OFFSETS
	.align		4
.L_5319:
        /*0120*/ 	.byte	0x04, 0x1c
        /*0122*/ 	.short	(.L_5321 - .L_5320)


	//   ....[0]....
.L_5320:
        /*0124*/ 	.word	0x0001d350


	//   ....[1]....
        /*0128*/ 	.word	0x0001d480


	//   ....[2]....
        /*012c*/ 	.word	0x0001d4c0


	//   ....[3]....
        /*0130*/ 	.word	0x0001d560


	//   ....[4]....
        /*0134*/ 	.word	0x0001d5a0


	//   ....[5]....
        /*0138*/ 	.word	0x0001d5e0


	//   ....[6]....
        /*013c*/ 	.word	0x0001d670


	//   ....[7]....
        /*0140*/ 	.word	0x0001d690


	//   ....[8]....
        /*0144*/ 	.word	0x0001d730


	//   ....[9]....
        /*0148*/ 	.word	0x0001d780


	//   ....[10]....
        /*014c*/ 	.word	0x0001d7d0


	//   ....[11]....
        /*0150*/ 	.word	0x0001d8a0


	//   ....[12]....
        /*0154*/ 	.word	0x0001d900


	//   ....[13]....
        /*0158*/ 	.word	0x0001da90


	//   ....[14]....
        /*015c*/ 	.word	0x0001dbf0


	//   ....[15]....
        /*0160*/ 	.word	0x0001dc30


	//   ....[16]....
        /*0164*/ 	.word	0x0001dcf0


	//   ....[17]....
        /*0168*/ 	.word	0x0001de70


	//   ....[18]....
        /*016c*/ 	.word	0x0001dff0


	//   ....[19]....
        /*0170*/ 	.word	0x0001e150


	//   ....[20]....
        /*0174*/ 	.word	0x0001e290


	//   ....[21]....
        /*0178*/ 	.word	0x0001e2d0


	//   ....[22]....
        /*017c*/ 	.word	0x0001e310


	//----- nvinfo : EIATTR_MAX_THREADS
	.align		4
.L_5321:
        /*0180*/ 	.byte	0x04, 0x05
        /*0182*/ 	.short	(.L_5323 - .L_5322)
.L_5322:
        /*0184*/ 	.word	0x00000080
        /*0188*/ 	.word	0x00000001
        /*018c*/ 	.word	0x00000001


	//----- nvinfo : EIATTR_CRS_STACK_SIZE
	.align		4
.L_5323:
        /*0190*/ 	.byte	0x04, 0x1e
        /*0192*/ 	.short	(.L_5325 - .L_5324)
.L_5324:
        /*0194*/ 	.word	0x00000000
.L_5325:


//--------------------- .nv.info._ZN2at6native18elementwise_kernelILi128ELi4EZNS0_22gpu_kernel_impl_nocastIZZZNS0_49_GLOBAL__N__b919a28f_16_Normalization_cu_5c38458737batch_norm_elementwise_backward_trainERKNS_6TensorES6_S6_S6_S6_S6_S6_ENKUlvE0_clEvENKUlvE1_clEvEUlN3c104HalfESA_fffffE_EEvRNS_18TensorIteratorBaseERKT_EUliE_EEviT1_ --------------------------
	.section	.nv.info._ZN2at6native18elementwise_kernelILi128ELi4EZNS0_22gpu_kernel_impl_nocastIZZZNS0_49_GLOBAL__N__b919a28f_16_Normalization_cu_5c38458737batch_norm_elementwise_backward_trainERKNS_6TensorES6_S6_S6_S6_S6_S6_ENKUlvE0_clEvENKUlvE1_clEvEUlN3c104HalfESA_fffffE_EEvRNS_18TensorIteratorBaseERKT_EUliE_EEviT1_,"",@"SHT_CUDA_INFO"
	.sectionflags	@""
	.align	4


	//----- nvinfo : EIATTR_CUDA_API_VERSION
	.align		4
        /*0000*/ 	.byte	0x04, 0x37
        /*0002*/ 	.short	(.L_5327 - .L_5326)
.L_5326:
        /*0004*/ 	.word	0x00000082


	//----- nvinfo : EIATTR_SW2861232_WAR
	.align		4
.L_5327:
        /*0008*/ 	.byte	0x01, 0x35
	.zero		2


	//----- nvinfo : EIATTR_PARAM_CBANK
	.align		4
        /*000c*/ 	.byte	0x04, 0x0a
        /*000e*/ 	.short	(.L_5329 - .L_5328)
	.align		4
.L_5328:
        /*0010*/ 	.word	index@(.nv.constant0._ZN2at6native18elementwise_kernelILi128ELi4EZNS0_22gpu_kernel_impl_nocastIZZZNS0_49_GLOBAL__N__b919a28f_16_Normalization_cu_5c38458737batch_norm_elementwise_backward_trainERKNS_6TensorES6_S6_S6_S6_S6_S6_ENKUlvE0_clEvENKUlvE1_clEvEUlN3c104HalfESA_fffffE_EEvRNS_18TensorIteratorBaseERKT_EUliE_EEviT1_)
        /*0014*/ 	.short	0x0160
        /*0016*/ 	.short	0x04b0


	//----- nvinfo : EIATTR_CBANK_PARAM_SIZE
	.align		4
.L_5329:
        /*0018*/ 	.byte	0x03, 0x19
        /*001a*/ 	.short	0x04b0


	//----- nvinfo : EIATTR_KPARAM_INFO
	.align		4
        /*001c*/ 	.byte	0x04, 0x17
        /*001e*/ 	.short	(.L_5331 - .L_5330)
.L_5330:
        /*0020*/ 	.word	0x00000000
        /*0024*/ 	.short	0x0001
        /*0026*/ 	.short	0x0008
        /*0028*/ 	.byte	0x00, 0xf0, 0xa1, 0x12


	//----- nvinfo : EIATTR_KPARAM_INFO
	.align		4
.L_5331:
        /*002c*/ 	.byte	0x04, 0x17
        /*002e*/ 	.short	(.L_5333 - .L_5332)
.L_5332:
        /*0030*/ 	.word	0x00000000
        /*0034*/ 	.short	0x0000
        /*0036*/ 	.short	0x0000
        /*0038*/ 	.byte	0x00, 0xf0, 0x11, 0x00


	//----- nvinfo : EIATTR_MAXREG_COUNT
	.align		4
.L_5333:
        /*003c*/ 	.byte	0x03, 0x1b
        /*003e*/ 	.short	0x0080


	//----- nvinfo : EIATTR_MERCURY_ISA_VERSION
	.align		4
        /*0040*/ 	.byte	0x03, 0x5f
        /*0042*/ 	.short	0x0000


	//----- nvinfo : EIATTR_EXIT_INSTR_OFFSETS
	.align		4
        /*0044*/ 	.byte	0x04, 0x1c
        /*0046*/ 	.short	(.L_5335 - .L_5334)


	//   ....[0]....
.L_5334:
        /*0048*/ 	.word	0x00004f10


	//   ....[1]....
        /*004c*/ 	.word	0x00006910


	//----- nvinfo : EIATTR_MAX_THREADS
	.align		4
.L_5335:
        /*0050*/ 	.byte	0x04, 0x05
        /*0052*/ 	.short	(.L_5337 - .L_5336)
.L_5336:
        /*0054*/ 	.word	0x00000080
        /*0058*/ 	.word	0x00000001
        /*005c*/ 	.word	0x00000001


	//----- nvinfo : EIATTR_CRS_STACK_SIZE
	.align		4
.L_5337:
        /*0060*/ 	.byte	0x04, 0x1e
        /*0062*/ 	.short	(.L_5339 - .L_5338)
.L_5338:
        /*0064*/ 	.word	0x00000000
.L_5339:


//--------------------- .nv.info._ZN2at6native27unrolled_elementwise_kernelIZZZNS0_49_GLOBAL__N__b919a28f_16_Normalization_cu_5c38458737batch_norm_elementwise_backward_trainERKNS_6TensorES5_S5_S5_S5_S5_S5_ENKUlvE0_clEvENKUlvE1_clEvEUlN3c104HalfES9_fffffE_St5arrayIPcLm8EELi4E23TrivialOffsetCalculatorILi7EjESE_ILi1EjENS0_6memory15LoadWithoutCastENSH_16StoreWithoutCastEEEviT_T0_T2_T3_T4_T5_ --------------------------
	.section	.nv.info._ZN2at6native27unrolled_elementwise_kernelIZZZNS0_49_GLOBAL__N__b919a28f_16_Normalization_cu_5c38458737batch_norm_elementwise_backward_trainERKNS_6TensorES5_S5_S5_S5_S5_S5_ENKUlvE0_clEvENKUlvE1_clEvEUlN3c104HalfES9_fffffE_St5arrayIPcLm8EELi4E23TrivialOffsetCalculatorILi7EjESE_ILi1EjENS0_6memory15LoadWithoutCastENSH_16StoreWithoutCastEEEviT_T0_T2_T3_T4_T5_,"",@"SHT_CUDA_INFO"
	.sectionflags	@""
	.align	4


	//----- nvinfo : EIATTR_CUDA_API_VERSION
	.align		4
        /*0000*/ 	.byte	0x04, 0x37
        /*0002*/ 	.short	(.L_5341 - .L_5340)
.L_5340:
        /*0004*/ 	.word	0x00000082


	//----- nvinfo : EIATTR_SW2861232_WAR
	.align		4
.L_5341:
        /*0008*/ 	.byte	0x01, 0x35
	.zero		2


	//----- nvinfo : EIATTR_PARAM_CBANK
	.align		4
        /*000c*/ 	.byte	0x04, 0x0a
        /*000e*/ 	.short	(.L_5343 - .L_5342)
	.align		4
.L_5342:
        /*0010*/ 	.word	index@(.nv.constant0._ZN2at6native27unrolled_elementwise_kernelIZZZNS0_49_GLOBAL__N__b919a28f_16_Normalization_cu_5c38458737batch_norm_elementwise_backward_trainERKNS_6TensorES5_S5_S5_S5_S5_S5_ENKUlvE0_clEvENKUlvE1_clEvEUlN3c104HalfES9_fffffE_St5arrayIPcLm8EELi4E23TrivialOffsetCalculatorILi7EjESE_ILi1EjENS0_6memory15LoadWithoutCastENSH_16StoreWithoutCastEEEviT_T0_T2_T3_T4_T5_)
        /*0014*/ 	.short	0x0160
        /*0016*/ 	.short	0x005c


	//----- nvinfo : EIATTR_CBANK_PARAM_SIZE
	.align		4
.L_5343:
        /*0018*/ 	.byte	0x03, 0x19
        /*001a*/ 	.short	0x005c


	//----- nvinfo : EIATTR_KPARAM_INFO
	.align		4
        /*001c*/ 	.byte	0x04, 0x17
        /*001e*/ 	.short	(.L_5345 - .L_5344)
.L_5344:
        /*0020*/ 	.word	0x00000000
        /*0024*/ 	.short	0x0006
        /*0026*/ 	.short	0x005b
        /*0028*/ 	.byte	0x00, 0xf0, 0x05, 0x00


	//----- nvinfo : EIATTR_KPARAM_INFO
	.align		4
.L_5345:
        /*002c*/ 	.byte	0x04, 0x17
        /*002e*/ 	.short	(.L_5347 - .L_5346)
.L_5346:
        /*0030*/ 	.word	0x00000000
        /*0034*/ 	.short	0x0005
        /*0036*/ 	.short	0x005a
        /*0038*/ 	.byte	0x00, 0xf0, 0x05, 0x00


	//----- nvinfo : EIATTR_KPARAM_INFO
	.align		4
.L_5347:
        /*003c*/ 	.byte	0x04, 0x17
        /*003e*/ 	.short	(.L_5349 - .L_5348)
.L_5348:
        /*0040*/ 	.word	0x00000000
        /*0044*/ 	.short	0x0004
        /*0046*/ 	.short	0x0059
        /*0048*/ 	.byte	0x00, 0xf0, 0x05, 0x00


	//----- nvinfo : EIATTR_KPARAM_INFO
	.align		4
.L_5349:
        /*004c*/ 	.byte	0x04, 0x17
        /*004e*/ 	.short	(.L_5351 - .L_5350)
.L_5350:
        /*0050*/ 	.word	0x00000000
        /*0054*/ 	.short	0x0003
        /*0056*/ 	.short	0x0058
        /*0058*/ 	.byte	0x00, 0xf0, 0x05, 0x00


	//----- nvinfo : EIATTR_KPARAM_INFO
	.align		4
.L_5351:
        /*005c*/ 	.byte	0x04, 0x17
        /*005e*/ 	.short	(.L_5353 - .L_5352)
.L_5352:
        /*0060*/ 	.word	0x00000000
        /*0064*/ 	.short	0x0002
        /*0066*/ 	.short	0x0018
        /*0068*/ 	.byte	0x00, 0xf0, 0x01, 0x01


	//----- nvinfo : EIATTR_KPARAM_INFO
	.align		4
.L_5353:
        /*006c*/ 	.byte	0x04, 0x17
        /*006e*/ 	.short	(.L_5355 - .L_5354)
.L_5354:
        /*0070*/ 	.word	0x00000000
        /*0074*/ 	.short	0x0001
        /*0076*/ 	.short	0x0008
        /*0078*/ 	.byte	0x00, 0xf0, 0x41, 0x00


	//----- nvinfo : EIATTR_KPARAM_INFO
	.align		4
.L_5355:
        /*007c*/ 	.byte	0x04, 0x17
        /*007e*/ 	.short	(.L_5357 - .L_5356)
.L_5356:
        /*0080*/ 	.word	0x00000000
        /*0084*/ 	.short	0x0000
        /*0086*/ 	.short	0x0000
        /*0088*/ 	.byte	0x00, 0xf0, 0x11, 0x00


	//----- nvinfo : EIATTR_MAXREG_COUNT
	.align		4
.L_5357:
        /*008c*/ 	.byte	0x03, 0x1b
        /*008e*/ 	.short	0x00ff


	//----- nvinfo : EIATTR_MERCURY_ISA_VERSION
	.align		4
        /*0090*/ 	.byte	0x03, 0x5f
        /*0092*/ 	.short	0x0000


	//----- nvinfo : EIATTR_EXIT_INSTR_OFFSETS
	.align		4
        /*0094*/ 	.byte	0x04, 0x1c
        /*0096*/ 	.short	(.L_5359 - .L_5358)


	//   ....[0]....
.L_5358:
        /*0098*/ 	.word	0x00000ba0


	//   ....[1]....
        /*009c*/ 	.word	0x00000bf0


	//----- nvinfo : EIATTR_MAX_THREADS
	.align		4
.L_5359:
        /*00a0*/ 	.byte	0x04, 0x05
        /*00a2*/ 	.short	(.L_5361 - .L_5360)
.L_5360:
        /*00a4*/ 	.word	0x00000080
        /*00a8*/ 	.word	0x00000001
        /*00ac*/ 	.word	0x00000001


	//----- nvinfo : EIATTR_CRS_STACK_SIZE
	.align		4
.L_5361:
        /*00b0*/ 	.byte	0x04, 0x1e
        /*00b2*/ 	.short	(.L_5363 - .L_5362)
.L_5362:
        /*00b4*/ 	.word	0x00000000
.L_5363:


//--------------------- .nv.info._ZN2at6native29vectorized_elementwise_kernelILi2EZZZNS0_49_GLOBAL__N__b919a28f_16_Normalization_cu_5c38458737batch_norm_elementwise_backward_trainERKNS_6TensorES5_S5_S5_S5_S5_S5_ENKUlvE0_clEvENKUlvE1_clEvEUlN3c104HalfES9_fffffE_St5arrayIPcLm8EEEEviT0_T1_ --------------------------
	.section	.nv.info._ZN2at6native29vectorized_elementwise_kernelILi2EZZZNS0_49_GLOBAL__N__b919a28f_16_Normalization_cu_5c38458737batch_norm_elementwise_backward_trainERKNS_6TensorES5_S5_S5_S5_S5_S5_ENKUlvE0_clEvENKUlvE1_clEvEUlN3c104HalfES9_fffffE_St5arrayIPcLm8EEEEviT0_T1_,"",@"SHT_CUDA_INFO"
	.sectionflags	@""
	.align	4


	//----- nvinfo : EIATTR_CUDA_API_VERSION
	.align		4
        /*0000*/ 	.byte	0x04, 0x37
        /*0002*/ 	.short	(.L_5365 - .L_5364)
.L_5364:
        /*0004*/ 	.word	0x00000082


	//----- nvinfo : EIATTR_SW2861232_WAR
	.align		4
.L_5365:
        /*0008*/ 	.byte	0x01, 0x35
	.zero		2


	//----- nvinfo : EIATTR_PARAM_CBANK
	.align		4
        /*000c*/ 	.byte	0x04, 0x0a
        /*000e*/ 	.short	(.L_5367 - .L_5366)
	.align		4
.L_5366:
        /*0010*/ 	.word	index@(.nv.constant0._ZN2at6native29vectorized_elementwise_kernelILi2EZZZNS0_49_GLOBAL__N__b919a28f_16_Normalization_cu_5c38458737batch_norm_elementwise_backward_trainERKNS_6TensorES5_S5_S5_S5_S5_S5_ENKUlvE0_clEvENKUlvE1_clEvEUlN3c104HalfES9_fffffE_St5arrayIPcLm8EEEEviT0_T1_)
        /*0014*/ 	.short	0x0160
        /*0016*/ 	.short	0x0058


	//----- nvinfo : EIATTR_CBANK_PARAM_SIZE
	.align		4
.L_5367:
        /*0018*/ 	.byte	0x03, 0x19
        /*001a*/ 	.short	0x0058


	//----- nvinfo : EIATTR_KPARAM_INFO
	.align		4
        /*001c*/ 	.byte	0x04, 0x17
        /*001e*/ 	.short	(.L_5369 - .L_5368)
.L_5368:
        /*0020*/ 	.word	0x00000000
        /*0024*/ 	.short	0x0002
        /*0026*/ 	.short	0x0018
        /*0028*/ 	.byte	0x00, 0xf0, 0x01, 0x01


	//----- nvinfo : EIATTR_KPARAM_INFO
	.align		4
.L_5369:
        /*002c*/ 	.byte	0x04, 0x17
        /*002e*/ 	.short	(.L_5371 - .L_5370)
.L_5370:
        /*0030*/ 	.word	0x00000000
        /*0034*/ 	.short	0x0001
        /*0036*/ 	.short	0x0008
        /*0038*/ 	.byte	0x00, 0xf0, 0x41, 0x00


	//----- nvinfo : EIATTR_KPARAM_INFO
	.align		4
.L_5371:
        /*003c*/ 	.byte	0x04, 0x17
        /*003e*/ 	.short	(.L_5373 - .L_5372)
.L_5372:
        /*0040*/ 	.word	0x00000000
        /*0044*/ 	.short	0x0000
        /*0046*/ 	.short	0x0000
        /*0048*/ 	.byte	0x00, 0xf0, 0x11, 0x00


	//----- nvinfo : EIATTR_MAXREG_COUNT
	.align		4
.L_5373:
        /*004c*/ 	.byte	0x03, 0x1b
        /*004e*/ 	.short	0x00ff


	//----- nvinfo : EIATTR_MERCURY_ISA_VERSION
	.align		4
        /*0050*/ 	.byte	0x03, 0x5f
        /*0052*/ 	.short	0x0000


	//----- nvinfo : EIATTR_EXIT_INSTR_OFFSETS
	.align		4
        /*0054*/ 	.byte	0x04, 0x1c
        /*0056*/ 	.short	(.L_5375 - .L_5374)


	//   ....[0]....
.L_5374:
        /*0058*/ 	.word	0x000008e0


	//   ....[1]....
        /*005c*/ 	.word	0x00002060


	//   ....[2]....
        /*0060*/ 	.word	0x000020b0


	//----- nvinfo : EIATTR_MAX_THREADS
	.align		4
.L_5375:
        /*0064*/ 	.byte	0x04, 0x05
        /*0066*/ 	.short	(.L_5377 - .L_5376)
.L_5376:
        /*0068*/ 	.word	0x00000080
        /*006c*/ 	.word	0x00000001
        /*0070*/ 	.word	0x00000001


	//----- nvinfo : EIATTR_CRS_STACK_SIZE
	.align		4
.L_5377:
        /*0074*/ 	.byte	0x04, 0x1e
        /*0076*/ 	.short	(.L_5379 - .L_5378)
.L_5378:
        /*0078*/ 	.word	0x00000000
.L_5379:


//--------------------- .nv.info._ZN2at6native29vectorized_elementwise_kernelILi4EZZZNS0_49_GLOBAL__N__b919a28f_16_Normalization_cu_5c38458737batch_norm_elementwise_backward_trainERKNS_6TensorES5_S5_S5_S5_S5_S5_ENKUlvE0_clEvENKUlvE1_clEvEUlN3c104HalfES9_fffffE_St5arrayIPcLm8EEEEviT0_T1_ --------------------------
	.section	.nv.info._ZN2at6native29vectorized_elementwise_kernelILi4EZZZNS0_49_GLOBAL__N__b919a28f_16_Normalization_cu_5c38458737batch_norm_elementwise_backward_trainERKNS_6TensorES5_S5_S5_S5_S5_S5_ENKUlvE0_clEvENKUlvE1_clEvEUlN3c104HalfES9_fffffE_St5arrayIPcLm8EEEEviT0_T1_,"",@"SHT_CUDA_INFO"
	.sectionflags	@""
	.align	4


	//----- nvinfo : EIATTR_CUDA_API_VERSION
	.align		4
        /*0000*/ 	.byte	0x04, 0x37
        /*0002*/ 	.short	(.L_5381 - .L_5380)
.L_5380:
        /*0004*/ 	.word	0x00000082


	//----- nvinfo : EIATTR_SW2861232_WAR
	.align		4
.L_5381:
        /*0008*/ 	.byte	0x01, 0x35
	.zero		2


	//----- nvinfo : EIATTR_PARAM_CBANK
	.align		4
        /*000c*/ 	.byte	0x04, 0x0a
        /*000e*/ 	.short	(.L_5383 - .L_5382)
	.align		4
.L_5382:
        /*0010*/ 	.word	index@(.nv.constant0._ZN2at6native29vectorized_elementwise_kernelILi4EZZZNS0_49_GLOBAL__N__b919a28f_16_Normalization_cu_5c38458737batch_norm_elementwise_backward_trainERKNS_6TensorES5_S5_S5_S5_S5_S5_ENKUlvE0_clEvENKUlvE1_clEvEUlN3c104HalfES9_fffffE_St5arrayIPcLm8EEEEviT0_T1_)
        /*0014*/ 	.short	0x0160
        /*0016*/ 	.short	0x0058


	//----- nvinfo : EIATTR_CBANK_PARAM_SIZE
	.align		4
.L_5383:
        /*0018*/ 	.byte	0x03, 0x19
        /*001a*/ 	.short	0x0058


	//----- nvinfo : EIATTR_KPARAM_INFO
	.align		4
        /*001c*/ 	.byte	0x04, 0x17
        /*001e*/ 	.short	(.L_5385 - .L_5384)
.L_5384:
        /*0020*/ 	.word	0x00000000
        /*0024*/ 	.short	0x0002
        /*0026*/ 	.short	0x0018
        /*0028*/ 	.byte	0x00, 0xf0, 0x01, 0x01


	//----- nvinfo : EIATTR_KPARAM_INFO
	.align		4
.L_5385:
        /*002c*/ 	.byte	0x04, 0x17
        /*002e*/ 	.short	(.L_5387 - .L_5386)
.L_5386:
        /*0030*/ 	.word	0x00000000
        /*0034*/ 	.short	0x0001
        /*0036*/ 	.short	0x0008
        /*0038*/ 	.byte	0x00, 0xf0, 0x41, 0x00


	//----- nvinfo : EIATTR_KPARAM_INFO
	.align		4
.L_5387:
        /*003c*/ 	.byte	0x04, 0x17
        /*003e*/ 	.short	(.L_5389 - .L_5388)
.L_5388:
        /*0040*/ 	.word	0x00000000
        /*0044*/ 	.short	0x0000
        /*0046*/ 	.short	0x0000
        /*0048*/ 	.byte	0x00, 0xf0, 0x11, 0x00


	//----- nvinfo : EIATTR_MAXREG_COUNT
	.align		4
.L_5389:
        /*004c*/ 	.byte	0x03, 0x1b
        /*004e*/ 	.short	0x00ff


	//----- nvinfo : EIATTR_MERCURY_ISA_VERSION
	.align		4
        /*0050*/ 	.byte	0x03, 0x5f
        /*0052*/ 	.short	0x0000


	//----- nvinfo : EIATTR_EXIT_INSTR_OFFSETS
	.align		4
        /*0054*/ 	.byte	0x04, 0x1c
        /*0056*/ 	.short	(.L_5391 - .L_5390)


	//   ....[0]....
.L_5390:
        /*0058*/ 	.word	0x000007e0


	//   ....[1]....
        /*005c*/ 	.word	0x00001f60


	//   ....[2]....
        /*0060*/ 	.word	0x00001fb0


	//----- nvinfo : EIATTR_MAX_THREADS
	.align		4
.L_5391:
        /*0064*/ 	.byte	0x04, 0x05
        /*0066*/ 	.short	(.L_5393 - .L_5392)
.L_5392:
        /*0068*/ 	.word	0x00000080
        /*006c*/ 	.word	0x00000001
        /*0070*/ 	.word	0x00000001


	//----- nvinfo : EIATTR_CRS_STACK_SIZE
	.align		4
.L_5393:
        /*0074*/ 	.byte	0x04, 0x1e
        /*0076*/ 	.short	(.L_5395 - .L_5394)
.L_5394:
        /*0078*/ 	.word	0x00000000
.L_5395:


//--------------------- .nv.info._ZN2at6native29vectorized_elementwise_kernelILi8EZZZNS0_49_GLOBAL__N__b919a28f_16_Normalization_cu_5c38458737batch_norm_elementwise_backward_trainERKNS_6TensorES5_S5_S5_S5_S5_S5_ENKUlvE0_clEvENKUlvE1_clEvEUlN3c104HalfES9_fffffE_St5arrayIPcLm8EEEEviT0_T1_ --------------------------
	.section	.nv.info._ZN2at6native29vectorized_elementwise_kernelILi8EZZZNS0_49_GLOBAL__N__b919a28f_16_Normalization_cu_5c38458737batch_norm_elementwise_backward_trainERKNS_6TensorES5_S5_S5_S5_S5_S5_ENKUlvE0_clEvENKUlvE1_clEvEUlN3c104HalfES9_fffffE_St5arrayIPcLm8EEEEviT0_T1_,"",@"SHT_CUDA_INFO"
	.sectionflags	@""
	.align	4


	//----- nvinfo : EIATTR_CUDA_API_VERSION
	.align		4
        /*0000*/ 	.byte	0x04, 0x37
        /*0002*/ 	.short	(.L_5397 - .L_5396)
.L_5396:
        /*0004*/ 	.word	0x00000082


	//----- nvinfo : EIATTR_SW2861232_WAR
	.align		4
.L_5397:
        /*0008*/ 	.byte	0x01, 0x35
	.zero		2


	//----- nvinfo : EIATTR_PARAM_CBANK
	.align		4
        /*000c*/ 	.byte	0x04, 0x0a
        /*000e*/ 	.short	(.L_5399 - .L_5398)
	.align		4
.L_5398:
        /*0010*/ 	.word	index@(.nv.constant0._ZN2at6native29vectorized_elementwise_kernelILi8EZZZNS0_49_GLOBAL__N__b919a28f_16_Normalization_cu_5c38458737batch_norm_elementwise_backward_trainERKNS_6TensorES5_S5_S5_S5_S5_S5_ENKUlvE0_clEvENKUlvE1_clEvEUlN3c104HalfES9_fffffE_St5arrayIPcLm8EEEEviT0_T1_)
        /*0014*/ 	.short	0x0160
        /*0016*/ 	.short	0x0058


	//----- nvinfo : EIATTR_CBANK_PARAM_SIZE
	.align		4
.L_5399:
        /*0018*/ 	.byte	0x03, 0x19
        /*001a*/ 	.short	0x0058


	//----- nvinfo : EIATTR_KPARAM_INFO
	.align		4
        /*001c*/ 	.byte	0x04, 0x17
        /*001e*/ 	.short	(.L_5401 - .L_5400)
.L_5400:
        /*0020*/ 	.word	0x00000000
        /*0024*/ 	.short	0x0002
        /*0026*/ 	.short	0x0018
        /*0028*/ 	.byte	0x00, 0xf0, 0x01, 0x01


	//----- nvinfo : EIATTR_KPARAM_INFO
	.align		4
.L_5401:
        /*002c*/ 	.byte	0x04, 0x17
        /*002e*/ 	.short	(.L_5403 - .L_5402)
.L_5402:
        /*0030*/ 	.word	0x00000000
        /*0034*/ 	.short	0x0001
        /*0036*/ 	.short	0x0008
        /*0038*/ 	.byte	0x00, 0xf0, 0x41, 0x00


	//----- nvinfo : EIATTR_KPARAM_INFO
	.align		4
.L_5403:
        /*003c*/ 	.byte	0x04, 0x17
        /*003e*/ 	.short	(.L_5405 - .L_5404)
.L_5404:
        /*0040*/ 	.word	0x00000000
        /*0044*/ 	.short	0x0000
        /*0046*/ 	.short	0x0000
        /*0048*/ 	.byte	0x00, 0xf0, 0x11, 0x00


	//----- nvinfo : EIATTR_MAXREG_COUNT
	.align		4
.L_5405:
        /*004c*/ 	.byte	0x03, 0x1b
        /*004e*/ 	.short	0x00ff


	//----- nvinfo : EIATTR_MERCURY_ISA_VERSION
	.align		4
        /*0050*/ 	.byte	0x03, 0x5f
        /*0052*/ 	.short	0x0000


	//----- nvinfo : EIATTR_EXIT_INSTR_OFFSETS
	.align		4
        /*0054*/ 	.byte	0x04, 0x1c
        /*0056*/ 	.short	(.L_5407 - .L_5406)


	//   ....[0]....
.L_5406:
        /*0058*/ 	.word	0x00000010


	//----- nvinfo : EIATTR_MAX_THREADS
	.align		4
.L_5407:
        /*005c*/ 	.byte	0x04, 0x05
        /*005e*/ 	.short	(.L_5409 - .L_5408)
.L_5408:
        /*0060*/ 	.word	0x00000080
        /*0064*/ 	.word	0x00000001
        /*0068*/ 	.word	0x00000001
.L_5409:


//--------------------- .nv.info._ZN2at6native18elementwise_kernelILi128ELi4EZNS0_15gpu_kernel_implIZZZNS0_49_GLOBAL__N__b919a28f_16_Normalization_cu_5c38458737batch_norm_elementwise_backward_trainERKNS_6TensorES6_S6_S6_S6_S6_S6_ENKUlvE0_clEvENKUlvE0_clEvEUlfffffffE_EEvRNS_18TensorIteratorBaseERKT_EUliE_EEviT1_ --------------------------
	.section	.nv.info._ZN2at6native18elementwise_kernelILi128ELi4EZNS0_15gpu_kernel_implIZZZNS0_49_GLOBAL__N__b919a28f_16_Normalization_cu_5c38458737batch_norm_elementwise_backward_trainERKNS_6TensorES6_S6_S6_S6_S6_S6_ENKUlvE0_clEvENKUlvE0_clEvEUlfffffffE_EEvRNS_18TensorIteratorBaseERKT_EUliE_EEviT1_,"",@"SHT_CUDA_INFO"
	.sectionflags	@""
	.align	4


	//----- nvinfo : EIATTR_CUDA_API_VERSION
	.align		4
        /*0000*/ 	.byte	0x04, 0x37
        /*0002*/ 	.short	(.L_5411 - .L_5410)
.L_5410:
        /*0004*/ 	.word	0x00000082


	//----- nvinfo : EIATTR_SW2861232_WAR
	.align		4
.L_5411:
        /*0008*/ 	.byte	0x01, 0x35
	.zero		2


	//----- nvinfo : EIATTR_PARAM_CBANK
	.align		4
        /*000c*/ 	.byte	0x04, 0x0a
        /*000e*/ 	.short	(.L_5413 - .L_5412)
	.align		4
.L_5412:
        /*0010*/ 	.word	index@(.nv.constant0._ZN2at6native18elementwise_kernelILi128ELi4EZNS0_15gpu_kernel_implIZZZNS0_49_GLOBAL__N__b919a28f_16_Normalization_cu_5c38458737batch_norm_elementwise_backward_trainERKNS_6TensorES6_S6_S6_S6_S6_S6_ENKUlvE0_clEvENKUlvE0_clEvEUlfffffffE_EEvRNS_18TensorIteratorBaseERKT_EUliE_EEviT1_)
        /*0014*/ 	.short	0x0160
        /*0016*/ 	.short	0x04b8


	//----- nvinfo : EIATTR_CBANK_PARAM_SIZE
	.align		4
.L_5413:
        /*0018*/ 	.byte	0x03, 0x19
        /*001a*/ 	.short	0x04b8


	//----- nvinfo : EIATTR_KPARAM_INFO
	.align		4
        /*001c*/ 	.byte	0x04, 0x17
        /*001e*/ 	.short	(.L_5415 - .L_5414)
.L_5414:
        /*0020*/ 	.word	0x00000000
        /*0024*/ 	.short	0x0001
        /*0026*/ 	.short	0x0008
        /*0028*/ 	.byte	0x00, 0xf0, 0xc1, 0x12


	//----- nvinfo : EIATTR_KPARAM_INFO
	.align		4
.L_5415:
        /*002c*/ 	.byte	0x04, 0x17
        /*002e*/ 	.short	(.L_5417 - .L_5416)
.L_5416:
        /*0030*/ 	.word	0x00000000
        /*0034*/ 	.short	0x0000
        /*0036*/ 	.short	0x0000
        /*0038*/ 	.byte	0x00, 0xf0, 0x11, 0x00


	//----- nvinfo : EIATTR_MAXREG_COUNT
	.align		4
.L_5417:
        /*003c*/ 	.byte	0x03, 0x1b
        /*003e*/ 	.short	0x0080


	//----- nvinfo : EIATTR_EXTERNS
	.align		4
        /*0040*/ 	.byte	0x04, 0x0f
        /*0042*/ 	.short	(.L_5419 - .L_5418)


	//   ....[0]....
	.align		4
.L_5418:
        /*0044*/ 	.word	index@(__assertfail)


	//----- nvinfo : EIATTR_MERCURY_ISA_VERSION
	.align		4
.L_5419:
        /*0048*/ 	.byte	0x03, 0x5f
        /*004a*/ 	.short	0x0000


	//----- nvinfo : EIATTR_SYSCALL_OFFSETS
	.align		4
        /*004c*/ 	.byte	0x04, 0x46
        /*004e*/ 	.short	(.L_5421 - .L_5420)


	//   ....[0]....
.L_5420:
        /*0050*/ 	.word	0x00002600


	//   ....[1]....
        /*0054*/ 	.word	0x00003400


	//   ....[2]....
        /*0058*/ 	.word	0x00004200


	//   ....[3]....
        /*005c*/ 	.word	0x00005000


	//   ....[4]....
        /*0060*/ 	.word	0x00005e00


	//   ....[5]....
        /*0064*/ 	.word	0x00006c00


	//   ....[6]....
        /*0068*/ 	.word	0x00007a00


	//   ....[7]....
        /*006c*/ 	.word	0x00008900


	//   ....[8]....
        /*0070*/ 	.word	0x0000af50


	//   ....[9]....
        /*0074*/ 	.word	0x0000bd50


	//   ....[10]....
        /*0078*/ 	.word	0x0000cb50


	//   ....[11]....
        /*007c*/ 	.word	0x0000d950


	//   ....[12]....
        /*0080*/ 	.word	0x0000e750


	//   ....[13]....
        /*0084*/ 	.word	0x0000f550


	//   ....[14]....
        /*0088*/ 	.word	0x00010350


	//   ....[15]....
        /*008c*/ 	.word	0x00011250


	//   ....[16]....
        /*0090*/ 	.word	0x00013870


	//   ....[17]....
        /*0094*/ 	.word	0x00014670


	//   ....[18]....
        /*0098*/ 	.word	0x00015470


	//   ....[19]....
        /*009c*/ 	.word	0x00016270


	//   ....[20]....
        /*00a0*/ 	.word	0x00017070


	//   ....[21]....
        /*00a4*/ 	.word	0x00017e70


	//   ....[22]....
        /*00a8*/ 	.word	0x00018c70


	//   ....[23]....
        /*00ac*/ 	.word	0x00019b70


	//   ....[24]....
        /*00b0*/ 	.word	0x0001c190


	//   ....[25]....
        /*00b4*/ 	.word	0x0001cf90


	//   ....[26]....
        /*00b8*/ 	.word	0x0001dd90


	//   ....[27]....
        /*00bc*/ 	.word	0x0001eb90


	//   ....[28]....
        /*00c0*/ 	.word	0x0001f990


	//   ....[29]....
        /*00c4*/ 	.word	0x00020790


	//   ....[30]....
        /*00c8*/ 	.word	0x00021590


	//   ....[31]....
        /*00cc*/ 	.word	0x00022490


	//----- nvinfo : EIATTR_EXIT_INSTR_OFFSETS
	.align		4
.L_5421:
        /*00d0*/ 	.byte	0x04, 0x1c
        /*00d2*/ 	.short	(.L_5423 - .L_5422)


	//   ....[0]....
.L_5422:
        /*00d4*/ 	.word	0x00019c10


	//   ....[1]....
        /*00d8*/ 	.word	0x00021780


	//   ....[2]....
        /*00dc*/ 	.word	0x000217c0


	//   ....[3]....
        /*00e0*/ 	.word	0x00021850


	//   ....[4]....
        /*00e4*/ 	.word	0x00021880


	//   ....[5]....
        /*00e8*/ 	.word	0x000218b0


	//   ....[6]....
        /*00ec*/ 	.word	0x00021930


	//   ....[7]....
        /*00f0*/ 	.word	0x00021960


	//   ....[8]....
        /*00f4*/ 	.word	0x000219f0


	//   ....[9]....
        /*00f8*/ 	.word	0x00021a30


	//   ....[10]....
        /*00fc*/ 	.word	0x00021a70


	//   ....[11]....
        /*0100*/ 	.word	0x00021b30


	//   ....[12]....
        /*0104*/ 	.word	0x00021b80


	//   ....[13]....
        /*0108*/ 	.word	0x00021d00


	//   ....[14]....
        /*010c*/ 	.word	0x00021e50


	//   ....[15]....
        /*0110*/ 	.word	0x00021e80


	//   ....[16]....
        /*0114*/ 	.word	0x00021f30


	//   ....[17]....
        /*0118*/ 	.word	0x000220a0


	//   ....[18]....
        /*011c*/ 	.word	0x00022210


	//   ....[19]....
        /*0120*/ 	.word	0x00022360


	//   ....[20]....
        /*0124*/ 	.word	0x000224a0


	//   ....[21]....
        /*0128*/ 	.word	0x000224d0


	//   ....[22]....
        /*012c*/ 	.word	0x00022500


	//----- nvinfo : EIATTR_MAX_THREADS
	.align		4
.L_5423:
        /*0130*/ 	.byte	0x04, 0x05
        /*0132*/ 	.short	(.L_5425 - .L_5424)
.L_5424:
        /*0134*/ 	.word	0x00000080
        /*0138*/ 	.word	0x00000001
        /*013c*/ 	.word	0x00000001


	//----- nvinfo : EIATTR_CRS_STACK_SIZE
	.align		4
.L_5425:
        /*0140*/ 	.byte	0x04, 0x1e
        /*0142*/ 	.short	(.L_5427 - .L_5426)
.L_5426:
        /*0144*/ 	.word	0x00000000
.L_5427:


//--------------------- .nv.info._ZN2at6native27unrolled_elementwise_kernelIZZZNS0_49_GLOBAL__N__b919a28f_16_Normalization_cu_5c38458737batch_norm_elementwise_backward_trainERKNS_6TensorES5_S5_S5_S5_S5_S5_ENKUlvE0_clEvENKUlvE0_clEvEUlfffffffE_St5arrayIPcLm8EELi4E23TrivialOffsetCalculatorILi7EjESC_ILi1EjENS0_6memory12LoadWithCastILi7EEENSF_13StoreWithCastILi1EEEEEviT_T0_T2_T3_T4_T5_ --------------------------
	.section	.nv.info._ZN2at6native27unrolled_elementwise_kernelIZZZNS0_49_GLOBAL__N__b919a28f_16_Normalization_cu_5c38458737batch_norm_elementwise_backward_trainERKNS_6TensorES5_S5_S5_S5_S5_S5_ENKUlvE0_clEvENKUlvE0_clEvEUlfffffffE_St5arrayIPcLm8EELi4E23TrivialOffsetCalculatorILi7EjESC_ILi1EjENS0_6memory12LoadWithCastILi7EEENSF_13StoreWithCastILi1EEEEEviT_T0_T2_T3_T4_T5_,"",@"SHT_CUDA_INFO"
	.sectionflags	@""
	.align	4


	//----- nvinfo : EIATTR_CUDA_API_VERSION
	.align		4
        /*0000*/ 	.byte	0x04, 0x37
        /*0002*/ 	.short	(.L_5429 - .L_5428)
.L_5428:
        /*0004*/ 	.word	0x00000082


	//----- nvinfo : EIATTR_SW2861232_WAR
	.align		4
.L_5429:
        /*0008*/ 	.byte	0x01, 0x35
	.zero		2


	//----- nvinfo : EIATTR_PARAM_CBANK
	.align		4
        /*000c*/ 	.byte	0x04, 0x0a
        /*000e*/ 	.short	(.L_5431 - .L_5430)
	.align		4
.L_5430:
        /*0010*/ 	.word	index@(.nv.constant0._ZN2at6native27unrolled_elementwise_kernelIZZZNS0_49_GLOBAL__N__b919a28f_16_Normalization_cu_5c38458737batch_norm_elementwise_backward_trainERKNS_6TensorES5_S5_S5_S5_S5_S5_ENKUlvE0_clEvENKUlvE0_clEvEUlfffffffE_St5arrayIPcLm8EELi4E23TrivialOffsetCalculatorILi7EjESC_ILi1EjENS0_6memory12LoadWithCastILi7EEENSF_13StoreWithCastILi1EEEEEviT_T0_T2_T3_T4_T5_)
        /*0014*/ 	.short	0x0160
        /*0016*/ 	.short	0x0088


	//----- nvinfo : EIATTR_CBANK_PARAM_SIZE
	.align		4
.L_5431:
        /*0018*/ 	.byte	0x03, 0x19
        /*001a*/ 	.short	0x0088


	//----- nvinfo : EIATTR_KPARAM_INFO
	.align		4
        /*001c*/ 	.byte	0x04, 0x17
        /*001e*/ 	.short	(.L_5433 - .L_5432)
.L_5432:
        /*0020*/ 	.word	0x00000000
        /*0024*/ 	.short	0x0006
        /*0026*/ 	.short	0x0080
        /*0028*/ 	.byte	0x00, 0xf0, 0x21, 0x00


	//----- nvinfo : EIATTR_KPARAM_INFO
	.align		4
.L_5433:
        /*002c*/ 	.byte	0x04, 0x17
        /*002e*/ 	.short	(.L_5435 - .L_5434)
.L_5434:
        /*0030*/ 	.word	0x00000000
        /*0034*/ 	.short	0x0005
        /*0036*/ 	.short	0x005c
        /*0038*/ 	.byte	0x00, 0xf0, 0x91, 0x00


	//----- nvinfo : EIATTR_KPARAM_INFO
	.align		4
.L_5435:
        /*003c*/ 	.byte	0x04, 0x17
        /*003e*/ 	.short	(.L_5437 - .L_5436)
.L_5436:
        /*0040*/ 	.word	0x00000000
        /*0044*/ 	.short	0x0004
        /*0046*/ 	.short	0x0059
        /*0048*/ 	.byte	0x00, 0xf0, 0x05, 0x00


	//----- nvinfo : EIATTR_KPARAM_INFO
	.align		4
.L_5437:
        /*004c*/ 	.byte	0x04, 0x17
        /*004e*/ 	.short	(.L_5439 - .L_5438)
.L_5438:
        /*0050*/ 	.word	0x00000000
        /*0054*/ 	.short	0x0003
        /*0056*/ 	.short	0x0058
        /*0058*/ 	.byte	0x00, 0xf0, 0x05, 0x00


	//----- nvinfo : EIATTR_KPARAM_INFO
	.align		4
.L_5439:
        /*005c*/ 	.byte	0x04, 0x17
        /*005e*/ 	.short	(.L_5441 - .L_5440)
.L_5440:
        /*0060*/ 	.word	0x00000000
        /*0064*/ 	.short	0x0002
        /*0066*/ 	.short	0x0018
        /*0068*/ 	.byte	0x00, 0xf0, 0x01, 0x01


	//----- nvinfo : EIATTR_KPARAM_INFO
	.align		4
.L_5441:
        /*006c*/ 	.byte	0x04, 0x17
        /*006e*/ 	.short	(.L_5443 - .L_5442)
.L_5442:
        /*0070*/ 	.word	0x00000000
        /*0074*/ 	.short	0x0001
        /*0076*/ 	.short	0x0008
        /*0078*/ 	.byte	0x00, 0xf0, 0x41, 0x00


	//----- nvinfo : EIATTR_KPARAM_INFO
	.align		4
.L_5443:
        /*007c*/ 	.byte	0x04, 0x17
        /*007e*/ 	.short	(.L_5445 - .L_5444)
.L_5444:
        /*0080*/ 	.word	0x00000000
        /*0084*/ 	.short	0x0000
        /*0086*/ 	.short	0x0000
        /*0088*/ 	.byte	0x00, 0xf0, 0x11, 0x00


	//----- nvinfo : EIATTR_MAXREG_COUNT
	.align		4
.L_5445:
        /*008c*/ 	.byte	0x03, 0x1b
        /*008e*/ 	.short	0x00ff


	//----- nvinfo : EIATTR_EXTERNS
	.align		4
        /*0090*/ 	.byte	0x04, 0x0f
        /*0092*/ 	.short	(.L_5447 - .L_5446)


	//   ....[0]....
	.align		4
.L_5446:
        /*0094*/ 	.word	index@(__assertfail)


	//----- nvinfo : EIATTR_MERCURY_ISA_VERSION
	.align		4
.L_5447:
        /*0098*/ 	.byte	0x03, 0x5f
        /*009a*/ 	.short	0x0000


	//----- nvinfo : EIATTR_SYSCALL_OFFSETS
	.align		4
        /*009c*/ 	.byte	0x04, 0x46
        /*009e*/ 	.short	(.L_5449 - .L_5448)


	//   ....[0]....
.L_5448:
        /*00a0*/ 	.word	0x00000ee0


	//   ....[1]....
        /*00a4*/ 	.word	0x00001ce0


	//   ....[2]....
        /*00a8*/ 	.word	0x00002ae0


	//   ....[3]....
        /*00ac*/ 	.word	0x000038e0


	//   ....[4]....
        /*00b0*/ 	.word	0x000046e0


	//   ....[5]....
        /*00b4*/ 	.word	0x000054e0


	//   ....[6]....
        /*00b8*/ 	.word	0x000062e0


	//   ....[7]....
        /*00bc*/ 	.word	0x00007180


	//   ....[8]....
        /*00c0*/ 	.word	0x00007f80


	//   ....[9]....
        /*00c4*/ 	.word	0x00008d80


	//   ....[10]....
        /*00c8*/ 	.word	0x00009b80


	//   ....[11]....
        /*00cc*/ 	.word	0x0000a980


	//   ....[12]....
        /*00d0*/ 	.word	0x0000b780


	//   ....[13]....
        /*00d4*/ 	.word	0x0000c580


	//   ....[14]....
        /*00d8*/ 	.word	0x0000d440


	//   ....[15]....
        /*00dc*/ 	.word	0x0000e240


	//   ....[16]....
        /*00e0*/ 	.word	0x0000f040


	//   ....[17]....
        /*00e4*/ 	.word	0x0000fe40


	//   ....[18]....
        /*00e8*/ 	.word	0x00010c40


	//   ....[19]....
        /*00ec*/ 	.word	0x00011a40


	//   ....[20]....
        /*00f0*/ 	.word	0x00012840


	//   ....[21]....
        /*00f4*/ 	.word	0x000136d0


	//   ....[22]....
        /*00f8*/ 	.word	0x000144d0


	//   ....[23]....
        /*00fc*/ 	.word	0x000152d0


	//   ....[24]....
        /*0100*/ 	.word	0x000160d0


	//   ....[25]....
        /*0104*/ 	.word	0x00016ed0


	//   ....[26]....
        /*0108*/ 	.word	0x00017cd0


	//   ....[27]....
        /*010c*/ 	.word	0x00018ab0


	//   ....[28]....
        /*0110*/ 	.word	0x00019d30


	//   ....[29]....
        /*0114*/ 	.word	0x0001ac40


	//   ....[30]....
        /*0118*/ 	.word	0x0001bb10


	//   ....[31]....
        /*011c*/ 	.word	0x0001c9e0


	//----- nvinfo : EIATTR_EXIT_INSTR_OFFSETS
	.align		4
.L_5449:
        /*0120*/ 	.byte	0x04, 0x1c
        /*0122*/ 	.short	(.L_5451 - .L_5450)


	//   ....[0]....
.L_5450:
        /*0124*/ 	.word	0x0001bbb0


	//   ....[1]....
        /*0128*/ 	.word	0x0001bcd0


	//   ....[2]....
        /*012c*/ 	.word	0x0001bd10


	//   ....[3]....
        /*0130*/ 	.word	0x0001bda0


	//   ....[4]....
        /*0134*/ 	.word	0x0001bdd0


	//   ....[5]....
        /*0138*/ 	.word	0x0001be00


	//   ....[6]....
        /*013c*/ 	.word	0x0001be80


	//   ....[7]....
        /*0140*/ 	.word	0x0001beb0


	//   ....[8]....
        /*0144*/ 	.word	0x0001bf40


	//   ....[9]....
        /*0148*/ 	.word	0x0001bf80


	//   ....[10]....
        /*014c*/ 	.word	0x0001bfc0


	//   ....[11]....
        /*0150*/ 	.word	0x0001c080


	//   ....[12]....
        /*0154*/ 	.word	0x0001c0d0


	//   ....[13]....
        /*0158*/ 	.word	0x0001c250


	//   ....[14]....
        /*015c*/ 	.word	0x0001c3a0


	//   ....[15]....
        /*0160*/ 	.word	0x0001c3d0


	//   ....[16]....
        /*0164*/ 	.word	0x0001c480


	//   ....[17]....
        /*0168*/ 	.word	0x0001c5f0


	//   ....[18]....
        /*016c*/ 	.word	0x0001c760


	//   ....[19]....
        /*0170*/ 	.word	0x0001c8b0


	//   ....[20]....
        /*0174*/ 	.word	0x0001c9f0


	//   ....[21]....
        /*0178*/ 	.word	0x0001ca20


	//   ....[22]....
        /*017c*/ 	.word	0x0001ca50


	//----- nvinfo : EIATTR_MAX_THREADS
	.align		4
.L_5451:
        /*0180*/ 	.byte	0x04, 0x05
        /*0182*/ 	.short	(.L_5453 - .L_5452)
.L_5452:
        /*0184*/ 	.word	0x00000080
        /*0188*/ 	.word	0x00000001
        /*018c*/ 	.word	0x00000001


	//----- nvinfo : EIATTR_CRS_STACK_SIZE
	.align		4
.L_5453:
        /*0190*/ 	.byte	0x04, 0x1e
        /*0192*/ 	.short	(.L_5455 - .L_5454)
.L_5454:
        /*0194*/ 	.word	0x00000000
.L_5455:


//--------------------- .nv.info._ZN2at6native18elementwise_kernelILi128ELi2EZNS0_22gpu_kernel_impl_nocastIZZZNS0_49_GLOBAL__N__b919a28f_16_Normalization_cu_5c38458737batch_norm_elementwise_backward_trainERKNS_6TensorES6_S6_S6_S6_S6_S6_ENKUlvE0_clEvENKUlvE0_clEvEUlfffffffE_EEvRNS_18TensorIteratorBaseERKT_EUliE_EEviT1_ --------------------------
	.section	.nv.info._ZN2at6native18elementwise_kernelILi128ELi2EZNS0_22gpu_kernel_impl_nocastIZZZNS0_49_GLOBAL__N__b919a28f_16_Normalization_cu_5c38458737batch_norm_elementwise_backward_trainERKNS_6TensorES6_S6_S6_S6_S6_S6_ENKUlvE0_clEvENKUlvE0_clEvEUlfffffffE_EEvRNS_18TensorIteratorBaseERKT_EUliE_EEviT1_,"",@"SHT_CUDA_INFO"
	.sectionflags	@""
	.align	4


	//----- nvinfo : EIATTR_CUDA_API_VERSION
	.align		4
        /*0000*/ 	.byte	0x04, 0x37
        /*0002*/ 	.short	(.L_5457 - .L_5456)
.L_5456:
        /*0004*/ 	.word	0x00000082


	//----- nvinfo : EIATTR_SW2861232_WAR
	.align		4
.L_5457:
        /*0008*/ 	.byte	0x01, 0x35
	.zero		2


	//----- nvinfo : EIATTR_PARAM_CBANK
	.align		4
        /*000c*/ 	.byte	0x04, 0x0a
        /*000e*/ 	.short	(.L_5459 - .L_5458)
	.align		4
.L_5458:
        /*0010*/ 	.word	index@(.nv.constant0._ZN2at6native18elementwise_kernelILi128ELi2EZNS0_22gpu_kernel_impl_nocastIZZZNS0_49_GLOBAL__N__b919a28f_16_Normalization_cu_5c38458737batch_norm_elementwise_backward_trainERKNS_6TensorES6_S6_S6_S6_S6_S6_ENKUlvE0_clEvENKUlvE0_clEvEUlfffffffE_EEvRNS_18TensorIteratorBaseERKT_EUliE_EEviT1_)
        /*0014*/ 	.short	0x0160
        /*0016*/ 	.short	0x04b0


	//----- nvinfo : EIATTR_CBANK_PARAM_SIZE
	.align		4
.L_5459:
        /*0018*/ 	.byte	0x03, 0x19
        /*001a*/ 	.short	0x04b0


	//----- nvinfo : EIATTR_KPARAM_INFO
	.align		4
        /*001c*/ 	.byte	0x04, 0x17
        /*001e*/ 	.short	(.L_5461 - .L_5460)
.L_5460:
        /*0020*/ 	.word	0x00000000
        /*0024*/ 	.short	0x0001
        /*0026*/ 	.short	0x0008
        /*0028*/ 	.byte	0x00, 0xf0, 0xa1, 0x12


	//----- nvinfo : EIATTR_KPARAM_INFO
	.align		4
.L_5461:
        /*002c*/ 	.byte	0x04, 0x17
        /*002e*/ 	.short	(.L_5463 - .L_5462)
.L_5462:
        /*0030*/ 	.word	0x00000000
        /*0034*/ 	.short	0x0000
        /*0036*/ 	.short	0x0000
        /*0038*/ 	.byte	0x00, 0xf0, 0x11, 0x00


	//----- nvinfo : EIATTR_MAXREG_COUNT
	.align		4
.L_5463:
        /*003c*/ 	.byte	0x03, 0x1b
        /*003e*/ 	.short	0x0080


	//----- nvinfo : EIATTR_MERCURY_ISA_VERSION
	.align		4
        /*0040*/ 	.byte	0x03, 0x5f
        /*0042*/ 	.short	0x0000


	//----- nvinfo : EIATTR_EXIT_INSTR_OFFSETS
	.align		4
        /*0044*/ 	.byte	0x04, 0x1c
        /*0046*/ 	.short	(.L_5465 - .L_5464)


	//   ....[0]....
.L_5464:
        /*0048*/ 	.word	0x00001ab0


	//   ....[1]....
        /*004c*/ 	.word	0x000034a0


	//----- nvinfo : EIATTR_MAX_THREADS
	.align		4
.L_5465:
        /*0050*/ 	.byte	0x04, 0x05
        /*0052*/ 	.short	(.L_5467 - .L_5466)
.L_5466:
        /*0054*/ 	.word	0x00000080
        /*0058*/ 	.word	0x00000001
        /*005c*/ 	.word	0x00000001


	//----- nvinfo : EIATTR_CRS_STACK_SIZE
	.align		4
.L_5467:
        /*0060*/ 	.byte	0x04, 0x1e
        /*0062*/ 	.short	(.L_5469 - .L_5468)
.L_5468:
        /*0064*/ 	.word	0x00000000
.L_5469:


//--------------------- .nv.info._ZN2at6native27unrolled_elementwise_kernelIZZZNS0_49_GLOBAL__N__b919a28f_16_Normalization_cu_5c38458737batch_norm_elementwise_backward_trainERKNS_6TensorES5_S5_S5_S5_S5_S5_ENKUlvE0_clEvENKUlvE0_clEvEUlfffffffE_St5arrayIPcLm8EELi4E23TrivialOffsetCalculatorILi7EjESC_ILi1EjENS0_6memory15LoadWithoutCastENSF_16StoreWithoutCastEEEviT_T0_T2_T3_T4_T5_ --------------------------
	.section	.nv.info._ZN2at6native27unrolled_elementwise_kernelIZZZNS0_49_GLOBAL__N__b919a28f_16_Normalization_cu_5c38458737batch_norm_elementwise_backward_trainERKNS_6TensorES5_S5_S5_S5_S5_S5_ENKUlvE0_clEvENKUlvE0_clEvEUlfffffffE_St5arrayIPcLm8EELi4E23TrivialOffsetCalculatorILi7EjESC_ILi1EjENS0_6memory15LoadWithoutCastENSF_16StoreWithoutCastEEEviT_T0_T2_T3_T4_T5_,"",@"SHT_CUDA_INFO"
	.sectionflags	@""
	.align	4


	//----- nvinfo : EIATTR_CUDA_API_VERSION
	.align		4
        /*0000*/ 	.byte	0x04, 0x37
        /*0002*/ 	.short	(.L_5471 - .L_5470)
.L_5470:
        /*0004*/ 	.word	0x00000082


	//----- nvinfo : EIATTR_SW2861232_WAR
	.align		4
.L_5471:
        /*0008*/ 	.byte	0x01, 0x35
	.zero		2


	//----- nvinfo : EIATTR_PARAM_CBANK
	.align		4
        /*000c*/ 	.byte	0x04, 0x0a
        /*000e*/ 	.short	(.L_5473 - .L_5472)
	.align		4
.L_5472:
        /*0010*/ 	.word	index@(.nv.constant0._ZN2at6native27unrolled_elementwise_kernelIZZZNS0_49_GLOBAL__N__b919a28f_16_Normalization_cu_5c38458737batch_norm_elementwise_backward_trainERKNS_6TensorES5_S5_S5_S5_S5_S5_ENKUlvE0_clEvENKUlvE0_clEvEUlfffffffE_St5arrayIPcLm8EELi4E23TrivialOffsetCalculatorILi7EjESC_ILi1EjENS0_6memory15LoadWithoutCastENSF_16StoreWithoutCastEEEviT_T0_T2_T3_T4_T5_)
        /*0014*/ 	.short	0x0160
        /*0016*/ 	.short	0x005c


	//----- nvinfo : EIATTR_CBANK_PARAM_SIZE
	.align		4
.L_5473:
        /*0018*/ 	.byte	0x03, 0x19
        /*001a*/ 	.short	0x005c


	//----- nvinfo : EIATTR_KPARAM_INFO
	.align		4
        /*001c*/ 	.byte	0x04, 0x17
        /*001e*/ 	.short	(.L_5475 - .L_5474)
.L_5474:
        /*0020*/ 	.word	0x00000000
        /*0024*/ 	.short	0x0006
        /*0026*/ 	.short	0x005b
        /*0028*/ 	.byte	0x00, 0xf0, 0x05, 0x00


	//----- nvinfo : EIATTR_KPARAM_INFO
	.align		4
.L_5475:
        /*002c*/ 	.byte	0x04, 0x17
        /*002e*/ 	.short	(.L_5477 - .L_5476)
.L_5476:
        /*0030*/ 	.word	0x00000000
        /*0034*/ 	.short	0x0005
        /*0036*/ 	.short	0x005a
        /*0038*/ 	.byte	0x00, 0xf0, 0x05, 0x00


	//----- nvinfo : EIATTR_KPARAM_INFO
	.align		4
.L_5477:
        /*003c*/ 	.byte	0x04, 0x17
        /*003e*/ 	.short	(.L_5479 - .L_5478)
.L_5478:
        /*0040*/ 	.word	0x00000000
        /*0044*/ 	.short	0x0004
        /*0046*/ 	.short	0x0059
        /*0048*/ 	.byte	0x00, 0xf0, 0x05, 0x00


	//----- nvinfo : EIATTR_KPARAM_INFO
	.align		4
.L_5479:
        /*004c*/ 	.byte	0x04, 0x17
        /*004e*/ 	.short	(.L_5481 - .L_5480)
.L_5480:
        /*0050*/ 	.word	0x00000000
        /*0054*/ 	.short	0x0003
        /*0056*/ 	.short	0x0058
        /*0058*/ 	.byte	0x00, 0xf0, 0x05, 0x00


	//----- nvinfo : EIATTR_KPARAM_INFO
	.align		4
.L_5481:
        /*005c*/ 	.byte	0x04, 0x17
        /*005e*/ 	.short	(.L_5483 - .L_5482)
.L_5482:
        /*0060*/ 	.word	0x00000000
        /*0064*/ 	.short	0x0002
        /*0066*/ 	.short	0x0018
        /*0068*/ 	.byte	0x00, 0xf0, 0x01, 0x01


	//----- nvinfo : EIATTR_KPARAM_INFO
	.align		4
.L_5483:
        /*006c*/ 	.byte	0x04, 0x17
        /*006e*/ 	.short	(.L_5485 - .L_5484)
.L_5484:
        /*0070*/ 	.word	0x00000000
        /*0074*/ 	.short	0x0001
        /*0076*/ 	.short	0x0008
        /*0078*/ 	.byte	0x00, 0xf0, 0x41, 0x00


	//----- nvinfo : EIATTR_KPARAM_INFO
	.align		4
.L_5485:
        /*007c*/ 	.byte	0x04, 0x17
        /*007e*/ 	.short	(.L_5487 - .L_5486)
.L_5486:
        /*0080*/ 	.word	0x00000000
        /*0084*/ 	.short	0x0000
        /*0086*/ 	.short	0x0000
        /*0088*/ 	.byte	0x00, 0xf0, 0x11, 0x00


	//----- nvinfo : EIATTR_MAXREG_COUNT
	.align		4
.L_5487:
        /*008c*/ 	.byte	0x03, 0x1b
        /*008e*/ 	.short	0x00ff


	//----- nvinfo : EIATTR_MERCURY_ISA_VERSION
	.align		4
        /*0090*/ 	.byte	0x03, 0x5f
        /*0092*/ 	.short	0x0000


	//----- nvinfo : EIATTR_EXIT_INSTR_OFFSETS
	.align		4
        /*0094*/ 	.byte	0x04, 0x1c
        /*0096*/ 	.short	(.L_5489 - .L_5488)


	//   ....[0]....
.L_5488:
        /*0098*/ 	.word	0x000009b0


	//   ....[1]....
        /*009c*/ 	.word	0x00000a10


	//----- nvinfo : EIATTR_MAX_THREADS
	.align		4
.L_5489:
        /*00a0*/ 	.byte	0x04, 0x05
        /*00a2*/ 	.short	(.L_5491 - .L_5490)
.L_5490:
        /*00a4*/ 	.word	0x00000080
        /*00a8*/ 	.word	0x00000001
        /*00ac*/ 	.word	0x00000001


	//----- nvinfo : EIATTR_CRS_STACK_SIZE
	.align		4
.L_5491:
        /*00b0*/ 	.byte	0x04, 0x1e
        /*00b2*/ 	.short	(.L_5493 - .L_5492)
.L_5492:
        /*00b4*/ 	.word	0x00000000
.L_5493:


//--------------------- .nv.info._ZN2at6native29vectorized_elementwise_kernelILi2EZZZNS0_49_GLOBAL__N__b919a28f_16_Normalization_cu_5c38458737batch_norm_elementwise_backward_trainERKNS_6TensorES5_S5_S5_S5_S5_S5_ENKUlvE0_clEvENKUlvE0_clEvEUlfffffffE_St5arrayIPcLm8EEEEviT0_T1_ --------------------------
	.section	.nv.info._ZN2at6native29vectorized_elementwise_kernelILi2EZZZNS0_49_GLOBAL__N__b919a28f_16_Normalization_cu_5c38458737batch_norm_elementwise_backward_trainERKNS_6TensorES5_S5_S5_S5_S5_S5_ENKUlvE0_clEvENKUlvE0_clEvEUlfffffffE_St5arrayIPcLm8EEEEviT0_T1_,"",@"SHT_CUDA_INFO"
	.sectionflags	@""
	.align	4


	//----- nvinfo : EIATTR_CUDA_API_VERSION
	.align		4
        /*0000*/ 	.byte	0x04, 0x37
        /*0002*/ 	.short	(.L_5495 - .L_5494)
.L_5494:
        /*0004*/ 	.word	0x00000082


	//----- nvinfo : EIATTR_SW2861232_WAR
	.align		4
.L_5495:
        /*0008*/ 	.byte	0x01, 0x35
	.zero		2


	//----- nvinfo : EIATTR_PARAM_CBANK
	.align		4
        /*000c*/ 	.byte	0x04, 0x0a
        /*000e*/ 	.short	(.L_5497 - .L_5496)
	.align		4
.L_5496:
        /*0010*/ 	.word	index@(.nv.constant0._ZN2at6native29vectorized_elementwise_kernelILi2EZZZNS0_49_GLOBAL__N__b919a28f_16_Normalization_cu_5c38458737batch_norm_elementwise_backward_trainERKNS_6TensorES5_S5_S5_S5_S5_S5_ENKUlvE0_clEvENKUlvE0_clEvEUlfffffffE_St5arrayIPcLm8EEEEviT0_T1_)
        /*0014*/ 	.short	0x0160
        /*0016*/ 	.short	0x0058


	//----- nvinfo : EIATTR_CBANK_PARAM_SIZE
	.align		4
.L_5497:
        /*0018*/ 	.byte	0x03, 0x19
        /*001a*/ 	.short	0x0058


	//----- nvinfo : EIATTR_KPARAM_INFO
	.align		4
        /*001c*/ 	.byte	0x04, 0x17
        /*001e*/ 	.short	(.L_5499 - .L_5498)
.L_5498:
        /*0020*/ 	.word	0x00000000
        /*0024*/ 	.short	0x0002
        /*0026*/ 	.short	0x0018
        /*0028*/ 	.byte	0x00, 0xf0, 0x01, 0x01


	//----- nvinfo : EIATTR_KPARAM_INFO
	.align		4
.L_5499:
        /*002c*/ 	.byte	0x04, 0x17
        /*002e*/ 	.short	(.L_5501 - .L_5500)
.L_5500:
        /*0030*/ 	.word	0x00000000
        /*0034*/ 	.short	0x0001
        /*0036*/ 	.short	0x0008
        /*0038*/ 	.byte	0x00, 0xf0, 0x41, 0x00


	//----- nvinfo : EIATTR_KPARAM_INFO
	.align		4
.L_5501:
        /*003c*/ 	.byte	0x04, 0x17
        /*003e*/ 	.short	(.L_5503 - .L_5502)
.L_5502:
        /*0040*/ 	.word	0x00000000
        /*0044*/ 	.short	0x0000
        /*0046*/ 	.short	0x0000
        /*0048*/ 	.byte	0x00, 0xf0, 0x11, 0x00


	//----- nvinfo : EIATTR_MAXREG_COUNT
	.align		4
.L_5503:
        /*004c*/ 	.byte	0x03, 0x1b
        /*004e*/ 	.short	0x00ff


	//----- nvinfo : EIATTR_MERCURY_ISA_VERSION
	.align		4
        /*0050*/ 	.byte	0x03, 0x5f
        /*0052*/ 	.short	0x0000


	//----- nvinfo : EIATTR_EXIT_INSTR_OFFSETS
	.align		4
        /*0054*/ 	.byte	0x04, 0x1c
        /*0056*/ 	.short	(.L_5505 - .L_5504)


	//   ....[0]....
.L_5504:
        /*0058*/ 	.word	0x00000790


	//   ....[1]....
        /*005c*/ 	.word	0x00001b20


	//   ....[2]....
        /*0060*/ 	.word	0x00001b70


	//----- nvinfo : EIATTR_MAX_THREADS
	.align		4
.L_5505:
        /*0064*/ 	.byte	0x04, 0x05
        /*0066*/ 	.short	(.L_5507 - .L_5506)
.L_5506:
        /*0068*/ 	.word	0x00000080
        /*006c*/ 	.word	0x00000001
        /*0070*/ 	.word	0x00000001


	//----- nvinfo : EIATTR_CRS_STACK_SIZE
	.align		4
.L_5507:
        /*0074*/ 	.byte	0x04, 0x1e
        /*0076*/ 	.short	(.L_5509 - .L_5508)
.L_5508:
        /*0078*/ 	.word	0x00000000
.L_5509:


//--------------------- .nv.info._ZN2at6native29vectorized_elementwise_kernelILi4EZZZNS0_49_GLOBAL__N__b919a28f_16_Normalization_cu_5c38458737batch_norm_elementwise_backward_trainERKNS_6TensorES5_S5_S5_S5_S5_S5_ENKUlvE0_clEvENKUlvE0_clEvEUlfffffffE_St5arrayIPcLm8EEEEviT0_T1_ --------------------------
	.section	.nv.info._ZN2at6native29vectorized_elementwise_kernelILi4EZZZNS0_49_GLOBAL__N__b919a28f_16_Normalization_cu_5c38458737batch_norm_elementwise_backward_trainERKNS_6TensorES5_S5_S5_S5_S5_S5_ENKUlvE0_clEvENKUlvE0_clEvEUlfffffffE_St5arrayIPcLm8EEEEviT0_T1_,"",@"SHT_CUDA_INFO"
	.sectionflags	@""
	.align	4


	//----- nvinfo : EIATTR_CUDA_API_VERSION
	.align		4
        /*0000*/ 	.byte	0x04, 0x37
        /*0002*/ 	.short	(.L_5511 - .L_5510)
.L_5510:
        /*0004*/ 	.word	0x00000082


	//----- nvinfo : EIATTR_SW2861232_WAR
	.align		4
.L_5511:
        /*0008*/ 	.byte	0x01, 0x35
	.zero		2


	//----- nvinfo : EIATTR_PARAM_CBANK
	.align		4
        /*000c*/ 	.byte	0x04, 0x0a
        /*000e*/ 	.short	(.L_5513 - .L_5512)
	.align		4
.L_5512:
        /*0010*/ 	.word	index@(.nv.constant0._ZN2at6native29vectorized_elementwise_kernelILi4EZZZNS0_49_GLOBAL__N__b919a28f_16_Normalization_cu_5c38458737batch_norm_elementwise_backward_trainERKNS_6TensorES5_S5_S5_S5_S5_S5_ENKUlvE0_clEvENKUlvE0_clEvEUlfffffffE_St5arrayIPcLm8EEEEviT0_T1_)
        /*0014*/ 	.short	0x0160
        /*0016*/ 	.short	0x0058


	//----- nvinfo : EIATTR_CBANK_PARAM_SIZE
	.align		4
.L_5513:
        /*0018*/ 	.byte	0x03, 0x19
        /*001a*/ 	.short	0x0058


	//----- nvinfo : EIATTR_KPARAM_INFO
	.align		4
        /*001c*/ 	.byte	0x04, 0x17
        /*001e*/ 	.short	(.L_5515 - .L_5514)
.L_5514:
        /*0020*/ 	.word	0x00000000
        /*0024*/ 	.short	0x0002
        /*0026*/ 	.short	0x0018
        /*0028*/ 	.byte	0x00, 0xf0, 0x01, 0x01


	//----- nvinfo : EIATTR_KPARAM_INFO
	.align		4
.L_5515:
        /*002c*/ 	.byte	0x04, 0x17
        /*002e*/ 	.short	(.L_5517 - .L_5516)
.L_5516:
        /*0030*/ 	.word	0x00000000
        /*0034*/ 	.short	0x0001
        /*0036*/ 	.short	0x0008
        /*0038*/ 	.byte	0x00, 0xf0, 0x41, 0x00


	//----- nvinfo : EIATTR_KPARAM_INFO
	.align		4
.L_5517:
        /*003c*/ 	.byte	0x04, 0x17
        /*003e*/ 	.short	(.L_5519 - .L_5518)
.L_5518:
        /*0040*/ 	.word	0x00000000
        /*0044*/ 	.short	0x0000
        /*0046*/ 	.short	0x0000
        /*0048*/ 	.byte	0x00, 0xf0, 0x11, 0x00


	//----- nvinfo : EIATTR_MAXREG_COUNT
	.align		4
.L_5519:
        /*004c*/ 	.byte	0x03, 0x1b
        /*004e*/ 	.short	0x00ff


	//----- nvinfo : EIATTR_MERCURY_ISA_VERSION
	.align		4
        /*0050*/ 	.byte	0x03, 0x5f
        /*0052*/ 	.short	0x0000


	//----- nvinfo : EIATTR_EXIT_INSTR_OFFSETS
	.align		4
        /*0054*/ 	.byte	0x04, 0x1c
        /*0056*/ 	.short	(.L_5521 - .L_5520)


	//   ....[0]....
.L_5520:
        /*0058*/ 	.word	0x00000690


	//   ....[1]....
        /*005c*/ 	.word	0x00001a20


	//   ....[2]....
        /*0060*/ 	.word	0x00001a70


	//----- nvinfo : EIATTR_MAX_THREADS
	.align		4
.L_5521:
        /*0064*/ 	.byte	0x04, 0x05
        /*0066*/ 	.short	(.L_5523 - .L_5522)
.L_5522:
        /*0068*/ 	.word	0x00000080
        /*006c*/ 	.word	0x00000001
        /*0070*/ 	.word	0x00000001


	//----- nvinfo : EIATTR_CRS_STACK_SIZE
	.align		4
.L_5523:
        /*0074*/ 	.byte	0x04, 0x1e
        /*0076*/ 	.short	(.L_5525 - .L_5524)
.L_5524:
        /*0078*/ 	.word	0x00000000
.L_5525:


//--------------------- .nv.info._ZN2at6native29vectorized_elementwise_kernelILi8EZZZNS0_49_GLOBAL__N__b919a28f_16_Normalization_cu_5c38458737batch_norm_elementwise_backward_trainERKNS_6TensorES5_S5_S5_S5_S5_S5_ENKUlvE0_clEvENKUlvE0_clEvEUlfffffffE_St5arrayIPcLm8EEEEviT0_T1_ --------------------------
	.section	.nv.info._ZN2at6native29vectorized_elementwise_kernelILi8EZZZNS0_49_GLOBAL__N__b919a28f_16_Normalization_cu_5c38458737batch_norm_elementwise_backward_trainERKNS_6TensorES5_S5_S5_S5_S5_S5_ENKUlvE0_clEvENKUlvE0_clEvEUlfffffffE_St5arrayIPcLm8EEEEviT0_T1_,"",@"SHT_CUDA_INFO"
	.sectionflags	@""
	.align	4


	//----- nvinfo : EIATTR_CUDA_API_VERSION
	.align		4
        /*0000*/ 	.byte	0x04, 0x37
        /*0002*/ 	.short	(.L_5527 - .L_5526)
.L_5526:
        /*0004*/ 	.word	0x00000082


	//----- nvinfo : EIATTR_SW2861232_WAR
	.align		4
.L_5527:
        /*0008*/ 	.byte	0x01, 0x35
	.zero		2


	//----- nvinfo : EIATTR_PARAM_CBANK
	.align		4
        /*000c*/ 	.byte	0x04, 0x0a
        /*000e*/ 	.short	(.L_5529 - .L_5528)
	.align		4
.L_5528:
        /*0010*/ 	.word	index@(.nv.constant0._ZN2at6native29vectorized_elementwise_kernelILi8EZZZNS0_49_GLOBAL__N__b919a28f_16_Normalization_cu_5c38458737batch_norm_elementwise_backward_trainERKNS_6TensorES5_S5_S5_S5_S5_S5_ENKUlvE0_clEvENKUlvE0_clEvEUlfffffffE_St5arrayIPcLm8EEEEviT0_T1_)
        /*0014*/ 	.short	0x0160
        /*0016*/ 	.short	0x0058


	//----- nvinfo : EIATTR_CBANK_PARAM_SIZE
	.align		4
.L_5529:
        /*0018*/ 	.byte	0x03, 0x19
        /*001a*/ 	.short	0x0058


	//----- nvinfo : EIATTR_KPARAM_INFO
	.align		4
        /*001c*/ 	.byte	0x04, 0x17
        /*001e*/ 	.short	(.L_5531 - .L_5530)
.L_5530:
        /*0020*/ 	.word	0x00000000
        /*0024*/ 	.short	0x0002
        /*0026*/ 	.short	0x0018
        /*0028*/ 	.byte	0x00, 0xf0, 0x01, 0x01


	//----- nvinfo : EIATTR_KPARAM_INFO
	.align		4
.L_5531:
        /*002c*/ 	.byte	0x04, 0x17
        /*002e*/ 	.short	(.L_5533 - .L_5532)
.L_5532:
        /*0030*/ 	.word	0x00000000
        /*0034*/ 	.short	0x0001
        /*0036*/ 	.short	0x0008
        /*0038*/ 	.byte	0x00, 0xf0, 0x41, 0x00


	//----- nvinfo : EIATTR_KPARAM_INFO
	.align		4
.L_5533:
        /*003c*/ 	.byte	0x04, 0x17
        /*003e*/ 	.short	(.L_5535 - .L_5534)
.L_5534:
        /*0040*/ 	.word	0x00000000
        /*0044*/ 	.short	0x0000
        /*0046*/ 	.short	0x0000
        /*0048*/ 	.byte	0x00, 0xf0, 0x11, 0x00


	//----- nvinfo : EIATTR_MAXREG_COUNT
	.align		4
.L_5535:
        /*004c*/ 	.byte	0x03, 0x1b
        /*004e*/ 	.short	0x00ff


	//----- nvinfo : EIATTR_MERCURY_ISA_VERSION
	.align		4
        /*0050*/ 	.byte	0x03, 0x5f
        /*0052*/ 	.short	0x0000


	//----- nvinfo : EIATTR_EXIT_INSTR_OFFSETS
	.align		4
        /*0054*/ 	.byte	0x04, 0x1c
        /*0056*/ 	.short	(.L_5537 - .L_5536)


	//   ....[0]....
.L_5536:
        /*0058*/ 	.word	0x00000010


	//----- nvinfo : EIATTR_MAX_THREADS
	.align		4
.L_5537:
        /*005c*/ 	.byte	0x04, 0x05
        /*005e*/ 	.short	(.L_5539 - .L_5538)
.L_5538:
        /*0060*/ 	.word	0x00000080
        /*0064*/ 	.word	0x00000001
        /*0068*/ 	.word	0x00000001
.L_5539:


//--------------------- .nv.info._ZN2at6native18elementwise_kernelILi128ELi4EZNS0_15gpu_kernel_implIZZZNS0_49_GLOBAL__N__b919a28f_16_Normalization_cu_5c38458737batch_norm_elementwise_backward_trainERKNS_6TensorES6_S6_S6_S6_S6_S6_ENKUlvE0_clEvENKUlvE_clEvEUldddddddE_EEvRNS_18TensorIteratorBaseERKT_EUliE_EEviT1_ --------------------------
	.section	.nv.info._ZN2at6native18elementwise_kernelILi128ELi4EZNS0_15gpu_kernel_implIZZZNS0_49_GLOBAL__N__b919a28f_16_Normalization_cu_5c38458737batch_norm_elementwise_backward_trainERKNS_6TensorES6_S6_S6_S6_S6_S6_ENKUlvE0_clEvENKUlvE_clEvEUldddddddE_EEvRNS_18TensorIteratorBaseERKT_EUliE_EEviT1_,"",@"SHT_CUDA_INFO"
	.sectionflags	@""
	.align	4


	//----- nvinfo : EIATTR_CUDA_API_VERSION
	.align		4
        /*0000*/ 	.byte	0x04, 0x37
        /*0002*/ 	.short	(.L_5541 - .L_5540)
.L_5540:
        /*0004*/ 	.word	0x00000082


	//----- nvinfo : EIATTR_SW2861232_WAR
	.align		4
.L_5541:
        /*0008*/ 	.byte	0x01, 0x35
	.zero		2


	//----- nvinfo : EIATTR_PARAM_CBANK
	.align		4
        /*000c*/ 	.byte	0x04, 0x0a
        /*000e*/ 	.short	(.L_5543 - .L_5542)
	.align		4
.L_5542:
        /*0010*/ 	.word	index@(.nv.constant0._ZN2at6native18elementwise_kernelILi128ELi4EZNS0_15gpu_kernel_implIZZZNS0_49_GLOBAL__N__b919a28f_16_Normalization_cu_5c38458737batch_norm_elementwise_backward_trainERKNS_6TensorES6_S6_S6_S6_S6_S6_ENKUlvE0_clEvENKUlvE_clEvEUldddddddE_EEvRNS_18TensorIteratorBaseERKT_EUliE_EEviT1_)
        /*0014*/ 	.short	0x0160
        /*0016*/ 	.short	0x04b8


	//----- nvinfo : EIATTR_CBANK_PARAM_SIZE
	.align		4
.L_5543:
        /*0018*/ 	.byte	0x03, 0x19
        /*001a*/ 	.short	0x04b8


	//----- nvinfo : EIATTR_KPARAM_INFO
	.align		4
        /*001c*/ 	.byte	0x04, 0x17
        /*001e*/ 	.short	(.L_5545 - .L_5544)
.L_5544:
        /*0020*/ 	.word	0x00000000
        /*0024*/ 	.short	0x0001
        /*0026*/ 	.short	0x0008
        /*0028*/ 	.byte	0x00, 0xf0, 0xc1, 0x12


	//----- nvinfo : EIATTR_KPARAM_INFO
	.align		4
.L_5545:
        /*002c*/ 	.byte	0x04, 0x17
        /*002e*/ 	.short	(.L_5547 - .L_5546)
.L_5546:
        /*0030*/ 	.word	0x00000000
        /*0034*/ 	.short	0x0000
        /*0036*/ 	.short	0x0000
        /*0038*/ 	.byte	0x00, 0xf0, 0x11, 0x00


	//----- nvinfo : EIATTR_MAXREG_COUNT
	.align		4
.L_5547:
        /*003c*/ 	.byte	0x03, 0x1b
        /*003e*/ 	.short	0x0080


	//----- nvinfo : EIATTR_EXTERNS
	.align		4
        /*0040*/ 	.byte	0x04, 0x0f
        /*0042*/ 	.short	(.L_5549 - .L_5548)


	//   ....[0]....
	.align		4
.L_5548:
        /*0044*/ 	.word	index@(__assertfail)


	//----- nvinfo : EIATTR_MERCURY_ISA_VERSION
	.align		4
.L_5549:
        /*0048*/ 	.byte	0x03, 0x5f
        /*004a*/ 	.short	0x0000


	//----- nvinfo : EIATTR_SYSCALL_OFFSETS
	.align		4
        /*004c*/ 	.byte	0x04, 0x46
        /*004e*/ 	.short	(.L_5551 - .L_5550)


	//   ....[0]....
.L_5550:
        /*0050*/ 	.word	0x00002750


	//   ....[1]....
        /*0054*/ 	.word	0x00003680


	//   ....[2]....
        /*0058*/ 	.word	0x000045b0


	//   ....[3]....
        /*005c*/ 	.word	0x000054e0


	//   ....[4]....
        /*0060*/ 	.word	0x00006410


	//   ....[5]....
        /*0064*/ 	.word	0x00007340


	//   ....[6]....
        /*0068*/ 	.word	0x00008270


	//   ....[7]....
        /*006c*/ 	.word	0x00009300


	//   ....[8]....
        /*0070*/ 	.word	0x0000ba90


	//   ....[9]....
        /*0074*/ 	.word	0x0000c9c0


	//   ....[10]....
        /*0078*/ 	.word	0x0000d8f0


	//   ....[11]....
        /*007c*/ 	.word	0x0000e820


	//   ....[12]....
        /*0080*/ 	.word	0x0000f750


	//   ....[13]....
        /*0084*/ 	.word	0x00010680


	//   ....[14]....
        /*0088*/ 	.word	0x000115b0


	//   ....[15]....
        /*008c*/ 	.word	0x00012640


	//   ....[16]....
        /*0090*/ 	.word	0x00014da0


	//   ....[17]....
        /*0094*/ 	.word	0x00015cd0


	//   ....[18]....
        /*0098*/ 	.word	0x00016c00


	//   ....[19]....
        /*009c*/ 	.word	0x00017b30


	//   ....[20]....
        /*00a0*/ 	.word	0x00018a60


	//   ....[21]....
        /*00a4*/ 	.word	0x00019990


	//   ....[22]....
        /*00a8*/ 	.word	0x0001a8c0


	//   ....[23]....
        /*00ac*/ 	.word	0x0001b950


	//   ....[24]....
        /*00b0*/ 	.word	0x0001e0c0


	//   ....[25]....
        /*00b4*/ 	.word	0x0001eff0


	//   ....[26]....
        /*00b8*/ 	.word	0x0001ff20


	//   ....[27]....
        /*00bc*/ 	.word	0x00020e50


	//   ....[28]....
        /*00c0*/ 	.word	0x00021d80


	//   ....[29]....
        /*00c4*/ 	.word	0x00022cb0


	//   ....[30]....
        /*00c8*/ 	.word	0x00023be0


	//   ....[31]....
        /*00cc*/ 	.word	0x00024c70


	//----- nvinfo : EIATTR_EXIT_INSTR_OFFSETS
	.align		4
.L_5551:
        /*00d0*/ 	.byte	0x04, 0x1c
        /*00d2*/ 	.short	(.L_5553 - .L_5552)


	//   ....[0]....
.L_5552:
        /*00d4*/ 	.word	0x0001b9f0


	//   ....[1]....
        /*00d8*/ 	.word	0x00023dc0


	//   ....[2]....
        /*00dc*/ 	.word	0x00023e00


	//   ....[3]....
        /*00e0*/ 	.word	0x00023e90


	//   ....[4]....
        /*00e4*/ 	.word	0x00023ec0


	//   ....[5]....
        /*00e8*/ 	.word	0x00023ef0


	//   ....[6]....
        /*00ec*/ 	.word	0x00023fa0


	//   ....[7]....
        /*00f0*/ 	.word	0x00024000


	//   ....[8]....
        /*00f4*/ 	.word	0x000240c0


	//   ....[9]....
        /*00f8*/ 	.word	0x00024130


	//   ....[10]....
        /*00fc*/ 	.word	0x00024150


	//   ....[11]....
        /*0100*/ 	.word	0x00024210


	//   ....[12]....
        /*0104*/ 	.word	0x00024240


	//   ....[13]....
        /*0108*/ 	.word	0x000243f0


	//   ....[14]....
        /*010c*/ 	.word	0x00024570


	//   ....[15]....
        /*0110*/ 	.word	0x000245d0


	//   ....[16]....
        /*0114*/ 	.word	0x00024680


	//   ....[17]....
        /*0118*/ 	.word	0x00024820


	//   ....[18]....
        /*011c*/ 	.word	0x000249c0


	//   ....[19]....
        /*0120*/ 	.word	0x00024b40


	//   ....[20]....
        /*0124*/ 	.word	0x00024c80


	//   ....[21]....
        /*0128*/ 	.word	0x00024cb0


	//   ....[22]....
        /*012c*/ 	.word	0x00024ce0


	//----- nvinfo : EIATTR_MAX_THREADS
	.align		4
.L_5553:
        /*0130*/ 	.byte	0x04, 0x05
        /*0132*/ 	.short	(.L_5555 - .L_5554)
.L_5554:
        /*0134*/ 	.word	0x00000080
        /*0138*/ 	.word	0x00000001
        /*013c*/ 	.word	0x00000001


	//----- nvinfo : EIATTR_CRS_STACK_SIZE
	.align		4
.L_5555:
        /*0140*/ 	.byte	0x04, 0x1e
        /*0142*/ 	.short	(.L_5557 - .L_5556)
.L_5556:
        /*0144*/ 	.word	0x00000000
.L_5557:


//--------------------- .nv.info._ZN2at6native27unrolled_elementwise_kernelIZZZNS0_49_GLOBAL__N__b919a28f_16_Normalization_cu_5c38458737batch_norm_elementwise_backward_trainERKNS_6TensorES5_S5_S5_S5_S5_S5_ENKUlvE0_clEvENKUlvE_clEvEUldddddddE_St5arrayIPcLm8EELi4E23TrivialOffsetCalculatorILi7EjESC_ILi1EjENS0_6memory12LoadWithCastILi7EEENSF_13StoreWithCastILi1EEEEEviT_T0_T2_T3_T4_T5_ --------------------------
	.section	.nv.info._ZN2at6native27unrolled_elementwise_kernelIZZZNS0_49_GLOBAL__N__b919a28f_16_Normalization_cu_5c38458737batch_norm_elementwise_backward_trainERKNS_6TensorES5_S5_S5_S5_S5_S5_ENKUlvE0_clEvENKUlvE_clEvEUldddddddE_St5arrayIPcLm8EELi4E23TrivialOffsetCalculatorILi7EjESC_ILi1EjENS0_6memory12LoadWithCastILi7EEENSF_13StoreWithCastILi1EEEEEviT_T0_T2_T3_T4_T5_,"",@"SHT_CUDA_INFO"
	.sectionflags	@""
	.align	4


	//----- nvinfo : EIATTR_CUDA_API_VERSION
	.align		4
        /*0000*/ 	.byte	0x04, 0x37
        /*0002*/ 	.short	(.L_5559 - .L_5558)
.L_5558:
        /*0004*/ 	.word	0x00000082


	//----- nvinfo : EIATTR_SW2861232_WAR
	.align		4
.L_5559:
        /*0008*/ 	.byte	0x01, 0x35
	.zero		2


	//----- nvinfo : EIATTR_PARAM_CBANK
	.align		4
        /*000c*/ 	.byte	0x04, 0x0a
        /*000e*/ 	.short	(.L_5561 - .L_5560)
	.align		4
.L_5560:
        /*0010*/ 	.word	index@(.nv.constant0._ZN2at6native27unrolled_elementwise_kernelIZZZNS0_49_GLOBAL__N__b919a28f_16_Normalization_cu_5c38458737batch_norm_elementwise_backward_trainERKNS_6TensorES5_S5_S5_S5_S5_S5_ENKUlvE0_clEvENKUlvE_clEvEUldddddddE_St5arrayIPcLm8EELi4E23TrivialOffsetCalculatorILi7EjESC_ILi1EjENS0_6memory12LoadWithCastILi7EEENSF_13StoreWithCastILi1EEEEEviT_T0_T2_T3_T4_T5_)
        /*0014*/ 	.short	0x0160
        /*0016*/ 	.short	0x0088


	//----- nvinfo : EIATTR_CBANK_PARAM_SIZE
	.align		4
.L_5561:
        /*0018*/ 	.byte	0x03, 0x19
        /*001a*/ 	.short	0x0088


	//----- nvinfo : EIATTR_KPARAM_INFO
	.align		4
        /*001c*/ 	.byte	0x04, 0x17
        /*001e*/ 	.short	(.L_5563 - .L_5562)
.L_5562:
        /*0020*/ 	.word	0x00000000
        /*0024*/ 	.short	0x0006
        /*0026*/ 	.short	0x0080
        /*0028*/ 	.byte	0x00, 0xf0, 0x21, 0x00


	//----- nvinfo : EIATTR_KPARAM_INFO
	.align		4
.L_5563:
        /*002c*/ 	.byte	0x04, 0x17
        /*002e*/ 	.short	(.L_5565 - .L_5564)
.L_5564:
        /*0030*/ 	.word	0x00000000
        /*0034*/ 	.short	0x0005
        /*0036*/ 	.short	0x005c
        /*0038*/ 	.byte	0x00, 0xf0, 0x91, 0x00


	//----- nvinfo : EIATTR_KPARAM_INFO
	.align		4
.L_5565:
        /*003c*/ 	.byte	0x04, 0x17
        /*003e*/ 	.short	(.L_5567 - .L_5566)
.L_5566:
        /*0040*/ 	.word	0x00000000
        /*0044*/ 	.short	0x0004
        /*0046*/ 	.short	0x0059
        /*0048*/ 	.byte	0x00, 0xf0, 0x05, 0x00


	//----- nvinfo : EIATTR_KPARAM_INFO
	.align		4
.L_5567:
        /*004c*/ 	.byte	0x04, 0x17
        /*004e*/ 	.short	(.L_5569 - .L_5568)
.L_5568:
        /*0050*/ 	.word	0x00000000
        /*0054*/ 	.short	0x0003
        /*0056*/ 	.short	0x0058
        /*0058*/ 	.byte	0x00, 0xf0, 0x05, 0x00


	//----- nvinfo : EIATTR_KPARAM_INFO
	.align		4
.L_5569:
        /*005c*/ 	.byte	0x04, 0x17
        /*005e*/ 	.short	(.L_5571 - .L_5570)
.L_5570:
        /*0060*/ 	.word	0x00000000
        /*0064*/ 	.short	0x0002
        /*0066*/ 	.short	0x0018
        /*0068*/ 	.byte	0x00, 0xf0, 0x01, 0x01


	//----- nvinfo : EIATTR_KPARAM_INFO
	.align		4
.L_5571:
        /*006c*/ 	.byte	0x04, 0x17
        /*006e*/ 	.short	(.L_5573 - .L_5572)
.L_5572:
        /*0070*/ 	.word	0x00000000
        /*0074*/ 	.short	0x0001
        /*0076*/ 	.short	0x0008
        /*0078*/ 	.byte	0x00, 0xf0, 0x41, 0x00


	//----- nvinfo : EIATTR_KPARAM_INFO
	.align		4
.L_5573:
        /*007c*/ 	.byte	0x04, 0x17
        /*007e*/ 	.short	(.L_5575 - .L_5574)
.L_5574:
        /*0080*/ 	.word	0x00000000
        /*0084*/ 	.short	0x0000
        /*0086*/ 	.short	0x0000
        /*0088*/ 	.byte	0x00, 0xf0, 0x11, 0x00


	//----- nvinfo : EIATTR_MAXREG_COUNT
	.align		4
.L_5575:
        /*008c*/ 	.byte	0x03, 0x1b
        /*008e*/ 	.short	0x00ff


	//----- nvinfo : EIATTR_EXTERNS
	.align		4
        /*0090*/ 	.byte	0x04, 0x0f
        /*0092*/ 	.short	(.L_5577 - .L_5576)


	//   ....[0]....
	.align		4
.L_5576:
        /*0094*/ 	.word	index@(__assertfail)


	//----- nvinfo : EIATTR_MERCURY_ISA_VERSION
	.align		4
.L_5577:
        /*0098*/ 	.byte	0x03, 0x5f
        /*009a*/ 	.short	0x0000


	//----- nvinfo : EIATTR_SYSCALL_OFFSETS
	.align		4
        /*009c*/ 	.byte	0x04, 0x46
        /*009e*/ 	.short	(.L_5579 - .L_5578)


	//   ....[0]....
.L_5578:
        /*00a0*/ 	.word	0x00001040


	//   ....[1]....
        /*00a4*/ 	.word	0x00001f70


	//   ....[2]....
        /*00a8*/ 	.word	0x00002ea0


	//   ....[3]....
        /*00ac*/ 	.word	0x00003dd0


	//   ....[4]....
        /*00b0*/ 	.word	0x00004d00


	//   ....[5]....
        /*00b4*/ 	.word	0x00005c30


	//   ....[6]....
        /*00b8*/ 	.word	0x00006b60


	//   ....[7]....
        /*00bc*/ 	.word	0x00007b60


	//   ....[8]....
        /*00c0*/ 	.word	0x00008a90


	//   ....[9]....
        /*00c4*/ 	.word	0x000099c0


	//   ....[10]....
        /*00c8*/ 	.word	0x0000a8f0


	//   ....[11]....
        /*00cc*/ 	.word	0x0000b820


	//   ....[12]....
        /*00d0*/ 	.word	0x0000c750


	//   ....[13]....
        /*00d4*/ 	.word	0x0000d680


	//   ....[14]....
        /*00d8*/ 	.word	0x0000e680


	//   ....[15]....
        /*00dc*/ 	.word	0x0000f5b0


	//   ....[16]....
        /*00e0*/ 	.word	0x000104e0


	//   ....[17]....
        /*00e4*/ 	.word	0x00011410


	//   ....[18]....
        /*00e8*/ 	.word	0x00012340


	//   ....[19]....
        /*00ec*/ 	.word	0x000132a0


	//   ....[20]....
        /*00f0*/ 	.word	0x00014200


	//   ....[21]....
        /*00f4*/ 	.word	0x00015220


	//   ....[22]....
        /*00f8*/ 	.word	0x00016150


	//   ....[23]....
        /*00fc*/ 	.word	0x00017080


	//   ....[24]....
        /*0100*/ 	.word	0x00017fb0


	//   ....[25]....
        /*0104*/ 	.word	0x00018ef0


	//   ....[26]....
        /*0108*/ 	.word	0x00019e30


	//   ....[27]....
        /*010c*/ 	.word	0x0001ad80


	//   ....[28]....
        /*0110*/ 	.word	0x0001c1b0


	//   ....[29]....
        /*0114*/ 	.word	0x0001d270


	//   ....[30]....
        /*0118*/ 	.word	0x0001e2f0


	//   ....[31]....
        /*011c*/ 	.word	0x0001f370


	//----- nvinfo : EIATTR_EXIT_INSTR_OFFSETS
	.align		4
.L_5579:
        /*0120*/ 	.byte	0x04, 0x1c
        /*0122*/ 	.short	(.L_5581 - .L_5580)


	//   ....[0]....
.L_5580:
        /*0124*/ 	.word	0x0001e390


	//   ....[1]....
        /*0128*/ 	.word	0x0001e4c0


	//   ....[2]....
        /*012c*/ 	.word	0x0001e500


	//   ....[3]....
        /*0130*/ 	.word	0x0001e590


	//   ....[4]....
        /*0134*/ 	.word	0x0001e5c0


	//   ....[5]....
        /*0138*/ 	.word	0x0001e5f0


	//   ....[6]....
        /*013c*/ 	.word	0x0001e6a0


	//   ....[7]....
        /*0140*/ 	.word	0x0001e700


	//   ....[8]....
        /*0144*/ 	.word	0x0001e7c0


	//   ....[9]....
        /*0148*/ 	.word	0x0001e830


	//   ....[10]....
        /*014c*/ 	.word	0x0001e850


	//   ....[11]....
        /*0150*/ 	.word	0x0001e910


	//   ....[12]....
        /*0154*/ 	.word	0x0001e940


	//   ....[13]....
        /*0158*/ 	.word	0x0001eaf0


	//   ....[14]....
        /*015c*/ 	.word	0x0001ec70


	//   ....[15]....
        /*0160*/ 	.word	0x0001ecd0


	//   ....[16]....
        /*0164*/ 	.word	0x0001ed80


	//   ....[17]....
        /*0168*/ 	.word	0x0001ef20


	//   ....[18]....
        /*016c*/ 	.word	0x0001f0c0


	//   ....[19]....
        /*0170*/ 	.word	0x0001f240


	//   ....[20]....
        /*0174*/ 	.word	0x0001f380


	//   ....[21]....
        /*0178*/ 	.word	0x0001f3b0


	//   ....[22]....
        /*017c*/ 	.word	0x0001f3e0


	//----- nvinfo : EIATTR_MAX_THREADS
	.align		4
.L_5581:
        /*0180*/ 	.byte	0x04, 0x05
        /*0182*/ 	.short	(.L_5583 - .L_5582)
.L_5582:
        /*0184*/ 	.word	0x00000080
        /*0188*/ 	.word	0x00000001
        /*018c*/ 	.word	0x00000001


	//----- nvinfo : EIATTR_CRS_STACK_SIZE
	.align		4
.L_5583:
        /*0190*/ 	.byte	0x04, 0x1e
        /*0192*/ 	.short	(.L_5585 - .L_5584)
.L_5584:
        /*0194*/ 	.word	0x00000000
.L_5585:


//--------------------- .nv.info._ZN2at6native18elementwise_kernelILi128ELi2EZNS0_22gpu_kernel_impl_nocastIZZZNS0_49_GLOBAL__N__b919a28f_16_Normalization_cu_5c38458737batch_norm_elementwise_backward_trainERKNS_6TensorES6_S6_S6_S6_S6_S6_ENKUlvE0_clEvENKUlvE_clEvEUldddddddE_EEvRNS_18TensorIteratorBaseERKT_EUliE_EEviT1_ --------------------------
	.section	.nv.info._ZN2at6native18elementwise_kernelILi128ELi2EZNS0_22gpu_kernel_impl_nocastIZZZNS0_49_GLOBAL__N__b919a28f_16_Normalization_cu_5c38458737batch_norm_elementwise_backward_trainERKNS_6TensorES6_S6_S6_S6_S6_S6_ENKUlvE0_clEvENKUlvE_clEvEUldddddddE_EEvRNS_18TensorIteratorBaseERKT_EUliE_EEviT1_,"",@"SHT_CUDA_INFO"
	.sectionflags	@""
	.align	4


	//----- nvinfo : EIATTR_CUDA_API_VERSION
	.align		4
        /*0000*/ 	.byte	0x04, 0x37
        /*0002*/ 	.short	(.L_5587 - .L_5586)
.L_5586:
        /*0004*/ 	.word	0x00000082


	//----- nvinfo : EIATTR_SW2861232_WAR
	.align		4
.L_5587:
        /*0008*/ 	.byte	0x01, 0x35
	.zero		2


	//----- nvinfo : EIATTR_PARAM_CBANK
	.align		4
        /*000c*/ 	.byte	0x04, 0x0a
        /*000e*/ 	.short	(.L_5589 - .L_5588)
	.align		4
.L_5588:
        /*0010*/ 	.word	index@(.nv.constant0._ZN2at6native18elementwise_kernelILi128ELi2EZNS0_22gpu_kernel_impl_nocastIZZZNS0_49_GLOBAL__N__b919a28f_16_Normalization_cu_5c38458737batch_norm_elementwise_backward_trainERKNS_6TensorES6_S6_S6_S6_S6_S6_ENKUlvE0_clEvENKUlvE_clEvEUldddddddE_EEvRNS_18TensorIteratorBaseERKT_EUliE_EEviT1_)
        /*0014*/ 	.short	0x0160
        /*0016*/ 	.short	0x04b0


	//----- nvinfo : EIATTR_CBANK_PARAM_SIZE
	.align		4
.L_5589:
        /*0018*/ 	.byte	0x03, 0x19
        /*001a*/ 	.short	0x04b0


	//----- nvinfo : EIATTR_KPARAM_INFO
	.align		4
        /*001c*/ 	.byte	0x04, 0x17
        /*001e*/ 	.short	(.L_5591 - .L_5590)
.L_5590:
        /*0020*/ 	.word	0x00000000
        /*0024*/ 	.short	0x0001
        /*0026*/ 	.short	0x0008
        /*0028*/ 	.byte	0x00, 0xf0, 0xa1, 0x12


	//----- nvinfo : EIATTR_KPARAM_INFO
	.align		4
.L_5591:
        /*002c*/ 	.byte	0x04, 0x17
        /*002e*/ 	.short	(.L_5593 - .L_5592)
.L_5592:
        /*0030*/ 	.word	0x00000000
        /*0034*/ 	.short	0x0000
        /*0036*/ 	.short	0x0000
        /*0038*/ 	.byte	0x00, 0xf0, 0x11, 0x00


	//----- nvinfo : EIATTR_MAXREG_COUNT
	.align		4
.L_5593:
        /*003c*/ 	.byte	0x03, 0x1b
        /*003e*/ 	.short	0x0080


	//----- nvinfo : EIATTR_MERCURY_ISA_VERSION
	.align		4
        /*0040*/ 	.byte	0x03, 0x5f
        /*0042*/ 	.short	0x0000


	//----- nvinfo : EIATTR_EXIT_INSTR_OFFSETS
	.align		4
        /*0044*/ 	.byte	0x04, 0x1c
        /*0046*/ 	.short	(.L_5595 - .L_5594)


	//   ....[0]....
.L_5594:
        /*0048*/ 	.word	0x00001ab0


	//   ....[1]....
        /*004c*/ 	.word	0x000034a0


	//----- nvinfo : EIATTR_MAX_THREADS
	.align		4
.L_5595:
        /*0050*/ 	.byte	0x04, 0x05
        /*0052*/ 	.short	(.L_5597 - .L_5596)
.L_5596:
        /*0054*/ 	.word	0x00000080
        /*0058*/ 	.word	0x00000001
        /*005c*/ 	.word	0x00000001


	//----- nvinfo : EIATTR_CRS_STACK_SIZE
	.align		4
.L_5597:
        /*0060*/ 	.byte	0x04, 0x1e
        /*0062*/ 	.short	(.L_5599 - .L_5598)
.L_5598:
        /*0064*/ 	.word	0x00000000
.L_5599:


//--------------------- .nv.info._ZN2at6native27unrolled_elementwise_kernelIZZZNS0_49_GLOBAL__N__b919a28f_16_Normalization_cu_5c38458737batch_norm_elementwise_backward_trainERKNS_6TensorES5_S5_S5_S5_S5_S5_ENKUlvE0_clEvENKUlvE_clEvEUldddddddE_St5arrayIPcLm8EELi4E23TrivialOffsetCalculatorILi7EjESC_ILi1EjENS0_6memory15LoadWithoutCastENSF_16StoreWithoutCastEEEviT_T0_T2_T3_T4_T5_ --------------------------
	.section	.nv.info._ZN2at6native27unrolled_elementwise_kernelIZZZNS0_49_GLOBAL__N__b919a28f_16_Normalization_cu_5c38458737batch_norm_elementwise_backward_trainERKNS_6TensorES5_S5_S5_S5_S5_S5_ENKUlvE0_clEvENKUlvE_clEvEUldddddddE_St5arrayIPcLm8EELi4E23TrivialOffsetCalculatorILi7EjESC_ILi1EjENS0_6memory15LoadWithoutCastENSF_16StoreWithoutCastEEEviT_T0_T2_T3_T4_T5_,"",@"SHT_CUDA_INFO"
	.sectionflags	@""
	.align	4


	//----- nvinfo : EIATTR_CUDA_API_VERSION
	.align		4
        /*0000*/ 	.byte	0x04, 0x37
        /*0002*/ 	.short	(.L_5601 - .L_5600)
.L_5600:
        /*0004*/ 	.word	0x00000082


	//----- nvinfo : EIATTR_SW2861232_WAR
	.align		4
.L_5601:
        /*0008*/ 	.byte	0x01, 0x35
	.zero		2


	//----- nvinfo : EIATTR_PARAM_CBANK
	.align		4
        /*000c*/ 	.byte	0x04, 0x0a
        /*000e*/ 	.short	(.L_5603 - .L_5602)
	.align		4
.L_5602:
        /*0010*/ 	.word	index@(.nv.constant0._ZN2at6native27unrolled_elementwise_kernelIZZZNS0_49_GLOBAL__N__b919a28f_16_Normalization_cu_5c38458737batch_norm_elementwise_backward_trainERKNS_6TensorES5_S5_S5_S5_S5_S5_ENKUlvE0_clEvENKUlvE_clEvEUldddddddE_St5arrayIPcLm8EELi4E23TrivialOffsetCalculatorILi7EjESC_ILi1EjENS0_6memory15LoadWithoutCastENSF_16StoreWithoutCastEEEviT_T0_T2_T3_T4_T5_)
        /*0014*/ 	.short	0x0160
        /*0016*/ 	.short	0x005c


	//----- nvinfo : EIATTR_CBANK_PARAM_SIZE
	.align		4
.L_5603:
        /*0018*/ 	.byte	0x03, 0x19
        /*001a*/ 	.short	0x005c


	//----- nvinfo : EIATTR_KPARAM_INFO
	.align		4
        /*001c*/ 	.byte	0x04, 0x17
        /*001e*/ 	.short	(.L_5605 - .L_5604)
.L_5604:
        /*0020*/ 	.word	0x00000000
        /*0024*/ 	.short	0x0006
        /*0026*/ 	.short	0x005b
        /*0028*/ 	.byte	0x00, 0xf0, 0x05, 0x00


	//----- nvinfo : EIATTR_KPARAM_INFO
	.align		4
.L_5605:
        /*002c*/ 	.byte	0x04, 0x17
        /*002e*/ 	.short	(.L_5607 - .L_5606)
.L_5606:
        /*0030*/ 	.word	0x00000000
        /*0034*/ 	.short	0x0005
        /*0036*/ 	.short	0x005a
        /*0038*/ 	.byte	0x00, 0xf0, 0x05, 0x00


	//----- nvinfo : EIATTR_KPARAM_INFO
	.align		4
.L_5607:
        /*003c*/ 	.byte	0x04, 0x17
        /*003e*/ 	.short	(.L_5609 - .L_5608)
.L_5608:
        /*0040*/ 	.word	0x00000000
        /*0044*/ 	.short	0x0004
        /*0046*/ 	.short	0x0059
        /*0048*/ 	.byte	0x00, 0xf0, 0x05, 0x00


	//----- nvinfo : EIATTR_KPARAM_INFO
	.align		4
.L_5609:
        /*004c*/ 	.byte	0x04, 0x17
        /*004e*/ 	.short	(.L_5611 - .L_5610)
.L_5610:
        /*0050*/ 	.word	0x00000000
        /*0054*/ 	.short	0x0003
        /*0056*/ 	.short	0x0058
        /*0058*/ 	.byte	0x00, 0xf0, 0x05, 0x00


	//----- nvinfo : EIATTR_KPARAM_INFO
	.align		4
.L_5611:
        /*005c*/ 	.byte	0x04, 0x17
        /*005e*/ 	.short	(.L_5613 - .L_5612)
.L_5612:
        /*0060*/ 	.word	0x00000000
        /*0064*/ 	.short	0x0002
        /*0066*/ 	.short	0x0018
        /*0068*/ 	.byte	0x00, 0xf0, 0x01, 0x01


	//----- nvinfo : EIATTR_KPARAM_INFO
	.align		4
.L_5613:
        /*006c*/ 	.byte	0x04, 0x17
        /*006e*/ 	.short	(.L_5615 - .L_5614)
.L_5614:
        /*0070*/ 	.word	0x00000000
        /*0074*/ 	.short	0x0001
        /*0076*/ 	.short	0x0008
        /*0078*/ 	.byte	0x00, 0xf0, 0x41, 0x00


	//----- nvinfo : EIATTR_KPARAM_INFO
	.align		4
.L_5615:
        /*007c*/ 	.byte	0x04, 0x17
        /*007e*/ 	.short	(.L_5617 - .L_5616)
.L_5616:
        /*0080*/ 	.word	0x00000000
        /*0084*/ 	.short	0x0000
        /*0086*/ 	.short	0x0000
        /*0088*/ 	.byte	0x00, 0xf0, 0x11, 0x00


	//----- nvinfo : EIATTR_MAXREG_COUNT
	.align		4
.L_5617:
        /*008c*/ 	.byte	0x03, 0x1b
        /*008e*/ 	.short	0x00ff


	//----- nvinfo : EIATTR_MERCURY_ISA_VERSION
	.align		4
        /*0090*/ 	.byte	0x03, 0x5f
        /*0092*/ 	.short	0x0000


	//----- nvinfo : EIATTR_EXIT_INSTR_OFFSETS
	.align		4
        /*0094*/ 	.byte	0x04, 0x1c
        /*0096*/ 	.short	(.L_5619 - .L_5618)


	//   ....[0]....
.L_5618:
        /*0098*/ 	.word	0x00000a40


	//   ....[1]....
        /*009c*/ 	.word	0x00000aa0


	//----- nvinfo : EIATTR_MAX_THREADS
	.align		4
.L_5619:
        /*00a0*/ 	.byte	0x04, 0x05
        /*00a2*/ 	.short	(.L_5621 - .L_5620)
.L_5620:
        /*00a4*/ 	.word	0x00000080
        /*00a8*/ 	.word	0x00000001
        /*00ac*/ 	.word	0x00000001


	//----- nvinfo : EIATTR_CRS_STACK_SIZE
	.align		4
.L_5621:
        /*00b0*/ 	.byte	0x04, 0x1e
        /*00b2*/ 	.short	(.L_5623 - .L_5622)
.L_5622:
        /*00b4*/ 	.word	0x00000000
.L_5623:


//--------------------- .nv.info._ZN2at6native29vectorized_elementwise_kernelILi2EZZZNS0_49_GLOBAL__N__b919a28f_16_Normalization_cu_5c38458737batch_norm_elementwise_backward_trainERKNS_6TensorES5_S5_S5_S5_S5_S5_ENKUlvE0_clEvENKUlvE_clEvEUldddddddE_St5arrayIPcLm8EEEEviT0_T1_ --------------------------
	.section	.nv.info._ZN2at6native29vectorized_elementwise_kernelILi2EZZZNS0_49_GLOBAL__N__b919a28f_16_Normalization_cu_5c38458737batch_norm_elementwise_backward_trainERKNS_6TensorES5_S5_S5_S5_S5_S5_ENKUlvE0_clEvENKUlvE_clEvEUldddddddE_St5arrayIPcLm8EEEEviT0_T1_,"",@"SHT_CUDA_INFO"
	.sectionflags	@""
	.align	4


	//----- nvinfo : EIATTR_CUDA_API_VERSION
	.align		4
        /*0000*/ 	.byte	0x04, 0x37
        /*0002*/ 	.short	(.L_5625 - .L_5624)
.L_5624:
        /*0004*/ 	.word	0x00000082


	//----- nvinfo : EIATTR_SW2861232_WAR
	.align		4
.L_5625:
        /*0008*/ 	.byte	0x01, 0x35
	.zero		2


	//----- nvinfo : EIATTR_PARAM_CBANK
	.align		4
        /*000c*/ 	.byte	0x04, 0x0a
        /*000e*/ 	.short	(.L_5627 - .L_5626)
	.align		4
.L_5626:
        /*0010*/ 	.word	index@(.nv.constant0._ZN2at6native29vectorized_elementwise_kernelILi2EZZZNS0_49_GLOBAL__N__b919a28f_16_Normalization_cu_5c38458737batch_norm_elementwise_backward_trainERKNS_6TensorES5_S5_S5_S5_S5_S5_ENKUlvE0_clEvENKUlvE_clEvEUldddddddE_St5arrayIPcLm8EEEEviT0_T1_)
        /*0014*/ 	.short	0x0160
        /*0016*/ 	.short	0x0058


	//----- nvinfo : EIATTR_CBANK_PARAM_SIZE
	.align		4
.L_5627:
        /*0018*/ 	.byte	0x03, 0x19
        /*001a*/ 	.short	0x0058


	//----- nvinfo : EIATTR_KPARAM_INFO
	.align		4
        /*001c*/ 	.byte	0x04, 0x17
        /*001e*/ 	.short	(.L_5629 - .L_5628)
.L_5628:
        /*0020*/ 	.word	0x00000000
        /*0024*/ 	.short	0x0002
        /*0026*/ 	.short	0x0018
        /*0028*/ 	.byte	0x00, 0xf0, 0x01, 0x01


	//----- nvinfo : EIATTR_KPARAM_INFO
	.align		4
.L_5629:
        /*002c*/ 	.byte	0x04, 0x17
        /*002e*/ 	.short	(.L_5631 - .L_5630)
.L_5630:
        /*0030*/ 	.word	0x00000000
        /*0034*/ 	.short	0x0001
        /*0036*/ 	.short	0x0008
        /*0038*/ 	.byte	0x00, 0xf0, 0x41, 0x00


	//----- nvinfo : EIATTR_KPARAM_INFO
	.align		4
.L_5631:
        /*003c*/ 	.byte	0x04, 0x17
        /*003e*/ 	.short	(.L_5633 - .L_5632)
.L_5632:
        /*0040*/ 	.word	0x00000000
        /*0044*/ 	.short	0x0000
        /*0046*/ 	.short	0x0000
        /*0048*/ 	.byte	0x00, 0xf0, 0x11, 0x00


	//----- nvinfo : EIATTR_MAXREG_COUNT
	.align		4
.L_5633:
        /*004c*/ 	.byte	0x03, 0x1b
        /*004e*/ 	.short	0x00ff


	//----- nvinfo : EIATTR_MERCURY_ISA_VERSION
	.align		4
        /*0050*/ 	.byte	0x03, 0x5f
        /*0052*/ 	.short	0x0000


	//----- nvinfo : EIATTR_EXIT_INSTR_OFFSETS
	.align		4
        /*0054*/ 	.byte	0x04, 0x1c
        /*0056*/ 	.short	(.L_5635 - .L_5634)


	//   ....[0]....
.L_5634:
        /*0058*/ 	.word	0x00000790


	//   ....[1]....
        /*005c*/ 	.word	0x00001c60


	//   ....[2]....
        /*0060*/ 	.word	0x00001cb0


	//----- nvinfo : EIATTR_MAX_THREADS
	.align		4
.L_5635:
        /*0064*/ 	.byte	0x04, 0x05
        /*0066*/ 	.short	(.L_5637 - .L_5636)
.L_5636:
        /*0068*/ 	.word	0x00000080
        /*006c*/ 	.word	0x00000001
        /*0070*/ 	.word	0x00000001


	//----- nvinfo : EIATTR_CRS_STACK_SIZE
	.align		4
.L_5637:
        /*0074*/ 	.byte	0x04, 0x1e
        /*0076*/ 	.short	(.L_5639 - .L_5638)
.L_5638:
        /*0078*/ 	.word	0x00000000
.L_5639:


//--------------------- .nv.info._ZN2at6native29vectorized_elementwise_kernelILi4EZZZNS0_49_GLOBAL__N__b919a28f_16_Normalization_cu_5c38458737batch_norm_elementwise_backward_trainERKNS_6TensorES5_S5_S5_S5_S5_S5_ENKUlvE0_clEvENKUlvE_clEvEUldddddddE_St5arrayIPcLm8EEEEviT0_T1_ --------------------------
	.section	.nv.info._ZN2at6native29vectorized_elementwise_kernelILi4EZZZNS0_49_GLOBAL__N__b919a28f_16_Normalization_cu_5c38458737batch_norm_elementwise_backward_trainERKNS_6TensorES5_S5_S5_S5_S5_S5_ENKUlvE0_clEvENKUlvE_clEvEUldddddddE_St5arrayIPcLm8EEEEviT0_T1_,"",@"SHT_CUDA_INFO"
	.sectionflags	@""
	.align	4


	//----- nvinfo : EIATTR_CUDA_API_VERSION
	.align		4
        /*0000*/ 	.byte	0x04, 0x37
        /*0002*/ 	.short	(.L_5641 - .L_5640)
.L_5640:
        /*0004*/ 	.word	0x00000082


	//----- nvinfo : EIATTR_SW2861232_WAR
	.align		4
.L_5641:
        /*0008*/ 	.byte	0x01, 0x35
	.zero		2


	//----- nvinfo : EIATTR_PARAM_CBANK
	.align		4
        /*000c*/ 	.byte	0x04, 0x0a
        /*000e*/ 	.short	(.L_5643 - .L_5642)
	.align		4
.L_5642:
        /*0010*/ 	.word	index@(.nv.constant0._ZN2at6native29vectorized_elementwise_kernelILi4EZZZNS0_49_GLOBAL__N__b919a28f_16_Normalization_cu_5c38458737batch_norm_elementwise_backward_trainERKNS_6TensorES5_S5_S5_S5_S5_S5_ENKUlvE0_clEvENKUlvE_clEvEUldddddddE_St5arrayIPcLm8EEEEviT0_T1_)
        /*0014*/ 	.short	0x0160
        /*0016*/ 	.short	0x0058


	//----- nvinfo : EIATTR_CBANK_PARAM_SIZE
	.align		4
.L_5643:
        /*0018*/ 	.byte	0x03, 0x19
        /*001a*/ 	.short	0x0058


	//----- nvinfo : EIATTR_KPARAM_INFO
	.align		4
        /*001c*/ 	.byte	0x04, 0x17
        /*001e*/ 	.short	(.L_5645 - .L_5644)
.L_5644:
        /*0020*/ 	.word	0x00000000
        /*0024*/ 	.short	0x0002
        /*0026*/ 	.short	0x0018
        /*0028*/ 	.byte	0x00, 0xf0, 0x01, 0x01


	//----- nvinfo : EIATTR_KPARAM_INFO
	.align		4
.L_5645:
        /*002c*/ 	.byte	0x04, 0x17
        /*002e*/ 	.short	(.L_5647 - .L_5646)
.L_5646:
        /*0030*/ 	.word	0x00000000
        /*0034*/ 	.short	0x0001
        /*0036*/ 	.short	0x0008
        /*0038*/ 	.byte	0x00, 0xf0, 0x41, 0x00


	//----- nvinfo : EIATTR_KPARAM_INFO
	.align		4
.L_5647:
        /*003c*/ 	.byte	0x04, 0x17
        /*003e*/ 	.short	(.L_5649 - .L_5648)
.L_5648:
        /*0040*/ 	.word	0x00000000
        /*0044*/ 	.short	0x0000
        /*0046*/ 	.short	0x0000
        /*0048*/ 	.byte	0x00, 0xf0, 0x11, 0x00


	//----- nvinfo : EIATTR_MAXREG_COUNT
	.align		4
.L_5649:
        /*004c*/ 	.byte	0x03, 0x1b
        /*004e*/ 	.short	0x00ff


	//----- nvinfo : EIATTR_MERCURY_ISA_VERSION
	.align		4
        /*0050*/ 	.byte	0x03, 0x5f
        /*0052*/ 	.short	0x0000


	//----- nvinfo : EIATTR_EXIT_INSTR_OFFSETS
	.align		4
        /*0054*/ 	.byte	0x04, 0x1c
        /*0056*/ 	.short	(.L_5651 - .L_5650)


	//   ....[0]....
.L_5650:
        /*0058*/ 	.word	0x00000790


	//   ....[1]....
        /*005c*/ 	.word	0x00001c60


	//   ....[2]....
        /*0060*/ 	.word	0x00001cb0


	//----- nvinfo : EIATTR_MAX_THREADS
	.align		4
.L_5651:
        /*0064*/ 	.byte	0x04, 0x05
        /*0066*/ 	.short	(.L_5653 - .L_5652)
.L_5652:
        /*0068*/ 	.word	0x00000080
        /*006c*/ 	.word	0x00000001
        /*0070*/ 	.word	0x00000001


	//----- nvinfo : EIATTR_CRS_STACK_SIZE
	.align		4
.L_5653:
        /*0074*/ 	.byte	0x04, 0x1e
        /*0076*/ 	.short	(.L_5655 - .L_5654)
.L_5654:
        /*0078*/ 	.word	0x00000000
.L_5655:


//--------------------- .nv.info._ZN2at6native29vectorized_elementwise_kernelILi8EZZZNS0_49_GLOBAL__N__b919a28f_16_Normalization_cu_5c38458737batch_norm_elementwise_backward_trainERKNS_6TensorES5_S5_S5_S5_S5_S5_ENKUlvE0_clEvENKUlvE_clEvEUldddddddE_St5arrayIPcLm8EEEEviT0_T1_ --------------------------
	.section	.nv.info._ZN2at6native29vectorized_elementwise_kernelILi8EZZZNS0_49_GLOBAL__N__b919a28f_16_Normalization_cu_5c38458737batch_norm_elementwise_backward_trainERKNS_6TensorES5_S5_S5_S5_S5_S5_ENKUlvE0_clEvENKUlvE_clEvEUldddddddE_St5arrayIPcLm8EEEEviT0_T1_,"",@"SHT_CUDA_INFO"
	.sectionflags	@""
	.align	4


	//----- nvinfo : EIATTR_CUDA_API_VERSION
	.align		4
        /*0000*/ 	.byte	0x04, 0x37
        /*0002*/ 	.short	(.L_5657 - .L_5656)
.L_5656:
        /*0004*/ 	.word	0x00000082


	//----- nvinfo : EIATTR_SW2861232_WAR
	.align		4
.L_5657:
        /*0008*/ 	.byte	0x01, 0x35
	.zero		2


	//----- nvinfo : EIATTR_PARAM_CBANK
	.align		4
        /*000c*/ 	.byte	0x04, 0x0a
        /*000e*/ 	.short	(.L_5659 - .L_5658)
	.align		4
.L_5658:
        /*0010*/ 	.word	index@(.nv.constant0._ZN2at6native29vectorized_elementwise_kernelILi8EZZZNS0_49_GLOBAL__N__b919a28f_16_Normalization_cu_5c38458737batch_norm_elementwise_backward_trainERKNS_6TensorES5_S5_S5_S5_S5_S5_ENKUlvE0_clEvENKUlvE_clEvEUldddddddE_St5arrayIPcLm8EEEEviT0_T1_)
        /*0014*/ 	.short	0x0160
        /*0016*/ 	.short	0x0058


	//----- nvinfo : EIATTR_CBANK_PARAM_SIZE
	.align		4
.L_5659:
        /*0018*/ 	.byte	0x03, 0x19
        /*001a*/ 	.short	0x0058


	//----- nvinfo : EIATTR_KPARAM_INFO
	.align		4
        /*001c*/ 	.byte	0x04, 0x17
        /*001e*/ 	.short	(.L_5661 - .L_5660)
.L_5660:
        /*0020*/ 	.word	0x00000000
        /*0024*/ 	.short	0x0002
        /*0026*/ 	.short	0x0018
        /*0028*/ 	.byte	0x00, 0xf0, 0x01, 0x01


	//----- nvinfo : EIATTR_KPARAM_INFO
	.align		4
.L_5661:
        /*002c*/ 	.byte	0x04, 0x17
        /*002e*/ 	.short	(.L_5663 - .L_5662)
.L_5662:
        /*0030*/ 	.word	0x00000000
        /*0034*/ 	.short	0x0001
        /*0036*/ 	.short	0x0008
        /*0038*/ 	.byte	0x00, 0xf0, 0x41, 0x00


	//----- nvinfo : EIATTR_KPARAM_INFO
	.align		4
.L_5663:
        /*003c*/ 	.byte	0x04, 0x17
        /*003e*/ 	.short	(.L_5665 - .L_5664)
.L_5664:
        /*0040*/ 	.word	0x00000000
        /*0044*/ 	.short	0x0000
        /*0046*/ 	.short	0x0000
        /*0048*/ 	.byte	0x00, 0xf0, 0x11, 0x00


	//----- nvinfo : EIATTR_MAXREG_COUNT
	.align		4
.L_5665:
        /*004c*/ 	.byte	0x03, 0x1b
        /*004e*/ 	.short	0x00ff


	//----- nvinfo : EIATTR_MERCURY_ISA_VERSION
	.align		4
        /*0050*/ 	.byte	0x03, 0x5f
        /*0052*/ 	.short	0x0000


	//----- nvinfo : EIATTR_EXIT_INSTR_OFFSETS
	.align		4
        /*0054*/ 	.byte	0x04, 0x1c
        /*0056*/ 	.short	(.L_5667 - .L_5666)


	//   ....[0]....
.L_5666:
        /*0058*/ 	.word	0x00000010


	//----- nvinfo : EIATTR_MAX_THREADS
	.align		4
.L_5667:
        /*005c*/ 	.byte	0x04, 0x05
        /*005e*/ 	.short	(.L_5669 - .L_5668)
.L_5668:
        /*0060*/ 	.word	0x00000080
        /*0064*/ 	.word	0x00000001
        /*0068*/ 	.word	0x00000001
.L_5669:


//--------------------- .nv.info._ZN2at6native32batch_norm_backward_elemt_kernelIN3c108BFloat16ES3_fiEEvNS_27GenericPackedTensorAccessorIT_Lm3ENS_16DefaultPtrTraitsET2_EES8_NS4_IT1_Lm1ES6_S7_EESA_NS4_IT0_Lm1ES6_S7_EESA_SA_S8_S9_ --------------------------
	.section	.nv.info._ZN2at6native32batch_norm_backward_elemt_kernelIN3c108BFloat16ES3_fiEEvNS_27GenericPackedTensorAccessorIT_Lm3ENS_16DefaultPtrTraitsET2_EES8_NS4_IT1_Lm1ES6_S7_EESA_NS4_IT0_Lm1ES6_S7_EESA_SA_S8_S9_,"",@"SHT_CUDA_INFO"
	.sectionflags	@""
	.align	4


	//----- nvinfo : EIATTR_CUDA_API_VERSION
	.align		4
        /*0000*/ 	.byte	0x04, 0x37
        /*0002*/ 	.short	(.L_5671 - .L_5670)
.L_5670:
        /*0004*/ 	.word	0x00000082


	//----- nvinfo : EIATTR_SW2861232_WAR
	.align		4
.L_5671:
        /*0008*/ 	.byte	0x01, 0x35
	.zero		2


	//----- nvinfo : EIATTR_PARAM_CBANK
	.align		4
        /*000c*/ 	.byte	0x04, 0x0a
        /*000e*/ 	.short	(.L_5673 - .L_5672)
	.align		4
.L_5672:
        /*0010*/ 	.word	index@(.nv.constant0._ZN2at6native32batch_norm_backward_elemt_kernelIN3c108BFloat16ES3_fiEEvNS_27GenericPackedTensorAccessorIT_Lm3ENS_16DefaultPtrTraitsET2_EES8_NS4_IT1_Lm1ES6_S7_EESA_NS4_IT0_Lm1ES6_S7_EESA_SA_S8_S9_)
        /*0014*/ 	.short	0x0160
        /*0016*/ 	.short	0x00b4


	//----- nvinfo : EIATTR_CBANK_PARAM_SIZE
	.align		4
.L_5673:
        /*0018*/ 	.byte	0x03, 0x19
        /*001a*/ 	.short	0x00b4


	//----- nvinfo : EIATTR_KPARAM_INFO
	.align		4
        /*001c*/ 	.byte	0x04, 0x17
        /*001e*/ 	.short	(.L_5675 - .L_5674)
.L_5674:
        /*0020*/ 	.word	0x00000000
        /*0024*/ 	.short	0x0008
        /*0026*/ 	.short	0x00b0
        /*0028*/ 	.byte	0x00, 0xf0, 0x11, 0x00


	//----- nvinfo : EIATTR_KPARAM_INFO
	.align		4
.L_5675:
        /*002c*/ 	.byte	0x04, 0x17
        /*002e*/ 	.short	(.L_5677 - .L_5676)
.L_5676:
        /*0030*/ 	.word	0x00000000
        /*0034*/ 	.short	0x0007
        /*0036*/ 	.short	0x0090
        /*0038*/ 	.byte	0x00, 0xf0, 0x81, 0x00


	//----- nvinfo : EIATTR_KPARAM_INFO
	.align		4
.L_5677:
        /*003c*/ 	.byte	0x04, 0x17
        /*003e*/ 	.short	(.L_5679 - .L_5678)
.L_5678:
        /*0040*/ 	.word	0x00000000
        /*0044*/ 	.short	0x0006
        /*0046*/ 	.short	0x0080
        /*0048*/ 	.byte	0x00, 0xf0, 0x41, 0x00


	//----- nvinfo : EIATTR_KPARAM_INFO
	.align		4
.L_5679:
        /*004c*/ 	.byte	0x04, 0x17
        /*004e*/ 	.short	(.L_5681 - .L_5680)
.L_5680:
        /*0050*/ 	.word	0x00000000
        /*0054*/ 	.short	0x0005
        /*0056*/ 	.short	0x0070
        /*0058*/ 	.byte	0x00, 0xf0, 0x41, 0x00


	//----- nvinfo : EIATTR_KPARAM_INFO
	.align		4
.L_5681:
        /*005c*/ 	.byte	0x04, 0x17
        /*005e*/ 	.short	(.L_5683 - .L_5682)
.L_5682:
        /*0060*/ 	.word	0x00000000
        /*0064*/ 	.short	0x0004
        /*0066*/ 	.short	0x0060
        /*0068*/ 	.byte	0x00, 0xf0, 0x41, 0x00


	//----- nvinfo : EIATTR_KPARAM_INFO
	.align		4
.L_5683:
        /*006c*/ 	.byte	0x04, 0x17
        /*006e*/ 	.short	(.L_5685 - .L_5684)
.L_5684:
        /*0070*/ 	.word	0x00000000
        /*0074*/ 	.short	0x0003
        /*0076*/ 	.short	0x0050
        /*0078*/ 	.byte	0x00, 0xf0, 0x41, 0x00


	//----- nvinfo : EIATTR_KPARAM_INFO
	.align		4
.L_5685:
        /*007c*/ 	.byte	0x04, 0x17
        /*007e*/ 	.short	(.L_5687 - .L_5686)
.L_5686:
        /*0080*/ 	.word	0x00000000
        /*0084*/ 	.short	0x0002
        /*0086*/ 	.short	0x0040
        /*0088*/ 	.byte	0x00, 0xf0, 0x41, 0x00


	//----- nvinfo : EIATTR_KPARAM_INFO
	.align		4
.L_5687:
        /*008c*/ 	.byte	0x04, 0x17
        /*008e*/ 	.short	(.L_5689 - .L_5688)
.L_5688:
        /*0090*/ 	.word	0x00000000
        /*0094*/ 	.short	0x0001
        /*0096*/ 	.short	0x0020
        /*0098*/ 	.byte	0x00, 0xf0, 0x81, 0x00


	//----- nvinfo : EIATTR_KPARAM_INFO
	.align		4
.L_5689:
        /*009c*/ 	.byte	0x04, 0x17
        /*009e*/ 	.short	(.L_5691 - .L_5690)
.L_5690:
        /*00a0*/ 	.word	0x00000000
        /*00a4*/ 	.short	0x0000
        /*00a6*/ 	.short	0x0000
        /*00a8*/ 	.byte	0x00, 0xf0, 0x81, 0x00


	//----- nvinfo : EIATTR_MAXREG_COUNT
	.align		4
.L_5691:
        /*00ac*/ 	.byte	0x03, 0x1b
        /*00ae*/ 	.short	0x00ff


	//----- nvinfo : EIATTR_MERCURY_ISA_VERSION
	.align		4
        /*00b0*/ 	.byte	0x03, 0x5f
        /*00b2*/ 	.short	0x0000


	//----- nvinfo : EIATTR_EXIT_INSTR_OFFSETS
	.align		4
        /*00b4*/ 	.byte	0x04, 0x1c
        /*00b6*/ 	.short	(.L_5693 - .L_5692)


	//   ....[0]....
.L_5692:
        /*00b8*/ 	.word	0x00000030


	//   ....[1]....
        /*00bc*/ 	.word	0x000000f0


	//   ....[2]....
        /*00c0*/ 	.word	0x00000590


	//----- nvinfo : EIATTR_CRS_STACK_SIZE
	.align		4
.L_5693:
        /*00c4*/ 	.byte	0x04, 0x1e
        /*00c6*/ 	.short	(.L_5695 - .L_5694)
.L_5694:
        /*00c8*/ 	.word	0x00000000
.L_5695:


//--------------------- .nv.info._ZN2at6native32batch_norm_backward_elemt_kernelIN3c108BFloat16EffiEEvNS_27GenericPackedTensorAccessorIT_Lm3ENS_16DefaultPtrTraitsET2_EES8_NS4_IT1_Lm1ES6_S7_EESA_NS4_IT0_Lm1ES6_S7_EESA_SA_S8_S9_ --------------------------
	.section	.nv.info._ZN2at6native32batch_norm_backward_elemt_kernelIN3c108BFloat16EffiEEvNS_27GenericPackedTensorAccessorIT_Lm3ENS_16DefaultPtrTraitsET2_EES8_NS4_IT1_Lm1ES6_S7_EESA_NS4_IT0_Lm1ES6_S7_EESA_SA_S8_S9_,"",@"SHT_CUDA_INFO"
	.sectionflags	@""
	.align	4


	//----- nvinfo : EIATTR_CUDA_API_VERSION
	.align		4
        /*0000*/ 	.byte	0x04, 0x37
        /*0002*/ 	.short	(.L_5697 - .L_5696)
.L_5696:
        /*0004*/ 	.word	0x00000082


	//----- nvinfo : EIATTR_SW2861232_WAR
	.align		4
.L_5697:
        /*0008*/ 	.byte	0x01, 0x35
	.zero		2


	//----- nvinfo : EIATTR_PARAM_CBANK
	.align		4
        /*000c*/ 	.byte	0x04, 0x0a
        /*000e*/ 	.short	(.L_5699 - .L_5698)
	.align		4
.L_5698:
        /*0010*/ 	.word	index@(.nv.constant0._ZN2at6native32batch_norm_backward_elemt_kernelIN3c108BFloat16EffiEEvNS_27GenericPackedTensorAccessorIT_Lm3ENS_16DefaultPtrTraitsET2_EES8_NS4_IT1_Lm1ES6_S7_EESA_NS4_IT0_Lm1ES6_S7_EESA_SA_S8_S9_)
        /*0014*/ 	.short	0x0160
        /*0016*/ 	.short	0x00b4


	//----- nvinfo : EIATTR_CBANK_PARAM_SIZE
	.align		4
.L_5699:
        /*0018*/ 	.byte	0x03, 0x19
        /*001a*/ 	.short	0x00b4


	//----- nvinfo : EIATTR_KPARAM_INFO
	.align		4
        /*001c*/ 	.byte	0x04, 0x17
        /*001e*/ 	.short	(.L_5701 - .L_5700)
.L_5700:
        /*0020*/ 	.word	0x00000000
        /*0024*/ 	.short	0x0008
        /*0026*/ 	.short	0x00b0
        /*0028*/ 	.byte	0x00, 0xf0, 0x11, 0x00


	//----- nvinfo : EIATTR_KPARAM_INFO
	.align		4
.L_5701:
        /*002c*/ 	.byte	0x04, 0x17
        /*002e*/ 	.short	(.L_5703 - .L_5702)
.L_5702:
        /*0030*/ 	.word	0x00000000
        /*0034*/ 	.short	0x0007
        /*0036*/ 	.short	0x0090
        /*0038*/ 	.byte	0x00, 0xf0, 0x81, 0x00


	//----- nvinfo : EIATTR_KPARAM_INFO
	.align		4
.L_5703:
        /*003c*/ 	.byte	0x04, 0x17
        /*003e*/ 	.short	(.L_5705 - .L_5704)
.L_5704:
        /*0040*/ 	.word	0x00000000
        /*0044*/ 	.short	0x0006
        /*0046*/ 	.short	0x0080
        /*0048*/ 	.byte	0x00, 0xf0, 0x41, 0x00


	//----- nvinfo : EIATTR_KPARAM_INFO
	.align		4
.L_5705:
        /*004c*/ 	.byte	0x04, 0x17
        /*004e*/ 	.short	(.L_5707 - .L_5706)
.L_5706:
        /*0050*/ 	.word	0x00000000
        /*0054*/ 	.short	0x0005
        /*0056*/ 	.short	0x0070
        /*0058*/ 	.byte	0x00, 0xf0, 0x41, 0x00


	//----- nvinfo : EIATTR_KPARAM_INFO
	.align		4
.L_5707:
        /*005c*/ 	.byte	0x04, 0x17
        /*005e*/ 	.short	(.L_5709 - .L_5708)
.L_5708:
        /*0060*/ 	.word	0x00000000
        /*0064*/ 	.short	0x0004
        /*0066*/ 	.short	0x0060
        /*0068*/ 	.byte	0x00, 0xf0, 0x41, 0x00


	//----- nvinfo : EIATTR_KPARAM_INFO
	.align		4
.L_5709:
        /*006c*/ 	.byte	0x04, 0x17
        /*006e*/ 	.short	(.L_5711 - .L_5710)
.L_5710:
        /*0070*/ 	.word	0x00000000
        /*0074*/ 	.short	0x0003
        /*0076*/ 	.short	0x0050
        /*0078*/ 	.byte	0x00, 0xf0, 0x41, 0x00


	//----- nvinfo : EIATTR_KPARAM_INFO
	.align		4
.L_5711:
        /*007c*/ 	.byte	0x04, 0x17
        /*007e*/ 	.short	(.L_5713 - .L_5712)
.L_5712:
        /*0080*/ 	.word	0x00000000
        /*0084*/ 	.short	0x0002
        /*0086*/ 	.short	0x0040
        /*0088*/ 	.byte	0x00, 0xf0, 0x41, 0x00


	//----- nvinfo : EIATTR_KPARAM_INFO
	.align		4
.L_5713:
        /*008c*/ 	.byte	0x04, 0x17
        /*008e*/ 	.short	(.L_5715 - .L_5714)
.L_5714:
        /*0090*/ 	.word	0x00000000
        /*0094*/ 	.short	0x0001
        /*0096*/ 	.short	0x0020
        /*0098*/ 	.byte	0x00, 0xf0, 0x81, 0x00


	//----- nvinfo : EIATTR_KPARAM_INFO
	.align		4
.L_5715:
        /*009c*/ 	.byte	0x04, 0x17
        /*009e*/ 	.short	(.L_5717 - .L_5716)
.L_5716:
        /*00a0*/ 	.word	0x00000000
        /*00a4*/ 	.short	0x0000
        /*00a6*/ 	.short	0x0000
        /*00a8*/ 	.byte	0x00, 0xf0, 0x81, 0x00


	//----- nvinfo : EIATTR_MAXREG_COUNT
	.align		4
.L_5717:
        /*00ac*/ 	.byte	0x03, 0x1b
        /*00ae*/ 	.short	0x00ff


	//----- nvinfo : EIATTR_MERCURY_ISA_VERSION
	.align		4
        /*00b0*/ 	.byte	0x03, 0x5f
        /*00b2*/ 	.short	0x0000


	//----- nvinfo : EIATTR_EXIT_INSTR_OFFSETS
	.align		4
        /*00b4*/ 	.byte	0x04, 0x1c
        /*00b6*/ 	.short	(.L_5719 - .L_5718)


	//   ....[0]....
.L_5718:
        /*00b8*/ 	.word	0x00000030


	//   ....[1]....
        /*00bc*/ 	.word	0x00000100


	//   ....[2]....
        /*00c0*/ 	.word	0x00000570


	//----- nvinfo : EIATTR_CRS_STACK_SIZE
	.align		4
.L_5719:
        /*00c4*/ 	.byte	0x04, 0x1e
        /*00c6*/ 	.short	(.L_5721 - .L_5720)
.L_5720:
        /*00c8*/ 	.word	0x00000000
.L_5721:


//--------------------- .nv.info._ZN2at6native32batch_norm_backward_elemt_kernelIN3c104HalfES3_fiEEvNS_27GenericPackedTensorAccessorIT_Lm3ENS_16DefaultPtrTraitsET2_EES8_NS4_IT1_Lm1ES6_S7_EESA_NS4_IT0_Lm1ES6_S7_EESA_SA_S8_S9_ --------------------------
	.section	.nv.info._ZN2at6native32batch_norm_backward_elemt_kernelIN3c104HalfES3_fiEEvNS_27GenericPackedTensorAccessorIT_Lm3ENS_16DefaultPtrTraitsET2_EES8_NS4_IT1_Lm1ES6_S7_EESA_NS4_IT0_Lm1ES6_S7_EESA_SA_S8_S9_,"",@"SHT_CUDA_INFO"
	.sectionflags	@""
	.align	4


	//----- nvinfo : EIATTR_CUDA_API_VERSION
	.align		4
        /*0000*/ 	.byte	0x04, 0x37
        /*0002*/ 	.short	(.L_5723 - .L_5722)
.L_5722:
        /*0004*/ 	.word	0x00000082


	//----- nvinfo : EIATTR_SW2861232_WAR
	.align		4
.L_5723:
        /*0008*/ 	.byte	0x01, 0x35
	.zero		2


	//----- nvinfo : EIATTR_PARAM_CBANK
	.align		4
        /*000c*/ 	.byte	0x04, 0x0a
        /*000e*/ 	.short	(.L_5725 - .L_5724)
	.align		4
.L_5724:
        /*0010*/ 	.word	index@(.nv.constant0._ZN2at6native32batch_norm_backward_elemt_kernelIN3c104HalfES3_fiEEvNS_27GenericPackedTensorAccessorIT_Lm3ENS_16DefaultPtrTraitsET2_EES8_NS4_IT1_Lm1ES6_S7_EESA_NS4_IT0_Lm1ES6_S7_EESA_SA_S8_S9_)
        /*0014*/ 	.short	0x0160
        /*0016*/ 	.short	0x00b4


	//----- nvinfo : EIATTR_CBANK_PARAM_SIZE
	.align		4
.L_5725:
        /*0018*/ 	.byte	0x03, 0x19
        /*001a*/ 	.short	0x00b4


	//----- nvinfo : EIATTR_KPARAM_INFO
	.align		4
        /*001c*/ 	.byte	0x04, 0x17
        /*001e*/ 	.short	(.L_5727 - .L_5726)
.L_5726:
        /*0020*/ 	.word	0x00000000
        /*0024*/ 	.short	0x0008
        /*0026*/ 	.short	0x00b0
        /*0028*/ 	.byte	0x00, 0xf0, 0x11, 0x00


	//----- nvinfo : EIATTR_KPARAM_INFO
	.align		4
.L_5727:
        /*002c*/ 	.byte	0x04, 0x17
        /*002e*/ 	.short	(.L_5729 - .L_5728)
.L_5728:
        /*0030*/ 	.word	0x00000000
        /*0034*/ 	.short	0x0007
        /*0036*/ 	.short	0x0090
        /*0038*/ 	.byte	0x00, 0xf0, 0x81, 0x00


	//----- nvinfo : EIATTR_KPARAM_INFO
	.align		4
.L_5729:
        /*003c*/ 	.byte	0x04, 0x17
        /*003e*/ 	.short	(.L_5731 - .L_5730)
.L_5730:
        /*0040*/ 	.word	0x00000000
        /*0044*/ 	.short	0x0006
        /*0046*/ 	.short	0x0080
        /*0048*/ 	.byte	0x00, 0xf0, 0x41, 0x00


	//----- nvinfo : EIATTR_KPARAM_INFO
	.align		4
.L_5731:
        /*004c*/ 	.byte	0x04, 0x17
        /*004e*/ 	.short	(.L_5733 - .L_5732)
.L_5732:
        /*0050*/ 	.word	0x00000000
        /*0054*/ 	.short	0x0005
        /*0056*/ 	.short	0x0070
        /*0058*/ 	.byte	0x00, 0xf0, 0x41, 0x00


	//----- nvinfo : EIATTR_KPARAM_INFO
	.align		4
.L_5733:
        /*005c*/ 	.byte	0x04, 0x17
        /*005e*/ 	.short	(.L_5735 - .L_5734)
.L_5734:
        /*0060*/ 	.word	0x00000000
        /*0064*/ 	.short	0x0004
        /*0066*/ 	.short	0x0060
        /*0068*/ 	.byte	0x00, 0xf0, 0x41, 0x00


	//----- nvinfo : EIATTR_KPARAM_INFO
	.align		4
.L_5735:
        /*006c*/ 	.byte	0x04, 0x17
        /*006e*/ 	.short	(.L_5737 - .L_5736)
.L_5736:
        /*0070*/ 	.word	0x00000000
        /*0074*/ 	.short	0x0003
        /*0076*/ 	.short	0x0050
        /*0078*/ 	.byte	0x00, 0xf0, 0x41, 0x00


	//----- nvinfo : EIATTR_KPARAM_INFO
	.align		4
.L_5737:
        /*007c*/ 	.byte	0x04, 0x17
        /*007e*/ 	.short	(.L_5739 - .L_5738)
.L_5738:
        /*0080*/ 	.word	0x00000000
        /*0084*/ 	.short	0x0002
        /*0086*/ 	.short	0x0040
        /*0088*/ 	.byte	0x00, 0xf0, 0x41, 0x00


	//----- nvinfo : EIATTR_KPARAM_INFO
	.align		4
.L_5739:
        /*008c*/ 	.byte	0x04, 0x17
        /*008e*/ 	.short	(.L_5741 - .L_5740)
.L_5740:
        /*0090*/ 	.word	0x00000000
        /*0094*/ 	.short	0x0001
        /*0096*/ 	.short	0x0020
        /*0098*/ 	.byte	0x00, 0xf0, 0x81, 0x00


	//----- nvinfo : EIATTR_KPARAM_INFO
	.align		4
.L_5741:
        /*009c*/ 	.byte	0x04, 0x17
        /*009e*/ 	.short	(.L_5743 - .L_5742)
.L_5742:
        /*00a0*/ 	.word	0x00000000
        /*00a4*/ 	.short	0x0000
        /*00a6*/ 	.short	0x0000
        /*00a8*/ 	.byte	0x00, 0xf0, 0x81, 0x00


	//----- nvinfo : EIATTR_MAXREG_COUNT
	.align		4
.L_5743:
        /*00ac*/ 	.byte	0x03, 0x1b
        /*00ae*/ 	.short	0x00ff


	//----- nvinfo : EIATTR_MERCURY_ISA_VERSION
	.align		4
        /*00b0*/ 	.byte	0x03, 0x5f
        /*00b2*/ 	.short	0x0000


	//----- nvinfo : EIATTR_EXIT_INSTR_OFFSETS
	.align		4
        /*00b4*/ 	.byte	0x04, 0x1c
        /*00b6*/ 	.short	(.L_5745 - .L_5744)


	//   ....[0]....
.L_5744:
        /*00b8*/ 	.word	0x00000030


	//   ....[1]....
        /*00bc*/ 	.word	0x000000f0


	//   ....[2]....
        /*00c0*/ 	.word	0x00000590


	//----- nvinfo : EIATTR_CRS_STACK_SIZE
	.align		4
.L_5745:
        /*00c4*/ 	.byte	0x04, 0x1e
        /*00c6*/ 	.short	(.L_5747 - .L_5746)
.L_5746:
        /*00c8*/ 	.word	0x00000000
.L_5747:


//--------------------- .nv.info._ZN2at6native32batch_norm_backward_elemt_kernelIN3c104HalfEffiEEvNS_27GenericPackedTensorAccessorIT_Lm3ENS_16DefaultPtrTraitsET2_EES8_NS4_IT1_Lm1ES6_S7_EESA_NS4_IT0_Lm1ES6_S7_EESA_SA_S8_S9_ --------------------------
	.section	.nv.info._ZN2at6native32batch_norm_backward_elemt_kernelIN3c104HalfEffiEEvNS_27GenericPackedTensorAccessorIT_Lm3ENS_16DefaultPtrTraitsET2_EES8_NS4_IT1_Lm1ES6_S7_EESA_NS4_IT0_Lm1ES6_S7_EESA_SA_S8_S9_,"",@"SHT_CUDA_INFO"
	.sectionflags	@""
	.align	4


	//----- nvinfo : EIATTR_CUDA_API_VERSION
	.align		4
        /*0000*/ 	.byte	0x04, 0x37
        /*0002*/ 	.short	(.L_5749 - .L_5748)
.L_5748:
        /*0004*/ 	.word	0x00000082


	//----- nvinfo : EIATTR_SW2861232_WAR
	.align		4
.L_5749:
        /*0008*/ 	.byte	0x01, 0x35
	.zero		2


	//----- nvinfo : EIATTR_PARAM_CBANK
	.align		4
        /*000c*/ 	.byte	0x04, 0x0a
        /*000e*/ 	.short	(.L_5751 - .L_5750)
	.align		4
.L_5750:
        /*0010*/ 	.word	index@(.nv.constant0._ZN2at6native32batch_norm_backward_elemt_kernelIN3c104HalfEffiEEvNS_27GenericPackedTensorAccessorIT_Lm3ENS_16DefaultPtrTraitsET2_EES8_NS4_IT1_Lm1ES6_S7_EESA_NS4_IT0_Lm1ES6_S7_EESA_SA_S8_S9_)
        /*0014*/ 	.short	0x0160
        /*0016*/ 	.short	0x00b4


	//----- nvinfo : EIATTR_CBANK_PARAM_SIZE
	.align		4
.L_5751:
        /*0018*/ 	.byte	0x03, 0x19
        /*001a*/ 	.short	0x00b4


	//----- nvinfo : EIATTR_KPARAM_INFO
	.align		4
        /*001c*/ 	.byte	0x04, 0x17
        /*001e*/ 	.short	(.L_5753 - .L_5752)
.L_5752:
        /*0020*/ 	.word	0x00000000
        /*0024*/ 	.short	0x0008
        /*0026*/ 	.short	0x00b0
        /*0028*/ 	.byte	0x00, 0xf0, 0x11, 0x00


	//----- nvinfo : EIATTR_KPARAM_INFO
	.align		4
.L_5753:
        /*002c*/ 	.byte	0x04, 0x17
        /*002e*/ 	.short	(.L_5755 - .L_5754)
.L_5754:
        /*0030*/ 	.word	0x00000000
        /*0034*/ 	.short	0x0007
        /*0036*/ 	.short	0x0090
        /*0038*/ 	.byte	0x00, 0xf0, 0x81, 0x00


	//----- nvinfo : EIATTR_KPARAM_INFO
	.align		4
.L_5755:
        /*003c*/ 	.byte	0x04, 0x17
        /*003e*/ 	.short	(.L_5757 - .L_5756)
.L_5756:
        /*0040*/ 	.word	0x00000000
        /*0044*/ 	.short	0x0006
        /*0046*/ 	.short	0x0080
        /*0048*/ 	.byte	0x00, 0xf0, 0x41, 0x00


	//----- nvinfo : EIATTR_KPARAM_INFO
	.align		4
.L_5757:
        /*004c*/ 	.byte	0x04, 0x17
        /*004e*/ 	.short	(.L_5759 - .L_5758)
.L_5758:
        /*0050*/ 	.word	0x00000000
        /*0054*/ 	.short	0x0005
        /*0056*/ 	.short	0x0070
        /*0058*/ 	.byte	0x00, 0xf0, 0x41, 0x00


	//----- nvinfo : EIATTR_KPARAM_INFO
	.align		4
.L_5759:
        /*005c*/ 	.byte	0x04, 0x17
        /*005e*/ 	.short	(.L_5761 - .L_5760)
.L_5760:
        /*0060*/ 	.word	0x00000000
        /*0064*/ 	.short	0x0004
        /*0066*/ 	.short	0x0060
        /*0068*/ 	.byte	0x00, 0xf0, 0x41, 0x00


	//----- nvinfo : EIATTR_KPARAM_INFO
	.align		4
.L_5761:
        /*006c*/ 	.byte	0x04, 0x17
        /*006e*/ 	.short	(.L_5763 - .L_5762)
.L_5762:
        /*0070*/ 	.word	0x00000000
        /*0074*/ 	.short	0x0003
        /*0076*/ 	.short	0x0050
        /*0078*/ 	.byte	0x00, 0xf0, 0x41, 0x00


	//----- nvinfo : EIATTR_KPARAM_INFO
	.align		4
.L_5763:
        /*007c*/ 	.byte	0x04, 0x17
        /*007e*/ 	.short	(.L_5765 - .L_5764)
.L_5764:
        /*0080*/ 	.word	0x00000000
        /*0084*/ 	.short	0x0002
        /*0086*/ 	.short	0x0040
        /*0088*/ 	.byte	0x00, 0xf0, 0x41, 0x00


	//----- nvinfo : EIATTR_KPARAM_INFO
	.align		4
.L_5765:
        /*008c*/ 	.byte	0x04, 0x17
        /*008e*/ 	.short	(.L_5767 - .L_5766)
.L_5766:
        /*0090*/ 	.word	0x00000000
        /*0094*/ 	.short	0x0001
        /*0096*/ 	.short	0x0020
        /*0098*/ 	.byte	0x00, 0xf0, 0x81, 0x00


	//----- nvinfo : EIATTR_KPARAM_INFO
	.align		4
.L_5767:
        /*009c*/ 	.byte	0x04, 0x17
        /*009e*/ 	.short	(.L_5769 - .L_5768)
.L_5768:
        /*00a0*/ 	.word	0x00000000
        /*00a4*/ 	.short	0x0000
        /*00a6*/ 	.short	0x0000
        /*00a8*/ 	.byte	0x00, 0xf0, 0x81, 0x00


	//----- nvinfo : EIATTR_MAXREG_COUNT
	.align		4
.L_5769:
        /*00ac*/ 	.byte	0x03, 0x1b
        /*00ae*/ 	.short	0x00ff


	//----- nvinfo : EIATTR_MERCURY_ISA_VERSION
	.align		4
        /*00b0*/ 	.byte	0x03, 0x5f
        /*00b2*/ 	.short	0x0000


	//----- nvinfo : EIATTR_EXIT_INSTR_OFFSETS
	.align		4
        /*00b4*/ 	.byte	0x04, 0x1c
        /*00b6*/ 	.short	(.L_5771 - .L_5770)


	//   ....[0]....
.L_5770:
        /*00b8*/ 	.word	0x00000030


	//   ....[1]....
        /*00bc*/ 	.word	0x00000100


	//   ....[2]....
        /*00c0*/ 	.word	0x00000570


	//----- nvinfo : EIATTR_CRS_STACK_SIZE
	.align		4
.L_5771:
        /*00c4*/ 	.byte	0x04, 0x1e
        /*00c6*/ 	.short	(.L_5773 - .L_5772)
.L_5772:
        /*00c8*/ 	.word	0x00000000
.L_5773:


//--------------------- .nv.info._ZN2at6native32batch_norm_backward_elemt_kernelIfffiEEvNS_27GenericPackedTensorAccessorIT_Lm3ENS_16DefaultPtrTraitsET2_EES6_NS2_IT1_Lm1ES4_S5_EES8_NS2_IT0_Lm1ES4_S5_EES8_S8_S6_S7_ --------------------------
	.section	.nv.info._ZN2at6native32batch_norm_backward_elemt_kernelIfffiEEvNS_27GenericPackedTensorAccessorIT_Lm3ENS_16DefaultPtrTraitsET2_EES6_NS2_IT1_Lm1ES4_S5_EES8_NS2_IT0_Lm1ES4_S5_EES8_S8_S6_S7_,"",@"SHT_CUDA_INFO"
	.sectionflags	@""
	.align	4


	//----- nvinfo : EIATTR_CUDA_API_VERSION
	.align		4
        /*0000*/ 	.byte	0x04, 0x37
        /*0002*/ 	.short	(.L_5775 - .L_5774)
.L_5774:
        /*0004*/ 	.word	0x00000082


	//----- nvinfo : EIATTR_SW2861232_WAR
	.align		4
.L_5775:
        /*0008*/ 	.byte	0x01, 0x35
	.zero		2


	//----- nvinfo : EIATTR_PARAM_CBANK
	.align		4
        /*000c*/ 	.byte	0x04, 0x0a
        /*000e*/ 	.short	(.L_5777 - .L_5776)
	.align		4
.L_5776:
        /*0010*/ 	.word	index@(.nv.constant0._ZN2at6native32batch_norm_backward_elemt_kernelIfffiEEvNS_27GenericPackedTensorAccessorIT_Lm3ENS_16DefaultPtrTraitsET2_EES6_NS2_IT1_Lm1ES4_S5_EES8_NS2_IT0_Lm1ES4_S5_EES8_S8_S6_S7_)
        /*0014*/ 	.short	0x0160
        /*0016*/ 	.short	0x00b4


	//----- nvinfo : EIATTR_CBANK_PARAM_SIZE
	.align		4
.L_5777:
        /*0018*/ 	.byte	0x03, 0x19
        /*001a*/ 	.short	0x00b4


	//----- nvinfo : EIATTR_KPARAM_INFO
	.align		4
        /*001c*/ 	.byte	0x04, 0x17
        /*001e*/ 	.short	(.L_5779 - .L_5778)
.L_5778:
        /*0020*/ 	.word	0x00000000
        /*0024*/ 	.short	0x0008
        /*0026*/ 	.short	0x00b0
        /*0028*/ 	.byte	0x00, 0xf0, 0x11, 0x00


	//----- nvinfo : EIATTR_KPARAM_INFO
	.align		4
.L_5779:
        /*002c*/ 	.byte	0x04, 0x17
        /*002e*/ 	.short	(.L_5781 - .L_5780)
.L_5780:
        /*0030*/ 	.word	0x00000000
        /*0034*/ 	.short	0x0007
        /*0036*/ 	.short	0x0090
        /*0038*/ 	.byte	0x00, 0xf0, 0x81, 0x00


	//----- nvinfo : EIATTR_KPARAM_INFO
	.align		4
.L_5781:
        /*003c*/ 	.byte	0x04, 0x17
        /*003e*/ 	.short	(.L_5783 - .L_5782)
.L_5782:
        /*0040*/ 	.word	0x00000000
        /*0044*/ 	.short	0x0006
        /*0046*/ 	.short	0x0080
        /*0048*/ 	.byte	0x00, 0xf0, 0x41, 0x00


	//----- nvinfo : EIATTR_KPARAM_INFO
	.align		4
.L_5783:
        /*004c*/ 	.byte	0x04, 0x17
        /*004e*/ 	.short	(.L_5785 - .L_5784)
.L_5784:
        /*0050*/ 	.word	0x00000000
        /*0054*/ 	.short	0x0005
        /*0056*/ 	.short	0x0070
        /*0058*/ 	.byte	0x00, 0xf0, 0x41, 0x00


	//----- nvinfo : EIATTR_KPARAM_INFO
	.align		4
.L_5785:
        /*005c*/ 	.byte	0x04, 0x17
        /*005e*/ 	.short	(.L_5787 - .L_5786)
.L_5786:
        /*0060*/ 	.word	0x00000000
        /*0064*/ 	.short	0x0004
        /*0066*/ 	.short	0x0060
        /*0068*/ 	.byte	0x00, 0xf0, 0x41, 0x00


	//----- nvinfo : EIATTR_KPARAM_INFO
	.align		4
.L_5787:
        /*006c*/ 	.byte	0x04, 0x17
        /*006e*/ 	.short	(.L_5789 - .L_5788)
.L_5788:
        /*0070*/ 	.word	0x00000000
        /*0074*/ 	.short	0x0003
        /*0076*/ 	.short	0x0050
        /*0078*/ 	.byte	0x00, 0xf0, 0x41, 0x00


	//----- nvinfo : EIATTR_KPARAM_INFO
	.align		4
.L_5789:
        /*007c*/ 	.byte	0x04, 0x17
        /*007e*/ 	.short	(.L_5791 - .L_5790)
.L_5790:
        /*0080*/ 	.word	0x00000000
        /*0084*/ 	.short	0x0002
        /*0086*/ 	.short	0x0040
        /*0088*/ 	.byte	0x00, 0xf0, 0x41, 0x00


	//----- nvinfo : EIATTR_KPARAM_INFO
	.align		4
.L_5791:
        /*008c*/ 	.byte	0x04, 0x17
        /*008e*/ 	.short	(.L_5793 - .L_5792)
.L_5792:
        /*0090*/ 	.word	0x00000000
        /*0094*/ 	.short	0x0001
        /*0096*/ 	.short	0x0020
        /*0098*/ 	.byte	0x00, 0xf0, 0x81, 0x00


	//----- nvinfo : EIATTR_KPARAM_INFO
	.align		4
.L_5793:
        /*009c*/ 	.byte	0x04, 0x17
        /*009e*/ 	.short	(.L_5795 - .L_5794)
.L_5794:
        /*00a0*/ 	.word	0x00000000
        /*00a4*/ 	.short	0x0000
        /*00a6*/ 	.short	0x0000
        /*00a8*/ 	.byte	0x00, 0xf0, 0x81, 0x00


	//----- nvinfo : EIATTR_MAXREG_COUNT
	.align		4
.L_5795:
        /*00ac*/ 	.byte	0x03, 0x1b
        /*00ae*/ 	.short	0x00ff


	//----- nvinfo : EIATTR_MERCURY_ISA_VERSION
	.align		4
        /*00b0*/ 	.byte	0x03, 0x5f
        /*00b2*/ 	.short	0x0000


	//----- nvinfo : EIATTR_EXIT_INSTR_OFFSETS
	.align		4
        /*00b4*/ 	.byte	0x04, 0x1c
        /*00b6*/ 	.short	(.L_5797 - .L_5796)


	//   ....[0]....
.L_5796:
        /*00b8*/ 	.word	0x00000030


	//   ....[1]....
        /*00bc*/ 	.word	0x00000100


	//   ....[2]....
        /*00c0*/ 	.word	0x00000540


	//----- nvinfo : EIATTR_CRS_STACK_SIZE
	.align		4
.L_5797:
        /*00c4*/ 	.byte	0x04, 0x1e
        /*00c6*/ 	.short	(.L_5799 - .L_5798)
.L_5798:
        /*00c8*/ 	.word	0x00000000
.L_5799:


//--------------------- .nv.info._ZN2at6native32batch_norm_backward_elemt_kernelIdddiEEvNS_27GenericPackedTensorAccessorIT_Lm3ENS_16DefaultPtrTraitsET2_EES6_NS2_IT1_Lm1ES4_S5_EES8_NS2_IT0_Lm1ES4_S5_EES8_S8_S6_S7_ --------------------------
	.section	.nv.info._ZN2at6native32batch_norm_backward_elemt_kernelIdddiEEvNS_27GenericPackedTensorAccessorIT_Lm3ENS_16DefaultPtrTraitsET2_EES6_NS2_IT1_Lm1ES4_S5_EES8_NS2_IT0_Lm1ES4_S5_EES8_S8_S6_S7_,"",@"SHT_CUDA_INFO"
	.sectionflags	@""
	.align	4


	//----- nvinfo : EIATTR_CUDA_API_VERSION
	.align		4
        /*0000*/ 	.byte	0x04, 0x37
        /*0002*/ 	.short	(.L_5801 - .L_5800)
.L_5800:
        /*0004*/ 	.word	0x00000082


	//----- nvinfo : EIATTR_SW2861232_WAR
	.align		4
.L_5801:
        /*0008*/ 	.byte	0x01, 0x35
	.zero		2


	//----- nvinfo : EIATTR_PARAM_CBANK
	.align		4
        /*000c*/ 	.byte	0x04, 0x0a
        /*000e*/ 	.short	(.L_5803 - .L_5802)
	.align		4
.L_5802:
        /*0010*/ 	.word	index@(.nv.constant0._ZN2at6native32batch_norm_backward_elemt_kernelIdddiEEvNS_27GenericPackedTensorAccessorIT_Lm3ENS_16DefaultPtrTraitsET2_EES6_NS2_IT1_Lm1ES4_S5_EES8_NS2_IT0_Lm1ES4_S5_EES8_S8_S6_S7_)
        /*0014*/ 	.short	0x0160
        /*0016*/ 	.short	0x00b8


	//----- nvinfo : EIATTR_CBANK_PARAM_SIZE
	.align		4
.L_5803:
        /*0018*/ 	.byte	0x03, 0x19
        /*001a*/ 	.short	0x00b8


	//----- nvinfo : EIATTR_KPARAM_INFO
	.align		4
        /*001c*/ 	.byte	0x04, 0x17
        /*001e*/ 	.short	(.L_5805 - .L_5804)
.L_5804:
        /*0020*/ 	.word	0x00000000
        /*0024*/ 	.short	0x0008
        /*0026*/ 	.short	0x00b0
        /*0028*/ 	.byte	0x00, 0xf0, 0x21, 0x00


	//----- nvinfo : EIATTR_KPARAM_INFO
	.align		4
.L_5805:
        /*002c*/ 	.byte	0x04, 0x17
        /*002e*/ 	.short	(.L_5807 - .L_5806)
.L_5806:
        /*0030*/ 	.word	0x00000000
        /*0034*/ 	.short	0x0007
        /*0036*/ 	.short	0x0090
        /*0038*/ 	.byte	0x00, 0xf0, 0x81, 0x00


	//----- nvinfo : EIATTR_KPARAM_INFO
	.align		4
.L_5807:
        /*003c*/ 	.byte	0x04, 0x17
        /*003e*/ 	.short	(.L_5809 - .L_5808)
.L_5808:
        /*0040*/ 	.word	0x00000000
        /*0044*/ 	.short	0x0006
        /*0046*/ 	.short	0x0080
        /*0048*/ 	.byte	0x00, 0xf0, 0x41, 0x00


	//----- nvinfo : EIATTR_KPARAM_INFO
	.align		4
.L_5809:
        /*004c*/ 	.byte	0x04, 0x17
        /*004e*/ 	.short	(.L_5811 - .L_5810)
.L_5810:
        /*0050*/ 	.word	0x00000000
        /*0054*/ 	.short	0x0005
        /*0056*/ 	.short	0x0070
        /*0058*/ 	.byte	0x00, 0xf0, 0x41, 0x00


	//----- nvinfo : EIATTR_KPARAM_INFO
	.align		4
.L_5811:
        /*005c*/ 	.byte	0x04, 0x17
        /*005e*/ 	.short	(.L_5813 - .L_5812)
.L_5812:
        /*0060*/ 	.word	0x00000000
        /*0064*/ 	.short	0x0004
        /*0066*/ 	.short	0x0060
        /*0068*/ 	.byte	0x00, 0xf0, 0x41, 0x00


	//----- nvinfo : EIATTR_KPARAM_INFO
	.align		4
.L_5813:
        /*006c*/ 	.byte	0x04, 0x17
        /*006e*/ 	.short	(.L_5815 - .L_5814)
.L_5814:
        /*0070*/ 	.word	0x00000000
        /*0074*/ 	.short	0x0003
        /*0076*/ 	.short	0x0050
        /*0078*/ 	.byte	0x00, 0xf0, 0x41, 0x00


	//----- nvinfo : EIATTR_KPARAM_INFO
	.align		4
.L_5815:
        /*007c*/ 	.byte	0x04, 0x17
        /*007e*/ 	.short	(.L_5817 - .L_5816)
.L_5816:
        /*0080*/ 	.word	0x00000000
        /*0084*/ 	.short	0x0002
        /*0086*/ 	.short	0x0040
        /*0088*/ 	.byte	0x00, 0xf0, 0x41, 0x00


	//----- nvinfo : EIATTR_KPARAM_INFO
	.align		4
.L_5817:
        /*008c*/ 	.byte	0x04, 0x17
        /*008e*/ 	.short	(.L_5819 - .L_5818)
.L_5818:
        /*0090*/ 	.word	0x00000000
        /*0094*/ 	.short	0x0001
        /*0096*/ 	.short	0x0020
        /*0098*/ 	.byte	0x00, 0xf0, 0x81, 0x00


	//----- nvinfo : EIATTR_KPARAM_INFO
	.align		4
.L_5819:
        /*009c*/ 	.byte	0x04, 0x17
        /*009e*/ 	.short	(.L_5821 - .L_5820)
.L_5820:
        /*00a0*/ 	.word	0x00000000
        /*00a4*/ 	.short	0x0000
        /*00a6*/ 	.short	0x0000
        /*00a8*/ 	.byte	0x00, 0xf0, 0x81, 0x00


	//----- nvinfo : EIATTR_MAXREG_COUNT
	.align		4
.L_5821:
        /*00ac*/ 	.byte	0x03, 0x1b
        /*00ae*/ 	.short	0x00ff


	//----- nvinfo : EIATTR_MERCURY_ISA_VERSION
	.align		4
        /*00b0*/ 	.byte	0x03, 0x5f
        /*00b2*/ 	.short	0x0000


	//----- nvinfo : EIATTR_EXIT_INSTR_OFFSETS
	.align		4
        /*00b4*/ 	.byte	0x04, 0x1c
        /*00b6*/ 	.short	(.L_5823 - .L_5822)


	//   ....[0]....
.L_5822:
        /*00b8*/ 	.word	0x00000030


	//   ....[1]....
        /*00bc*/ 	.word	0x00000110


	//   ....[2]....
        /*00c0*/ 	.word	0x00000540


	//----- nvinfo : EIATTR_CRS_STACK_SIZE
	.align		4
.L_5823:
        /*00c4*/ 	.byte	0x04, 0x1e
        /*00c6*/ 	.short	(.L_5825 - .L_5824)
.L_5824:
        /*00c8*/ 	.word	0x00000000
.L_5825:


//--------------------- .nv.info._ZN2at6native18elementwise_kernelILi128ELi4EZNS0_15gpu_kernel_implIZZZNS0_49_GLOBAL__N__b919a28f_16_Normalization_cu_5c38458722batch_norm_elementwiseERKNS_6TensorES6_RKSt8optionalIS4_ESA_S6_S6_ENKUlvE0_clEvENKUlvE2_clEvEUlN3c104HalfEffffE_EEvRNS_18TensorIteratorBaseERKT_EUliE_EEviT1_ --------------------------
	.section	.nv.info._ZN2at6native18elementwise_kernelILi128ELi4EZNS0_15gpu_kernel_implIZZZNS0_49_GLOBAL__N__b919a28f_16_Normalization_cu_5c38458722batch_norm_elementwiseERKNS_6TensorES6_RKSt8optionalIS4_ESA_S6_S6_ENKUlvE0_clEvENKUlvE2_clEvEUlN3c104HalfEffffE_EEvRNS_18TensorIteratorBaseERKT_EUliE_EEviT1_,"",@"SHT_CUDA_INFO"
	.sectionflags	@""
	.align	4


	//----- nvinfo : EIATTR_CUDA_API_VERSION
	.align		4
        /*0000*/ 	.byte	0x04, 0x37
        /*0002*/ 	.short	(.L_5827 - .L_5826)
.L_5826:
        /*0004*/ 	.word	0x00000082


	//----- nvinfo : EIATTR_SW2861232_WAR
	.align		4
.L_5827:
        /*0008*/ 	.byte	0x01, 0x35
	.zero		2


	//----- nvinfo : EIATTR_PARAM_CBANK
	.align		4
        /*000c*/ 	.byte	0x04, 0x0a
        /*000e*/ 	.short	(.L_5829 - .L_5828)
	.align		4
.L_5828:
        /*0010*/ 	.word	index@(.nv.constant0._ZN2at6native18elementwise_kernelILi128ELi4EZNS0_15gpu_kernel_implIZZZNS0_49_GLOBAL__N__b919a28f_16_Normalization_cu_5c38458722batch_norm_elementwiseERKNS_6TensorES6_RKSt8optionalIS4_ESA_S6_S6_ENKUlvE0_clEvENKUlvE2_clEvEUlN3c104HalfEffffE_EEvRNS_18TensorIteratorBaseERKT_EUliE_EEviT1_)
        /*0014*/ 	.short	0x0160
        /*0016*/ 	.short	0x03d0


	//----- nvinfo : EIATTR_CBANK_PARAM_SIZE
	.align		4
.L_5829:
        /*0018*/ 	.byte	0x03, 0x19
        /*001a*/ 	.short	0x03d0


	//----- nvinfo : EIATTR_KPARAM_INFO
	.align		4
        /*001c*/ 	.byte	0x04, 0x17
        /*001e*/ 	.short	(.L_5831 - .L_5830)
.L_5830:
        /*0020*/ 	.word	0x00000000
        /*0024*/ 	.short	0x0001
        /*0026*/ 	.short	0x0008
        /*0028*/ 	.byte	0x00, 0xf0, 0x21, 0x0f


	//----- nvinfo : EIATTR_KPARAM_INFO
	.align		4
.L_5831:
        /*002c*/ 	.byte	0x04, 0x17
        /*002e*/ 	.short	(.L_5833 - .L_5832)
.L_5832:
        /*0030*/ 	.word	0x00000000
        /*0034*/ 	.short	0x0000
        /*0036*/ 	.short	0x0000
        /*0038*/ 	.byte	0x00, 0xf0, 0x11, 0x00


	//----- nvinfo : EIATTR_MAXREG_COUNT
	.align		4
.L_5833:
        /*003c*/ 	.byte	0x03, 0x1b
        /*003e*/ 	.short	0x0080


	//----- nvinfo : EIATTR_EXTERNS
	.align		4
        /*0040*/ 	.byte	0x04, 0x0f
        /*0042*/ 	.short	(.L_5835 - .L_5834)


	//   ....[0]....
	.align		4
.L_5834:
        /*0044*/ 	.word	index@(__assertfail)


	//----- nvinfo : EIATTR_MERCURY_ISA_VERSION
	.align		4
.L_5835:
        /*0048*/ 	.byte	0x03, 0x5f
        /*004a*/ 	.short	0x0000


	//----- nvinfo : EIATTR_SYSCALL_OFFSETS
	.align		4
        /*004c*/ 	.byte	0x04, 0x46
        /*004e*/ 	.short	(.L_5837 - .L_5836)


	//   ....[0]....
.L_5836:
        /*0050*/ 	.word	0x000024f0


	//   ....[1]....
        /*0054*/ 	.word	0x00003320


	//   ....[2]....
        /*0058*/ 	.word	0x00004120


	//   ....[3]....
        /*005c*/ 	.word	0x00004f20


	//   ....[4]....
        /*0060*/ 	.word	0x00005d20


	//   ....[5]....
        /*0064*/ 	.word	0x00006cf0


	//   ....[6]....
        /*0068*/ 	.word	0x00009250


	//   ....[7]....
        /*006c*/ 	.word	0x0000a080


	//   ....[8]....
        /*0070*/ 	.word	0x0000ae80


	//   ....[9]....
        /*0074*/ 	.word	0x0000bc80


	//   ....[10]....
        /*0078*/ 	.word	0x0000ca80


	//   ....[11]....
        /*007c*/ 	.word	0x0000da50


	//   ....[12]....
        /*0080*/ 	.word	0x0000ff80


	//   ....[13]....
        /*0084*/ 	.word	0x00010db0


	//   ....[14]....
        /*0088*/ 	.word	0x00011bb0


	//   ....[15]....
        /*008c*/ 	.word	0x000129b0


	//   ....[16]....
        /*0090*/ 	.word	0x000137b0


	//   ....[17]....
        /*0094*/ 	.word	0x00014780


	//   ....[18]....
        /*0098*/ 	.word	0x00016cc0


	//   ....[19]....
        /*009c*/ 	.word	0x00017af0


	//   ....[20]....
        /*00a0*/ 	.word	0x000188f0


	//   ....[21]....
        /*00a4*/ 	.word	0x000196f0


	//   ....[22]....
        /*00a8*/ 	.word	0x0001a4f0


	//   ....[23]....
        /*00ac*/ 	.word	0x0001b4c0


	//----- nvinfo : EIATTR_EXIT_INSTR_OFFSETS
	.align		4
.L_5837:
        /*00b0*/ 	.byte	0x04, 0x1c
        /*00b2*/ 	.short	(.L_5839 - .L_5838)


	//   ....[0]....
.L_5838:
        /*00b4*/ 	.word	0x00014840


	//   ....[1]....
        /*00b8*/ 	.word	0x0001a6c0


	//   ....[2]....
        /*00bc*/ 	.word	0x0001a700


	//   ....[3]....
        /*00c0*/ 	.word	0x0001a7a0


	//   ....[4]....
        /*00c4*/ 	.word	0x0001a7e0


	//   ....[5]....
        /*00c8*/ 	.word	0x0001a820


	//   ....[6]....
        /*00cc*/ 	.word	0x0001a8b0


	//   ....[7]....
        /*00d0*/ 	.word	0x0001a8d0


	//   ....[8]....
        /*00d4*/ 	.word	0x0001a970


	//   ....[9]....
        /*00d8*/ 	.word	0x0001a9c0


	//   ....[10]....
        /*00dc*/ 	.word	0x0001aa10


	//   ....[11]....
        /*00e0*/ 	.word	0x0001aae0


	//   ....[12]....
        /*00e4*/ 	.word	0x0001ab40


	//   ....[13]....
        /*00e8*/ 	.word	0x0001acd0


	//   ....[14]....
        /*00ec*/ 	.word	0x0001ae30


	//   ....[15]....
        /*00f0*/ 	.word	0x0001ae70


	//   ....[16]....
        /*00f4*/ 	.word	0x0001af30


	//   ....[17]....
        /*00f8*/ 	.word	0x0001b0b0


	//   ....[18]....
        /*00fc*/ 	.word	0x0001b230


	//   ....[19]....
        /*0100*/ 	.word	0x0001b390


	//   ....[20]....
        /*0104*/ 	.word	0x0001b4d0


	//   ....[21]....
        /*0108*/ 	.word	0x0001b510


	//   ....[22]....
        /*010c*/ 	.word	0x0001b550


	//----- nvinfo : EIATTR_MAX_THREADS
	.align		4
.L_5839:
        /*0110*/ 	.byte	0x04, 0x05
        /*0112*/ 	.short	(.L_5841 - .L_5840)
.L_5840:
        /*0114*/ 	.word	0x00000080
        /*0118*/ 	.word	0x00000001
        /*011c*/ 	.word	0x00000001


	//----- nvinfo : EIATTR_CRS_STACK_SIZE
	.align		4
.L_5841:
        /*0120*/ 	.byte	0x04, 0x1e
        /*0122*/ 	.short	(.L_5843 - .L_5842)
.L_5842:
        /*0124*/ 	.word	0x00000000
.L_5843:


//--------------------- .nv.info._ZN2at6native27unrolled_elementwise_kernelIZZZNS0_49_GLOBAL__N__b919a28f_16_Normalization_cu_5c38458722batch_norm_elementwiseERKNS_6TensorES5_RKSt8optionalIS3_ES9_S5_S5_ENKUlvE0_clEvENKUlvE2_clEvEUlN3c104HalfEffffE_St5arrayIPcLm6EELi4E23TrivialOffsetCalculatorILi5EjESI_ILi1EjENS0_6memory12LoadWithCastILi5EEENSL_13StoreWithCastILi1EEEEEviT_T0_T2_T3_T4_T5_ --------------------------
	.section	.nv.info._ZN2at6native27unrolled_elementwise_kernelIZZZNS0_49_GLOBAL__N__b919a28f_16_Normalization_cu_5c38458722batch_norm_elementwiseERKNS_6TensorES5_RKSt8optionalIS3_ES9_S5_S5_ENKUlvE0_clEvENKUlvE2_clEvEUlN3c104HalfEffffE_St5arrayIPcLm6EELi4E23TrivialOffsetCalculatorILi5EjESI_ILi1EjENS0_6memory12LoadWithCastILi5EEENSL_13StoreWithCastILi1EEEEEviT_T0_T2_T3_T4_T5_,"",@"SHT_CUDA_INFO"
	.sectionflags	@""
	.align	4


	//----- nvinfo : EIATTR_CUDA_API_VERSION
	.align		4
        /*0000*/ 	.byte	0x04, 0x37
        /*0002*/ 	.short	(.L_5845 - .L_5844)
.L_5844:
        /*0004*/ 	.word	0x00000082


	//----- nvinfo : EIATTR_SW2861232_WAR
	.align		4
.L_5845:
        /*0008*/ 	.byte	0x01, 0x35
	.zero		2


	//----- nvinfo : EIATTR_PARAM_CBANK
	.align		4
        /*000c*/ 	.byte	0x04, 0x0a
        /*000e*/ 	.short	(.L_5847 - .L_5846)
	.align		4
.L_5846:
        /*0010*/ 	.word	index@(.nv.constant0._ZN2at6native27unrolled_elementwise_kernelIZZZNS0_49_GLOBAL__N__b919a28f_16_Normalization_cu_5c38458722batch_norm_elementwiseERKNS_6TensorES5_RKSt8optionalIS3_ES9_S5_S5_ENKUlvE0_clEvENKUlvE2_clEvEUlN3c104HalfEffffE_St5arrayIPcLm6EELi4E23TrivialOffsetCalculatorILi5EjESI_ILi1EjENS0_6memory12LoadWithCastILi5EEENSL_13StoreWithCastILi1EEEEEviT_T0_T2_T3_T4_T5_)
        /*0014*/ 	.short	0x0160
        /*0016*/ 	.short	0x0060


	//----- nvinfo : EIATTR_CBANK_PARAM_SIZE
	.align		4
.L_5847:
        /*0018*/ 	.byte	0x03, 0x19
        /*001a*/ 	.short	0x0060


	//----- nvinfo : EIATTR_KPARAM_INFO
	.align		4
        /*001c*/ 	.byte	0x04, 0x17
        /*001e*/ 	.short	(.L_5849 - .L_5848)
.L_5848:
        /*0020*/ 	.word	0x00000000
        /*0024*/ 	.short	0x0006
        /*0026*/ 	.short	0x0058
        /*0028*/ 	.byte	0x00, 0xf0, 0x21, 0x00


	//----- nvinfo : EIATTR_KPARAM_INFO
	.align		4
.L_5849:
        /*002c*/ 	.byte	0x04, 0x17
        /*002e*/ 	.short	(.L_5851 - .L_5850)
.L_5850:
        /*0030*/ 	.word	0x00000000
        /*0034*/ 	.short	0x0005
        /*0036*/ 	.short	0x003c
        /*0038*/ 	.byte	0x00, 0xf0, 0x71, 0x00


	//----- nvinfo : EIATTR_KPARAM_INFO
	.align		4
.L_5851:
        /*003c*/ 	.byte	0x04, 0x17
        /*003e*/ 	.short	(.L_5853 - .L_5852)
.L_5852:
        /*0040*/ 	.word	0x00000000
        /*0044*/ 	.short	0x0004
        /*0046*/ 	.short	0x0039
        /*0048*/ 	.byte	0x00, 0xf0, 0x05, 0x00


	//----- nvinfo : EIATTR_KPARAM_INFO
	.align		4
.L_5853:
        /*004c*/ 	.byte	0x04, 0x17
        /*004e*/ 	.short	(.L_5855 - .L_5854)
.L_5854:
        /*0050*/ 	.word	0x00000000
        /*0054*/ 	.short	0x0003
        /*0056*/ 	.short	0x0038
        /*0058*/ 	.byte	0x00, 0xf0, 0x05, 0x00


	//----- nvinfo : EIATTR_KPARAM_INFO
	.align		4
.L_5855:
        /*005c*/ 	.byte	0x04, 0x17
        /*005e*/ 	.short	(.L_5857 - .L_5856)
.L_5856:
        /*0060*/ 	.word	0x00000000
        /*0064*/ 	.short	0x0002
        /*0066*/ 	.short	0x0008
        /*0068*/ 	.byte	0x00, 0xf0, 0xc1, 0x00


	//----- nvinfo : EIATTR_KPARAM_INFO
	.align		4
.L_5857:
        /*006c*/ 	.byte	0x04, 0x17
        /*006e*/ 	.short	(.L_5859 - .L_5858)
.L_5858:
        /*0070*/ 	.word	0x00000000
        /*0074*/ 	.short	0x0001
        /*0076*/ 	.short	0x0004
        /*0078*/ 	.byte	0x00, 0xf0, 0x05, 0x00


	//----- nvinfo : EIATTR_KPARAM_INFO
	.align		4
.L_5859:
        /*007c*/ 	.byte	0x04, 0x17
        /*007e*/ 	.short	(.L_5861 - .L_5860)
.L_5860:
        /*0080*/ 	.word	0x00000000
        /*0084*/ 	.short	0x0000
        /*0086*/ 	.short	0x0000
        /*0088*/ 	.byte	0x00, 0xf0, 0x11, 0x00


	//----- nvinfo : EIATTR_MAXREG_COUNT
	.align		4
.L_5861:
        /*008c*/ 	.byte	0x03, 0x1b
        /*008e*/ 	.short	0x00ff


	//----- nvinfo : EIATTR_EXTERNS
	.align		4
        /*0090*/ 	.byte	0x04, 0x0f
        /*0092*/ 	.short	(.L_5863 - .L_5862)


	//   ....[0]....
	.align		4
.L_5862:
        /*0094*/ 	.word	index@(__assertfail)


	//----- nvinfo : EIATTR_MERCURY_ISA_VERSION
	.align		4
.L_5863:
        /*0098*/ 	.byte	0x03, 0x5f
        /*009a*/ 	.short	0x0000


	//----- nvinfo : EIATTR_SYSCALL_OFFSETS
	.align		4
        /*009c*/ 	.byte	0x04, 0x46
        /*009e*/ 	.short	(.L_5865 - .L_5864)


	//   ....[0]....
.L_5864:
        /*00a0*/ 	.word	0x000010e0


	//   ....[1]....
        /*00a4*/ 	.word	0x00001f10


	//   ....[2]....
        /*00a8*/ 	.word	0x00002d10


	//   ....[3]....
        /*00ac*/ 	.word	0x00003b10


	//   ....[4]....
        /*00b0*/ 	.word	0x00004910


	//   ....[5]....
        /*00b4*/ 	.word	0x000059b0


	//   ....[6]....
        /*00b8*/ 	.word	0x000067e0


	//   ....[7]....
        /*00bc*/ 	.word	0x000075e0


	//   ....[8]....
        /*00c0*/ 	.word	0x000083e0


	//   ....[9]....
        /*00c4*/ 	.word	0x000091e0


	//   ....[10]....
        /*00c8*/ 	.word	0x0000a2c0


	//   ....[11]....
        /*00cc*/ 	.word	0x0000b0f0


	//   ....[12]....
        /*00d0*/ 	.word	0x0000bef0


	//   ....[13]....
        /*00d4*/ 	.word	0x0000ccf0


	//   ....[14]....
        /*00d8*/ 	.word	0x0000daf0


	//   ....[15]....
        /*00dc*/ 	.word	0x0000eb90


	//   ....[16]....
        /*00e0*/ 	.word	0x0000f9c0


	//   ....[17]....
        /*00e4*/ 	.word	0x000107c0


	//   ....[18]....
        /*00e8*/ 	.word	0x000115c0


	//   ....[19]....
        /*00ec*/ 	.word	0x00012390


	//   ....[20]....
        /*00f0*/ 	.word	0x00013650


	//   ....[21]....
        /*00f4*/ 	.word	0x00014680


	//   ....[22]....
        /*00f8*/ 	.word	0x00015670


	//   ....[23]....
        /*00fc*/ 	.word	0x00016660


	//----- nvinfo : EIATTR_EXIT_INSTR_OFFSETS
	.align		4
.L_5865:
        /*0100*/ 	.byte	0x04, 0x1c
        /*0102*/ 	.short	(.L_5867 - .L_5866)


	//   ....[0]....
.L_5866:
        /*0104*/ 	.word	0x00015730


	//   ....[1]....
        /*0108*/ 	.word	0x00015860


	//   ....[2]....
        /*010c*/ 	.word	0x000158a0


	//   ....[3]....
        /*0110*/ 	.word	0x00015940


	//   ....[4]....
        /*0114*/ 	.word	0x00015980


	//   ....[5]....
        /*0118*/ 	.word	0x000159c0


	//   ....[6]....
        /*011c*/ 	.word	0x00015a50


	//   ....[7]....
        /*0120*/ 	.word	0x00015a70


	//   ....[8]....
        /*0124*/ 	.word	0x00015b10


	//   ....[9]....
        /*0128*/ 	.word	0x00015b60


	//   ....[10]....
        /*012c*/ 	.word	0x00015bb0


	//   ....[11]....
        /*0130*/ 	.word	0x00015c80


	//   ....[12]....
        /*0134*/ 	.word	0x00015ce0


	//   ....[13]....
        /*0138*/ 	.word	0x00015e70


	//   ....[14]....
        /*013c*/ 	.word	0x00015fd0


	//   ....[15]....
        /*0140*/ 	.word	0x00016010


	//   ....[16]....
        /*0144*/ 	.word	0x000160d0


	//   ....[17]....
        /*0148*/ 	.word	0x00016250


	//   ....[18]....
        /*014c*/ 	.word	0x000163d0


	//   ....[19]....
        /*0150*/ 	.word	0x00016530


	//   ....[20]....
        /*0154*/ 	.word	0x00016670


	//   ....[21]....
        /*0158*/ 	.word	0x000166b0


	//   ....[22]....
        /*015c*/ 	.word	0x000166f0


	//----- nvinfo : EIATTR_MAX_THREADS
	.align		4
.L_5867:
        /*0160*/ 	.byte	0x04, 0x05
        /*0162*/ 	.short	(.L_5869 - .L_5868)
.L_5868:
        /*0164*/ 	.word	0x00000080
        /*0168*/ 	.word	0x00000001
        /*016c*/ 	.word	0x00000001


	//----- nvinfo : EIATTR_CRS_STACK_SIZE
	.align		4
.L_5869:
        /*0170*/ 	.byte	0x04, 0x1e
        /*0172*/ 	.short	(.L_5871 - .L_5870)
.L_5870:
        /*0174*/ 	.word	0x00000000
.L_5871:


//--------------------- .nv.info._ZN2at6native18elementwise_kernelILi128ELi4EZNS0_22gpu_kernel_impl_nocastIZZZNS0_49_GLOBAL__N__b919a28f_16_Normalization_cu_5c38458722batch_norm_elementwiseERKNS_6TensorES6_RKSt8optionalIS4_ESA_S6_S6_ENKUlvE0_clEvENKUlvE2_clEvEUlN3c104HalfEffffE_EEvRNS_18TensorIteratorBaseERKT_EUliE_EEviT1_ --------------------------
	.section	.nv.info._ZN2at6native18elementwise_kernelILi128ELi4EZNS0_22gpu_kernel_impl_nocastIZZZNS0_49_GLOBAL__N__b919a28f_16_Normalization_cu_5c38458722batch_norm_elementwiseERKNS_6TensorES6_RKSt8optionalIS4_ESA_S6_S6_ENKUlvE0_clEvENKUlvE2_clEvEUlN3c104HalfEffffE_EEvRNS_18TensorIteratorBaseERKT_EUliE_EEviT1_,"",@"SHT_CUDA_INFO"
	.sectionflags	@""
	.align	4


	//----- nvinfo : EIATTR_CUDA_API_VERSION
	.align		4
        /*0000*/ 	.byte	0x04, 0x37
        /*0002*/ 	.short	(.L_5873 - .L_5872)
.L_5872:
        /*0004*/ 	.word	0x00000082


	//----- nvinfo : EIATTR_SW2861232_WAR
	.align		4
.L_5873:
        /*0008*/ 	.byte	0x01, 0x35
	.zero		2


	//----- nvinfo : EIATTR_PARAM_CBANK
	.align		4
        /*000c*/ 	.byte	0x04, 0x0a
        /*000e*/ 	.short	(.L_5875 - .L_5874)
	.align		4
.L_5874:
        /*0010*/ 	.word	index@(.nv.constant0._ZN2at6native18elementwise_kernelILi128ELi4EZNS0_22gpu_kernel_impl_nocastIZZZNS0_49_GLOBAL__N__b919a28f_16_Normalization_cu_5c38458722batch_norm_elementwiseERKNS_6TensorES6_RKSt8optionalIS4_ESA_S6_S6_ENKUlvE0_clEvENKUlvE2_clEvEUlN3c104HalfEffffE_EEvRNS_18TensorIteratorBaseERKT_EUliE_EEviT1_)
        /*0014*/ 	.short	0x0160
        /*0016*/ 	.short	0x03d0


	//----- nvinfo : EIATTR_CBANK_PARAM_SIZE
	.align		4
.L_5875:
        /*0018*/ 	.byte	0x03, 0x19
        /*001a*/ 	.short	0x03d0


	//----- nvinfo : EIATTR_KPARAM_INFO
	.align		4
        /*001c*/ 	.byte	0x04, 0x17
        /*001e*/ 	.short	(.L_5877 - .L_5876)
.L_5876:
        /*0020*/ 	.word	0x00000000
        /*0024*/ 	.short	0x0001
        /*0026*/ 	.short	0x0008
        /*0028*/ 	.byte	0x00, 0xf0, 0x21, 0x0f


	//----- nvinfo : EIATTR_KPARAM_INFO
	.align		4
.L_5877:
        /*002c*/ 	.byte	0x04, 0x17
        /*002e*/ 	.short	(.L_5879 - .L_5878)
.L_5878:
        /*0030*/ 	.word	0x00000000
        /*0034*/ 	.short	0x0000
        /*0036*/ 	.short	0x0000
        /*0038*/ 	.byte	0x00, 0xf0, 0x11, 0x00


	//----- nvinfo : EIATTR_MAXREG_COUNT
	.align		4
.L_5879:
        /*003c*/ 	.byte	0x03, 0x1b
        /*003e*/ 	.short	0x0080


	//----- nvinfo : EIATTR_MERCURY_ISA_VERSION
	.align		4
        /*0040*/ 	.byte	0x03, 0x5f
        /*0042*/ 	.short	0x0000


	//----- nvinfo : EIATTR_EXIT_INSTR_OFFSETS
	.align		4
        /*0044*/ 	.byte	0x04, 0x1c
        /*0046*/ 	.short	(.L_5881 - .L_5880)


	//   ....[0]....
.L_5880:
        /*0048*/ 	.word	0x00004340


	//   ....[1]....
        /*004c*/ 	.word	0x00005950


	//----- nvinfo : EIATTR_MAX_THREADS
	.align		4
.L_5881:
        /*0050*/ 	.byte	0x04, 0x05
        /*0052*/ 	.short	(.L_5883 - .L_5882)
.L_5882:
        /*0054*/ 	.word	0x00000080
        /*0058*/ 	.word	0x00000001
        /*005c*/ 	.word	0x00000001


	//----- nvinfo : EIATTR_CRS_STACK_SIZE
	.align		4
.L_5883:
        /*0060*/ 	.byte	0x04, 0x1e
        /*0062*/ 	.short	(.L_5885 - .L_5884)
.L_5884:
        /*0064*/ 	.word	0x00000000
.L_5885:


//--------------------- .nv.info._ZN2at6native27unrolled_elementwise_kernelIZZZNS0_49_GLOBAL__N__b919a28f_16_Normalization_cu_5c38458722batch_norm_elementwiseERKNS_6TensorES5_RKSt8optionalIS3_ES9_S5_S5_ENKUlvE0_clEvENKUlvE2_clEvEUlN3c104HalfEffffE_St5arrayIPcLm6EELi4E23TrivialOffsetCalculatorILi5EjESI_ILi1EjENS0_6memory15LoadWithoutCastENSL_16StoreWithoutCastEEEviT_T0_T2_T3_T4_T5_ --------------------------
	.section	.nv.info._ZN2at6native27unrolled_elementwise_kernelIZZZNS0_49_GLOBAL__N__b919a28f_16_Normalization_cu_5c38458722batch_norm_elementwiseERKNS_6TensorES5_RKSt8optionalIS3_ES9_S5_S5_ENKUlvE0_clEvENKUlvE2_clEvEUlN3c104HalfEffffE_St5arrayIPcLm6EELi4E23TrivialOffsetCalculatorILi5EjESI_ILi1EjENS0_6memory15LoadWithoutCastENSL_16StoreWithoutCastEEEviT_T0_T2_T3_T4_T5_,"",@"SHT_CUDA_INFO"
	.sectionflags	@""
	.align	4


	//----- nvinfo : EIATTR_CUDA_API_VERSION
	.align		4
        /*0000*/ 	.byte	0x04, 0x37
        /*0002*/ 	.short	(.L_5887 - .L_5886)
.L_5886:
        /*0004*/ 	.word	0x00000082


	//----- nvinfo : EIATTR_SW2861232_WAR
	.align		4
.L_5887:
        /*0008*/ 	.byte	0x01, 0x35
	.zero		2


	//----- nvinfo : EIATTR_PARAM_CBANK
	.align		4
        /*000c*/ 	.byte	0x04, 0x0a
        /*000e*/ 	.short	(.L_5889 - .L_5888)
	.align		4
.L_5888:
        /*0010*/ 	.word	index@(.nv.constant0._ZN2at6native27unrolled_elementwise_kernelIZZZNS0_49_GLOBAL__N__b919a28f_16_Normalization_cu_5c38458722batch_norm_elementwiseERKNS_6TensorES5_RKSt8optionalIS3_ES9_S5_S5_ENKUlvE0_clEvENKUlvE2_clEvEUlN3c104HalfEffffE_St5arrayIPcLm6EELi4E23TrivialOffsetCalculatorILi5EjESI_ILi1EjENS0_6memory15LoadWithoutCastENSL_16StoreWithoutCastEEEviT_T0_T2_T3_T4_T5_)
        /*0014*/ 	.short	0x0160
        /*0016*/ 	.short	0x003c


	//----- nvinfo : EIATTR_CBANK_PARAM_SIZE
	.align		4
.L_5889:
        /*0018*/ 	.byte	0x03, 0x19
        /*001a*/ 	.short	0x003c


	//----- nvinfo : EIATTR_KPARAM_INFO
	.align		4
        /*001c*/ 	.byte	0x04, 0x17
        /*001e*/ 	.short	(.L_5891 - .L_5890)
.L_5890:
        /*0020*/ 	.word	0x00000000
        /*0024*/ 	.short	0x0006
        /*0026*/ 	.short	0x003b
        /*0028*/ 	.byte	0x00, 0xf0, 0x05, 0x00


	//----- nvinfo : EIATTR_KPARAM_INFO
	.align		4
.L_5891:
        /*002c*/ 	.byte	0x04, 0x17
        /*002e*/ 	.short	(.L_5893 - .L_5892)
.L_5892:
        /*0030*/ 	.word	0x00000000
        /*0034*/ 	.short	0x0005
        /*0036*/ 	.short	0x003a
        /*0038*/ 	.byte	0x00, 0xf0, 0x05, 0x00


	//----- nvinfo : EIATTR_KPARAM_INFO
	.align		4
.L_5893:
        /*003c*/ 	.byte	0x04, 0x17
        /*003e*/ 	.short	(.L_5895 - .L_5894)
.L_5894:
        /*0040*/ 	.word	0x00000000
        /*0044*/ 	.short	0x0004
        /*0046*/ 	.short	0x0039
        /*0048*/ 	.byte	0x00, 0xf0, 0x05, 0x00


	//----- nvinfo : EIATTR_KPARAM_INFO
	.align		4
.L_5895:
        /*004c*/ 	.byte	0x04, 0x17
        /*004e*/ 	.short	(.L_5897 - .L_5896)
.L_5896:
        /*0050*/ 	.word	0x00000000
        /*0054*/ 	.short	0x0003
        /*0056*/ 	.short	0x0038
        /*0058*/ 	.byte	0x00, 0xf0, 0x05, 0x00


	//----- nvinfo : EIATTR_KPARAM_INFO
	.align		4
.L_5897:
        /*005c*/ 	.byte	0x04, 0x17
        /*005e*/ 	.short	(.L_5899 - .L_5898)
.L_5898:
        /*0060*/ 	.word	0x00000000
        /*0064*/ 	.short	0x0002
        /*0066*/ 	.short	0x0008
        /*0068*/ 	.byte	0x00, 0xf0, 0xc1, 0x00


	//----- nvinfo : EIATTR_KPARAM_INFO
	.align		4
.L_5899:
        /*006c*/ 	.byte	0x04, 0x17
        /*006e*/ 	.short	(.L_5901 - .L_5900)
.L_5900:
        /*0070*/ 	.word	0x00000000
        /*0074*/ 	.short	0x0001
        /*0076*/ 	.short	0x0004
        /*0078*/ 	.byte	0x00, 0xf0, 0x05, 0x00


	//----- nvinfo : EIATTR_KPARAM_INFO
	.align		4
.L_5901:
        /*007c*/ 	.byte	0x04, 0x17
        /*007e*/ 	.short	(.L_5903 - .L_5902)
.L_5902:
        /*0080*/ 	.word	0x00000000
        /*0084*/ 	.short	0x0000
        /*0086*/ 	.short	0x0000
        /*0088*/ 	.byte	0x00, 0xf0, 0x11, 0x00


	//----- nvinfo : EIATTR_MAXREG_COUNT
	.align		4
.L_5903:
        /*008c*/ 	.byte	0x03, 0x1b
        /*008e*/ 	.short	0x00ff


	//----- nvinfo : EIATTR_MERCURY_ISA_VERSION
	.align		4
        /*0090*/ 	.byte	0x03, 0x5f
        /*0092*/ 	.short	0x0000


	//----- nvinfo : EIATTR_EXIT_INSTR_OFFSETS
	.align		4
        /*0094*/ 	.byte	0x04, 0x1c
        /*0096*/ 	.short	(.L_5905 - .L_5904)


	//   ....[0]....
.L_5904:
        /*0098*/ 	.word	0x00000820


	//   ....[1]....
        /*009c*/ 	.word	0x00000870


	//----- nvinfo : EIATTR_MAX_THREADS
	.align		4
.L_5905:
        /*00a0*/ 	.byte	0x04, 0x05
        /*00a2*/ 	.short	(.L_5907 - .L_5906)
.L_5906:
        /*00a4*/ 	.word	0x00000080
        /*00a8*/ 	.word	0x00000001
        /*00ac*/ 	.word	0x00000001


	//----- nvinfo : EIATTR_CRS_STACK_SIZE
	.align		4
.L_5907:
        /*00b0*/ 	.byte	0x04, 0x1e
        /*00b2*/ 	.short	(.L_5909 - .L_5908)
.L_5908:
        /*00b4*/ 	.word	0x00000000
.L_5909:


//--------------------- .nv.info._ZN2at6native29vectorized_elementwise_kernelILi2EZZZNS0_49_GLOBAL__N__b919a28f_16_Normalization_cu_5c38458722batch_norm_elementwiseERKNS_6TensorES5_RKSt8optionalIS3_ES9_S5_S5_ENKUlvE0_clEvENKUlvE2_clEvEUlN3c104HalfEffffE_St5arrayIPcLm6EEEEviT0_T1_ --------------------------
	.section	.nv.info._ZN2at6native29vectorized_elementwise_kernelILi2EZZZNS0_49_GLOBAL__N__b919a28f_16_Normalization_cu_5c38458722batch_norm_elementwiseERKNS_6TensorES5_RKSt8optionalIS3_ES9_S5_S5_ENKUlvE0_clEvENKUlvE2_clEvEUlN3c104HalfEffffE_St5arrayIPcLm6EEEEviT0_T1_,"",@"SHT_CUDA_INFO"
	.sectionflags	@""
	.align	4


	//----- nvinfo : EIATTR_CUDA_API_VERSION
	.align		4
        /*0000*/ 	.byte	0x04, 0x37
        /*0002*/ 	.short	(.L_5911 - .L_5910)
.L_5910:
        /*0004*/ 	.word	0x00000082


	//----- nvinfo : EIATTR_SW2861232_WAR
	.align		4
.L_5911:
        /*0008*/ 	.byte	0x01, 0x35
	.zero		2


	//----- nvinfo : EIATTR_PARAM_CBANK
	.align		4
        /*000c*/ 	.byte	0x04, 0x0a
        /*000e*/ 	.short	(.L_5913 - .L_5912)
	.align		4
.L_5912:
        /*0010*/ 	.word	index@(.nv.constant0._ZN2at6native29vectorized_elementwise_kernelILi2EZZZNS0_49_GLOBAL__N__b919a28f_16_Normalization_cu_5c38458722batch_norm_elementwiseERKNS_6TensorES5_RKSt8optionalIS3_ES9_S5_S5_ENKUlvE0_clEvENKUlvE2_clEvEUlN3c104HalfEffffE_St5arrayIPcLm6EEEEviT0_T1_)
        /*0014*/ 	.short	0x0160
        /*0016*/ 	.short	0x0038


	//----- nvinfo : EIATTR_CBANK_PARAM_SIZE
	.align		4
.L_5913:
        /*0018*/ 	.byte	0x03, 0x19
        /*001a*/ 	.short	0x0038


	//----- nvinfo : EIATTR_KPARAM_INFO
	.align		4
        /*001c*/ 	.byte	0x04, 0x17
        /*001e*/ 	.short	(.L_5915 - .L_5914)
.L_5914:
        /*0020*/ 	.word	0x00000000
        /*0024*/ 	.short	0x0002
        /*0026*/ 	.short	0x0008
        /*0028*/ 	.byte	0x00, 0xf0, 0xc1, 0x00


	//----- nvinfo : EIATTR_KPARAM_INFO
	.align		4
.L_5915:
        /*002c*/ 	.byte	0x04, 0x17
        /*002e*/ 	.short	(.L_5917 - .L_5916)
.L_5916:
        /*0030*/ 	.word	0x00000000
        /*0034*/ 	.short	0x0001
        /*0036*/ 	.short	0x0004
        /*0038*/ 	.byte	0x00, 0xf0, 0x05, 0x00


	//----- nvinfo : EIATTR_KPARAM_INFO
	.align		4
.L_5917:
        /*003c*/ 	.byte	0x04, 0x17
        /*003e*/ 	.short	(.L_5919 - .L_5918)
.L_5918:
        /*0040*/ 	.word	0x00000000
        /*0044*/ 	.short	0x0000
        /*0046*/ 	.short	0x0000
        /*0048*/ 	.byte	0x00, 0xf0, 0x11, 0x00


	//----- nvinfo : EIATTR_MAXREG_COUNT
	.align		4
.L_5919:
        /*004c*/ 	.byte	0x03, 0x1b
        /*004e*/ 	.short	0x00ff


	//----- nvinfo : EIATTR_MERCURY_ISA_VERSION
	.align		4
        /*0050*/ 	.byte	0x03, 0x5f
        /*0052*/ 	.short	0x0000


	//----- nvinfo : EIATTR_EXIT_INSTR_OFFSETS
	.align		4
        /*0054*/ 	.byte	0x04, 0x1c
        /*0056*/ 	.short	(.L_5921 - .L_5920)


	//   ....[0]....
.L_5920:
        /*0058*/ 	.word	0x00000520


	//   ....[1]....
        /*005c*/ 	.word	0x00001580


	//   ....[2]....
        /*0060*/ 	.word	0x000015d0


	//----- nvinfo : EIATTR_MAX_THREADS
	.align		4
.L_5921:
        /*0064*/ 	.byte	0x04, 0x05
        /*0066*/ 	.short	(.L_5923 - .L_5922)
.L_5922:
        /*0068*/ 	.word	0x00000080
        /*006c*/ 	.word	0x00000001
        /*0070*/ 	.word	0x00000001


	//----- nvinfo : EIATTR_CRS_STACK_SIZE
	.align		4
.L_5923:
        /*0074*/ 	.byte	0x04, 0x1e
        /*0076*/ 	.short	(.L_5925 - .L_5924)
.L_5924:
        /*0078*/ 	.word	0x00000000
.L_5925:


//--------------------- .nv.info._ZN2at6native29vectorized_elementwise_kernelILi4EZZZNS0_49_GLOBAL__N__b919a28f_16_Normalization_cu_5c38458722batch_norm_elementwiseERKNS_6TensorES5_RKSt8optionalIS3_ES9_S5_S5_ENKUlvE0_clEvENKUlvE2_clEvEUlN3c104HalfEffffE_St5arrayIPcLm6EEEEviT0_T1_ --------------------------
	.section	.nv.info._ZN2at6native29vectorized_elementwise_kernelILi4EZZZNS0_49_GLOBAL__N__b919a28f_16_Normalization_cu_5c38458722batch_norm_elementwiseERKNS_6TensorES5_RKSt8optionalIS3_ES9_S5_S5_ENKUlvE0_clEvENKUlvE2_clEvEUlN3c104HalfEffffE_St5arrayIPcLm6EEEEviT0_T1_,"",@"SHT_CUDA_INFO"
	.sectionflags	@""
	.align	4


	//----- nvinfo : EIATTR_CUDA_API_VERSION
	.align		4
        /*0000*/ 	.byte	0x04, 0x37
        /*0002*/ 	.short	(.L_5927 - .L_5926)
.L_5926:
        /*0004*/ 	.word	0x00000082


	//----- nvinfo : EIATTR_SW2861232_WAR
	.align		4
.L_5927:
        /*0008*/ 	.byte	0x01, 0x35
	.zero		2


	//----- nvinfo : EIATTR_PARAM_CBANK
	.align		4
        /*000c*/ 	.byte	0x04, 0x0a
        /*000e*/ 	.short	(.L_5929 - .L_5928)
	.align		4
.L_5928:
        /*0010*/ 	.word	index@(.nv.constant0._ZN2at6native29vectorized_elementwise_kernelILi4EZZZNS0_49_GLOBAL__N__b919a28f_16_Normalization_cu_5c38458722batch_norm_elementwiseERKNS_6TensorES5_RKSt8optionalIS3_ES9_S5_S5_ENKUlvE0_clEvENKUlvE2_clEvEUlN3c104HalfEffffE_St5arrayIPcLm6EEEEviT0_T1_)
        /*0014*/ 	.short	0x0160
        /*0016*/ 	.short	0x0038


	//----- nvinfo : EIATTR_CBANK_PARAM_SIZE
	.align		4
.L_5929:
        /*0018*/ 	.byte	0x03, 0x19
        /*001a*/ 	.short	0x0038


	//----- nvinfo : EIATTR_KPARAM_INFO
	.align		4
        /*001c*/ 	.byte	0x04, 0x17
        /*001e*/ 	.short	(.L_5931 - .L_5930)
.L_5930:
        /*0020*/ 	.word	0x00000000
        /*0024*/ 	.short	0x0002
        /*0026*/ 	.short	0x0008
        /*0028*/ 	.byte	0x00, 0xf0, 0xc1, 0x00


	//----- nvinfo : EIATTR_KPARAM_INFO
	.align		4
.L_5931:
        /*002c*/ 	.byte	0x04, 0x17
        /*002e*/ 	.short	(.L_5933 - .L_5932)
.L_5932:
        /*0030*/ 	.word	0x00000000
        /*0034*/ 	.short	0x0001
        /*0036*/ 	.short	0x0004
        /*0038*/ 	.byte	0x00, 0xf0, 0x05, 0x00


	//----- nvinfo : EIATTR_KPARAM_INFO
	.align		4
.L_5933:
        /*003c*/ 	.byte	0x04, 0x17
        /*003e*/ 	.short	(.L_5935 - .L_5934)
.L_5934:
        /*0040*/ 	.word	0x00000000
        /*0044*/ 	.short	0x0000
        /*0046*/ 	.short	0x0000
        /*0048*/ 	.byte	0x00, 0xf0, 0x11, 0x00


	//----- nvinfo : EIATTR_MAXREG_COUNT
	.align		4
.L_5935:
        /*004c*/ 	.byte	0x03, 0x1b
        /*004e*/ 	.short	0x00ff


	//----- nvinfo : EIATTR_MERCURY_ISA_VERSION
	.align		4
        /*0050*/ 	.byte	0x03, 0x5f
        /*0052*/ 	.short	0x0000


	//----- nvinfo : EIATTR_EXIT_INSTR_OFFSETS
	.align		4
        /*0054*/ 	.byte	0x04, 0x1c
        /*0056*/ 	.short	(.L_5937 - .L_5936)


	//   ....[0]....
.L_5936:
        /*0058*/ 	.word	0x00000460


	//   ....[1]....
        /*005c*/ 	.word	0x000014c0


	//   ....[2]....
        /*0060*/ 	.word	0x00001510


	//----- nvinfo : EIATTR_MAX_THREADS
	.align		4
.L_5937:
        /*0064*/ 	.byte	0x04, 0x05
        /*0066*/ 	.short	(.L_5939 - .L_5938)
.L_5938:
        /*0068*/ 	.word	0x00000080
        /*006c*/ 	.word	0x00000001
        /*0070*/ 	.word	0x00000001


	//----- nvinfo : EIATTR_CRS_STACK_SIZE
	.align		4
.L_5939:
        /*0074*/ 	.byte	0x04, 0x1e
        /*0076*/ 	.short	(.L_5941 - .L_5940)
.L_5940:
        /*0078*/ 	.word	0x00000000
.L_5941:


//--------------------- .nv.info._ZN2at6native29vectorized_elementwise_kernelILi8EZZZNS0_49_GLOBAL__N__b919a28f_16_Normalization_cu_5c38458722batch_norm_elementwiseERKNS_6TensorES5_RKSt8optionalIS3_ES9_S5_S5_ENKUlvE0_clEvENKUlvE2_clEvEUlN3c104HalfEffffE_St5arrayIPcLm6EEEEviT0_T1_ --------------------------
	.section	.nv.info._ZN2at6native29vectorized_elementwise_kernelILi8EZZZNS0_49_GLOBAL__N__b919a28f_16_Normalization_cu_5c38458722batch_norm_elementwiseERKNS_6TensorES5_RKSt8optionalIS3_ES9_S5_S5_ENKUlvE0_clEvENKUlvE2_clEvEUlN3c104HalfEffffE_St5arrayIPcLm6EEEEviT0_T1_,"",@"SHT_CUDA_INFO"
	.sectionflags	@""
	.align	4


	//----- nvinfo : EIATTR_CUDA_API_VERSION
	.align		4
        /*0000*/ 	.byte	0x04, 0x37
        /*0002*/ 	.short	(.L_5943 - .L_5942)
.L_5942:
        /*0004*/ 	.word	0x00000082


	//----- nvinfo : EIATTR_SW2861232_WAR
	.align		4
.L_5943:
        /*0008*/ 	.byte	0x01, 0x35
	.zero		2


	//----- nvinfo : EIATTR_PARAM_CBANK
	.align		4
        /*000c*/ 	.byte	0x04, 0x0a
        /*000e*/ 	.short	(.L_5945 - .L_5944)
	.align		4
.L_5944:
        /*0010*/ 	.word	index@(.nv.constant0._ZN2at6native29vectorized_elementwise_kernelILi8EZZZNS0_49_GLOBAL__N__b919a28f_16_Normalization_cu_5c38458722batch_norm_elementwiseERKNS_6TensorES5_RKSt8optionalIS3_ES9_S5_S5_ENKUlvE0_clEvENKUlvE2_clEvEUlN3c104HalfEffffE_St5arrayIPcLm6EEEEviT0_T1_)
        /*0014*/ 	.short	0x0160
        /*0016*/ 	.short	0x0038


	//----- nvinfo : EIATTR_CBANK_PARAM_SIZE
	.align		4
.L_5945:
        /*0018*/ 	.byte	0x03, 0x19
        /*001a*/ 	.short	0x0038


	//----- nvinfo : EIATTR_KPARAM_INFO
	.align		4
        /*001c*/ 	.byte	0x04, 0x17
        /*001e*/ 	.short	(.L_5947 - .L_5946)
.L_5946:
        /*0020*/ 	.word	0x00000000
        /*0024*/ 	.short	0x0002
        /*0026*/ 	.short	0x0008
        /*0028*/ 	.byte	0x00, 0xf0, 0xc1, 0x00


	//----- nvinfo : EIATTR_KPARAM_INFO
	.align		4
.L_5947:
        /*002c*/ 	.byte	0x04, 0x17
        /*002e*/ 	.short	(.L_5949 - .L_5948)
.L_5948:
        /*0030*/ 	.word	0x00000000
        /*0034*/ 	.short	0x0001
        /*0036*/ 	.short	0x0004
        /*0038*/ 	.byte	0x00, 0xf0, 0x05, 0x00


	//----- nvinfo : EIATTR_KPARAM_INFO
	.align		4
.L_5949:
        /*003c*/ 	.byte	0x04, 0x17
        /*003e*/ 	.short	(.L_5951 - .L_5950)
.L_5950:
        /*0040*/ 	.word	0x00000000
        /*0044*/ 	.short	0x0000
        /*0046*/ 	.short	0x0000
        /*0048*/ 	.byte	0x00, 0xf0, 0x11, 0x00


	//----- nvinfo : EIATTR_MAXREG_COUNT
	.align		4
.L_5951:
        /*004c*/ 	.byte	0x03, 0x1b
        /*004e*/ 	.short	0x00ff


	//----- nvinfo : EIATTR_MERCURY_ISA_VERSION
	.align		4
        /*0050*/ 	.byte	0x03, 0x5f
        /*0052*/ 	.short	0x0000


	//----- nvinfo : EIATTR_EXIT_INSTR_OFFSETS
	.align		4
        /*0054*/ 	.byte	0x04, 0x1c
        /*0056*/ 	.short	(.L_5953 - .L_5952)


	//   ....[0]....
.L_5952:
        /*0058*/ 	.word	0x00000010


	//----- nvinfo : EIATTR_MAX_THREADS
	.align		4
.L_5953:
        /*005c*/ 	.byte	0x04, 0x05
        /*005e*/ 	.short	(.L_5955 - .L_5954)
.L_5954:
        /*0060*/ 	.word	0x00000080
        /*0064*/ 	.word	0x00000001
        /*0068*/ 	.word	0x00000001
.L_5955:


//--------------------- .nv.info._ZN2at6native18elementwise_kernelILi128ELi4EZNS0_15gpu_kernel_implIZZZNS0_49_GLOBAL__N__b919a28f_16_Normalization_cu_5c38458722batch_norm_elementwiseERKNS_6TensorES6_RKSt8optionalIS4_ESA_S6_S6_ENKUlvE0_clEvENKUlvE1_clEvEUlN3c108BFloat16EffffE_EEvRNS_18TensorIteratorBaseERKT_EUliE_EEviT1_ --------------------------
	.section	.nv.info._ZN2at6native18elementwise_kernelILi128ELi4EZNS0_15gpu_kernel_implIZZZNS0_49_GLOBAL__N__b919a28f_16_Normalization_cu_5c38458722batch_norm_elementwiseERKNS_6TensorES6_RKSt8optionalIS4_ESA_S6_S6_ENKUlvE0_clEvENKUlvE1_clEvEUlN3c108BFloat16EffffE_EEvRNS_18TensorIteratorBaseERKT_EUliE_EEviT1_,"",@"SHT_CUDA_INFO"
	.sectionflags	@""
	.align	4


	//----- nvinfo : EIATTR_CUDA_API_VERSION
	.align		4
        /*0000*/ 	.byte	0x04, 0x37
        /*0002*/ 	.short	(.L_5957 - .L_5956)
.L_5956:
        /*0004*/ 	.word	0x00000082


	//----- nvinfo : EIATTR_SW2861232_WAR
	.align		4
.L_5957:
        /*0008*/ 	.byte	0x01, 0x35
	.zero		2


	//----- nvinfo : EIATTR_PARAM_CBANK
	.align		4
        /*000c*/ 	.byte	0x04, 0x0a
        /*000e*/ 	.short	(.L_5959 - .L_5958)
	.align		4
.L_5958:
        /*0010*/ 	.word	index@(.nv.constant0._ZN2at6native18elementwise_kernelILi128ELi4EZNS0_15gpu_kernel_implIZZZNS0_49_GLOBAL__N__b919a28f_16_Normalization_cu_5c38458722batch_norm_elementwiseERKNS_6TensorES6_RKSt8optionalIS4_ESA_S6_S6_ENKUlvE0_clEvENKUlvE1_clEvEUlN3c108BFloat16EffffE_EEvRNS_18TensorIteratorBaseERKT_EUliE_EEviT1_)
        /*0014*/ 	.short	0x0160
        /*0016*/ 	.short	0x03d0


	//----- nvinfo : EIATTR_CBANK_PARAM_SIZE
	.align		4
.L_5959:
        /*0018*/ 	.byte	0x03, 0x19
        /*001a*/ 	.short	0x03d0


	//----- nvinfo : EIATTR_KPARAM_INFO
	.align		4
        /*001c*/ 	.byte	0x04, 0x17
        /*001e*/ 	.short	(.L_5961 - .L_5960)
.L_5960:
        /*0020*/ 	.word	0x00000000
        /*0024*/ 	.short	0x0001
        /*0026*/ 	.short	0x0008
        /*0028*/ 	.byte	0x00, 0xf0, 0x21, 0x0f


	//----- nvinfo : EIATTR_KPARAM_INFO
	.align		4
.L_5961:
        /*002c*/ 	.byte	0x04, 0x17
        /*002e*/ 	.short	(.L_5963 - .L_5962)
.L_5962:
        /*0030*/ 	.word	0x00000000
        /*0034*/ 	.short	0x0000
        /*0036*/ 	.short	0x0000
        /*0038*/ 	.byte	0x00, 0xf0, 0x11, 0x00


	//----- nvinfo : EIATTR_MAXREG_COUNT
	.align		4
.L_5963:
        /*003c*/ 	.byte	0x03, 0x1b
        /*003e*/ 	.short	0x0080


	//----- nvinfo : EIATTR_EXTERNS
	.align		4
        /*0040*/ 	.byte	0x04, 0x0f
        /*0042*/ 	.short	(.L_5965 - .L_5964)


	//   ....[0]....
	.align		4
.L_5964:
        /*0044*/ 	.word	index@(__assertfail)


	//----- nvinfo : EIATTR_MERCURY_ISA_VERSION
	.align		4
.L_5965:
        /*0048*/ 	.byte	0x03, 0x5f
        /*004a*/ 	.short	0x0000


	//----- nvinfo : EIATTR_SYSCALL_OFFSETS
	.align		4
        /*004c*/ 	.byte	0x04, 0x46
        /*004e*/ 	.short	(.L_5967 - .L_5966)


	//   ....[0]....
.L_5966:
        /*0050*/ 	.word	0x00002520


	//   ....[1]....
        /*0054*/ 	.word	0x00003350


	//   ....[2]....
        /*0058*/ 	.word	0x00004150


	//   ....[3]....
        /*005c*/ 	.word	0x00004f50


	//   ....[4]....
        /*0060*/ 	.word	0x00005d50


	//   ....[5]....
        /*0064*/ 	.word	0x00006d20


	//   ....[6]....
        /*0068*/ 	.word	0x000092b0


	//   ....[7]....
        /*006c*/ 	.word	0x0000a0e0


	//   ....[8]....
        /*0070*/ 	.word	0x0000aee0


	//   ....[9]....
        /*0074*/ 	.word	0x0000bce0


	//   ....[10]....
        /*0078*/ 	.word	0x0000cae0


	//   ....[11]....
        /*007c*/ 	.word	0x0000dab0


	//   ....[12]....
        /*0080*/ 	.word	0x00010010


	//   ....[13]....
        /*0084*/ 	.word	0x00010e40


	//   ....[14]....
        /*0088*/ 	.word	0x00011c40


	//   ....[15]....
        /*008c*/ 	.word	0x00012a40


	//   ....[16]....
        /*0090*/ 	.word	0x00013840


	//   ....[17]....
        /*0094*/ 	.word	0x00014810


	//   ....[18]....
        /*0098*/ 	.word	0x00016d80


	//   ....[19]....
        /*009c*/ 	.word	0x00017bb0


	//   ....[20]....
        /*00a0*/ 	.word	0x000189b0


	//   ....[21]....
        /*00a4*/ 	.word	0x000197b0


	//   ....[22]....
        /*00a8*/ 	.word	0x0001a5b0


	//   ....[23]....
        /*00ac*/ 	.word	0x0001b580


	//----- nvinfo : EIATTR_EXIT_INSTR_OFFSETS
	.align		4
.L_5967:
        /*00b0*/ 	.byte	0x04, 0x1c
        /*00b2*/ 	.short	(.L_5969 - .L_5968)


	//   ....[0]....
.L_5968:
        /*00b4*/ 	.word	0x000148d0


	//   ....[1]....
        /*00b8*/ 	.word	0x0001a780


	//   ....[2]....
        /*00bc*/ 	.word	0x0001a7c0


	//   ....[3]....
        /*00c0*/ 	.word	0x0001a860


	//   ....[4]....
        /*00c4*/ 	.word	0x0001a8a0


	//   ....[5]....
        /*00c8*/ 	.word	0x0001a8e0


	//   ....[6]....
        /*00cc*/ 	.word	0x0001a970


	//   ....[7]....
        /*00d0*/ 	.word	0x0001a9b0


	//   ....[8]....
        /*00d4*/ 	.word	0x0001aa50


	//   ....[9]....
        /*00d8*/ 	.word	0x0001aaa0


	//   ....[10]....
        /*00dc*/ 	.word	0x0001aaf0


	//   ....[11]....
        /*00e0*/ 	.word	0x0001abc0


	//   ....[12]....
        /*00e4*/ 	.word	0x0001ac20


	//   ....[13]....
        /*00e8*/ 	.word	0x0001adb0


	//   ....[14]....
        /*00ec*/ 	.word	0x0001af10


	//   ....[15]....
        /*00f0*/ 	.word	0x0001af30


	//   ....[16]....
        /*00f4*/ 	.word	0x0001aff0


	//   ....[17]....
        /*00f8*/ 	.word	0x0001b170


	//   ....[18]....
        /*00fc*/ 	.word	0x0001b2f0


	//   ....[19]....
        /*0100*/ 	.word	0x0001b450


	//   ....[20]....
        /*0104*/ 	.word	0x0001b590


	//   ....[21]....
        /*0108*/ 	.word	0x0001b5d0


	//   ....[22]....
        /*010c*/ 	.word	0x0001b610


	//----- nvinfo : EIATTR_MAX_THREADS
	.align		4
.L_5969:
        /*0110*/ 	.byte	0x04, 0x05
        /*0112*/ 	.short	(.L_5971 - .L_5970)
.L_5970:
        /*0114*/ 	.word	0x00000080
        /*0118*/ 	.word	0x00000001
        /*011c*/ 	.word	0x00000001


	//----- nvinfo : EIATTR_CRS_STACK_SIZE
	.align		4
.L_5971:
        /*0120*/ 	.byte	0x04, 0x1e
        /*0122*/ 	.short	(.L_5973 - .L_5972)
.L_5972:
        /*0124*/ 	.word	0x00000000
.L_5973:


//--------------------- .nv.info._ZN2at6native27unrolled_elementwise_kernelIZZZNS0_49_GLOBAL__N__b919a28f_16_Normalization_cu_5c38458722batch_norm_elementwiseERKNS_6TensorES5_RKSt8optionalIS3_ES9_S5_S5_ENKUlvE0_clEvENKUlvE1_clEvEUlN3c108BFloat16EffffE_St5arrayIPcLm6EELi4E23TrivialOffsetCalculatorILi5EjESI_ILi1EjENS0_6memory12LoadWithCastILi5EEENSL_13StoreWithCastILi1EEEEEviT_T0_T2_T3_T4_T5_ --------------------------
	.section	.nv.info._ZN2at6native27unrolled_elementwise_kernelIZZZNS0_49_GLOBAL__N__b919a28f_16_Normalization_cu_5c38458722batch_norm_elementwiseERKNS_6TensorES5_RKSt8optionalIS3_ES9_S5_S5_ENKUlvE0_clEvENKUlvE1_clEvEUlN3c108BFloat16EffffE_St5arrayIPcLm6EELi4E23TrivialOffsetCalculatorILi5EjESI_ILi1EjENS0_6memory12LoadWithCastILi5EEENSL_13StoreWithCastILi1EEEEEviT_T0_T2_T3_T4_T5_,"",@"SHT_CUDA_INFO"
	.sectionflags	@""
	.align	4


	//----- nvinfo : EIATTR_CUDA_API_VERSION
	.align		4
        /*0000*/ 	.byte	0x04, 0x37
        /*0002*/ 	.short	(.L_5975 - .L_5974)
.L_5974:
        /*0004*/ 	.word	0x00000082


	//----- nvinfo : EIATTR_SW2861232_WAR
	.align		4
.L_5975:
        /*0008*/ 	.byte	0x01, 0x35
	.zero		2


	//----- nvinfo : EIATTR_PARAM_CBANK
	.align		4
        /*000c*/ 	.byte	0x04, 0x0a
        /*000e*/ 	.short	(.L_5977 - .L_5976)
	.align		4
.L_5976:
        /*0010*/ 	.word	index@(.nv.constant0._ZN2at6native27unrolled_elementwise_kernelIZZZNS0_49_GLOBAL__N__b919a28f_16_Normalization_cu_5c38458722batch_norm_elementwiseERKNS_6TensorES5_RKSt8optionalIS3_ES9_S5_S5_ENKUlvE0_clEvENKUlvE1_clEvEUlN3c108BFloat16EffffE_St5arrayIPcLm6EELi4E23TrivialOffsetCalculatorILi5EjESI_ILi1EjENS0_6memory12LoadWithCastILi5EEENSL_13StoreWithCastILi1EEEEEviT_T0_T2_T3_T4_T5_)
        /*0014*/ 	.short	0x0160
        /*0016*/ 	.short	0x0060


	//----- nvinfo : EIATTR_CBANK_PARAM_SIZE
	.align		4
.L_5977:
        /*0018*/ 	.byte	0x03, 0x19
        /*001a*/ 	.short	0x0060


	//----- nvinfo : EIATTR_KPARAM_INFO
	.align		4
        /*001c*/ 	.byte	0x04, 0x17
        /*001e*/ 	.short	(.L_5979 - .L_5978)
.L_5978:
        /*0020*/ 	.word	0x00000000
        /*0024*/ 	.short	0x0006
        /*0026*/ 	.short	0x0058
        /*0028*/ 	.byte	0x00, 0xf0, 0x21, 0x00


	//----- nvinfo : EIATTR_KPARAM_INFO
	.align		4
.L_5979:
        /*002c*/ 	.byte	0x04, 0x17
        /*002e*/ 	.short	(.L_5981 - .L_5980)
.L_5980:
        /*0030*/ 	.word	0x00000000
        /*0034*/ 	.short	0x0005
        /*0036*/ 	.short	0x003c
        /*0038*/ 	.byte	0x00, 0xf0, 0x71, 0x00


	//----- nvinfo : EIATTR_KPARAM_INFO
	.align		4
.L_5981:
        /*003c*/ 	.byte	0x04, 0x17
        /*003e*/ 	.short	(.L_5983 - .L_5982)
.L_5982:
        /*0040*/ 	.word	0x00000000
        /*0044*/ 	.short	0x0004
        /*0046*/ 	.short	0x0039
        /*0048*/ 	.byte	0x00, 0xf0, 0x05, 0x00


	//----- nvinfo : EIATTR_KPARAM_INFO
	.align		4
.L_5983:
        /*004c*/ 	.byte	0x04, 0x17
        /*004e*/ 	.short	(.L_5985 - .L_5984)
.L_5984:
        /*0050*/ 	.word	0x00000000
        /*0054*/ 	.short	0x0003
        /*0056*/ 	.short	0x0038
        /*0058*/ 	.byte	0x00, 0xf0, 0x05, 0x00


	//----- nvinfo : EIATTR_KPARAM_INFO
	.align		4
.L_5985:
        /*005c*/ 	.byte	0x04, 0x17
        /*005e*/ 	.short	(.L_5987 - .L_5986)
.L_5986:
        /*0060*/ 	.word	0x00000000
        /*0064*/ 	.short	0x0002
        /*0066*/ 	.short	0x0008
        /*0068*/ 	.byte	0x00, 0xf0, 0xc1, 0x00


	//----- nvinfo : EIATTR_KPARAM_INFO
	.align		4
.L_5987:
        /*006c*/ 	.byte	0x04, 0x17
        /*006e*/ 	.short	(.L_5989 - .L_5988)
.L_5988:
        /*0070*/ 	.word	0x00000000
        /*0074*/ 	.short	0x0001
        /*0076*/ 	.short	0x0004
        /*0078*/ 	.byte	0x00, 0xf0, 0x05, 0x00


	//----- nvinfo : EIATTR_KPARAM_INFO
	.align		4
.L_5989:
        /*007c*/ 	.byte	0x04, 0x17
        /*007e*/ 	.short	(.L_5991 - .L_5990)
.L_5990:
        /*0080*/ 	.word	0x00000000
        /*0084*/ 	.short	0x0000
        /*0086*/ 	.short	0x0000
        /*0088*/ 	.byte	0x00, 0xf0, 0x11, 0x00


	//----- nvinfo : EIATTR_MAXREG_COUNT
	.align		4
.L_5991:
        /*008c*/ 	.byte	0x03, 0x1b
        /*008e*/ 	.short	0x00ff


	//----- nvinfo : EIATTR_EXTERNS
	.align		4
        /*0090*/ 	.byte	0x04, 0x0f
        /*0092*/ 	.short	(.L_5993 - .L_5992)


	//   ....[0]....
	.align		4
.L_5992:
        /*0094*/ 	.word	index@(__assertfail)


	//----- nvinfo : EIATTR_MERCURY_ISA_VERSION
	.align		4
.L_5993:
        /*0098*/ 	.byte	0x03, 0x5f
        /*009a*/ 	.short	0x0000


	//----- nvinfo : EIATTR_SYSCALL_OFFSETS
	.align		4
        /*009c*/ 	.byte	0x04, 0x46
        /*009e*/ 	.short	(.L_5995 - .L_5994)


	//   ....[0]....
.L_5994:
        /*00a0*/ 	.word	0x00001110


	//   ....[1]....
        /*00a4*/ 	.word	0x00001f40


	//   ....[2]....
        /*00a8*/ 	.word	0x00002d40


	//   ....[3]....
        /*00ac*/ 	.word	0x00003b40


	//   ....[4]....
        /*00b0*/ 	.word	0x00004940


	//   ....[5]....
        /*00b4*/ 	.word	0x00005a10


	//   ....[6]....
        /*00b8*/ 	.word	0x00006840


	//   ....[7]....
        /*00bc*/ 	.word	0x00007640


	//   ....[8]....
        /*00c0*/ 	.word	0x00008440


	//   ....[9]....
        /*00c4*/ 	.word	0x00009240


	//   ....[10]....
        /*00c8*/ 	.word	0x0000a350


	//   ....[11]....
        /*00cc*/ 	.word	0x0000b180


	//   ....[12]....
        /*00d0*/ 	.word	0x0000bf80


	//   ....[13]....
        /*00d4*/ 	.word	0x0000cd80


	//   ....[14]....
        /*00d8*/ 	.word	0x0000db80


	//   ....[15]....
        /*00dc*/ 	.word	0x0000ec50


	//   ....[16]....
        /*00e0*/ 	.word	0x0000fa80


	//   ....[17]....
        /*00e4*/ 	.word	0x00010880


	//   ....[18]....
        /*00e8*/ 	.word	0x00011680


	//   ....[19]....
        /*00ec*/ 	.word	0x00012450


	//   ....[20]....
        /*00f0*/ 	.word	0x00013710


	//   ....[21]....
        /*00f4*/ 	.word	0x00014740


	//   ....[22]....
        /*00f8*/ 	.word	0x00015730


	//   ....[23]....
        /*00fc*/ 	.word	0x00016720


	//----- nvinfo : EIATTR_EXIT_INSTR_OFFSETS
	.align		4
.L_5995:
        /*0100*/ 	.byte	0x04, 0x1c
        /*0102*/ 	.short	(.L_5997 - .L_5996)


	//   ....[0]....
.L_5996:
        /*0104*/ 	.word	0x000157f0


	//   ....[1]....
        /*0108*/ 	.word	0x00015920


	//   ....[2]....
        /*010c*/ 	.word	0x00015960


	//   ....[3]....
        /*0110*/ 	.word	0x00015a00


	//   ....[4]....
        /*0114*/ 	.word	0x00015a40


	//   ....[5]....
        /*0118*/ 	.word	0x00015a80


	//   ....[6]....
        /*011c*/ 	.word	0x00015b10


	//   ....[7]....
        /*0120*/ 	.word	0x00015b50


	//   ....[8]....
        /*0124*/ 	.word	0x00015bf0


	//   ....[9]....
        /*0128*/ 	.word	0x00015c40


	//   ....[10]....
        /*012c*/ 	.word	0x00015c90


	//   ....[11]....
        /*0130*/ 	.word	0x00015d60


	//   ....[12]....
        /*0134*/ 	.word	0x00015dc0


	//   ....[13]....
        /*0138*/ 	.word	0x00015f50


	//   ....[14]....
        /*013c*/ 	.word	0x000160b0


	//   ....[15]....
        /*0140*/ 	.word	0x000160d0


	//   ....[16]....
        /*0144*/ 	.word	0x00016190


	//   ....[17]....
        /*0148*/ 	.word	0x00016310


	//   ....[18]....
        /*014c*/ 	.word	0x00016490


	//   ....[19]....
        /*0150*/ 	.word	0x000165f0


	//   ....[20]....
        /*0154*/ 	.word	0x00016730


	//   ....[21]....
        /*0158*/ 	.word	0x00016770


	//   ....[22]....
        /*015c*/ 	.word	0x000167b0


	//----- nvinfo : EIATTR_MAX_THREADS
	.align		4
.L_5997:
        /*0160*/ 	.byte	0x04, 0x05
        /*0162*/ 	.short	(.L_5999 - .L_5998)
.L_5998:
        /*0164*/ 	.word	0x00000080
        /*0168*/ 	.word	0x00000001
        /*016c*/ 	.word	0x00000001


	//----- nvinfo : EIATTR_CRS_STACK_SIZE
	.align		4
.L_5999:
        /*0170*/ 	.byte	0x04, 0x1e
        /*0172*/ 	.short	(.L_6001 - .L_6000)
.L_6000:
        /*0174*/ 	.word	0x00000000
.L_6001:


//--------------------- .nv.info._ZN2at6native18elementwise_kernelILi128ELi4EZNS0_22gpu_kernel_impl_nocastIZZZNS0_49_GLOBAL__N__b919a28f_16_Normalization_cu_5c38458722batch_norm_elementwiseERKNS_6TensorES6_RKSt8optionalIS4_ESA_S6_S6_ENKUlvE0_clEvENKUlvE1_clEvEUlN3c108BFloat16EffffE_EEvRNS_18TensorIteratorBaseERKT_EUliE_EEviT1_ --------------------------
	.section	.nv.info._ZN2at6native18elementwise_kernelILi128ELi4EZNS0_22gpu_kernel_impl_nocastIZZZNS0_49_GLOBAL__N__b919a28f_16_Normalization_cu_5c38458722batch_norm_elementwiseERKNS_6TensorES6_RKSt8optionalIS4_ESA_S6_S6_ENKUlvE0_clEvENKUlvE1_clEvEUlN3c108BFloat16EffffE_EEvRNS_18TensorIteratorBaseERKT_EUliE_EEviT1_,"",@"SHT_CUDA_INFO"
	.sectionflags	@""
	.align	4


	//----- nvinfo : EIATTR_CUDA_API_VERSION
	.align		4
        /*0000*/ 	.byte	0x04, 0x37
        /*0002*/ 	.short	(.L_6003 - .L_6002)
.L_6002:
        /*0004*/ 	.word	0x00000082


	//----- nvinfo : EIATTR_SW2861232_WAR
	.align		4
.L_6003:
        /*0008*/ 	.byte	0x01, 0x35
	.zero		2


	//----- nvinfo : EIATTR_PARAM_CBANK
	.align		4
        /*000c*/ 	.byte	0x04, 0x0a
        /*000e*/ 	.short	(.L_6005 - .L_6004)
	.align		4
.L_6004:
        /*0010*/ 	.word	index@(.nv.constant0._ZN2at6native18elementwise_kernelILi128ELi4EZNS0_22gpu_kernel_impl_nocastIZZZNS0_49_GLOBAL__N__b919a28f_16_Normalization_cu_5c38458722batch_norm_elementwiseERKNS_6TensorES6_RKSt8optionalIS4_ESA_S6_S6_ENKUlvE0_clEvENKUlvE1_clEvEUlN3c108BFloat16EffffE_EEvRNS_18TensorIteratorBaseERKT_EUliE_EEviT1_)
        /*0014*/ 	.short	0x0160
        /*0016*/ 	.short	0x03d0


	//----- nvinfo : EIATTR_CBANK_PARAM_SIZE
	.align		4
.L_6005:
        /*0018*/ 	.byte	0x03, 0x19
        /*001a*/ 	.short	0x03d0


	//----- nvinfo : EIATTR_KPARAM_INFO
	.align		4
        /*001c*/ 	.byte	0x04, 0x17
        /*001e*/ 	.short	(.L_6007 - .L_6006)
.L_6006:
        /*0020*/ 	.word	0x00000000
        /*0024*/ 	.short	0x0001
        /*0026*/ 	.short	0x0008
        /*0028*/ 	.byte	0x00, 0xf0, 0x21, 0x0f


	//----- nvinfo : EIATTR_KPARAM_INFO
	.align		4
.L_6007:
        /*002c*/ 	.byte	0x04, 0x17
        /*002e*/ 	.short	(.L_6009 - .L_6008)
.L_6008:
        /*0030*/ 	.word	0x00000000
        /*0034*/ 	.short	0x0000
        /*0036*/ 	.short	0x0000
        /*0038*/ 	.byte	0x00, 0xf0, 0x11, 0x00


	//----- nvinfo : EIATTR_MAXREG_COUNT
	.align		4
.L_6009:
        /*003c*/ 	.byte	0x03, 0x1b
        /*003e*/ 	.short	0x0080


	//----- nvinfo : EIATTR_MERCURY_ISA_VERSION
	.align		4
        /*0040*/ 	.byte	0x03, 0x5f
        /*0042*/ 	.short	0x0000


	//----- nvinfo : EIATTR_EXIT_INSTR_OFFSETS
	.align		4
        /*0044*/ 	.byte	0x04, 0x1c
        /*0046*/ 	.short	(.L_6011 - .L_6010)


	//   ....[0]....
.L_6010:
        /*0048*/ 	.word	0x00004340


	//   ....[1]....
        /*004c*/ 	.word	0x00005950


	//----- nvinfo : EIATTR_MAX_THREADS
	.align		4
.L_6011:
        /*0050*/ 	.byte	0x04, 0x05
        /*0052*/ 	.short	(.L_6013 - .L_6012)
.L_6012:
        /*0054*/ 	.word	0x00000080
        /*0058*/ 	.word	0x00000001
        /*005c*/ 	.word	0x00000001


	//----- nvinfo : EIATTR_CRS_STACK_SIZE
	.align		4
.L_6013:
        /*0060*/ 	.byte	0x04, 0x1e
        /*0062*/ 	.short	(.L_6015 - .L_6014)
.L_6014:
        /*0064*/ 	.word	0x00000000
.L_6015:


//--------------------- .nv.info._ZN2at6native27unrolled_elementwise_kernelIZZZNS0_49_GLOBAL__N__b919a28f_16_Normalization_cu_5c38458722batch_norm_elementwiseERKNS_6TensorES5_RKSt8optionalIS3_ES9_S5_S5_ENKUlvE0_clEvENKUlvE1_clEvEUlN3c108BFloat16EffffE_St5arrayIPcLm6EELi4E23TrivialOffsetCalculatorILi5EjESI_ILi1EjENS0_6memory15LoadWithoutCastENSL_16StoreWithoutCastEEEviT_T0_T2_T3_T4_T5_ --------------------------
	.section	.nv.info._ZN2at6native27unrolled_elementwise_kernelIZZZNS0_49_GLOBAL__N__b919a28f_16_Normalization_cu_5c38458722batch_norm_elementwiseERKNS_6TensorES5_RKSt8optionalIS3_ES9_S5_S5_ENKUlvE0_clEvENKUlvE1_clEvEUlN3c108BFloat16EffffE_St5arrayIPcLm6EELi4E23TrivialOffsetCalculatorILi5EjESI_ILi1EjENS0_6memory15LoadWithoutCastENSL_16StoreWithoutCastEEEviT_T0_T2_T3_T4_T5_,"",@"SHT_CUDA_INFO"
	.sectionflags	@""
	.align	4


	//----- nvinfo : EIATTR_CUDA_API_VERSION
	.align		4
        /*0000*/ 	.byte	0x04, 0x37
        /*0002*/ 	.short	(.L_6017 - .L_6016)
.L_6016:
        /*0004*/ 	.word	0x00000082


	//----- nvinfo : EIATTR_SW2861232_WAR
	.align		4
.L_6017:
        /*0008*/ 	.byte	0x01, 0x35
	.zero		2


	//----- nvinfo : EIATTR_PARAM_CBANK
	.align		4
        /*000c*/ 	.byte	0x04, 0x0a
        /*000e*/ 	.short	(.L_6019 - .L_6018)
	.align		4
.L_6018:
        /*0010*/ 	.word	index@(.nv.constant0._ZN2at6native27unrolled_elementwise_kernelIZZZNS0_49_GLOBAL__N__b919a28f_16_Normalization_cu_5c38458722batch_norm_elementwiseERKNS_6TensorES5_RKSt8optionalIS3_ES9_S5_S5_ENKUlvE0_clEvENKUlvE1_clEvEUlN3c108BFloat16EffffE_St5arrayIPcLm6EELi4E23TrivialOffsetCalculatorILi5EjESI_ILi1EjENS0_6memory15LoadWithoutCastENSL_16StoreWithoutCastEEEviT_T0_T2_T3_T4_T5_)
        /*0014*/ 	.short	0x0160
        /*0016*/ 	.short	0x003c


	//----- nvinfo : EIATTR_CBANK_PARAM_SIZE
	.align		4
.L_6019:
        /*0018*/ 	.byte	0x03, 0x19
        /*001a*/ 	.short	0x003c


	//----- nvinfo : EIATTR_KPARAM_INFO
	.align		4
        /*001c*/ 	.byte	0x04, 0x17
        /*001e*/ 	.short	(.L_6021 - .L_6020)
.L_6020:
        /*0020*/ 	.word	0x00000000
        /*0024*/ 	.short	0x0006
        /*0026*/ 	.short	0x003b
        /*0028*/ 	.byte	0x00, 0xf0, 0x05, 0x00


	//----- nvinfo : EIATTR_KPARAM_INFO
	.align		4
.L_6021:
        /*002c*/ 	.byte	0x04, 0x17
        /*002e*/ 	.short	(.L_6023 - .L_6022)
.L_6022:
        /*0030*/ 	.word	0x00000000
        /*0034*/ 	.short	0x0005
        /*0036*/ 	.short	0x003a
        /*0038*/ 	.byte	0x00, 0xf0, 0x05, 0x00


	//----- nvinfo : EIATTR_KPARAM_INFO
	.align		4
.L_6023:
        /*003c*/ 	.byte	0x04, 0x17
        /*003e*/ 	.short	(.L_6025 - .L_6024)
.L_6024:
        /*0040*/ 	.word	0x00000000
        /*0044*/ 	.short	0x0004
        /*0046*/ 	.short	0x0039
        /*0048*/ 	.byte	0x00, 0xf0, 0x05, 0x00


	//----- nvinfo : EIATTR_KPARAM_INFO
	.align		4
.L_6025:
        /*004c*/ 	.byte	0x04, 0x17
        /*004e*/ 	.short	(.L_6027 - .L_6026)
.L_6026:
        /*0050*/ 	.word	0x00000000
        /*0054*/ 	.short	0x0003
        /*0056*/ 	.short	0x0038
        /*0058*/ 	.byte	0x00, 0xf0, 0x05, 0x00


	//----- nvinfo : EIATTR_KPARAM_INFO
	.align		4
.L_6027:
        /*005c*/ 	.byte	0x04, 0x17
        /*005e*/ 	.short	(.L_6029 - .L_6028)
.L_6028:
        /*0060*/ 	.word	0x00000000
        /*0064*/ 	.short	0x0002
        /*0066*/ 	.short	0x0008
        /*0068*/ 	.byte	0x00, 0xf0, 0xc1, 0x00


	//----- nvinfo : EIATTR_KPARAM_INFO
	.align		4
.L_6029:
        /*006c*/ 	.byte	0x04, 0x17
        /*006e*/ 	.short	(.L_6031 - .L_6030)
.L_6030:
        /*0070*/ 	.word	0x00000000
        /*0074*/ 	.short	0x0001
        /*0076*/ 	.short	0x0004
        /*0078*/ 	.byte	0x00, 0xf0, 0x05, 0x00


	//----- nvinfo : EIATTR_KPARAM_INFO
	.align		4
.L_6031:
        /*007c*/ 	.byte	0x04, 0x17
        /*007e*/ 	.short	(.L_6033 - .L_6032)
.L_6032:
        /*0080*/ 	.word	0x00000000
        /*0084*/ 	.short	0x0000
        /*0086*/ 	.short	0x0000
        /*0088*/ 	.byte	0x00, 0xf0, 0x11, 0x00


	//----- nvinfo : EIATTR_MAXREG_COUNT
	.align		4
.L_6033:
        /*008c*/ 	.byte	0x03, 0x1b
        /*008e*/ 	.short	0x00ff


	//----- nvinfo : EIATTR_MERCURY_ISA_VERSION
	.align		4
        /*0090*/ 	.byte	0x03, 0x5f
        /*0092*/ 	.short	0x0000


	//----- nvinfo : EIATTR_EXIT_INSTR_OFFSETS
	.align		4
        /*0094*/ 	.byte	0x04, 0x1c
        /*0096*/ 	.short	(.L_6035 - .L_6034)


	//   ....[0]....
.L_6034:
        /*0098*/ 	.word	0x00000820


	//   ....[1]....
        /*009c*/ 	.word	0x00000870


	//----- nvinfo : EIATTR_MAX_THREADS
	.align		4
.L_6035:
        /*00a0*/ 	.byte	0x04, 0x05
        /*00a2*/ 	.short	(.L_6037 - .L_6036)
.L_6036:
        /*00a4*/ 	.word	0x00000080
        /*00a8*/ 	.word	0x00000001
        /*00ac*/ 	.word	0x00000001


	//----- nvinfo : EIATTR_CRS_STACK_SIZE
	.align		4
.L_6037:
        /*00b0*/ 	.byte	0x04, 0x1e
        /*00b2*/ 	.short	(.L_6039 - .L_6038)
.L_6038:
        /*00b4*/ 	.word	0x00000000
.L_6039:


//--------------------- .nv.info._ZN2at6native29vectorized_elementwise_kernelILi2EZZZNS0_49_GLOBAL__N__b919a28f_16_Normalization_cu_5c38458722batch_norm_elementwiseERKNS_6TensorES5_RKSt8optionalIS3_ES9_S5_S5_ENKUlvE0_clEvENKUlvE1_clEvEUlN3c108BFloat16EffffE_St5arrayIPcLm6EEEEviT0_T1_ --------------------------
	.section	.nv.info._ZN2at6native29vectorized_elementwise_kernelILi2EZZZNS0_49_GLOBAL__N__b919a28f_16_Normalization_cu_5c38458722batch_norm_elementwiseERKNS_6TensorES5_RKSt8optionalIS3_ES9_S5_S5_ENKUlvE0_clEvENKUlvE1_clEvEUlN3c108BFloat16EffffE_St5arrayIPcLm6EEEEviT0_T1_,"",@"SHT_CUDA_INFO"
	.sectionflags	@""
	.align	4


	//----- nvinfo : EIATTR_CUDA_API_VERSION
	.align		4
        /*0000*/ 	.byte	0x04, 0x37
        /*0002*/ 	.short	(.L_6041 - .L_6040)
.L_6040:
        /*0004*/ 	.word	0x00000082


	//----- nvinfo : EIATTR_SW2861232_WAR
	.align		4
.L_6041:
        /*0008*/ 	.byte	0x01, 0x35
	.zero		2


	//----- nvinfo : EIATTR_PARAM_CBANK
	.align		4
        /*000c*/ 	.byte	0x04, 0x0a
        /*000e*/ 	.short	(.L_6043 - .L_6042)
	.align		4
.L_6042:
        /*0010*/ 	.word	index@(.nv.constant0._ZN2at6native29vectorized_elementwise_kernelILi2EZZZNS0_49_GLOBAL__N__b919a28f_16_Normalization_cu_5c38458722batch_norm_elementwiseERKNS_6TensorES5_RKSt8optionalIS3_ES9_S5_S5_ENKUlvE0_clEvENKUlvE1_clEvEUlN3c108BFloat16EffffE_St5arrayIPcLm6EEEEviT0_T1_)
        /*0014*/ 	.short	0x0160
        /*0016*/ 	.short	0x0038


	//----- nvinfo : EIATTR_CBANK_PARAM_SIZE
	.align		4
.L_6043:
        /*0018*/ 	.byte	0x03, 0x19
        /*001a*/ 	.short	0x0038


	//----- nvinfo : EIATTR_KPARAM_INFO
	.align		4
        /*001c*/ 	.byte	0x04, 0x17
        /*001e*/ 	.short	(.L_6045 - .L_6044)
.L_6044:
        /*0020*/ 	.word	0x00000000
        /*0024*/ 	.short	0x0002
        /*0026*/ 	.short	0x0008
        /*0028*/ 	.byte	0x00, 0xf0, 0xc1, 0x00


	//----- nvinfo : EIATTR_KPARAM_INFO
	.align		4
.L_6045:
        /*002c*/ 	.byte	0x04, 0x17
        /*002e*/ 	.short	(.L_6047 - .L_6046)
.L_6046:
        /*0030*/ 	.word	0x00000000
        /*0034*/ 	.short	0x0001
        /*0036*/ 	.short	0x0004
        /*0038*/ 	.byte	0x00, 0xf0, 0x05, 0x00


	//----- nvinfo : EIATTR_KPARAM_INFO
	.align		4
.L_6047:
        /*003c*/ 	.byte	0x04, 0x17
        /*003e*/ 	.short	(.L_6049 - .L_6048)
.L_6048:
        /*0040*/ 	.word	0x00000000
        /*0044*/ 	.short	0x0000
        /*0046*/ 	.short	0x0000
        /*0048*/ 	.byte	0x00, 0xf0, 0x11, 0x00


	//----- nvinfo : EIATTR_MAXREG_COUNT
	.align		4
.L_6049:
        /*004c*/ 	.byte	0x03, 0x1b
        /*004e*/ 	.short	0x00ff


	//----- nvinfo : EIATTR_MERCURY_ISA_VERSION
	.align		4
        /*0050*/ 	.byte	0x03, 0x5f
        /*0052*/ 	.short	0x0000


	//----- nvinfo : EIATTR_EXIT_INSTR_OFFSETS
	.align		4
        /*0054*/ 	.byte	0x04, 0x1c
        /*0056*/ 	.short	(.L_6051 - .L_6050)


	//   ....[0]....
.L_6050:
        /*0058*/ 	.word	0x00000520


	//   ....[1]....
        /*005c*/ 	.word	0x00001580


	//   ....[2]....
        /*0060*/ 	.word	0x000015d0


	//----- nvinfo : EIATTR_MAX_THREADS
	.align		4
.L_6051:
        /*0064*/ 	.byte	0x04, 0x05
        /*0066*/ 	.short	(.L_6053 - .L_6052)
.L_6052:
        /*0068*/ 	.word	0x00000080
        /*006c*/ 	.word	0x00000001
        /*0070*/ 	.word	0x00000001


	//----- nvinfo : EIATTR_CRS_STACK_SIZE
	.align		4
.L_6053:
        /*0074*/ 	.byte	0x04, 0x1e
        /*0076*/ 	.short	(.L_6055 - .L_6054)
.L_6054:
        /*0078*/ 	.word	0x00000000
.L_6055:


//--------------------- .nv.info._ZN2at6native29vectorized_elementwise_kernelILi4EZZZNS0_49_GLOBAL__N__b919a28f_16_Normalization_cu_5c38458722batch_norm_elementwiseERKNS_6TensorES5_RKSt8optionalIS3_ES9_S5_S5_ENKUlvE0_clEvENKUlvE1_clEvEUlN3c108BFloat16EffffE_St5arrayIPcLm6EEEEviT0_T1_ --------------------------
	.section	.nv.info._ZN2at6native29vectorized_elementwise_kernelILi4EZZZNS0_49_GLOBAL__N__b919a28f_16_Normalization_cu_5c38458722batch_norm_elementwiseERKNS_6TensorES5_RKSt8optionalIS3_ES9_S5_S5_ENKUlvE0_clEvENKUlvE1_clEvEUlN3c108BFloat16EffffE_St5arrayIPcLm6EEEEviT0_T1_,"",@"SHT_CUDA_INFO"
	.sectionflags	@""
	.align	4


	//----- nvinfo : EIATTR_CUDA_API_VERSION
	.align		4
        /*0000*/ 	.byte	0x04, 0x37
        /*0002*/ 	.short	(.L_6057 - .L_6056)
.L_6056:
        /*0004*/ 	.word	0x00000082


	//----- nvinfo : EIATTR_SW2861232_WAR
	.align		4
.L_6057:
        /*0008*/ 	.byte	0x01, 0x35
	.zero		2


	//----- nvinfo : EIATTR_PARAM_CBANK
	.align		4
        /*000c*/ 	.byte	0x04, 0x0a
        /*000e*/ 	.short	(.L_6059 - .L_6058)
	.align		4
.L_6058:
        /*0010*/ 	.word	index@(.nv.constant0._ZN2at6native29vectorized_elementwise_kernelILi4EZZZNS0_49_GLOBAL__N__b919a28f_16_Normalization_cu_5c38458722batch_norm_elementwiseERKNS_6TensorES5_RKSt8optionalIS3_ES9_S5_S5_ENKUlvE0_clEvENKUlvE1_clEvEUlN3c108BFloat16EffffE_St5arrayIPcLm6EEEEviT0_T1_)
        /*0014*/ 	.short	0x0160
        /*0016*/ 	.short	0x0038


	//----- nvinfo : EIATTR_CBANK_PARAM_SIZE
	.align		4
.L_6059:
        /*0018*/ 	.byte	0x03, 0x19
        /*001a*/ 	.short	0x0038


	//----- nvinfo : EIATTR_KPARAM_INFO
	.align		4
        /*001c*/ 	.byte	0x04, 0x17
        /*001e*/ 	.short	(.L_6061 - .L_6060)
.L_6060:
        /*0020*/ 	.word	0x00000000
        /*0024*/ 	.short	0x0002
        /*0026*/ 	.short	0x0008
        /*0028*/ 	.byte	0x00, 0xf0, 0xc1, 0x00


	//----- nvinfo : EIATTR_KPARAM_INFO
	.align		4
.L_6061:
        /*002c*/ 	.byte	0x04, 0x17
        /*002e*/ 	.short	(.L_6063 - .L_6062)
.L_6062:
        /*0030*/ 	.word	0x00000000
        /*0034*/ 	.short	0x0001
        /*0036*/ 	.short	0x0004
        /*0038*/ 	.byte	0x00, 0xf0, 0x05, 0x00


	//----- nvinfo : EIATTR_KPARAM_INFO
	.align		4
.L_6063:
        /*003c*/ 	.byte	0x04, 0x17
        /*003e*/ 	.short	(.L_6065 - .L_6064)
.L_6064:
        /*0040*/ 	.word	0x00000000
        /*0044*/ 	.short	0x0000
        /*0046*/ 	.short	0x0000
        /*0048*/ 	.byte	0x00, 0xf0, 0x11, 0x00


	//----- nvinfo : EIATTR_MAXREG_COUNT
	.align		4
.L_6065:
        /*004c*/ 	.byte	0x03, 0x1b
        /*004e*/ 	.short	0x00ff


	//----- nvinfo : EIATTR_MERCURY_ISA_VERSION
	.align		4
        /*0050*/ 	.byte	0x03, 0x5f
        /*0052*/ 	.short	0x0000


	//----- nvinfo : EIATTR_EXIT_INSTR_OFFSETS
	.align		4
        /*0054*/ 	.byte	0x04, 0x1c
        /*0056*/ 	.short	(.L_6067 - .L_6066)


	//   ....[0]....
.L_6066:
        /*0058*/ 	.word	0x00000460


	//   ....[1]....
        /*005c*/ 	.word	0x000014c0


	//   ....[2]....
        /*0060*/ 	.word	0x00001510


	//----- nvinfo : EIATTR_MAX_THREADS
	.align		4
.L_6067:
        /*0064*/ 	.byte	0x04, 0x05
        /*0066*/ 	.short	(.L_6069 - .L_6068)
.L_6068:
        /*0068*/ 	.word	0x00000080
        /*006c*/ 	.word	0x00000001
        /*0070*/ 	.word	0x00000001


	//----- nvinfo : EIATTR_CRS_STACK_SIZE
	.align		4
.L_6069:
        /*0074*/ 	.byte	0x04, 0x1e
        /*0076*/ 	.short	(.L_6071 - .L_6070)
.L_6070:
        /*0078*/ 	.word	0x00000000
.L_6071:


//--------------------- .nv.info._ZN2at6native29vectorized_elementwise_kernelILi8EZZZNS0_49_GLOBAL__N__b919a28f_16_Normalization_cu_5c38458722batch_norm_elementwiseERKNS_6TensorES5_RKSt8optionalIS3_ES9_S5_S5_ENKUlvE0_clEvENKUlvE1_clEvEUlN3c108BFloat16EffffE_St5arrayIPcLm6EEEEviT0_T1_ --------------------------
	.section	.nv.info._ZN2at6native29vectorized_elementwise_kernelILi8EZZZNS0_49_GLOBAL__N__b919a28f_16_Normalization_cu_5c38458722batch_norm_elementwiseERKNS_6TensorES5_RKSt8optionalIS3_ES9_S5_S5_ENKUlvE0_clEvENKUlvE1_clEvEUlN3c108BFloat16EffffE_St5arrayIPcLm6EEEEviT0_T1_,"",@"SHT_CUDA_INFO"
	.sectionflags	@""
	.align	4


	//----- nvinfo : EIATTR_CUDA_API_VERSION
	.align		4
        /*0000*/ 	.byte	0x04, 0x37
        /*0002*/ 	.short	(.L_6073 - .L_6072)
.L_6072:
        /*0004*/ 	.word	0x00000082


	//----- nvinfo : EIATTR_SW2861232_WAR
	.align		4
.L_6073:
        /*0008*/ 	.byte	0x01, 0x35
	.zero		2


	//----- nvinfo : EIATTR_PARAM_CBANK
	.align		4
        /*000c*/ 	.byte	0x04, 0x0a
        /*000e*/ 	.short	(.L_6075 - .L_6074)
	.align		4
.L_6074:
        /*0010*/ 	.word	index@(.nv.constant0._ZN2at6native29vectorized_elementwise_kernelILi8EZZZNS0_49_GLOBAL__N__b919a28f_16_Normalization_cu_5c38458722batch_norm_elementwiseERKNS_6TensorES5_RKSt8optionalIS3_ES9_S5_S5_ENKUlvE0_clEvENKUlvE1_clEvEUlN3c108BFloat16EffffE_St5arrayIPcLm6EEEEviT0_T1_)
        /*0014*/ 	.short	0x0160
        /*0016*/ 	.short	0x0038


	//----- nvinfo : EIATTR_CBANK_PARAM_SIZE
	.align		4
.L_6075:
        /*0018*/ 	.byte	0x03, 0x19
        /*001a*/ 	.short	0x0038


	//----- nvinfo : EIATTR_KPARAM_INFO
	.align		4
        /*001c*/ 	.byte	0x04, 0x17
        /*001e*/ 	.short	(.L_6077 - .L_6076)
.L_6076:
        /*0020*/ 	.word	0x00000000
        /*0024*/ 	.short	0x0002
        /*0026*/ 	.short	0x0008
        /*0028*/ 	.byte	0x00, 0xf0, 0xc1, 0x00


	//----- nvinfo : EIATTR_KPARAM_INFO
	.align		4
.L_6077:
        /*002c*/ 	.byte	0x04, 0x17
        /*002e*/ 	.short	(.L_6079 - .L_6078)
.L_6078:
        /*0030*/ 	.word	0x00000000
        /*0034*/ 	.short	0x0001
        /*0036*/ 	.short	0x0004
        /*0038*/ 	.byte	0x00, 0xf0, 0x05, 0x00


	//----- nvinfo : EIATTR_KPARAM_INFO
	.align		4
.L_6079:
        /*003c*/ 	.byte	0x04, 0x17
        /*003e*/ 	.short	(.L_6081 - .L_6080)
.L_6080:
        /*0040*/ 	.word	0x00000000
        /*0044*/ 	.short	0x0000
        /*0046*/ 	.short	0x0000
        /*0048*/ 	.byte	0x00, 0xf0, 0x11, 0x00


	//----- nvinfo : EIATTR_MAXREG_COUNT
	.align		4
.L_6081:
        /*004c*/ 	.byte	0x03, 0x1b
        /*004e*/ 	.short	0x00ff


	//----- nvinfo : EIATTR_MERCURY_ISA_VERSION
	.align		4
        /*0050*/ 	.byte	0x03, 0x5f
        /*0052*/ 	.short	0x0000


	//----- nvinfo : EIATTR_EXIT_INSTR_OFFSETS
	.align		4
        /*0054*/ 	.byte	0x04, 0x1c
        /*0056*/ 	.short	(.L_6083 - .L_6082)


	//   ....[0]....
.L_6082:
        /*0058*/ 	.word	0x00000010


	//----- nvinfo : EIATTR_MAX_THREADS
	.align		4
.L_6083:
        /*005c*/ 	.byte	0x04, 0x05
        /*005e*/ 	.short	(.L_6085 - .L_6084)
.L_6084:
        /*0060*/ 	.word	0x00000080
        /*0064*/ 	.word	0x00000001
        /*0068*/ 	.word	0x00000001
.L_6085:


//--------------------- .nv.info._ZN2at6native18elementwise_kernelILi128ELi4EZNS0_15gpu_kernel_implIZZZNS0_49_GLOBAL__N__b919a28f_16_Normalization_cu_5c38458722batch_norm_elementwiseERKNS_6TensorES6_RKSt8optionalIS4_ESA_S6_S6_ENKUlvE0_clEvENKUlvE0_clEvEUlfffffE_EEvRNS_18TensorIteratorBaseERKT_EUliE_EEviT1_ --------------------------
	.section	.nv.info._ZN2at6native18elementwise_kernelILi128ELi4EZNS0_15gpu_kernel_implIZZZNS0_49_GLOBAL__N__b919a28f_16_Normalization_cu_5c38458722batch_norm_elementwiseERKNS_6TensorES6_RKSt8optionalIS4_ESA_S6_S6_ENKUlvE0_clEvENKUlvE0_clEvEUlfffffE_EEvRNS_18TensorIteratorBaseERKT_EUliE_EEviT1_,"",@"SHT_CUDA_INFO"
	.sectionflags	@""
	.align	4


	//----- nvinfo : EIATTR_CUDA_API_VERSION
	.align		4
        /*0000*/ 	.byte	0x04, 0x37
        /*0002*/ 	.short	(.L_6087 - .L_6086)
.L_6086:
        /*0004*/ 	.word	0x00000082


	//----- nvinfo : EIATTR_SW2861232_WAR
	.align		4
.L_6087:
        /*0008*/ 	.byte	0x01, 0x35
	.zero		2


	//----- nvinfo : EIATTR_PARAM_CBANK
	.align		4
        /*000c*/ 	.byte	0x04, 0x0a
        /*000e*/ 	.short	(.L_6089 - .L_6088)
	.align		4
.L_6088:
        /*0010*/ 	.word	index@(.nv.constant0._ZN2at6native18elementwise_kernelILi128ELi4EZNS0_15gpu_kernel_implIZZZNS0_49_GLOBAL__N__b919a28f_16_Normalization_cu_5c38458722batch_norm_elementwiseERKNS_6TensorES6_RKSt8optionalIS4_ESA_S6_S6_ENKUlvE0_clEvENKUlvE0_clEvEUlfffffE_EEvRNS_18TensorIteratorBaseERKT_EUliE_EEviT1_)
        /*0014*/ 	.short	0x0160
        /*0016*/ 	.short	0x03d0


	//----- nvinfo : EIATTR_CBANK_PARAM_SIZE
	.align		4
.L_6089:
        /*0018*/ 	.byte	0x03, 0x19
        /*001a*/ 	.short	0x03d0


	//----- nvinfo : EIATTR_KPARAM_INFO
	.align		4
        /*001c*/ 	.byte	0x04, 0x17
        /*001e*/ 	.short	(.L_6091 - .L_6090)
.L_6090:
        /*0020*/ 	.word	0x00000000
        /*0024*/ 	.short	0x0001
        /*0026*/ 	.short	0x0008
        /*0028*/ 	.byte	0x00, 0xf0, 0x21, 0x0f


	//----- nvinfo : EIATTR_KPARAM_INFO
	.align		4
.L_6091:
        /*002c*/ 	.byte	0x04, 0x17
        /*002e*/ 	.short	(.L_6093 - .L_6092)
.L_6092:
        /*0030*/ 	.word	0x00000000
        /*0034*/ 	.short	0x0000
        /*0036*/ 	.short	0x0000
        /*0038*/ 	.byte	0x00, 0xf0, 0x11, 0x00


	//----- nvinfo : EIATTR_MAXREG_COUNT
	.align		4
.L_6093:
        /*003c*/ 	.byte	0x03, 0x1b
        /*003e*/ 	.short	0x0080


	//----- nvinfo : EIATTR_EXTERNS
	.align		4
        /*0040*/ 	.byte	0x04, 0x0f
        /*0042*/ 	.short	(.L_6095 - .L_6094)


	//   ....[0]....
	.align		4
.L_6094:
        /*0044*/ 	.word	index@(__assertfail)


	//----- nvinfo : EIATTR_MERCURY_ISA_VERSION
	.align		4
.L_6095:
        /*0048*/ 	.byte	0x03, 0x5f
        /*004a*/ 	.short	0x0000


	//----- nvinfo : EIATTR_SYSCALL_OFFSETS
	.align		4
        /*004c*/ 	.byte	0x04, 0x46
        /*004e*/ 	.short	(.L_6097 - .L_6096)


	//   ....[0]....
.L_6096:
        /*0050*/ 	.word	0x000022d0


	//   ....[1]....
        /*0054*/ 	.word	0x000030d0


	//   ....[2]....
        /*0058*/ 	.word	0x00003ed0


	//   ....[3]....
        /*005c*/ 	.word	0x00004cd0


	//   ....[4]....
        /*0060*/ 	.word	0x00005ad0


	//   ....[5]....
        /*0064*/ 	.word	0x00006980


	//   ....[6]....
        /*0068*/ 	.word	0x00008ca0


	//   ....[7]....
        /*006c*/ 	.word	0x00009aa0


	//   ....[8]....
        /*0070*/ 	.word	0x0000a8a0


	//   ....[9]....
        /*0074*/ 	.word	0x0000b6a0


	//   ....[10]....
        /*0078*/ 	.word	0x0000c4a0


	//   ....[11]....
        /*007c*/ 	.word	0x0000d350


	//   ....[12]....
        /*0080*/ 	.word	0x0000f640


	//   ....[13]....
        /*0084*/ 	.word	0x00010440


	//   ....[14]....
        /*0088*/ 	.word	0x00011240


	//   ....[15]....
        /*008c*/ 	.word	0x00012040


	//   ....[16]....
        /*0090*/ 	.word	0x00012e40


	//   ....[17]....
        /*0094*/ 	.word	0x00013cf0


	//   ....[18]....
        /*0098*/ 	.word	0x00015ff0


	//   ....[19]....
        /*009c*/ 	.word	0x00016df0


	//   ....[20]....
        /*00a0*/ 	.word	0x00017bf0


	//   ....[21]....
        /*00a4*/ 	.word	0x000189f0


	//   ....[22]....
        /*00a8*/ 	.word	0x000197f0


	//   ....[23]....
        /*00ac*/ 	.word	0x0001a6a0


	//----- nvinfo : EIATTR_EXIT_INSTR_OFFSETS
	.align		4
.L_6097:
        /*00b0*/ 	.byte	0x04, 0x1c
        /*00b2*/ 	.short	(.L_6099 - .L_6098)


	//   ....[0]....
.L_6098:
        /*00b4*/ 	.word	0x00013d90


	//   ....[1]....
        /*00b8*/ 	.word	0x00019990


	//   ....[2]....
        /*00bc*/ 	.word	0x000199d0


	//   ....[3]....
        /*00c0*/ 	.word	0x00019a60


	//   ....[4]....
        /*00c4*/ 	.word	0x00019a90


	//   ....[5]....
        /*00c8*/ 	.word	0x00019ac0


	//   ....[6]....
        /*00cc*/ 	.word	0x00019b40


	//   ....[7]....
        /*00d0*/ 	.word	0x00019b70


	//   ....[8]....
        /*00d4*/ 	.word	0x00019c00


	//   ....[9]....
        /*00d8*/ 	.word	0x00019c40


	//   ....[10]....
        /*00dc*/ 	.word	0x00019c80


	//   ....[11]....
        /*00e0*/ 	.word	0x00019d40


	//   ....[12]....
        /*00e4*/ 	.word	0x00019d90


	//   ....[13]....
        /*00e8*/ 	.word	0x00019f10


	//   ....[14]....
        /*00ec*/ 	.word	0x0001a060


	//   ....[15]....
        /*00f0*/ 	.word	0x0001a090


	//   ....[16]....
        /*00f4*/ 	.word	0x0001a140


	//   ....[17]....
        /*00f8*/ 	.word	0x0001a2b0


	//   ....[18]....
        /*00fc*/ 	.word	0x0001a420


	//   ....[19]....
        /*0100*/ 	.word	0x0001a570


	//   ....[20]....
        /*0104*/ 	.word	0x0001a6b0


	//   ....[21]....
        /*0108*/ 	.word	0x0001a6e0


	//   ....[22]....
        /*010c*/ 	.word	0x0001a710


	//----- nvinfo : EIATTR_MAX_THREADS
	.align		4
.L_6099:
        /*0110*/ 	.byte	0x04, 0x05
        /*0112*/ 	.short	(.L_6101 - .L_6100)
.L_6100:
        /*0114*/ 	.word	0x00000080
        /*0118*/ 	.word	0x00000001
        /*011c*/ 	.word	0x00000001


	//----- nvinfo : EIATTR_CRS_STACK_SIZE
	.align		4
.L_6101:
        /*0120*/ 	.byte	0x04, 0x1e
        /*0122*/ 	.short	(.L_6103 - .L_6102)
.L_6102:
        /*0124*/ 	.word	0x00000000
.L_6103:


//--------------------- .nv.info._ZN2at6native27unrolled_elementwise_kernelIZZZNS0_49_GLOBAL__N__b919a28f_16_Normalization_cu_5c38458722batch_norm_elementwiseERKNS_6TensorES5_RKSt8optionalIS3_ES9_S5_S5_ENKUlvE0_clEvENKUlvE0_clEvEUlfffffE_St5arrayIPcLm6EELi4E23TrivialOffsetCalculatorILi5EjESG_ILi1EjENS0_6memory12LoadWithCastILi5EEENSJ_13StoreWithCastILi1EEEEEviT_T0_T2_T3_T4_T5_ --------------------------
	.section	.nv.info._ZN2at6native27unrolled_elementwise_kernelIZZZNS0_49_GLOBAL__N__b919a28f_16_Normalization_cu_5c38458722batch_norm_elementwiseERKNS_6TensorES5_RKSt8optionalIS3_ES9_S5_S5_ENKUlvE0_clEvENKUlvE0_clEvEUlfffffE_St5arrayIPcLm6EELi4E23TrivialOffsetCalculatorILi5EjESG_ILi1EjENS0_6memory12LoadWithCastILi5EEENSJ_13StoreWithCastILi1EEEEEviT_T0_T2_T3_T4_T5_,"",@"SHT_CUDA_INFO"
	.sectionflags	@""
	.align	4


	//----- nvinfo : EIATTR_CUDA_API_VERSION
	.align		4
        /*0000*/ 	.byte	0x04, 0x37
        /*0002*/ 	.short	(.L_6105 - .L_6104)
.L_6104:
        /*0004*/ 	.word	0x00000082


	//----- nvinfo : EIATTR_SW2861232_WAR
	.align		4
.L_6105:
        /*0008*/ 	.byte	0x01, 0x35
	.zero		2


	//----- nvinfo : EIATTR_PARAM_CBANK
	.align		4
        /*000c*/ 	.byte	0x04, 0x0a
        /*000e*/ 	.short	(.L_6107 - .L_6106)
	.align		4
.L_6106:
        /*0010*/ 	.word	index@(.nv.constant0._ZN2at6native27unrolled_elementwise_kernelIZZZNS0_49_GLOBAL__N__b919a28f_16_Normalization_cu_5c38458722batch_norm_elementwiseERKNS_6TensorES5_RKSt8optionalIS3_ES9_S5_S5_ENKUlvE0_clEvENKUlvE0_clEvEUlfffffE_St5arrayIPcLm6EELi4E23TrivialOffsetCalculatorILi5EjESG_ILi1EjENS0_6memory12LoadWithCastILi5EEENSJ_13StoreWithCastILi1EEEEEviT_T0_T2_T3_T4_T5_)
        /*0014*/ 	.short	0x0160
        /*0016*/ 	.short	0x0060


	//----- nvinfo : EIATTR_CBANK_PARAM_SIZE
	.align		4
.L_6107:
        /*0018*/ 	.byte	0x03, 0x19
        /*001a*/ 	.short	0x0060


	//----- nvinfo : EIATTR_KPARAM_INFO
	.align		4
        /*001c*/ 	.byte	0x04, 0x17
        /*001e*/ 	.short	(.L_6109 - .L_6108)
.L_6108:
        /*0020*/ 	.word	0x00000000
        /*0024*/ 	.short	0x0006
        /*0026*/ 	.short	0x0058
        /*0028*/ 	.byte	0x00, 0xf0, 0x21, 0x00


	//----- nvinfo : EIATTR_KPARAM_INFO
	.align		4
.L_6109:
        /*002c*/ 	.byte	0x04, 0x17
        /*002e*/ 	.short	(.L_6111 - .L_6110)
.L_6110:
        /*0030*/ 	.word	0x00000000
        /*0034*/ 	.short	0x0005
        /*0036*/ 	.short	0x003c
        /*0038*/ 	.byte	0x00, 0xf0, 0x71, 0x00


	//----- nvinfo : EIATTR_KPARAM_INFO
	.align		4
.L_6111:
        /*003c*/ 	.byte	0x04, 0x17
        /*003e*/ 	.short	(.L_6113 - .L_6112)
.L_6112:
        /*0040*/ 	.word	0x00000000
        /*0044*/ 	.short	0x0004
        /*0046*/ 	.short	0x0039
        /*0048*/ 	.byte	0x00, 0xf0, 0x05, 0x00


	//----- nvinfo : EIATTR_KPARAM_INFO
	.align		4
.L_6113:
        /*004c*/ 	.byte	0x04, 0x17
        /*004e*/ 	.short	(.L_6115 - .L_6114)
.L_6114:
        /*0050*/ 	.word	0x00000000
        /*0054*/ 	.short	0x0003
        /*0056*/ 	.short	0x0038
        /*0058*/ 	.byte	0x00, 0xf0, 0x05, 0x00


	//----- nvinfo : EIATTR_KPARAM_INFO
	.align		4
.L_6115:
        /*005c*/ 	.byte	0x04, 0x17
        /*005e*/ 	.short	(.L_6117 - .L_6116)
.L_6116:
        /*0060*/ 	.word	0x00000000
        /*0064*/ 	.short	0x0002
        /*0066*/ 	.short	0x0008
        /*0068*/ 	.byte	0x00, 0xf0, 0xc1, 0x00


	//----- nvinfo : EIATTR_KPARAM_INFO
	.align		4
.L_6117:
        /*006c*/ 	.byte	0x04, 0x17
        /*006e*/ 	.short	(.L_6119 - .L_6118)
.L_6118:
        /*0070*/ 	.word	0x00000000
        /*0074*/ 	.short	0x0001
        /*0076*/ 	.short	0x0004
        /*0078*/ 	.byte	0x00, 0xf0, 0x05, 0x00


	//----- nvinfo : EIATTR_KPARAM_INFO
	.align		4
.L_6119:
        /*007c*/ 	.byte	0x04, 0x17
        /*007e*/ 	.short	(.L_6121 - .L_6120)
.L_6120:
        /*0080*/ 	.word	0x00000000
        /*0084*/ 	.short	0x0000
        /*0086*/ 	.short	0x0000
        /*0088*/ 	.byte	0x00, 0xf0, 0x11, 0x00


	//----- nvinfo : EIATTR_MAXREG_COUNT
	.align		4
.L_6121:
        /*008c*/ 	.byte	0x03, 0x1b
        /*008e*/ 	.short	0x00ff


	//----- nvinfo : EIATTR_EXTERNS
	.align		4
        /*0090*/ 	.byte	0x04, 0x0f
        /*0092*/ 	.short	(.L_6123 - .L_6122)


	//   ....[0]....
	.align		4
.L_6122:
        /*0094*/ 	.word	index@(__assertfail)


	//----- nvinfo : EIATTR_MERCURY_ISA_VERSION
	.align		4
.L_6123:
        /*0098*/ 	.byte	0x03, 0x5f
        /*009a*/ 	.short	0x0000


	//----- nvinfo : EIATTR_SYSCALL_OFFSETS
	.align		4
        /*009c*/ 	.byte	0x04, 0x46
        /*009e*/ 	.short	(.L_6125 - .L_6124)


	//   ....[0]....
.L_6124:
        /*00a0*/ 	.word	0x00000ec0


	//   ....[1]....
        /*00a4*/ 	.word	0x00001cc0


	//   ....[2]....
        /*00a8*/ 	.word	0x00002ac0


	//   ....[3]....
        /*00ac*/ 	.word	0x000038c0


	//   ....[4]....
        /*00b0*/ 	.word	0x000046c0


	//   ....[5]....
        /*00b4*/ 	.word	0x00005580


	//   ....[6]....
        /*00b8*/ 	.word	0x00006380


	//   ....[7]....
        /*00bc*/ 	.word	0x00007180


	//   ....[8]....
        /*00c0*/ 	.word	0x00007f80


	//   ....[9]....
        /*00c4*/ 	.word	0x00008d80


	//   ....[10]....
        /*00c8*/ 	.word	0x00009c40


	//   ....[11]....
        /*00cc*/ 	.word	0x0000aa40


	//   ....[12]....
        /*00d0*/ 	.word	0x0000b840


	//   ....[13]....
        /*00d4*/ 	.word	0x0000c650


	//   ....[14]....
        /*00d8*/ 	.word	0x0000d460


	//   ....[15]....
        /*00dc*/ 	.word	0x0000e310


	//   ....[16]....
        /*00e0*/ 	.word	0x0000f120


	//   ....[17]....
        /*00e4*/ 	.word	0x0000ff30


	//   ....[18]....
        /*00e8*/ 	.word	0x00010d40


	//   ....[19]....
        /*00ec*/ 	.word	0x00011b20


	//   ....[20]....
        /*00f0*/ 	.word	0x00012b20


	//   ....[21]....
        /*00f4*/ 	.word	0x00013a10


	//   ....[22]....
        /*00f8*/ 	.word	0x000148e0


	//   ....[23]....
        /*00fc*/ 	.word	0x000157d0


	//----- nvinfo : EIATTR_EXIT_INSTR_OFFSETS
	.align		4
.L_6125:
        /*0100*/ 	.byte	0x04, 0x1c
        /*0102*/ 	.short	(.L_6127 - .L_6126)


	//   ....[0]....
.L_6126:
        /*0104*/ 	.word	0x00014980


	//   ....[1]....
        /*0108*/ 	.word	0x00014ac0


	//   ....[2]....
        /*010c*/ 	.word	0x00014b00


	//   ....[3]....
        /*0110*/ 	.word	0x00014b90


	//   ....[4]....
        /*0114*/ 	.word	0x00014bc0


	//   ....[5]....
        /*0118*/ 	.word	0x00014bf0


	//   ....[6]....
        /*011c*/ 	.word	0x00014c70


	//   ....[7]....
        /*0120*/ 	.word	0x00014ca0


	//   ....[8]....
        /*0124*/ 	.word	0x00014d30


	//   ....[9]....
        /*0128*/ 	.word	0x00014d70


	//   ....[10]....
        /*012c*/ 	.word	0x00014db0


	//   ....[11]....
        /*0130*/ 	.word	0x00014e70


	//   ....[12]....
        /*0134*/ 	.word	0x00014ec0


	//   ....[13]....
        /*0138*/ 	.word	0x00015040


	//   ....[14]....
        /*013c*/ 	.word	0x00015190


	//   ....[15]....
        /*0140*/ 	.word	0x000151c0


	//   ....[16]....
        /*0144*/ 	.word	0x00015270


	//   ....[17]....
        /*0148*/ 	.word	0x000153e0


	//   ....[18]....
        /*014c*/ 	.word	0x00015550


	//   ....[19]....
        /*0150*/ 	.word	0x000156a0


	//   ....[20]....
        /*0154*/ 	.word	0x000157e0


	//   ....[21]....
        /*0158*/ 	.word	0x00015810


	//   ....[22]....
        /*015c*/ 	.word	0x00015840


	//----- nvinfo : EIATTR_MAX_THREADS
	.align		4
.L_6127:
        /*0160*/ 	.byte	0x04, 0x05
        /*0162*/ 	.short	(.L_6129 - .L_6128)
.L_6128:
        /*0164*/ 	.word	0x00000080
        /*0168*/ 	.word	0x00000001
        /*016c*/ 	.word	0x00000001


	//----- nvinfo : EIATTR_CRS_STACK_SIZE
	.align		4
.L_6129:
        /*0170*/ 	.byte	0x04, 0x1e
        /*0172*/ 	.short	(.L_6131 - .L_6130)
.L_6130:
        /*0174*/ 	.word	0x00000000
.L_6131:


//--------------------- .nv.info._ZN2at6native18elementwise_kernelILi128ELi2EZNS0_22gpu_kernel_impl_nocastIZZZNS0_49_GLOBAL__N__b919a28f_16_Normalization_cu_5c38458722batch_norm_elementwiseERKNS_6TensorES6_RKSt8optionalIS4_ESA_S6_S6_ENKUlvE0_clEvENKUlvE0_clEvEUlfffffE_EEvRNS_18TensorIteratorBaseERKT_EUliE_EEviT1_ --------------------------
	.section	.nv.info._ZN2at6native18elementwise_kernelILi128ELi2EZNS0_22gpu_kernel_impl_nocastIZZZNS0_49_GLOBAL__N__b919a28f_16_Normalization_cu_5c38458722batch_norm_elementwiseERKNS_6TensorES6_RKSt8optionalIS4_ESA_S6_S6_ENKUlvE0_clEvENKUlvE0_clEvEUlfffffE_EEvRNS_18TensorIteratorBaseERKT_EUliE_EEviT1_,"",@"SHT_CUDA_INFO"
	.sectionflags	@""
	.align	4


	//----- nvinfo : EIATTR_CUDA_API_VERSION
	.align		4
        /*0000*/ 	.byte	0x04, 0x37
        /*0002*/ 	.short	(.L_6133 - .L_6132)
.L_6132:
        /*0004*/ 	.word	0x00000082


	//----- nvinfo : EIATTR_SW2861232_WAR
	.align		4
.L_6133:
        /*0008*/ 	.byte	0x01, 0x35
	.zero		2


	//----- nvinfo : EIATTR_PARAM_CBANK
	.align		4
        /*000c*/ 	.byte	0x04, 0x0a
        /*000e*/ 	.short	(.L_6135 - .L_6134)
	.align		4
.L_6134:
        /*0010*/ 	.word	index@(.nv.constant0._ZN2at6native18elementwise_kernelILi128ELi2EZNS0_22gpu_kernel_impl_nocastIZZZNS0_49_GLOBAL__N__b919a28f_16_Normalization_cu_5c38458722batch_norm_elementwiseERKNS_6TensorES6_RKSt8optionalIS4_ESA_S6_S6_ENKUlvE0_clEvENKUlvE0_clEvEUlfffffE_EEvRNS_18TensorIteratorBaseERKT_EUliE_EEviT1_)
        /*0014*/ 	.short	0x0160
        /*0016*/ 	.short	0x03d0


	//----- nvinfo : EIATTR_CBANK_PARAM_SIZE
	.align		4
.L_6135:
        /*0018*/ 	.byte	0x03, 0x19
        /*001a*/ 	.short	0x03d0


	//----- nvinfo : EIATTR_KPARAM_INFO
	.align		4
        /*001c*/ 	.byte	0x04, 0x17
        /*001e*/ 	.short	(.L_6137 - .L_6136)
.L_6136:
        /*0020*/ 	.word	0x00000000
        /*0024*/ 	.short	0x0001
        /*0026*/ 	.short	0x0008
        /*0028*/ 	.byte	0x00, 0xf0, 0x21, 0x0f


	//----- nvinfo : EIATTR_KPARAM_INFO
	.align		4
.L_6137:
        /*002c*/ 	.byte	0x04, 0x17
        /*002e*/ 	.short	(.L_6139 - .L_6138)
.L_6138:
        /*0030*/ 	.word	0x00000000
        /*0034*/ 	.short	0x0000
        /*0036*/ 	.short	0x0000
        /*0038*/ 	.byte	0x00, 0xf0, 0x11, 0x00


	//----- nvinfo : EIATTR_MAXREG_COUNT
	.align		4
.L_6139:
        /*003c*/ 	.byte	0x03, 0x1b
        /*003e*/ 	.short	0x0080


	//----- nvinfo : EIATTR_MERCURY_ISA_VERSION
	.align		4
        /*0040*/ 	.byte	0x03, 0x5f
        /*0042*/ 	.short	0x0000


	//----- nvinfo : EIATTR_EXIT_INSTR_OFFSETS
	.align		4
        /*0044*/ 	.byte	0x04, 0x1c
        /*0046*/ 	.short	(.L_6141 - .L_6140)


	//   ....[0]....
.L_6140:
        /*0048*/ 	.word	0x000016b0


	//   ....[1]....
        /*004c*/ 	.word	0x00002cb0


	//----- nvinfo : EIATTR_MAX_THREADS
	.align		4
.L_6141:
        /*0050*/ 	.byte	0x04, 0x05
        /*0052*/ 	.short	(.L_6143 - .L_6142)
.L_6142:
        /*0054*/ 	.word	0x00000080
        /*0058*/ 	.word	0x00000001
        /*005c*/ 	.word	0x00000001


	//----- nvinfo : EIATTR_CRS_STACK_SIZE
	.align		4
.L_6143:
        /*0060*/ 	.byte	0x04, 0x1e
        /*0062*/ 	.short	(.L_6145 - .L_6144)
.L_6144:
        /*0064*/ 	.word	0x00000000
.L_6145:


//--------------------- .nv.info._ZN2at6native27unrolled_elementwise_kernelIZZZNS0_49_GLOBAL__N__b919a28f_16_Normalization_cu_5c38458722batch_norm_elementwiseERKNS_6TensorES5_RKSt8optionalIS3_ES9_S5_S5_ENKUlvE0_clEvENKUlvE0_clEvEUlfffffE_St5arrayIPcLm6EELi4E23TrivialOffsetCalculatorILi5EjESG_ILi1EjENS0_6memory15LoadWithoutCastENSJ_16StoreWithoutCastEEEviT_T0_T2_T3_T4_T5_ --------------------------
	.section	.nv.info._ZN2at6native27unrolled_elementwise_kernelIZZZNS0_49_GLOBAL__N__b919a28f_16_Normalization_cu_5c38458722batch_norm_elementwiseERKNS_6TensorES5_RKSt8optionalIS3_ES9_S5_S5_ENKUlvE0_clEvENKUlvE0_clEvEUlfffffE_St5arrayIPcLm6EELi4E23TrivialOffsetCalculatorILi5EjESG_ILi1EjENS0_6memory15LoadWithoutCastENSJ_16StoreWithoutCastEEEviT_T0_T2_T3_T4_T5_,"",@"SHT_CUDA_INFO"
	.sectionflags	@""
	.align	4


	//----- nvinfo : EIATTR_CUDA_API_VERSION
	.align		4
        /*0000*/ 	.byte	0x04, 0x37
        /*0002*/ 	.short	(.L_6147 - .L_6146)
.L_6146:
        /*0004*/ 	.word	0x00000082


	//----- nvinfo : EIATTR_SW2861232_WAR
	.align		4
.L_6147:
        /*0008*/ 	.byte	0x01, 0x35
	.zero		2


	//----- nvinfo : EIATTR_PARAM_CBANK
	.align		4
        /*000c*/ 	.byte	0x04, 0x0a
        /*000e*/ 	.short	(.L_6149 - .L_6148)
	.align		4
.L_6148:
        /*0010*/ 	.word	index@(.nv.constant0._ZN2at6native27unrolled_elementwise_kernelIZZZNS0_49_GLOBAL__N__b919a28f_16_Normalization_cu_5c38458722batch_norm_elementwiseERKNS_6TensorES5_RKSt8optionalIS3_ES9_S5_S5_ENKUlvE0_clEvENKUlvE0_clEvEUlfffffE_St5arrayIPcLm6EELi4E23TrivialOffsetCalculatorILi5EjESG_ILi1EjENS0_6memory15LoadWithoutCastENSJ_16StoreWithoutCastEEEviT_T0_T2_T3_T4_T5_)
        /*0014*/ 	.short	0x0160
        /*0016*/ 	.short	0x003c


	//----- nvinfo : EIATTR_CBANK_PARAM_SIZE
	.align		4
.L_6149:
        /*0018*/ 	.byte	0x03, 0x19
        /*001a*/ 	.short	0x003c


	//----- nvinfo : EIATTR_KPARAM_INFO
	.align		4
        /*001c*/ 	.byte	0x04, 0x17
        /*001e*/ 	.short	(.L_6151 - .L_6150)
.L_6150:
        /*0020*/ 	.word	0x00000000
        /*0024*/ 	.short	0x0006
        /*0026*/ 	.short	0x003b
        /*0028*/ 	.byte	0x00, 0xf0, 0x05, 0x00


	//----- nvinfo : EIATTR_KPARAM_INFO
	.align		4
.L_6151:
        /*002c*/ 	.byte	0x04, 0x17
        /*002e*/ 	.short	(.L_6153 - .L_6152)
.L_6152:
        /*0030*/ 	.word	0x00000000
        /*0034*/ 	.short	0x0005
        /*0036*/ 	.short	0x003a
        /*0038*/ 	.byte	0x00, 0xf0, 0x05, 0x00


	//----- nvinfo : EIATTR_KPARAM_INFO
	.align		4
.L_6153:
        /*003c*/ 	.byte	0x04, 0x17
        /*003e*/ 	.short	(.L_6155 - .L_6154)
.L_6154:
        /*0040*/ 	.word	0x00000000
        /*0044*/ 	.short	0x0004
        /*0046*/ 	.short	0x0039
        /*0048*/ 	.byte	0x00, 0xf0, 0x05, 0x00


	//----- nvinfo : EIATTR_KPARAM_INFO
	.align		4
.L_6155:
        /*004c*/ 	.byte	0x04, 0x17
        /*004e*/ 	.short	(.L_6157 - .L_6156)
.L_6156:
        /*0050*/ 	.word	0x00000000
        /*0054*/ 	.short	0x0003
        /*0056*/ 	.short	0x0038
        /*0058*/ 	.byte	0x00, 0xf0, 0x05, 0x00


	//----- nvinfo : EIATTR_KPARAM_INFO
	.align		4
.L_6157:
        /*005c*/ 	.byte	0x04, 0x17
        /*005e*/ 	.short	(.L_6159 - .L_6158)
.L_6158:
        /*0060*/ 	.word	0x00000000
        /*0064*/ 	.short	0x0002
        /*0066*/ 	.short	0x0008
        /*0068*/ 	.byte	0x00, 0xf0, 0xc1, 0x00


	//----- nvinfo : EIATTR_KPARAM_INFO
	.align		4
.L_6159:
        /*006c*/ 	.byte	0x04, 0x17
        /*006e*/ 	.short	(.L_6161 - .L_6160)
.L_6160:
        /*0070*/ 	.word	0x00000000
        /*0074*/ 	.short	0x0001
        /*0076*/ 	.short	0x0004
        /*0078*/ 	.byte	0x00, 0xf0, 0x05, 0x00


	//----- nvinfo : EIATTR_KPARAM_INFO
	.align		4
.L_6161:
        /*007c*/ 	.byte	0x04, 0x17
        /*007e*/ 	.short	(.L_6163 - .L_6162)
.L_6162:
        /*0080*/ 	.word	0x00000000
        /*0084*/ 	.short	0x0000
        /*0086*/ 	.short	0x0000
        /*0088*/ 	.byte	0x00, 0xf0, 0x11, 0x00


	//----- nvinfo : EIATTR_MAXREG_COUNT
	.align		4
.L_6163:
        /*008c*/ 	.byte	0x03, 0x1b
        /*008e*/ 	.short	0x00ff


	//----- nvinfo : EIATTR_MERCURY_ISA_VERSION
	.align		4
        /*0090*/ 	.byte	0x03, 0x5f
        /*0092*/ 	.short	0x0000


	//----- nvinfo : EIATTR_EXIT_INSTR_OFFSETS
	.align		4
        /*0094*/ 	.byte	0x04, 0x1c
        /*0096*/ 	.short	(.L_6165 - .L_6164)


	//   ....[0]....
.L_6164:
        /*0098*/ 	.word	0x000006b0


	//   ....[1]....
        /*009c*/ 	.word	0x00000710


	//----- nvinfo : EIATTR_MAX_THREADS
	.align		4
.L_6165:
        /*00a0*/ 	.byte	0x04, 0x05
        /*00a2*/ 	.short	(.L_6167 - .L_6166)
.L_6166:
        /*00a4*/ 	.word	0x00000080
        /*00a8*/ 	.word	0x00000001
        /*00ac*/ 	.word	0x00000001


	//----- nvinfo : EIATTR_CRS_STACK_SIZE
	.align		4
.L_6167:
        /*00b0*/ 	.byte	0x04, 0x1e
        /*00b2*/ 	.short	(.L_6169 - .L_6168)
.L_6168:
        /*00b4*/ 	.word	0x00000000
.L_6169:


//--------------------- .nv.info._ZN2at6native29vectorized_elementwise_kernelILi2EZZZNS0_49_GLOBAL__N__b919a28f_16_Normalization_cu_5c38458722batch_norm_elementwiseERKNS_6TensorES5_RKSt8optionalIS3_ES9_S5_S5_ENKUlvE0_clEvENKUlvE0_clEvEUlfffffE_St5arrayIPcLm6EEEEviT0_T1_ --------------------------
	.section	.nv.info._ZN2at6native29vectorized_elementwise_kernelILi2EZZZNS0_49_GLOBAL__N__b919a28f_16_Normalization_cu_5c38458722batch_norm_elementwiseERKNS_6TensorES5_RKSt8optionalIS3_ES9_S5_S5_ENKUlvE0_clEvENKUlvE0_clEvEUlfffffE_St5arrayIPcLm6EEEEviT0_T1_,"",@"SHT_CUDA_INFO"
	.sectionflags	@""
	.align	4


	//----- nvinfo : EIATTR_CUDA_API_VERSION
	.align		4
        /*0000*/ 	.byte	0x04, 0x37
        /*0002*/ 	.short	(.L_6171 - .L_6170)
.L_6170:
        /*0004*/ 	.word	0x00000082


	//----- nvinfo : EIATTR_SW2861232_WAR
	.align		4
.L_6171:
        /*0008*/ 	.byte	0x01, 0x35
	.zero		2


	//----- nvinfo : EIATTR_PARAM_CBANK
	.align		4
        /*000c*/ 	.byte	0x04, 0x0a
        /*000e*/ 	.short	(.L_6173 - .L_6172)
	.align		4
.L_6172:
        /*0010*/ 	.word	index@(.nv.constant0._ZN2at6native29vectorized_elementwise_kernelILi2EZZZNS0_49_GLOBAL__N__b919a28f_16_Normalization_cu_5c38458722batch_norm_elementwiseERKNS_6TensorES5_RKSt8optionalIS3_ES9_S5_S5_ENKUlvE0_clEvENKUlvE0_clEvEUlfffffE_St5arrayIPcLm6EEEEviT0_T1_)
        /*0014*/ 	.short	0x0160
        /*0016*/ 	.short	0x0038


	//----- nvinfo : EIATTR_CBANK_PARAM_SIZE
	.align		4
.L_6173:
        /*0018*/ 	.byte	0x03, 0x19
        /*001a*/ 	.short	0x0038


	//----- nvinfo : EIATTR_KPARAM_INFO
	.align		4
        /*001c*/ 	.byte	0x04, 0x17
        /*001e*/ 	.short	(.L_6175 - .L_6174)
.L_6174:
        /*0020*/ 	.word	0x00000000
        /*0024*/ 	.short	0x0002
        /*0026*/ 	.short	0x0008
        /*0028*/ 	.byte	0x00, 0xf0, 0xc1, 0x00


	//----- nvinfo : EIATTR_KPARAM_INFO
	.align		4
.L_6175:
        /*002c*/ 	.byte	0x04, 0x17
        /*002e*/ 	.short	(.L_6177 - .L_6176)
.L_6176:
        /*0030*/ 	.word	0x00000000
        /*0034*/ 	.short	0x0001
        /*0036*/ 	.short	0x0004
        /*0038*/ 	.byte	0x00, 0xf0, 0x05, 0x00


	//----- nvinfo : EIATTR_KPARAM_INFO
	.align		4
.L_6177:
        /*003c*/ 	.byte	0x04, 0x17
        /*003e*/ 	.short	(.L_6179 - .L_6178)
.L_6178:
        /*0040*/ 	.word	0x00000000
        /*0044*/ 	.short	0x0000
        /*0046*/ 	.short	0x0000
        /*0048*/ 	.byte	0x00, 0xf0, 0x11, 0x00


	//----- nvinfo : EIATTR_MAXREG_COUNT
	.align		4
.L_6179:
        /*004c*/ 	.byte	0x03, 0x1b
        /*004e*/ 	.short	0x00ff


	//----- nvinfo : EIATTR_MERCURY_ISA_VERSION
	.align		4
        /*0050*/ 	.byte	0x03, 0x5f
        /*0052*/ 	.short	0x0000


	//----- nvinfo : EIATTR_EXIT_INSTR_OFFSETS
	.align		4
        /*0054*/ 	.byte	0x04, 0x1c
        /*0056*/ 	.short	(.L_6181 - .L_6180)


	//   ....[0]....
.L_6180:
        /*0058*/ 	.word	0x00000450


	//   ....[1]....
        /*005c*/ 	.word	0x00001240


	//   ....[2]....
        /*0060*/ 	.word	0x00001290


	//----- nvinfo : EIATTR_MAX_THREADS
	.align		4
.L_6181:
        /*0064*/ 	.byte	0x04, 0x05
        /*0066*/ 	.short	(.L_6183 - .L_6182)
.L_6182:
        /*0068*/ 	.word	0x00000080
        /*006c*/ 	.word	0x00000001
        /*0070*/ 	.word	0x00000001


	//----- nvinfo : EIATTR_CRS_STACK_SIZE
	.align		4
.L_6183:
        /*0074*/ 	.byte	0x04, 0x1e
        /*0076*/ 	.short	(.L_6185 - .L_6184)
.L_6184:
        /*0078*/ 	.word	0x00000000
.L_6185:


//--------------------- .nv.info._ZN2at6native29vectorized_elementwise_kernelILi4EZZZNS0_49_GLOBAL__N__b919a28f_16_Normalization_cu_5c38458722batch_norm_elementwiseERKNS_6TensorES5_RKSt8optionalIS3_ES9_S5_S5_ENKUlvE0_clEvENKUlvE0_clEvEUlfffffE_St5arrayIPcLm6EEEEviT0_T1_ --------------------------
	.section	.nv.info._ZN2at6native29vectorized_elementwise_kernelILi4EZZZNS0_49_GLOBAL__N__b919a28f_16_Normalization_cu_5c38458722batch_norm_elementwiseERKNS_6TensorES5_RKSt8optionalIS3_ES9_S5_S5_ENKUlvE0_clEvENKUlvE0_clEvEUlfffffE_St5arrayIPcLm6EEEEviT0_T1_,"",@"SHT_CUDA_INFO"
	.sectionflags	@""
	.align	4


	//----- nvinfo : EIATTR_CUDA_API_VERSION
	.align		4
        /*0000*/ 	.byte	0x04, 0x37
        /*0002*/ 	.short	(.L_6187 - .L_6186)
.L_6186:
        /*0004*/ 	.word	0x00000082


	//----- nvinfo : EIATTR_SW2861232_WAR
	.align		4
.L_6187:
        /*0008*/ 	.byte	0x01, 0x35
	.zero		2


	//----- nvinfo : EIATTR_PARAM_CBANK
	.align		4
        /*000c*/ 	.byte	0x04, 0x0a
        /*000e*/ 	.short	(.L_6189 - .L_6188)
	.align		4
.L_6188:
        /*0010*/ 	.word	index@(.nv.constant0._ZN2at6native29vectorized_elementwise_kernelILi4EZZZNS0_49_GLOBAL__N__b919a28f_16_Normalization_cu_5c38458722batch_norm_elementwiseERKNS_6TensorES5_RKSt8optionalIS3_ES9_S5_S5_ENKUlvE0_clEvENKUlvE0_clEvEUlfffffE_St5arrayIPcLm6EEEEviT0_T1_)
        /*0014*/ 	.short	0x0160
        /*0016*/ 	.short	0x0038


	//----- nvinfo : EIATTR_CBANK_PARAM_SIZE
	.align		4
.L_6189:
        /*0018*/ 	.byte	0x03, 0x19
        /*001a*/ 	.short	0x0038


	//----- nvinfo : EIATTR_KPARAM_INFO
	.align		4
        /*001c*/ 	.byte	0x04, 0x17
        /*001e*/ 	.short	(.L_6191 - .L_6190)
.L_6190:
        /*0020*/ 	.word	0x00000000
        /*0024*/ 	.short	0x0002
        /*0026*/ 	.short	0x0008
        /*0028*/ 	.byte	0x00, 0xf0, 0xc1, 0x00


	//----- nvinfo : EIATTR_KPARAM_INFO
	.align		4
.L_6191:
        /*002c*/ 	.byte	0x04, 0x17
        /*002e*/ 	.short	(.L_6193 - .L_6192)
.L_6192:
        /*0030*/ 	.word	0x00000000
        /*0034*/ 	.short	0x0001
        /*0036*/ 	.short	0x0004
        /*0038*/ 	.byte	0x00, 0xf0, 0x05, 0x00


	//----- nvinfo : EIATTR_KPARAM_INFO
	.align		4
.L_6193:
        /*003c*/ 	.byte	0x04, 0x17
        /*003e*/ 	.short	(.L_6195 - .L_6194)
.L_6194:
        /*0040*/ 	.word	0x00000000
        /*0044*/ 	.short	0x0000
        /*0046*/ 	.short	0x0000
        /*0048*/ 	.byte	0x00, 0xf0, 0x11, 0x00


	//----- nvinfo : EIATTR_MAXREG_COUNT
	.align		4
.L_6195:
        /*004c*/ 	.byte	0x03, 0x1b
        /*004e*/ 	.short	0x00ff


	//----- nvinfo : EIATTR_MERCURY_ISA_VERSION
	.align		4
        /*0050*/ 	.byte	0x03, 0x5f
        /*0052*/ 	.short	0x0000


	//----- nvinfo : EIATTR_EXIT_INSTR_OFFSETS
	.align		4
        /*0054*/ 	.byte	0x04, 0x1c
        /*0056*/ 	.short	(.L_6197 - .L_6196)


	//   ....[0]....
.L_6196:
        /*0058*/ 	.word	0x00000390


	//   ....[1]....
        /*005c*/ 	.word	0x00001190


	//   ....[2]....
        /*0060*/ 	.word	0x000011e0


	//----- nvinfo : EIATTR_MAX_THREADS
	.align		4
.L_6197:
        /*0064*/ 	.byte	0x04, 0x05
        /*0066*/ 	.short	(.L_6199 - .L_6198)
.L_6198:
        /*0068*/ 	.word	0x00000080
        /*006c*/ 	.word	0x00000001
        /*0070*/ 	.word	0x00000001


	//----- nvinfo : EIATTR_CRS_STACK_SIZE
	.align		4
.L_6199:
        /*0074*/ 	.byte	0x04, 0x1e
        /*0076*/ 	.short	(.L_6201 - .L_6200)
.L_6200:
        /*0078*/ 	.word	0x00000000
.L_6201:


//--------------------- .nv.info._ZN2at6native29vectorized_elementwise_kernelILi8EZZZNS0_49_GLOBAL__N__b919a28f_16_Normalization_cu_5c38458722batch_norm_elementwiseERKNS_6TensorES5_RKSt8optionalIS3_ES9_S5_S5_ENKUlvE0_clEvENKUlvE0_clEvEUlfffffE_St5arrayIPcLm6EEEEviT0_T1_ --------------------------
	.section	.nv.info._ZN2at6native29vectorized_elementwise_kernelILi8EZZZNS0_49_GLOBAL__N__b919a28f_16_Normalization_cu_5c38458722batch_norm_elementwiseERKNS_6TensorES5_RKSt8optionalIS3_ES9_S5_S5_ENKUlvE0_clEvENKUlvE0_clEvEUlfffffE_St5arrayIPcLm6EEEEviT0_T1_,"",@"SHT_CUDA_INFO"
	.sectionflags	@""
	.align	4


	//----- nvinfo : EIATTR_CUDA_API_VERSION
	.align		4
        /*0000*/ 	.byte	0x04, 0x37
        /*0002*/ 	.short	(.L_6203 - .L_6202)
.L_6202:
        /*0004*/ 	.word	0x00000082


	//----- nvinfo : EIATTR_SW2861232_WAR
	.align		4
.L_6203:
        /*0008*/ 	.byte	0x01, 0x35
	.zero		2


	//----- nvinfo : EIATTR_PARAM_CBANK
	.align		4
        /*000c*/ 	.byte	0x04, 0x0a
        /*000e*/ 	.short	(.L_6205 - .L_6204)
	.align		4
.L_6204:
        /*0010*/ 	.word	index@(.nv.constant0._ZN2at6native29vectorized_elementwise_kernelILi8EZZZNS0_49_GLOBAL__N__b919a28f_16_Normalization_cu_5c38458722batch_norm_elementwiseERKNS_6TensorES5_RKSt8optionalIS3_ES9_S5_S5_ENKUlvE0_clEvENKUlvE0_clEvEUlfffffE_St5arrayIPcLm6EEEEviT0_T1_)
        /*0014*/ 	.short	0x0160
        /*0016*/ 	.short	0x0038


	//----- nvinfo : EIATTR_CBANK_PARAM_SIZE
	.align		4
.L_6205:
        /*0018*/ 	.byte	0x03, 0x19
        /*001a*/ 	.short	0x0038


	//----- nvinfo : EIATTR_KPARAM_INFO
	.align		4
        /*001c*/ 	.byte	0x04, 0x17
        /*001e*/ 	.short	(.L_6207 - .L_6206)
.L_6206:
        /*0020*/ 	.word	0x00000000
        /*0024*/ 	.short	0x0002
        /*0026*/ 	.short	0x0008
        /*0028*/ 	.byte	0x00, 0xf0, 0xc1, 0x00


	//----- nvinfo : EIATTR_KPARAM_INFO
	.align		4
.L_6207:
        /*002c*/ 	.byte	0x04, 0x17
        /*002e*/ 	.short	(.L_6209 - .L_6208)
.L_6208:
        /*0030*/ 	.word	0x00000000
        /*0034*/ 	.short	0x0001
        /*0036*/ 	.short	0x0004
        /*0038*/ 	.byte	0x00, 0xf0, 0x05, 0x00


	//----- nvinfo : EIATTR_KPARAM_INFO
	.align		4
.L_6209:
        /*003c*/ 	.byte	0x04, 0x17
        /*003e*/ 	.short	(.L_6211 - .L_6210)
.L_6210:
        /*0040*/ 	.word	0x00000000
        /*0044*/ 	.short	0x0000
        /*0046*/ 	.short	0x0000
        /*0048*/ 	.byte	0x00, 0xf0, 0x11, 0x00


	//----- nvinfo : EIATTR_MAXREG_COUNT
	.align		4
.L_6211:
        /*004c*/ 	.byte	0x03, 0x1b
        /*004e*/ 	.short	0x00ff


	//----- nvinfo : EIATTR_MERCURY_ISA_VERSION
	.align		4
        /*0050*/ 	.byte	0x03, 0x5f
        /*0052*/ 	.short	0x0000


	//----- nvinfo : EIATTR_EXIT_INSTR_OFFSETS
	.align		4
        /*0054*/ 	.byte	0x04, 0x1c
        /*0056*/ 	.short	(.L_6213 - .L_6212)


	//   ....[0]....
.L_6212:
        /*0058*/ 	.word	0x00000010


	//----- nvinfo : EIATTR_MAX_THREADS
	.align		4
.L_6213:
        /*005c*/ 	.byte	0x04, 0x05
        /*005e*/ 	.short	(.L_6215 - .L_6214)
.L_6214:
        /*0060*/ 	.word	0x00000080
        /*0064*/ 	.word	0x00000001
        /*0068*/ 	.word	0x00000001
.L_6215:


//--------------------- .nv.info._ZN2at6native18elementwise_kernelILi128ELi4EZNS0_15gpu_kernel_implIZZZNS0_49_GLOBAL__N__b919a28f_16_Normalization_cu_5c38458722batch_norm_elementwiseERKNS_6TensorES6_RKSt8optionalIS4_ESA_S6_S6_ENKUlvE0_clEvENKUlvE_clEvEUldddddE_EEvRNS_18TensorIteratorBaseERKT_EUliE_EEviT1_ --------------------------
	.section	.nv.info._ZN2at6native18elementwise_kernelILi128ELi4EZNS0_15gpu_kernel_implIZZZNS0_49_GLOBAL__N__b919a28f_16_Normalization_cu_5c38458722batch_norm_elementwiseERKNS_6TensorES6_RKSt8optionalIS4_ESA_S6_S6_ENKUlvE0_clEvENKUlvE_clEvEUldddddE_EEvRNS_18TensorIteratorBaseERKT_EUliE_EEviT1_,"",@"SHT_CUDA_INFO"
	.sectionflags	@""
	.align	4


	//----- nvinfo : EIATTR_CUDA_API_VERSION
	.align		4
        /*0000*/ 	.byte	0x04, 0x37
        /*0002*/ 	.short	(.L_6217 - .L_6216)
.L_6216:
        /*0004*/ 	.word	0x00000082


	//----- nvinfo : EIATTR_SW2861232_WAR
	.align		4
.L_6217:
        /*0008*/ 	.byte	0x01, 0x35
	.zero		2


	//----- nvinfo : EIATTR_PARAM_CBANK
	.align		4
        /*000c*/ 	.byte	0x04, 0x0a
        /*000e*/ 	.short	(.L_6219 - .L_6218)
	.align		4
.L_6218:
        /*0010*/ 	.word	index@(.nv.constant0._ZN2at6native18elementwise_kernelILi128ELi4EZNS0_15gpu_kernel_implIZZZNS0_49_GLOBAL__N__b919a28f_16_Normalization_cu_5c38458722batch_norm_elementwiseERKNS_6TensorES6_RKSt8optionalIS4_ESA_S6_S6_ENKUlvE0_clEvENKUlvE_clEvEUldddddE_EEvRNS_18TensorIteratorBaseERKT_EUliE_EEviT1_)
        /*0014*/ 	.short	0x0160
        /*0016*/ 	.short	0x03d0


	//----- nvinfo : EIATTR_CBANK_PARAM_SIZE
	.align		4
.L_6219:
        /*0018*/ 	.byte	0x03, 0x19
        /*001a*/ 	.short	0x03d0


	//----- nvinfo : EIATTR_KPARAM_INFO
	.align		4
        /*001c*/ 	.byte	0x04, 0x17
        /*001e*/ 	.short	(.L_6221 - .L_6220)
.L_6220:
        /*0020*/ 	.word	0x00000000
        /*0024*/ 	.short	0x0001
        /*0026*/ 	.short	0x0008
        /*0028*/ 	.byte	0x00, 0xf0, 0x21, 0x0f


	//----- nvinfo : EIATTR_KPARAM_INFO
	.align		4
.L_6221:
        /*002c*/ 	.byte	0x04, 0x17
        /*002e*/ 	.short	(.L_6223 - .L_6222)
.L_6222:
        /*0030*/ 	.word	0x00000000
        /*0034*/ 	.short	0x0000
        /*0036*/ 	.short	0x0000
        /*0038*/ 	.byte	0x00, 0xf0, 0x11, 0x00


	//----- nvinfo : EIATTR_MAXREG_COUNT
	.align		4
.L_6223:
        /*003c*/ 	.byte	0x03, 0x1b
        /*003e*/ 	.short	0x0080


	//----- nvinfo : EIATTR_EXTERNS
	.align		4
        /*0040*/ 	.byte	0x04, 0x0f
        /*0042*/ 	.short	(.L_6225 - .L_6224)


	//   ....[0]....
	.align		4
.L_6224:
        /*0044*/ 	.word	index@(__assertfail)


	//----- nvinfo : EIATTR_MERCURY_ISA_VERSION
	.align		4
.L_6225:
        /*0048*/ 	.byte	0x03, 0x5f
        /*004a*/ 	.short	0x0000


	//----- nvinfo : EIATTR_SYSCALL_OFFSETS
	.align		4
        /*004c*/ 	.byte	0x04, 0x46
        /*004e*/ 	.short	(.L_6227 - .L_6226)


	//   ....[0]....
.L_6226:
        /*0050*/ 	.word	0x00002410


	//   ....[1]....
        /*0054*/ 	.word	0x00003340


	//   ....[2]....
        /*0058*/ 	.word	0x00004270


	//   ....[3]....
        /*005c*/ 	.word	0x000051a0


	//   ....[4]....
        /*0060*/ 	.word	0x000060d0


	//   ....[5]....
        /*0064*/ 	.word	0x00007110


	//   ....[6]....
        /*0068*/ 	.word	0x00009570


	//   ....[7]....
        /*006c*/ 	.word	0x0000a4a0


	//   ....[8]....
        /*0070*/ 	.word	0x0000b3d0


	//   ....[9]....
        /*0074*/ 	.word	0x0000c300


	//   ....[10]....
        /*0078*/ 	.word	0x0000d230


	//   ....[11]....
        /*007c*/ 	.word	0x0000e270


	//   ....[12]....
        /*0080*/ 	.word	0x000106a0


	//   ....[13]....
        /*0084*/ 	.word	0x000115d0


	//   ....[14]....
        /*0088*/ 	.word	0x00012500


	//   ....[15]....
        /*008c*/ 	.word	0x00013430


	//   ....[16]....
        /*0090*/ 	.word	0x00014360


	//   ....[17]....
        /*0094*/ 	.word	0x000153a0


	//   ....[18]....
        /*0098*/ 	.word	0x000177e0


	//   ....[19]....
        /*009c*/ 	.word	0x00018710


	//   ....[20]....
        /*00a0*/ 	.word	0x00019640


	//   ....[21]....
        /*00a4*/ 	.word	0x0001a570


	//   ....[22]....
        /*00a8*/ 	.word	0x0001b4a0


	//   ....[23]....
        /*00ac*/ 	.word	0x0001c4e0


	//----- nvinfo : EIATTR_EXIT_INSTR_OFFSETS
	.align		4
.L_6227:
        /*00b0*/ 	.byte	0x04, 0x1c
        /*00b2*/ 	.short	(.L_6229 - .L_6228)


	//   ....[0]....
.L_6228:
        /*00b4*/ 	.word	0x00015440


	//   ....[1]....
        /*00b8*/ 	.word	0x0001b630


	//   ....[2]....
        /*00bc*/ 	.word	0x0001b670


	//   ....[3]....
        /*00c0*/ 	.word	0x0001b700


	//   ....[4]....
        /*00c4*/ 	.word	0x0001b730


	//   ....[5]....
        /*00c8*/ 	.word	0x0001b760


	//   ....[6]....
        /*00cc*/ 	.word	0x0001b810


	//   ....[7]....
        /*00d0*/ 	.word	0x0001b870


	//   ....[8]....
        /*00d4*/ 	.word	0x0001b930


	//   ....[9]....
        /*00d8*/ 	.word	0x0001b9a0


	//   ....[10]....
        /*00dc*/ 	.word	0x0001b9c0


	//   ....[11]....
        /*00e0*/ 	.word	0x0001ba80


	//   ....[12]....
        /*00e4*/ 	.word	0x0001bab0


	//   ....[13]....
        /*00e8*/ 	.word	0x0001bc60


	//   ....[14]....
        /*00ec*/ 	.word	0x0001bde0


	//   ....[15]....
        /*00f0*/ 	.word	0x0001be40


	//   ....[16]....
        /*00f4*/ 	.word	0x0001bef0


	//   ....[17]....
        /*00f8*/ 	.word	0x0001c090


	//   ....[18]....
        /*00fc*/ 	.word	0x0001c230


	//   ....[19]....
        /*0100*/ 	.word	0x0001c3b0


	//   ....[20]....
        /*0104*/ 	.word	0x0001c4f0


	//   ....[21]....
        /*0108*/ 	.word	0x0001c520


	//   ....[22]....
        /*010c*/ 	.word	0x0001c550


	//----- nvinfo : EIATTR_MAX_THREADS
	.align		4
.L_6229:
        /*0110*/ 	.byte	0x04, 0x05
        /*0112*/ 	.short	(.L_6231 - .L_6230)
.L_6230:
        /*0114*/ 	.word	0x00000080
        /*0118*/ 	.word	0x00000001
        /*011c*/ 	.word	0x00000001


	//----- nvinfo : EIATTR_CRS_STACK_SIZE
	.align		4
.L_6231:
        /*0120*/ 	.byte	0x04, 0x1e
        /*0122*/ 	.short	(.L_6233 - .L_6232)
.L_6232:
        /*0124*/ 	.word	0x00000000
.L_6233:


//--------------------- .nv.info._ZN2at6native27unrolled_elementwise_kernelIZZZNS0_49_GLOBAL__N__b919a28f_16_Normalization_cu_5c38458722batch_norm_elementwiseERKNS_6TensorES5_RKSt8optionalIS3_ES9_S5_S5_ENKUlvE0_clEvENKUlvE_clEvEUldddddE_St5arrayIPcLm6EELi4E23TrivialOffsetCalculatorILi5EjESG_ILi1EjENS0_6memory12LoadWithCastILi5EEENSJ_13StoreWithCastILi1EEEEEviT_T0_T2_T3_T4_T5_ --------------------------
	.section	.nv.info._ZN2at6native27unrolled_elementwise_kernelIZZZNS0_49_GLOBAL__N__b919a28f_16_Normalization_cu_5c38458722batch_norm_elementwiseERKNS_6TensorES5_RKSt8optionalIS3_ES9_S5_S5_ENKUlvE0_clEvENKUlvE_clEvEUldddddE_St5arrayIPcLm6EELi4E23TrivialOffsetCalculatorILi5EjESG_ILi1EjENS0_6memory12LoadWithCastILi5EEENSJ_13StoreWithCastILi1EEEEEviT_T0_T2_T3_T4_T5_,"",@"SHT_CUDA_INFO"
	.sectionflags	@""
	.align	4


	//----- nvinfo : EIATTR_CUDA_API_VERSION
	.align		4
        /*0000*/ 	.byte	0x04, 0x37
        /*0002*/ 	.short	(.L_6235 - .L_6234)
.L_6234:
        /*0004*/ 	.word	0x00000082


	//----- nvinfo : EIATTR_SW2861232_WAR
	.align		4
.L_6235:
        /*0008*/ 	.byte	0x01, 0x35
	.zero		2


	//----- nvinfo : EIATTR_PARAM_CBANK
	.align		4
        /*000c*/ 	.byte	0x04, 0x0a
        /*000e*/ 	.short	(.L_6237 - .L_6236)
	.align		4
.L_6236:
        /*0010*/ 	.word	index@(.nv.constant0._ZN2at6native27unrolled_elementwise_kernelIZZZNS0_49_GLOBAL__N__b919a28f_16_Normalization_cu_5c38458722batch_norm_elementwiseERKNS_6TensorES5_RKSt8optionalIS3_ES9_S5_S5_ENKUlvE0_clEvENKUlvE_clEvEUldddddE_St5arrayIPcLm6EELi4E23TrivialOffsetCalculatorILi5EjESG_ILi1EjENS0_6memory12LoadWithCastILi5EEENSJ_13StoreWithCastILi1EEEEEviT_T0_T2_T3_T4_T5_)
        /*0014*/ 	.short	0x0160
        /*0016*/ 	.short	0x0060


	//----- nvinfo : EIATTR_CBANK_PARAM_SIZE
	.align		4
.L_6237:
        /*0018*/ 	.byte	0x03, 0x19
        /*001a*/ 	.short	0x0060


	//----- nvinfo : EIATTR_KPARAM_INFO
	.align		4
        /*001c*/ 	.byte	0x04, 0x17
        /*001e*/ 	.short	(.L_6239 - .L_6238)
.L_6238:
        /*0020*/ 	.word	0x00000000
        /*0024*/ 	.short	0x0006
        /*0026*/ 	.short	0x0058
        /*0028*/ 	.byte	0x00, 0xf0, 0x21, 0x00


	//----- nvinfo : EIATTR_KPARAM_INFO
	.align		4
.L_6239:
        /*002c*/ 	.byte	0x04, 0x17
        /*002e*/ 	.short	(.L_6241 - .L_6240)
.L_6240:
        /*0030*/ 	.word	0x00000000
        /*0034*/ 	.short	0x0005
        /*0036*/ 	.short	0x003c
        /*0038*/ 	.byte	0x00, 0xf0, 0x71, 0x00


	//----- nvinfo : EIATTR_KPARAM_INFO
	.align		4
.L_6241:
        /*003c*/ 	.byte	0x04, 0x17
        /*003e*/ 	.short	(.L_6243 - .L_6242)
.L_6242:
        /*0040*/ 	.word	0x00000000
        /*0044*/ 	.short	0x0004
        /*0046*/ 	.short	0x0039
        /*0048*/ 	.byte	0x00, 0xf0, 0x05, 0x00


	//----- nvinfo : EIATTR_KPARAM_INFO
	.align		4
.L_6243:
        /*004c*/ 	.byte	0x04, 0x17
        /*004e*/ 	.short	(.L_6245 - .L_6244)
.L_6244:
        /*0050*/ 	.word	0x00000000
        /*0054*/ 	.short	0x0003
        /*0056*/ 	.short	0x0038
        /*0058*/ 	.byte	0x00, 0xf0, 0x05, 0x00


	//----- nvinfo : EIATTR_KPARAM_INFO
	.align		4
.L_6245:
        /*005c*/ 	.byte	0x04, 0x17
        /*005e*/ 	.short	(.L_6247 - .L_6246)
.L_6246:
        /*0060*/ 	.word	0x00000000
        /*0064*/ 	.short	0x0002
        /*0066*/ 	.short	0x0008
        /*0068*/ 	.byte	0x00, 0xf0, 0xc1, 0x00


	//----- nvinfo : EIATTR_KPARAM_INFO
	.align		4
.L_6247:
        /*006c*/ 	.byte	0x04, 0x17
        /*006e*/ 	.short	(.L_6249 - .L_6248)
.L_6248:
        /*0070*/ 	.word	0x00000000
        /*0074*/ 	.short	0x0001
        /*0076*/ 	.short	0x0004
        /*0078*/ 	.byte	0x00, 0xf0, 0x05, 0x00


	//----- nvinfo : EIATTR_KPARAM_INFO
	.align		4
.L_6249:
        /*007c*/ 	.byte	0x04, 0x17
        /*007e*/ 	.short	(.L_6251 - .L_6250)
.L_6250:
        /*0080*/ 	.word	0x00000000
        /*0084*/ 	.short	0x0000
        /*0086*/ 	.short	0x0000
        /*0088*/ 	.byte	0x00, 0xf0, 0x11, 0x00


	//----- nvinfo : EIATTR_MAXREG_COUNT
	.align		4
.L_6251:
        /*008c*/ 	.byte	0x03, 0x1b
        /*008e*/ 	.short	0x00ff


	//----- nvinfo : EIATTR_EXTERNS
	.align		4
        /*0090*/ 	.byte	0x04, 0x0f
        /*0092*/ 	.short	(.L_6253 - .L_6252)


	//   ....[0]....
	.align		4
.L_6252:
        /*0094*/ 	.word	index@(__assertfail)


	//----- nvinfo : EIATTR_MERCURY_ISA_VERSION
	.align		4
.L_6253:
        /*0098*/ 	.byte	0x03, 0x5f
        /*009a*/ 	.short	0x0000


	//----- nvinfo : EIATTR_SYSCALL_OFFSETS
	.align		4
        /*009c*/ 	.byte	0x04, 0x46
        /*009e*/ 	.short	(.L_6255 - .L_6254)


	//   ....[0]....
.L_6254:
        /*00a0*/ 	.word	0x00001000


	//   ....[1]....
        /*00a4*/ 	.word	0x00001f30


	//   ....[2]....
        /*00a8*/ 	.word	0x00002e60


	//   ....[3]....
        /*00ac*/ 	.word	0x00003d90


	//   ....[4]....
        /*00b0*/ 	.word	0x00004cc0


	//   ....[5]....
        /*00b4*/ 	.word	0x00005c90


	//   ....[6]....
        /*00b8*/ 	.word	0x00006bc0


	//   ....[7]....
        /*00bc*/ 	.word	0x00007af0


	//   ....[8]....
        /*00c0*/ 	.word	0x00008a20


	//   ....[9]....
        /*00c4*/ 	.word	0x00009950


	//   ....[10]....
        /*00c8*/ 	.word	0x0000a940


	//   ....[11]....
        /*00cc*/ 	.word	0x0000b870


	//   ....[12]....
        /*00d0*/ 	.word	0x0000c7a0


	//   ....[13]....
        /*00d4*/ 	.word	0x0000d6d0


	//   ....[14]....
        /*00d8*/ 	.word	0x0000e600


	//   ....[15]....
        /*00dc*/ 	.word	0x0000f5d0


	//   ....[16]....
        /*00e0*/ 	.word	0x00010510


	//   ....[17]....
        /*00e4*/ 	.word	0x00011450


	//   ....[18]....
        /*00e8*/ 	.word	0x00012390


	//   ....[19]....
        /*00ec*/ 	.word	0x000132d0


	//   ....[20]....
        /*00f0*/ 	.word	0x00014570


	//   ....[21]....
        /*00f4*/ 	.word	0x00015600


	//   ....[22]....
        /*00f8*/ 	.word	0x00016650


	//   ....[23]....
        /*00fc*/ 	.word	0x000176c0


	//----- nvinfo : EIATTR_EXIT_INSTR_OFFSETS
	.align		4
.L_6255:
        /*0100*/ 	.byte	0x04, 0x1c
        /*0102*/ 	.short	(.L_6257 - .L_6256)


	//   ....[0]....
.L_6256:
        /*0104*/ 	.word	0x000166f0


	//   ....[1]....
        /*0108*/ 	.word	0x00016810


	//   ....[2]....
        /*010c*/ 	.word	0x00016850


	//   ....[3]....
        /*0110*/ 	.word	0x000168e0


	//   ....[4]....
        /*0114*/ 	.word	0x00016910


	//   ....[5]....
        /*0118*/ 	.word	0x00016940


	//   ....[6]....
        /*011c*/ 	.word	0x000169f0


	//   ....[7]....
        /*0120*/ 	.word	0x00016a50


	//   ....[8]....
        /*0124*/ 	.word	0x00016b10


	//   ....[9]....
        /*0128*/ 	.word	0x00016b80


	//   ....[10]....
        /*012c*/ 	.word	0x00016ba0


	//   ....[11]....
        /*0130*/ 	.word	0x00016c60


	//   ....[12]....
        /*0134*/ 	.word	0x00016c90


	//   ....[13]....
        /*0138*/ 	.word	0x00016e40


	//   ....[14]....
        /*013c*/ 	.word	0x00016fc0


	//   ....[15]....
        /*0140*/ 	.word	0x00017020


	//   ....[16]....
        /*0144*/ 	.word	0x000170d0


	//   ....[17]....
        /*0148*/ 	.word	0x00017270


	//   ....[18]....
        /*014c*/ 	.word	0x00017410


	//   ....[19]....
        /*0150*/ 	.word	0x00017590


	//   ....[20]....
        /*0154*/ 	.word	0x000176d0


	//   ....[21]....
        /*0158*/ 	.word	0x00017700


	//   ....[22]....
        /*015c*/ 	.word	0x00017730


	//----- nvinfo : EIATTR_MAX_THREADS
	.align		4
.L_6257:
        /*0160*/ 	.byte	0x04, 0x05
        /*0162*/ 	.short	(.L_6259 - .L_6258)
.L_6258:
        /*0164*/ 	.word	0x00000080
        /*0168*/ 	.word	0x00000001
        /*016c*/ 	.word	0x00000001


	//----- nvinfo : EIATTR_CRS_STACK_SIZE
	.align		4
.L_6259:
        /*0170*/ 	.byte	0x04, 0x1e
        /*0172*/ 	.short	(.L_6261 - .L_6260)
.L_6260:
        /*0174*/ 	.word	0x00000000
.L_6261:


//--------------------- .nv.info._ZN2at6native18elementwise_kernelILi128ELi2EZNS0_22gpu_kernel_impl_nocastIZZZNS0_49_GLOBAL__N__b919a28f_16_Normalization_cu_5c38458722batch_norm_elementwiseERKNS_6TensorES6_RKSt8optionalIS4_ESA_S6_S6_ENKUlvE0_clEvENKUlvE_clEvEUldddddE_EEvRNS_18TensorIteratorBaseERKT_EUliE_EEviT1_ --------------------------
	.section	.nv.info._ZN2at6native18elementwise_kernelILi128ELi2EZNS0_22gpu_kernel_impl_nocastIZZZNS0_49_GLOBAL__N__b919a28f_16_Normalization_cu_5c38458722batch_norm_elementwiseERKNS_6TensorES6_RKSt8optionalIS4_ESA_S6_S6_ENKUlvE0_clEvENKUlvE_clEvEUldddddE_EEvRNS_18TensorIteratorBaseERKT_EUliE_EEviT1_,"",@"SHT_CUDA_INFO"
	.sectionflags	@""
	.align	4


	//----- nvinfo : EIATTR_CUDA_API_VERSION
	.align		4
        /*0000*/ 	.byte	0x04, 0x37
        /*0002*/ 	.short	(.L_6263 - .L_6262)
.L_6262:
        /*0004*/ 	.word	0x00000082


	//----- nvinfo : EIATTR_SW2861232_WAR
	.align		4
.L_6263:
        /*0008*/ 	.byte	0x01, 0x35
	.zero		2


	//----- nvinfo : EIATTR_PARAM_CBANK
	.align		4
        /*000c*/ 	.byte	0x04, 0x0a
        /*000e*/ 	.short	(.L_6265 - .L_6264)
	.align		4
.L_6264:
        /*0010*/ 	.word	index@(.nv.constant0._ZN2at6native18elementwise_kernelILi128ELi2EZNS0_22gpu_kernel_impl_nocastIZZZNS0_49_GLOBAL__N__b919a28f_16_Normalization_cu_5c38458722batch_norm_elementwiseERKNS_6TensorES6_RKSt8optionalIS4_ESA_S6_S6_ENKUlvE0_clEvENKUlvE_clEvEUldddddE_EEvRNS_18TensorIteratorBaseERKT_EUliE_EEviT1_)
        /*0014*/ 	.short	0x0160
        /*0016*/ 	.short	0x03d0


	//----- nvinfo : EIATTR_CBANK_PARAM_SIZE
	.align		4
.L_6265:
        /*0018*/ 	.byte	0x03, 0x19
        /*001a*/ 	.short	0x03d0


	//----- nvinfo : EIATTR_KPARAM_INFO
	.align		4
        /*001c*/ 	.byte	0x04, 0x17
        /*001e*/ 	.short	(.L_6267 - .L_6266)
.L_6266:
        /*0020*/ 	.word	0x00000000
        /*0024*/ 	.short	0x0001
        /*0026*/ 	.short	0x0008
        /*0028*/ 	.byte	0x00, 0xf0, 0x21, 0x0f


	//----- nvinfo : EIATTR_KPARAM_INFO
	.align		4
.L_6267:
        /*002c*/ 	.byte	0x04, 0x17
        /*002e*/ 	.short	(.L_6269 - .L_6268)
.L_6268:
        /*0030*/ 	.word	0x00000000
        /*0034*/ 	.short	0x0000
        /*0036*/ 	.short	0x0000
        /*0038*/ 	.byte	0x00, 0xf0, 0x11, 0x00


	//----- nvinfo : EIATTR_MAXREG_COUNT
	.align		4
.L_6269:
        /*003c*/ 	.byte	0x03, 0x1b
        /*003e*/ 	.short	0x0080


	//----- nvinfo : EIATTR_MERCURY_ISA_VERSION
	.align		4
        /*0040*/ 	.byte	0x03, 0x5f
        /*0042*/ 	.short	0x0000


	//----- nvinfo : EIATTR_EXIT_INSTR_OFFSETS
	.align		4
        /*0044*/ 	.byte	0x04, 0x1c
        /*0046*/ 	.short	(.L_6271 - .L_6270)


	//   ....[0]....
.L_6270:
        /*0048*/ 	.word	0x000016b0


	//   ....[1]....
        /*004c*/ 	.word	0x00002cb0


	//----- nvinfo : EIATTR_MAX_THREADS
	.align		4
.L_6271:
        /*0050*/ 	.byte	0x04, 0x05
        /*0052*/ 	.short	(.L_6273 - .L_6272)
.L_6272:
        /*0054*/ 	.word	0x00000080
        /*0058*/ 	.word	0x00000001
        /*005c*/ 	.word	0x00000001


	//----- nvinfo : EIATTR_CRS_STACK_SIZE
	.align		4
.L_6273:
        /*0060*/ 	.byte	0x04, 0x1e
        /*0062*/ 	.short	(.L_6275 - .L_6274)
.L_6274:
        /*0064*/ 	.word	0x00000000
.L_6275:


//--------------------- .nv.info._ZN2at6native27unrolled_elementwise_kernelIZZZNS0_49_GLOBAL__N__b919a28f_16_Normalization_cu_5c38458722batch_norm_elementwiseERKNS_6TensorES5_RKSt8optionalIS3_ES9_S5_S5_ENKUlvE0_clEvENKUlvE_clEvEUldddddE_St5arrayIPcLm6EELi4E23TrivialOffsetCalculatorILi5EjESG_ILi1EjENS0_6memory15LoadWithoutCastENSJ_16StoreWithoutCastEEEviT_T0_T2_T3_T4_T5_ --------------------------
	.section	.nv.info._ZN2at6native27unrolled_elementwise_kernelIZZZNS0_49_GLOBAL__N__b919a28f_16_Normalization_cu_5c38458722batch_norm_elementwiseERKNS_6TensorES5_RKSt8optionalIS3_ES9_S5_S5_ENKUlvE0_clEvENKUlvE_clEvEUldddddE_St5arrayIPcLm6EELi4E23TrivialOffsetCalculatorILi5EjESG_ILi1EjENS0_6memory15LoadWithoutCastENSJ_16StoreWithoutCastEEEviT_T0_T2_T3_T4_T5_,"",@"SHT_CUDA_INFO"
	.sectionflags	@""
	.align	4


	//----- nvinfo : EIATTR_CUDA_API_VERSION
	.align		4
        /*0000*/ 	.byte	0x04, 0x37
        /*0002*/ 	.short	(.L_6277 - .L_6276)
.L_6276:
        /*0004*/ 	.word	0x00000082


	//----- nvinfo : EIATTR_SW2861232_WAR
	.align		4
.L_6277:
        /*0008*/ 	.byte	0x01, 0x35
	.zero		2


	//----- nvinfo : EIATTR_PARAM_CBANK
	.align		4
        /*000c*/ 	.byte	0x04, 0x0a
        /*000e*/ 	.short	(.L_6279 - .L_6278)
	.align		4
.L_6278:
        /*0010*/ 	.word	index@(.nv.constant0._ZN2at6native27unrolled_elementwise_kernelIZZZNS0_49_GLOBAL__N__b919a28f_16_Normalization_cu_5c38458722batch_norm_elementwiseERKNS_6TensorES5_RKSt8optionalIS3_ES9_S5_S5_ENKUlvE0_clEvENKUlvE_clEvEUldddddE_St5arrayIPcLm6EELi4E23TrivialOffsetCalculatorILi5EjESG_ILi1EjENS0_6memory15LoadWithoutCastENSJ_16StoreWithoutCastEEEviT_T0_T2_T3_T4_T5_)
        /*0014*/ 	.short	0x0160
        /*0016*/ 	.short	0x003c


	//----- nvinfo : EIATTR_CBANK_PARAM_SIZE
	.align		4
.L_6279:
        /*0018*/ 	.byte	0x03, 0x19
        /*001a*/ 	.short	0x003c


	//----- nvinfo : EIATTR_KPARAM_INFO
	.align		4
        /*001c*/ 	.byte	0x04, 0x17
        /*001e*/ 	.short	(.L_6281 - .L_6280)
.L_6280:
        /*0020*/ 	.word	0x00000000
        /*0024*/ 	.short	0x0006
        /*0026*/ 	.short	0x003b
        /*0028*/ 	.byte	0x00, 0xf0, 0x05, 0x00


	//----- nvinfo : EIATTR_KPARAM_INFO
	.align		4
.L_6281:
        /*002c*/ 	.byte	0x04, 0x17
        /*002e*/ 	.short	(.L_6283 - .L_6282)
.L_6282:
        /*0030*/ 	.word	0x00000000
        /*0034*/ 	.short	0x0005
        /*0036*/ 	.short	0x003a
        /*0038*/ 	.byte	0x00, 0xf0, 0x05, 0x00


	//----- nvinfo : EIATTR_KPARAM_INFO
	.align		4
.L_6283:
        /*003c*/ 	.byte	0x04, 0x17
        /*003e*/ 	.short	(.L_6285 - .L_6284)
.L_6284:
        /*0040*/ 	.word	0x00000000
        /*0044*/ 	.short	0x0004
        /*0046*/ 	.short	0x0039
        /*0048*/ 	.byte	0x00, 0xf0, 0x05, 0x00


	//----- nvinfo : EIATTR_KPARAM_INFO
	.align		4
.L_6285:
        /*004c*/ 	.byte	0x04, 0x17
        /*004e*/ 	.short	(.L_6287 - .L_6286)
.L_6286:
        /*0050*/ 	.word	0x00000000
        /*0054*/ 	.short	0x0003
        /*0056*/ 	.short	0x0038
        /*0058*/ 	.byte	0x00, 0xf0, 0x05, 0x00


	//----- nvinfo : EIATTR_KPARAM_INFO
	.align		4
.L_6287:
        /*005c*/ 	.byte	0x04, 0x17
        /*005e*/ 	.short	(.L_6289 - .L_6288)
.L_6288:
        /*0060*/ 	.word	0x00000000
        /*0064*/ 	.short	0x0002
        /*0066*/ 	.short	0x0008
        /*0068*/ 	.byte	0x00, 0xf0, 0xc1, 0x00


	//----- nvinfo : EIATTR_KPARAM_INFO
	.align		4
.L_6289:
        /*006c*/ 	.byte	0x04, 0x17
        /*006e*/ 	.short	(.L_6291 - .L_6290)
.L_6290:
        /*0070*/ 	.word	0x00000000
        /*0074*/ 	.short	0x0001
        /*0076*/ 	.short	0x0004
        /*0078*/ 	.byte	0x00, 0xf0, 0x05, 0x00


	//----- nvinfo : EIATTR_KPARAM_INFO
	.align		4
.L_6291:
        /*007c*/ 	.byte	0x04, 0x17
        /*007e*/ 	.short	(.L_6293 - .L_6292)
.L_6292:
        /*0080*/ 	.word	0x00000000
        /*0084*/ 	.short	0x0000
        /*0086*/ 	.short	0x0000
        /*0088*/ 	.byte	0x00, 0xf0, 0x11, 0x00


	//----- nvinfo : EIATTR_MAXREG_COUNT
	.align		4
.L_6293:
        /*008c*/ 	.byte	0x03, 0x1b
        /*008e*/ 	.short	0x00ff


	//----- nvinfo : EIATTR_MERCURY_ISA_VERSION
	.align		4
        /*0090*/ 	.byte	0x03, 0x5f
        /*0092*/ 	.short	0x0000


	//----- nvinfo : EIATTR_EXIT_INSTR_OFFSETS
	.align		4
        /*0094*/ 	.byte	0x04, 0x1c
        /*0096*/ 	.short	(.L_6295 - .L_6294)


	//   ....[0]....
.L_6294:
        /*0098*/ 	.word	0x00000710


	//   ....[1]....
        /*009c*/ 	.word	0x00000770


	//----- nvinfo : EIATTR_MAX_THREADS
	.align		4
.L_6295:
        /*00a0*/ 	.byte	0x04, 0x05
        /*00a2*/ 	.short	(.L_6297 - .L_6296)
.L_6296:
        /*00a4*/ 	.word	0x00000080
        /*00a8*/ 	.word	0x00000001
        /*00ac*/ 	.word	0x00000001


	//----- nvinfo : EIATTR_CRS_STACK_SIZE
	.align		4
.L_6297:
        /*00b0*/ 	.byte	0x04, 0x1e
        /*00b2*/ 	.short	(.L_6299 - .L_6298)
.L_6298:
        /*00b4*/ 	.word	0x00000000
.L_6299:


//--------------------- .nv.info._ZN2at6native29vectorized_elementwise_kernelILi2EZZZNS0_49_GLOBAL__N__b919a28f_16_Normalization_cu_5c38458722batch_norm_elementwiseERKNS_6TensorES5_RKSt8optionalIS3_ES9_S5_S5_ENKUlvE0_clEvENKUlvE_clEvEUldddddE_St5arrayIPcLm6EEEEviT0_T1_ --------------------------
	.section	.nv.info._ZN2at6native29vectorized_elementwise_kernelILi2EZZZNS0_49_GLOBAL__N__b919a28f_16_Normalization_cu_5c38458722batch_norm_elementwiseERKNS_6TensorES5_RKSt8optionalIS3_ES9_S5_S5_ENKUlvE0_clEvENKUlvE_clEvEUldddddE_St5arrayIPcLm6EEEEviT0_T1_,"",@"SHT_CUDA_INFO"
	.sectionflags	@""
	.align	4


	//----- nvinfo : EIATTR_CUDA_API_VERSION
	.align		4
        /*0000*/ 	.byte	0x04, 0x37
        /*0002*/ 	.short	(.L_6301 - .L_6300)
.L_6300:
        /*0004*/ 	.word	0x00000082


	//----- nvinfo : EIATTR_SW2861232_WAR
	.align		4
.L_6301:
        /*0008*/ 	.byte	0x01, 0x35
	.zero		2


	//----- nvinfo : EIATTR_PARAM_CBANK
	.align		4
        /*000c*/ 	.byte	0x04, 0x0a
        /*000e*/ 	.short	(.L_6303 - .L_6302)
	.align		4
.L_6302:
        /*0010*/ 	.word	index@(.nv.constant0._ZN2at6native29vectorized_elementwise_kernelILi2EZZZNS0_49_GLOBAL__N__b919a28f_16_Normalization_cu_5c38458722batch_norm_elementwiseERKNS_6TensorES5_RKSt8optionalIS3_ES9_S5_S5_ENKUlvE0_clEvENKUlvE_clEvEUldddddE_St5arrayIPcLm6EEEEviT0_T1_)
        /*0014*/ 	.short	0x0160
        /*0016*/ 	.short	0x0038


	//----- nvinfo : EIATTR_CBANK_PARAM_SIZE
	.align		4
.L_6303:
        /*0018*/ 	.byte	0x03, 0x19
        /*001a*/ 	.short	0x0038


	//----- nvinfo : EIATTR_KPARAM_INFO
	.align		4
        /*001c*/ 	.byte	0x04, 0x17
        /*001e*/ 	.short	(.L_6305 - .L_6304)
.L_6304:
        /*0020*/ 	.word	0x00000000
        /*0024*/ 	.short	0x0002
        /*0026*/ 	.short	0x0008
        /*0028*/ 	.byte	0x00, 0xf0, 0xc1, 0x00


	//----- nvinfo : EIATTR_KPARAM_INFO
	.align		4
.L_6305:
        /*002c*/ 	.byte	0x04, 0x17
        /*002e*/ 	.short	(.L_6307 - .L_6306)
.L_6306:
        /*0030*/ 	.word	0x00000000
        /*0034*/ 	.short	0x0001
        /*0036*/ 	.short	0x0004
        /*0038*/ 	.byte	0x00, 0xf0, 0x05, 0x00


	//----- nvinfo : EIATTR_KPARAM_INFO
	.align		4
.L_6307:
        /*003c*/ 	.byte	0x04, 0x17
        /*003e*/ 	.short	(.L_6309 - .L_6308)
.L_6308:
        /*0040*/ 	.word	0x00000000
        /*0044*/ 	.short	0x0000
        /*0046*/ 	.short	0x0000
        /*0048*/ 	.byte	0x00, 0xf0, 0x11, 0x00


	//----- nvinfo : EIATTR_MAXREG_COUNT
	.align		4
.L_6309:
        /*004c*/ 	.byte	0x03, 0x1b
        /*004e*/ 	.short	0x00ff


	//----- nvinfo : EIATTR_MERCURY_ISA_VERSION
	.align		4
        /*0050*/ 	.byte	0x03, 0x5f
        /*0052*/ 	.short	0x0000


	//----- nvinfo : EIATTR_EXIT_INSTR_OFFSETS
	.align		4
        /*0054*/ 	.byte	0x04, 0x1c
        /*0056*/ 	.short	(.L_6311 - .L_6310)


	//   ....[0]....
.L_6310:
        /*0058*/ 	.word	0x00000450


	//   ....[1]....
        /*005c*/ 	.word	0x000012c0


	//   ....[2]....
        /*0060*/ 	.word	0x00001310


	//----- nvinfo : EIATTR_MAX_THREADS
	.align		4
.L_6311:
        /*0064*/ 	.byte	0x04, 0x05
        /*0066*/ 	.short	(.L_6313 - .L_6312)
.L_6312:
        /*0068*/ 	.word	0x00000080
        /*006c*/ 	.word	0x00000001
        /*0070*/ 	.word	0x00000001


	//----- nvinfo : EIATTR_CRS_STACK_SIZE
	.align		4
.L_6313:
        /*0074*/ 	.byte	0x04, 0x1e
        /*0076*/ 	.short	(.L_6315 - .L_6314)
.L_6314:
        /*0078*/ 	.word	0x00000000
.L_6315:


//--------------------- .nv.info._ZN2at6native29vectorized_elementwise_kernelILi4EZZZNS0_49_GLOBAL__N__b919a28f_16_Normalization_cu_5c38458722batch_norm_elementwiseERKNS_6TensorES5_RKSt8optionalIS3_ES9_S5_S5_ENKUlvE0_clEvENKUlvE_clEvEUldddddE_St5arrayIPcLm6EEEEviT0_T1_ --------------------------
	.section	.nv.info._ZN2at6native29vectorized_elementwise_kernelILi4EZZZNS0_49_GLOBAL__N__b919a28f_16_Normalization_cu_5c38458722batch_norm_elementwiseERKNS_6TensorES5_RKSt8optionalIS3_ES9_S5_S5_ENKUlvE0_clEvENKUlvE_clEvEUldddddE_St5arrayIPcLm6EEEEviT0_T1_,"",@"SHT_CUDA_INFO"
	.sectionflags	@""
	.align	4


	//----- nvinfo : EIATTR_CUDA_API_VERSION
	.align		4
        /*0000*/ 	.byte	0x04, 0x37
        /*0002*/ 	.short	(.L_6317 - .L_6316)
.L_6316:
        /*0004*/ 	.word	0x00000082


	//----- nvinfo : EIATTR_SW2861232_WAR
	.align		4
.L_6317:
        /*0008*/ 	.byte	0x01, 0x35
	.zero		2


	//----- nvinfo : EIATTR_PARAM_CBANK
	.align		4
        /*000c*/ 	.byte	0x04, 0x0a
        /*000e*/ 	.short	(.L_6319 - .L_6318)
	.align		4
.L_6318:
        /*0010*/ 	.word	index@(.nv.constant0._ZN2at6native29vectorized_elementwise_kernelILi4EZZZNS0_49_GLOBAL__N__b919a28f_16_Normalization_cu_5c38458722batch_norm_elementwiseERKNS_6TensorES5_RKSt8optionalIS3_ES9_S5_S5_ENKUlvE0_clEvENKUlvE_clEvEUldddddE_St5arrayIPcLm6EEEEviT0_T1_)
        /*0014*/ 	.short	0x0160
        /*0016*/ 	.short	0x0038


	//----- nvinfo : EIATTR_CBANK_PARAM_SIZE
	.align		4
.L_6319:
        /*0018*/ 	.byte	0x03, 0x19
        /*001a*/ 	.short	0x0038


	//----- nvinfo : EIATTR_KPARAM_INFO
	.align		4
        /*001c*/ 	.byte	0x04, 0x17
        /*001e*/ 	.short	(.L_6321 - .L_6320)
.L_6320:
        /*0020*/ 	.word	0x00000000
        /*0024*/ 	.short	0x0002
        /*0026*/ 	.short	0x0008
        /*0028*/ 	.byte	0x00, 0xf0, 0xc1, 0x00


	//----- nvinfo : EIATTR_KPARAM_INFO
	.align		4
.L_6321:
        /*002c*/ 	.byte	0x04, 0x17
        /*002e*/ 	.short	(.L_6323 - .L_6322)
.L_6322:
        /*0030*/ 	.word	0x00000000
        /*0034*/ 	.short	0x0001
        /*0036*/ 	.short	0x0004
        /*0038*/ 	.byte	0x00, 0xf0, 0x05, 0x00


	//----- nvinfo : EIATTR_KPARAM_INFO
	.align		4
.L_6323:
        /*003c*/ 	.byte	0x04, 0x17
        /*003e*/ 	.short	(.L_6325 - .L_6324)
.L_6324:
        /*0040*/ 	.word	0x00000000
        /*0044*/ 	.short	0x0000
        /*0046*/ 	.short	0x0000
        /*0048*/ 	.byte	0x00, 0xf0, 0x11, 0x00


	//----- nvinfo : EIATTR_MAXREG_COUNT
	.align		4
.L_6325:
        /*004c*/ 	.byte	0x03, 0x1b
        /*004e*/ 	.short	0x00ff


	//----- nvinfo : EIATTR_MERCURY_ISA_VERSION
	.align		4
        /*0050*/ 	.byte	0x03, 0x5f
        /*0052*/ 	.short	0x0000


	//----- nvinfo : EIATTR_EXIT_INSTR_OFFSETS
	.align		4
        /*0054*/ 	.byte	0x04, 0x1c
        /*0056*/ 	.short	(.L_6327 - .L_6326)


	//   ....[0]....
.L_6326:
        /*0058*/ 	.word	0x00000450


	//   ....[1]....
        /*005c*/ 	.word	0x000012c0


	//   ....[2]....
        /*0060*/ 	.word	0x00001310


	//----- nvinfo : EIATTR_MAX_THREADS
	.align		4
.L_6327:
        /*0064*/ 	.byte	0x04, 0x05
        /*0066*/ 	.short	(.L_6329 - .L_6328)
.L_6328:
        /*0068*/ 	.word	0x00000080
        /*006c*/ 	.word	0x00000001
        /*0070*/ 	.word	0x00000001


	//----- nvinfo : EIATTR_CRS_STACK_SIZE
	.align		4
.L_6329:
        /*0074*/ 	.byte	0x04, 0x1e
        /*0076*/ 	.short	(.L_6331 - .L_6330)
.L_6330:
        /*0078*/ 	.word	0x00000000
.L_6331:


//--------------------- .nv.info._ZN2at6native29vectorized_elementwise_kernelILi8EZZZNS0_49_GLOBAL__N__b919a28f_16_Normalization_cu_5c38458722batch_norm_elementwiseERKNS_6TensorES5_RKSt8optionalIS3_ES9_S5_S5_ENKUlvE0_clEvENKUlvE_clEvEUldddddE_St5arrayIPcLm6EEEEviT0_T1_ --------------------------
	.section	.nv.info._ZN2at6native29vectorized_elementwise_kernelILi8EZZZNS0_49_GLOBAL__N__b919a28f_16_Normalization_cu_5c38458722batch_norm_elementwiseERKNS_6TensorES5_RKSt8optionalIS3_ES9_S5_S5_ENKUlvE0_clEvENKUlvE_clEvEUldddddE_St5arrayIPcLm6EEEEviT0_T1_,"",@"SHT_CUDA_INFO"
	.sectionflags	@""
	.align	4


	//----- nvinfo : EIATTR_CUDA_API_VERSION
	.align		4
        /*0000*/ 	.byte	0x04, 0x37
        /*0002*/ 	.short	(.L_6333 - .L_6332)
.L_6332:
        /*0004*/ 	.word	0x00000082


	//----- nvinfo : EIATTR_SW2861232_WAR
	.align		4
.L_6333:
        /*0008*/ 	.byte	0x01, 0x35
	.zero		2


	//----- nvinfo : EIATTR_PARAM_CBANK
	.align		4
        /*000c*/ 	.byte	0x04, 0x0a
        /*000e*/ 	.short	(.L_6335 - .L_6334)
	.align		4
.L_6334:
        /*0010*/ 	.word	index@(.nv.constant0._ZN2at6native29vectorized_elementwise_kernelILi8EZZZNS0_49_GLOBAL__N__b919a28f_16_Normalization_cu_5c38458722batch_norm_elementwiseERKNS_6TensorES5_RKSt8optionalIS3_ES9_S5_S5_ENKUlvE0_clEvENKUlvE_clEvEUldddddE_St5arrayIPcLm6EEEEviT0_T1_)
        /*0014*/ 	.short	0x0160
        /*0016*/ 	.short	0x0038


	//----- nvinfo : EIATTR_CBANK_PARAM_SIZE
	.align		4
.L_6335:
        /*0018*/ 	.byte	0x03, 0x19
        /*001a*/ 	.short	0x0038


	//----- nvinfo : EIATTR_KPARAM_INFO
	.align		4
        /*001c*/ 	.byte	0x04, 0x17
        /*001e*/ 	.short	(.L_6337 - .L_6336)
.L_6336:
        /*0020*/ 	.word	0x00000000
        /*0024*/ 	.short	0x0002
        /*0026*/ 	.short	0x0008
        /*0028*/ 	.byte	0x00, 0xf0, 0xc1, 0x00


	//----- nvinfo : EIATTR_KPARAM_INFO
	.align		4
.L_6337:
        /*002c*/ 	.byte	0x04, 0x17
        /*002e*/ 	.short	(.L_6339 - .L_6338)
.L_6338:
        /*0030*/ 	.word	0x00000000
        /*0034*/ 	.short	0x0001
        /*0036*/ 	.short	0x0004
        /*0038*/ 	.byte	0x00, 0xf0, 0x05, 0x00


	//----- nvinfo : EIATTR_KPARAM_INFO
	.align		4
.L_6339:
        /*003c*/ 	.byte	0x04, 0x17
        /*003e*/ 	.short	(.L_6341 - .L_6340)
.L_6340:
        /*0040*/ 	.word	0x00000000
        /*0044*/ 	.short	0x0000
        /*0046*/ 	.short	0x0000
        /*0048*/ 	.byte	0x00, 0xf0, 0x11, 0x00


	//----- nvinfo : EIATTR_MAXREG_COUNT
	.align		4
.L_6341:
        /*004c*/ 	.byte	0x03, 0x1b
        /*004e*/ 	.short	0x00ff


	//----- nvinfo : EIATTR_MERCURY_ISA_VERSION
	.align		4
        /*0050*/ 	.byte	0x03, 0x5f
        /*0052*/ 	.short	0x0000


	//----- nvinfo : EIATTR_EXIT_INSTR_OFFSETS
	.align		4
        /*0054*/ 	.byte	0x04, 0x1c
        /*0056*/ 	.short	(.L_6343 - .L_6342)


	//   ....[0]....
.L_6342:
        /*0058*/ 	.word	0x00000010


	//----- nvinfo : EIATTR_MAX_THREADS
	.align		4
.L_6343:
        /*005c*/ 	.byte	0x04, 0x05
        /*005e*/ 	.short	(.L_6345 - .L_6344)
.L_6344:
        /*0060*/ 	.word	0x00000080
        /*0064*/ 	.word	0x00000001
        /*0068*/ 	.word	0x00000001
.L_6345:


//--------------------- .nv.info._ZN2at6native33batch_norm_transform_input_kernelIN3c104HalfES3_fLb1EiEEvNS_27GenericPackedTensorAccessorIKT_Lm3ENS_17RestrictPtrTraitsET3_EENS4_IS5_Lm3ES7_S8_EENS4_INSt11conditionalIXT2_ET1_T0_E4typeELm1ES7_S8_EESG_NS4_IKSD_Lm1ES7_S8_EESI_SC_ --------------------------
	.section	.nv.info._ZN2at6native33batch_norm_transform_input_kernelIN3c104HalfES3_fLb1EiEEvNS_27GenericPackedTensorAccessorIKT_Lm3ENS_17RestrictPtrTraitsET3_EENS4_IS5_Lm3ES7_S8_EENS4_INSt11conditionalIXT2_ET1_T0_E4typeELm1ES7_S8_EESG_NS4_IKSD_Lm1ES7_S8_EESI_SC_,"",@"SHT_CUDA_INFO"
	.sectionflags	@""
	.align	4


	//----- nvinfo : EIATTR_CUDA_API_VERSION
	.align		4
        /*0000*/ 	.byte	0x04, 0x37
        /*0002*/ 	.short	(.L_6347 - .L_6346)
.L_6346:
        /*0004*/ 	.word	0x00000082


	//----- nvinfo : EIATTR_SW2861232_WAR
	.align		4
.L_6347:
        /*0008*/ 	.byte	0x01, 0x35
	.zero		2


	//----- nvinfo : EIATTR_PARAM_CBANK
	.align		4
        /*000c*/ 	.byte	0x04, 0x0a
        /*000e*/ 	.short	(.L_6349 - .L_6348)
	.align		4
.L_6348:
        /*0010*/ 	.word	index@(.nv.constant0._ZN2at6native33batch_norm_transform_input_kernelIN3c104HalfES3_fLb1EiEEvNS_27GenericPackedTensorAccessorIKT_Lm3ENS_17RestrictPtrTraitsET3_EENS4_IS5_Lm3ES7_S8_EENS4_INSt11conditionalIXT2_ET1_T0_E4typeELm1ES7_S8_EESG_NS4_IKSD_Lm1ES7_S8_EESI_SC_)
        /*0014*/ 	.short	0x0160
        /*0016*/ 	.short	0x0084


	//----- nvinfo : EIATTR_CBANK_PARAM_SIZE
	.align		4
.L_6349:
        /*0018*/ 	.byte	0x03, 0x19
        /*001a*/ 	.short	0x0084


	//----- nvinfo : EIATTR_KPARAM_INFO
	.align		4
        /*001c*/ 	.byte	0x04, 0x17
        /*001e*/ 	.short	(.L_6351 - .L_6350)
.L_6350:
        /*0020*/ 	.word	0x00000000
        /*0024*/ 	.short	0x0006
        /*0026*/ 	.short	0x0080
        /*0028*/ 	.byte	0x00, 0xf0, 0x11, 0x00


	//----- nvinfo : EIATTR_KPARAM_INFO
	.align		4
.L_6351:
        /*002c*/ 	.byte	0x04, 0x17
        /*002e*/ 	.short	(.L_6353 - .L_6352)
.L_6352:
        /*0030*/ 	.word	0x00000000
        /*0034*/ 	.short	0x0005
        /*0036*/ 	.short	0x0070
        /*0038*/ 	.byte	0x00, 0xf0, 0x41, 0x00


	//----- nvinfo : EIATTR_KPARAM_INFO
	.align		4
.L_6353:
        /*003c*/ 	.byte	0x04, 0x17
        /*003e*/ 	.short	(.L_6355 - .L_6354)
.L_6354:
        /*0040*/ 	.word	0x00000000
        /*0044*/ 	.short	0x0004
        /*0046*/ 	.short	0x0060
        /*0048*/ 	.byte	0x00, 0xf0, 0x41, 0x00


	//----- nvinfo : EIATTR_KPARAM_INFO
	.align		4
.L_6355:
        /*004c*/ 	.byte	0x04, 0x17
        /*004e*/ 	.short	(.L_6357 - .L_6356)
.L_6356:
        /*0050*/ 	.word	0x00000000
        /*0054*/ 	.short	0x0003
        /*0056*/ 	.short	0x0050
        /*0058*/ 	.byte	0x00, 0xf0, 0x41, 0x00


	//----- nvinfo : EIATTR_KPARAM_INFO
	.align		4
.L_6357:
        /*005c*/ 	.byte	0x04, 0x17
        /*005e*/ 	.short	(.L_6359 - .L_6358)
.L_6358:
        /*0060*/ 	.word	0x00000000
        /*0064*/ 	.short	0x0002
        /*0066*/ 	.short	0x0040
        /*0068*/ 	.byte	0x00, 0xf0, 0x41, 0x00


	//----- nvinfo : EIATTR_KPARAM_INFO
	.align		4
.L_6359:
        /*006c*/ 	.byte	0x04, 0x17
        /*006e*/ 	.short	(.L_6361 - .L_6360)
.L_6360:
        /*0070*/ 	.word	0x00000000
        /*0074*/ 	.short	0x0001
        /*0076*/ 	.short	0x0020
        /*0078*/ 	.byte	0x00, 0xf0, 0x81, 0x00


	//----- nvinfo : EIATTR_KPARAM_INFO
	.align		4
.L_6361:
        /*007c*/ 	.byte	0x04, 0x17
        /*007e*/ 	.short	(.L_6363 - .L_6362)
.L_6362:
        /*0080*/ 	.word	0x00000000
        /*0084*/ 	.short	0x0000
        /*0086*/ 	.short	0x0000
        /*0088*/ 	.byte	0x00, 0xf0, 0x81, 0x00


	//----- nvinfo : EIATTR_MAXREG_COUNT
	.align		4
.L_6363:
        /*008c*/ 	.byte	0x03, 0x1b
        /*008e*/ 	.short	0x00ff


	//----- nvinfo : EIATTR_MERCURY_ISA_VERSION
	.align		4
        /*0090*/ 	.byte	0x03, 0x5f
        /*0092*/ 	.short	0x0000


	//----- nvinfo : EIATTR_EXIT_INSTR_OFFSETS
	.align		4
        /*0094*/ 	.byte	0x04, 0x1c
        /*0096*/ 	.short	(.L_6365 - .L_6364)


	//   ....[0]....
.L_6364:
        /*0098*/ 	.word	0x00000030


	//   ....[1]....
        /*009c*/ 	.word	0x00000150


	//   ....[2]....
        /*00a0*/ 	.word	0x000004a0


	//----- nvinfo : EIATTR_CRS_STACK_SIZE
	.align		4
.L_6365:
        /*00a4*/ 	.byte	0x04, 0x1e
        /*00a6*/ 	.short	(.L_6367 - .L_6366)
.L_6366:
        /*00a8*/ 	.word	0x00000000
.L_6367:


//--------------------- .nv.info._ZN2at6native33batch_norm_transform_input_kernelIN3c104HalfEffLb1EiEEvNS_27GenericPackedTensorAccessorIKT_Lm3ENS_17RestrictPtrTraitsET3_EENS4_IS5_Lm3ES7_S8_EENS4_INSt11conditionalIXT2_ET1_T0_E4typeELm1ES7_S8_EESG_NS4_IKSD_Lm1ES7_S8_EESI_SC_ --------------------------
	.section	.nv.info._ZN2at6native33batch_norm_transform_input_kernelIN3c104HalfEffLb1EiEEvNS_27GenericPackedTensorAccessorIKT_Lm3ENS_17RestrictPtrTraitsET3_EENS4_IS5_Lm3ES7_S8_EENS4_INSt11conditionalIXT2_ET1_T0_E4typeELm1ES7_S8_EESG_NS4_IKSD_Lm1ES7_S8_EESI_SC_,"",@"SHT_CUDA_INFO"
	.sectionflags	@""
	.align	4


	//----- nvinfo : EIATTR_CUDA_API_VERSION
	.align		4
        /*0000*/ 	.byte	0x04, 0x37
        /*0002*/ 	.short	(.L_6369 - .L_6368)
.L_6368:
        /*0004*/ 	.word	0x00000082


	//----- nvinfo : EIATTR_SW2861232_WAR
	.align		4
.L_6369:
        /*0008*/ 	.byte	0x01, 0x35
	.zero		2


	//----- nvinfo : EIATTR_PARAM_CBANK
	.align		4
        /*000c*/ 	.byte	0x04, 0x0a
        /*000e*/ 	.short	(.L_6371 - .L_6370)
	.align		4
.L_6370:
        /*0010*/ 	.word	index@(.nv.constant0._ZN2at6native33batch_norm_transform_input_kernelIN3c104HalfEffLb1EiEEvNS_27GenericPackedTensorAccessorIKT_Lm3ENS_17RestrictPtrTraitsET3_EENS4_IS5_Lm3ES7_S8_EENS4_INSt11conditionalIXT2_ET1_T0_E4typeELm1ES7_S8_EESG_NS4_IKSD_Lm1ES7_S8_EESI_SC_)
        /*0014*/ 	.short	0x0160
        /*0016*/ 	.short	0x0084


	//----- nvinfo : EIATTR_CBANK_PARAM_SIZE
	.align		4
.L_6371:
        /*0018*/ 	.byte	0x03, 0x19
        /*001a*/ 	.short	0x0084


	//----- nvinfo : EIATTR_KPARAM_INFO
	.align		4
        /*001c*/ 	.byte	0x04, 0x17
        /*001e*/ 	.short	(.L_6373 - .L_6372)
.L_6372:
        /*0020*/ 	.word	0x00000000
        /*0024*/ 	.short	0x0006
        /*0026*/ 	.short	0x0080
        /*0028*/ 	.byte	0x00, 0xf0, 0x11, 0x00


	//----- nvinfo : EIATTR_KPARAM_INFO
	.align		4
.L_6373:
        /*002c*/ 	.byte	0x04, 0x17
        /*002e*/ 	.short	(.L_6375 - .L_6374)
.L_6374:
        /*0030*/ 	.word	0x00000000
        /*0034*/ 	.short	0x0005
        /*0036*/ 	.short	0x0070
        /*0038*/ 	.byte	0x00, 0xf0, 0x41, 0x00


	//----- nvinfo : EIATTR_KPARAM_INFO
	.align		4
.L_6375:
        /*003c*/ 	.byte	0x04, 0x17
        /*003e*/ 	.short	(.L_6377 - .L_6376)
.L_6376:
        /*0040*/ 	.word	0x00000000
        /*0044*/ 	.short	0x0004
        /*0046*/ 	.short	0x0060
        /*0048*/ 	.byte	0x00, 0xf0, 0x41, 0x00


	//----- nvinfo : EIATTR_KPARAM_INFO
	.align		4
.L_6377:
        /*004c*/ 	.byte	0x04, 0x17
        /*004e*/ 	.short	(.L_6379 - .L_6378)
.L_6378:
        /*0050*/ 	.word	0x00000000
        /*0054*/ 	.short	0x0003
        /*0056*/ 	.short	0x0050
        /*0058*/ 	.byte	0x00, 0xf0, 0x41, 0x00


	//----- nvinfo : EIATTR_KPARAM_INFO
	.align		4
.L_6379:
        /*005c*/ 	.byte	0x04, 0x17
        /*005e*/ 	.short	(.L_6381 - .L_6380)
.L_6380:
        /*0060*/ 	.word	0x00000000
        /*0064*/ 	.short	0x0002
        /*0066*/ 	.short	0x0040
        /*0068*/ 	.byte	0x00, 0xf0, 0x41, 0x00


	//----- nvinfo : EIATTR_KPARAM_INFO
	.align		4
.L_6381:
        /*006c*/ 	.byte	0x04, 0x17
        /*006e*/ 	.short	(.L_6383 - .L_6382)
.L_6382:
        /*0070*/ 	.word	0x00000000
        /*0074*/ 	.short	0x0001
        /*0076*/ 	.short	0x0020
        /*0078*/ 	.byte	0x00, 0xf0, 0x81, 0x00


	//----- nvinfo : EIATTR_KPARAM_INFO
	.align		4
.L_6383:
        /*007c*/ 	.byte	0x04, 0x17
        /*007e*/ 	.short	(.L_6385 - .L_6384)
.L_6384:
        /*0080*/ 	.word	0x00000000
        /*0084*/ 	.short	0x0000
        /*0086*/ 	.short	0x0000
        /*0088*/ 	.byte	0x00, 0xf0, 0x81, 0x00


	//----- nvinfo : EIATTR_MAXREG_COUNT
	.align		4
.L_6385:
        /*008c*/ 	.byte	0x03, 0x1b
        /*008e*/ 	.short	0x00ff


	//----- nvinfo : EIATTR_MERCURY_ISA_VERSION
	.align		4
        /*0090*/ 	.byte	0x03, 0x5f
        /*0092*/ 	.short	0x0000


	//----- nvinfo : EIATTR_EXIT_INSTR_OFFSETS
	.align		4
        /*0094*/ 	.byte	0x04, 0x1c
        /*0096*/ 	.short	(.L_6387 - .L_6386)


	//   ....[0]....
.L_6386:
        /*0098*/ 	.word	0x00000030


	//   ....[1]....
        /*009c*/ 	.word	0x00000170


	//   ....[2]....
        /*00a0*/ 	.word	0x00000470


	//----- nvinfo : EIATTR_CRS_STACK_SIZE
	.align		4
.L_6387:
        /*00a4*/ 	.byte	0x04, 0x1e
        /*00a6*/ 	.short	(.L_6389 - .L_6388)
.L_6388:
        /*00a8*/ 	.word	0x00000000
.L_6389:


//--------------------- .nv.info._ZN2at6native33batch_norm_transform_input_kernelIN3c108BFloat16ES3_fLb1EiEEvNS_27GenericPackedTensorAccessorIKT_Lm3ENS_17RestrictPtrTraitsET3_EENS4_IS5_Lm3ES7_S8_EENS4_INSt11conditionalIXT2_ET1_T0_E4typeELm1ES7_S8_EESG_NS4_IKSD_Lm1ES7_S8_EESI_SC_ --------------------------
	.section	.nv.info._ZN2at6native33batch_norm_transform_input_kernelIN3c108BFloat16ES3_fLb1EiEEvNS_27GenericPackedTensorAccessorIKT_Lm3ENS_17RestrictPtrTraitsET3_EENS4_IS5_Lm3ES7_S8_EENS4_INSt11conditionalIXT2_ET1_T0_E4typeELm1ES7_S8_EESG_NS4_IKSD_Lm1ES7_S8_EESI_SC_,"",@"SHT_CUDA_INFO"
	.sectionflags	@""
	.align	4


	//----- nvinfo : EIATTR_CUDA_API_VERSION
	.align		4
        /*0000*/ 	.byte	0x04, 0x37
        /*0002*/ 	.short	(.L_6391 - .L_6390)
.L_6390:
        /*0004*/ 	.word	0x00000082


	//----- nvinfo : EIATTR_SW2861232_WAR
	.align		4
.L_6391:
        /*0008*/ 	.byte	0x01, 0x35
	.zero		2


	//----- nvinfo : EIATTR_PARAM_CBANK
	.align		4
        /*000c*/ 	.byte	0x04, 0x0a
        /*000e*/ 	.short	(.L_6393 - .L_6392)
	.align		4
.L_6392:
        /*0010*/ 	.word	index@(.nv.constant0._ZN2at6native33batch_norm_transform_input_kernelIN3c108BFloat16ES3_fLb1EiEEvNS_27GenericPackedTensorAccessorIKT_Lm3ENS_17RestrictPtrTraitsET3_EENS4_IS5_Lm3ES7_S8_EENS4_INSt11conditionalIXT2_ET1_T0_E4typeELm1ES7_S8_EESG_NS4_IKSD_Lm1ES7_S8_EESI_SC_)
        /*0014*/ 	.short	0x0160
        /*0016*/ 	.short	0x0084


	//----- nvinfo : EIATTR_CBANK_PARAM_SIZE
	.align		4
.L_6393:
        /*0018*/ 	.byte	0x03, 0x19
        /*001a*/ 	.short	0x0084


	//----- nvinfo : EIATTR_KPARAM_INFO
	.align		4
        /*001c*/ 	.byte	0x04, 0x17
        /*001e*/ 	.short	(.L_6395 - .L_6394)
.L_6394:
        /*0020*/ 	.word	0x00000000
        /*0024*/ 	.short	0x0006
        /*0026*/ 	.short	0x0080
        /*0028*/ 	.byte	0x00, 0xf0, 0x11, 0x00


	//----- nvinfo : EIATTR_KPARAM_INFO
	.align		4
.L_6395:
        /*002c*/ 	.byte	0x04, 0x17
        /*002e*/ 	.short	(.L_6397 - .L_6396)
.L_6396:
        /*0030*/ 	.word	0x00000000
        /*0034*/ 	.short	0x0005
        /*0036*/ 	.short	0x0070
        /*0038*/ 	.byte	0x00, 0xf0, 0x41, 0x00


	//----- nvinfo : EIATTR_KPARAM_INFO
	.align		4
.L_6397:
        /*003c*/ 	.byte	0x04, 0x17
        /*003e*/ 	.short	(.L_6399 - .L_6398)
.L_6398:
        /*0040*/ 	.word	0x00000000
        /*0044*/ 	.short	0x0004
        /*0046*/ 	.short	0x0060
        /*0048*/ 	.byte	0x00, 0xf0, 0x41, 0x00


	//----- nvinfo : EIATTR_KPARAM_INFO
	.align		4
.L_6399:
        /*004c*/ 	.byte	0x04, 0x17
        /*004e*/ 	.short	(.L_6401 - .L_6400)
.L_6400:
        /*0050*/ 	.word	0x00000000
        /*0054*/ 	.short	0x0003
        /*0056*/ 	.short	0x0050
        /*0058*/ 	.byte	0x00, 0xf0, 0x41, 0x00


	//----- nvinfo : EIATTR_KPARAM_INFO
	.align		4
.L_6401:
        /*005c*/ 	.byte	0x04, 0x17
        /*005e*/ 	.short	(.L_6403 - .L_6402)
.L_6402:
        /*0060*/ 	.word	0x00000000
        /*0064*/ 	.short	0x0002
        /*0066*/ 	.short	0x0040
        /*0068*/ 	.byte	0x00, 0xf0, 0x41, 0x00


	//----- nvinfo : EIATTR_KPARAM_INFO
	.align		4
.L_6403:
        /*006c*/ 	.byte	0x04, 0x17
        /*006e*/ 	.short	(.L_6405 - .L_6404)
.L_6404:
        /*0070*/ 	.word	0x00000000
        /*0074*/ 	.short	0x0001
        /*0076*/ 	.short	0x0020
        /*0078*/ 	.byte	0x00, 0xf0, 0x81, 0x00


	//----- nvinfo : EIATTR_KPARAM_INFO
	.align		4
.L_6405:
        /*007c*/ 	.byte	0x04, 0x17
        /*007e*/ 	.short	(.L_6407 - .L_6406)
.L_6406:
        /*0080*/ 	.word	0x00000000
        /*0084*/ 	.short	0x0000
        /*0086*/ 	.short	0x0000
        /*0088*/ 	.byte	0x00, 0xf0, 0x81, 0x00


	//----- nvinfo : EIATTR_MAXREG_COUNT
	.align		4
.L_6407:
        /*008c*/ 	.byte	0x03, 0x1b
        /*008e*/ 	.short	0x00ff


	//----- nvinfo : EIATTR_MERCURY_ISA_VERSION
	.align		4
        /*0090*/ 	.byte	0x03, 0x5f
        /*0092*/ 	.short	0x0000


	//----- nvinfo : EIATTR_EXIT_INSTR_OFFSETS
	.align		4
        /*0094*/ 	.byte	0x04, 0x1c
        /*0096*/ 	.short	(.L_6409 - .L_6408)


	//   ....[0]....
.L_6408:
        /*0098*/ 	.word	0x00000030


	//   ....[1]....
        /*009c*/ 	.word	0x00000150


	//   ....[2]....
        /*00a0*/ 	.word	0x00000490


	//----- nvinfo : EIATTR_CRS_STACK_SIZE
	.align		4
.L_6409:
        /*00a4*/ 	.byte	0x04, 0x1e
        /*00a6*/ 	.short	(.L_6411 - .L_6410)
.L_6410:
        /*00a8*/ 	.word	0x00000000
.L_6411:


//--------------------- .nv.info._ZN2at6native33batch_norm_transform_input_kernelIN3c108BFloat16EffLb1EiEEvNS_27GenericPackedTensorAccessorIKT_Lm3ENS_17RestrictPtrTraitsET3_EENS4_IS5_Lm3ES7_S8_EENS4_INSt11conditionalIXT2_ET1_T0_E4typeELm1ES7_S8_EESG_NS4_IKSD_Lm1ES7_S8_EESI_SC_ --------------------------
	.section	.nv.info._ZN2at6native33batch_norm_transform_input_kernelIN3c108BFloat16EffLb1EiEEvNS_27GenericPackedTensorAccessorIKT_Lm3ENS_17RestrictPtrTraitsET3_EENS4_IS5_Lm3ES7_S8_EENS4_INSt11conditionalIXT2_ET1_T0_E4typeELm1ES7_S8_EESG_NS4_IKSD_Lm1ES7_S8_EESI_SC_,"",@"SHT_CUDA_INFO"
	.sectionflags	@""
	.align	4


	//----- nvinfo : EIATTR_CUDA_API_VERSION
	.align		4
        /*0000*/ 	.byte	0x04, 0x37
        /*0002*/ 	.short	(.L_6413 - .L_6412)
.L_6412:
        /*0004*/ 	.word	0x00000082


	//----- nvinfo : EIATTR_SW2861232_WAR
	.align		4
.L_6413:
        /*0008*/ 	.byte	0x01, 0x35
	.zero		2


	//----- nvinfo : EIATTR_PARAM_CBANK
	.align		4
        /*000c*/ 	.byte	0x04, 0x0a
        /*000e*/ 	.short	(.L_6415 - .L_6414)
	.align		4
.L_6414:
        /*0010*/ 	.word	index@(.nv.constant0._ZN2at6native33batch_norm_transform_input_kernelIN3c108BFloat16EffLb1EiEEvNS_27GenericPackedTensorAccessorIKT_Lm3ENS_17RestrictPtrTraitsET3_EENS4_IS5_Lm3ES7_S8_EENS4_INSt11conditionalIXT2_ET1_T0_E4typeELm1ES7_S8_EESG_NS4_IKSD_Lm1ES7_S8_EESI_SC_)
        /*0014*/ 	.short	0x0160
        /*0016*/ 	.short	0x0084


	//----- nvinfo : EIATTR_CBANK_PARAM_SIZE
	.align		4
.L_6415:
        /*0018*/ 	.byte	0x03, 0x19
        /*001a*/ 	.short	0x0084


	//----- nvinfo : EIATTR_KPARAM_INFO
	.align		4
        /*001c*/ 	.byte	0x04, 0x17
        /*001e*/ 	.short	(.L_6417 - .L_6416)
.L_6416:
        /*0020*/ 	.word	0x00000000
        /*0024*/ 	.short	0x0006
        /*0026*/ 	.short	0x0080
        /*0028*/ 	.byte	0x00, 0xf0, 0x11, 0x00


	//----- nvinfo : EIATTR_KPARAM_INFO
	.align		4
.L_6417:
        /*002c*/ 	.byte	0x04, 0x17
        /*002e*/ 	.short	(.L_6419 - .L_6418)
.L_6418:
        /*0030*/ 	.word	0x00000000
        /*0034*/ 	.short	0x0005
        /*0036*/ 	.short	0x0070
        /*0038*/ 	.byte	0x00, 0xf0, 0x41, 0x00


	//----- nvinfo : EIATTR_KPARAM_INFO
	.align		4
.L_6419:
        /*003c*/ 	.byte	0x04, 0x17
        /*003e*/ 	.short	(.L_6421 - .L_6420)
.L_6420:
        /*0040*/ 	.word	0x00000000
        /*0044*/ 	.short	0x0004
        /*0046*/ 	.short	0x0060
        /*0048*/ 	.byte	0x00, 0xf0, 0x41, 0x00


	//----- nvinfo : EIATTR_KPARAM_INFO
	.align		4
.L_6421:
        /*004c*/ 	.byte	0x04, 0x17
        /*004e*/ 	.short	(.L_6423 - .L_6422)
.L_6422:
        /*0050*/ 	.word	0x00000000
        /*0054*/ 	.short	0x0003
        /*0056*/ 	.short	0x0050
        /*0058*/ 	.byte	0x00, 0xf0, 0x41, 0x00


	//----- nvinfo : EIATTR_KPARAM_INFO
	.align		4
.L_6423:
        /*005c*/ 	.byte	0x04, 0x17
        /*005e*/ 	.short	(.L_6425 - .L_6424)
.L_6424:
        /*0060*/ 	.word	0x00000000
        /*0064*/ 	.short	0x0002
        /*0066*/ 	.short	0x0040
        /*0068*/ 	.byte	0x00, 0xf0, 0x41, 0x00


	//----- nvinfo : EIATTR_KPARAM_INFO
	.align		4
.L_6425:
        /*006c*/ 	.byte	0x04, 0x17
        /*006e*/ 	.short	(.L_6427 - .L_6426)
.L_6426:
        /*0070*/ 	.word	0x00000000
        /*0074*/ 	.short	0x0001
        /*0076*/ 	.short	0x0020
        /*0078*/ 	.byte	0x00, 0xf0, 0x81, 0x00


	//----- nvinfo : EIATTR_KPARAM_INFO
	.align		4
.L_6427:
        /*007c*/ 	.byte	0x04, 0x17
        /*007e*/ 	.short	(.L_6429 - .L_6428)
.L_6428:
        /*0080*/ 	.word	0x00000000
        /*0084*/ 	.short	0x0000
        /*0086*/ 	.short	0x0000
        /*0088*/ 	.byte	0x00, 0xf0, 0x81, 0x00


	//----- nvinfo : EIATTR_MAXREG_COUNT
	.align		4
.L_6429:
        /*008c*/ 	.byte	0x03, 0x1b
        /*008e*/ 	.short	0x00ff


	//----- nvinfo : EIATTR_MERCURY_ISA_VERSION
	.align		4
        /*0090*/ 	.byte	0x03, 0x5f
        /*0092*/ 	.short	0x0000


	//----- nvinfo : EIATTR_EXIT_INSTR_OFFSETS
	.align		4
        /*0094*/ 	.byte	0x04, 0x1c
        /*0096*/ 	.short	(.L_6431 - .L_6430)


	//   ....[0]....
.L_6430:
        /*0098*/ 	.word	0x00000030


	//   ....[1]....
        /*009c*/ 	.word	0x00000170


	//   ....[2]....
        /*00a0*/ 	.word	0x00000470


	//----- nvinfo : EIATTR_CRS_STACK_SIZE
	.align		4
.L_6431:
        /*00a4*/ 	.byte	0x04, 0x1e
        /*00a6*/ 	.short	(.L_6433 - .L_6432)
.L_6432:
        /*00a8*/ 	.word	0x00000000
.L_6433:


//--------------------- .nv.info._ZN2at6native33batch_norm_transform_input_kernelIfffLb1EiEEvNS_27GenericPackedTensorAccessorIKT_Lm3ENS_17RestrictPtrTraitsET3_EENS2_IS3_Lm3ES5_S6_EENS2_INSt11conditionalIXT2_ET1_T0_E4typeELm1ES5_S6_EESE_NS2_IKSB_Lm1ES5_S6_EESG_SA_ --------------------------
	.section	.nv.info._ZN2at6native33batch_norm_transform_input_kernelIfffLb1EiEEvNS_27GenericPackedTensorAccessorIKT_Lm3ENS_17RestrictPtrTraitsET3_EENS2_IS3_Lm3ES5_S6_EENS2_INSt11conditionalIXT2_ET1_T0_E4typeELm1ES5_S6_EESE_NS2_IKSB_Lm1ES5_S6_EESG_SA_,"",@"SHT_CUDA_INFO"
	.sectionflags	@""
	.align	4


	//----- nvinfo : EIATTR_CUDA_API_VERSION
	.align		4
        /*0000*/ 	.byte	0x04, 0x37
        /*0002*/ 	.short	(.L_6435 - .L_6434)
.L_6434:
        /*0004*/ 	.word	0x00000082


	//----- nvinfo : EIATTR_SW2861232_WAR
	.align		4
.L_6435:
        /*0008*/ 	.byte	0x01, 0x35
	.zero		2


	//----- nvinfo : EIATTR_PARAM_CBANK
	.align		4
        /*000c*/ 	.byte	0x04, 0x0a
        /*000e*/ 	.short	(.L_6437 - .L_6436)
	.align		4
.L_6436:
        /*0010*/ 	.word	index@(.nv.constant0._ZN2at6native33batch_norm_transform_input_kernelIfffLb1EiEEvNS_27GenericPackedTensorAccessorIKT_Lm3ENS_17RestrictPtrTraitsET3_EENS2_IS3_Lm3ES5_S6_EENS2_INSt11conditionalIXT2_ET1_T0_E4typeELm1ES5_S6_EESE_NS2_IKSB_Lm1ES5_S6_EESG_SA_)
        /*0014*/ 	.short	0x0160
        /*0016*/ 	.short	0x0084


	//----- nvinfo : EIATTR_CBANK_PARAM_SIZE
	.align		4
.L_6437:
        /*0018*/ 	.byte	0x03, 0x19
        /*001a*/ 	.short	0x0084


	//----- nvinfo : EIATTR_KPARAM_INFO
	.align		4
        /*001c*/ 	.byte	0x04, 0x17
        /*001e*/ 	.short	(.L_6439 - .L_6438)
.L_6438:
        /*0020*/ 	.word	0x00000000
        /*0024*/ 	.short	0x0006
        /*0026*/ 	.short	0x0080
        /*0028*/ 	.byte	0x00, 0xf0, 0x11, 0x00


	//----- nvinfo : EIATTR_KPARAM_INFO
	.align		4
.L_6439:
        /*002c*/ 	.byte	0x04, 0x17
        /*002e*/ 	.short	(.L_6441 - .L_6440)
.L_6440:
        /*0030*/ 	.word	0x00000000
        /*0034*/ 	.short	0x0005
        /*0036*/ 	.short	0x0070
        /*0038*/ 	.byte	0x00, 0xf0, 0x41, 0x00


	//----- nvinfo : EIATTR_KPARAM_INFO
	.align		4
.L_6441:
        /*003c*/ 	.byte	0x04, 0x17
        /*003e*/ 	.short	(.L_6443 - .L_6442)
.L_6442:
        /*0040*/ 	.word	0x00000000
        /*0044*/ 	.short	0x0004
        /*0046*/ 	.short	0x0060
        /*0048*/ 	.byte	0x00, 0xf0, 0x41, 0x00


	//----- nvinfo : EIATTR_KPARAM_INFO
	.align		4
.L_6443:
        /*004c*/ 	.byte	0x04, 0x17
        /*004e*/ 	.short	(.L_6445 - .L_6444)
.L_6444:
        /*0050*/ 	.word	0x00000000
        /*0054*/ 	.short	0x0003
        /*0056*/ 	.short	0x0050
        /*0058*/ 	.byte	0x00, 0xf0, 0x41, 0x00


	//----- nvinfo : EIATTR_KPARAM_INFO
	.align		4
.L_6445:
        /*005c*/ 	.byte	0x04, 0x17
        /*005e*/ 	.short	(.L_6447 - .L_6446)
.L_6446:
        /*0060*/ 	.word	0x00000000
        /*0064*/ 	.short	0x0002
        /*0066*/ 	.short	0x0040
        /*0068*/ 	.byte	0x00, 0xf0, 0x41, 0x00


	//----- nvinfo : EIATTR_KPARAM_INFO
	.align		4
.L_6447:
        /*006c*/ 	.byte	0x04, 0x17
        /*006e*/ 	.short	(.L_6449 - .L_6448)
.L_6448:
        /*0070*/ 	.word	0x00000000
        /*0074*/ 	.short	0x0001
        /*0076*/ 	.short	0x0020
        /*0078*/ 	.byte	0x00, 0xf0, 0x81, 0x00


	//----- nvinfo : EIATTR_KPARAM_INFO
	.align		4
.L_6449:
        /*007c*/ 	.byte	0x04, 0x17
        /*007e*/ 	.short	(.L_6451 - .L_6450)
.L_6450:
        /*0080*/ 	.word	0x00000000
        /*0084*/ 	.short	0x0000
        /*0086*/ 	.short	0x0000
        /*0088*/ 	.byte	0x00, 0xf0, 0x81, 0x00


	//----- nvinfo : EIATTR_MAXREG_COUNT
	.align		4
.L_6451:
        /*008c*/ 	.byte	0x03, 0x1b
        /*008e*/ 	.short	0x00ff


	//----- nvinfo : EIATTR_MERCURY_ISA_VERSION
	.align		4
        /*0090*/ 	.byte	0x03, 0x5f
        /*0092*/ 	.short	0x0000


	//----- nvinfo : EIATTR_EXIT_INSTR_OFFSETS
	.align		4
        /*0094*/ 	.byte	0x04, 0x1c
        /*0096*/ 	.short	(.L_6453 - .L_6452)


	//   ....[0]....
.L_6452:
        /*0098*/ 	.word	0x00000030


	//   ....[1]....
        /*009c*/ 	.word	0x00000170


	//   ....[2]....
        /*00a0*/ 	.word	0x00000450


	//----- nvinfo : EIATTR_CRS_STACK_SIZE
	.align		4
.L_6453:
        /*00a4*/ 	.byte	0x04, 0x1e
        /*00a6*/ 	.short	(.L_6455 - .L_6454)
.L_6454:
        /*00a8*/ 	.word	0x00000000
.L_6455:


//--------------------- .nv.info._ZN2at6native33batch_norm_transform_input_kernelIdddLb1EiEEvNS_27GenericPackedTensorAccessorIKT_Lm3ENS_17RestrictPtrTraitsET3_EENS2_IS3_Lm3ES5_S6_EENS2_INSt11conditionalIXT2_ET1_T0_E4typeELm1ES5_S6_EESE_NS2_IKSB_Lm1ES5_S6_EESG_SA_ --------------------------
	.section	.nv.info._ZN2at6native33batch_norm_transform_input_kernelIdddLb1EiEEvNS_27GenericPackedTensorAccessorIKT_Lm3ENS_17RestrictPtrTraitsET3_EENS2_IS3_Lm3ES5_S6_EENS2_INSt11conditionalIXT2_ET1_T0_E4typeELm1ES5_S6_EESE_NS2_IKSB_Lm1ES5_S6_EESG_SA_,"",@"SHT_CUDA_INFO"
	.sectionflags	@""
	.align	4


	//----- nvinfo : EIATTR_CUDA_API_VERSION
	.align		4
        /*0000*/ 	.byte	0x04, 0x37
        /*0002*/ 	.short	(.L_6457 - .L_6456)
.L_6456:
        /*0004*/ 	.word	0x00000082


	//----- nvinfo : EIATTR_SW2861232_WAR
	.align		4
.L_6457:
        /*0008*/ 	.byte	0x01, 0x35
	.zero		2


	//----- nvinfo : EIATTR_PARAM_CBANK
	.align		4
        /*000c*/ 	.byte	0x04, 0x0a
        /*000e*/ 	.short	(.L_6459 - .L_6458)
	.align		4
.L_6458:
        /*0010*/ 	.word	index@(.nv.constant0._ZN2at6native33batch_norm_transform_input_kernelIdddLb1EiEEvNS_27GenericPackedTensorAccessorIKT_Lm3ENS_17RestrictPtrTraitsET3_EENS2_IS3_Lm3ES5_S6_EENS2_INSt11conditionalIXT2_ET1_T0_E4typeELm1ES5_S6_EESE_NS2_IKSB_Lm1ES5_S6_EESG_SA_)
        /*0014*/ 	.short	0x0160
        /*0016*/ 	.short	0x0088


	//----- nvinfo : EIATTR_CBANK_PARAM_SIZE
	.align		4
.L_6459:
        /*0018*/ 	.byte	0x03, 0x19
        /*001a*/ 	.short	0x0088


	//----- nvinfo : EIATTR_KPARAM_INFO
	.align		4
        /*001c*/ 	.byte	0x04, 0x17
        /*001e*/ 	.short	(.L_6461 - .L_6460)
.L_6460:
        /*0020*/ 	.word	0x00000000
        /*0024*/ 	.short	0x0006
        /*0026*/ 	.short	0x0080
        /*0028*/ 	.byte	0x00, 0xf0, 0x21, 0x00


	//----- nvinfo : EIATTR_KPARAM_INFO
	.align		4
.L_6461:
        /*002c*/ 	.byte	0x04, 0x17
        /*002e*/ 	.short	(.L_6463 - .L_6462)
.L_6462:
        /*0030*/ 	.word	0x00000000
        /*0034*/ 	.short	0x0005
        /*0036*/ 	.short	0x0070
        /*0038*/ 	.byte	0x00, 0xf0, 0x41, 0x00


	//----- nvinfo : EIATTR_KPARAM_INFO
	.align		4
.L_6463:
        /*003c*/ 	.byte	0x04, 0x17
        /*003e*/ 	.short	(.L_6465 - .L_6464)
.L_6464:
        /*0040*/ 	.word	0x00000000
        /*0044*/ 	.short	0x0004
        /*0046*/ 	.short	0x0060
        /*0048*/ 	.byte	0x00, 0xf0, 0x41, 0x00


	//----- nvinfo : EIATTR_KPARAM_INFO
	.align		4
.L_6465:
        /*004c*/ 	.byte	0x04, 0x17
        /*004e*/ 	.short	(.L_6467 - .L_6466)
.L_6466:
        /*0050*/ 	.word	0x00000000
        /*0054*/ 	.short	0x0003
        /*0056*/ 	.short	0x0050
        /*0058*/ 	.byte	0x00, 0xf0, 0x41, 0x00


	//----- nvinfo : EIATTR_KPARAM_INFO
	.align		4
.L_6467:
        /*005c*/ 	.byte	0x04, 0x17
        /*005e*/ 	.short	(.L_6469 - .L_6468)
.L_6468:
        /*0060*/ 	.word	0x00000000
        /*0064*/ 	.short	0x0002
        /*0066*/ 	.short	0x0040
        /*0068*/ 	.byte	0x00, 0xf0, 0x41, 0x00


	//----- nvinfo : EIATTR_KPARAM_INFO
	.align		4
.L_6469:
        /*006c*/ 	.byte	0x04, 0x17
        /*006e*/ 	.short	(.L_6471 - .L_6470)
.L_6470:
        /*0070*/ 	.word	0x00000000
        /*0074*/ 	.short	0x0001
        /*0076*/ 	.short	0x0020
        /*0078*/ 	.byte	0x00, 0xf0, 0x81, 0x00


	//----- nvinfo : EIATTR_KPARAM_INFO
	.align		4
.L_6471:
        /*007c*/ 	.byte	0x04, 0x17
        /*007e*/ 	.short	(.L_6473 - .L_6472)
.L_6472:
        /*0080*/ 	.word	0x00000000
        /*0084*/ 	.short	0x0000
        /*0086*/ 	.short	0x0000
        /*0088*/ 	.byte	0x00, 0xf0, 0x81, 0x00


	//----- nvinfo : EIATTR_MAXREG_COUNT
	.align		4
.L_6473:
        /*008c*/ 	.byte	0x03, 0x1b
        /*008e*/ 	.short	0x00ff


	//----- nvinfo : EIATTR_MERCURY_ISA_VERSION
	.align		4
        /*0090*/ 	.byte	0x03, 0x5f
        /*0092*/ 	.short	0x0000


	//----- nvinfo : EIATTR_EXIT_INSTR_OFFSETS
	.align		4
        /*0094*/ 	.byte	0x04, 0x1c
        /*0096*/ 	.short	(.L_6475 - .L_6474)


	//   ....[0]....
.L_6474:
        /*0098*/ 	.word	0x00000030


	//   ....[1]....
        /*009c*/ 	.word	0x00000180


	//   ....[2]....
        /*00a0*/ 	.word	0x00000470


	//----- nvinfo : EIATTR_CRS_STACK_SIZE
	.align		4
.L_6475:
        /*00a4*/ 	.byte	0x04, 0x1e
        /*00a6*/ 	.short	(.L_6477 - .L_6476)
.L_6476:
        /*00a8*/ 	.word	0x00000000
.L_6477:


//--------------------- .nv.info._ZN2at6native46batch_norm_backward_elemt_channels_last_kernelILi4EN3c108BFloat16EfS3_EEvPKT0_S6_PKT1_S9_PKT2_S9_S9_PS4_S7_ii --------------------------
	.section	.nv.info._ZN2at6native46batch_norm_backward_elemt_channels_last_kernelILi4EN3c108BFloat16EfS3_EEvPKT0_S6_PKT1_S9_PKT2_S9_S9_PS4_S7_ii,"",@"SHT_CUDA_INFO"
	.sectionflags	@""
	.align	4


	//----- nvinfo : EIATTR_CUDA_API_VERSION
	.align		4
        /*0000*/ 	.byte	0x04, 0x37
        /*0002*/ 	.short	(.L_6479 - .L_6478)
.L_6478:
        /*0004*/ 	.word	0x00000082


	//----- nvinfo : EIATTR_SW2861232_WAR
	.align		4
.L_6479:
        /*0008*/ 	.byte	0x01, 0x35
	.zero		2


	//----- nvinfo : EIATTR_PARAM_CBANK
	.align		4
        /*000c*/ 	.byte	0x04, 0x0a
        /*000e*/ 	.short	(.L_6481 - .L_6480)
	.align		4
.L_6480:
        /*0010*/ 	.word	index@(.nv.constant0._ZN2at6native46batch_norm_backward_elemt_channels_last_kernelILi4EN3c108BFloat16EfS3_EEvPKT0_S6_PKT1_S9_PKT2_S9_S9_PS4_S7_ii)
        /*0014*/ 	.short	0x0160
        /*0016*/ 	.short	0x004c


	//----- nvinfo : EIATTR_CBANK_PARAM_SIZE
	.align		4
.L_6481:
        /*0018*/ 	.byte	0x03, 0x19
        /*001a*/ 	.short	0x004c


	//----- nvinfo : EIATTR_KPARAM_INFO
	.align		4
        /*001c*/ 	.byte	0x04, 0x17
        /*001e*/ 	.short	(.L_6483 - .L_6482)
.L_6482:
        /*0020*/ 	.word	0x00000000
        /*0024*/ 	.short	0x000a
        /*0026*/ 	.short	0x0048
        /*0028*/ 	.byte	0x00, 0xf0, 0x11, 0x00


	//----- nvinfo : EIATTR_KPARAM_INFO
	.align		4
.L_6483:
        /*002c*/ 	.byte	0x04, 0x17
        /*002e*/ 	.short	(.L_6485 - .L_6484)
.L_6484:
        /*0030*/ 	.word	0x00000000
        /*0034*/ 	.short	0x0009
        /*0036*/ 	.short	0x0044
        /*0038*/ 	.byte	0x00, 0xf0, 0x11, 0x00


	//----- nvinfo : EIATTR_KPARAM_INFO
	.align		4
.L_6485:
        /*003c*/ 	.byte	0x04, 0x17
        /*003e*/ 	.short	(.L_6487 - .L_6486)
.L_6486:
        /*0040*/ 	.word	0x00000000
        /*0044*/ 	.short	0x0008
        /*0046*/ 	.short	0x0040
        /*0048*/ 	.byte	0x00, 0xf0, 0x11, 0x00


	//----- nvinfo : EIATTR_KPARAM_INFO
	.align		4
.L_6487:
        /*004c*/ 	.byte	0x04, 0x17
        /*004e*/ 	.short	(.L_6489 - .L_6488)
.L_6488:
        /*0050*/ 	.word	0x00000000
        /*0054*/ 	.short	0x0007
        /*0056*/ 	.short	0x0038
        /*0058*/ 	.byte	0x00, 0xf0, 0x21, 0x00


	//----- nvinfo : EIATTR_KPARAM_INFO
	.align		4
.L_6489:
        /*005c*/ 	.byte	0x04, 0x17
        /*005e*/ 	.short	(.L_6491 - .L_6490)
.L_6490:
        /*0060*/ 	.word	0x00000000
        /*0064*/ 	.short	0x0006
        /*0066*/ 	.short	0x0030
        /*0068*/ 	.byte	0x00, 0xf0, 0x21, 0x00


	//----- nvinfo : EIATTR_KPARAM_INFO
	.align		4
.L_6491:
        /*006c*/ 	.byte	0x04, 0x17
        /*006e*/ 	.short	(.L_6493 - .L_6492)
.L_6492:
        /*0070*/ 	.word	0x00000000
        /*0074*/ 	.short	0x0005
        /*0076*/ 	.short	0x0028
        /*0078*/ 	.byte	0x00, 0xf0, 0x21, 0x00


	//----- nvinfo : EIATTR_KPARAM_INFO
	.align		4
.L_6493:
        /*007c*/ 	.byte	0x04, 0x17
        /*007e*/ 	.short	(.L_6495 - .L_6494)
.L_6494:
        /*0080*/ 	.word	0x00000000
        /*0084*/ 	.short	0x0004
        /*0086*/ 	.short	0x0020
        /*0088*/ 	.byte	0x00, 0xf0, 0x21, 0x00


	//----- nvinfo : EIATTR_KPARAM_INFO
	.align		4
.L_6495:
        /*008c*/ 	.byte	0x04, 0x17
        /*008e*/ 	.short	(.L_6497 - .L_6496)
.L_6496:
        /*0090*/ 	.word	0x00000000
        /*0094*/ 	.short	0x0003
        /*0096*/ 	.short	0x0018
        /*0098*/ 	.byte	0x00, 0xf0, 0x21, 0x00


	//----- nvinfo : EIATTR_KPARAM_INFO
	.align		4
.L_6497:
        /*009c*/ 	.byte	0x04, 0x17
        /*009e*/ 	.short	(.L_6499 - .L_6498)
.L_6498:
        /*00a0*/ 	.word	0x00000000
        /*00a4*/ 	.short	0x0002
        /*00a6*/ 	.short	0x0010
        /*00a8*/ 	.byte	0x00, 0xf0, 0x21, 0x00


	//----- nvinfo : EIATTR_KPARAM_INFO
	.align		4
.L_6499:
        /*00ac*/ 	.byte	0x04, 0x17
        /*00ae*/ 	.short	(.L_6501 - .L_6500)
.L_6500:
        /*00b0*/ 	.word	0x00000000
        /*00b4*/ 	.short	0x0001
        /*00b6*/ 	.short	0x0008
        /*00b8*/ 	.byte	0x00, 0xf0, 0x21, 0x00


	//----- nvinfo : EIATTR_KPARAM_INFO
	.align		4
.L_6501:
        /*00bc*/ 	.byte	0x04, 0x17
        /*00be*/ 	.short	(.L_6503 - .L_6502)
.L_6502:
        /*00c0*/ 	.word	0x00000000
        /*00c4*/ 	.short	0x0000
        /*00c6*/ 	.short	0x0000
        /*00c8*/ 	.byte	0x00, 0xf0, 0x21, 0x00


	//----- nvinfo : EIATTR_MAXREG_COUNT
	.align		4
.L_6503:
        /*00cc*/ 	.byte	0x03, 0x1b
        /*00ce*/ 	.short	0x00ff


	//----- nvinfo : EIATTR_MERCURY_ISA_VERSION
	.align		4
        /*00d0*/ 	.byte	0x03, 0x5f
        /*00d2*/ 	.short	0x0000


	//----- nvinfo : EIATTR_EXIT_INSTR_OFFSETS
	.align		4
        /*00d4*/ 	.byte	0x04, 0x1c
        /*00d6*/ 	.short	(.L_6505 - .L_6504)


	//   ....[0]....
.L_6504:
        /*00d8*/ 	.word	0x00000090


	//   ....[1]....
        /*00dc*/ 	.word	0x00000360


	//   ....[2]....
        /*00e0*/ 	.word	0x00000f20


	//   ....[3]....
        /*00e4*/ 	.word	0x00001270


	//   ....[4]....
        /*00e8*/ 	.word	0x00001360
.L_6505:


//--------------------- .nv.info._ZN2at6native46batch_norm_backward_elemt_channels_last_kernelILi4EN3c108BFloat16EffEEvPKT0_S6_PKT1_S9_PKT2_S9_S9_PS4_S7_ii --------------------------
	.section	.nv.info._ZN2at6native46batch_norm_backward_elemt_channels_last_kernelILi4EN3c108BFloat16EffEEvPKT0_S6_PKT1_S9_PKT2_S9_S9_PS4_S7_ii,"",@"SHT_CUDA_INFO"
	.sectionflags	@""
	.align	4


	//----- nvinfo : EIATTR_CUDA_API_VERSION
	.align		4
        /*0000*/ 	.byte	0x04, 0x37
        /*0002*/ 	.short	(.L_6507 - .L_6506)
.L_6506:
        /*0004*/ 	.word	0x00000082


	//----- nvinfo : EIATTR_SW2861232_WAR
	.align		4
.L_6507:
        /*0008*/ 	.byte	0x01, 0x35
	.zero		2


	//----- nvinfo : EIATTR_PARAM_CBANK
	.align		4
        /*000c*/ 	.byte	0x04, 0x0a
        /*000e*/ 	.short	(.L_6509 - .L_6508)
	.align		4
.L_6508:
        /*0010*/ 	.word	index@(.nv.constant0._ZN2at6native46batch_norm_backward_elemt_channels_last_kernelILi4EN3c108BFloat16EffEEvPKT0_S6_PKT1_S9_PKT2_S9_S9_PS4_S7_ii)
        /*0014*/ 	.short	0x0160
        /*0016*/ 	.short	0x004c


	//----- nvinfo : EIATTR_CBANK_PARAM_SIZE
	.align		4
.L_6509:
        /*0018*/ 	.byte	0x03, 0x19
        /*001a*/ 	.short	0x004c


	//----- nvinfo : EIATTR_KPARAM_INFO
	.align		4
        /*001c*/ 	.byte	0x04, 0x17
        /*001e*/ 	.short	(.L_6511 - .L_6510)
.L_6510:
        /*0020*/ 	.word	0x00000000
        /*0024*/ 	.short	0x000a
        /*0026*/ 	.short	0x0048
        /*0028*/ 	.byte	0x00, 0xf0, 0x11, 0x00


	//----- nvinfo : EIATTR_KPARAM_INFO
	.align		4
.L_6511:
        /*002c*/ 	.byte	0x04, 0x17
        /*002e*/ 	.short	(.L_6513 - .L_6512)
.L_6512:
        /*0030*/ 	.word	0x00000000
        /*0034*/ 	.short	0x0009
        /*0036*/ 	.short	0x0044
        /*0038*/ 	.byte	0x00, 0xf0, 0x11, 0x00


	//----- nvinfo : EIATTR_KPARAM_INFO
	.align		4
.L_6513:
        /*003c*/ 	.byte	0x04, 0x17
        /*003e*/ 	.short	(.L_6515 - .L_6514)
.L_6514:
        /*0040*/ 	.word	0x00000000
        /*0044*/ 	.short	0x0008
        /*0046*/ 	.short	0x0040
        /*0048*/ 	.byte	0x00, 0xf0, 0x11, 0x00


	//----- nvinfo : EIATTR_KPARAM_INFO
	.align		4
.L_6515:
        /*004c*/ 	.byte	0x04, 0x17
        /*004e*/ 	.short	(.L_6517 - .L_6516)
.L_6516:
        /*0050*/ 	.word	0x00000000
        /*0054*/ 	.short	0x0007
        /*0056*/ 	.short	0x0038
        /*0058*/ 	.byte	0x00, 0xf0, 0x21, 0x00


	//----- nvinfo : EIATTR_KPARAM_INFO
	.align		4
.L_6517:
        /*005c*/ 	.byte	0x04, 0x17
        /*005e*/ 	.short	(.L_6519 - .L_6518)
.L_6518:
        /*0060*/ 	.word	0x00000000
        /*0064*/ 	.short	0x0006
        /*0066*/ 	.short	0x0030
        /*0068*/ 	.byte	0x00, 0xf0, 0x21, 0x00


	//----- nvinfo : EIATTR_KPARAM_INFO
	.align		4
.L_6519:
        /*006c*/ 	.byte	0x04, 0x17
        /*006e*/ 	.short	(.L_6521 - .L_6520)
.L_6520:
        /*0070*/ 	.word	0x00000000
        /*0074*/ 	.short	0x0005
        /*0076*/ 	.short	0x0028
        /*0078*/ 	.byte	0x00, 0xf0, 0x21, 0x00


	//----- nvinfo : EIATTR_KPARAM_INFO
	.align		4
.L_6521:
        /*007c*/ 	.byte	0x04, 0x17
        /*007e*/ 	.short	(.L_6523 - .L_6522)
.L_6522:
        /*0080*/ 	.word	0x00000000
        /*0084*/ 	.short	0x0004
        /*0086*/ 	.short	0x0020
        /*0088*/ 	.byte	0x00, 0xf0, 0x21, 0x00


	//----- nvinfo : EIATTR_KPARAM_INFO
	.align		4
.L_6523:
        /*008c*/ 	.byte	0x04, 0x17
        /*008e*/ 	.short	(.L_6525 - .L_6524)
.L_6524:
        /*0090*/ 	.word	0x00000000
        /*0094*/ 	.short	0x0003
        /*0096*/ 	.short	0x0018
        /*0098*/ 	.byte	0x00, 0xf0, 0x21, 0x00


	//----- nvinfo : EIATTR_KPARAM_INFO
	.align		4
.L_6525:
        /*009c*/ 	.byte	0x04, 0x17
        /*009e*/ 	.short	(.L_6527 - .L_6526)
.L_6526:
        /*00a0*/ 	.word	0x00000000
        /*00a4*/ 	.short	0x0002
        /*00a6*/ 	.short	0x0010
        /*00a8*/ 	.byte	0x00, 0xf0, 0x21, 0x00


	//----- nvinfo : EIATTR_KPARAM_INFO
	.align		4
.L_6527:
        /*00ac*/ 	.byte	0x04, 0x17
        /*00ae*/ 	.short	(.L_6529 - .L_6528)
.L_6528:
        /*00b0*/ 	.word	0x00000000
        /*00b4*/ 	.short	0x0001
        /*00b6*/ 	.short	0x0008
        /*00b8*/ 	.byte	0x00, 0xf0, 0x21, 0x00


	//----- nvinfo : EIATTR_KPARAM_INFO
	.align		4
.L_6529:
        /*00bc*/ 	.byte	0x04, 0x17
        /*00be*/ 	.short	(.L_6531 - .L_6530)
.L_6530:
        /*00c0*/ 	.word	0x00000000
        /*00c4*/ 	.short	0x0000
        /*00c6*/ 	.short	0x0000
        /*00c8*/ 	.byte	0x00, 0xf0, 0x21, 0x00


	//----- nvinfo : EIATTR_MAXREG_COUNT
	.align		4
.L_6531:
        /*00cc*/ 	.byte	0x03, 0x1b
        /*00ce*/ 	.short	0x00ff


	//----- nvinfo : EIATTR_MERCURY_ISA_VERSION
	.align		4
        /*00d0*/ 	.byte	0x03, 0x5f
        /*00d2*/ 	.short	0x0000


	//----- nvinfo : EIATTR_EXIT_INSTR_OFFSETS
	.align		4
        /*00d4*/ 	.byte	0x04, 0x1c
        /*00d6*/ 	.short	(.L_6533 - .L_6532)


	//   ....[0]....
.L_6532:
        /*00d8*/ 	.word	0x00000090


	//   ....[1]....
        /*00dc*/ 	.word	0x00000370


	//   ....[2]....
        /*00e0*/ 	.word	0x00000f10


	//   ....[3]....
        /*00e4*/ 	.word	0x00001260


	//   ....[4]....
        /*00e8*/ 	.word	0x00001350
.L_6533:


//--------------------- .nv.info._ZN2at6native46batch_norm_backward_elemt_channels_last_kernelILi4EN3c104HalfEfS3_EEvPKT0_S6_PKT1_S9_PKT2_S9_S9_PS4_S7_ii --------------------------
	.section	.nv.info._ZN2at6native46batch_norm_backward_elemt_channels_last_kernelILi4EN3c104HalfEfS3_EEvPKT0_S6_PKT1_S9_PKT2_S9_S9_PS4_S7_ii,"",@"SHT_CUDA_INFO"
	.sectionflags	@""
	.align	4


	//----- nvinfo : EIATTR_CUDA_API_VERSION
	.align		4
        /*0000*/ 	.byte	0x04, 0x37
        /*0002*/ 	.short	(.L_6535 - .L_6534)
.L_6534:
        /*0004*/ 	.word	0x00000082


	//----- nvinfo : EIATTR_SW2861232_WAR
	.align		4
.L_6535:
        /*0008*/ 	.byte	0x01, 0x35
	.zero		2


	//----- nvinfo : EIATTR_PARAM_CBANK
	.align		4
        /*000c*/ 	.byte	0x04, 0x0a
        /*000e*/ 	.short	(.L_6537 - .L_6536)
	.align		4
.L_6536:
        /*0010*/ 	.word	index@(.nv.constant0._ZN2at6native46batch_norm_backward_elemt_channels_last_kernelILi4EN3c104HalfEfS3_EEvPKT0_S6_PKT1_S9_PKT2_S9_S9_PS4_S7_ii)
        /*0014*/ 	.short	0x0160
        /*0016*/ 	.short	0x004c


	//----- nvinfo : EIATTR_CBANK_PARAM_SIZE
	.align		4
.L_6537:
        /*0018*/ 	.byte	0x03, 0x19
        /*001a*/ 	.short	0x004c


	//----- nvinfo : EIATTR_KPARAM_INFO
	.align		4
        /*001c*/ 	.byte	0x04, 0x17
        /*001e*/ 	.short	(.L_6539 - .L_6538)
.L_6538:
        /*0020*/ 	.word	0x00000000
        /*0024*/ 	.short	0x000a
        /*0026*/ 	.short	0x0048
        /*0028*/ 	.byte	0x00, 0xf0, 0x11, 0x00


	//----- nvinfo : EIATTR_KPARAM_INFO
	.align		4
.L_6539:
        /*002c*/ 	.byte	0x04, 0x17
        /*002e*/ 	.short	(.L_6541 - .L_6540)
.L_6540:
        /*0030*/ 	.word	0x00000000
        /*0034*/ 	.short	0x0009
        /*0036*/ 	.short	0x0044
        /*0038*/ 	.byte	0x00, 0xf0, 0x11, 0x00


	//----- nvinfo : EIATTR_KPARAM_INFO
	.align		4
.L_6541:
        /*003c*/ 	.byte	0x04, 0x17
        /*003e*/ 	.short	(.L_6543 - .L_6542)
.L_6542:
        /*0040*/ 	.word	0x00000000
        /*0044*/ 	.short	0x0008
        /*0046*/ 	.short	0x0040
        /*0048*/ 	.byte	0x00, 0xf0, 0x11, 0x00


	//----- nvinfo : EIATTR_KPARAM_INFO
	.align		4
.L_6543:
        /*004c*/ 	.byte	0x04, 0x17
        /*004e*/ 	.short	(.L_6545 - .L_6544)
.L_6544:
        /*0050*/ 	.word	0x00000000
        /*0054*/ 	.short	0x0007
        /*0056*/ 	.short	0x0038
        /*0058*/ 	.byte	0x00, 0xf0, 0x21, 0x00


	//----- nvinfo : EIATTR_KPARAM_INFO
	.align		4
.L_6545:
        /*005c*/ 	.byte	0x04, 0x17
        /*005e*/ 	.short	(.L_6547 - .L_6546)
.L_6546:
        /*0060*/ 	.word	0x00000000
        /*0064*/ 	.short	0x0006
        /*0066*/ 	.short	0x0030
        /*0068*/ 	.byte	0x00, 0xf0, 0x21, 0x00


	//----- nvinfo : EIATTR_KPARAM_INFO
	.align		4
.L_6547:
        /*006c*/ 	.byte	0x04, 0x17
        /*006e*/ 	.short	(.L_6549 - .L_6548)
.L_6548:
        /*0070*/ 	.word	0x00000000
        /*0074*/ 	.short	0x0005
        /*0076*/ 	.short	0x0028
        /*0078*/ 	.byte	0x00, 0xf0, 0x21, 0x00


	//----- nvinfo : EIATTR_KPARAM_INFO
	.align		4
.L_6549:
        /*007c*/ 	.byte	0x04, 0x17
        /*007e*/ 	.short	(.L_6551 - .L_6550)
.L_6550:
        /*0080*/ 	.word	0x00000000
        /*0084*/ 	.short	0x0004
        /*0086*/ 	.short	0x0020
        /*0088*/ 	.byte	0x00, 0xf0, 0x21, 0x00


	//----- nvinfo : EIATTR_KPARAM_INFO
	.align		4
.L_6551:
        /*008c*/ 	.byte	0x04, 0x17
        /*008e*/ 	.short	(.L_6553 - .L_6552)
.L_6552:
        /*0090*/ 	.word	0x00000000
        /*0094*/ 	.short	0x0003
        /*0096*/ 	.short	0x0018
        /*0098*/ 	.byte	0x00, 0xf0, 0x21, 0x00


	//----- nvinfo : EIATTR_KPARAM_INFO
	.align		4
.L_6553:
        /*009c*/ 	.byte	0x04, 0x17
        /*009e*/ 	.short	(.L_6555 - .L_6554)
.L_6554:
        /*00a0*/ 	.word	0x00000000
        /*00a4*/ 	.short	0x0002
        /*00a6*/ 	.short	0x0010
        /*00a8*/ 	.byte	0x00, 0xf0, 0x21, 0x00


	//----- nvinfo : EIATTR_KPARAM_INFO
	.align		4
.L_6555:
        /*00ac*/ 	.byte	0x04, 0x17
        /*00ae*/ 	.short	(.L_6557 - .L_6556)
.L_6556:
        /*00b0*/ 	.word	0x00000000
        /*00b4*/ 	.short	0x0001
        /*00b6*/ 	.short	0x0008
        /*00b8*/ 	.byte	0x00, 0xf0, 0x21, 0x00


	//----- nvinfo : EIATTR_KPARAM_INFO
	.align		4
.L_6557:
        /*00bc*/ 	.byte	0x04, 0x17
        /*00be*/ 	.short	(.L_6559 - .L_6558)
.L_6558:
        /*00c0*/ 	.word	0x00000000
        /*00c4*/ 	.short	0x0000
        /*00c6*/ 	.short	0x0000
        /*00c8*/ 	.byte	0x00, 0xf0, 0x21, 0x00


	//----- nvinfo : EIATTR_MAXREG_COUNT
	.align		4
.L_6559:
        /*00cc*/ 	.byte	0x03, 0x1b
        /*00ce*/ 	.short	0x00ff


	//----- nvinfo : EIATTR_MERCURY_ISA_VERSION
	.align		4
        /*00d0*/ 	.byte	0x03, 0x5f
        /*00d2*/ 	.short	0x0000


	//----- nvinfo : EIATTR_EXIT_INSTR_OFFSETS
	.align		4
        /*00d4*/ 	.byte	0x04, 0x1c
        /*00d6*/ 	.short	(.L_6561 - .L_6560)


	//   ....[0]....
.L_6560:
        /*00d8*/ 	.word	0x00000090


	//   ....[1]....
        /*00dc*/ 	.word	0x00000360


	//   ....[2]....
        /*00e0*/ 	.word	0x00000f30


	//   ....[3]....
        /*00e4*/ 	.word	0x00001280


	//   ....[4]....
        /*00e8*/ 	.word	0x00001370
.L_6561:


//--------------------- .nv.info._ZN2at6native46batch_norm_backward_elemt_channels_last_kernelILi4EN3c104HalfEffEEvPKT0_S6_PKT1_S9_PKT2_S9_S9_PS4_S7_ii --------------------------
	.section	.nv.info._ZN2at6native46batch_norm_backward_elemt_channels_last_kernelILi4EN3c104HalfEffEEvPKT0_S6_PKT1_S9_PKT2_S9_S9_PS4_S7_ii,"",@"SHT_CUDA_INFO"
	.sectionflags	@""
	.align	4


	//----- nvinfo : EIATTR_CUDA_API_VERSION
	.align		4
        /*0000*/ 	.byte	0x04, 0x37
        /*0002*/ 	.short	(.L_6563 - .L_6562)
.L_6562:
        /*0004*/ 	.word	0x00000082


	//----- nvinfo : EIATTR_SW2861232_WAR
	.align		4
.L_6563:
        /*0008*/ 	.byte	0x01, 0x35
	.zero		2


	//----- nvinfo : EIATTR_PARAM_CBANK
	.align		4
        /*000c*/ 	.byte	0x04, 0x0a
        /*000e*/ 	.short	(.L_6565 - .L_6564)
	.align		4
.L_6564:
        /*0010*/ 	.word	index@(.nv.constant0._ZN2at6native46batch_norm_backward_elemt_channels_last_kernelILi4EN3c104HalfEffEEvPKT0_S6_PKT1_S9_PKT2_S9_S9_PS4_S7_ii)
        /*0014*/ 	.short	0x0160
        /*0016*/ 	.short	0x004c


	//----- nvinfo : EIATTR_CBANK_PARAM_SIZE
	.align		4
.L_6565:
        /*0018*/ 	.byte	0x03, 0x19
        /*001a*/ 	.short	0x004c


	//----- nvinfo : EIATTR_KPARAM_INFO
	.align		4
        /*001c*/ 	.byte	0x04, 0x17
        /*001e*/ 	.short	(.L_6567 - .L_6566)
.L_6566:
        /*0020*/ 	.word	0x00000000
        /*0024*/ 	.short	0x000a
        /*0026*/ 	.short	0x0048
        /*0028*/ 	.byte	0x00, 0xf0, 0x11, 0x00


	//----- nvinfo : EIATTR_KPARAM_INFO
	.align		4
.L_6567:
        /*002c*/ 	.byte	0x04, 0x17
        /*002e*/ 	.short	(.L_6569 - .L_6568)
.L_6568:
        /*0030*/ 	.word	0x00000000
        /*0034*/ 	.short	0x0009
        /*0036*/ 	.short	0x0044
        /*0038*/ 	.byte	0x00, 0xf0, 0x11, 0x00


	//----- nvinfo : EIATTR_KPARAM_INFO
	.align		4
.L_6569:
        /*003c*/ 	.byte	0x04, 0x17
        /*003e*/ 	.short	(.L_6571 - .L_6570)
.L_6570:
        /*0040*/ 	.word	0x00000000
        /*0044*/ 	.short	0x0008
        /*0046*/ 	.short	0x0040
        /*0048*/ 	.byte	0x00, 0xf0, 0x11, 0x00


	//----- nvinfo : EIATTR_KPARAM_INFO
	.align		4
.L_6571:
        /*004c*/ 	.byte	0x04, 0x17
        /*004e*/ 	.short	(.L_6573 - .L_6572)
.L_6572:
        /*0050*/ 	.word	0x00000000
        /*0054*/ 	.short	0x0007
        /*0056*/ 	.short	0x0038
        /*0058*/ 	.byte	0x00, 0xf0, 0x21, 0x00


	//----- nvinfo : EIATTR_KPARAM_INFO
	.align		4
.L_6573:
        /*005c*/ 	.byte	0x04, 0x17
        /*005e*/ 	.short	(.L_6575 - .L_6574)
.L_6574:
        /*0060*/ 	.word	0x00000000
        /*0064*/ 	.short	0x0006
        /*0066*/ 	.short	0x0030
        /*0068*/ 	.byte	0x00, 0xf0, 0x21, 0x00


	//----- nvinfo : EIATTR_KPARAM_INFO
	.align		4
.L_6575:
        /*006c*/ 	.byte	0x04, 0x17
        /*006e*/ 	.short	(.L_6577 - .L_6576)
.L_6576:
        /*0070*/ 	.word	0x00000000
        /*0074*/ 	.short	0x0005
        /*0076*/ 	.short	0x0028
        /*0078*/ 	.byte	0x00, 0xf0, 0x21, 0x00


	//----- nvinfo : EIATTR_KPARAM_INFO
	.align		4
.L_6577:
        /*007c*/ 	.byte	0x04, 0x17
        /*007e*/ 	.short	(.L_6579 - .L_6578)
.L_6578:
        /*0080*/ 	.word	0x00000000
        /*0084*/ 	.short	0x0004
        /*0086*/ 	.short	0x0020
        /*0088*/ 	.byte	0x00, 0xf0, 0x21, 0x00


	//----- nvinfo : EIATTR_KPARAM_INFO
	.align		4
.L_6579:
        /*008c*/ 	.byte	0x04, 0x17
        /*008e*/ 	.short	(.L_6581 - .L_6580)
.L_6580:
        /*0090*/ 	.word	0x00000000
        /*0094*/ 	.short	0x0003
        /*0096*/ 	.short	0x0018
        /*0098*/ 	.byte	0x00, 0xf0, 0x21, 0x00


	//----- nvinfo : EIATTR_KPARAM_INFO
	.align		4
.L_6581:
        /*009c*/ 	.byte	0x04, 0x17
        /*009e*/ 	.short	(.L_6583 - .L_6582)
.L_6582:
        /*00a0*/ 	.word	0x00000000
        /*00a4*/ 	.short	0x0002
        /*00a6*/ 	.short	0x0010
        /*00a8*/ 	.byte	0x00, 0xf0, 0x21, 0x00


	//----- nvinfo : EIATTR_KPARAM_INFO
	.align		4
.L_6583:
        /*00ac*/ 	.byte	0x04, 0x17
        /*00ae*/ 	.short	(.L_6585 - .L_6584)
.L_6584:
        /*00b0*/ 	.word	0x00000000
        /*00b4*/ 	.short	0x0001
        /*00b6*/ 	.short	0x0008
        /*00b8*/ 	.byte	0x00, 0xf0, 0x21, 0x00


	//----- nvinfo : EIATTR_KPARAM_INFO
	.align		4
.L_6585:
        /*00bc*/ 	.byte	0x04, 0x17
        /*00be*/ 	.short	(.L_6587 - .L_6586)
.L_6586:
        /*00c0*/ 	.word	0x00000000
        /*00c4*/ 	.short	0x0000
        /*00c6*/ 	.short	0x0000
        /*00c8*/ 	.byte	0x00, 0xf0, 0x21, 0x00


	//----- nvinfo : EIATTR_MAXREG_COUNT
	.align		4
.L_6587:
        /*00cc*/ 	.byte	0x03, 0x1b
        /*00ce*/ 	.short	0x00ff


	//----- nvinfo : EIATTR_MERCURY_ISA_VERSION
	.align		4
        /*00d0*/ 	.byte	0x03, 0x5f
        /*00d2*/ 	.short	0x0000


	//----- nvinfo : EIATTR_EXIT_INSTR_OFFSETS
	.align		4
        /*00d4*/ 	.byte	0x04, 0x1c
        /*00d6*/ 	.short	(.L_6589 - .L_6588)


	//   ....[0]....
.L_6588:
        /*00d8*/ 	.word	0x00000090


	//   ....[1]....
        /*00dc*/ 	.word	0x00000370


	//   ....[2]....
        /*00e0*/ 	.word	0x00000f20


	//   ....[3]....
        /*00e4*/ 	.word	0x00001270


	//   ....[4]....
        /*00e8*/ 	.word	0x00001360
.L_6589:


//--------------------- .nv.info._ZN2at6native46batch_norm_backward_elemt_channels_last_kernelILi4EfffEEvPKT0_S4_PKT1_S7_PKT2_S7_S7_PS2_S5_ii --------------------------
	.section	.nv.info._ZN2at6native46batch_norm_backward_elemt_channels_last_kernelILi4EfffEEvPKT0_S4_PKT1_S7_PKT2_S7_S7_PS2_S5_ii,"",@"SHT_CUDA_INFO"
	.sectionflags	@""
	.align	4


	//----- nvinfo : EIATTR_CUDA_API_VERSION
	.align		4
        /*0000*/ 	.byte	0x04, 0x37
        /*0002*/ 	.short	(.L_6591 - .L_6590)
.L_6590:
        /*0004*/ 	.word	0x00000082


	//----- nvinfo : EIATTR_SW2861232_WAR
	.align		4
.L_6591:
        /*0008*/ 	.byte	0x01, 0x35
	.zero		2


	//----- nvinfo : EIATTR_PARAM_CBANK
	.align		4
        /*000c*/ 	.byte	0x04, 0x0a
        /*000e*/ 	.short	(.L_6593 - .L_6592)
	.align		4
.L_6592:
        /*0010*/ 	.word	index@(.nv.constant0._ZN2at6native46batch_norm_backward_elemt_channels_last_kernelILi4EfffEEvPKT0_S4_PKT1_S7_PKT2_S7_S7_PS2_S5_ii)
        /*0014*/ 	.short	0x0160
        /*0016*/ 	.short	0x004c


	//----- nvinfo : EIATTR_CBANK_PARAM_SIZE
	.align		4
.L_6593:
        /*0018*/ 	.byte	0x03, 0x19
        /*001a*/ 	.short	0x004c


	//----- nvinfo : EIATTR_KPARAM_INFO
	.align		4
        /*001c*/ 	.byte	0x04, 0x17
        /*001e*/ 	.short	(.L_6595 - .L_6594)
.L_6594:
        /*0020*/ 	.word	0x00000000
        /*0024*/ 	.short	0x000a
        /*0026*/ 	.short	0x0048
        /*0028*/ 	.byte	0x00, 0xf0, 0x11, 0x00


	//----- nvinfo : EIATTR_KPARAM_INFO
	.align		4
.L_6595:
        /*002c*/ 	.byte	0x04, 0x17
        /*002e*/ 	.short	(.L_6597 - .L_6596)
.L_6596:
        /*0030*/ 	.word	0x00000000
        /*0034*/ 	.short	0x0009
        /*0036*/ 	.short	0x0044
        /*0038*/ 	.byte	0x00, 0xf0, 0x11, 0x00


	//----- nvinfo : EIATTR_KPARAM_INFO
	.align		4
.L_6597:
        /*003c*/ 	.byte	0x04, 0x17
        /*003e*/ 	.short	(.L_6599 - .L_6598)
.L_6598:
        /*0040*/ 	.word	0x00000000
        /*0044*/ 	.short	0x0008
        /*0046*/ 	.short	0x0040
        /*0048*/ 	.byte	0x00, 0xf0, 0x11, 0x00


	//----- nvinfo : EIATTR_KPARAM_INFO
	.align		4
.L_6599:
        /*004c*/ 	.byte	0x04, 0x17
        /*004e*/ 	.short	(.L_6601 - .L_6600)
.L_6600:
        /*0050*/ 	.word	0x00000000
        /*0054*/ 	.short	0x0007
        /*0056*/ 	.short	0x0038
        /*0058*/ 	.byte	0x00, 0xf0, 0x21, 0x00


	//----- nvinfo : EIATTR_KPARAM_INFO
	.align		4
.L_6601:
        /*005c*/ 	.byte	0x04, 0x17
        /*005e*/ 	.short	(.L_6603 - .L_6602)
.L_6602:
        /*0060*/ 	.word	0x00000000
        /*0064*/ 	.short	0x0006
        /*0066*/ 	.short	0x0030
        /*0068*/ 	.byte	0x00, 0xf0, 0x21, 0x00


	//----- nvinfo : EIATTR_KPARAM_INFO
	.align		4
.L_6603:
        /*006c*/ 	.byte	0x04, 0x17
        /*006e*/ 	.short	(.L_6605 - .L_6604)
.L_6604:
        /*0070*/ 	.word	0x00000000
        /*0074*/ 	.short	0x0005
        /*0076*/ 	.short	0x0028
        /*0078*/ 	.byte	0x00, 0xf0, 0x21, 0x00


	//----- nvinfo : EIATTR_KPARAM_INFO
	.align		4
.L_6605:
        /*007c*/ 	.byte	0x04, 0x17
        /*007e*/ 	.short	(.L_6607 - .L_6606)
.L_6606:
        /*0080*/ 	.word	0x00000000
        /*0084*/ 	.short	0x0004
        /*0086*/ 	.short	0x0020
        /*0088*/ 	.byte	0x00, 0xf0, 0x21, 0x00


	//----- nvinfo : EIATTR_KPARAM_INFO
	.align		4
.L_6607:
        /*008c*/ 	.byte	0x04, 0x17
        /*008e*/ 	.short	(.L_6609 - .L_6608)
.L_6608:
        /*0090*/ 	.word	0x00000000
        /*0094*/ 	.short	0x0003
        /*0096*/ 	.short	0x0018
        /*0098*/ 	.byte	0x00, 0xf0, 0x21, 0x00


	//----- nvinfo : EIATTR_KPARAM_INFO
	.align		4
.L_6609:
        /*009c*/ 	.byte	0x04, 0x17
        /*009e*/ 	.short	(.L_6611 - .L_6610)
.L_6610:
        /*00a0*/ 	.word	0x00000000
        /*00a4*/ 	.short	0x0002
        /*00a6*/ 	.short	0x0010
        /*00a8*/ 	.byte	0x00, 0xf0, 0x21, 0x00


	//----- nvinfo : EIATTR_KPARAM_INFO
	.align		4
.L_6611:
        /*00ac*/ 	.byte	0x04, 0x17
        /*00ae*/ 	.short	(.L_6613 - .L_6612)
.L_6612:
        /*00b0*/ 	.word	0x00000000
        /*00b4*/ 	.short	0x0001
        /*00b6*/ 	.short	0x0008
        /*00b8*/ 	.byte	0x00, 0xf0, 0x21, 0x00


	//----- nvinfo : EIATTR_KPARAM_INFO
	.align		4
.L_6613:
        /*00bc*/ 	.byte	0x04, 0x17
        /*00be*/ 	.short	(.L_6615 - .L_6614)
.L_6614:
        /*00c0*/ 	.word	0x00000000
        /*00c4*/ 	.short	0x0000
        /*00c6*/ 	.short	0x0000
        /*00c8*/ 	.byte	0x00, 0xf0, 0x21, 0x00


	//----- nvinfo : EIATTR_MAXREG_COUNT
	.align		4
.L_6615:
        /*00cc*/ 	.byte	0x03, 0x1b
        /*00ce*/ 	.short	0x00ff


	//----- nvinfo : EIATTR_MERCURY_ISA_VERSION
	.align		4
        /*00d0*/ 	.byte	0x03, 0x5f
        /*00d2*/ 	.short	0x0000


	//----- nvinfo : EIATTR_EXIT_INSTR_OFFSETS
	.align		4
        /*00d4*/ 	.byte	0x04, 0x1c
        /*00d6*/ 	.short	(.L_6617 - .L_6616)


	//   ....[0]....
.L_6616:
        /*00d8*/ 	.word	0x00000090


	//   ....[1]....
        /*00dc*/ 	.word	0x00000370


	//   ....[2]....
        /*00e0*/ 	.word	0x00000d40


	//   ....[3]....
        /*00e4*/ 	.word	0x00001000


	//   ....[4]....
        /*00e8*/ 	.word	0x000010c0
.L_6617:


//--------------------- .nv.info._ZN2at6native46batch_norm_backward_elemt_channels_last_kernelILi4EdddEEvPKT0_S4_PKT1_S7_PKT2_S7_S7_PS2_S5_ii --------------------------
	.section	.nv.info._ZN2at6native46batch_norm_backward_elemt_channels_last_kernelILi4EdddEEvPKT0_S4_PKT1_S7_PKT2_S7_S7_PS2_S5_ii,"",@"SHT_CUDA_INFO"
	.sectionflags	@""
	.align	4


	//----- nvinfo : EIATTR_CUDA_API_VERSION
	.align		4
        /*0000*/ 	.byte	0x04, 0x37
        /*0002*/ 	.short	(.L_6619 - .L_6618)
.L_6618:
        /*0004*/ 	.word	0x00000082


	//----- nvinfo : EIATTR_SW2861232_WAR
	.align		4
.L_6619:
        /*0008*/ 	.byte	0x01, 0x35
	.zero		2


	//----- nvinfo : EIATTR_PARAM_CBANK
	.align		4
        /*000c*/ 	.byte	0x04, 0x0a
        /*000e*/ 	.short	(.L_6621 - .L_6620)
	.align		4
.L_6620:
        /*0010*/ 	.word	index@(.nv.constant0._ZN2at6native46batch_norm_backward_elemt_channels_last_kernelILi4EdddEEvPKT0_S4_PKT1_S7_PKT2_S7_S7_PS2_S5_ii)
        /*0014*/ 	.short	0x0160
        /*0016*/ 	.short	0x0050


	//----- nvinfo : EIATTR_CBANK_PARAM_SIZE
	.align		4
.L_6621:
        /*0018*/ 	.byte	0x03, 0x19
        /*001a*/ 	.short	0x0050


	//----- nvinfo : EIATTR_KPARAM_INFO
	.align		4
        /*001c*/ 	.byte	0x04, 0x17
        /*001e*/ 	.short	(.L_6623 - .L_6622)
.L_6622:
        /*0020*/ 	.word	0x00000000
        /*0024*/ 	.short	0x000a
        /*0026*/ 	.short	0x004c
        /*0028*/ 	.byte	0x00, 0xf0, 0x11, 0x00


	//----- nvinfo : EIATTR_KPARAM_INFO
	.align		4
.L_6623:
        /*002c*/ 	.byte	0x04, 0x17
        /*002e*/ 	.short	(.L_6625 - .L_6624)
.L_6624:
        /*0030*/ 	.word	0x00000000
        /*0034*/ 	.short	0x0009
        /*0036*/ 	.short	0x0048
        /*0038*/ 	.byte	0x00, 0xf0, 0x11, 0x00


	//----- nvinfo : EIATTR_KPARAM_INFO
	.align		4
.L_6625:
        /*003c*/ 	.byte	0x04, 0x17
        /*003e*/ 	.short	(.L_6627 - .L_6626)
.L_6626:
        /*0040*/ 	.word	0x00000000
        /*0044*/ 	.short	0x0008
        /*0046*/ 	.short	0x0040
        /*0048*/ 	.byte	0x00, 0xf0, 0x21, 0x00


	//----- nvinfo : EIATTR_KPARAM_INFO
	.align		4
.L_6627:
        /*004c*/ 	.byte	0x04, 0x17
        /*004e*/ 	.short	(.L_6629 - .L_6628)
.L_6628:
        /*0050*/ 	.word	0x00000000
        /*0054*/ 	.short	0x0007
        /*0056*/ 	.short	0x0038
        /*0058*/ 	.byte	0x00, 0xf0, 0x21, 0x00


	//----- nvinfo : EIATTR_KPARAM_INFO
	.align		4
.L_6629:
        /*005c*/ 	.byte	0x04, 0x17
        /*005e*/ 	.short	(.L_6631 - .L_6630)
.L_6630:
        /*0060*/ 	.word	0x00000000
        /*0064*/ 	.short	0x0006
        /*0066*/ 	.short	0x0030
        /*0068*/ 	.byte	0x00, 0xf0, 0x21, 0x00


	//----- nvinfo : EIATTR_KPARAM_INFO
	.align		4
.L_6631:
        /*006c*/ 	.byte	0x04, 0x17
        /*006e*/ 	.short	(.L_6633 - .L_6632)
.L_6632:
        /*0070*/ 	.word	0x00000000
        /*0074*/ 	.short	0x0005
        /*0076*/ 	.short	0x0028
        /*0078*/ 	.byte	0x00, 0xf0, 0x21, 0x00


	//----- nvinfo : EIATTR_KPARAM_INFO
	.align		4
.L_6633:
        /*007c*/ 	.byte	0x04, 0x17
        /*007e*/ 	.short	(.L_6635 - .L_6634)
.L_6634:
        /*0080*/ 	.word	0x00000000
        /*0084*/ 	.short	0x0004
        /*0086*/ 	.short	0x0020
        /*0088*/ 	.byte	0x00, 0xf0, 0x21, 0x00


	//----- nvinfo : EIATTR_KPARAM_INFO
	.align		4
.L_6635:
        /*008c*/ 	.byte	0x04, 0x17
        /*008e*/ 	.short	(.L_6637 - .L_6636)
.L_6636:
        /*0090*/ 	.word	0x00000000
        /*0094*/ 	.short	0x0003
        /*0096*/ 	.short	0x0018
        /*0098*/ 	.byte	0x00, 0xf0, 0x21, 0x00


	//----- nvinfo : EIATTR_KPARAM_INFO
	.align		4
.L_6637:
        /*009c*/ 	.byte	0x04, 0x17
        /*009e*/ 	.short	(.L_6639 - .L_6638)
.L_6638:
        /*00a0*/ 	.word	0x00000000
        /*00a4*/ 	.short	0x0002
        /*00a6*/ 	.short	0x0010
        /*00a8*/ 	.byte	0x00, 0xf0, 0x21, 0x00


	//----- nvinfo : EIATTR_KPARAM_INFO
	.align		4
.L_6639:
        /*00ac*/ 	.byte	0x04, 0x17
        /*00ae*/ 	.short	(.L_6641 - .L_6640)
.L_6640:
        /*00b0*/ 	.word	0x00000000
        /*00b4*/ 	.short	0x0001
        /*00b6*/ 	.short	0x0008
        /*00b8*/ 	.byte	0x00, 0xf0, 0x21, 0x00


	//----- nvinfo : EIATTR_KPARAM_INFO
	.align		4
.L_6641:
        /*00bc*/ 	.byte	0x04, 0x17
        /*00be*/ 	.short	(.L_6643 - .L_6642)
.L_6642:
        /*00c0*/ 	.word	0x00000000
        /*00c4*/ 	.short	0x0000
        /*00c6*/ 	.short	0x0000
        /*00c8*/ 	.byte	0x00, 0xf0, 0x21, 0x00


	//----- nvinfo : EIATTR_MAXREG_COUNT
	.align		4
.L_6643:
        /*00cc*/ 	.byte	0x03, 0x1b
        /*00ce*/ 	.short	0x00ff


	//----- nvinfo : EIATTR_MERCURY_ISA_VERSION
	.align		4
        /*00d0*/ 	.byte	0x03, 0x5f
        /*00d2*/ 	.short	0x0000


	//----- nvinfo : EIATTR_EXIT_INSTR_OFFSETS
	.align		4
        /*00d4*/ 	.byte	0x04, 0x1c
        /*00d6*/ 	.short	(.L_6645 - .L_6644)


	//   ....[0]....
.L_6644:
        /*00d8*/ 	.word	0x00000090


	//   ....[1]....
        /*00dc*/ 	.word	0x00000380


	//   ....[2]....
        /*00e0*/ 	.word	0x00000d50


	//   ....[3]....
        /*00e4*/ 	.word	0x00001010


	//   ....[4]....
        /*00e8*/ 	.word	0x000010d0
.L_6645:


//--------------------- .nv.info._ZN2at6native46batch_norm_backward_elemt_channels_last_kernelILi4EN3c108BFloat16EfS3_EEvPKT0_S6_PKT1_S9_PKT2_S9_S9_PKiPS4_lii --------------------------
	.section	.nv.info._ZN2at6native46batch_norm_backward_elemt_channels_last_kernelILi4EN3c108BFloat16EfS3_EEvPKT0_S6_PKT1_S9_PKT2_S9_S9_PKiPS4_lii,"",@"SHT_CUDA_INFO"
	.sectionflags	@""
	.align	4


	//----- nvinfo : EIATTR_CUDA_API_VERSION
	.align		4
        /*0000*/ 	.byte	0x04, 0x37
        /*0002*/ 	.short	(.L_6647 - .L_6646)
.L_6646:
        /*0004*/ 	.word	0x00000082


	//----- nvinfo : EIATTR_SW2861232_WAR
	.align		4
.L_6647:
        /*0008*/ 	.byte	0x01, 0x35
	.zero		2


	//----- nvinfo : EIATTR_PARAM_CBANK
	.align		4
        /*000c*/ 	.byte	0x04, 0x0a
        /*000e*/ 	.short	(.L_6649 - .L_6648)
	.align		4
.L_6648:
        /*0010*/ 	.word	index@(.nv.constant0._ZN2at6native46batch_norm_backward_elemt_channels_last_kernelILi4EN3c108BFloat16EfS3_EEvPKT0_S6_PKT1_S9_PKT2_S9_S9_PKiPS4_lii)
        /*0014*/ 	.short	0x0160
        /*0016*/ 	.short	0x0058


	//----- nvinfo : EIATTR_CBANK_PARAM_SIZE
	.align		4
.L_6649:
        /*0018*/ 	.byte	0x03, 0x19
        /*001a*/ 	.short	0x0058


	//----- nvinfo : EIATTR_KPARAM_INFO
	.align		4
        /*001c*/ 	.byte	0x04, 0x17
        /*001e*/ 	.short	(.L_6651 - .L_6650)
.L_6650:
        /*0020*/ 	.word	0x00000000
        /*0024*/ 	.short	0x000b
        /*0026*/ 	.short	0x0054
        /*0028*/ 	.byte	0x00, 0xf0, 0x11, 0x00


	//----- nvinfo : EIATTR_KPARAM_INFO
	.align		4
.L_6651:
        /*002c*/ 	.byte	0x04, 0x17
        /*002e*/ 	.short	(.L_6653 - .L_6652)
.L_6652:
        /*0030*/ 	.word	0x00000000
        /*0034*/ 	.short	0x000a
        /*0036*/ 	.short	0x0050
        /*0038*/ 	.byte	0x00, 0xf0, 0x11, 0x00


	//----- nvinfo : EIATTR_KPARAM_INFO
	.align		4
.L_6653:
        /*003c*/ 	.byte	0x04, 0x17
        /*003e*/ 	.short	(.L_6655 - .L_6654)
.L_6654:
        /*0040*/ 	.word	0x00000000
        /*0044*/ 	.short	0x0009
        /*0046*/ 	.short	0x0048
        /*0048*/ 	.byte	0x00, 0xf0, 0x21, 0x00


	//----- nvinfo : EIATTR_KPARAM_INFO
	.align		4
.L_6655:
        /*004c*/ 	.byte	0x04, 0x17
        /*004e*/ 	.short	(.L_6657 - .L_6656)
.L_6656:
        /*0050*/ 	.word	0x00000000
        /*0054*/ 	.short	0x0008
        /*0056*/ 	.short	0x0040
        /*0058*/ 	.byte	0x00, 0xf0, 0x21, 0x00


	//----- nvinfo : EIATTR_KPARAM_INFO
	.align		4
.L_6657:
        /*005c*/ 	.byte	0x04, 0x17
        /*005e*/ 	.short	(.L_6659 - .L_6658)
.L_6658:
        /*0060*/ 	.word	0x00000000
        /*0064*/ 	.short	0x0007
        /*0066*/ 	.short	0x0038
        /*0068*/ 	.byte	0x00, 0xf0, 0x21, 0x00


	//----- nvinfo : EIATTR_KPARAM_INFO
	.align		4
.L_6659:
        /*006c*/ 	.byte	0x04, 0x17
        /*006e*/ 	.short	(.L_6661 - .L_6660)
.L_6660:
        /*0070*/ 	.word	0x00000000
        /*0074*/ 	.short	0x0006
        /*0076*/ 	.short	0x0030
        /*0078*/ 	.byte	0x00, 0xf0, 0x21, 0x00


	//----- nvinfo : EIATTR_KPARAM_INFO
	.align		4
.L_6661:
        /*007c*/ 	.byte	0x04, 0x17
        /*007e*/ 	.short	(.L_6663 - .L_6662)
.L_6662:
        /*0080*/ 	.word	0x00000000
        /*0084*/ 	.short	0x0005
        /*0086*/ 	.short	0x0028
        /*0088*/ 	.byte	0x00, 0xf0, 0x21, 0x00


	//----- nvinfo : EIATTR_KPARAM_INFO
	.align		4
.L_6663:
        /*008c*/ 	.byte	0x04, 0x17
        /*008e*/ 	.short	(.L_6665 - .L_6664)
.L_6664:
        /*0090*/ 	.word	0x00000000
        /*0094*/ 	.short	0x0004
        /*0096*/ 	.short	0x0020
        /*0098*/ 	.byte	0x00, 0xf0, 0x21, 0x00


	//----- nvinfo : EIATTR_KPARAM_INFO
	.align		4
.L_6665:
        /*009c*/ 	.byte	0x04, 0x17
        /*009e*/ 	.short	(.L_6667 - .L_6666)
.L_6666:
        /*00a0*/ 	.word	0x00000000
        /*00a4*/ 	.short	0x0003
        /*00a6*/ 	.short	0x0018
        /*00a8*/ 	.byte	0x00, 0xf0, 0x21, 0x00


	//----- nvinfo : EIATTR_KPARAM_INFO
	.align		4
.L_6667:
        /*00ac*/ 	.byte	0x04, 0x17
        /*00ae*/ 	.short	(.L_6669 - .L_6668)
.L_6668:
        /*00b0*/ 	.word	0x00000000
        /*00b4*/ 	.short	0x0002
        /*00b6*/ 	.short	0x0010
        /*00b8*/ 	.byte	0x00, 0xf0, 0x21, 0x00


	//----- nvinfo : EIATTR_KPARAM_INFO
	.align		4
.L_6669:
        /*00bc*/ 	.byte	0x04, 0x17
        /*00be*/ 	.short	(.L_6671 - .L_6670)
.L_6670:
        /*00c0*/ 	.word	0x00000000
        /*00c4*/ 	.short	0x0001
        /*00c6*/ 	.short	0x0008
        /*00c8*/ 	.byte	0x00, 0xf0, 0x21, 0x00


	//----- nvinfo : EIATTR_KPARAM_INFO
	.align		4
.L_6671:
        /*00cc*/ 	.byte	0x04, 0x17
        /*00ce*/ 	.short	(.L_6673 - .L_6672)
.L_6672:
        /*00d0*/ 	.word	0x00000000
        /*00d4*/ 	.short	0x0000
        /*00d6*/ 	.short	0x0000
        /*00d8*/ 	.byte	0x00, 0xf0, 0x21, 0x00


	//----- nvinfo : EIATTR_MAXREG_COUNT
	.align		4
.L_6673:
        /*00dc*/ 	.byte	0x03, 0x1b
        /*00de*/ 	.short	0x00ff


	//----- nvinfo : EIATTR_MERCURY_ISA_VERSION
	.align		4
        /*00e0*/ 	.byte	0x03, 0x5f
        /*00e2*/ 	.short	0x0000


	//----- nvinfo : EIATTR_EXIT_INSTR_OFFSETS
	.align		4
        /*00e4*/ 	.byte	0x04, 0x1c
        /*00e6*/ 	.short	(.L_6675 - .L_6674)


	//   ....[0]....
.L_6674:
        /*00e8*/ 	.word	0x00000b10


	//   ....[1]....
        /*00ec*/ 	.word	0x00000de0


	//   ....[2]....
        /*00f0*/ 	.word	0x00001980


	//   ....[3]....
        /*00f4*/ 	.word	0x00001ce0


	//   ....[4]....
        /*00f8*/ 	.word	0x00001dd0
.L_6675:


//--------------------- .nv.info._ZN2at6native46batch_norm_backward_elemt_channels_last_kernelILi4EN3c104HalfEfS3_EEvPKT0_S6_PKT1_S9_PKT2_S9_S9_PKiPS4_lii --------------------------
	.section	.nv.info._ZN2at6native46batch_norm_backward_elemt_channels_last_kernelILi4EN3c104HalfEfS3_EEvPKT0_S6_PKT1_S9_PKT2_S9_S9_PKiPS4_lii,"",@"SHT_CUDA_INFO"
	.sectionflags	@""
	.align	4


	//----- nvinfo : EIATTR_CUDA_API_VERSION
	.align		4
        /*0000*/ 	.byte	0x04, 0x37
        /*0002*/ 	.short	(.L_6677 - .L_6676)
.L_6676:
        /*0004*/ 	.word	0x00000082


	//----- nvinfo : EIATTR_SW2861232_WAR
	.align		4
.L_6677:
        /*0008*/ 	.byte	0x01, 0x35
	.zero		2


	//----- nvinfo : EIATTR_PARAM_CBANK
	.align		4
        /*000c*/ 	.byte	0x04, 0x0a
        /*000e*/ 	.short	(.L_6679 - .L_6678)
	.align		4
.L_6678:
        /*0010*/ 	.word	index@(.nv.constant0._ZN2at6native46batch_norm_backward_elemt_channels_last_kernelILi4EN3c104HalfEfS3_EEvPKT0_S6_PKT1_S9_PKT2_S9_S9_PKiPS4_lii)
        /*0014*/ 	.short	0x0160
        /*0016*/ 	.short	0x0058


	//----- nvinfo : EIATTR_CBANK_PARAM_SIZE
	.align		4
.L_6679:
        /*0018*/ 	.byte	0x03, 0x19
        /*001a*/ 	.short	0x0058


	//----- nvinfo : EIATTR_KPARAM_INFO
	.align		4
        /*001c*/ 	.byte	0x04, 0x17
        /*001e*/ 	.short	(.L_6681 - .L_6680)
.L_6680:
        /*0020*/ 	.word	0x00000000
        /*0024*/ 	.short	0x000b
        /*0026*/ 	.short	0x0054
        /*0028*/ 	.byte	0x00, 0xf0, 0x11, 0x00


	//----- nvinfo : EIATTR_KPARAM_INFO
	.align		4
.L_6681:
        /*002c*/ 	.byte	0x04, 0x17
        /*002e*/ 	.short	(.L_6683 - .L_6682)
.L_6682:
        /*0030*/ 	.word	0x00000000
        /*0034*/ 	.short	0x000a
        /*0036*/ 	.short	0x0050
        /*0038*/ 	.byte	0x00, 0xf0, 0x11, 0x00


	//----- nvinfo : EIATTR_KPARAM_INFO
	.align		4
.L_6683:
        /*003c*/ 	.byte	0x04, 0x17
        /*003e*/ 	.short	(.L_6685 - .L_6684)
.L_6684:
        /*0040*/ 	.word	0x00000000
        /*0044*/ 	.short	0x0009
        /*0046*/ 	.short	0x0048
        /*0048*/ 	.byte	0x00, 0xf0, 0x21, 0x00


	//----- nvinfo : EIATTR_KPARAM_INFO
	.align		4
.L_6685:
        /*004c*/ 	.byte	0x04, 0x17
        /*004e*/ 	.short	(.L_6687 - .L_6686)
.L_6686:
        /*0050*/ 	.word	0x00000000
        /*0054*/ 	.short	0x0008
        /*0056*/ 	.short	0x0040
        /*0058*/ 	.byte	0x00, 0xf0, 0x21, 0x00


	//----- nvinfo : EIATTR_KPARAM_INFO
	.align		4
.L_6687:
        /*005c*/ 	.byte	0x04, 0x17
        /*005e*/ 	.short	(.L_6689 - .L_6688)
.L_6688:
        /*0060*/ 	.word	0x00000000
        /*0064*/ 	.short	0x0007
        /*0066*/ 	.short	0x0038
        /*0068*/ 	.byte	0x00, 0xf0, 0x21, 0x00


	//----- nvinfo : EIATTR_KPARAM_INFO
	.align		4
.L_6689:
        /*006c*/ 	.byte	0x04, 0x17
        /*006e*/ 	.short	(.L_6691 - .L_6690)
.L_6690:
        /*0070*/ 	.word	0x00000000
        /*0074*/ 	.short	0x0006
        /*0076*/ 	.short	0x0030
        /*0078*/ 	.byte	0x00, 0xf0, 0x21, 0x00


	//----- nvinfo : EIATTR_KPARAM_INFO
	.align		4
.L_6691:
        /*007c*/ 	.byte	0x04, 0x17
        /*007e*/ 	.short	(.L_6693 - .L_6692)
.L_6692:
        /*0080*/ 	.word	0x00000000
        /*0084*/ 	.short	0x0005
        /*0086*/ 	.short	0x0028
        /*0088*/ 	.byte	0x00, 0xf0, 0x21, 0x00


	//----- nvinfo : EIATTR_KPARAM_INFO
	.align		4
.L_6693:
        /*008c*/ 	.byte	0x04, 0x17
        /*008e*/ 	.short	(.L_6695 - .L_6694)
.L_6694:
        /*0090*/ 	.word	0x00000000
        /*0094*/ 	.short	0x0004
        /*0096*/ 	.short	0x0020
        /*0098*/ 	.byte	0x00, 0xf0, 0x21, 0x00


	//----- nvinfo : EIATTR_KPARAM_INFO
	.align		4
.L_6695:
        /*009c*/ 	.byte	0x04, 0x17
        /*009e*/ 	.short	(.L_6697 - .L_6696)
.L_6696:
        /*00a0*/ 	.word	0x00000000
        /*00a4*/ 	.short	0x0003
        /*00a6*/ 	.short	0x0018
        /*00a8*/ 	.byte	0x00, 0xf0, 0x21, 0x00


	//----- nvinfo : EIATTR_KPARAM_INFO
	.align		4
.L_6697:
        /*00ac*/ 	.byte	0x04, 0x17
        /*00ae*/ 	.short	(.L_6699 - .L_6698)
.L_6698:
        /*00b0*/ 	.word	0x00000000
        /*00b4*/ 	.short	0x0002
        /*00b6*/ 	.short	0x0010
        /*00b8*/ 	.byte	0x00, 0xf0, 0x21, 0x00


	//----- nvinfo : EIATTR_KPARAM_INFO
	.align		4
.L_6699:
        /*00bc*/ 	.byte	0x04, 0x17
        /*00be*/ 	.short	(.L_6701 - .L_6700)
.L_6700:
        /*00c0*/ 	.word	0x00000000
        /*00c4*/ 	.short	0x0001
        /*00c6*/ 	.short	0x0008
        /*00c8*/ 	.byte	0x00, 0xf0, 0x21, 0x00


	//----- nvinfo : EIATTR_KPARAM_INFO
	.align		4
.L_6701:
        /*00cc*/ 	.byte	0x04, 0x17
        /*00ce*/ 	.short	(.L_6703 - .L_6702)
.L_6702:
        /*00d0*/ 	.word	0x00000000
        /*00d4*/ 	.short	0x0000
        /*00d6*/ 	.short	0x0000
        /*00d8*/ 	.byte	0x00, 0xf0, 0x21, 0x00


	//----- nvinfo : EIATTR_MAXREG_COUNT
	.align		4
.L_6703:
        /*00dc*/ 	.byte	0x03, 0x1b
        /*00de*/ 	.short	0x00ff


	//----- nvinfo : EIATTR_MERCURY_ISA_VERSION
	.align		4
        /*00e0*/ 	.byte	0x03, 0x5f
        /*00e2*/ 	.short	0x0000


	//----- nvinfo : EIATTR_EXIT_INSTR_OFFSETS
	.align		4
        /*00e4*/ 	.byte	0x04, 0x1c
        /*00e6*/ 	.short	(.L_6705 - .L_6704)


	//   ....[0]....
.L_6704:
        /*00e8*/ 	.word	0x00000b10


	//   ....[1]....
        /*00ec*/ 	.word	0x00000de0


	//   ....[2]....
        /*00f0*/ 	.word	0x000019a0


	//   ....[3]....
        /*00f4*/ 	.word	0x00001d00


	//   ....[4]....
        /*00f8*/ 	.word	0x00001df0
.L_6705:


//--------------------- .nv.info._ZN2at6native46batch_norm_backward_elemt_channels_last_kernelILi4EN3c108BFloat16EffEEvPKT0_S6_PKT1_S9_PKT2_S9_S9_PKiPS4_lii --------------------------
	.section	.nv.info._ZN2at6native46batch_norm_backward_elemt_channels_last_kernelILi4EN3c108BFloat16EffEEvPKT0_S6_PKT1_S9_PKT2_S9_S9_PKiPS4_lii,"",@"SHT_CUDA_INFO"
	.sectionflags	@""
	.align	4


	//----- nvinfo : EIATTR_CUDA_API_VERSION
	.align		4
        /*0000*/ 	.byte	0x04, 0x37
        /*0002*/ 	.short	(.L_6707 - .L_6706)
.L_6706:
        /*0004*/ 	.word	0x00000082


	//----- nvinfo : EIATTR_SW2861232_WAR
	.align		4
.L_6707:
        /*0008*/ 	.byte	0x01, 0x35
	.zero		2


	//----- nvinfo : EIATTR_PARAM_CBANK
	.align		4
        /*000c*/ 	.byte	0x04, 0x0a
        /*000e*/ 	.short	(.L_6709 - .L_6708)
	.align		4
.L_6708:
        /*0010*/ 	.word	index@(.nv.constant0._ZN2at6native46batch_norm_backward_elemt_channels_last_kernelILi4EN3c108BFloat16EffEEvPKT0_S6_PKT1_S9_PKT2_S9_S9_PKiPS4_lii)
        /*0014*/ 	.short	0x0160
        /*0016*/ 	.short	0x0058


	//----- nvinfo : EIATTR_CBANK_PARAM_SIZE
	.align		4
.L_6709:
        /*0018*/ 	.byte	0x03, 0x19
        /*001a*/ 	.short	0x0058


	//----- nvinfo : EIATTR_KPARAM_INFO
	.align		4
        /*001c*/ 	.byte	0x04, 0x17
        /*001e*/ 	.short	(.L_6711 - .L_6710)
.L_6710:
        /*0020*/ 	.word	0x00000000
        /*0024*/ 	.short	0x000b
        /*0026*/ 	.short	0x0054
        /*0028*/ 	.byte	0x00, 0xf0, 0x11, 0x00


	//----- nvinfo : EIATTR_KPARAM_INFO
	.align		4
.L_6711:
        /*002c*/ 	.byte	0x04, 0x17
        /*002e*/ 	.short	(.L_6713 - .L_6712)
.L_6712:
        /*0030*/ 	.word	0x00000000
        /*0034*/ 	.short	0x000a
        /*0036*/ 	.short	0x0050
        /*0038*/ 	.byte	0x00, 0xf0, 0x11, 0x00


	//----- nvinfo : EIATTR_KPARAM_INFO
	.align		4
.L_6713:
        /*003c*/ 	.byte	0x04, 0x17
        /*003e*/ 	.short	(.L_6715 - .L_6714)
.L_6714:
        /*0040*/ 	.word	0x00000000
        /*0044*/ 	.short	0x0009
        /*0046*/ 	.short	0x0048
        /*0048*/ 	.byte	0x00, 0xf0, 0x21, 0x00


	//----- nvinfo : EIATTR_KPARAM_INFO
	.align		4
.L_6715:
        /*004c*/ 	.byte	0x04, 0x17
        /*004e*/ 	.short	(.L_6717 - .L_6716)
.L_6716:
        /*0050*/ 	.word	0x00000000
        /*0054*/ 	.short	0x0008
        /*0056*/ 	.short	0x0040
        /*0058*/ 	.byte	0x00, 0xf0, 0x21, 0x00


	//----- nvinfo : EIATTR_KPARAM_INFO
	.align		4
.L_6717:
        /*005c*/ 	.byte	0x04, 0x17
        /*005e*/ 	.short	(.L_6719 - .L_6718)
.L_6718:
        /*0060*/ 	.word	0x00000000
        /*0064*/ 	.short	0x0007
        /*0066*/ 	.short	0x0038
        /*0068*/ 	.byte	0x00, 0xf0, 0x21, 0x00


	//----- nvinfo : EIATTR_KPARAM_INFO
	.align		4
.L_6719:
        /*006c*/ 	.byte	0x04, 0x17
        /*006e*/ 	.short	(.L_6721 - .L_6720)
.L_6720:
        /*0070*/ 	.word	0x00000000
        /*0074*/ 	.short	0x0006
        /*0076*/ 	.short	0x0030
        /*0078*/ 	.byte	0x00, 0xf0, 0x21, 0x00


	//----- nvinfo : EIATTR_KPARAM_INFO
	.align		4
.L_6721:
        /*007c*/ 	.byte	0x04, 0x17
        /*007e*/ 	.short	(.L_6723 - .L_6722)
.L_6722:
        /*0080*/ 	.word	0x00000000
        /*0084*/ 	.short	0x0005
        /*0086*/ 	.short	0x0028
        /*0088*/ 	.byte	0x00, 0xf0, 0x21, 0x00


	//----- nvinfo : EIATTR_KPARAM_INFO
	.align		4
.L_6723:
        /*008c*/ 	.byte	0x04, 0x17
        /*008e*/ 	.short	(.L_6725 - .L_6724)
.L_6724:
        /*0090*/ 	.word	0x00000000
        /*0094*/ 	.short	0x0004
        /*0096*/ 	.short	0x0020
        /*0098*/ 	.byte	0x00, 0xf0, 0x21, 0x00


	//----- nvinfo : EIATTR_KPARAM_INFO
	.align		4
.L_6725:
        /*009c*/ 	.byte	0x04, 0x17
        /*009e*/ 	.short	(.L_6727 - .L_6726)
.L_6726:
        /*00a0*/ 	.word	0x00000000
        /*00a4*/ 	.short	0x0003
        /*00a6*/ 	.short	0x0018
        /*00a8*/ 	.byte	0x00, 0xf0, 0x21, 0x00


	//----- nvinfo : EIATTR_KPARAM_INFO
	.align		4
.L_6727:
        /*00ac*/ 	.byte	0x04, 0x17
        /*00ae*/ 	.short	(.L_6729 - .L_6728)
.L_6728:
        /*00b0*/ 	.word	0x00000000
        /*00b4*/ 	.short	0x0002
        /*00b6*/ 	.short	0x0010
        /*00b8*/ 	.byte	0x00, 0xf0, 0x21, 0x00


	//----- nvinfo : EIATTR_KPARAM_INFO
	.align		4
.L_6729:
        /*00bc*/ 	.byte	0x04, 0x17
        /*00be*/ 	.short	(.L_6731 - .L_6730)
.L_6730:
        /*00c0*/ 	.word	0x00000000
        /*00c4*/ 	.short	0x0001
        /*00c6*/ 	.short	0x0008
        /*00c8*/ 	.byte	0x00, 0xf0, 0x21, 0x00


	//----- nvinfo : EIATTR_KPARAM_INFO
	.align		4
.L_6731:
        /*00cc*/ 	.byte	0x04, 0x17
        /*00ce*/ 	.short	(.L_6733 - .L_6732)
.L_6732:
        /*00d0*/ 	.word	0x00000000
        /*00d4*/ 	.short	0x0000
        /*00d6*/ 	.short	0x0000
        /*00d8*/ 	.byte	0x00, 0xf0, 0x21, 0x00


	//----- nvinfo : EIATTR_MAXREG_COUNT
	.align		4
.L_6733:
        /*00dc*/ 	.byte	0x03, 0x1b
        /*00de*/ 	.short	0x00ff


	//----- nvinfo : EIATTR_MERCURY_ISA_VERSION
	.align		4
        /*00e0*/ 	.byte	0x03, 0x5f
        /*00e2*/ 	.short	0x0000


	//----- nvinfo : EIATTR_EXIT_INSTR_OFFSETS
	.align		4
        /*00e4*/ 	.byte	0x04, 0x1c
        /*00e6*/ 	.short	(.L_6735 - .L_6734)


	//   ....[0]....
.L_6734:
        /*00e8*/ 	.word	0x00000b10


	//   ....[1]....
        /*00ec*/ 	.word	0x00000df0


	//   ....[2]....
        /*00f0*/ 	.word	0x00001970


	//   ....[3]....
        /*00f4*/ 	.word	0x00001cd0


	//   ....[4]....
        /*00f8*/ 	.word	0x00001dc0
.L_6735:


//--------------------- .nv.info._ZN2at6native46batch_norm_backward_elemt_channels_last_kernelILi4EN3c104HalfEffEEvPKT0_S6_PKT1_S9_PKT2_S9_S9_PKiPS4_lii --------------------------
	.section	.nv.info._ZN2at6native46batch_norm_backward_elemt_channels_last_kernelILi4EN3c104HalfEffEEvPKT0_S6_PKT1_S9_PKT2_S9_S9_PKiPS4_lii,"",@"SHT_CUDA_INFO"
	.sectionflags	@""
	.align	4


	//----- nvinfo : EIATTR_CUDA_API_VERSION
	.align		4
        /*0000*/ 	.byte	0x04, 0x37
        /*0002*/ 	.short	(.L_6737 - .L_6736)
.L_6736:
        /*0004*/ 	.word	0x00000082


	//----- nvinfo : EIATTR_SW2861232_WAR
	.align		4
.L_6737:
        /*0008*/ 	.byte	0x01, 0x35
	.zero		2


	//----- nvinfo : EIATTR_PARAM_CBANK
	.align		4
        /*000c*/ 	.byte	0x04, 0x0a
        /*000e*/ 	.short	(.L_6739 - .L_6738)
	.align		4
.L_6738:
        /*0010*/ 	.word	index@(.nv.constant0._ZN2at6native46batch_norm_backward_elemt_channels_last_kernelILi4EN3c104HalfEffEEvPKT0_S6_PKT1_S9_PKT2_S9_S9_PKiPS4_lii)
        /*0014*/ 	.short	0x0160
        /*0016*/ 	.short	0x0058


	//----- nvinfo : EIATTR_CBANK_PARAM_SIZE
	.align		4
.L_6739:
        /*0018*/ 	.byte	0x03, 0x19
        /*001a*/ 	.short	0x0058


	//----- nvinfo : EIATTR_KPARAM_INFO
	.align		4
        /*001c*/ 	.byte	0x04, 0x17
        /*001e*/ 	.short	(.L_6741 - .L_6740)
.L_6740:
        /*0020*/ 	.word	0x00000000
        /*0024*/ 	.short	0x000b
        /*0026*/ 	.short	0x0054
        /*0028*/ 	.byte	0x00, 0xf0, 0x11, 0x00


	//----- nvinfo : EIATTR_KPARAM_INFO
	.align		4
.L_6741:
        /*002c*/ 	.byte	0x04, 0x17
        /*002e*/ 	.short	(.L_6743 - .L_6742)
.L_6742:
        /*0030*/ 	.word	0x00000000
        /*0034*/ 	.short	0x000a
        /*0036*/ 	.short	0x0050
        /*0038*/ 	.byte	0x00, 0xf0, 0x11, 0x00


	//----- nvinfo : EIATTR_KPARAM_INFO
	.align		4
.L_6743:
        /*003c*/ 	.byte	0x04, 0x17
        /*003e*/ 	.short	(.L_6745 - .L_6744)
.L_6744:
        /*0040*/ 	.word	0x00000000
        /*0044*/ 	.short	0x0009
        /*0046*/ 	.short	0x0048
        /*0048*/ 	.byte	0x00, 0xf0, 0x21, 0x00


	//----- nvinfo : EIATTR_KPARAM_INFO
	.align		4
.L_6745:
        /*004c*/ 	.byte	0x04, 0x17
        /*004e*/ 	.short	(.L_6747 - .L_6746)
.L_6746:
        /*0050*/ 	.word	0x00000000
        /*0054*/ 	.short	0x0008
        /*0056*/ 	.short	0x0040
        /*0058*/ 	.byte	0x00, 0xf0, 0x21, 0x00


	//----- nvinfo : EIATTR_KPARAM_INFO
	.align		4
.L_6747:
        /*005c*/ 	.byte	0x04, 0x17
        /*005e*/ 	.short	(.L_6749 - .L_6748)
.L_6748:
        /*0060*/ 	.word	0x00000000
        /*0064*/ 	.short	0x0007
        /*0066*/ 	.short	0x0038
        /*0068*/ 	.byte	0x00, 0xf0, 0x21, 0x00


	//----- nvinfo : EIATTR_KPARAM_INFO
	.align		4
.L_6749:
        /*006c*/ 	.byte	0x04, 0x17
        /*006e*/ 	.short	(.L_6751 - .L_6750)
.L_6750:
        /*0070*/ 	.word	0x00000000
        /*0074*/ 	.short	0x0006
        /*0076*/ 	.short	0x0030
        /*0078*/ 	.byte	0x00, 0xf0, 0x21, 0x00


	//----- nvinfo : EIATTR_KPARAM_INFO
	.align		4
.L_6751:
        /*007c*/ 	.byte	0x04, 0x17
        /*007e*/ 	.short	(.L_6753 - .L_6752)
.L_6752:
        /*0080*/ 	.word	0x00000000
        /*0084*/ 	.short	0x0005
        /*0086*/ 	.short	0x0028
        /*0088*/ 	.byte	0x00, 0xf0, 0x21, 0x00


	//----- nvinfo : EIATTR_KPARAM_INFO
	.align		4
.L_6753:
        /*008c*/ 	.byte	0x04, 0x17
        /*008e*/ 	.short	(.L_6755 - .L_6754)
.L_6754:
        /*0090*/ 	.word	0x00000000
        /*0094*/ 	.short	0x0004
        /*0096*/ 	.short	0x0020
        /*0098*/ 	.byte	0x00, 0xf0, 0x21, 0x00


	//----- nvinfo : EIATTR_KPARAM_INFO
	.align		4
.L_6755:
        /*009c*/ 	.byte	0x04, 0x17
        /*009e*/ 	.short	(.L_6757 - .L_6756)
.L_6756:
        /*00a0*/ 	.word	0x00000000
        /*00a4*/ 	.short	0x0003
        /*00a6*/ 	.short	0x0018
        /*00a8*/ 	.byte	0x00, 0xf0, 0x21, 0x00


	//----- nvinfo : EIATTR_KPARAM_INFO
	.align		4
.L_6757:
        /*00ac*/ 	.byte	0x04, 0x17
        /*00ae*/ 	.short	(.L_6759 - .L_6758)
.L_6758:
        /*00b0*/ 	.word	0x00000000
        /*00b4*/ 	.short	0x0002
        /*00b6*/ 	.short	0x0010
        /*00b8*/ 	.byte	0x00, 0xf0, 0x21, 0x00


	//----- nvinfo : EIATTR_KPARAM_INFO
	.align		4
.L_6759:
        /*00bc*/ 	.byte	0x04, 0x17
        /*00be*/ 	.short	(.L_6761 - .L_6760)
.L_6760:
        /*00c0*/ 	.word	0x00000000
        /*00c4*/ 	.short	0x0001
        /*00c6*/ 	.short	0x0008
        /*00c8*/ 	.byte	0x00, 0xf0, 0x21, 0x00


	//----- nvinfo : EIATTR_KPARAM_INFO
	.align		4
.L_6761:
        /*00cc*/ 	.byte	0x04, 0x17
        /*00ce*/ 	.short	(.L_6763 - .L_6762)
.L_6762:
        /*00d0*/ 	.word	0x00000000
        /*00d4*/ 	.short	0x0000
        /*00d6*/ 	.short	0x0000
        /*00d8*/ 	.byte	0x00, 0xf0, 0x21, 0x00


	//----- nvinfo : EIATTR_MAXREG_COUNT
	.align		4
.L_6763:
        /*00dc*/ 	.byte	0x03, 0x1b
        /*00de*/ 	.short	0x00ff


	//----- nvinfo : EIATTR_MERCURY_ISA_VERSION
	.align		4
        /*00e0*/ 	.byte	0x03, 0x5f
        /*00e2*/ 	.short	0x0000


	//----- nvinfo : EIATTR_EXIT_INSTR_OFFSETS
	.align		4
        /*00e4*/ 	.byte	0x04, 0x1c
        /*00e6*/ 	.short	(.L_6765 - .L_6764)


	//   ....[0]....
.L_6764:
        /*00e8*/ 	.word	0x00000b10


	//   ....[1]....
        /*00ec*/ 	.word	0x00000df0


	//   ....[2]....
        /*00f0*/ 	.word	0x00001990


	//   ....[3]....
        /*00f4*/ 	.word	0x00001cf0


	//   ....[4]....
        /*00f8*/ 	.word	0x00001de0
.L_6765:


//--------------------- .nv.info._ZN2at6native46batch_norm_backward_elemt_channels_last_kernelILi4EfffEEvPKT0_S4_PKT1_S7_PKT2_S7_S7_PKiPS2_lii --------------------------
	.section	.nv.info._ZN2at6native46batch_norm_backward_elemt_channels_last_kernelILi4EfffEEvPKT0_S4_PKT1_S7_PKT2_S7_S7_PKiPS2_lii,"",@"SHT_CUDA_INFO"
	.sectionflags	@""
	.align	4


	//----- nvinfo : EIATTR_CUDA_API_VERSION
	.align		4
        /*0000*/ 	.byte	0x04, 0x37
        /*0002*/ 	.short	(.L_6767 - .L_6766)
.L_6766:
        /*0004*/ 	.word	0x00000082


	//----- nvinfo : EIATTR_SW2861232_WAR
	.align		4
.L_6767:
        /*0008*/ 	.byte	0x01, 0x35
	.zero		2


	//----- nvinfo : EIATTR_PARAM_CBANK
	.align		4
        /*000c*/ 	.byte	0x04, 0x0a
        /*000e*/ 	.short	(.L_6769 - .L_6768)
	.align		4
.L_6768:
        /*0010*/ 	.word	index@(.nv.constant0._ZN2at6native46batch_norm_backward_elemt_channels_last_kernelILi4EfffEEvPKT0_S4_PKT1_S7_PKT2_S7_S7_PKiPS2_lii)
        /*0014*/ 	.short	0x0160
        /*0016*/ 	.short	0x0058


	//----- nvinfo : EIATTR_CBANK_PARAM_SIZE
	.align		4
.L_6769:
        /*0018*/ 	.byte	0x03, 0x19
        /*001a*/ 	.short	0x0058


	//----- nvinfo : EIATTR_KPARAM_INFO
	.align		4
        /*001c*/ 	.byte	0x04, 0x17
        /*001e*/ 	.short	(.L_6771 - .L_6770)
.L_6770:
        /*0020*/ 	.word	0x00000000
        /*0024*/ 	.short	0x000b
        /*0026*/ 	.short	0x0054
        /*0028*/ 	.byte	0x00, 0xf0, 0x11, 0x00


	//----- nvinfo : EIATTR_KPARAM_INFO
	.align		4
.L_6771:
        /*002c*/ 	.byte	0x04, 0x17
        /*002e*/ 	.short	(.L_6773 - .L_6772)
.L_6772:
        /*0030*/ 	.word	0x00000000
        /*0034*/ 	.short	0x000a
        /*0036*/ 	.short	0x0050
        /*0038*/ 	.byte	0x00, 0xf0, 0x11, 0x00


	//----- nvinfo : EIATTR_KPARAM_INFO
	.align		4
.L_6773:
        /*003c*/ 	.byte	0x04, 0x17
        /*003e*/ 	.short	(.L_6775 - .L_6774)
.L_6774:
        /*0040*/ 	.word	0x00000000
        /*0044*/ 	.short	0x0009
        /*0046*/ 	.short	0x0048
        /*0048*/ 	.byte	0x00, 0xf0, 0x21, 0x00


	//----- nvinfo : EIATTR_KPARAM_INFO
	.align		4
.L_6775:
        /*004c*/ 	.byte	0x04, 0x17
        /*004e*/ 	.short	(.L_6777 - .L_6776)
.L_6776:
        /*0050*/ 	.word	0x00000000
        /*0054*/ 	.short	0x0008
        /*0056*/ 	.short	0x0040
        /*0058*/ 	.byte	0x00, 0xf0, 0x21, 0x00


	//----- nvinfo : EIATTR_KPARAM_INFO
	.align		4
.L_6777:
        /*005c*/ 	.byte	0x04, 0x17
        /*005e*/ 	.short	(.L_6779 - .L_6778)
.L_6778:
        /*0060*/ 	.word	0x00000000
        /*0064*/ 	.short	0x0007
        /*0066*/ 	.short	0x0038
        /*0068*/ 	.byte	0x00, 0xf0, 0x21, 0x00


	//----- nvinfo : EIATTR_KPARAM_INFO
	.align		4
.L_6779:
        /*006c*/ 	.byte	0x04, 0x17
        /*006e*/ 	.short	(.L_6781 - .L_6780)
.L_6780:
        /*0070*/ 	.word	0x00000000
        /*0074*/ 	.short	0x0006
        /*0076*/ 	.short	0x0030
        /*0078*/ 	.byte	0x00, 0xf0, 0x21, 0x00


	//----- nvinfo : EIATTR_KPARAM_INFO
	.align		4
.L_6781:
        /*007c*/ 	.byte	0x04, 0x17
        /*007e*/ 	.short	(.L_6783 - .L_6782)
.L_6782:
        /*0080*/ 	.word	0x00000000
        /*0084*/ 	.short	0x0005
        /*0086*/ 	.short	0x0028
        /*0088*/ 	.byte	0x00, 0xf0, 0x21, 0x00


	//----- nvinfo : EIATTR_KPARAM_INFO
	.align		4
.L_6783:
        /*008c*/ 	.byte	0x04, 0x17
        /*008e*/ 	.short	(.L_6785 - .L_6784)
.L_6784:
        /*0090*/ 	.word	0x00000000
        /*0094*/ 	.short	0x0004
        /*0096*/ 	.short	0x0020
        /*0098*/ 	.byte	0x00, 0xf0, 0x21, 0x00


	//----- nvinfo : EIATTR_KPARAM_INFO
	.align		4
.L_6785:
        /*009c*/ 	.byte	0x04, 0x17
        /*009e*/ 	.short	(.L_6787 - .L_6786)
.L_6786:
        /*00a0*/ 	.word	0x00000000
        /*00a4*/ 	.short	0x0003
        /*00a6*/ 	.short	0x0018
        /*00a8*/ 	.byte	0x00, 0xf0, 0x21, 0x00


	//----- nvinfo : EIATTR_KPARAM_INFO
	.align		4
.L_6787:
        /*00ac*/ 	.byte	0x04, 0x17
        /*00ae*/ 	.short	(.L_6789 - .L_6788)
.L_6788:
        /*00b0*/ 	.word	0x00000000
        /*00b4*/ 	.short	0x0002
        /*00b6*/ 	.short	0x0010
        /*00b8*/ 	.byte	0x00, 0xf0, 0x21, 0x00


	//----- nvinfo : EIATTR_KPARAM_INFO
	.align		4
.L_6789:
        /*00bc*/ 	.byte	0x04, 0x17
        /*00be*/ 	.short	(.L_6791 - .L_6790)
.L_6790:
        /*00c0*/ 	.word	0x00000000
        /*00c4*/ 	.short	0x0001
        /*00c6*/ 	.short	0x0008
        /*00c8*/ 	.byte	0x00, 0xf0, 0x21, 0x00


	//----- nvinfo : EIATTR_KPARAM_INFO
	.align		4
.L_6791:
        /*00cc*/ 	.byte	0x04, 0x17
        /*00ce*/ 	.short	(.L_6793 - .L_6792)
.L_6792:
        /*00d0*/ 	.word	0x00000000
        /*00d4*/ 	.short	0x0000
        /*00d6*/ 	.short	0x0000
        /*00d8*/ 	.byte	0x00, 0xf0, 0x21, 0x00


	//----- nvinfo : EIATTR_MAXREG_COUNT
	.align		4
.L_6793:
        /*00dc*/ 	.byte	0x03, 0x1b
        /*00de*/ 	.short	0x00ff


	//----- nvinfo : EIATTR_MERCURY_ISA_VERSION
	.align		4
        /*00e0*/ 	.byte	0x03, 0x5f
        /*00e2*/ 	.short	0x0000


	//----- nvinfo : EIATTR_EXIT_INSTR_OFFSETS
	.align		4
        /*00e4*/ 	.byte	0x04, 0x1c
        /*00e6*/ 	.short	(.L_6795 - .L_6794)


	//   ....[0]....
.L_6794:
        /*00e8*/ 	.word	0x00000b10


	//   ....[1]....
        /*00ec*/ 	.word	0x00000df0


	//   ....[2]....
        /*00f0*/ 	.word	0x000017c0


	//   ....[3]....
        /*00f4*/ 	.word	0x00001a80


	//   ....[4]....
        /*00f8*/ 	.word	0x00001b40
.L_6795:


//--------------------- .nv.info._ZN2at6native46batch_norm_backward_elemt_channels_last_kernelILi4EdddEEvPKT0_S4_PKT1_S7_PKT2_S7_S7_PKiPS2_lii --------------------------
	.section	.nv.info._ZN2at6native46batch_norm_backward_elemt_channels_last_kernelILi4EdddEEvPKT0_S4_PKT1_S7_PKT2_S7_S7_PKiPS2_lii,"",@"SHT_CUDA_INFO"
	.sectionflags	@""
	.align	4


	//----- nvinfo : EIATTR_CUDA_API_VERSION
	.align		4
        /*0000*/ 	.byte	0x04, 0x37
        /*0002*/ 	.short	(.L_6797 - .L_6796)
.L_6796:
        /*0004*/ 	.word	0x00000082


	//----- nvinfo : EIATTR_SW2861232_WAR
	.align		4
.L_6797:
        /*0008*/ 	.byte	0x01, 0x35
	.zero		2


	//----- nvinfo : EIATTR_PARAM_CBANK
	.align		4
        /*000c*/ 	.byte	0x04, 0x0a
        /*000e*/ 	.short	(.L_6799 - .L_6798)
	.align		4
.L_6798:
        /*0010*/ 	.word	index@(.nv.constant0._ZN2at6native46batch_norm_backward_elemt_channels_last_kernelILi4EdddEEvPKT0_S4_PKT1_S7_PKT2_S7_S7_PKiPS2_lii)
        /*0014*/ 	.short	0x0160
        /*0016*/ 	.short	0x0058


	//----- nvinfo : EIATTR_CBANK_PARAM_SIZE
	.align		4
.L_6799:
        /*0018*/ 	.byte	0x03, 0x19
        /*001a*/ 	.short	0x0058


	//----- nvinfo : EIATTR_KPARAM_INFO
	.align		4
        /*001c*/ 	.byte	0x04, 0x17
        /*001e*/ 	.short	(.L_6801 - .L_6800)
.L_6800:
        /*0020*/ 	.word	0x00000000
        /*0024*/ 	.short	0x000b
        /*0026*/ 	.short	0x0054
        /*0028*/ 	.byte	0x00, 0xf0, 0x11, 0x00


	//----- nvinfo : EIATTR_KPARAM_INFO
	.align		4
.L_6801:
        /*002c*/ 	.byte	0x04, 0x17
        /*002e*/ 	.short	(.L_6803 - .L_6802)
.L_6802:
        /*0030*/ 	.word	0x00000000
        /*0034*/ 	.short	0x000a
        /*0036*/ 	.short	0x0050
        /*0038*/ 	.byte	0x00, 0xf0, 0x11, 0x00


	//----- nvinfo : EIATTR_KPARAM_INFO
	.align		4
.L_6803:
        /*003c*/ 	.byte	0x04, 0x17
        /*003e*/ 	.short	(.L_6805 - .L_6804)
.L_6804:
        /*0040*/ 	.word	0x00000000
        /*0044*/ 	.short	0x0009
        /*0046*/ 	.short	0x0048
        /*0048*/ 	.byte	0x00, 0xf0, 0x21, 0x00


	//----- nvinfo : EIATTR_KPARAM_INFO
	.align		4
.L_6805:
        /*004c*/ 	.byte	0x04, 0x17
        /*004e*/ 	.short	(.L_6807 - .L_6806)
.L_6806:
        /*0050*/ 	.word	0x00000000
        /*0054*/ 	.short	0x0008
        /*0056*/ 	.short	0x0040
        /*0058*/ 	.byte	0x00, 0xf0, 0x21, 0x00


	//----- nvinfo : EIATTR_KPARAM_INFO
	.align		4
.L_6807:
        /*005c*/ 	.byte	0x04, 0x17
        /*005e*/ 	.short	(.L_6809 - .L_6808)
.L_6808:
        /*0060*/ 	.word	0x00000000
        /*0064*/ 	.short	0x0007
        /*0066*/ 	.short	0x0038
        /*0068*/ 	.byte	0x00, 0xf0, 0x21, 0x00


	//----- nvinfo : EIATTR_KPARAM_INFO
	.align		4
.L_6809:
        /*006c*/ 	.byte	0x04, 0x17
        /*006e*/ 	.short	(.L_6811 - .L_6810)
.L_6810:
        /*0070*/ 	.word	0x00000000
        /*0074*/ 	.short	0x0006
        /*0076*/ 	.short	0x0030
        /*0078*/ 	.byte	0x00, 0xf0, 0x21, 0x00


	//----- nvinfo : EIATTR_KPARAM_INFO
	.align		4
.L_6811:
        /*007c*/ 	.byte	0x04, 0x17
        /*007e*/ 	.short	(.L_6813 - .L_6812)
.L_6812:
        /*0080*/ 	.word	0x00000000
        /*0084*/ 	.short	0x0005
        /*0086*/ 	.short	0x0028
        /*0088*/ 	.byte	0x00, 0xf0, 0x21, 0x00


	//----- nvinfo : EIATTR_KPARAM_INFO
	.align		4
.L_6813:
        /*008c*/ 	.byte	0x04, 0x17
        /*008e*/ 	.short	(.L_6815 - .L_6814)
.L_6814:
        /*0090*/ 	.word	0x00000000
        /*0094*/ 	.short	0x0004
        /*0096*/ 	.short	0x0020
        /*0098*/ 	.byte	0x00, 0xf0, 0x21, 0x00


	//----- nvinfo : EIATTR_KPARAM_INFO
	.align		4
.L_6815:
        /*009c*/ 	.byte	0x04, 0x17
        /*009e*/ 	.short	(.L_6817 - .L_6816)
.L_6816:
        /*00a0*/ 	.word	0x00000000
        /*00a4*/ 	.short	0x0003
        /*00a6*/ 	.short	0x0018
        /*00a8*/ 	.byte	0x00, 0xf0, 0x21, 0x00


	//----- nvinfo : EIATTR_KPARAM_INFO
	.align		4
.L_6817:
        /*00ac*/ 	.byte	0x04, 0x17
        /*00ae*/ 	.short	(.L_6819 - .L_6818)
.L_6818:
        /*00b0*/ 	.word	0x00000000
        /*00b4*/ 	.short	0x0002
        /*00b6*/ 	.short	0x0010
        /*00b8*/ 	.byte	0x00, 0xf0, 0x21, 0x00


	//----- nvinfo : EIATTR_KPARAM_INFO
	.align		4
.L_6819:
        /*00bc*/ 	.byte	0x04, 0x17
        /*00be*/ 	.short	(.L_6821 - .L_6820)
.L_6820:
        /*00c0*/ 	.word	0x00000000
        /*00c4*/ 	.short	0x0001
        /*00c6*/ 	.short	0x0008
        /*00c8*/ 	.byte	0x00, 0xf0, 0x21, 0x00


	//----- nvinfo : EIATTR_KPARAM_INFO
	.align		4
.L_6821:
        /*00cc*/ 	.byte	0x04, 0x17
        /*00ce*/ 	.short	(.L_6823 - .L_6822)
.L_6822:
        /*00d0*/ 	.word	0x00000000
        /*00d4*/ 	.short	0x0000
        /*00d6*/ 	.short	0x0000
        /*00d8*/ 	.byte	0x00, 0xf0, 0x21, 0x00


	//----- nvinfo : EIATTR_MAXREG_COUNT
	.align		4
.L_6823:
        /*00dc*/ 	.byte	0x03, 0x1b
        /*00de*/ 	.short	0x00ff


	//----- nvinfo : EIATTR_MERCURY_ISA_VERSION
	.align		4
        /*00e0*/ 	.byte	0x03, 0x5f
        /*00e2*/ 	.short	0x0000


	//----- nvinfo : EIATTR_EXIT_INSTR_OFFSETS
	.align		4
        /*00e4*/ 	.byte	0x04, 0x1c
        /*00e6*/ 	.short	(.L_6825 - .L_6824)


	//   ....[0]....
.L_6824:
        /*00e8*/ 	.word	0x00000be0


	//   ....[1]....
        /*00ec*/ 	.word	0x00000ee0


	//   ....[2]....
        /*00f0*/ 	.word	0x00001890


	//   ....[3]....
        /*00f4*/ 	.word	0x00001b50


	//   ....[4]....
        /*00f8*/ 	.word	0x00001c10


	//----- nvinfo : EIATTR_CRS_STACK_SIZE
	.align		4
.L_6825:
        /*00fc*/ 	.byte	0x04, 0x1e
        /*00fe*/ 	.short	(.L_6827 - .L_6826)
.L_6826:
        /*0100*/ 	.word	0x00000000
.L_6827:


//--------------------- .nv.info._ZN2at6native47batch_norm_backward_reduce_channels_last_kernelILi4EN3c108BFloat16EfS3_EEvPKT0_S6_PKT1_S9_PS7_SA_PT2_SC_PVS7_Piii --------------------------
	.section	.nv.info._ZN2at6native47batch_norm_backward_reduce_channels_last_kernelILi4EN3c108BFloat16EfS3_EEvPKT0_S6_PKT1_S9_PS7_SA_PT2_SC_PVS7_Piii,"",@"SHT_CUDA_INFO"
	.sectionflags	@""
	.align	4


	//----- nvinfo : EIATTR_CUDA_API_VERSION
	.align		4
        /*0000*/ 	.byte	0x04, 0x37
        /*0002*/ 	.short	(.L_6829 - .L_6828)
.L_6828:
        /*0004*/ 	.word	0x00000082


	//----- nvinfo : EIATTR_SW2861232_WAR
	.align		4
.L_6829:
        /*0008*/ 	.byte	0x01, 0x35
	.zero		2


	//----- nvinfo : EIATTR_PARAM_CBANK
	.align		4
        /*000c*/ 	.byte	0x04, 0x0a
        /*000e*/ 	.short	(.L_6831 - .L_6830)
	.align		4
.L_6830:
        /*0010*/ 	.word	index@(.nv.constant0._ZN2at6native47batch_norm_backward_reduce_channels_last_kernelILi4EN3c108BFloat16EfS3_EEvPKT0_S6_PKT1_S9_PS7_SA_PT2_SC_PVS7_Piii)
        /*0014*/ 	.short	0x0160
        /*0016*/ 	.short	0x0058


	//----- nvinfo : EIATTR_CBANK_PARAM_SIZE
	.align		4
.L_6831:
        /*0018*/ 	.byte	0x03, 0x19
        /*001a*/ 	.short	0x0058


	//----- nvinfo : EIATTR_KPARAM_INFO
	.align		4
        /*001c*/ 	.byte	0x04, 0x17
        /*001e*/ 	.short	(.L_6833 - .L_6832)
.L_6832:
        /*0020*/ 	.word	0x00000000
        /*0024*/ 	.short	0x000b
        /*0026*/ 	.short	0x0054
        /*0028*/ 	.byte	0x00, 0xf0, 0x11, 0x00


	//----- nvinfo : EIATTR_KPARAM_INFO
	.align		4
.L_6833:
        /*002c*/ 	.byte	0x04, 0x17
        /*002e*/ 	.short	(.L_6835 - .L_6834)
.L_6834:
        /*0030*/ 	.word	0x00000000
        /*0034*/ 	.short	0x000a
        /*0036*/ 	.short	0x0050
        /*0038*/ 	.byte	0x00, 0xf0, 0x11, 0x00


	//----- nvinfo : EIATTR_KPARAM_INFO
	.align		4
.L_6835:
        /*003c*/ 	.byte	0x04, 0x17
        /*003e*/ 	.short	(.L_6837 - .L_6836)
.L_6836:
        /*0040*/ 	.word	0x00000000
        /*0044*/ 	.short	0x0009
        /*0046*/ 	.short	0x0048
        /*0048*/ 	.byte	0x00, 0xf0, 0x21, 0x00


	//----- nvinfo : EIATTR_KPARAM_INFO
	.align		4
.L_6837:
        /*004c*/ 	.byte	0x04, 0x17
        /*004e*/ 	.short	(.L_6839 - .L_6838)
.L_6838:
        /*0050*/ 	.word	0x00000000
        /*0054*/ 	.short	0x0008
        /*0056*/ 	.short	0x0040
        /*0058*/ 	.byte	0x00, 0xf0, 0x21, 0x00


	//----- nvinfo : EIATTR_KPARAM_INFO
	.align		4
.L_6839:
        /*005c*/ 	.byte	0x04, 0x17
        /*005e*/ 	.short	(.L_6841 - .L_6840)
.L_6840:
        /*0060*/ 	.word	0x00000000
        /*0064*/ 	.short	0x0007
        /*0066*/ 	.short	0x0038
        /*0068*/ 	.byte	0x00, 0xf0, 0x21, 0x00


	//----- nvinfo : EIATTR_KPARAM_INFO
	.align		4
.L_6841:
        /*006c*/ 	.byte	0x04, 0x17
        /*006e*/ 	.short	(.L_6843 - .L_6842)
.L_6842:
        /*0070*/ 	.word	0x00000000
        /*0074*/ 	.short	0x0006
        /*0076*/ 	.short	0x0030
        /*0078*/ 	.byte	0x00, 0xf0, 0x21, 0x00


	//----- nvinfo : EIATTR_KPARAM_INFO
	.align		4
.L_6843:
        /*007c*/ 	.byte	0x04, 0x17
        /*007e*/ 	.short	(.L_6845 - .L_6844)
.L_6844:
        /*0080*/ 	.word	0x00000000
        /*0084*/ 	.short	0x0005
        /*0086*/ 	.short	0x0028
        /*0088*/ 	.byte	0x00, 0xf0, 0x21, 0x00


	//----- nvinfo : EIATTR_KPARAM_INFO
	.align		4
.L_6845:
        /*008c*/ 	.byte	0x04, 0x17
        /*008e*/ 	.short	(.L_6847 - .L_6846)
.L_6846:
        /*0090*/ 	.word	0x00000000
        /*0094*/ 	.short	0x0004
        /*0096*/ 	.short	0x0020
        /*0098*/ 	.byte	0x00, 0xf0, 0x21, 0x00


	//----- nvinfo : EIATTR_KPARAM_INFO
	.align		4
.L_6847:
        /*009c*/ 	.byte	0x04, 0x17
        /*009e*/ 	.short	(.L_6849 - .L_6848)
.L_6848:
        /*00a0*/ 	.word	0x00000000
        /*00a4*/ 	.short	0x0003
        /*00a6*/ 	.short	0x0018
        /*00a8*/ 	.byte	0x00, 0xf0, 0x21, 0x00


	//----- nvinfo : EIATTR_KPARAM_INFO
	.align		4
.L_6849:
        /*00ac*/ 	.byte	0x04, 0x17
        /*00ae*/ 	.short	(.L_6851 - .L_6850)
.L_6850:
        /*00b0*/ 	.word	0x00000000
        /*00b4*/ 	.short	0x0002
        /*00b6*/ 	.short	0x0010
        /*00b8*/ 	.byte	0x00, 0xf0, 0x21, 0x00


	//----- nvinfo : EIATTR_KPARAM_INFO
	.align		4
.L_6851:
        /*00bc*/ 	.byte	0x04, 0x17
        /*00be*/ 	.short	(.L_6853 - .L_6852)
.L_6852:
        /*00c0*/ 	.word	0x00000000
        /*00c4*/ 	.short	0x0001
        /*00c6*/ 	.short	0x0008
        /*00c8*/ 	.byte	0x00, 0xf0, 0x21, 0x00


	//----- nvinfo : EIATTR_KPARAM_INFO
	.align		4
.L_6853:
        /*00cc*/ 	.byte	0x04, 0x17
        /*00ce*/ 	.short	(.L_6855 - .L_6854)
.L_6854:
        /*00d0*/ 	.word	0x00000000
        /*00d4*/ 	.short	0x0000
        /*00d6*/ 	.short	0x0000
        /*00d8*/ 	.byte	0x00, 0xf0, 0x21, 0x00


	//----- nvinfo : EIATTR_MAXREG_COUNT
	.align		4
.L_6855:
        /*00dc*/ 	.byte	0x03, 0x1b
        /*00de*/ 	.short	0x00ff


	//----- nvinfo : EIATTR_NUM_BARRIERS
	.align		4
        /*00e0*/ 	.byte	0x02, 0x4c
        /*00e2*/ 	.byte	0x01
	.zero		1


	//----- nvinfo : EIATTR_MERCURY_ISA_VERSION
	.align		4
        /*00e4*/ 	.byte	0x03, 0x5f
        /*00e6*/ 	.short	0x0000


	//----- nvinfo : EIATTR_INT_WARP_WIDE_INSTR_OFFSETS
	.align		4
        /*00e8*/ 	.byte	0x04, 0x31
        /*00ea*/ 	.short	(.L_6857 - .L_6856)


	//   ....[0]....
.L_6856:
        /*00ec*/ 	.word	0x00003490


	//   ....[1]....
        /*00f0*/ 	.word	0x00003550


	//----- nvinfo : EIATTR_EXIT_INSTR_OFFSETS
	.align		4
.L_6857:
        /*00f4*/ 	.byte	0x04, 0x1c
        /*00f6*/ 	.short	(.L_6859 - .L_6858)


	//   ....[0]....
.L_6858:
        /*00f8*/ 	.word	0x00000090


	//   ....[1]....
        /*00fc*/ 	.word	0x00003270


	//   ....[2]....
        /*0100*/ 	.word	0x00003330


	//   ....[3]....
        /*0104*/ 	.word	0x000035e0


	//   ....[4]....
        /*0108*/ 	.word	0x00005850


	//   ....[5]....
        /*010c*/ 	.word	0x00005910


	//----- nvinfo : EIATTR_CRS_STACK_SIZE
	.align		4
.L_6859:
        /*0110*/ 	.byte	0x04, 0x1e
        /*0112*/ 	.short	(.L_6861 - .L_6860)
.L_6860:
        /*0114*/ 	.word	0x00000000
.L_6861:


//--------------------- .nv.info._ZN2at6native47batch_norm_backward_reduce_channels_last_kernelILi4EN3c104HalfEfS3_EEvPKT0_S6_PKT1_S9_PS7_SA_PT2_SC_PVS7_Piii --------------------------
	.section	.nv.info._ZN2at6native47batch_norm_backward_reduce_channels_last_kernelILi4EN3c104HalfEfS3_EEvPKT0_S6_PKT1_S9_PS7_SA_PT2_SC_PVS7_Piii,"",@"SHT_CUDA_INFO"
	.sectionflags	@""
	.align	4


	//----- nvinfo : EIATTR_CUDA_API_VERSION
	.align		4
        /*0000*/ 	.byte	0x04, 0x37
        /*0002*/ 	.short	(.L_6863 - .L_6862)
.L_6862:
        /*0004*/ 	.word	0x00000082


	//----- nvinfo : EIATTR_SW2861232_WAR
	.align		4
.L_6863:
        /*0008*/ 	.byte	0x01, 0x35
	.zero		2


	//----- nvinfo : EIATTR_PARAM_CBANK
	.align		4
        /*000c*/ 	.byte	0x04, 0x0a
        /*000e*/ 	.short	(.L_6865 - .L_6864)
	.align		4
.L_6864:
        /*0010*/ 	.word	index@(.nv.constant0._ZN2at6native47batch_norm_backward_reduce_channels_last_kernelILi4EN3c104HalfEfS3_EEvPKT0_S6_PKT1_S9_PS7_SA_PT2_SC_PVS7_Piii)
        /*0014*/ 	.short	0x0160
        /*0016*/ 	.short	0x0058


	//----- nvinfo : EIATTR_CBANK_PARAM_SIZE
	.align		4
.L_6865:
        /*0018*/ 	.byte	0x03, 0x19
        /*001a*/ 	.short	0x0058


	//----- nvinfo : EIATTR_KPARAM_INFO
	.align		4
        /*001c*/ 	.byte	0x04, 0x17
        /*001e*/ 	.short	(.L_6867 - .L_6866)
.L_6866:
        /*0020*/ 	.word	0x00000000
        /*0024*/ 	.short	0x000b
        /*0026*/ 	.short	0x0054
        /*0028*/ 	.byte	0x00, 0xf0, 0x11, 0x00


	//----- nvinfo : EIATTR_KPARAM_INFO
	.align		4
.L_6867:
        /*002c*/ 	.byte	0x04, 0x17
        /*002e*/ 	.short	(.L_6869 - .L_6868)
.L_6868:
        /*0030*/ 	.word	0x00000000
        /*0034*/ 	.short	0x000a
        /*0036*/ 	.short	0x0050
        /*0038*/ 	.byte	0x00, 0xf0, 0x11, 0x00


	//----- nvinfo : EIATTR_KPARAM_INFO
	.align		4
.L_6869:
        /*003c*/ 	.byte	0x04, 0x17
        /*003e*/ 	.short	(.L_6871 - .L_6870)
.L_6870:
        /*0040*/ 	.word	0x00000000
        /*0044*/ 	.short	0x0009
        /*0046*/ 	.short	0x0048
        /*0048*/ 	.byte	0x00, 0xf0, 0x21, 0x00


	//----- nvinfo : EIATTR_KPARAM_INFO
	.align		4
.L_6871:
        /*004c*/ 	.byte	0x04, 0x17
        /*004e*/ 	.short	(.L_6873 - .L_6872)
.L_6872:
        /*0050*/ 	.word	0x00000000
        /*0054*/ 	.short	0x0008
        /*0056*/ 	.short	0x0040
        /*0058*/ 	.byte	0x00, 0xf0, 0x21, 0x00


	//----- nvinfo : EIATTR_KPARAM_INFO
	.align		4
.L_6873:
        /*005c*/ 	.byte	0x04, 0x17
        /*005e*/ 	.short	(.L_6875 - .L_6874)
.L_6874:
        /*0060*/ 	.word	0x00000000
        /*0064*/ 	.short	0x0007
        /*0066*/ 	.short	0x0038
        /*0068*/ 	.byte	0x00, 0xf0, 0x21, 0x00


	//----- nvinfo : EIATTR_KPARAM_INFO
	.align		4
.L_6875:
        /*006c*/ 	.byte	0x04, 0x17
        /*006e*/ 	.short	(.L_6877 - .L_6876)
.L_6876:
        /*0070*/ 	.word	0x00000000
        /*0074*/ 	.short	0x0006
        /*0076*/ 	.short	0x0030
        /*0078*/ 	.byte	0x00, 0xf0, 0x21, 0x00


	//----- nvinfo : EIATTR_KPARAM_INFO
	.align		4
.L_6877:
        /*007c*/ 	.byte	0x04, 0x17
        /*007e*/ 	.short	(.L_6879 - .L_6878)
.L_6878:
        /*0080*/ 	.word	0x00000000
        /*0084*/ 	.short	0x0005
        /*0086*/ 	.short	0x0028
        /*0088*/ 	.byte	0x00, 0xf0, 0x21, 0x00


	//----- nvinfo : EIATTR_KPARAM_INFO
	.align		4
.L_6879:
        /*008c*/ 	.byte	0x04, 0x17
        /*008e*/ 	.short	(.L_6881 - .L_6880)
.L_6880:
        /*0090*/ 	.word	0x00000000
        /*0094*/ 	.short	0x0004
        /*0096*/ 	.short	0x0020
        /*0098*/ 	.byte	0x00, 0xf0, 0x21, 0x00


	//----- nvinfo : EIATTR_KPARAM_INFO
	.align		4
.L_6881:
        /*009c*/ 	.byte	0x04, 0x17
        /*009e*/ 	.short	(.L_6883 - .L_6882)
.L_6882:
        /*00a0*/ 	.word	0x00000000
        /*00a4*/ 	.short	0x0003
        /*00a6*/ 	.short	0x0018
        /*00a8*/ 	.byte	0x00, 0xf0, 0x21, 0x00


	//----- nvinfo : EIATTR_KPARAM_INFO
	.align		4
.L_6883:
        /*00ac*/ 	.byte	0x04, 0x17
        /*00ae*/ 	.short	(.L_6885 - .L_6884)
.L_6884:
        /*00b0*/ 	.word	0x00000000
        /*00b4*/ 	.short	0x0002
        /*00b6*/ 	.short	0x0010
        /*00b8*/ 	.byte	0x00, 0xf0, 0x21, 0x00


	//----- nvinfo : EIATTR_KPARAM_INFO
	.align		4
.L_6885:
        /*00bc*/ 	.byte	0x04, 0x17
        /*00be*/ 	.short	(.L_6887 - .L_6886)
.L_6886:
        /*00c0*/ 	.word	0x00000000
        /*00c4*/ 	.short	0x0001
        /*00c6*/ 	.short	0x0008
        /*00c8*/ 	.byte	0x00, 0xf0, 0x21, 0x00


	//----- nvinfo : EIATTR_KPARAM_INFO
	.align		4
.L_6887:
        /*00cc*/ 	.byte	0x04, 0x17
        /*00ce*/ 	.short	(.L_6889 - .L_6888)
.L_6888:
        /*00d0*/ 	.word	0x00000000
        /*00d4*/ 	.short	0x0000
        /*00d6*/ 	.short	0x0000
        /*00d8*/ 	.byte	0x00, 0xf0, 0x21, 0x00


	//----- nvinfo : EIATTR_MAXREG_COUNT
	.align		4
.L_6889:
        /*00dc*/ 	.byte	0x03, 0x1b
        /*00de*/ 	.short	0x00ff


	//----- nvinfo : EIATTR_NUM_BARRIERS
	.align		4
        /*00e0*/ 	.byte	0x02, 0x4c
        /*00e2*/ 	.byte	0x01
	.zero		1


	//----- nvinfo : EIATTR_MERCURY_ISA_VERSION
	.align		4
        /*00e4*/ 	.byte	0x03, 0x5f
        /*00e6*/ 	.short	0x0000


	//----- nvinfo : EIATTR_INT_WARP_WIDE_INSTR_OFFSETS
	.align		4
        /*00e8*/ 	.byte	0x04, 0x31
        /*00ea*/ 	.short	(.L_6891 - .L_6890)


	//   ....[0]....
.L_6890:
        /*00ec*/ 	.word	0x000034b0


	//   ....[1]....
        /*00f0*/ 	.word	0x00003570


	//----- nvinfo : EIATTR_EXIT_INSTR_OFFSETS
	.align		4
.L_6891:
        /*00f4*/ 	.byte	0x04, 0x1c
        /*00f6*/ 	.short	(.L_6893 - .L_6892)


	//   ....[0]....
.L_6892:
        /*00f8*/ 	.word	0x00000090


	//   ....[1]....
        /*00fc*/ 	.word	0x00003290


	//   ....[2]....
        /*0100*/ 	.word	0x00003350


	//   ....[3]....
        /*0104*/ 	.word	0x00003600


	//   ....[4]....
        /*0108*/ 	.word	0x00005870


	//   ....[5]....
        /*010c*/ 	.word	0x00005930


	//----- nvinfo : EIATTR_CRS_STACK_SIZE
	.align		4
.L_6893:
        /*0110*/ 	.byte	0x04, 0x1e
        /*0112*/ 	.short	(.L_6895 - .L_6894)
.L_6894:
        /*0114*/ 	.word	0x00000000
.L_6895:


//--------------------- .nv.info._ZN2at6native47batch_norm_backward_reduce_channels_last_kernelILi4EN3c108BFloat16EffEEvPKT0_S6_PKT1_S9_PS7_SA_PT2_SC_PVS7_Piii --------------------------
	.section	.nv.info._ZN2at6native47batch_norm_backward_reduce_channels_last_kernelILi4EN3c108BFloat16EffEEvPKT0_S6_PKT1_S9_PS7_SA_PT2_SC_PVS7_Piii,"",@"SHT_CUDA_INFO"
	.sectionflags	@""
	.align	4


	//----- nvinfo : EIATTR_CUDA_API_VERSION
	.align		4
        /*0000*/ 	.byte	0x04, 0x37
        /*0002*/ 	.short	(.L_6897 - .L_6896)
.L_6896:
        /*0004*/ 	.word	0x00000082


	//----- nvinfo : EIATTR_SW2861232_WAR
	.align		4
.L_6897:
        /*0008*/ 	.byte	0x01, 0x35
	.zero		2


	//----- nvinfo : EIATTR_PARAM_CBANK
	.align		4
        /*000c*/ 	.byte	0x04, 0x0a
        /*000e*/ 	.short	(.L_6899 - .L_6898)
	.align		4
.L_6898:
        /*0010*/ 	.word	index@(.nv.constant0._ZN2at6native47batch_norm_backward_reduce_channels_last_kernelILi4EN3c108BFloat16EffEEvPKT0_S6_PKT1_S9_PS7_SA_PT2_SC_PVS7_Piii)
        /*0014*/ 	.short	0x0160
        /*0016*/ 	.short	0x0058


	//----- nvinfo : EIATTR_CBANK_PARAM_SIZE
	.align		4
.L_6899:
        /*0018*/ 	.byte	0x03, 0x19
        /*001a*/ 	.short	0x0058


	//----- nvinfo : EIATTR_KPARAM_INFO
	.align		4
        /*001c*/ 	.byte	0x04, 0x17
        /*001e*/ 	.short	(.L_6901 - .L_6900)
.L_6900:
        /*0020*/ 	.word	0x00000000
        /*0024*/ 	.short	0x000b
        /*0026*/ 	.short	0x0054
        /*0028*/ 	.byte	0x00, 0xf0, 0x11, 0x00


	//----- nvinfo : EIATTR_KPARAM_INFO
	.align		4
.L_6901:
        /*002c*/ 	.byte	0x04, 0x17
        /*002e*/ 	.short	(.L_6903 - .L_6902)
.L_6902:
        /*0030*/ 	.word	0x00000000
        /*0034*/ 	.short	0x000a
        /*0036*/ 	.short	0x0050
        /*0038*/ 	.byte	0x00, 0xf0, 0x11, 0x00


	//----- nvinfo : EIATTR_KPARAM_INFO
	.align		4
.L_6903:
        /*003c*/ 	.byte	0x04, 0x17
        /*003e*/ 	.short	(.L_6905 - .L_6904)
.L_6904:
        /*0040*/ 	.word	0x00000000
        /*0044*/ 	.short	0x0009
        /*0046*/ 	.short	0x0048
        /*0048*/ 	.byte	0x00, 0xf0, 0x21, 0x00


	//----- nvinfo : EIATTR_KPARAM_INFO
	.align		4
.L_6905:
        /*004c*/ 	.byte	0x04, 0x17
        /*004e*/ 	.short	(.L_6907 - .L_6906)
.L_6906:
        /*0050*/ 	.word	0x00000000
        /*0054*/ 	.short	0x0008
        /*0056*/ 	.short	0x0040
        /*0058*/ 	.byte	0x00, 0xf0, 0x21, 0x00


	//----- nvinfo : EIATTR_KPARAM_INFO
	.align		4
.L_6907:
        /*005c*/ 	.byte	0x04, 0x17
        /*005e*/ 	.short	(.L_6909 - .L_6908)
.L_6908:
        /*0060*/ 	.word	0x00000000
        /*0064*/ 	.short	0x0007
        /*0066*/ 	.short	0x0038
        /*0068*/ 	.byte	0x00, 0xf0, 0x21, 0x00


	//----- nvinfo : EIATTR_KPARAM_INFO
	.align		4
.L_6909:
        /*006c*/ 	.byte	0x04, 0x17
        /*006e*/ 	.short	(.L_6911 - .L_6910)
.L_6910:
        /*0070*/ 	.word	0x00000000
        /*0074*/ 	.short	0x0006
        /*0076*/ 	.short	0x0030
        /*0078*/ 	.byte	0x00, 0xf0, 0x21, 0x00


	//----- nvinfo : EIATTR_KPARAM_INFO
	.align		4
.L_6911:
        /*007c*/ 	.byte	0x04, 0x17
        /*007e*/ 	.short	(.L_6913 - .L_6912)
.L_6912:
        /*0080*/ 	.word	0x00000000
        /*0084*/ 	.short	0x0005
        /*0086*/ 	.short	0x0028
        /*0088*/ 	.byte	0x00, 0xf0, 0x21, 0x00


	//----- nvinfo : EIATTR_KPARAM_INFO
	.align		4
.L_6913:
        /*008c*/ 	.byte	0x04, 0x17
        /*008e*/ 	.short	(.L_6915 - .L_6914)
.L_6914:
        /*0090*/ 	.word	0x00000000
        /*0094*/ 	.short	0x0004
        /*0096*/ 	.short	0x0020
        /*0098*/ 	.byte	0x00, 0xf0, 0x21, 0x00


	//----- nvinfo : EIATTR_KPARAM_INFO
	.align		4
.L_6915:
        /*009c*/ 	.byte	0x04, 0x17
        /*009e*/ 	.short	(.L_6917 - .L_6916)
.L_6916:
        /*00a0*/ 	.word	0x00000000
        /*00a4*/ 	.short	0x0003
        /*00a6*/ 	.short	0x0018
        /*00a8*/ 	.byte	0x00, 0xf0, 0x21, 0x00


	//----- nvinfo : EIATTR_KPARAM_INFO
	.align		4
.L_6917:
        /*00ac*/ 	.byte	0x04, 0x17
        /*00ae*/ 	.short	(.L_6919 - .L_6918)
.L_6918:
        /*00b0*/ 	.word	0x00000000
        /*00b4*/ 	.short	0x0002
        /*00b6*/ 	.short	0x0010
        /*00b8*/ 	.byte	0x00, 0xf0, 0x21, 0x00


	//----- nvinfo : EIATTR_KPARAM_INFO
	.align		4
.L_6919:
        /*00bc*/ 	.byte	0x04, 0x17
        /*00be*/ 	.short	(.L_6921 - .L_6920)
.L_6920:
        /*00c0*/ 	.word	0x00000000
        /*00c4*/ 	.short	0x0001
        /*00c6*/ 	.short	0x0008
        /*00c8*/ 	.byte	0x00, 0xf0, 0x21, 0x00


	//----- nvinfo : EIATTR_KPARAM_INFO
	.align		4
.L_6921:
        /*00cc*/ 	.byte	0x04, 0x17
        /*00ce*/ 	.short	(.L_6923 - .L_6922)
.L_6922:
        /*00d0*/ 	.word	0x00000000
        /*00d4*/ 	.short	0x0000
        /*00d6*/ 	.short	0x0000
        /*00d8*/ 	.byte	0x00, 0xf0, 0x21, 0x00


	//----- nvinfo : EIATTR_MAXREG_COUNT
	.align		4
.L_6923:
        /*00dc*/ 	.byte	0x03, 0x1b
        /*00de*/ 	.short	0x00ff


	//----- nvinfo : EIATTR_NUM_BARRIERS
	.align		4
        /*00e0*/ 	.byte	0x02, 0x4c
        /*00e2*/ 	.byte	0x01
	.zero		1


	//----- nvinfo : EIATTR_MERCURY_ISA_VERSION
	.align		4
        /*00e4*/ 	.byte	0x03, 0x5f
        /*00e6*/ 	.short	0x0000


	//----- nvinfo : EIATTR_INT_WARP_WIDE_INSTR_OFFSETS
	.align		4
        /*00e8*/ 	.byte	0x04, 0x31
        /*00ea*/ 	.short	(.L_6925 - .L_6924)


	//   ....[0]....
.L_6924:
        /*00ec*/ 	.word	0x00003450


	//   ....[1]....
        /*00f0*/ 	.word	0x00003510


	//----- nvinfo : EIATTR_EXIT_INSTR_OFFSETS
	.align		4
.L_6925:
        /*00f4*/ 	.byte	0x04, 0x1c
        /*00f6*/ 	.short	(.L_6927 - .L_6926)


	//   ....[0]....
.L_6926:
        /*00f8*/ 	.word	0x00000090


	//   ....[1]....
        /*00fc*/ 	.word	0x00003250


	//   ....[2]....
        /*0100*/ 	.word	0x000032f0


	//   ....[3]....
        /*0104*/ 	.word	0x000035a0


	//   ....[4]....
        /*0108*/ 	.word	0x00005810


	//   ....[5]....
        /*010c*/ 	.word	0x000058b0


	//----- nvinfo : EIATTR_CRS_STACK_SIZE
	.align		4
.L_6927:
        /*0110*/ 	.byte	0x04, 0x1e
        /*0112*/ 	.short	(.L_6929 - .L_6928)
.L_6928:
        /*0114*/ 	.word	0x00000000
.L_6929:


//--------------------- .nv.info._ZN2at6native47batch_norm_backward_reduce_channels_last_kernelILi4EN3c104HalfEffEEvPKT0_S6_PKT1_S9_PS7_SA_PT2_SC_PVS7_Piii --------------------------
	.section	.nv.info._ZN2at6native47batch_norm_backward_reduce_channels_last_kernelILi4EN3c104HalfEffEEvPKT0_S6_PKT1_S9_PS7_SA_PT2_SC_PVS7_Piii,"",@"SHT_CUDA_INFO"
	.sectionflags	@""
	.align	4


	//----- nvinfo : EIATTR_CUDA_API_VERSION
	.align		4
        /*0000*/ 	.byte	0x04, 0x37
        /*0002*/ 	.short	(.L_6931 - .L_6930)
.L_6930:
        /*0004*/ 	.word	0x00000082


	//----- nvinfo : EIATTR_SW2861232_WAR
	.align		4
.L_6931:
        /*0008*/ 	.byte	0x01, 0x35
	.zero		2


	//----- nvinfo : EIATTR_PARAM_CBANK
	.align		4
        /*000c*/ 	.byte	0x04, 0x0a
        /*000e*/ 	.short	(.L_6933 - .L_6932)
	.align		4
.L_6932:
        /*0010*/ 	.word	index@(.nv.constant0._ZN2at6native47batch_norm_backward_reduce_channels_last_kernelILi4EN3c104HalfEffEEvPKT0_S6_PKT1_S9_PS7_SA_PT2_SC_PVS7_Piii)
        /*0014*/ 	.short	0x0160
        /*0016*/ 	.short	0x0058


	//----- nvinfo : EIATTR_CBANK_PARAM_SIZE
	.align		4
.L_6933:
        /*0018*/ 	.byte	0x03, 0x19
        /*001a*/ 	.short	0x0058


	//----- nvinfo : EIATTR_KPARAM_INFO
	.align		4
        /*001c*/ 	.byte	0x04, 0x17
        /*001e*/ 	.short	(.L_6935 - .L_6934)
.L_6934:
        /*0020*/ 	.word	0x00000000
        /*0024*/ 	.short	0x000b
        /*0026*/ 	.short	0x0054
        /*0028*/ 	.byte	0x00, 0xf0, 0x11, 0x00


	//----- nvinfo : EIATTR_KPARAM_INFO
	.align		4
.L_6935:
        /*002c*/ 	.byte	0x04, 0x17
        /*002e*/ 	.short	(.L_6937 - .L_6936)
.L_6936:
        /*0030*/ 	.word	0x00000000
        /*0034*/ 	.short	0x000a
        /*0036*/ 	.short	0x0050
        /*0038*/ 	.byte	0x00, 0xf0, 0x11, 0x00


	//----- nvinfo : EIATTR_KPARAM_INFO
	.align		4
.L_6937:
        /*003c*/ 	.byte	0x04, 0x17
        /*003e*/ 	.short	(.L_6939 - .L_6938)
.L_6938:
        /*0040*/ 	.word	0x00000000
        /*0044*/ 	.short	0x0009
        /*0046*/ 	.short	0x0048
        /*0048*/ 	.byte	0x00, 0xf0, 0x21, 0x00


	//----- nvinfo : EIATTR_KPARAM_INFO
	.align		4
.L_6939:
        /*004c*/ 	.byte	0x04, 0x17
        /*004e*/ 	.short	(.L_6941 - .L_6940)
.L_6940:
        /*0050*/ 	.word	0x00000000
        /*0054*/ 	.short	0x0008
        /*0056*/ 	.short	0x0040
        /*0058*/ 	.byte	0x00, 0xf0, 0x21, 0x00


	//----- nvinfo : EIATTR_KPARAM_INFO
	.align		4
.L_6941:
        /*005c*/ 	.byte	0x04, 0x17
        /*005e*/ 	.short	(.L_6943 - .L_6942)
.L_6942:
        /*0060*/ 	.word	0x00000000
        /*0064*/ 	.short	0x0007
        /*0066*/ 	.short	0x0038
        /*0068*/ 	.byte	0x00, 0xf0, 0x21, 0x00


	//----- nvinfo : EIATTR_KPARAM_INFO
	.align		4
.L_6943:
        /*006c*/ 	.byte	0x04, 0x17
        /*006e*/ 	.short	(.L_6945 - .L_6944)
.L_6944:
        /*0070*/ 	.word	0x00000000
        /*0074*/ 	.short	0x0006
        /*0076*/ 	.short	0x0030
        /*0078*/ 	.byte	0x00, 0xf0, 0x21, 0x00


	//----- nvinfo : EIATTR_KPARAM_INFO
	.align		4
.L_6945:
        /*007c*/ 	.byte	0x04, 0x17
        /*007e*/ 	.short	(.L_6947 - .L_6946)
.L_6946:
        /*0080*/ 	.word	0x00000000
        /*0084*/ 	.short	0x0005
        /*0086*/ 	.short	0x0028
        /*0088*/ 	.byte	0x00, 0xf0, 0x21, 0x00


	//----- nvinfo : EIATTR_KPARAM_INFO
	.align		4
.L_6947:
        /*008c*/ 	.byte	0x04, 0x17
        /*008e*/ 	.short	(.L_6949 - .L_6948)
.L_6948:
        /*0090*/ 	.word	0x00000000
        /*0094*/ 	.short	0x0004
        /*0096*/ 	.short	0x0020
        /*0098*/ 	.byte	0x00, 0xf0, 0x21, 0x00


	//----- nvinfo : EIATTR_KPARAM_INFO
	.align		4
.L_6949:
        /*009c*/ 	.byte	0x04, 0x17
        /*009e*/ 	.short	(.L_6951 - .L_6950)
.L_6950:
        /*00a0*/ 	.word	0x00000000
        /*00a4*/ 	.short	0x0003
        /*00a6*/ 	.short	0x0018
        /*00a8*/ 	.byte	0x00, 0xf0, 0x21, 0x00


	//----- nvinfo : EIATTR_KPARAM_INFO
	.align		4
.L_6951:
        /*00ac*/ 	.byte	0x04, 0x17
        /*00ae*/ 	.short	(.L_6953 - .L_6952)
.L_6952:
        /*00b0*/ 	.word	0x00000000
        /*00b4*/ 	.short	0x0002
        /*00b6*/ 	.short	0x0010
        /*00b8*/ 	.byte	0x00, 0xf0, 0x21, 0x00


	//----- nvinfo : EIATTR_KPARAM_INFO
	.align		4
.L_6953:
        /*00bc*/ 	.byte	0x04, 0x17
        /*00be*/ 	.short	(.L_6955 - .L_6954)
.L_6954:
        /*00c0*/ 	.word	0x00000000
        /*00c4*/ 	.short	0x0001
        /*00c6*/ 	.short	0x0008
        /*00c8*/ 	.byte	0x00, 0xf0, 0x21, 0x00


	//----- nvinfo : EIATTR_KPARAM_INFO
	.align		4
.L_6955:
        /*00cc*/ 	.byte	0x04, 0x17
        /*00ce*/ 	.short	(.L_6957 - .L_6956)
.L_6956:
        /*00d0*/ 	.word	0x00000000
        /*00d4*/ 	.short	0x0000
        /*00d6*/ 	.short	0x0000
        /*00d8*/ 	.byte	0x00, 0xf0, 0x21, 0x00


	//----- nvinfo : EIATTR_MAXREG_COUNT
	.align		4
.L_6957:
        /*00dc*/ 	.byte	0x03, 0x1b
        /*00de*/ 	.short	0x00ff


	//----- nvinfo : EIATTR_NUM_BARRIERS
	.align		4
        /*00e0*/ 	.byte	0x02, 0x4c
        /*00e2*/ 	.byte	0x01
	.zero		1


	//----- nvinfo : EIATTR_MERCURY_ISA_VERSION
	.align		4
        /*00e4*/ 	.byte	0x03, 0x5f
        /*00e6*/ 	.short	0x0000


	//----- nvinfo : EIATTR_INT_WARP_WIDE_INSTR_OFFSETS
	.align		4
        /*00e8*/ 	.byte	0x04, 0x31
        /*00ea*/ 	.short	(.L_6959 - .L_6958)


	//   ....[0]....
.L_6958:
        /*00ec*/ 	.word	0x00003470


	//   ....[1]....
        /*00f0*/ 	.word	0x00003530


	//----- nvinfo : EIATTR_EXIT_INSTR_OFFSETS
	.align		4
.L_6959:
        /*00f4*/ 	.byte	0x04, 0x1c
        /*00f6*/ 	.short	(.L_6961 - .L_6960)


	//   ....[0]....
.L_6960:
        /*00f8*/ 	.word	0x00000090


	//   ....[1]....
        /*00fc*/ 	.word	0x00003270


	//   ....[2]....
        /*0100*/ 	.word	0x00003310


	//   ....[3]....
        /*0104*/ 	.word	0x000035c0


	//   ....[4]....
        /*0108*/ 	.word	0x00005830


	//   ....[5]....
        /*010c*/ 	.word	0x000058d0


	//----- nvinfo : EIATTR_CRS_STACK_SIZE
	.align		4
.L_6961:
        /*0110*/ 	.byte	0x04, 0x1e
        /*0112*/ 	.short	(.L_6963 - .L_6962)
.L_6962:
        /*0114*/ 	.word	0x00000000
.L_6963:


//--------------------- .nv.info._ZN2at6native47batch_norm_backward_reduce_channels_last_kernelILi4EfffEEvPKT0_S4_PKT1_S7_PS5_S8_PT2_SA_PVS5_Piii --------------------------
	.section	.nv.info._ZN2at6native47batch_norm_backward_reduce_channels_last_kernelILi4EfffEEvPKT0_S4_PKT1_S7_PS5_S8_PT2_SA_PVS5_Piii,"",@"SHT_CUDA_INFO"
	.sectionflags	@""
	.align	4


	//----- nvinfo : EIATTR_CUDA_API_VERSION
	.align		4
        /*0000*/ 	.byte	0x04, 0x37
        /*0002*/ 	.short	(.L_6965 - .L_6964)
.L_6964:
        /*0004*/ 	.word	0x00000082


	//----- nvinfo : EIATTR_SW2861232_WAR
	.align		4
.L_6965:
        /*0008*/ 	.byte	0x01, 0x35
	.zero		2


	//----- nvinfo : EIATTR_PARAM_CBANK
	.align		4
        /*000c*/ 	.byte	0x04, 0x0a
        /*000e*/ 	.short	(.L_6967 - .L_6966)
	.align		4
.L_6966:
        /*0010*/ 	.word	index@(.nv.constant0._ZN2at6native47batch_norm_backward_reduce_channels_last_kernelILi4EfffEEvPKT0_S4_PKT1_S7_PS5_S8_PT2_SA_PVS5_Piii)
        /*0014*/ 	.short	0x0160
        /*0016*/ 	.short	0x0058


	//----- nvinfo : EIATTR_CBANK_PARAM_SIZE
	.align		4
.L_6967:
        /*0018*/ 	.byte	0x03, 0x19
        /*001a*/ 	.short	0x0058


	//----- nvinfo : EIATTR_KPARAM_INFO
	.align		4
        /*001c*/ 	.byte	0x04, 0x17
        /*001e*/ 	.short	(.L_6969 - .L_6968)
.L_6968:
        /*0020*/ 	.word	0x00000000
        /*0024*/ 	.short	0x000b
        /*0026*/ 	.short	0x0054
        /*0028*/ 	.byte	0x00, 0xf0, 0x11, 0x00


	//----- nvinfo : EIATTR_KPARAM_INFO
	.align		4
.L_6969:
        /*002c*/ 	.byte	0x04, 0x17
        /*002e*/ 	.short	(.L_6971 - .L_6970)
.L_6970:
        /*0030*/ 	.word	0x00000000
        /*0034*/ 	.short	0x000a
        /*0036*/ 	.short	0x0050
        /*0038*/ 	.byte	0x00, 0xf0, 0x11, 0x00


	//----- nvinfo : EIATTR_KPARAM_INFO
	.align		4
.L_6971:
        /*003c*/ 	.byte	0x04, 0x17
        /*003e*/ 	.short	(.L_6973 - .L_6972)
.L_6972:
        /*0040*/ 	.word	0x00000000
        /*0044*/ 	.short	0x0009
        /*0046*/ 	.short	0x0048
        /*0048*/ 	.byte	0x00, 0xf0, 0x21, 0x00


	//----- nvinfo : EIATTR_KPARAM_INFO
	.align		4
.L_6973:
        /*004c*/ 	.byte	0x04, 0x17
        /*004e*/ 	.short	(.L_6975 - .L_6974)
.L_6974:
        /*0050*/ 	.word	0x00000000
        /*0054*/ 	.short	0x0008
        /*0056*/ 	.short	0x0040
        /*0058*/ 	.byte	0x00, 0xf0, 0x21, 0x00


	//----- nvinfo : EIATTR_KPARAM_INFO
	.align		4
.L_6975:
        /*005c*/ 	.byte	0x04, 0x17
        /*005e*/ 	.short	(.L_6977 - .L_6976)
.L_6976:
        /*0060*/ 	.word	0x00000000
        /*0064*/ 	.short	0x0007
        /*0066*/ 	.short	0x0038
        /*0068*/ 	.byte	0x00, 0xf0, 0x21, 0x00


	//----- nvinfo : EIATTR_KPARAM_INFO
	.align		4
.L_6977:
        /*006c*/ 	.byte	0x04, 0x17
        /*006e*/ 	.short	(.L_6979 - .L_6978)
.L_6978:
        /*0070*/ 	.word	0x00000000
        /*0074*/ 	.short	0x0006
        /*0076*/ 	.short	0x0030
        /*0078*/ 	.byte	0x00, 0xf0, 0x21, 0x00


	//----- nvinfo : EIATTR_KPARAM_INFO
	.align		4
.L_6979:
        /*007c*/ 	.byte	0x04, 0x17
        /*007e*/ 	.short	(.L_6981 - .L_6980)
.L_6980:
        /*0080*/ 	.word	0x00000000
        /*0084*/ 	.short	0x0005
        /*0086*/ 	.short	0x0028
        /*0088*/ 	.byte	0x00, 0xf0, 0x21, 0x00


	//----- nvinfo : EIATTR_KPARAM_INFO
	.align		4
.L_6981:
        /*008c*/ 	.byte	0x04, 0x17
        /*008e*/ 	.short	(.L_6983 - .L_6982)
.L_6982:
        /*0090*/ 	.word	0x00000000
        /*0094*/ 	.short	0x0004
        /*0096*/ 	.short	0x0020
        /*0098*/ 	.byte	0x00, 0xf0, 0x21, 0x00


	//----- nvinfo : EIATTR_KPARAM_INFO
	.align		4
.L_6983:
        /*009c*/ 	.byte	0x04, 0x17
        /*009e*/ 	.short	(.L_6985 - .L_6984)
.L_6984:
        /*00a0*/ 	.word	0x00000000
        /*00a4*/ 	.short	0x0003
        /*00a6*/ 	.short	0x0018
        /*00a8*/ 	.byte	0x00, 0xf0, 0x21, 0x00


	//----- nvinfo : EIATTR_KPARAM_INFO
	.align		4
.L_6985:
        /*00ac*/ 	.byte	0x04, 0x17
        /*00ae*/ 	.short	(.L_6987 - .L_6986)
.L_6986:
        /*00b0*/ 	.word	0x00000000
        /*00b4*/ 	.short	0x0002
        /*00b6*/ 	.short	0x0010
        /*00b8*/ 	.byte	0x00, 0xf0, 0x21, 0x00


	//----- nvinfo : EIATTR_KPARAM_INFO
	.align		4
.L_6987:
        /*00bc*/ 	.byte	0x04, 0x17
        /*00be*/ 	.short	(.L_6989 - .L_6988)
.L_6988:
        /*00c0*/ 	.word	0x00000000
        /*00c4*/ 	.short	0x0001
        /*00c6*/ 	.short	0x0008
        /*00c8*/ 	.byte	0x00, 0xf0, 0x21, 0x00


	//----- nvinfo : EIATTR_KPARAM_INFO
	.align		4
.L_6989:
        /*00cc*/ 	.byte	0x04, 0x17
        /*00ce*/ 	.short	(.L_6991 - .L_6990)
.L_6990:
        /*00d0*/ 	.word	0x00000000
        /*00d4*/ 	.short	0x0000
        /*00d6*/ 	.short	0x0000
        /*00d8*/ 	.byte	0x00, 0xf0, 0x21, 0x00


	//----- nvinfo : EIATTR_MAXREG_COUNT
	.align		4
.L_6991:
        /*00dc*/ 	.byte	0x03, 0x1b
        /*00de*/ 	.short	0x00ff


	//----- nvinfo : EIATTR_NUM_BARRIERS
	.align		4
        /*00e0*/ 	.byte	0x02, 0x4c
        /*00e2*/ 	.byte	0x01
	.zero		1


	//----- nvinfo : EIATTR_MERCURY_ISA_VERSION
	.align		4
        /*00e4*/ 	.byte	0x03, 0x5f
        /*00e6*/ 	.short	0x0000


	//----- nvinfo : EIATTR_INT_WARP_WIDE_INSTR_OFFSETS
	.align		4
        /*00e8*/ 	.byte	0x04, 0x31
        /*00ea*/ 	.short	(.L_6993 - .L_6992)


	//   ....[0]....
.L_6992:
        /*00ec*/ 	.word	0x000032e0


	//   ....[1]....
        /*00f0*/ 	.word	0x000033a0


	//----- nvinfo : EIATTR_EXIT_INSTR_OFFSETS
	.align		4
.L_6993:
        /*00f4*/ 	.byte	0x04, 0x1c
        /*00f6*/ 	.short	(.L_6995 - .L_6994)


	//   ....[0]....
.L_6994:
        /*00f8*/ 	.word	0x00000090


	//   ....[1]....
        /*00fc*/ 	.word	0x000030e0


	//   ....[2]....
        /*0100*/ 	.word	0x00003180


	//   ....[3]....
        /*0104*/ 	.word	0x00003430


	//   ....[4]....
        /*0108*/ 	.word	0x000056a0


	//   ....[5]....
        /*010c*/ 	.word	0x00005740


	//----- nvinfo : EIATTR_CRS_STACK_SIZE
	.align		4
.L_6995:
        /*0110*/ 	.byte	0x04, 0x1e
        /*0112*/ 	.short	(.L_6997 - .L_6996)
.L_6996:
        /*0114*/ 	.word	0x00000000
.L_6997:


//--------------------- .nv.info._ZN2at6native47batch_norm_backward_reduce_channels_last_kernelILi4EdddEEvPKT0_S4_PKT1_S7_PS5_S8_PT2_SA_PVS5_Piii --------------------------
	.section	.nv.info._ZN2at6native47batch_norm_backward_reduce_channels_last_kernelILi4EdddEEvPKT0_S4_PKT1_S7_PS5_S8_PT2_SA_PVS5_Piii,"",@"SHT_CUDA_INFO"
	.sectionflags	@""
	.align	4


	//----- nvinfo : EIATTR_CUDA_API_VERSION
	.align		4
        /*0000*/ 	.byte	0x04, 0x37
        /*0002*/ 	.short	(.L_6999 - .L_6998)
.L_6998:
        /*0004*/ 	.word	0x00000082


	//----- nvinfo : EIATTR_SW2861232_WAR
	.align		4
.L_6999:
        /*0008*/ 	.byte	0x01, 0x35
	.zero		2


	//----- nvinfo : EIATTR_PARAM_CBANK
	.align		4
        /*000c*/ 	.byte	0x04, 0x0a
        /*000e*/ 	.short	(.L_7001 - .L_7000)
	.align		4
.L_7000:
        /*0010*/ 	.word	index@(.nv.constant0._ZN2at6native47batch_norm_backward_reduce_channels_last_kernelILi4EdddEEvPKT0_S4_PKT1_S7_PS5_S8_PT2_SA_PVS5_Piii)
        /*0014*/ 	.short	0x0160
        /*0016*/ 	.short	0x0058


	//----- nvinfo : EIATTR_CBANK_PARAM_SIZE
	.align		4
.L_7001:
        /*0018*/ 	.byte	0x03, 0x19
        /*001a*/ 	.short	0x0058


	//----- nvinfo : EIATTR_KPARAM_INFO
	.align		4
        /*001c*/ 	.byte	0x04, 0x17
        /*001e*/ 	.short	(.L_7003 - .L_7002)
.L_7002:
        /*0020*/ 	.word	0x00000000
        /*0024*/ 	.short	0x000b
        /*0026*/ 	.short	0x0054
        /*0028*/ 	.byte	0x00, 0xf0, 0x11, 0x00


	//----- nvinfo : EIATTR_KPARAM_INFO
	.align		4
.L_7003:
        /*002c*/ 	.byte	0x04, 0x17
        /*002e*/ 	.short	(.L_7005 - .L_7004)
.L_7004:
        /*0030*/ 	.word	0x00000000
        /*0034*/ 	.short	0x000a
        /*0036*/ 	.short	0x0050
        /*0038*/ 	.byte	0x00, 0xf0, 0x11, 0x00


	//----- nvinfo : EIATTR_KPARAM_INFO
	.align		4
.L_7005:
        /*003c*/ 	.byte	0x04, 0x17
        /*003e*/ 	.short	(.L_7007 - .L_7006)
.L_7006:
        /*0040*/ 	.word	0x00000000
        /*0044*/ 	.short	0x0009
        /*0046*/ 	.short	0x0048
        /*0048*/ 	.byte	0x00, 0xf0, 0x21, 0x00


	//----- nvinfo : EIATTR_KPARAM_INFO
	.align		4
.L_7007:
        /*004c*/ 	.byte	0x04, 0x17
        /*004e*/ 	.short	(.L_7009 - .L_7008)
.L_7008:
        /*0050*/ 	.word	0x00000000
        /*0054*/ 	.short	0x0008
        /*0056*/ 	.short	0x0040
        /*0058*/ 	.byte	0x00, 0xf0, 0x21, 0x00


	//----- nvinfo : EIATTR_KPARAM_INFO
	.align		4
.L_7009:
        /*005c*/ 	.byte	0x04, 0x17
        /*005e*/ 	.short	(.L_7011 - .L_7010)
.L_7010:
        /*0060*/ 	.word	0x00000000
        /*0064*/ 	.short	0x0007
        /*0066*/ 	.short	0x0038
        /*0068*/ 	.byte	0x00, 0xf0, 0x21, 0x00


	//----- nvinfo : EIATTR_KPARAM_INFO
	.align		4
.L_7011:
        /*006c*/ 	.byte	0x04, 0x17
        /*006e*/ 	.short	(.L_7013 - .L_7012)
.L_7012:
        /*0070*/ 	.word	0x00000000
        /*0074*/ 	.short	0x0006
        /*0076*/ 	.short	0x0030
        /*0078*/ 	.byte	0x00, 0xf0, 0x21, 0x00


	//----- nvinfo : EIATTR_KPARAM_INFO
	.align		4
.L_7013:
        /*007c*/ 	.byte	0x04, 0x17
        /*007e*/ 	.short	(.L_7015 - .L_7014)
.L_7014:
        /*0080*/ 	.word	0x00000000
        /*0084*/ 	.short	0x0005
        /*0086*/ 	.short	0x0028
        /*0088*/ 	.byte	0x00, 0xf0, 0x21, 0x00


	//----- nvinfo : EIATTR_KPARAM_INFO
	.align		4
.L_7015:
        /*008c*/ 	.byte	0x04, 0x17
        /*008e*/ 	.short	(.L_7017 - .L_7016)
.L_7016:
        /*0090*/ 	.word	0x00000000
        /*0094*/ 	.short	0x0004
        /*0096*/ 	.short	0x0020
        /*0098*/ 	.byte	0x00, 0xf0, 0x21, 0x00


	//----- nvinfo : EIATTR_KPARAM_INFO
	.align		4
.L_7017:
        /*009c*/ 	.byte	0x04, 0x17
        /*009e*/ 	.short	(.L_7019 - .L_7018)
.L_7018:
        /*00a0*/ 	.word	0x00000000
        /*00a4*/ 	.short	0x0003
        /*00a6*/ 	.short	0x0018
        /*00a8*/ 	.byte	0x00, 0xf0, 0x21, 0x00


	//----- nvinfo : EIATTR_KPARAM_INFO
	.align		4
.L_7019:
        /*00ac*/ 	.byte	0x04, 0x17
        /*00ae*/ 	.short	(.L_7021 - .L_7020)
.L_7020:
        /*00b0*/ 	.word	0x00000000
        /*00b4*/ 	.short	0x0002
        /*00b6*/ 	.short	0x0010
        /*00b8*/ 	.byte	0x00, 0xf0, 0x21, 0x00


	//----- nvinfo : EIATTR_KPARAM_INFO
	.align		4
.L_7021:
        /*00bc*/ 	.byte	0x04, 0x17
        /*00be*/ 	.short	(.L_7023 - .L_7022)
.L_7022:
        /*00c0*/ 	.word	0x00000000
        /*00c4*/ 	.short	0x0001
        /*00c6*/ 	.short	0x0008
        /*00c8*/ 	.byte	0x00, 0xf0, 0x21, 0x00


	//----- nvinfo : EIATTR_KPARAM_INFO
	.align		4
.L_7023:
        /*00cc*/ 	.byte	0x04, 0x17
        /*00ce*/ 	.short	(.L_7025 - .L_7024)
.L_7024:
        /*00d0*/ 	.word	0x00000000
        /*00d4*/ 	.short	0x0000
        /*00d6*/ 	.short	0x0000
        /*00d8*/ 	.byte	0x00, 0xf0, 0x21, 0x00


	//----- nvinfo : EIATTR_MAXREG_COUNT
	.align		4
.L_7025:
        /*00dc*/ 	.byte	0x03, 0x1b
        /*00de*/ 	.short	0x00ff


	//----- nvinfo : EIATTR_NUM_BARRIERS
	.align		4
        /*00e0*/ 	.byte	0x02, 0x4c
        /*00e2*/ 	.byte	0x01
	.zero		1


	//----- nvinfo : EIATTR_MERCURY_ISA_VERSION
	.align		4
        /*00e4*/ 	.byte	0x03, 0x5f
        /*00e6*/ 	.short	0x0000


	//----- nvinfo : EIATTR_INT_WARP_WIDE_INSTR_OFFSETS
	.align		4
        /*00e8*/ 	.byte	0x04, 0x31
        /*00ea*/ 	.short	(.L_7027 - .L_7026)


	//   ....[0]....
.L_7026:
        /*00ec*/ 	.word	0x00003340


	//   ....[1]....
        /*00f0*/ 	.word	0x00003400


	//----- nvinfo : EIATTR_EXIT_INSTR_OFFSETS
	.align		4
.L_7027:
        /*00f4*/ 	.byte	0x04, 0x1c
        /*00f6*/ 	.short	(.L_7029 - .L_7028)


	//   ....[0]....
.L_7028:
        /*00f8*/ 	.word	0x00000090


	//   ....[1]....
        /*00fc*/ 	.word	0x00003140


	//   ....[2]....
        /*0100*/ 	.word	0x000031e0


	//   ....[3]....
        /*0104*/ 	.word	0x00003490


	//   ....[4]....
        /*0108*/ 	.word	0x00005700


	//   ....[5]....
        /*010c*/ 	.word	0x000057a0


	//----- nvinfo : EIATTR_CRS_STACK_SIZE
	.align		4
.L_7029:
        /*0110*/ 	.byte	0x04, 0x1e
        /*0112*/ 	.short	(.L_7031 - .L_7030)
.L_7030:
        /*0114*/ 	.word	0x00000000
.L_7031:


//--------------------- .nv.info._ZN2at6native47batch_norm_transform_input_channels_last_kernelIN3c108BFloat16EfS3_Li4EEEvPKT_S6_PKT0_S9_PKT1_SC_PS4_iib --------------------------
	.section	.nv.info._ZN2at6native47batch_norm_transform_input_channels_last_kernelIN3c108BFloat16EfS3_Li4EEEvPKT_S6_PKT0_S9_PKT1_SC_PS4_iib,"",@"SHT_CUDA_INFO"
	.sectionflags	@""
	.align	4


	//----- nvinfo : EIATTR_CUDA_API_VERSION
	.align		4
        /*0000*/ 	.byte	0x04, 0x37
        /*0002*/ 	.short	(.L_7033 - .L_7032)
.L_7032:
        /*0004*/ 	.word	0x00000082


	//----- nvinfo : EIATTR_SW2861232_WAR
	.align		4
.L_7033:
        /*0008*/ 	.byte	0x01, 0x35
	.zero		2


	//----- nvinfo : EIATTR_PARAM_CBANK
	.align		4
        /*000c*/ 	.byte	0x04, 0x0a
        /*000e*/ 	.short	(.L_7035 - .L_7034)
	.align		4
.L_7034:
        /*0010*/ 	.word	index@(.nv.constant0._ZN2at6native47batch_norm_transform_input_channels_last_kernelIN3c108BFloat16EfS3_Li4EEEvPKT_S6_PKT0_S9_PKT1_SC_PS4_iib)
        /*0014*/ 	.short	0x0160
        /*0016*/ 	.short	0x0041


	//----- nvinfo : EIATTR_CBANK_PARAM_SIZE
	.align		4
.L_7035:
        /*0018*/ 	.byte	0x03, 0x19
        /*001a*/ 	.short	0x0041


	//----- nvinfo : EIATTR_KPARAM_INFO
	.align		4
        /*001c*/ 	.byte	0x04, 0x17
        /*001e*/ 	.short	(.L_7037 - .L_7036)
.L_7036:
        /*0020*/ 	.word	0x00000000
        /*0024*/ 	.short	0x0009
        /*0026*/ 	.short	0x0040
        /*0028*/ 	.byte	0x00, 0xf0, 0x05, 0x00


	//----- nvinfo : EIATTR_KPARAM_INFO
	.align		4
.L_7037:
        /*002c*/ 	.byte	0x04, 0x17
        /*002e*/ 	.short	(.L_7039 - .L_7038)
.L_7038:
        /*0030*/ 	.word	0x00000000
        /*0034*/ 	.short	0x0008
        /*0036*/ 	.short	0x003c
        /*0038*/ 	.byte	0x00, 0xf0, 0x11, 0x00


	//----- nvinfo : EIATTR_KPARAM_INFO
	.align		4
.L_7039:
        /*003c*/ 	.byte	0x04, 0x17
        /*003e*/ 	.short	(.L_7041 - .L_7040)
.L_7040:
        /*0040*/ 	.word	0x00000000
        /*0044*/ 	.short	0x0007
        /*0046*/ 	.short	0x0038
        /*0048*/ 	.byte	0x00, 0xf0, 0x11, 0x00


	//----- nvinfo : EIATTR_KPARAM_INFO
	.align		4
.L_7041:
        /*004c*/ 	.byte	0x04, 0x17
        /*004e*/ 	.short	(.L_7043 - .L_7042)
.L_7042:
        /*0050*/ 	.word	0x00000000
        /*0054*/ 	.short	0x0006
        /*0056*/ 	.short	0x0030
        /*0058*/ 	.byte	0x00, 0xf0, 0x21, 0x00


	//----- nvinfo : EIATTR_KPARAM_INFO
	.align		4
.L_7043:
        /*005c*/ 	.byte	0x04, 0x17
        /*005e*/ 	.short	(.L_7045 - .L_7044)
.L_7044:
        /*0060*/ 	.word	0x00000000
        /*0064*/ 	.short	0x0005
        /*0066*/ 	.short	0x0028
        /*0068*/ 	.byte	0x00, 0xf0, 0x21, 0x00


	//----- nvinfo : EIATTR_KPARAM_INFO
	.align		4
.L_7045:
        /*006c*/ 	.byte	0x04, 0x17
        /*006e*/ 	.short	(.L_7047 - .L_7046)
.L_7046:
        /*0070*/ 	.word	0x00000000
        /*0074*/ 	.short	0x0004
        /*0076*/ 	.short	0x0020
        /*0078*/ 	.byte	0x00, 0xf0, 0x21, 0x00


	//----- nvinfo : EIATTR_KPARAM_INFO
	.align		4
.L_7047:
        /*007c*/ 	.byte	0x04, 0x17
        /*007e*/ 	.short	(.L_7049 - .L_7048)
.L_7048:
        /*0080*/ 	.word	0x00000000
        /*0084*/ 	.short	0x0003
        /*0086*/ 	.short	0x0018
        /*0088*/ 	.byte	0x00, 0xf0, 0x21, 0x00


	//----- nvinfo : EIATTR_KPARAM_INFO
	.align		4
.L_7049:
        /*008c*/ 	.byte	0x04, 0x17
        /*008e*/ 	.short	(.L_7051 - .L_7050)
.L_7050:
        /*0090*/ 	.word	0x00000000
        /*0094*/ 	.short	0x0002
        /*0096*/ 	.short	0x0010
        /*0098*/ 	.byte	0x00, 0xf0, 0x21, 0x00


	//----- nvinfo : EIATTR_KPARAM_INFO
	.align		4
.L_7051:
        /*009c*/ 	.byte	0x04, 0x17
        /*009e*/ 	.short	(.L_7053 - .L_7052)
.L_7052:
        /*00a0*/ 	.word	0x00000000
        /*00a4*/ 	.short	0x0001
        /*00a6*/ 	.short	0x0008
        /*00a8*/ 	.byte	0x00, 0xf0, 0x21, 0x00


	//----- nvinfo : EIATTR_KPARAM_INFO
	.align		4
.L_7053:
        /*00ac*/ 	.byte	0x04, 0x17
        /*00ae*/ 	.short	(.L_7055 - .L_7054)
.L_7054:
        /*00b0*/ 	.word	0x00000000
        /*00b4*/ 	.short	0x0000
        /*00b6*/ 	.short	0x0000
        /*00b8*/ 	.byte	0x00, 0xf0, 0x21, 0x00


	//----- nvinfo : EIATTR_MAXREG_COUNT
	.align		4
.L_7055:
        /*00bc*/ 	.byte	0x03, 0x1b
        /*00be*/ 	.short	0x00ff


	//----- nvinfo : EIATTR_MERCURY_ISA_VERSION
	.align		4
        /*00c0*/ 	.byte	0x03, 0x5f
        /*00c2*/ 	.short	0x0000


	//----- nvinfo : EIATTR_EXIT_INSTR_OFFSETS
	.align		4
        /*00c4*/ 	.byte	0x04, 0x1c
        /*00c6*/ 	.short	(.L_7057 - .L_7056)


	//   ....[0]....
.L_7056:
        /*00c8*/ 	.word	0x00000090


	//   ....[1]....
        /*00cc*/ 	.word	0x00000320


	//   ....[2]....
        /*00d0*/ 	.word	0x00000b90


	//   ....[3]....
        /*00d4*/ 	.word	0x000014a0


	//----- nvinfo : EIATTR_CRS_STACK_SIZE
	.align		4
.L_7057:
        /*00d8*/ 	.byte	0x04, 0x1e
        /*00da*/ 	.short	(.L_7059 - .L_7058)
.L_7058:
        /*00dc*/ 	.word	0x00000000
.L_7059:


//--------------------- .nv.info._ZN2at6native47batch_norm_transform_input_channels_last_kernelIN3c104HalfEfS3_Li4EEEvPKT_S6_PKT0_S9_PKT1_SC_PS4_iib --------------------------
	.section	.nv.info._ZN2at6native47batch_norm_transform_input_channels_last_kernelIN3c104HalfEfS3_Li4EEEvPKT_S6_PKT0_S9_PKT1_SC_PS4_iib,"",@"SHT_CUDA_INFO"
	.sectionflags	@""
	.align	4


	//----- nvinfo : EIATTR_CUDA_API_VERSION
	.align		4
        /*0000*/ 	.byte	0x04, 0x37
        /*0002*/ 	.short	(.L_7061 - .L_7060)
.L_7060:
        /*0004*/ 	.word	0x00000082


	//----- nvinfo : EIATTR_SW2861232_WAR
	.align		4
.L_7061:
        /*0008*/ 	.byte	0x01, 0x35
	.zero		2


	//----- nvinfo : EIATTR_PARAM_CBANK
	.align		4
        /*000c*/ 	.byte	0x04, 0x0a
        /*000e*/ 	.short	(.L_7063 - .L_7062)
	.align		4
.L_7062:
        /*0010*/ 	.word	index@(.nv.constant0._ZN2at6native47batch_norm_transform_input_channels_last_kernelIN3c104HalfEfS3_Li4EEEvPKT_S6_PKT0_S9_PKT1_SC_PS4_iib)
        /*0014*/ 	.short	0x0160
        /*0016*/ 	.short	0x0041


	//----- nvinfo : EIATTR_CBANK_PARAM_SIZE
	.align		4
.L_7063:
        /*0018*/ 	.byte	0x03, 0x19
        /*001a*/ 	.short	0x0041


	//----- nvinfo : EIATTR_KPARAM_INFO
	.align		4
        /*001c*/ 	.byte	0x04, 0x17
        /*001e*/ 	.short	(.L_7065 - .L_7064)
.L_7064:
        /*0020*/ 	.word	0x00000000
        /*0024*/ 	.short	0x0009
        /*0026*/ 	.short	0x0040
        /*0028*/ 	.byte	0x00, 0xf0, 0x05, 0x00


	//----- nvinfo : EIATTR_KPARAM_INFO
	.align		4
.L_7065:
        /*002c*/ 	.byte	0x04, 0x17
        /*002e*/ 	.short	(.L_7067 - .L_7066)
.L_7066:
        /*0030*/ 	.word	0x00000000
        /*0034*/ 	.short	0x0008
        /*0036*/ 	.short	0x003c
        /*0038*/ 	.byte	0x00, 0xf0, 0x11, 0x00


	//----- nvinfo : EIATTR_KPARAM_INFO
	.align		4
.L_7067:
        /*003c*/ 	.byte	0x04, 0x17
        /*003e*/ 	.short	(.L_7069 - .L_7068)
.L_7068:
        /*0040*/ 	.word	0x00000000
        /*0044*/ 	.short	0x0007
        /*0046*/ 	.short	0x0038
        /*0048*/ 	.byte	0x00, 0xf0, 0x11, 0x00


	//----- nvinfo : EIATTR_KPARAM_INFO
	.align		4
.L_7069:
        /*004c*/ 	.byte	0x04, 0x17
        /*004e*/ 	.short	(.L_7071 - .L_7070)
.L_7070:
        /*0050*/ 	.word	0x00000000
        /*0054*/ 	.short	0x0006
        /*0056*/ 	.short	0x0030
        /*0058*/ 	.byte	0x00, 0xf0, 0x21, 0x00


	//----- nvinfo : EIATTR_KPARAM_INFO
	.align		4
.L_7071:
        /*005c*/ 	.byte	0x04, 0x17
        /*005e*/ 	.short	(.L_7073 - .L_7072)
.L_7072:
        /*0060*/ 	.word	0x00000000
        /*0064*/ 	.short	0x0005
        /*0066*/ 	.short	0x0028
        /*0068*/ 	.byte	0x00, 0xf0, 0x21, 0x00


	//----- nvinfo : EIATTR_KPARAM_INFO
	.align		4
.L_7073:
        /*006c*/ 	.byte	0x04, 0x17
        /*006e*/ 	.short	(.L_7075 - .L_7074)
.L_7074:
        /*0070*/ 	.word	0x00000000
        /*0074*/ 	.short	0x0004
        /*0076*/ 	.short	0x0020
        /*0078*/ 	.byte	0x00, 0xf0, 0x21, 0x00


	//----- nvinfo : EIATTR_KPARAM_INFO
	.align		4
.L_7075:
        /*007c*/ 	.byte	0x04, 0x17
        /*007e*/ 	.short	(.L_7077 - .L_7076)
.L_7076:
        /*0080*/ 	.word	0x00000000
        /*0084*/ 	.short	0x0003
        /*0086*/ 	.short	0x0018
        /*0088*/ 	.byte	0x00, 0xf0, 0x21, 0x00


	//----- nvinfo : EIATTR_KPARAM_INFO
	.align		4
.L_7077:
        /*008c*/ 	.byte	0x04, 0x17
        /*008e*/ 	.short	(.L_7079 - .L_7078)
.L_7078:
        /*0090*/ 	.word	0x00000000
        /*0094*/ 	.short	0x0002
        /*0096*/ 	.short	0x0010
        /*0098*/ 	.byte	0x00, 0xf0, 0x21, 0x00


	//----- nvinfo : EIATTR_KPARAM_INFO
	.align		4
.L_7079:
        /*009c*/ 	.byte	0x04, 0x17
        /*009e*/ 	.short	(.L_7081 - .L_7080)
.L_7080:
        /*00a0*/ 	.word	0x00000000
        /*00a4*/ 	.short	0x0001
        /*00a6*/ 	.short	0x0008
        /*00a8*/ 	.byte	0x00, 0xf0, 0x21, 0x00


	//----- nvinfo : EIATTR_KPARAM_INFO
	.align		4
.L_7081:
        /*00ac*/ 	.byte	0x04, 0x17
        /*00ae*/ 	.short	(.L_7083 - .L_7082)
.L_7082:
        /*00b0*/ 	.word	0x00000000
        /*00b4*/ 	.short	0x0000
        /*00b6*/ 	.short	0x0000
        /*00b8*/ 	.byte	0x00, 0xf0, 0x21, 0x00


	//----- nvinfo : EIATTR_MAXREG_COUNT
	.align		4
.L_7083:
        /*00bc*/ 	.byte	0x03, 0x1b
        /*00be*/ 	.short	0x00ff


	//----- nvinfo : EIATTR_MERCURY_ISA_VERSION
	.align		4
        /*00c0*/ 	.byte	0x03, 0x5f
        /*00c2*/ 	.short	0x0000


	//----- nvinfo : EIATTR_EXIT_INSTR_OFFSETS
	.align		4
        /*00c4*/ 	.byte	0x04, 0x1c
        /*00c6*/ 	.short	(.L_7085 - .L_7084)


	//   ....[0]....
.L_7084:
        /*00c8*/ 	.word	0x00000090


	//   ....[1]....
        /*00cc*/ 	.word	0x00000320


	//   ....[2]....
        /*00d0*/ 	.word	0x00000b90


	//   ....[3]....
        /*00d4*/ 	.word	0x000014a0


	//----- nvinfo : EIATTR_CRS_STACK_SIZE
	.align		4
.L_7085:
        /*00d8*/ 	.byte	0x04, 0x1e
        /*00da*/ 	.short	(.L_7087 - .L_7086)
.L_7086:
        /*00dc*/ 	.word	0x00000000
.L_7087:


//--------------------- .nv.info._ZN2at6native47batch_norm_transform_input_channels_last_kernelIN3c108BFloat16EffLi4EEEvPKT_S6_PKT0_S9_PKT1_SC_PS4_iib --------------------------
	.section	.nv.info._ZN2at6native47batch_norm_transform_input_channels_last_kernelIN3c108BFloat16EffLi4EEEvPKT_S6_PKT0_S9_PKT1_SC_PS4_iib,"",@"SHT_CUDA_INFO"
	.sectionflags	@""
	.align	4


	//----- nvinfo : EIATTR_CUDA_API_VERSION
	.align		4
        /*0000*/ 	.byte	0x04, 0x37
        /*0002*/ 	.short	(.L_7089 - .L_7088)
.L_7088:
        /*0004*/ 	.word	0x00000082


	//----- nvinfo : EIATTR_SW2861232_WAR
	.align		4
.L_7089:
        /*0008*/ 	.byte	0x01, 0x35
	.zero		2


	//----- nvinfo : EIATTR_PARAM_CBANK
	.align		4
        /*000c*/ 	.byte	0x04, 0x0a
        /*000e*/ 	.short	(.L_7091 - .L_7090)
	.align		4
.L_7090:
        /*0010*/ 	.word	index@(.nv.constant0._ZN2at6native47batch_norm_transform_input_channels_last_kernelIN3c108BFloat16EffLi4EEEvPKT_S6_PKT0_S9_PKT1_SC_PS4_iib)
        /*0014*/ 	.short	0x0160
        /*0016*/ 	.short	0x0041


	//----- nvinfo : EIATTR_CBANK_PARAM_SIZE
	.align		4
.L_7091:
        /*0018*/ 	.byte	0x03, 0x19
        /*001a*/ 	.short	0x0041


	//----- nvinfo : EIATTR_KPARAM_INFO
	.align		4
        /*001c*/ 	.byte	0x04, 0x17
        /*001e*/ 	.short	(.L_7093 - .L_7092)
.L_7092:
        /*0020*/ 	.word	0x00000000
        /*0024*/ 	.short	0x0009
        /*0026*/ 	.short	0x0040
        /*0028*/ 	.byte	0x00, 0xf0, 0x05, 0x00


	//----- nvinfo : EIATTR_KPARAM_INFO
	.align		4
.L_7093:
        /*002c*/ 	.byte	0x04, 0x17
        /*002e*/ 	.short	(.L_7095 - .L_7094)
.L_7094:
        /*0030*/ 	.word	0x00000000
        /*0034*/ 	.short	0x0008
        /*0036*/ 	.short	0x003c
        /*0038*/ 	.byte	0x00, 0xf0, 0x11, 0x00


	//----- nvinfo : EIATTR_KPARAM_INFO
	.align		4
.L_7095:
        /*003c*/ 	.byte	0x04, 0x17
        /*003e*/ 	.short	(.L_7097 - .L_7096)
.L_7096:
        /*0040*/ 	.word	0x00000000
        /*0044*/ 	.short	0x0007
        /*0046*/ 	.short	0x0038
        /*0048*/ 	.byte	0x00, 0xf0, 0x11, 0x00


	//----- nvinfo : EIATTR_KPARAM_INFO
	.align		4
.L_7097:
        /*004c*/ 	.byte	0x04, 0x17
        /*004e*/ 	.short	(.L_7099 - .L_7098)
.L_7098:
        /*0050*/ 	.word	0x00000000
        /*0054*/ 	.short	0x0006
        /*0056*/ 	.short	0x0030
        /*0058*/ 	.byte	0x00, 0xf0, 0x21, 0x00


	//----- nvinfo : EIATTR_KPARAM_INFO
	.align		4
.L_7099:
        /*005c*/ 	.byte	0x04, 0x17
        /*005e*/ 	.short	(.L_7101 - .L_7100)
.L_7100:
        /*0060*/ 	.word	0x00000000
        /*0064*/ 	.short	0x0005
        /*0066*/ 	.short	0x0028
        /*0068*/ 	.byte	0x00, 0xf0, 0x21, 0x00


	//----- nvinfo : EIATTR_KPARAM_INFO
	.align		4
.L_7101:
        /*006c*/ 	.byte	0x04, 0x17
        /*006e*/ 	.short	(.L_7103 - .L_7102)
.L_7102:
        /*0070*/ 	.word	0x00000000
        /*0074*/ 	.short	0x0004
        /*0076*/ 	.short	0x0020
        /*0078*/ 	.byte	0x00, 0xf0, 0x21, 0x00


	//----- nvinfo : EIATTR_KPARAM_INFO
	.align		4
.L_7103:
        /*007c*/ 	.byte	0x04, 0x17
        /*007e*/ 	.short	(.L_7105 - .L_7104)
.L_7104:
        /*0080*/ 	.word	0x00000000
        /*0084*/ 	.short	0x0003
        /*0086*/ 	.short	0x0018
        /*0088*/ 	.byte	0x00, 0xf0, 0x21, 0x00


	//----- nvinfo : EIATTR_KPARAM_INFO
	.align		4
.L_7105:
        /*008c*/ 	.byte	0x04, 0x17
        /*008e*/ 	.short	(.L_7107 - .L_7106)
.L_7106:
        /*0090*/ 	.word	0x00000000
        /*0094*/ 	.short	0x0002
        /*0096*/ 	.short	0x0010
        /*0098*/ 	.byte	0x00, 0xf0, 0x21, 0x00


	//----- nvinfo : EIATTR_KPARAM_INFO
	.align		4
.L_7107:
        /*009c*/ 	.byte	0x04, 0x17
        /*009e*/ 	.short	(.L_7109 - .L_7108)
.L_7108:
        /*00a0*/ 	.word	0x00000000
        /*00a4*/ 	.short	0x0001
        /*00a6*/ 	.short	0x0008
        /*00a8*/ 	.byte	0x00, 0xf0, 0x21, 0x00


	//----- nvinfo : EIATTR_KPARAM_INFO
	.align		4
.L_7109:
        /*00ac*/ 	.byte	0x04, 0x17
        /*00ae*/ 	.short	(.L_7111 - .L_7110)
.L_7110:
        /*00b0*/ 	.word	0x00000000
        /*00b4*/ 	.short	0x0000
        /*00b6*/ 	.short	0x0000
        /*00b8*/ 	.byte	0x00, 0xf0, 0x21, 0x00


	//----- nvinfo : EIATTR_MAXREG_COUNT
	.align		4
.L_7111:
        /*00bc*/ 	.byte	0x03, 0x1b
        /*00be*/ 	.short	0x00ff


	//----- nvinfo : EIATTR_MERCURY_ISA_VERSION
	.align		4
        /*00c0*/ 	.byte	0x03, 0x5f
        /*00c2*/ 	.short	0x0000


	//----- nvinfo : EIATTR_EXIT_INSTR_OFFSETS
	.align		4
        /*00c4*/ 	.byte	0x04, 0x1c
        /*00c6*/ 	.short	(.L_7113 - .L_7112)


	//   ....[0]....
.L_7112:
        /*00c8*/ 	.word	0x00000090


	//   ....[1]....
        /*00cc*/ 	.word	0x00000310


	//   ....[2]....
        /*00d0*/ 	.word	0x00000b70


	//   ....[3]....
        /*00d4*/ 	.word	0x00001480


	//----- nvinfo : EIATTR_CRS_STACK_SIZE
	.align		4
.L_7113:
        /*00d8*/ 	.byte	0x04, 0x1e
        /*00da*/ 	.short	(.L_7115 - .L_7114)
.L_7114:
        /*00dc*/ 	.word	0x00000000
.L_7115:


//--------------------- .nv.info._ZN2at6native47batch_norm_transform_input_channels_last_kernelIN3c104HalfEffLi4EEEvPKT_S6_PKT0_S9_PKT1_SC_PS4_iib --------------------------
	.section	.nv.info._ZN2at6native47batch_norm_transform_input_channels_last_kernelIN3c104HalfEffLi4EEEvPKT_S6_PKT0_S9_PKT1_SC_PS4_iib,"",@"SHT_CUDA_INFO"
	.sectionflags	@""
	.align	4


	//----- nvinfo : EIATTR_CUDA_API_VERSION
	.align		4
        /*0000*/ 	.byte	0x04, 0x37
        /*0002*/ 	.short	(.L_7117 - .L_7116)
.L_7116:
        /*0004*/ 	.word	0x00000082


	//----- nvinfo : EIATTR_SW2861232_WAR
	.align		4
.L_7117:
        /*0008*/ 	.byte	0x01, 0x35
	.zero		2


	//----- nvinfo : EIATTR_PARAM_CBANK
	.align		4
        /*000c*/ 	.byte	0x04, 0x0a
        /*000e*/ 	.short	(.L_7119 - .L_7118)
	.align		4
.L_7118:
        /*0010*/ 	.word	index@(.nv.constant0._ZN2at6native47batch_norm_transform_input_channels_last_kernelIN3c104HalfEffLi4EEEvPKT_S6_PKT0_S9_PKT1_SC_PS4_iib)
        /*0014*/ 	.short	0x0160
        /*0016*/ 	.short	0x0041


	//----- nvinfo : EIATTR_CBANK_PARAM_SIZE
	.align		4
.L_7119:
        /*0018*/ 	.byte	0x03, 0x19
        /*001a*/ 	.short	0x0041


	//----- nvinfo : EIATTR_KPARAM_INFO
	.align		4
        /*001c*/ 	.byte	0x04, 0x17
        /*001e*/ 	.short	(.L_7121 - .L_7120)
.L_7120:
        /*0020*/ 	.word	0x00000000
        /*0024*/ 	.short	0x0009
        /*0026*/ 	.short	0x0040
        /*0028*/ 	.byte	0x00, 0xf0, 0x05, 0x00


	//----- nvinfo : EIATTR_KPARAM_INFO
	.align		4
.L_7121:
        /*002c*/ 	.byte	0x04, 0x17
        /*002e*/ 	.short	(.L_7123 - .L_7122)
.L_7122:
        /*0030*/ 	.word	0x00000000
        /*0034*/ 	.short	0x0008
        /*0036*/ 	.short	0x003c
        /*0038*/ 	.byte	0x00, 0xf0, 0x11, 0x00


	//----- nvinfo : EIATTR_KPARAM_INFO
	.align		4
.L_7123:
        /*003c*/ 	.byte	0x04, 0x17
        /*003e*/ 	.short	(.L_7125 - .L_7124)
.L_7124:
        /*0040*/ 	.word	0x00000000
        /*0044*/ 	.short	0x0007
        /*0046*/ 	.short	0x0038
        /*0048*/ 	.byte	0x00, 0xf0, 0x11, 0x00


	//----- nvinfo : EIATTR_KPARAM_INFO
	.align		4
.L_7125:
        /*004c*/ 	.byte	0x04, 0x17
        /*004e*/ 	.short	(.L_7127 - .L_7126)
.L_7126:
        /*0050*/ 	.word	0x00000000
        /*0054*/ 	.short	0x0006
        /*0056*/ 	.short	0x0030
        /*0058*/ 	.byte	0x00, 0xf0, 0x21, 0x00


	//----- nvinfo : EIATTR_KPARAM_INFO
	.align		4
.L_7127:
        /*005c*/ 	.byte	0x04, 0x17
        /*005e*/ 	.short	(.L_7129 - .L_7128)
.L_7128:
        /*0060*/ 	.word	0x00000000
        /*0064*/ 	.short	0x0005
        /*0066*/ 	.short	0x0028
        /*0068*/ 	.byte	0x00, 0xf0, 0x21, 0x00


	//----- nvinfo : EIATTR_KPARAM_INFO
	.align		4
.L_7129:
        /*006c*/ 	.byte	0x04, 0x17
        /*006e*/ 	.short	(.L_7131 - .L_7130)
.L_7130:
        /*0070*/ 	.word	0x00000000
        /*0074*/ 	.short	0x0004
        /*0076*/ 	.short	0x0020
        /*0078*/ 	.byte	0x00, 0xf0, 0x21, 0x00


	//----- nvinfo : EIATTR_KPARAM_INFO
	.align		4
.L_7131:
        /*007c*/ 	.byte	0x04, 0x17
        /*007e*/ 	.short	(.L_7133 - .L_7132)
.L_7132:
        /*0080*/ 	.word	0x00000000
        /*0084*/ 	.short	0x0003
        /*0086*/ 	.short	0x0018
        /*0088*/ 	.byte	0x00, 0xf0, 0x21, 0x00


	//----- nvinfo : EIATTR_KPARAM_INFO
	.align		4
.L_7133:
        /*008c*/ 	.byte	0x04, 0x17
        /*008e*/ 	.short	(.L_7135 - .L_7134)
.L_7134:
        /*0090*/ 	.word	0x00000000
        /*0094*/ 	.short	0x0002
        /*0096*/ 	.short	0x0010
        /*0098*/ 	.byte	0x00, 0xf0, 0x21, 0x00


	//----- nvinfo : EIATTR_KPARAM_INFO
	.align		4
.L_7135:
        /*009c*/ 	.byte	0x04, 0x17
        /*009e*/ 	.short	(.L_7137 - .L_7136)
.L_7136:
        /*00a0*/ 	.word	0x00000000
        /*00a4*/ 	.short	0x0001
        /*00a6*/ 	.short	0x0008
        /*00a8*/ 	.byte	0x00, 0xf0, 0x21, 0x00


	//----- nvinfo : EIATTR_KPARAM_INFO
	.align		4
.L_7137:
        /*00ac*/ 	.byte	0x04, 0x17
        /*00ae*/ 	.short	(.L_7139 - .L_7138)
.L_7138:
        /*00b0*/ 	.word	0x00000000
        /*00b4*/ 	.short	0x0000
        /*00b6*/ 	.short	0x0000
        /*00b8*/ 	.byte	0x00, 0xf0, 0x21, 0x00


	//----- nvinfo : EIATTR_MAXREG_COUNT
	.align		4
.L_7139:
        /*00bc*/ 	.byte	0x03, 0x1b
        /*00be*/ 	.short	0x00ff


	//----- nvinfo : EIATTR_MERCURY_ISA_VERSION
	.align		4
        /*00c0*/ 	.byte	0x03, 0x5f
        /*00c2*/ 	.short	0x0000


	//----- nvinfo : EIATTR_EXIT_INSTR_OFFSETS
	.align		4
        /*00c4*/ 	.byte	0x04, 0x1c
        /*00c6*/ 	.short	(.L_7141 - .L_7140)


	//   ....[0]....
.L_7140:
        /*00c8*/ 	.word	0x00000090


	//   ....[1]....
        /*00cc*/ 	.word	0x00000310


	//   ....[2]....
        /*00d0*/ 	.word	0x00000b70


	//   ....[3]....
        /*00d4*/ 	.word	0x00001480


	//----- nvinfo : EIATTR_CRS_STACK_SIZE
	.align		4
.L_7141:
        /*00d8*/ 	.byte	0x04, 0x1e
        /*00da*/ 	.short	(.L_7143 - .L_7142)
.L_7142:
        /*00dc*/ 	.word	0x00000000
.L_7143:


//--------------------- .nv.info._ZN2at6native47batch_norm_transform_input_channels_last_kernelIfffLi4EEEvPKT_S4_PKT0_S7_PKT1_SA_PS2_iib --------------------------
	.section	.nv.info._ZN2at6native47batch_norm_transform_input_channels_last_kernelIfffLi4EEEvPKT_S4_PKT0_S7_PKT1_SA_PS2_iib,"",@"SHT_CUDA_INFO"
	.sectionflags	@""
	.align	4


	//----- nvinfo : EIATTR_CUDA_API_VERSION
	.align		4
        /*0000*/ 	.byte	0x04, 0x37
        /*0002*/ 	.short	(.L_7145 - .L_7144)
.L_7144:
        /*0004*/ 	.word	0x00000082


	//----- nvinfo : EIATTR_SW2861232_WAR
	.align		4
.L_7145:
        /*0008*/ 	.byte	0x01, 0x35
	.zero		2


	//----- nvinfo : EIATTR_PARAM_CBANK
	.align		4
        /*000c*/ 	.byte	0x04, 0x0a
        /*000e*/ 	.short	(.L_7147 - .L_7146)
	.align		4
.L_7146:
        /*0010*/ 	.word	index@(.nv.constant0._ZN2at6native47batch_norm_transform_input_channels_last_kernelIfffLi4EEEvPKT_S4_PKT0_S7_PKT1_SA_PS2_iib)
        /*0014*/ 	.short	0x0160
        /*0016*/ 	.short	0x0041


	//----- nvinfo : EIATTR_CBANK_PARAM_SIZE
	.align		4
.L_7147:
        /*0018*/ 	.byte	0x03, 0x19
        /*001a*/ 	.short	0x0041


	//----- nvinfo : EIATTR_KPARAM_INFO
	.align		4
        /*001c*/ 	.byte	0x04, 0x17
        /*001e*/ 	.short	(.L_7149 - .L_7148)
.L_7148:
        /*0020*/ 	.word	0x00000000
        /*0024*/ 	.short	0x0009
        /*0026*/ 	.short	0x0040
        /*0028*/ 	.byte	0x00, 0xf0, 0x05, 0x00


	//----- nvinfo : EIATTR_KPARAM_INFO
	.align		4
.L_7149:
        /*002c*/ 	.byte	0x04, 0x17
        /*002e*/ 	.short	(.L_7151 - .L_7150)
.L_7150:
        /*0030*/ 	.word	0x00000000
        /*0034*/ 	.short	0x0008
        /*0036*/ 	.short	0x003c
        /*0038*/ 	.byte	0x00, 0xf0, 0x11, 0x00


	//----- nvinfo : EIATTR_KPARAM_INFO
	.align		4
.L_7151:
        /*003c*/ 	.byte	0x04, 0x17
        /*003e*/ 	.short	(.L_7153 - .L_7152)
.L_7152:
        /*0040*/ 	.word	0x00000000
        /*0044*/ 	.short	0x0007
        /*0046*/ 	.short	0x0038
        /*0048*/ 	.byte	0x00, 0xf0, 0x11, 0x00


	//----- nvinfo : EIATTR_KPARAM_INFO
	.align		4
.L_7153:
        /*004c*/ 	.byte	0x04, 0x17
        /*004e*/ 	.short	(.L_7155 - .L_7154)
.L_7154:
        /*0050*/ 	.word	0x00000000
        /*0054*/ 	.short	0x0006
        /*0056*/ 	.short	0x0030
        /*0058*/ 	.byte	0x00, 0xf0, 0x21, 0x00


	//----- nvinfo : EIATTR_KPARAM_INFO
	.align		4
.L_7155:
        /*005c*/ 	.byte	0x04, 0x17
        /*005e*/ 	.short	(.L_7157 - .L_7156)
.L_7156:
        /*0060*/ 	.word	0x00000000
        /*0064*/ 	.short	0x0005
        /*0066*/ 	.short	0x0028
        /*0068*/ 	.byte	0x00, 0xf0, 0x21, 0x00


	//----- nvinfo : EIATTR_KPARAM_INFO
	.align		4
.L_7157:
        /*006c*/ 	.byte	0x04, 0x17
        /*006e*/ 	.short	(.L_7159 - .L_7158)
.L_7158:
        /*0070*/ 	.word	0x00000000
        /*0074*/ 	.short	0x0004
        /*0076*/ 	.short	0x0020
        /*0078*/ 	.byte	0x00, 0xf0, 0x21, 0x00


	//----- nvinfo : EIATTR_KPARAM_INFO
	.align		4
.L_7159:
        /*007c*/ 	.byte	0x04, 0x17
        /*007e*/ 	.short	(.L_7161 - .L_7160)
.L_7160:
        /*0080*/ 	.word	0x00000000
        /*0084*/ 	.short	0x0003
        /*0086*/ 	.short	0x0018
        /*0088*/ 	.byte	0x00, 0xf0, 0x21, 0x00


	//----- nvinfo : EIATTR_KPARAM_INFO
	.align		4
.L_7161:
        /*008c*/ 	.byte	0x04, 0x17
        /*008e*/ 	.short	(.L_7163 - .L_7162)
.L_7162:
        /*0090*/ 	.word	0x00000000
        /*0094*/ 	.short	0x0002
        /*0096*/ 	.short	0x0010
        /*0098*/ 	.byte	0x00, 0xf0, 0x21, 0x00


	//----- nvinfo : EIATTR_KPARAM_INFO
	.align		4
.L_7163:
        /*009c*/ 	.byte	0x04, 0x17
        /*009e*/ 	.short	(.L_7165 - .L_7164)
.L_7164:
        /*00a0*/ 	.word	0x00000000
        /*00a4*/ 	.short	0x0001
        /*00a6*/ 	.short	0x0008
        /*00a8*/ 	.byte	0x00, 0xf0, 0x21, 0x00


	//----- nvinfo : EIATTR_KPARAM_INFO
	.align		4
.L_7165:
        /*00ac*/ 	.byte	0x04, 0x17
        /*00ae*/ 	.short	(.L_7167 - .L_7166)
.L_7166:
        /*00b0*/ 	.word	0x00000000
        /*00b4*/ 	.short	0x0000
        /*00b6*/ 	.short	0x0000
        /*00b8*/ 	.byte	0x00, 0xf0, 0x21, 0x00


	//----- nvinfo : EIATTR_MAXREG_COUNT
	.align		4
.L_7167:
        /*00bc*/ 	.byte	0x03, 0x1b
        /*00be*/ 	.short	0x00ff


	//----- nvinfo : EIATTR_MERCURY_ISA_VERSION
	.align		4
        /*00c0*/ 	.byte	0x03, 0x5f
        /*00c2*/ 	.short	0x0000


	//----- nvinfo : EIATTR_EXIT_INSTR_OFFSETS
	.align		4
        /*00c4*/ 	.byte	0x04, 0x1c
        /*00c6*/ 	.short	(.L_7169 - .L_7168)


	//   ....[0]....
.L_7168:
        /*00c8*/ 	.word	0x00000090


	//   ....[1]....
        /*00cc*/ 	.word	0x00000310


	//   ....[2]....
        /*00d0*/ 	.word	0x00000990


	//   ....[3]....
        /*00d4*/ 	.word	0x00001040


	//----- nvinfo : EIATTR_CRS_STACK_SIZE
	.align		4
.L_7169:
        /*00d8*/ 	.byte	0x04, 0x1e
        /*00da*/ 	.short	(.L_7171 - .L_7170)
.L_7170:
        /*00dc*/ 	.word	0x00000000
.L_7171:


//--------------------- .nv.info._ZN2at6native47batch_norm_transform_input_channels_last_kernelIdddLi4EEEvPKT_S4_PKT0_S7_PKT1_SA_PS2_iib --------------------------
	.section	.nv.info._ZN2at6native47batch_norm_transform_input_channels_last_kernelIdddLi4EEEvPKT_S4_PKT0_S7_PKT1_SA_PS2_iib,"",@"SHT_CUDA_INFO"
	.sectionflags	@""
	.align	4


	//----- nvinfo : EIATTR_CUDA_API_VERSION
	.align		4
        /*0000*/ 	.byte	0x04, 0x37
        /*0002*/ 	.short	(.L_7173 - .L_7172)
.L_7172:
        /*0004*/ 	.word	0x00000082


	//----- nvinfo : EIATTR_SW2861232_WAR
	.align		4
.L_7173:
        /*0008*/ 	.byte	0x01, 0x35
	.zero		2


	//----- nvinfo : EIATTR_PARAM_CBANK
	.align		4
        /*000c*/ 	.byte	0x04, 0x0a
        /*000e*/ 	.short	(.L_7175 - .L_7174)
	.align		4
.L_7174:
        /*0010*/ 	.word	index@(.nv.constant0._ZN2at6native47batch_norm_transform_input_channels_last_kernelIdddLi4EEEvPKT_S4_PKT0_S7_PKT1_SA_PS2_iib)
        /*0014*/ 	.short	0x0160
        /*0016*/ 	.short	0x0041


	//----- nvinfo : EIATTR_CBANK_PARAM_SIZE
	.align		4
.L_7175:
        /*0018*/ 	.byte	0x03, 0x19
        /*001a*/ 	.short	0x0041


	//----- nvinfo : EIATTR_KPARAM_INFO
	.align		4
        /*001c*/ 	.byte	0x04, 0x17
        /*001e*/ 	.short	(.L_7177 - .L_7176)
.L_7176:
        /*0020*/ 	.word	0x00000000
        /*0024*/ 	.short	0x0009
        /*0026*/ 	.short	0x0040
        /*0028*/ 	.byte	0x00, 0xf0, 0x05, 0x00


	//----- nvinfo : EIATTR_KPARAM_INFO
	.align		4
.L_7177:
        /*002c*/ 	.byte	0x04, 0x17
        /*002e*/ 	.short	(.L_7179 - .L_7178)
.L_7178:
        /*0030*/ 	.word	0x00000000
        /*0034*/ 	.short	0x0008
        /*0036*/ 	.short	0x003c
        /*0038*/ 	.byte	0x00, 0xf0, 0x11, 0x00


	//----- nvinfo : EIATTR_KPARAM_INFO
	.align		4
.L_7179:
        /*003c*/ 	.byte	0x04, 0x17
        /*003e*/ 	.short	(.L_7181 - .L_7180)
.L_7180:
        /*0040*/ 	.word	0x00000000
        /*0044*/ 	.short	0x0007
        /*0046*/ 	.short	0x0038
        /*0048*/ 	.byte	0x00, 0xf0, 0x11, 0x00


	//----- nvinfo : EIATTR_KPARAM_INFO
	.align		4
.L_7181:
        /*004c*/ 	.byte	0x04, 0x17
        /*004e*/ 	.short	(.L_7183 - .L_7182)
.L_7182:
        /*0050*/ 	.word	0x00000000
        /*0054*/ 	.short	0x0006
        /*0056*/ 	.short	0x0030
        /*0058*/ 	.byte	0x00, 0xf0, 0x21, 0x00


	//----- nvinfo : EIATTR_KPARAM_INFO
	.align		4
.L_7183:
        /*005c*/ 	.byte	0x04, 0x17
        /*005e*/ 	.short	(.L_7185 - .L_7184)
.L_7184:
        /*0060*/ 	.word	0x00000000
        /*0064*/ 	.short	0x0005
        /*0066*/ 	.short	0x0028
        /*0068*/ 	.byte	0x00, 0xf0, 0x21, 0x00


	//----- nvinfo : EIATTR_KPARAM_INFO
	.align		4
.L_7185:
        /*006c*/ 	.byte	0x04, 0x17
        /*006e*/ 	.short	(.L_7187 - .L_7186)
.L_7186:
        /*0070*/ 	.word	0x00000000
        /*0074*/ 	.short	0x0004
        /*0076*/ 	.short	0x0020
        /*0078*/ 	.byte	0x00, 0xf0, 0x21, 0x00


	//----- nvinfo : EIATTR_KPARAM_INFO
	.align		4
.L_7187:
        /*007c*/ 	.byte	0x04, 0x17
        /*007e*/ 	.short	(.L_7189 - .L_7188)
.L_7188:
        /*0080*/ 	.word	0x00000000
        /*0084*/ 	.short	0x0003
        /*0086*/ 	.short	0x0018
        /*0088*/ 	.byte	0x00, 0xf0, 0x21, 0x00


	//----- nvinfo : EIATTR_KPARAM_INFO
	.align		4
.L_7189:
        /*008c*/ 	.byte	0x04, 0x17
        /*008e*/ 	.short	(.L_7191 - .L_7190)
.L_7190:
        /*0090*/ 	.word	0x00000000
        /*0094*/ 	.short	0x0002
        /*0096*/ 	.short	0x0010
        /*0098*/ 	.byte	0x00, 0xf0, 0x21, 0x00


	//----- nvinfo : EIATTR_KPARAM_INFO
	.align		4
.L_7191:
        /*009c*/ 	.byte	0x04, 0x17
        /*009e*/ 	.short	(.L_7193 - .L_7192)
.L_7192:
        /*00a0*/ 	.word	0x00000000
        /*00a4*/ 	.short	0x0001
        /*00a6*/ 	.short	0x0008
        /*00a8*/ 	.byte	0x00, 0xf0, 0x21, 0x00


	//----- nvinfo : EIATTR_KPARAM_INFO
	.align		4
.L_7193:
        /*00ac*/ 	.byte	0x04, 0x17
        /*00ae*/ 	.short	(.L_7195 - .L_7194)
.L_7194:
        /*00b0*/ 	.word	0x00000000
        /*00b4*/ 	.short	0x0000
        /*00b6*/ 	.short	0x0000
        /*00b8*/ 	.byte	0x00, 0xf0, 0x21, 0x00


	//----- nvinfo : EIATTR_MAXREG_COUNT
	.align		4
.L_7195:
        /*00bc*/ 	.byte	0x03, 0x1b
        /*00be*/ 	.short	0x00ff


	//----- nvinfo : EIATTR_MERCURY_ISA_VERSION
	.align		4
        /*00c0*/ 	.byte	0x03, 0x5f
        /*00c2*/ 	.short	0x0000


	//----- nvinfo : EIATTR_EXIT_INSTR_OFFSETS
	.align		4
        /*00c4*/ 	.byte	0x04, 0x1c
        /*00c6*/ 	.short	(.L_7197 - .L_7196)


	//   ....[0]....
.L_7196:
        /*00c8*/ 	.word	0x00000090


	//   ....[1]....
        /*00cc*/ 	.word	0x00000320


	//   ....[2]....
        /*00d0*/ 	.word	0x000009d0


	//   ....[3]....
        /*00d4*/ 	.word	0x00001100


	//----- nvinfo : EIATTR_CRS_STACK_SIZE
	.align		4
.L_7197:
        /*00d8*/ 	.byte	0x04, 0x1e
        /*00da*/ 	.short	(.L_7199 - .L_7198)
.L_7198:
        /*00dc*/ 	.word	0x00000000
.L_7199:


//--------------------- .nv.callgraph             --------------------------
	.section	.nv.callgraph,"",@"SHT_CUDA_CALLGRAPH"
	.align	4
	.sectionentsize	8
	.align		4
        /*0000*/ 	.word	0x00000000
	.align		4
        /*0004*/ 	.word	0xffffffff
	.align		4
        /*0008*/ 	.word	index@(_ZN2at6native18elementwise_kernelILi128ELi4EZNS0_15gpu_kernel_implIZZZNS0_49_GLOBAL__N__b919a28f_16_Normalization_cu_5c38458722batch_norm_calc_invstdERKNS_6TensorES6_dENKUlvE_clEvENKUlvE2_clEvEUlN3c108BFloat16EE_EEvRNS_18TensorIteratorBaseERKT_EUliE_EEviT1_)
	.align		4
        /*000c*/ 	.word	index@(__assertfail)
	.align		4
        /*0010*/ 	.word	index@(_ZN2at6native27unrolled_elementwise_kernelIZZZNS0_49_GLOBAL__N__b919a28f_16_Normalization_cu_5c38458722batch_norm_calc_invstdERKNS_6TensorES5_dENKUlvE_clEvENKUlvE2_clEvEUlN3c108BFloat16EE_St5arrayIPcLm2EELi4E23TrivialOffsetCalculatorILi1EjESF_NS0_6memory12LoadWithCastILi1EEENSG_13StoreWithCastILi1EEEEEviT_T0_T2_T3_T4_T5_)
	.align		4
        /*0014*/ 	.word	index@(__assertfail)
	.align		4
        /*0018*/ 	.word	index@(_ZN2at6native18elementwise_kernelILi128ELi4EZNS0_15gpu_kernel_implIZZZNS0_49_GLOBAL__N__b919a28f_16_Normalization_cu_5c38458722batch_norm_calc_invstdERKNS_6TensorES6_dENKUlvE_clEvENKUlvE1_clEvEUlN3c104HalfEE_EEvRNS_18TensorIteratorBaseERKT_EUliE_EEviT1_)
	.align		4
        /*001c*/ 	.word	index@(__assertfail)
	.align		4
        /*0020*/ 	.word	index@(_ZN2at6native27unrolled_elementwise_kernelIZZZNS0_49_GLOBAL__N__b919a28f_16_Normalization_cu_5c38458722batch_norm_calc_invstdERKNS_6TensorES5_dENKUlvE_clEvENKUlvE1_clEvEUlN3c104HalfEE_St5arrayIPcLm2EELi4E23TrivialOffsetCalculatorILi1EjESF_NS0_6memory12LoadWithCastILi1EEENSG_13StoreWithCastILi1EEEEEviT_T0_T2_T3_T4_T5_)
	.align		4
        /*0024*/ 	.word	index@(__assertfail)
	.align		4
        /*0028*/ 	.word	index@(_ZN2at6native18elementwise_kernelILi128ELi4EZNS0_15gpu_kernel_implIZZZNS0_49_GLOBAL__N__b919a28f_16_Normalization_cu_5c38458722batch_norm_calc_invstdERKNS_6TensorES6_dENKUlvE_clEvENKUlvE0_clEvEUlfE_EEvRNS_18TensorIteratorBaseERKT_EUliE_EEviT1_)
	.align		4
        /*002c*/ 	.word	index@(__assertfail)
	.align		4
        /*0030*/ 	.word	index@(_ZN2at6native27unrolled_elementwise_kernelIZZZNS0_49_GLOBAL__N__b919a28f_16_Normalization_cu_5c38458722batch_norm_calc_invstdERKNS_6TensorES5_dENKUlvE_clEvENKUlvE0_clEvEUlfE_St5arrayIPcLm2EELi4E23TrivialOffsetCalculatorILi1EjESD_NS0_6memory12LoadWithCastILi1EEENSE_13StoreWithCastILi1EEEEEviT_T0_T2_T3_T4_T5_)
	.align		4
        /*0034*/ 	.word	index@(__assertfail)
	.align		4
        /*0038*/ 	.word	index@(_ZN2at6native18elementwise_kernelILi128ELi4EZNS0_15gpu_kernel_implIZZZNS0_49_GLOBAL__N__b919a28f_16_Normalization_cu_5c38458722batch_norm_calc_invstdERKNS_6TensorES6_dENKUlvE_clEvENKUlvE_clEvEUldE_EEvRNS_18TensorIteratorBaseERKT_EUliE_EEviT1_)
	.align		4
        /*003c*/ 	.word	index@(__assertfail)
	.align		4
        /*0040*/ 	.word	index@(_ZN2at6native27unrolled_elementwise_kernelIZZZNS0_49_GLOBAL__N__b919a28f_16_Normalization_cu_5c38458722batch_norm_calc_invstdERKNS_6TensorES5_dENKUlvE_clEvENKUlvE_clEvEUldE_St5arrayIPcLm2EELi4E23TrivialOffsetCalculatorILi1EjESD_NS0_6memory12LoadWithCastILi1EEENSE_13StoreWithCastILi1EEEEEviT_T0_T2_T3_T4_T5_)
	.align		4
        /*0044*/ 	.word	index@(__assertfail)
	.align		4
        /*0048*/ 	.word	index@(_ZN2at6native18elementwise_kernelILi128ELi4EZNS0_15gpu_kernel_implIZZZNS0_49_GLOBAL__N__b919a28f_16_Normalization_cu_5c38458736batch_norm_elementwise_backward_evalERKNS_6TensorES6_S6_S6_ENKUlvE0_clEvENKUlvE2_clEvEUlN3c108BFloat16EfE_EEvRNS_18TensorIteratorBaseERKT_EUliE_EEviT1_)
	.align		4
        /*004c*/ 	.word	index@(__assertfail)
	.align		4
        /*0050*/ 	.word	index@(_ZN2at6native27unrolled_elementwise_kernelIZZZNS0_49_GLOBAL__N__b919a28f_16_Normalization_cu_5c38458736batch_norm_elementwise_backward_evalERKNS_6TensorES5_S5_S5_ENKUlvE0_clEvENKUlvE2_clEvEUlN3c108BFloat16EfE_St5arrayIPcLm3EELi4E23TrivialOffsetCalculatorILi2EjESE_ILi1EjENS0_6memory12LoadWithCastILi2EEENSH_13StoreWithCastILi1EEEEEviT_T0_T2_T3_T4_T5_)
	.align		4
        /*0054*/ 	.word	index@(__assertfail)
	.align		4
        /*0058*/ 	.word	index@(_ZN2at6native18elementwise_kernelILi128ELi4EZNS0_15gpu_kernel_implIZZZNS0_49_GLOBAL__N__b919a28f_16_Normalization_cu_5c38458736batch_norm_elementwise_backward_evalERKNS_6TensorES6_S6_S6_ENKUlvE0_clEvENKUlvE1_clEvEUlN3c104HalfEfE_EEvRNS_18TensorIteratorBaseERKT_EUliE_EEviT1_)
	.align		4
        /*005c*/ 	.word	index@(__assertfail)
	.align		4
        /*0060*/ 	.word	index@(_ZN2at6native27unrolled_elementwise_kernelIZZZNS0_49_GLOBAL__N__b919a28f_16_Normalization_cu_5c38458736batch_norm_elementwise_backward_evalERKNS_6TensorES5_S5_S5_ENKUlvE0_clEvENKUlvE1_clEvEUlN3c104HalfEfE_St5arrayIPcLm3EELi4E23TrivialOffsetCalculatorILi2EjESE_ILi1EjENS0_6memory12LoadWithCastILi2EEENSH_13StoreWithCastILi1EEEEEviT_T0_T2_T3_T4_T5_)
	.align		4
        /*0064*/ 	.word	index@(__assertfail)
	.align		4
        /*0068*/ 	.word	index@(_ZN2at6native18elementwise_kernelILi128ELi4EZNS0_15gpu_kernel_implIZZZNS0_49_GLOBAL__N__b919a28f_16_Normalization_cu_5c38458736batch_norm_elementwise_backward_evalERKNS_6TensorES6_S6_S6_ENKUlvE0_clEvENKUlvE0_clEvEUlffE_EEvRNS_18TensorIteratorBaseERKT_EUliE_EEviT1_)
	.align		4
        /*006c*/ 	.word	index@(__assertfail)
	.align		4
        /*0070*/ 	.word	index@(_ZN2at6native27unrolled_elementwise_kernelIZZZNS0_49_GLOBAL__N__b919a28f_16_Normalization_cu_5c38458736batch_norm_elementwise_backward_evalERKNS_6TensorES5_S5_S5_ENKUlvE0_clEvENKUlvE0_clEvEUlffE_St5arrayIPcLm3EELi4E23TrivialOffsetCalculatorILi2EjESC_ILi1EjENS0_6memory12LoadWithCastILi2EEENSF_13StoreWithCastILi1EEEEEviT_T0_T2_T3_T4_T5_)
	.align		4
        /*0074*/ 	.word	index@(__assertfail)
	.align		4
        /*0078*/ 	.word	index@(_ZN2at6native18elementwise_kernelILi128ELi4EZNS0_15gpu_kernel_implIZZZNS0_49_GLOBAL__N__b919a28f_16_Normalization_cu_5c38458736batch_norm_elementwise_backward_evalERKNS_6TensorES6_S6_S6_ENKUlvE0_clEvENKUlvE_clEvEUlddE_EEvRNS_18TensorIteratorBaseERKT_EUliE_EEviT1_)
	.align		4
        /*007c*/ 	.word	index@(__assertfail)
	.align		4
        /*0080*/ 	.word	index@(_ZN2at6native27unrolled_elementwise_kernelIZZZNS0_49_GLOBAL__N__b919a28f_16_Normalization_cu_5c38458736batch_norm_elementwise_backward_evalERKNS_6TensorES5_S5_S5_ENKUlvE0_clEvENKUlvE_clEvEUlddE_St5arrayIPcLm3EELi4E23TrivialOffsetCalculatorILi2EjESC_ILi1EjENS0_6memory12LoadWithCastILi2EEENSF_13StoreWithCastILi1EEEEEviT_T0_T2_T3_T4_T5_)
	.align		4
        /*0084*/ 	.word	index@(__assertfail)
	.align		4
        /*0088*/ 	.word	index@(_ZN2at6native18elementwise_kernelILi128ELi4EZNS0_15gpu_kernel_implIZZZNS0_49_GLOBAL__N__b919a28f_16_Normalization_cu_5c38458736batch_norm_elementwise_backward_evalERKNS_6TensorES6_S6_S6_ENKUlvE_clEvENKUlvE2_clEvEUlN3c108BFloat16EffE_EEvRNS_18TensorIteratorBaseERKT_EUliE_EEviT1_)
	.align		4
        /*008c*/ 	.word	index@(__assertfail)
	.align		4
        /*0090*/ 	.word	index@(_ZN2at6native27unrolled_elementwise_kernelIZZZNS0_49_GLOBAL__N__b919a28f_16_Normalization_cu_5c38458736batch_norm_elementwise_backward_evalERKNS_6TensorES5_S5_S5_ENKUlvE_clEvENKUlvE2_clEvEUlN3c108BFloat16EffE_St5arrayIPcLm4EELi4E23TrivialOffsetCalculatorILi3EjESE_ILi1EjENS0_6memory12LoadWithCastILi3EEENSH_13StoreWithCastILi1EEEEEviT_T0_T2_T3_T4_T5_)
	.align		4
        /*0094*/ 	.word	index@(__assertfail)
	.align		4
        /*0098*/ 	.word	index@(_ZN2at6native18elementwise_kernelILi128ELi4EZNS0_15gpu_kernel_implIZZZNS0_49_GLOBAL__N__b919a28f_16_Normalization_cu_5c38458736batch_norm_elementwise_backward_evalERKNS_6TensorES6_S6_S6_ENKUlvE_clEvENKUlvE1_clEvEUlN3c104HalfEffE_EEvRNS_18TensorIteratorBaseERKT_EUliE_EEviT1_)
	.align		4
        /*009c*/ 	.word	index@(__assertfail)
	.align		4
        /*00a0*/ 	.word	index@(_ZN2at6native27unrolled_elementwise_kernelIZZZNS0_49_GLOBAL__N__b919a28f_16_Normalization_cu_5c38458736batch_norm_elementwise_backward_evalERKNS_6TensorES5_S5_S5_ENKUlvE_clEvENKUlvE1_clEvEUlN3c104HalfEffE_St5arrayIPcLm4EELi4E23TrivialOffsetCalculatorILi3EjESE_ILi1EjENS0_6memory12LoadWithCastILi3EEENSH_13StoreWithCastILi1EEEEEviT_T0_T2_T3_T4_T5_)
	.align		4
        /*00a4*/ 	.word	index@(__assertfail)
	.align		4
        /*00a8*/ 	.word	index@(_ZN2at6native18elementwise_kernelILi128ELi4EZNS0_15gpu_kernel_implIZZZNS0_49_GLOBAL__N__b919a28f_16_Normalization_cu_5c38458736batch_norm_elementwise_backward_evalERKNS_6TensorES6_S6_S6_ENKUlvE_clEvENKUlvE0_clEvEUlfffE_EEvRNS_18TensorIteratorBaseERKT_EUliE_EEviT1_)
	.align		4
        /*00ac*/ 	.word	index@(__assertfail)
	.align		4
        /*00b0*/ 	.word	index@(_ZN2at6native27unrolled_elementwise_kernelIZZZNS0_49_GLOBAL__N__b919a28f_16_Normalization_cu_5c38458736batch_norm_elementwise_backward_evalERKNS_6TensorES5_S5_S5_ENKUlvE_clEvENKUlvE0_clEvEUlfffE_St5arrayIPcLm4EELi4E23TrivialOffsetCalculatorILi3EjESC_ILi1EjENS0_6memory12LoadWithCastILi3EEENSF_13StoreWithCastILi1EEEEEviT_T0_T2_T3_T4_T5_)
	.align		4
        /*00b4*/ 	.word	index@(__assertfail)
	.align		4
        /*00b8*/ 	.word	index@(_ZN2at6native18elementwise_kernelILi128ELi4EZNS0_15gpu_kernel_implIZZZNS0_49_GLOBAL__N__b919a28f_16_Normalization_cu_5c38458736batch_norm_elementwise_backward_evalERKNS_6TensorES6_S6_S6_ENKUlvE_clEvENKUlvE_clEvEUldddE_EEvRNS_18TensorIteratorBaseERKT_EUliE_EEviT1_)
	.align		4
        /*00bc*/ 	.word	index@(__assertfail)
	.align		4
        /*00c0*/ 	.word	index@(_ZN2at6native27unrolled_elementwise_kernelIZZZNS0_49_GLOBAL__N__b919a28f_16_Normalization_cu_5c38458736batch_norm_elementwise_backward_evalERKNS_6TensorES5_S5_S5_ENKUlvE_clEvENKUlvE_clEvEUldddE_St5arrayIPcLm4EELi4E23TrivialOffsetCalculatorILi3EjESC_ILi1EjENS0_6memory12LoadWithCastILi3EEENSF_13StoreWithCastILi1EEEEEviT_T0_T2_T3_T4_T5_)
	.align		4
        /*00c4*/ 	.word	index@(__assertfail)
	.align		4
        /*00c8*/ 	.word	index@(_ZN2at6native18elementwise_kernelILi128ELi4EZNS0_15gpu_kernel_implIZZZNS0_49_GLOBAL__N__b919a28f_16_Normalization_cu_5c38458737batch_norm_elementwise_backward_trainERKNS_6TensorES6_S6_S6_S6_S6_S6_ENKUlvE0_clEvENKUlvE2_clEvEUlN3c108BFloat16ESA_fffffE_EEvRNS_18TensorIteratorBaseERKT_EUliE_EEviT1_)
	.align		4
        /*00cc*/ 	.word	index@(__assertfail)
	.align		4
        /*00d0*/ 	.word	index@(_ZN2at6native27unrolled_elementwise_kernelIZZZNS0_49_GLOBAL__N__b919a28f_16_Normalization_cu_5c38458737batch_norm_elementwise_backward_trainERKNS_6TensorES5_S5_S5_S5_S5_S5_ENKUlvE0_clEvENKUlvE2_clEvEUlN3c108BFloat16ES9_fffffE_St5arrayIPcLm8EELi4E23TrivialOffsetCalculatorILi7EjESE_ILi1EjENS0_6memory12LoadWithCastILi7EEENSH_13StoreWithCastILi1EEEEEviT_T0_T2_T3_T4_T5_)
	.align		4
        /*00d4*/ 	.word	index@(__assertfail)
	.align		4
        /*00d8*/ 	.word	index@(_ZN2at6native18elementwise_kernelILi128ELi4EZNS0_15gpu_kernel_implIZZZNS0_49_GLOBAL__N__b919a28f_16_Normalization_cu_5c38458737batch_norm_elementwise_backward_trainERKNS_6TensorES6_S6_S6_S6_S6_S6_ENKUlvE0_clEvENKUlvE1_clEvEUlN3c104HalfESA_fffffE_EEvRNS_18TensorIteratorBaseERKT_EUliE_EEviT1_)
	.align		4
        /*00dc*/ 	.word	index@(__assertfail)
	.align		4
        /*00e0*/ 	.word	index@(_ZN2at6native27unrolled_elementwise_kernelIZZZNS0_49_GLOBAL__N__b919a28f_16_Normalization_cu_5c38458737batch_norm_elementwise_backward_trainERKNS_6TensorES5_S5_S5_S5_S5_S5_ENKUlvE0_clEvENKUlvE1_clEvEUlN3c104HalfES9_fffffE_St5arrayIPcLm8EELi4E23TrivialOffsetCalculatorILi7EjESE_ILi1EjENS0_6memory12LoadWithCastILi7EEENSH_13StoreWithCastILi1EEEEEviT_T0_T2_T3_T4_T5_)
	.align		4
        /*00e4*/ 	.word	index@(__assertfail)
	.align		4
        /*00e8*/ 	.word	index@(_ZN2at6native18elementwise_kernelILi128ELi4EZNS0_15gpu_kernel_implIZZZNS0_49_GLOBAL__N__b919a28f_16_Normalization_cu_5c38458737batch_norm_elementwise_backward_trainERKNS_6TensorES6_S6_S6_S6_S6_S6_ENKUlvE0_clEvENKUlvE0_clEvEUlfffffffE_EEvRNS_18TensorIteratorBaseERKT_EUliE_EEviT1_)
	.align		4
        /*00ec*/ 	.word	index@(__assertfail)
	.align		4
        /*00f0*/ 	.word	index@(_ZN2at6native27unrolled_elementwise_kernelIZZZNS0_49_GLOBAL__N__b919a28f_16_Normalization_cu_5c38458737batch_norm_elementwise_backward_trainERKNS_6TensorES5_S5_S5_S5_S5_S5_ENKUlvE0_clEvENKUlvE0_clEvEUlfffffffE_St5arrayIPcLm8EELi4E23TrivialOffsetCalculatorILi7EjESC_ILi1EjENS0_6memory12LoadWithCastILi7EEENSF_13StoreWithCastILi1EEEEEviT_T0_T2_T3_T4_T5_)
	.align		4
        /*00f4*/ 	.word	index@(__assertfail)
	.align		4
        /*00f8*/ 	.word	index@(_ZN2at6native18elementwise_kernelILi128ELi4EZNS0_15gpu_kernel_implIZZZNS0_49_GLOBAL__N__b919a28f_16_Normalization_cu_5c38458737batch_norm_elementwise_backward_trainERKNS_6TensorES6_S6_S6_S6_S6_S6_ENKUlvE0_clEvENKUlvE_clEvEUldddddddE_EEvRNS_18TensorIteratorBaseERKT_EUliE_EEviT1_)
	.align		4
        /*00fc*/ 	.word	index@(__assertfail)
	.align		4
        /*0100*/ 	.word	index@(_ZN2at6native27unrolled_elementwise_kernelIZZZNS0_49_GLOBAL__N__b919a28f_16_Normalization_cu_5c38458737batch_norm_elementwise_backward_trainERKNS_6TensorES5_S5_S5_S5_S5_S5_ENKUlvE0_clEvENKUlvE_clEvEUldddddddE_St5arrayIPcLm8EELi4E23TrivialOffsetCalculatorILi7EjESC_ILi1EjENS0_6memory12LoadWithCastILi7EEENSF_13StoreWithCastILi1EEEEEviT_T0_T2_T3_T4_T5_)
	.align		4
        /*0104*/ 	.word	index@(__assertfail)
	.align		4
        /*0108*/ 	.word	index@(_ZN2at6native18elementwise_kernelILi128ELi4EZNS0_15gpu_kernel_implIZZZNS0_49_GLOBAL__N__b919a28f_16_Normalization_cu_5c38458722batch_norm_elementwiseERKNS_6TensorES6_RKSt8optionalIS4_ESA_S6_S6_ENKUlvE0_clEvENKUlvE2_clEvEUlN3c104HalfEffffE_EEvRNS_18TensorIteratorBaseERKT_EUliE_EEviT1_)
	.align		4
        /*010c*/ 	.word	index@(__assertfail)
	.align		4
        /*0110*/ 	.word	index@(_ZN2at6native27unrolled_elementwise_kernelIZZZNS0_49_GLOBAL__N__b919a28f_16_Normalization_cu_5c38458722batch_norm_elementwiseERKNS_6TensorES5_RKSt8optionalIS3_ES9_S5_S5_ENKUlvE0_clEvENKUlvE2_clEvEUlN3c104HalfEffffE_St5arrayIPcLm6EELi4E23TrivialOffsetCalculatorILi5EjESI_ILi1EjENS0_6memory12LoadWithCastILi5EEENSL_13StoreWithCastILi1EEEEEviT_T0_T2_T3_T4_T5_)
	.align		4
        /*0114*/ 	.word	index@(__assertfail)
	.align		4
        /*0118*/ 	.word	index@(_ZN2at6native18elementwise_kernelILi128ELi4EZNS0_15gpu_kernel_implIZZZNS0_49_GLOBAL__N__b919a28f_16_Normalization_cu_5c38458722batch_norm_elementwiseERKNS_6TensorES6_RKSt8optionalIS4_ESA_S6_S6_ENKUlvE0_clEvENKUlvE1_clEvEUlN3c108BFloat16EffffE_EEvRNS_18TensorIteratorBaseERKT_EUliE_EEviT1_)
	.align		4
        /*011c*/ 	.word	index@(__assertfail)
	.align		4
        /*0120*/ 	.word	index@(_ZN2at6native27unrolled_elementwise_kernelIZZZNS0_49_GLOBAL__N__b919a28f_16_Normalization_cu_5c38458722batch_norm_elementwiseERKNS_6TensorES5_RKSt8optionalIS3_ES9_S5_S5_ENKUlvE0_clEvENKUlvE1_clEvEUlN3c108BFloat16EffffE_St5arrayIPcLm6EELi4E23TrivialOffsetCalculatorILi5EjESI_ILi1EjENS0_6memory12LoadWithCastILi5EEENSL_13StoreWithCastILi1EEEEEviT_T0_T2_T3_T4_T5_)
	.align		4
        /*0124*/ 	.word	index@(__assertfail)
	.align		4
        /*0128*/ 	.word	index@(_ZN2at6native18elementwise_kernelILi128ELi4EZNS0_15gpu_kernel_implIZZZNS0_49_GLOBAL__N__b919a28f_16_Normalization_cu_5c38458722batch_norm_elementwiseERKNS_6TensorES6_RKSt8optionalIS4_ESA_S6_S6_ENKUlvE0_clEvENKUlvE0_clEvEUlfffffE_EEvRNS_18TensorIteratorBaseERKT_EUliE_EEviT1_)
	.align		4
        /*012c*/ 	.word	index@(__assertfail)
	.align		4
        /*0130*/ 	.word	index@(_ZN2at6native27unrolled_elementwise_kernelIZZZNS0_49_GLOBAL__N__b919a28f_16_Normalization_cu_5c38458722batch_norm_elementwiseERKNS_6TensorES5_RKSt8optionalIS3_ES9_S5_S5_ENKUlvE0_clEvENKUlvE0_clEvEUlfffffE_St5arrayIPcLm6EELi4E23TrivialOffsetCalculatorILi5EjESG_ILi1EjENS0_6memory12LoadWithCastILi5EEENSJ_13StoreWithCastILi1EEEEEviT_T0_T2_T3_T4_T5_)
	.align		4
        /*0134*/ 	.word	index@(__assertfail)
	.align		4
        /*0138*/ 	.word	index@(_ZN2at6native18elementwise_kernelILi128ELi4EZNS0_15gpu_kernel_implIZZZNS0_49_GLOBAL__N__b919a28f_16_Normalization_cu_5c38458722batch_norm_elementwiseERKNS_6TensorES6_RKSt8optionalIS4_ESA_S6_S6_ENKUlvE0_clEvENKUlvE_clEvEUldddddE_EEvRNS_18TensorIteratorBaseERKT_EUliE_EEviT1_)
	.align		4
        /*013c*/ 	.word	index@(__assertfail)
	.align		4
        /*0140*/ 	.word	index@(_ZN2at6native27unrolled_elementwise_kernelIZZZNS0_49_GLOBAL__N__b919a28f_16_Normalization_cu_5c38458722batch_norm_elementwiseERKNS_6TensorES5_RKSt8optionalIS3_ES9_S5_S5_ENKUlvE0_clEvENKUlvE_clEvEUldddddE_St5arrayIPcLm6EELi4E23TrivialOffsetCalculatorILi5EjESG_ILi1EjENS0_6memory12LoadWithCastILi5EEENSJ_13StoreWithCastILi1EEEEEviT_T0_T2_T3_T4_T5_)
	.align		4
        /*0144*/ 	.word	index@(__assertfail)
	.align		4
        /*0148*/ 	.word	0x00000000
	.align		4
        /*014c*/ 	.word	0xfffffffe
	.align		4
        /*0150*/ 	.word	0x00000000
	.align		4
        /*0154*/ 	.word	0xfffffffd
	.align		4
        /*0158*/ 	.word	0x00000000
	.align		4
        /*015c*/ 	.word	0xfffffffc


//--------------------- .nv.rel.action            --------------------------
	.section	.nv.rel.action,"",@"SHT_CUDA_RELOCINFO"
	.align	8
	.sectionentsize	8
        /*0000*/ 	.byte	0x73, 0x00, 0x00, 0x00, 0x00, 0x00, 0x00, 0x00, 0x00, 0x00, 0x00, 0x11, 0x25, 0x00, 0x05, 0x36


//--------------------- .nv.constant4             --------------------------
	.section	.nv.constant4,"a",@progbits
	.align	8
	.align		8
.nv.constant4:
        /*0000*/ 	.dword	__unnamed_1
	.align		8
        /*0008*/ 	.dword	__unnamed_2
	.align		8
        /*0010*/ 	.dword	__unnamed_3
	.align		8
        /*0018*/ 	.dword	__unnamed_4
	.align		8
        /*0020*/ 	.dword	__unnamed_5
	.align		8
        /*0028*/ 	.dword	__unnamed_6
	.align		8
        /*0030*/ 	.dword	__unnamed_7
	.align		8
        /*0038*/ 	.dword	__unnamed_8
	.align		8
        /*0040*/ 	.dword	_ZN47_INTERNAL_b919a28f_16_Normalization_cu_5c3845874cuda3std3__45__cpo5beginE
	.align		8
        /*0048*/ 	.dword	_ZN47_INTERNAL_b919a28f_16_Normalization_cu_5c3845874cuda3std3__45__cpo3endE
	.align		8
        /*0050*/ 	.dword	_ZN47_INTERNAL_b919a28f_16_Normalization_cu_5c3845874cuda3std3__45__cpo6cbeginE
	.align		8
        /*0058*/ 	.dword	_ZN47_INTERNAL_b919a28f_16_Normalization_cu_5c3845874cuda3std3__45__cpo4cendE
	.align		8
        /*0060*/ 	.dword	_ZN47_INTERNAL_b919a28f_16_Normalization_cu_5c3845874cuda3std3__45__cpo6rbeginE
	.align		8
        /*0068*/ 	.dword	_ZN47_INTERNAL_b919a28f_16_Normalization_cu_5c3845874cuda3std3__45__cpo4rendE
	.align		8
        /*0070*/ 	.dword	_ZN47_INTERNAL_b919a28f_16_Normalization_cu_5c3845874cuda3std3__45__cpo7crbeginE
	.align		8
        /*0078*/ 	.dword	_ZN47_INTERNAL_b919a28f_16_Normalization_cu_5c3845874cuda3std3__45__cpo5crendE
	.align		8
        /*0080*/ 	.dword	_ZN47_INTERNAL_b919a28f_16_Normalization_cu_5c3845874cuda3std3__449_GLOBAL__N__b919a28f_16_Normalization_cu_5c3845876ignoreE
	.align		8
        /*0088*/ 	.dword	_ZN47_INTERNAL_b919a28f_16_Normalization_cu_5c3845874cuda3std3__419piecewise_constructE
	.align		8
        /*0090*/ 	.dword	_ZN47_INTERNAL_b919a28f_16_Normalization_cu_5c3845874cuda3std3__48in_placeE
	.align		8
        /*0098*/ 	.dword	_ZN47_INTERNAL_b919a28f_16_Normalization_cu_5c3845874cuda3std3__420unreachable_sentinelE
	.align		8
        /*00a0*/ 	.dword	_ZN47_INTERNAL_b919a28f_16_Normalization_cu_5c3845874cuda3std6ranges3__45__cpo4swapE
	.align		8
        /*00a8*/ 	.dword	_ZN47_INTERNAL_b919a28f_16_Normalization_cu_5c3845874cuda3std6ranges3__45__cpo9iter_moveE
	.align		8
        /*00b0*/ 	.dword	_ZN47_INTERNAL_b919a28f_16_Normalization_cu_5c3845874cuda3std6ranges3__45__cpo5beginE
	.align		8
        /*00b8*/ 	.dword	_ZN47_INTERNAL_b919a28f_16_Normalization_cu_5c3845874cuda3std6ranges3__45__cpo3endE
	.align		8
        /*00c0*/ 	.dword	_ZN47_INTERNAL_b919a28f_16_Normalization_cu_5c3845874cuda3std6ranges3__45__cpo6cbeginE
	.align		8
        /*00c8*/ 	.dword	_ZN47_INTERNAL_b919a28f_16_Normalization_cu_5c3845874cuda3std6ranges3__45__cpo4cendE
	.align		8
        /*00d0*/ 	.dword	_ZN47_INTERNAL_b919a28f_16_Normalization_cu_5c3845874cuda3std6ranges3__45__cpo7advanceE
	.align		8
        /*00d8*/ 	.dword	_ZN47_INTERNAL_b919a28f_16_Normalization_cu_5c3845874cuda3std6ranges3__45__cpo9iter_swapE
	.align		8
        /*00e0*/ 	.dword	_ZN47_INTERNAL_b919a28f_16_Normalization_cu_5c3845874cuda3std6ranges3__45__cpo4nextE
	.align		8
        /*00e8*/ 	.dword	_ZN47_INTERNAL_b919a28f_16_Normalization_cu_5c3845874cuda3std6ranges3__45__cpo4prevE
	.align		8
        /*00f0*/ 	.dword	_ZN47_INTERNAL_b919a28f_16_Normalization_cu_5c3845874cuda3std6ranges3__45__cpo4dataE
	.align		8
        /*00f8*/ 	.dword	_ZN47_INTERNAL_b919a28f_16_Normalization_cu_5c3845874cuda3std6ranges3__45__cpo5cdataE
	.align		8
        /*0100*/ 	.dword	_ZN47_INTERNAL_b919a28f_16_Normalization_cu_5c3845874cuda3std6ranges3__45__cpo4sizeE
	.align		8
        /*0108*/ 	.dword	_ZN47_INTERNAL_b919a28f_16_Normalization_cu_5c3845874cuda3std6ranges3__45__cpo5ssizeE
	.align		8
        /*0110*/ 	.dword	_ZN47_INTERNAL_b919a28f_16_Normalization_cu_5c3845874cuda3std6ranges3__45__cpo8distanceE
	.align		8
        /*0118*/ 	.dword	_ZN47_INTERNAL_b919a28f_16_Normalization_cu_5c3845876thrust23THRUST_300001_SM_800_NS6system6detail10sequential3seqE
	.align		8
        /*0120*/ 	.dword	$str$13
	.align		8
        /*0128*/ 	.dword	$str$14
	.align		8
        /*0130*/ 	.dword	__assertfail


//--------------------- .nv.constant0._ZN2at6native49_GLOBAL__N__b919a28f_16_Normalization_cu_5c38458745unrolled_elementwise_kernel_for_multi_outputsILi3EZZZNS1_34batch_norm_update_stats_and_invertERKNS_6TensorES5_S5_S5_ddlENKUlvE_clEvENKUlvE2_clEvEUlffN3c108BFloat16ES9_E_St5arrayIPcLm7EE16OffsetCalculatorILi4EjLb0EESE_ILi3EjLb0EEEEviT0_T1_T2_T3_ --------------------------
	.section	.nv.constant0._ZN2at6native49_GLOBAL__N__b919a28f_16_Normalization_cu_5c38458745unrolled_elementwise_kernel_for_multi_outputsILi3EZZZNS1_34batch_norm_update_stats_and_invertERKNS_6TensorES5_S5_S5_ddlENKUlvE_clEvENKUlvE2_clEvEUlffN3c108BFloat16ES9_E_St5arrayIPcLm7EE16OffsetCalculatorILi4EjLb0EESE_ILi3EjLb0EEEEviT0_T1_T2_T3_,"a",@progbits
	.sectionflags	@""
	.align	4
.nv.constant0._ZN2at6native49_GLOBAL__N__b919a28f_16_Normalization_cu_5c38458745unrolled_elementwise_kernel_for_multi_outputsILi3EZZZNS1_34batch_norm_update_stats_and_invertERKNS_6TensorES5_S5_S5_ddlENKUlvE_clEvENKUlvE2_clEvEUlffN3c108BFloat16ES9_E_St5arrayIPcLm7EE16OffsetCalculatorILi4EjLb0EESE_ILi3EjLb0EEEEviT0_T1_T2_T3_:
	.zero		1748


//--------------------- .nv.constant0._ZN2at6native49_GLOBAL__N__b919a28f_16_Normalization_cu_5c38458745unrolled_elementwise_kernel_for_multi_outputsILi3EZZZNS1_34batch_norm_update_stats_and_invertERKNS_6TensorES5_S5_S5_ddlENKUlvE_clEvENKUlvE2_clEvEUlffN3c108BFloat16ES9_E_St5arrayIPcLm7EE23TrivialOffsetCalculatorILi4EjESE_ILi3EjEEEviT0_T1_T2_T3_ --------------------------
	.section	.nv.constant0._ZN2at6native49_GLOBAL__N__b919a28f_16_Normalization_cu_5c38458745unrolled_elementwise_kernel_for_multi_outputsILi3EZZZNS1_34batch_norm_update_stats_and_invertERKNS_6TensorES5_S5_S5_ddlENKUlvE_clEvENKUlvE2_clEvEUlffN3c108BFloat16ES9_E_St5arrayIPcLm7EE23TrivialOffsetCalculatorILi4EjESE_ILi3EjEEEviT0_T1_T2_T3_,"a",@progbits
	.sectionflags	@""
	.align	4
.nv.constant0._ZN2at6native49_GLOBAL__N__b919a28f_16_Normalization_cu_5c38458745unrolled_elementwise_kernel_for_multi_outputsILi3EZZZNS1_34batch_norm_update_stats_and_invertERKNS_6TensorES5_S5_S5_ddlENKUlvE_clEvENKUlvE2_clEvEUlffN3c108BFloat16ES9_E_St5arrayIPcLm7EE23TrivialOffsetCalculatorILi4EjESE_ILi3EjEEEviT0_T1_T2_T3_:
	.zero		442


//--------------------- .nv.constant0._ZN2at6native49_GLOBAL__N__b919a28f_16_Normalization_cu_5c38458745unrolled_elementwise_kernel_for_multi_outputsILi3EZZZNS1_34batch_norm_update_stats_and_invertERKNS_6TensorES5_S5_S5_ddlENKUlvE_clEvENKUlvE1_clEvEUlffN3c104HalfES9_E_St5arrayIPcLm7EE16OffsetCalculatorILi4EjLb0EESE_ILi3EjLb0EEEEviT0_T1_T2_T3_ --------------------------
	.section	.nv.constant0._ZN2at6native49_GLOBAL__N__b919a28f_16_Normalization_cu_5c38458745unrolled_elementwise_kernel_for_multi_outputsILi3EZZZNS1_34batch_norm_update_stats_and_invertERKNS_6TensorES5_S5_S5_ddlENKUlvE_clEvENKUlvE1_clEvEUlffN3c104HalfES9_E_St5arrayIPcLm7EE16OffsetCalculatorILi4EjLb0EESE_ILi3EjLb0EEEEviT0_T1_T2_T3_,"a",@progbits
	.sectionflags	@""
	.align	4
.nv.constant0._ZN2at6native49_GLOBAL__N__b919a28f_16_Normalization_cu_5c38458745unrolled_elementwise_kernel_for_multi_outputsILi3EZZZNS1_34batch_norm_update_stats_and_invertERKNS_6TensorES5_S5_S5_ddlENKUlvE_clEvENKUlvE1_clEvEUlffN3c104HalfES9_E_St5arrayIPcLm7EE16OffsetCalculatorILi4EjLb0EESE_ILi3EjLb0EEEEviT0_T1_T2_T3_:
	.zero		1748


//--------------------- .nv.constant0._ZN2at6native49_GLOBAL__N__b919a28f_16_Normalization_cu_5c38458745unrolled_elementwise_kernel_for_multi_outputsILi3EZZZNS1_34batch_norm_update_stats_and_invertERKNS_6TensorES5_S5_S5_ddlENKUlvE_clEvENKUlvE1_clEvEUlffN3c104HalfES9_E_St5arrayIPcLm7EE23TrivialOffsetCalculatorILi4EjESE_ILi3EjEEEviT0_T1_T2_T3_ --------------------------
	.section	.nv.constant0._ZN2at6native49_GLOBAL__N__b919a28f_16_Normalization_cu_5c38458745unrolled_elementwise_kernel_for_multi_outputsILi3EZZZNS1_34batch_norm_update_stats_and_invertERKNS_6TensorES5_S5_S5_ddlENKUlvE_clEvENKUlvE1_clEvEUlffN3c104HalfES9_E_St5arrayIPcLm7EE23TrivialOffsetCalculatorILi4EjESE_ILi3EjEEEviT0_T1_T2_T3_,"a",@progbits
	.sectionflags	@""
	.align	4
.nv.constant0._ZN2at6native49_GLOBAL__N__b919a28f_16_Normalization_cu_5c38458745unrolled_elementwise_kernel_for_multi_outputsILi3EZZZNS1_34batch_norm_update_stats_and_invertERKNS_6TensorES5_S5_S5_ddlENKUlvE_clEvENKUlvE1_clEvEUlffN3c104HalfES9_E_St5arrayIPcLm7EE23TrivialOffsetCalculatorILi4EjESE_ILi3EjEEEviT0_T1_T2_T3_:
	.zero		442


//--------------------- .nv.constant0._ZN2at6native49_GLOBAL__N__b919a28f_16_Normalization_cu_5c38458745unrolled_elementwise_kernel_for_multi_outputsILi3EZZZNS1_34batch_norm_update_stats_and_invertERKNS_6TensorES5_S5_S5_ddlENKUlvE_clEvENKUlvE0_clEvEUlffffE_St5arrayIPcLm7EE16OffsetCalculatorILi4EjLb0EESC_ILi3EjLb0EEEEviT0_T1_T2_T3_ --------------------------
	.section	.nv.constant0._ZN2at6native49_GLOBAL__N__b919a28f_16_Normalization_cu_5c38458745unrolled_elementwise_kernel_for_multi_outputsILi3EZZZNS1_34batch_norm_update_stats_and_invertERKNS_6TensorES5_S5_S5_ddlENKUlvE_clEvENKUlvE0_clEvEUlffffE_St5arrayIPcLm7EE16OffsetCalculatorILi4EjLb0EESC_ILi3EjLb0EEEEviT0_T1_T2_T3_,"a",@progbits
	.sectionflags	@""
	.align	4
.nv.constant0._ZN2at6native49_GLOBAL__N__b919a28f_16_Normalization_cu_5c38458745unrolled_elementwise_kernel_for_multi_outputsILi3EZZZNS1_34batch_norm_update_stats_and_invertERKNS_6TensorES5_S5_S5_ddlENKUlvE_clEvENKUlvE0_clEvEUlffffE_St5arrayIPcLm7EE16OffsetCalculatorILi4EjLb0EESC_ILi3EjLb0EEEEviT0_T1_T2_T3_:
	.zero		1748


//--------------------- .nv.constant0._ZN2at6native49_GLOBAL__N__b919a28f_16_Normalization_cu_5c38458745unrolled_elementwise_kernel_for_multi_outputsILi3EZZZNS1_34batch_norm_update_stats_and_invertERKNS_6TensorES5_S5_S5_ddlENKUlvE_clEvENKUlvE0_clEvEUlffffE_St5arrayIPcLm7EE23TrivialOffsetCalculatorILi4EjESC_ILi3EjEEEviT0_T1_T2_T3_ --------------------------
	.section	.nv.constant0._ZN2at6native49_GLOBAL__N__b919a28f_16_Normalization_cu_5c38458745unrolled_elementwise_kernel_for_multi_outputsILi3EZZZNS1_34batch_norm_update_stats_and_invertERKNS_6TensorES5_S5_S5_ddlENKUlvE_clEvENKUlvE0_clEvEUlffffE_St5arrayIPcLm7EE23TrivialOffsetCalculatorILi4EjESC_ILi3EjEEEviT0_T1_T2_T3_,"a",@progbits
	.sectionflags	@""
	.align	4
.nv.constant0._ZN2at6native49_GLOBAL__N__b919a28f_16_Normalization_cu_5c38458745unrolled_elementwise_kernel_for_multi_outputsILi3EZZZNS1_34batch_norm_update_stats_and_invertERKNS_6TensorES5_S5_S5_ddlENKUlvE_clEvENKUlvE0_clEvEUlffffE_St5arrayIPcLm7EE23TrivialOffsetCalculatorILi4EjESC_ILi3EjEEEviT0_T1_T2_T3_:
	.zero		442


//--------------------- .nv.constant0._ZN2at6native49_GLOBAL__N__b919a28f_16_Normalization_cu_5c38458745unrolled_elementwise_kernel_for_multi_outputsILi3EZZZNS1_34batch_norm_update_stats_and_invertERKNS_6TensorES5_S5_S5_ddlENKUlvE_clEvENKUlvE_clEvEUlddddE_St5arrayIPcLm7EE16OffsetCalculatorILi4EjLb0EESC_ILi3EjLb0EEEEviT0_T1_T2_T3_ --------------------------
	.section	.nv.constant0._ZN2at6native49_GLOBAL__N__b919a28f_16_Normalization_cu_5c38458745unrolled_elementwise_kernel_for_multi_outputsILi3EZZZNS1_34batch_norm_update_stats_and_invertERKNS_6TensorES5_S5_S5_ddlENKUlvE_clEvENKUlvE_clEvEUlddddE_St5arrayIPcLm7EE16OffsetCalculatorILi4EjLb0EESC_ILi3EjLb0EEEEviT0_T1_T2_T3_,"a",@progbits
	.sectionflags	@""
	.align	4
.nv.constant0._ZN2at6native49_GLOBAL__N__b919a28f_16_Normalization_cu_5c38458745unrolled_elementwise_kernel_for_multi_outputsILi3EZZZNS1_34batch_norm_update_stats_and_invertERKNS_6TensorES5_S5_S5_ddlENKUlvE_clEvENKUlvE_clEvEUlddddE_St5arrayIPcLm7EE16OffsetCalculatorILi4EjLb0EESC_ILi3EjLb0EEEEviT0_T1_T2_T3_:
	.zero		1756


//--------------------- .nv.constant0._ZN2at6native49_GLOBAL__N__b919a28f_16_Normalization_cu_5c38458745unrolled_elementwise_kernel_for_multi_outputsILi3EZZZNS1_34batch_norm_update_stats_and_invertERKNS_6TensorES5_S5_S5_ddlENKUlvE_clEvENKUlvE_clEvEUlddddE_St5arrayIPcLm7EE23TrivialOffsetCalculatorILi4EjESC_ILi3EjEEEviT0_T1_T2_T3_ --------------------------
	.section	.nv.constant0._ZN2at6native49_GLOBAL__N__b919a28f_16_Normalization_cu_5c38458745unrolled_elementwise_kernel_for_multi_outputsILi3EZZZNS1_34batch_norm_update_stats_and_invertERKNS_6TensorES5_S5_S5_ddlENKUlvE_clEvENKUlvE_clEvEUlddddE_St5arrayIPcLm7EE23TrivialOffsetCalculatorILi4EjESC_ILi3EjEEEviT0_T1_T2_T3_,"a",@progbits
	.sectionflags	@""
	.align	4
.nv.constant0._ZN2at6native49_GLOBAL__N__b919a28f_16_Normalization_cu_5c38458745unrolled_elementwise_kernel_for_multi_outputsILi3EZZZNS1_34batch_norm_update_stats_and_invertERKNS_6TensorES5_S5_S5_ddlENKUlvE_clEvENKUlvE_clEvEUlddddE_St5arrayIPcLm7EE23TrivialOffsetCalculatorILi4EjESC_ILi3EjEEEviT0_T1_T2_T3_:
	.zero		450


//--------------------- .nv.constant0._ZN2at6native49_GLOBAL__N__b919a28f_16_Normalization_cu_5c38458745unrolled_elementwise_kernel_for_multi_outputsILi2EZZZNS1_23batch_norm_update_statsERKNS_6TensorES5_S5_S5_dlENKUlvE_clEvENKUlvE2_clEvEUlffN3c108BFloat16ES9_E_St5arrayIPcLm6EE16OffsetCalculatorILi4EjLb0EESE_ILi2EjLb0EEEEviT0_T1_T2_T3_ --------------------------
	.section	.nv.constant0._ZN2at6native49_GLOBAL__N__b919a28f_16_Normalization_cu_5c38458745unrolled_elementwise_kernel_for_multi_outputsILi2EZZZNS1_23batch_norm_update_statsERKNS_6TensorES5_S5_S5_dlENKUlvE_clEvENKUlvE2_clEvEUlffN3c108BFloat16ES9_E_St5arrayIPcLm6EE16OffsetCalculatorILi4EjLb0EESE_ILi2EjLb0EEEEviT0_T1_T2_T3_,"a",@progbits
	.sectionflags	@""
	.align	4
.nv.constant0._ZN2at6native49_GLOBAL__N__b919a28f_16_Normalization_cu_5c38458745unrolled_elementwise_kernel_for_multi_outputsILi2EZZZNS1_23batch_norm_update_statsERKNS_6TensorES5_S5_S5_dlENKUlvE_clEvENKUlvE2_clEvEUlffN3c108BFloat16ES9_E_St5arrayIPcLm6EE16OffsetCalculatorILi4EjLb0EESE_ILi2EjLb0EEEEviT0_T1_T2_T3_:
	.zero		1632


//--------------------- .nv.constant0._ZN2at6native49_GLOBAL__N__b919a28f_16_Normalization_cu_5c38458745unrolled_elementwise_kernel_for_multi_outputsILi2EZZZNS1_23batch_norm_update_statsERKNS_6TensorES5_S5_S5_dlENKUlvE_clEvENKUlvE2_clEvEUlffN3c108BFloat16ES9_E_St5arrayIPcLm6EE23TrivialOffsetCalculatorILi4EjESE_ILi2EjEEEviT0_T1_T2_T3_ --------------------------
	.section	.nv.constant0._ZN2at6native49_GLOBAL__N__b919a28f_16_Normalization_cu_5c38458745unrolled_elementwise_kernel_for_multi_outputsILi2EZZZNS1_23batch_norm_update_statsERKNS_6TensorES5_S5_S5_dlENKUlvE_clEvENKUlvE2_clEvEUlffN3c108BFloat16ES9_E_St5arrayIPcLm6EE23TrivialOffsetCalculatorILi4EjESE_ILi2EjEEEviT0_T1_T2_T3_,"a",@progbits
	.sectionflags	@""
	.align	4
.nv.constant0._ZN2at6native49_GLOBAL__N__b919a28f_16_Normalization_cu_5c38458745unrolled_elementwise_kernel_for_multi_outputsILi2EZZZNS1_23batch_norm_update_statsERKNS_6TensorES5_S5_S5_dlENKUlvE_clEvENKUlvE2_clEvEUlffN3c108BFloat16ES9_E_St5arrayIPcLm6EE23TrivialOffsetCalculatorILi4EjESE_ILi2EjEEEviT0_T1_T2_T3_:
	.zero		426


//--------------------- .nv.constant0._ZN2at6native49_GLOBAL__N__b919a28f_16_Normalization_cu_5c38458745unrolled_elementwise_kernel_for_multi_outputsILi2EZZZNS1_23batch_norm_update_statsERKNS_6TensorES5_S5_S5_dlENKUlvE_clEvENKUlvE1_clEvEUlffN3c104HalfES9_E_St5arrayIPcLm6EE16OffsetCalculatorILi4EjLb0EESE_ILi2EjLb0EEEEviT0_T1_T2_T3_ --------------------------
	.section	.nv.constant0._ZN2at6native49_GLOBAL__N__b919a28f_16_Normalization_cu_5c38458745unrolled_elementwise_kernel_for_multi_outputsILi2EZZZNS1_23batch_norm_update_statsERKNS_6TensorES5_S5_S5_dlENKUlvE_clEvENKUlvE1_clEvEUlffN3c104HalfES9_E_St5arrayIPcLm6EE16OffsetCalculatorILi4EjLb0EESE_ILi2EjLb0EEEEviT0_T1_T2_T3_,"a",@progbits
	.sectionflags	@""
	.align	4
.nv.constant0._ZN2at6native49_GLOBAL__N__b919a28f_16_Normalization_cu_5c38458745unrolled_elementwise_kernel_for_multi_outputsILi2EZZZNS1_23batch_norm_update_statsERKNS_6TensorES5_S5_S5_dlENKUlvE_clEvENKUlvE1_clEvEUlffN3c104HalfES9_E_St5arrayIPcLm6EE16OffsetCalculatorILi4EjLb0EESE_ILi2EjLb0EEEEviT0_T1_T2_T3_:
	.zero		1632


//--------------------- .nv.constant0._ZN2at6native49_GLOBAL__N__b919a28f_16_Normalization_cu_5c38458745unrolled_elementwise_kernel_for_multi_outputsILi2EZZZNS1_23batch_norm_update_statsERKNS_6TensorES5_S5_S5_dlENKUlvE_clEvENKUlvE1_clEvEUlffN3c104HalfES9_E_St5arrayIPcLm6EE23TrivialOffsetCalculatorILi4EjESE_ILi2EjEEEviT0_T1_T2_T3_ --------------------------
	.section	.nv.constant0._ZN2at6native49_GLOBAL__N__b919a28f_16_Normalization_cu_5c38458745unrolled_elementwise_kernel_for_multi_outputsILi2EZZZNS1_23batch_norm_update_statsERKNS_6TensorES5_S5_S5_dlENKUlvE_clEvENKUlvE1_clEvEUlffN3c104HalfES9_E_St5arrayIPcLm6EE23TrivialOffsetCalculatorILi4EjESE_ILi2EjEEEviT0_T1_T2_T3_,"a",@progbits
	.sectionflags	@""
	.align	4
.nv.constant0._ZN2at6native49_GLOBAL__N__b919a28f_16_Normalization_cu_5c38458745unrolled_elementwise_kernel_for_multi_outputsILi2EZZZNS1_23batch_norm_update_statsERKNS_6TensorES5_S5_S5_dlENKUlvE_clEvENKUlvE1_clEvEUlffN3c104HalfES9_E_St5arrayIPcLm6EE23TrivialOffsetCalculatorILi4EjESE_ILi2EjEEEviT0_T1_T2_T3_:
	.zero		426


//--------------------- .nv.constant0._ZN2at6native49_GLOBAL__N__b919a28f_16_Normalization_cu_5c38458745unrolled_elementwise_kernel_for_multi_outputsILi2EZZZNS1_23batch_norm_update_statsERKNS_6TensorES5_S5_S5_dlENKUlvE_clEvENKUlvE0_clEvEUlffffE_St5arrayIPcLm6EE16OffsetCalculatorILi4EjLb0EESC_ILi2EjLb0EEEEviT0_T1_T2_T3_ --------------------------
	.section	.nv.constant0._ZN2at6native49_GLOBAL__N__b919a28f_16_Normalization_cu_5c38458745unrolled_elementwise_kernel_for_multi_outputsILi2EZZZNS1_23batch_norm_update_statsERKNS_6TensorES5_S5_S5_dlENKUlvE_clEvENKUlvE0_clEvEUlffffE_St5arrayIPcLm6EE16OffsetCalculatorILi4EjLb0EESC_ILi2EjLb0EEEEviT0_T1_T2_T3_,"a",@progbits
	.sectionflags	@""
	.align	4
.nv.constant0._ZN2at6native49_GLOBAL__N__b919a28f_16_Normalization_cu_5c38458745unrolled_elementwise_kernel_for_multi_outputsILi2EZZZNS1_23batch_norm_update_statsERKNS_6TensorES5_S5_S5_dlENKUlvE_clEvENKUlvE0_clEvEUlffffE_St5arrayIPcLm6EE16OffsetCalculatorILi4EjLb0EESC_ILi2EjLb0EEEEviT0_T1_T2_T3_:
	.zero		1632


//--------------------- .nv.constant0._ZN2at6native49_GLOBAL__N__b919a28f_16_Normalization_cu_5c38458745unrolled_elementwise_kernel_for_multi_outputsILi2EZZZNS1_23batch_norm_update_statsERKNS_6TensorES5_S5_S5_dlENKUlvE_clEvENKUlvE0_clEvEUlffffE_St5arrayIPcLm6EE23TrivialOffsetCalculatorILi4EjESC_ILi2EjEEEviT0_T1_T2_T3_ --------------------------
	.section	.nv.constant0._ZN2at6native49_GLOBAL__N__b919a28f_16_Normalization_cu_5c38458745unrolled_elementwise_kernel_for_multi_outputsILi2EZZZNS1_23batch_norm_update_statsERKNS_6TensorES5_S5_S5_dlENKUlvE_clEvENKUlvE0_clEvEUlffffE_St5arrayIPcLm6EE23TrivialOffsetCalculatorILi4EjESC_ILi2EjEEEviT0_T1_T2_T3_,"a",@progbits
	.sectionflags	@""
	.align	4
.nv.constant0._ZN2at6native49_GLOBAL__N__b919a28f_16_Normalization_cu_5c38458745unrolled_elementwise_kernel_for_multi_outputsILi2EZZZNS1_23batch_norm_update_statsERKNS_6TensorES5_S5_S5_dlENKUlvE_clEvENKUlvE0_clEvEUlffffE_St5arrayIPcLm6EE23TrivialOffsetCalculatorILi4EjESC_ILi2EjEEEviT0_T1_T2_T3_:
	.zero		426


//--------------------- .nv.constant0._ZN2at6native49_GLOBAL__N__b919a28f_16_Normalization_cu_5c38458745unrolled_elementwise_kernel_for_multi_outputsILi2EZZZNS1_23batch_norm_update_statsERKNS_6TensorES5_S5_S5_dlENKUlvE_clEvENKUlvE_clEvEUlddddE_St5arrayIPcLm6EE16OffsetCalculatorILi4EjLb0EESC_ILi2EjLb0EEEEviT0_T1_T2_T3_ --------------------------
	.section	.nv.constant0._ZN2at6native49_GLOBAL__N__b919a28f_16_Normalization_cu_5c38458745unrolled_elementwise_kernel_for_multi_outputsILi2EZZZNS1_23batch_norm_update_statsERKNS_6TensorES5_S5_S5_dlENKUlvE_clEvENKUlvE_clEvEUlddddE_St5arrayIPcLm6EE16OffsetCalculatorILi4EjLb0EESC_ILi2EjLb0EEEEviT0_T1_T2_T3_,"a",@progbits
	.sectionflags	@""
	.align	4
.nv.constant0._ZN2at6native49_GLOBAL__N__b919a28f_16_Normalization_cu_5c38458745unrolled_elementwise_kernel_for_multi_outputsILi2EZZZNS1_23batch_norm_update_statsERKNS_6TensorES5_S5_S5_dlENKUlvE_clEvENKUlvE_clEvEUlddddE_St5arrayIPcLm6EE16OffsetCalculatorILi4EjLb0EESC_ILi2EjLb0EEEEviT0_T1_T2_T3_:
	.zero		1640


//--------------------- .nv.constant0._ZN2at6native49_GLOBAL__N__b919a28f_16_Normalization_cu_5c38458745unrolled_elementwise_kernel_for_multi_outputsILi2EZZZNS1_23batch_norm_update_statsERKNS_6TensorES5_S5_S5_dlENKUlvE_clEvENKUlvE_clEvEUlddddE_St5arrayIPcLm6EE23TrivialOffsetCalculatorILi4EjESC_ILi2EjEEEviT0_T1_T2_T3_ --------------------------
	.section	.nv.constant0._ZN2at6native49_GLOBAL__N__b919a28f_16_Normalization_cu_5c38458745unrolled_elementwise_kernel_for_multi_outputsILi2EZZZNS1_23batch_norm_update_statsERKNS_6TensorES5_S5_S5_dlENKUlvE_clEvENKUlvE_clEvEUlddddE_St5arrayIPcLm6EE23TrivialOffsetCalculatorILi4EjESC_ILi2EjEEEviT0_T1_T2_T3_,"a",@progbits
	.sectionflags	@""
	.align	4
.nv.constant0._ZN2at6native49_GLOBAL__N__b919a28f_16_Normalization_cu_5c38458745unrolled_elementwise_kernel_for_multi_outputsILi2EZZZNS1_23batch_norm_update_statsERKNS_6TensorES5_S5_S5_dlENKUlvE_clEvENKUlvE_clEvEUlddddE_St5arrayIPcLm6EE23TrivialOffsetCalculatorILi4EjESC_ILi2EjEEEviT0_T1_T2_T3_:
	.zero		434


//--------------------- .nv.constant0._ZN2at6native32batch_norm_backward_elemt_kernelIN3c108BFloat16ES3_flEEvNS_27GenericPackedTensorAccessorIT_Lm3ENS_16DefaultPtrTraitsET2_EES8_NS4_IT1_Lm1ES6_S7_EESA_NS4_IT0_Lm1ES6_S7_EESA_SA_S8_PKii --------------------------
	.section	.nv.constant0._ZN2at6native32batch_norm_backward_elemt_kernelIN3c108BFloat16ES3_flEEvNS_27GenericPackedTensorAccessorIT_Lm3ENS_16DefaultPtrTraitsET2_EES8_NS4_IT1_Lm1ES6_S7_EESA_NS4_IT0_Lm1ES6_S7_EESA_SA_S8_PKii,"a",@progbits
	.sectionflags	@""
	.align	4
.nv.constant0._ZN2at6native32batch_norm_backward_elemt_kernelIN3c108BFloat16ES3_flEEvNS_27GenericPackedTensorAccessorIT_Lm3ENS_16DefaultPtrTraitsET2_EES8_NS4_IT1_Lm1ES6_S7_EESA_NS4_IT0_Lm1ES6_S7_EESA_SA_S8_PKii:
	.zero		652


//--------------------- .nv.constant0._ZN2at6native32batch_norm_backward_elemt_kernelIN3c108BFloat16EfflEEvNS_27GenericPackedTensorAccessorIT_Lm3ENS_16DefaultPtrTraitsET2_EES8_NS4_IT1_Lm1ES6_S7_EESA_NS4_IT0_Lm1ES6_S7_EESA_SA_S8_PKii --------------------------
	.section	.nv.constant0._ZN2at6native32batch_norm_backward_elemt_kernelIN3c108BFloat16EfflEEvNS_27GenericPackedTensorAccessorIT_Lm3ENS_16DefaultPtrTraitsET2_EES8_NS4_IT1_Lm1ES6_S7_EESA_NS4_IT0_Lm1ES6_S7_EESA_SA_S8_PKii,"a",@progbits
	.sectionflags	@""
	.align	4
.nv.constant0._ZN2at6native32batch_norm_backward_elemt_kernelIN3c108BFloat16EfflEEvNS_27GenericPackedTensorAccessorIT_Lm3ENS_16DefaultPtrTraitsET2_EES8_NS4_IT1_Lm1ES6_S7_EESA_NS4_IT0_Lm1ES6_S7_EESA_SA_S8_PKii:
	.zero		652


//--------------------- .nv.constant0._ZN2at6native32batch_norm_backward_elemt_kernelIN3c108BFloat16ES3_fiEEvNS_27GenericPackedTensorAccessorIT_Lm3ENS_16DefaultPtrTraitsET2_EES8_NS4_IT1_Lm1ES6_S7_EESA_NS4_IT0_Lm1ES6_S7_EESA_SA_S8_PKii --------------------------
	.section	.nv.constant0._ZN2at6native32batch_norm_backward_elemt_kernelIN3c108BFloat16ES3_fiEEvNS_27GenericPackedTensorAccessorIT_Lm3ENS_16DefaultPtrTraitsET2_EES8_NS4_IT1_Lm1ES6_S7_EESA_NS4_IT0_Lm1ES6_S7_EESA_SA_S8_PKii,"a",@progbits
	.sectionflags	@""
	.align	4
.nv.constant0._ZN2at6native32batch_norm_backward_elemt_kernelIN3c108BFloat16ES3_fiEEvNS_27GenericPackedTensorAccessorIT_Lm3ENS_16DefaultPtrTraitsET2_EES8_NS4_IT1_Lm1ES6_S7_EESA_NS4_IT0_Lm1ES6_S7_EESA_SA_S8_PKii:
	.zero		540


//--------------------- .nv.constant0._ZN2at6native32batch_norm_backward_elemt_kernelIN3c108BFloat16EffiEEvNS_27GenericPackedTensorAccessorIT_Lm3ENS_16DefaultPtrTraitsET2_EES8_NS4_IT1_Lm1ES6_S7_EESA_NS4_IT0_Lm1ES6_S7_EESA_SA_S8_PKii --------------------------
	.section	.nv.constant0._ZN2at6native32batch_norm_backward_elemt_kernelIN3c108BFloat16EffiEEvNS_27GenericPackedTensorAccessorIT_Lm3ENS_16DefaultPtrTraitsET2_EES8_NS4_IT1_Lm1ES6_S7_EESA_NS4_IT0_Lm1ES6_S7_EESA_SA_S8_PKii,"a",@progbits
	.sectionflags	@""
	.align	4
.nv.constant0._ZN2at6native32batch_norm_backward_elemt_kernelIN3c108BFloat16EffiEEvNS_27GenericPackedTensorAccessorIT_Lm3ENS_16DefaultPtrTraitsET2_EES8_NS4_IT1_Lm1ES6_S7_EESA_NS4_IT0_Lm1ES6_S7_EESA_SA_S8_PKii:
	.zero		540


//--------------------- .nv.constant0._ZN2at6native32batch_norm_backward_elemt_kernelIN3c104HalfES3_flEEvNS_27GenericPackedTensorAccessorIT_Lm3ENS_16DefaultPtrTraitsET2_EES8_NS4_IT1_Lm1ES6_S7_EESA_NS4_IT0_Lm1ES6_S7_EESA_SA_S8_PKii --------------------------
	.section	.nv.constant0._ZN2at6native32batch_norm_backward_elemt_kernelIN3c104HalfES3_flEEvNS_27GenericPackedTensorAccessorIT_Lm3ENS_16DefaultPtrTraitsET2_EES8_NS4_IT1_Lm1ES6_S7_EESA_NS4_IT0_Lm1ES6_S7_EESA_SA_S8_PKii,"a",@progbits
	.sectionflags	@""
	.align	4
.nv.constant0._ZN2at6native32batch_norm_backward_elemt_kernelIN3c104HalfES3_flEEvNS_27GenericPackedTensorAccessorIT_Lm3ENS_16DefaultPtrTraitsET2_EES8_NS4_IT1_Lm1ES6_S7_EESA_NS4_IT0_Lm1ES6_S7_EESA_SA_S8_PKii:
	.zero		652


//--------------------- .nv.constant0._ZN2at6native32batch_norm_backward_elemt_kernelIN3c104HalfEfflEEvNS_27GenericPackedTensorAccessorIT_Lm3ENS_16DefaultPtrTraitsET2_EES8_NS4_IT1_Lm1ES6_S7_EESA_NS4_IT0_Lm1ES6_S7_EESA_SA_S8_PKii --------------------------
	.section	.nv.constant0._ZN2at6native32batch_norm_backward_elemt_kernelIN3c104HalfEfflEEvNS_27GenericPackedTensorAccessorIT_Lm3ENS_16DefaultPtrTraitsET2_EES8_NS4_IT1_Lm1ES6_S7_EESA_NS4_IT0_Lm1ES6_S7_EESA_SA_S8_PKii,"a",@progbits
	.sectionflags	@""
	.align	4
.nv.constant0._ZN2at6native32batch_norm_backward_elemt_kernelIN3c104HalfEfflEEvNS_27GenericPackedTensorAccessorIT_Lm3ENS_16DefaultPtrTraitsET2_EES8_NS4_IT1_Lm1ES6_S7_EESA_NS4_IT0_Lm1ES6_S7_EESA_SA_S8_PKii:
	.zero		652


//--------------------- .nv.constant0._ZN2at6native32batch_norm_backward_elemt_kernelIN3c104HalfES3_fiEEvNS_27GenericPackedTensorAccessorIT_Lm3ENS_16DefaultPtrTraitsET2_EES8_NS4_IT1_Lm1ES6_S7_EESA_NS4_IT0_Lm1ES6_S7_EESA_SA_S8_PKii --------------------------
	.section	.nv.constant0._ZN2at6native32batch_norm_backward_elemt_kernelIN3c104HalfES3_fiEEvNS_27GenericPackedTensorAccessorIT_Lm3ENS_16DefaultPtrTraitsET2_EES8_NS4_IT1_Lm1ES6_S7_EESA_NS4_IT0_Lm1ES6_S7_EESA_SA_S8_PKii,"a",@progbits
	.sectionflags	@""
	.align	4
.nv.constant0._ZN2at6native32batch_norm_backward_elemt_kernelIN3c104HalfES3_fiEEvNS_27GenericPackedTensorAccessorIT_Lm3ENS_16DefaultPtrTraitsET2_EES8_NS4_IT1_Lm1ES6_S7_EESA_NS4_IT0_Lm1ES6_S7_EESA_SA_S8_PKii:
	.zero		540


//--------------------- .nv.constant0._ZN2at6native32batch_norm_backward_elemt_kernelIN3c104HalfEffiEEvNS_27GenericPackedTensorAccessorIT_Lm3ENS_16DefaultPtrTraitsET2_EES8_NS4_IT1_Lm1ES6_S7_EESA_NS4_IT0_Lm1ES6_S7_EESA_SA_S8_PKii --------------------------
	.section	.nv.constant0._ZN2at6native32batch_norm_backward_elemt_kernelIN3c104HalfEffiEEvNS_27GenericPackedTensorAccessorIT_Lm3ENS_16DefaultPtrTraitsET2_EES8_NS4_IT1_Lm1ES6_S7_EESA_NS4_IT0_Lm1ES6_S7_EESA_SA_S8_PKii,"a",@progbits
	.sectionflags	@""
	.align	4
.nv.constant0._ZN2at6native32batch_norm_backward_elemt_kernelIN3c104HalfEffiEEvNS_27GenericPackedTensorAccessorIT_Lm3ENS_16DefaultPtrTraitsET2_EES8_NS4_IT1_Lm1ES6_S7_EESA_NS4_IT0_Lm1ES6_S7_EESA_SA_S8_PKii:
	.zero		540


//--------------------- .nv.constant0._ZN2at6native32batch_norm_backward_elemt_kernelIffflEEvNS_27GenericPackedTensorAccessorIT_Lm3ENS_16DefaultPtrTraitsET2_EES6_NS2_IT1_Lm1ES4_S5_EES8_NS2_IT0_Lm1ES4_S5_EES8_S8_S6_PKii --------------------------
	.section	.nv.constant0._ZN2at6native32batch_norm_backward_elemt_kernelIffflEEvNS_27GenericPackedTensorAccessorIT_Lm3ENS_16DefaultPtrTraitsET2_EES6_NS2_IT1_Lm1ES4_S5_EES8_NS2_IT0_Lm1ES4_S5_EES8_S8_S6_PKii,"a",@progbits
	.sectionflags	@""
	.align	4
.nv.constant0._ZN2at6native32batch_norm_backward_elemt_kernelIffflEEvNS_27GenericPackedTensorAccessorIT_Lm3ENS_16DefaultPtrTraitsET2_EES6_NS2_IT1_Lm1ES4_S5_EES8_NS2_IT0_Lm1ES4_S5_EES8_S8_S6_PKii:
	.zero		652


//--------------------- .nv.constant0._ZN2at6native32batch_norm_backward_elemt_kernelIfffiEEvNS_27GenericPackedTensorAccessorIT_Lm3ENS_16DefaultPtrTraitsET2_EES6_NS2_IT1_Lm1ES4_S5_EES8_NS2_IT0_Lm1ES4_S5_EES8_S8_S6_PKii --------------------------
	.section	.nv.constant0._ZN2at6native32batch_norm_backward_elemt_kernelIfffiEEvNS_27GenericPackedTensorAccessorIT_Lm3ENS_16DefaultPtrTraitsET2_EES6_NS2_IT1_Lm1ES4_S5_EES8_NS2_IT0_Lm1ES4_S5_EES8_S8_S6_PKii,"a",@progbits
	.sectionflags	@""
	.align	4
.nv.constant0._ZN2at6native32batch_norm_backward_elemt_kernelIfffiEEvNS_27GenericPackedTensorAccessorIT_Lm3ENS_16DefaultPtrTraitsET2_EES6_NS2_IT1_Lm1ES4_S5_EES8_NS2_IT0_Lm1ES4_S5_EES8_S8_S6_PKii:
	.zero		540


//--------------------- .nv.constant0._ZN2at6native32batch_norm_backward_elemt_kernelIdddlEEvNS_27GenericPackedTensorAccessorIT_Lm3ENS_16DefaultPtrTraitsET2_EES6_NS2_IT1_Lm1ES4_S5_EES8_NS2_IT0_Lm1ES4_S5_EES8_S8_S6_PKii --------------------------
	.section	.nv.constant0._ZN2at6native32batch_norm_backward_elemt_kernelIdddlEEvNS_27GenericPackedTensorAccessorIT_Lm3ENS_16DefaultPtrTraitsET2_EES6_NS2_IT1_Lm1ES4_S5_EES8_NS2_IT0_Lm1ES4_S5_EES8_S8_S6_PKii,"a",@progbits
	.sectionflags	@""
	.align	4
.nv.constant0._ZN2at6native32batch_norm_backward_elemt_kernelIdddlEEvNS_27GenericPackedTensorAccessorIT_Lm3ENS_16DefaultPtrTraitsET2_EES6_NS2_IT1_Lm1ES4_S5_EES8_NS2_IT0_Lm1ES4_S5_EES8_S8_S6_PKii:
	.zero		652


//--------------------- .nv.constant0._ZN2at6native32batch_norm_backward_elemt_kernelIdddiEEvNS_27GenericPackedTensorAccessorIT_Lm3ENS_16DefaultPtrTraitsET2_EES6_NS2_IT1_Lm1ES4_S5_EES8_NS2_IT0_Lm1ES4_S5_EES8_S8_S6_PKii --------------------------
	.section	.nv.constant0._ZN2at6native32batch_norm_backward_elemt_kernelIdddiEEvNS_27GenericPackedTensorAccessorIT_Lm3ENS_16DefaultPtrTraitsET2_EES6_NS2_IT1_Lm1ES4_S5_EES8_NS2_IT0_Lm1ES4_S5_EES8_S8_S6_PKii,"a",@progbits
	.sectionflags	@""
	.align	4
.nv.constant0._ZN2at6native32batch_norm_backward_elemt_kernelIdddiEEvNS_27GenericPackedTensorAccessorIT_Lm3ENS_16DefaultPtrTraitsET2_EES6_NS2_IT1_Lm1ES4_S5_EES8_NS2_IT0_Lm1ES4_S5_EES8_S8_S6_PKii:
	.zero		540


//--------------------- .nv.constant0._ZN2at6native33batch_norm_backward_reduce_kernelIN3c108BFloat16ES3_flEEvNS_27GenericPackedTensorAccessorIT_Lm3ENS_16DefaultPtrTraitsET2_EES8_NS4_IT1_Lm1ES6_S7_EESA_SA_SA_NS4_IT0_Lm1ES6_S7_EESC_ --------------------------
	.section	.nv.constant0._ZN2at6native33batch_norm_backward_reduce_kernelIN3c108BFloat16ES3_flEEvNS_27GenericPackedTensorAccessorIT_Lm3ENS_16DefaultPtrTraitsET2_EES8_NS4_IT1_Lm1ES6_S7_EESA_SA_SA_NS4_IT0_Lm1ES6_S7_EESC_,"a",@progbits
	.sectionflags	@""
	.align	4
.nv.constant0._ZN2at6native33batch_norm_backward_reduce_kernelIN3c108BFloat16ES3_flEEvNS_27GenericPackedTensorAccessorIT_Lm3ENS_16DefaultPtrTraitsET2_EES8_NS4_IT1_Lm1ES6_S7_EESA_SA_SA_NS4_IT0_Lm1ES6_S7_EESC_:
	.zero		608


//--------------------- .nv.constant0._ZN2at6native33batch_norm_backward_reduce_kernelIN3c108BFloat16EfflEEvNS_27GenericPackedTensorAccessorIT_Lm3ENS_16DefaultPtrTraitsET2_EES8_NS4_IT1_Lm1ES6_S7_EESA_SA_SA_NS4_IT0_Lm1ES6_S7_EESC_ --------------------------
	.section	.nv.constant0._ZN2at6native33batch_norm_backward_reduce_kernelIN3c108BFloat16EfflEEvNS_27GenericPackedTensorAccessorIT_Lm3ENS_16DefaultPtrTraitsET2_EES8_NS4_IT1_Lm1ES6_S7_EESA_SA_SA_NS4_IT0_Lm1ES6_S7_EESC_,"a",@progbits
	.sectionflags	@""
	.align	4
.nv.constant0._ZN2at6native33batch_norm_backward_reduce_kernelIN3c108BFloat16EfflEEvNS_27GenericPackedTensorAccessorIT_Lm3ENS_16DefaultPtrTraitsET2_EES8_NS4_IT1_Lm1ES6_S7_EESA_SA_SA_NS4_IT0_Lm1ES6_S7_EESC_:
	.zero		608


//--------------------- .nv.constant0._ZN2at6native33batch_norm_backward_reduce_kernelIN3c108BFloat16ES3_fiEEvNS_27GenericPackedTensorAccessorIT_Lm3ENS_16DefaultPtrTraitsET2_EES8_NS4_IT1_Lm1ES6_S7_EESA_SA_SA_NS4_IT0_Lm1ES6_S7_EESC_ --------------------------
	.section	.nv.constant0._ZN2at6native33batch_norm_backward_reduce_kernelIN3c108BFloat16ES3_fiEEvNS_27GenericPackedTensorAccessorIT_Lm3ENS_16DefaultPtrTraitsET2_EES8_NS4_IT1_Lm1ES6_S7_EESA_SA_SA_NS4_IT0_Lm1ES6_S7_EESC_,"a",@progbits
	.sectionflags	@""
	.align	4
.nv.constant0._ZN2at6native33batch_norm_backward_reduce_kernelIN3c108BFloat16ES3_fiEEvNS_27GenericPackedTensorAccessorIT_Lm3ENS_16DefaultPtrTraitsET2_EES8_NS4_IT1_Lm1ES6_S7_EESA_SA_SA_NS4_IT0_Lm1ES6_S7_EESC_:
	.zero		512


//--------------------- .nv.constant0._ZN2at6native33batch_norm_backward_reduce_kernelIN3c108BFloat16EffiEEvNS_27GenericPackedTensorAccessorIT_Lm3ENS_16DefaultPtrTraitsET2_EES8_NS4_IT1_Lm1ES6_S7_EESA_SA_SA_NS4_IT0_Lm1ES6_S7_EESC_ --------------------------
	.section	.nv.constant0._ZN2at6native33batch_norm_backward_reduce_kernelIN3c108BFloat16EffiEEvNS_27GenericPackedTensorAccessorIT_Lm3ENS_16DefaultPtrTraitsET2_EES8_NS4_IT1_Lm1ES6_S7_EESA_SA_SA_NS4_IT0_Lm1ES6_S7_EESC_,"a",@progbits
	.sectionflags	@""
	.align	4
.nv.constant0._ZN2at6native33batch_norm_backward_reduce_kernelIN3c108BFloat16EffiEEvNS_27GenericPackedTensorAccessorIT_Lm3ENS_16DefaultPtrTraitsET2_EES8_NS4_IT1_Lm1ES6_S7_EESA_SA_SA_NS4_IT0_Lm1ES6_S7_EESC_:
	.zero		512


//--------------------- .nv.constant0._ZN2at6native33batch_norm_backward_reduce_kernelIN3c104HalfES3_flEEvNS_27GenericPackedTensorAccessorIT_Lm3ENS_16DefaultPtrTraitsET2_EES8_NS4_IT1_Lm1ES6_S7_EESA_SA_SA_NS4_IT0_Lm1ES6_S7_EESC_ --------------------------
	.section	.nv.constant0._ZN2at6native33batch_norm_backward_reduce_kernelIN3c104HalfES3_flEEvNS_27GenericPackedTensorAccessorIT_Lm3ENS_16DefaultPtrTraitsET2_EES8_NS4_IT1_Lm1ES6_S7_EESA_SA_SA_NS4_IT0_Lm1ES6_S7_EESC_,"a",@progbits
	.sectionflags	@""
	.align	4
.nv.constant0._ZN2at6native33batch_norm_backward_reduce_kernelIN3c104HalfES3_flEEvNS_27GenericPackedTensorAccessorIT_Lm3ENS_16DefaultPtrTraitsET2_EES8_NS4_IT1_Lm1ES6_S7_EESA_SA_SA_NS4_IT0_Lm1ES6_S7_EESC_:
	.zero		608


//--------------------- .nv.constant0._ZN2at6native33batch_norm_backward_reduce_kernelIN3c104HalfEfflEEvNS_27GenericPackedTensorAccessorIT_Lm3ENS_16DefaultPtrTraitsET2_EES8_NS4_IT1_Lm1ES6_S7_EESA_SA_SA_NS4_IT0_Lm1ES6_S7_EESC_ --------------------------
	.section	.nv.constant0._ZN2at6native33batch_norm_backward_reduce_kernelIN3c104HalfEfflEEvNS_27GenericPackedTensorAccessorIT_Lm3ENS_16DefaultPtrTraitsET2_EES8_NS4_IT1_Lm1ES6_S7_EESA_SA_SA_NS4_IT0_Lm1ES6_S7_EESC_,"a",@progbits
	.sectionflags	@""
	.align	4
.nv.constant0._ZN2at6native33batch_norm_backward_reduce_kernelIN3c104HalfEfflEEvNS_27GenericPackedTensorAccessorIT_Lm3ENS_16DefaultPtrTraitsET2_EES8_NS4_IT1_Lm1ES6_S7_EESA_SA_SA_NS4_IT0_Lm1ES6_S7_EESC_:
	.zero		608


//--------------------- .nv.constant0._ZN2at6native33batch_norm_backward_reduce_kernelIN3c104HalfES3_fiEEvNS_27GenericPackedTensorAccessorIT_Lm3ENS_16DefaultPtrTraitsET2_EES8_NS4_IT1_Lm1ES6_S7_EESA_SA_SA_NS4_IT0_Lm1ES6_S7_EESC_ --------------------------
	.section	.nv.constant0._ZN2at6native33batch_norm_backward_reduce_kernelIN3c104HalfES3_fiEEvNS_27GenericPackedTensorAccessorIT_Lm3ENS_16DefaultPtrTraitsET2_EES8_NS4_IT1_Lm1ES6_S7_EESA_SA_SA_NS4_IT0_Lm1ES6_S7_EESC_,"a",@progbits
	.sectionflags	@""
	.align	4
.nv.constant0._ZN2at6native33batch_norm_backward_reduce_kernelIN3c104HalfES3_fiEEvNS_27GenericPackedTensorAccessorIT_Lm3ENS_16DefaultPtrTraitsET2_EES8_NS4_IT1_Lm1ES6_S7_EESA_SA_SA_NS4_IT0_Lm1ES6_S7_EESC_:
	.zero		512


//--------------------- .nv.constant0._ZN2at6native33batch_norm_backward_reduce_kernelIN3c104HalfEffiEEvNS_27GenericPackedTensorAccessorIT_Lm3ENS_16DefaultPtrTraitsET2_EES8_NS4_IT1_Lm1ES6_S7_EESA_SA_SA_NS4_IT0_Lm1ES6_S7_EESC_ --------------------------
	.section	.nv.constant0._ZN2at6native33batch_norm_backward_reduce_kernelIN3c104HalfEffiEEvNS_27GenericPackedTensorAccessorIT_Lm3ENS_16DefaultPtrTraitsET2_EES8_NS4_IT1_Lm1ES6_S7_EESA_SA_SA_NS4_IT0_Lm1ES6_S7_EESC_,"a",@progbits
	.sectionflags	@""
	.align	4
.nv.constant0._ZN2at6native33batch_norm_backward_reduce_kernelIN3c104HalfEffiEEvNS_27GenericPackedTensorAccessorIT_Lm3ENS_16DefaultPtrTraitsET2_EES8_NS4_IT1_Lm1ES6_S7_EESA_SA_SA_NS4_IT0_Lm1ES6_S7_EESC_:
	.zero		512


//--------------------- .nv.constant0._ZN2at6native33batch_norm_backward_reduce_kernelIffflEEvNS_27GenericPackedTensorAccessorIT_Lm3ENS_16DefaultPtrTraitsET2_EES6_NS2_IT1_Lm1ES4_S5_EES8_S8_S8_NS2_IT0_Lm1ES4_S5_EESA_ --------------------------
	.section	.nv.constant0._ZN2at6native33batch_norm_backward_reduce_kernelIffflEEvNS_27GenericPackedTensorAccessorIT_Lm3ENS_16DefaultPtrTraitsET2_EES6_NS2_IT1_Lm1ES4_S5_EES8_S8_S8_NS2_IT0_Lm1ES4_S5_EESA_,"a",@progbits
	.sectionflags	@""
	.align	4
.nv.constant0._ZN2at6native33batch_norm_backward_reduce_kernelIffflEEvNS_27GenericPackedTensorAccessorIT_Lm3ENS_16DefaultPtrTraitsET2_EES6_NS2_IT1_Lm1ES4_S5_EES8_S8_S8_NS2_IT0_Lm1ES4_S5_EESA_:
	.zero		608


//--------------------- .nv.constant0._ZN2at6native33batch_norm_backward_reduce_kernelIfffiEEvNS_27GenericPackedTensorAccessorIT_Lm3ENS_16DefaultPtrTraitsET2_EES6_NS2_IT1_Lm1ES4_S5_EES8_S8_S8_NS2_IT0_Lm1ES4_S5_EESA_ --------------------------
	.section	.nv.constant0._ZN2at6native33batch_norm_backward_reduce_kernelIfffiEEvNS_27GenericPackedTensorAccessorIT_Lm3ENS_16DefaultPtrTraitsET2_EES6_NS2_IT1_Lm1ES4_S5_EES8_S8_S8_NS2_IT0_Lm1ES4_S5_EESA_,"a",@progbits
	.sectionflags	@""
	.align	4
.nv.constant0._ZN2at6native33batch_norm_backward_reduce_kernelIfffiEEvNS_27GenericPackedTensorAccessorIT_Lm3ENS_16DefaultPtrTraitsET2_EES6_NS2_IT1_Lm1ES4_S5_EES8_S8_S8_NS2_IT0_Lm1ES4_S5_EESA_:
	.zero		512


//--------------------- .nv.constant0._ZN2at6native33batch_norm_backward_reduce_kernelIdddlEEvNS_27GenericPackedTensorAccessorIT_Lm3ENS_16DefaultPtrTraitsET2_EES6_NS2_IT1_Lm1ES4_S5_EES8_S8_S8_NS2_IT0_Lm1ES4_S5_EESA_ --------------------------
	.section	.nv.constant0._ZN2at6native33batch_norm_backward_reduce_kernelIdddlEEvNS_27GenericPackedTensorAccessorIT_Lm3ENS_16DefaultPtrTraitsET2_EES6_NS2_IT1_Lm1ES4_S5_EES8_S8_S8_NS2_IT0_Lm1ES4_S5_EESA_,"a",@progbits
	.sectionflags	@""
	.align	4
.nv.constant0._ZN2at6native33batch_norm_backward_reduce_kernelIdddlEEvNS_27GenericPackedTensorAccessorIT_Lm3ENS_16DefaultPtrTraitsET2_EES6_NS2_IT1_Lm1ES4_S5_EES8_S8_S8_NS2_IT0_Lm1ES4_S5_EESA_:
	.zero		608


//--------------------- .nv.constant0._ZN2at6native33batch_norm_backward_reduce_kernelIdddiEEvNS_27GenericPackedTensorAccessorIT_Lm3ENS_16DefaultPtrTraitsET2_EES6_NS2_IT1_Lm1ES4_S5_EES8_S8_S8_NS2_IT0_Lm1ES4_S5_EESA_ --------------------------
	.section	.nv.constant0._ZN2at6native33batch_norm_backward_reduce_kernelIdddiEEvNS_27GenericPackedTensorAccessorIT_Lm3ENS_16DefaultPtrTraitsET2_EES6_NS2_IT1_Lm1ES4_S5_EES8_S8_S8_NS2_IT0_Lm1ES4_S5_EESA_,"a",@progbits
	.sectionflags	@""
	.align	4
.nv.constant0._ZN2at6native33batch_norm_backward_reduce_kernelIdddiEEvNS_27GenericPackedTensorAccessorIT_Lm3ENS_16DefaultPtrTraitsET2_EES6_NS2_IT1_Lm1ES4_S5_EES8_S8_S8_NS2_IT0_Lm1ES4_S5_EESA_:
	.zero		512


//--------------------- .nv.constant2._ZN2at6native35batch_norm_reduce_statistics_kernelIN3c108BFloat16EflEEvNS_27GenericPackedTensorAccessorIT0_Lm2ENS_17RestrictPtrTraitsET1_EES8_NS4_IS5_Lm1ES6_S7_EES9_NS4_IT_Lm1ES6_S7_EESB_S5_S5_SB_ --------------------------
	.section	.nv.constant2._ZN2at6native35batch_norm_reduce_statistics_kernelIN3c108BFloat16EflEEvNS_27GenericPackedTensorAccessorIT0_Lm2ENS_17RestrictPtrTraitsET1_EES8_NS4_IS5_Lm1ES6_S7_EES9_NS4_IT_Lm1ES6_S7_EESB_S5_S5_SB_,"a",@progbits
	.sectionflags	@""
	.align	4
.nv.constant2._ZN2at6native35batch_norm_reduce_statistics_kernelIN3c108BFloat16EflEEvNS_27GenericPackedTensorAccessorIT0_Lm2ENS_17RestrictPtrTraitsET1_EES8_NS4_IS5_Lm1ES6_S7_EES9_NS4_IT_Lm1ES6_S7_EESB_S5_S5_SB_:
        /*0000*/ 	.byte	0x00, 0x00, 0x00, 0xf0, 0xff, 0xff, 0x0f, 0x38


//--------------------- .nv.constant0._ZN2at6native35batch_norm_reduce_statistics_kernelIN3c108BFloat16EflEEvNS_27GenericPackedTensorAccessorIT0_Lm2ENS_17RestrictPtrTraitsET1_EES8_NS4_IS5_Lm1ES6_S7_EES9_NS4_IT_Lm1ES6_S7_EESB_S5_S5_SB_ --------------------------
	.section	.nv.constant0._ZN2at6native35batch_norm_reduce_statistics_kernelIN3c108BFloat16EflEEvNS_27GenericPackedTensorAccessorIT0_Lm2ENS_17RestrictPtrTraitsET1_EES8_NS4_IS5_Lm1ES6_S7_EES9_NS4_IT_Lm1ES6_S7_EESB_S5_S5_SB_,"a",@progbits
	.sectionflags	@""
	.align	4
.nv.constant0._ZN2at6native35batch_norm_reduce_statistics_kernelIN3c108BFloat16EflEEvNS_27GenericPackedTensorAccessorIT0_Lm2ENS_17RestrictPtrTraitsET1_EES8_NS4_IS5_Lm1ES6_S7_EES9_NS4_IT_Lm1ES6_S7_EESB_S5_S5_SB_:
	.zero		560


//--------------------- .nv.constant2._ZN2at6native35batch_norm_reduce_statistics_kernelIN3c108BFloat16EfiEEvNS_27GenericPackedTensorAccessorIT0_Lm2ENS_17RestrictPtrTraitsET1_EES8_NS4_IS5_Lm1ES6_S7_EES9_NS4_IT_Lm1ES6_S7_EESB_S5_S5_SB_ --------------------------
	.section	.nv.constant2._ZN2at6native35batch_norm_reduce_statistics_kernelIN3c108BFloat16EfiEEvNS_27GenericPackedTensorAccessorIT0_Lm2ENS_17RestrictPtrTraitsET1_EES8_NS4_IS5_Lm1ES6_S7_EES9_NS4_IT_Lm1ES6_S7_EESB_S5_S5_SB_,"a",@progbits
	.sectionflags	@""
	.align	4
.nv.constant2._ZN2at6native35batch_norm_reduce_statistics_kernelIN3c108BFloat16EfiEEvNS_27GenericPackedTensorAccessorIT0_Lm2ENS_17RestrictPtrTraitsET1_EES8_NS4_IS5_Lm1ES6_S7_EES9_NS4_IT_Lm1ES6_S7_EESB_S5_S5_SB_:
        /*0000*/ 	.byte	0x00, 0x00, 0x00, 0xf0, 0xff, 0xff, 0x0f, 0x38


//--------------------- .nv.constant0._ZN2at6native35batch_norm_reduce_statistics_kernelIN3c108BFloat16EfiEEvNS_27GenericPackedTensorAccessorIT0_Lm2ENS_17RestrictPtrTraitsET1_EES8_NS4_IS5_Lm1ES6_S7_EES9_NS4_IT_Lm1ES6_S7_EESB_S5_S5_SB_ --------------------------
	.section	.nv.constant0._ZN2at6native35batch_norm_reduce_statistics_kernelIN3c108BFloat16EfiEEvNS_27GenericPackedTensorAccessorIT0_Lm2ENS_17RestrictPtrTraitsET1_EES8_NS4_IS5_Lm1ES6_S7_EES9_NS4_IT_Lm1ES6_S7_EESB_S5_S5_SB_,"a",@progbits
	.sectionflags	@""
	.align	4
.nv.constant0._ZN2at6native35batch_norm_reduce_statistics_kernelIN3c108BFloat16EfiEEvNS_27GenericPackedTensorAccessorIT0_Lm2ENS_17RestrictPtrTraitsET1_EES8_NS4_IS5_Lm1ES6_S7_EES9_NS4_IT_Lm1ES6_S7_EESB_S5_S5_SB_:
	.zero		488


//--------------------- .nv.constant2._ZN2at6native35batch_norm_reduce_statistics_kernelIN3c104HalfEflEEvNS_27GenericPackedTensorAccessorIT0_Lm2ENS_17RestrictPtrTraitsET1_EES8_NS4_IS5_Lm1ES6_S7_EES9_NS4_IT_Lm1ES6_S7_EESB_S5_S5_SB_ --------------------------
	.section	.nv.constant2._ZN2at6native35batch_norm_reduce_statistics_kernelIN3c104HalfEflEEvNS_27GenericPackedTensorAccessorIT0_Lm2ENS_17RestrictPtrTraitsET1_EES8_NS4_IS5_Lm1ES6_S7_EES9_NS4_IT_Lm1ES6_S7_EESB_S5_S5_SB_,"a",@progbits
	.sectionflags	@""
	.align	4
.nv.constant2._ZN2at6native35batch_norm_reduce_statistics_kernelIN3c104HalfEflEEvNS_27GenericPackedTensorAccessorIT0_Lm2ENS_17RestrictPtrTraitsET1_EES8_NS4_IS5_Lm1ES6_S7_EES9_NS4_IT_Lm1ES6_S7_EESB_S5_S5_SB_:
        /*0000*/ 	.byte	0x00, 0x00, 0x00, 0xf0, 0xff, 0xff, 0x0f, 0x38


//--------------------- .nv.constant0._ZN2at6native35batch_norm_reduce_statistics_kernelIN3c104HalfEflEEvNS_27GenericPackedTensorAccessorIT0_Lm2ENS_17RestrictPtrTraitsET1_EES8_NS4_IS5_Lm1ES6_S7_EES9_NS4_IT_Lm1ES6_S7_EESB_S5_S5_SB_ --------------------------
	.section	.nv.constant0._ZN2at6native35batch_norm_reduce_statistics_kernelIN3c104HalfEflEEvNS_27GenericPackedTensorAccessorIT0_Lm2ENS_17RestrictPtrTraitsET1_EES8_NS4_IS5_Lm1ES6_S7_EES9_NS4_IT_Lm1ES6_S7_EESB_S5_S5_SB_,"a",@progbits
	.sectionflags	@""
	.align	4
.nv.constant0._ZN2at6native35batch_norm_reduce_statistics_kernelIN3c104HalfEflEEvNS_27GenericPackedTensorAccessorIT0_Lm2ENS_17RestrictPtrTraitsET1_EES8_NS4_IS5_Lm1ES6_S7_EES9_NS4_IT_Lm1ES6_S7_EESB_S5_S5_SB_:
	.zero		560


//--------------------- .nv.constant2._ZN2at6native35batch_norm_reduce_statistics_kernelIN3c104HalfEfiEEvNS_27GenericPackedTensorAccessorIT0_Lm2ENS_17RestrictPtrTraitsET1_EES8_NS4_IS5_Lm1ES6_S7_EES9_NS4_IT_Lm1ES6_S7_EESB_S5_S5_SB_ --------------------------
	.section	.nv.constant2._ZN2at6native35batch_norm_reduce_statistics_kernelIN3c104HalfEfiEEvNS_27GenericPackedTensorAccessorIT0_Lm2ENS_17RestrictPtrTraitsET1_EES8_NS4_IS5_Lm1ES6_S7_EES9_NS4_IT_Lm1ES6_S7_EESB_S5_S5_SB_,"a",@progbits
	.sectionflags	@""
	.align	4
.nv.constant2._ZN2at6native35batch_norm_reduce_statistics_kernelIN3c104HalfEfiEEvNS_27GenericPackedTensorAccessorIT0_Lm2ENS_17RestrictPtrTraitsET1_EES8_NS4_IS5_Lm1ES6_S7_EES9_NS4_IT_Lm1ES6_S7_EESB_S5_S5_SB_:
        /*0000*/ 	.byte	0x00, 0x00, 0x00, 0xf0, 0xff, 0xff, 0x0f, 0x38


//--------------------- .nv.constant0._ZN2at6native35batch_norm_reduce_statistics_kernelIN3c104HalfEfiEEvNS_27GenericPackedTensorAccessorIT0_Lm2ENS_17RestrictPtrTraitsET1_EES8_NS4_IS5_Lm1ES6_S7_EES9_NS4_IT_Lm1ES6_S7_EESB_S5_S5_SB_ --------------------------
	.section	.nv.constant0._ZN2at6native35batch_norm_reduce_statistics_kernelIN3c104HalfEfiEEvNS_27GenericPackedTensorAccessorIT0_Lm2ENS_17RestrictPtrTraitsET1_EES8_NS4_IS5_Lm1ES6_S7_EES9_NS4_IT_Lm1ES6_S7_EESB_S5_S5_SB_,"a",@progbits
	.sectionflags	@""
	.align	4
.nv.constant0._ZN2at6native35batch_norm_reduce_statistics_kernelIN3c104HalfEfiEEvNS_27GenericPackedTensorAccessorIT0_Lm2ENS_17RestrictPtrTraitsET1_EES8_NS4_IS5_Lm1ES6_S7_EES9_NS4_IT_Lm1ES6_S7_EESB_S5_S5_SB_:
	.zero		488


//--------------------- .nv.constant2._ZN2at6native35batch_norm_reduce_statistics_kernelIfflEEvNS_27GenericPackedTensorAccessorIT0_Lm2ENS_17RestrictPtrTraitsET1_EES6_NS2_IS3_Lm1ES4_S5_EES7_NS2_IT_Lm1ES4_S5_EES9_S3_S3_S9_ --------------------------
	.section	.nv.constant2._ZN2at6native35batch_norm_reduce_statistics_kernelIfflEEvNS_27GenericPackedTensorAccessorIT0_Lm2ENS_17RestrictPtrTraitsET1_EES6_NS2_IS3_Lm1ES4_S5_EES7_NS2_IT_Lm1ES4_S5_EES9_S3_S3_S9_,"a",@progbits
	.sectionflags	@""
	.align	4
.nv.constant2._ZN2at6native35batch_norm_reduce_statistics_kernelIfflEEvNS_27GenericPackedTensorAccessorIT0_Lm2ENS_17RestrictPtrTraitsET1_EES6_NS2_IS3_Lm1ES4_S5_EES7_NS2_IT_Lm1ES4_S5_EES9_S3_S3_S9_:
        /*0000*/ 	.byte	0x00, 0x00, 0x00, 0xf0, 0xff, 0xff, 0x0f, 0x38


//--------------------- .nv.constant0._ZN2at6native35batch_norm_reduce_statistics_kernelIfflEEvNS_27GenericPackedTensorAccessorIT0_Lm2ENS_17RestrictPtrTraitsET1_EES6_NS2_IS3_Lm1ES4_S5_EES7_NS2_IT_Lm1ES4_S5_EES9_S3_S3_S9_ --------------------------
	.section	.nv.constant0._ZN2at6native35batch_norm_reduce_statistics_kernelIfflEEvNS_27GenericPackedTensorAccessorIT0_Lm2ENS_17RestrictPtrTraitsET1_EES6_NS2_IS3_Lm1ES4_S5_EES7_NS2_IT_Lm1ES4_S5_EES9_S3_S3_S9_,"a",@progbits
	.sectionflags	@""
	.align	4
.nv.constant0._ZN2at6native35batch_norm_reduce_statistics_kernelIfflEEvNS_27GenericPackedTensorAccessorIT0_Lm2ENS_17RestrictPtrTraitsET1_EES6_NS2_IS3_Lm1ES4_S5_EES7_NS2_IT_Lm1ES4_S5_EES9_S3_S3_S9_:
	.zero		560


//--------------------- .nv.constant2._ZN2at6native35batch_norm_reduce_statistics_kernelIffiEEvNS_27GenericPackedTensorAccessorIT0_Lm2ENS_17RestrictPtrTraitsET1_EES6_NS2_IS3_Lm1ES4_S5_EES7_NS2_IT_Lm1ES4_S5_EES9_S3_S3_S9_ --------------------------
	.section	.nv.constant2._ZN2at6native35batch_norm_reduce_statistics_kernelIffiEEvNS_27GenericPackedTensorAccessorIT0_Lm2ENS_17RestrictPtrTraitsET1_EES6_NS2_IS3_Lm1ES4_S5_EES7_NS2_IT_Lm1ES4_S5_EES9_S3_S3_S9_,"a",@progbits
	.sectionflags	@""
	.align	4
.nv.constant2._ZN2at6native35batch_norm_reduce_statistics_kernelIffiEEvNS_27GenericPackedTensorAccessorIT0_Lm2ENS_17RestrictPtrTraitsET1_EES6_NS2_IS3_Lm1ES4_S5_EES7_NS2_IT_Lm1ES4_S5_EES9_S3_S3_S9_:
        /*0000*/ 	.byte	0x00, 0x00, 0x00, 0xf0, 0xff, 0xff, 0x0f, 0x38


//--------------------- .nv.constant0._ZN2at6native35batch_norm_reduce_statistics_kernelIffiEEvNS_27GenericPackedTensorAccessorIT0_Lm2ENS_17RestrictPtrTraitsET1_EES6_NS2_IS3_Lm1ES4_S5_EES7_NS2_IT_Lm1ES4_S5_EES9_S3_S3_S9_ --------------------------
	.section	.nv.constant0._ZN2at6native35batch_norm_reduce_statistics_kernelIffiEEvNS_27GenericPackedTensorAccessorIT0_Lm2ENS_17RestrictPtrTraitsET1_EES6_NS2_IS3_Lm1ES4_S5_EES7_NS2_IT_Lm1ES4_S5_EES9_S3_S3_S9_,"a",@progbits
	.sectionflags	@""
	.align	4
.nv.constant0._ZN2at6native35batch_norm_reduce_statistics_kernelIffiEEvNS_27GenericPackedTensorAccessorIT0_Lm2ENS_17RestrictPtrTraitsET1_EES6_NS2_IS3_Lm1ES4_S5_EES7_NS2_IT_Lm1ES4_S5_EES9_S3_S3_S9_:
	.zero		488


//--------------------- .nv.constant0._ZN2at6native35batch_norm_reduce_statistics_kernelIddlEEvNS_27GenericPackedTensorAccessorIT0_Lm2ENS_17RestrictPtrTraitsET1_EES6_NS2_IS3_Lm1ES4_S5_EES7_NS2_IT_Lm1ES4_S5_EES9_S3_S3_S9_ --------------------------
	.section	.nv.constant0._ZN2at6native35batch_norm_reduce_statistics_kernelIddlEEvNS_27GenericPackedTensorAccessorIT0_Lm2ENS_17RestrictPtrTraitsET1_EES6_NS2_IS3_Lm1ES4_S5_EES7_NS2_IT_Lm1ES4_S5_EES9_S3_S3_S9_,"a",@progbits
	.sectionflags	@""
	.align	4
.nv.constant0._ZN2at6native35batch_norm_reduce_statistics_kernelIddlEEvNS_27GenericPackedTensorAccessorIT0_Lm2ENS_17RestrictPtrTraitsET1_EES6_NS2_IS3_Lm1ES4_S5_EES7_NS2_IT_Lm1ES4_S5_EES9_S3_S3_S9_:
	.zero		568


//--------------------- .nv.constant0._ZN2at6native35batch_norm_reduce_statistics_kernelIddiEEvNS_27GenericPackedTensorAccessorIT0_Lm2ENS_17RestrictPtrTraitsET1_EES6_NS2_IS3_Lm1ES4_S5_EES7_NS2_IT_Lm1ES4_S5_EES9_S3_S3_S9_ --------------------------
	.section	.nv.constant0._ZN2at6native35batch_norm_reduce_statistics_kernelIddiEEvNS_27GenericPackedTensorAccessorIT0_Lm2ENS_17RestrictPtrTraitsET1_EES6_NS2_IS3_Lm1ES4_S5_EES7_NS2_IT_Lm1ES4_S5_EES9_S3_S3_S9_,"a",@progbits
	.sectionflags	@""
	.align	4
.nv.constant0._ZN2at6native35batch_norm_reduce_statistics_kernelIddiEEvNS_27GenericPackedTensorAccessorIT0_Lm2ENS_17RestrictPtrTraitsET1_EES6_NS2_IS3_Lm1ES4_S5_EES7_NS2_IT_Lm1ES4_S5_EES9_S3_S3_S9_:
	.zero		496


//--------------------- .nv.constant2._ZN2at6native36batch_norm_collect_statistics_kernelINS0_6InvStdEN3c108BFloat16ES4_flEEvNS_27GenericPackedTensorAccessorIKT0_Lm3ENS_17RestrictPtrTraitsET3_EET2_SB_NS5_ISB_Lm1ES8_S9_EESC_ --------------------------
	.section	.nv.constant2._ZN2at6native36batch_norm_collect_statistics_kernelINS0_6InvStdEN3c108BFloat16ES4_flEEvNS_27GenericPackedTensorAccessorIKT0_Lm3ENS_17RestrictPtrTraitsET3_EET2_SB_NS5_ISB_Lm1ES8_S9_EESC_,"a",@progbits
	.sectionflags	@""
	.align	4
.nv.constant2._ZN2at6native36batch_norm_collect_statistics_kernelINS0_6InvStdEN3c108BFloat16ES4_flEEvNS_27GenericPackedTensorAccessorIKT0_Lm3ENS_17RestrictPtrTraitsET3_EET2_SB_NS5_ISB_Lm1ES8_S9_EESC_:
        /*0000*/ 	.byte	0x00, 0x00, 0x00, 0xf0, 0xff, 0xff, 0x0f, 0x38


//--------------------- .nv.constant0._ZN2at6native36batch_norm_collect_statistics_kernelINS0_6InvStdEN3c108BFloat16ES4_flEEvNS_27GenericPackedTensorAccessorIKT0_Lm3ENS_17RestrictPtrTraitsET3_EET2_SB_NS5_ISB_Lm1ES8_S9_EESC_ --------------------------
	.section	.nv.constant0._ZN2at6native36batch_norm_collect_statistics_kernelINS0_6InvStdEN3c108BFloat16ES4_flEEvNS_27GenericPackedTensorAccessorIKT0_Lm3ENS_17RestrictPtrTraitsET3_EET2_SB_NS5_ISB_Lm1ES8_S9_EESC_,"a",@progbits
	.sectionflags	@""
	.align	4
.nv.constant0._ZN2at6native36batch_norm_collect_statistics_kernelINS0_6InvStdEN3c108BFloat16ES4_flEEvNS_27GenericPackedTensorAccessorIKT0_Lm3ENS_17RestrictPtrTraitsET3_EET2_SB_NS5_ISB_Lm1ES8_S9_EESC_:
	.zero		464


//--------------------- .nv.constant2._ZN2at6native36batch_norm_collect_statistics_kernelINS0_6InvStdEN3c108BFloat16ES4_fiEEvNS_27GenericPackedTensorAccessorIKT0_Lm3ENS_17RestrictPtrTraitsET3_EET2_SB_NS5_ISB_Lm1ES8_S9_EESC_ --------------------------
	.section	.nv.constant2._ZN2at6native36batch_norm_collect_statistics_kernelINS0_6InvStdEN3c108BFloat16ES4_fiEEvNS_27GenericPackedTensorAccessorIKT0_Lm3ENS_17RestrictPtrTraitsET3_EET2_SB_NS5_ISB_Lm1ES8_S9_EESC_,"a",@progbits
	.sectionflags	@""
	.align	4
.nv.constant2._ZN2at6native36batch_norm_collect_statistics_kernelINS0_6InvStdEN3c108BFloat16ES4_fiEEvNS_27GenericPackedTensorAccessorIKT0_Lm3ENS_17RestrictPtrTraitsET3_EET2_SB_NS5_ISB_Lm1ES8_S9_EESC_:
        /*0000*/ 	.byte	0x00, 0x00, 0x00, 0xf0, 0xff, 0xff, 0x0f, 0x38


//--------------------- .nv.constant0._ZN2at6native36batch_norm_collect_statistics_kernelINS0_6InvStdEN3c108BFloat16ES4_fiEEvNS_27GenericPackedTensorAccessorIKT0_Lm3ENS_17RestrictPtrTraitsET3_EET2_SB_NS5_ISB_Lm1ES8_S9_EESC_ --------------------------
	.section	.nv.constant0._ZN2at6native36batch_norm_collect_statistics_kernelINS0_6InvStdEN3c108BFloat16ES4_fiEEvNS_27GenericPackedTensorAccessorIKT0_Lm3ENS_17RestrictPtrTraitsET3_EET2_SB_NS5_ISB_Lm1ES8_S9_EESC_,"a",@progbits
	.sectionflags	@""
	.align	4
.nv.constant0._ZN2at6native36batch_norm_collect_statistics_kernelINS0_6InvStdEN3c108BFloat16ES4_fiEEvNS_27GenericPackedTensorAccessorIKT0_Lm3ENS_17RestrictPtrTraitsET3_EET2_SB_NS5_ISB_Lm1ES8_S9_EESC_:
	.zero		424


//--------------------- .nv.constant2._ZN2at6native50batch_norm_collect_statistics_channels_last_kernelINS0_6InvStdEN3c108BFloat16EfLi4EEEvPKT0_PT1_S9_PVS8_PiiiS8_ --------------------------
	.section	.nv.constant2._ZN2at6native50batch_norm_collect_statistics_channels_last_kernelINS0_6InvStdEN3c108BFloat16EfLi4EEEvPKT0_PT1_S9_PVS8_PiiiS8_,"a",@progbits
	.sectionflags	@""
	.align	4
.nv.constant2._ZN2at6native50batch_norm_collect_statistics_channels_last_kernelINS0_6InvStdEN3c108BFloat16EfLi4EEEvPKT0_PT1_S9_PVS8_PiiiS8_:
        /*0000*/ 	.byte	0x00, 0x00, 0x00, 0xf0, 0xff, 0xff, 0x0f, 0x38


//--------------------- .nv.constant0._ZN2at6native50batch_norm_collect_statistics_channels_last_kernelINS0_6InvStdEN3c108BFloat16EfLi4EEEvPKT0_PT1_S9_PVS8_PiiiS8_ --------------------------
	.section	.nv.constant0._ZN2at6native50batch_norm_collect_statistics_channels_last_kernelINS0_6InvStdEN3c108BFloat16EfLi4EEEvPKT0_PT1_S9_PVS8_PiiiS8_,"a",@progbits
	.sectionflags	@""
	.align	4
.nv.constant0._ZN2at6native50batch_norm_collect_statistics_channels_last_kernelINS0_6InvStdEN3c108BFloat16EfLi4EEEvPKT0_PT1_S9_PVS8_PiiiS8_:
	.zero		404


//--------------------- .nv.constant2._ZN2at6native36batch_norm_collect_statistics_kernelINS0_6InvStdEN3c104HalfES4_flEEvNS_27GenericPackedTensorAccessorIKT0_Lm3ENS_17RestrictPtrTraitsET3_EET2_SB_NS5_ISB_Lm1ES8_S9_EESC_ --------------------------
	.section	.nv.constant2._ZN2at6native36batch_norm_collect_statistics_kernelINS0_6InvStdEN3c104HalfES4_flEEvNS_27GenericPackedTensorAccessorIKT0_Lm3ENS_17RestrictPtrTraitsET3_EET2_SB_NS5_ISB_Lm1ES8_S9_EESC_,"a",@progbits
	.sectionflags	@""
	.align	4
.nv.constant2._ZN2at6native36batch_norm_collect_statistics_kernelINS0_6InvStdEN3c104HalfES4_flEEvNS_27GenericPackedTensorAccessorIKT0_Lm3ENS_17RestrictPtrTraitsET3_EET2_SB_NS5_ISB_Lm1ES8_S9_EESC_:
        /*0000*/ 	.byte	0x00, 0x00, 0x00, 0xf0, 0xff, 0xff, 0x0f, 0x38


//--------------------- .nv.constant0._ZN2at6native36batch_norm_collect_statistics_kernelINS0_6InvStdEN3c104HalfES4_flEEvNS_27GenericPackedTensorAccessorIKT0_Lm3ENS_17RestrictPtrTraitsET3_EET2_SB_NS5_ISB_Lm1ES8_S9_EESC_ --------------------------
	.section	.nv.constant0._ZN2at6native36batch_norm_collect_statistics_kernelINS0_6InvStdEN3c104HalfES4_flEEvNS_27GenericPackedTensorAccessorIKT0_Lm3ENS_17RestrictPtrTraitsET3_EET2_SB_NS5_ISB_Lm1ES8_S9_EESC_,"a",@progbits
	.sectionflags	@""
	.align	4
.nv.constant0._ZN2at6native36batch_norm_collect_statistics_kernelINS0_6InvStdEN3c104HalfES4_flEEvNS_27GenericPackedTensorAccessorIKT0_Lm3ENS_17RestrictPtrTraitsET3_EET2_SB_NS5_ISB_Lm1ES8_S9_EESC_:
	.zero		464


//--------------------- .nv.constant2._ZN2at6native36batch_norm_collect_statistics_kernelINS0_6InvStdEN3c104HalfES4_fiEEvNS_27GenericPackedTensorAccessorIKT0_Lm3ENS_17RestrictPtrTraitsET3_EET2_SB_NS5_ISB_Lm1ES8_S9_EESC_ --------------------------
	.section	.nv.constant2._ZN2at6native36batch_norm_collect_statistics_kernelINS0_6InvStdEN3c104HalfES4_fiEEvNS_27GenericPackedTensorAccessorIKT0_Lm3ENS_17RestrictPtrTraitsET3_EET2_SB_NS5_ISB_Lm1ES8_S9_EESC_,"a",@progbits
	.sectionflags	@""
	.align	4
.nv.constant2._ZN2at6native36batch_norm_collect_statistics_kernelINS0_6InvStdEN3c104HalfES4_fiEEvNS_27GenericPackedTensorAccessorIKT0_Lm3ENS_17RestrictPtrTraitsET3_EET2_SB_NS5_ISB_Lm1ES8_S9_EESC_:
        /*0000*/ 	.byte	0x00, 0x00, 0x00, 0xf0, 0xff, 0xff, 0x0f, 0x38


//--------------------- .nv.constant0._ZN2at6native36batch_norm_collect_statistics_kernelINS0_6InvStdEN3c104HalfES4_fiEEvNS_27GenericPackedTensorAccessorIKT0_Lm3ENS_17RestrictPtrTraitsET3_EET2_SB_NS5_ISB_Lm1ES8_S9_EESC_ --------------------------
	.section	.nv.constant0._ZN2at6native36batch_norm_collect_statistics_kernelINS0_6InvStdEN3c104HalfES4_fiEEvNS_27GenericPackedTensorAccessorIKT0_Lm3ENS_17RestrictPtrTraitsET3_EET2_SB_NS5_ISB_Lm1ES8_S9_EESC_,"a",@progbits
	.sectionflags	@""
	.align	4
.nv.constant0._ZN2at6native36batch_norm_collect_statistics_kernelINS0_6InvStdEN3c104HalfES4_fiEEvNS_27GenericPackedTensorAccessorIKT0_Lm3ENS_17RestrictPtrTraitsET3_EET2_SB_NS5_ISB_Lm1ES8_S9_EESC_:
	.zero		424


//--------------------- .nv.constant2._ZN2at6native50batch_norm_collect_statistics_channels_last_kernelINS0_6InvStdEN3c104HalfEfLi4EEEvPKT0_PT1_S9_PVS8_PiiiS8_ --------------------------
	.section	.nv.constant2._ZN2at6native50batch_norm_collect_statistics_channels_last_kernelINS0_6InvStdEN3c104HalfEfLi4EEEvPKT0_PT1_S9_PVS8_PiiiS8_,"a",@progbits
	.sectionflags	@""
	.align	4
.nv.constant2._ZN2at6native50batch_norm_collect_statistics_channels_last_kernelINS0_6InvStdEN3c104HalfEfLi4EEEvPKT0_PT1_S9_PVS8_PiiiS8_:
        /*0000*/ 	.byte	0x00, 0x00, 0x00, 0xf0, 0xff, 0xff, 0x0f, 0x38


//--------------------- .nv.constant0._ZN2at6native50batch_norm_collect_statistics_channels_last_kernelINS0_6InvStdEN3c104HalfEfLi4EEEvPKT0_PT1_S9_PVS8_PiiiS8_ --------------------------
	.section	.nv.constant0._ZN2at6native50batch_norm_collect_statistics_channels_last_kernelINS0_6InvStdEN3c104HalfEfLi4EEEvPKT0_PT1_S9_PVS8_PiiiS8_,"a",@progbits
	.sectionflags	@""
	.align	4
.nv.constant0._ZN2at6native50batch_norm_collect_statistics_channels_last_kernelINS0_6InvStdEN3c104HalfEfLi4EEEvPKT0_PT1_S9_PVS8_PiiiS8_:
	.zero		404


//--------------------- .nv.constant2._ZN2at6native36batch_norm_collect_statistics_kernelINS0_6InvStdEffflEEvNS_27GenericPackedTensorAccessorIKT0_Lm3ENS_17RestrictPtrTraitsET3_EET2_S9_NS3_IS9_Lm1ES6_S7_EESA_ --------------------------
	.section	.nv.constant2._ZN2at6native36batch_norm_collect_statistics_kernelINS0_6InvStdEffflEEvNS_27GenericPackedTensorAccessorIKT0_Lm3ENS_17RestrictPtrTraitsET3_EET2_S9_NS3_IS9_Lm1ES6_S7_EESA_,"a",@progbits
	.sectionflags	@""
	.align	4
.nv.constant2._ZN2at6native36batch_norm_collect_statistics_kernelINS0_6InvStdEffflEEvNS_27GenericPackedTensorAccessorIKT0_Lm3ENS_17RestrictPtrTraitsET3_EET2_S9_NS3_IS9_Lm1ES6_S7_EESA_:
        /*0000*/ 	.byte	0x00, 0x00, 0x00, 0xf0, 0xff, 0xff, 0x0f, 0x38


//--------------------- .nv.constant0._ZN2at6native36batch_norm_collect_statistics_kernelINS0_6InvStdEffflEEvNS_27GenericPackedTensorAccessorIKT0_Lm3ENS_17RestrictPtrTraitsET3_EET2_S9_NS3_IS9_Lm1ES6_S7_EESA_ --------------------------
	.section	.nv.constant0._ZN2at6native36batch_norm_collect_statistics_kernelINS0_6InvStdEffflEEvNS_27GenericPackedTensorAccessorIKT0_Lm3ENS_17RestrictPtrTraitsET3_EET2_S9_NS3_IS9_Lm1ES6_S7_EESA_,"a",@progbits
	.sectionflags	@""
	.align	4
.nv.constant0._ZN2at6native36batch_norm_collect_statistics_kernelINS0_6InvStdEffflEEvNS_27GenericPackedTensorAccessorIKT0_Lm3ENS_17RestrictPtrTraitsET3_EET2_S9_NS3_IS9_Lm1ES6_S7_EESA_:
	.zero		464


//--------------------- .nv.constant2._ZN2at6native36batch_norm_collect_statistics_kernelINS0_6InvStdEfffiEEvNS_27GenericPackedTensorAccessorIKT0_Lm3ENS_17RestrictPtrTraitsET3_EET2_S9_NS3_IS9_Lm1ES6_S7_EESA_ --------------------------
	.section	.nv.constant2._ZN2at6native36batch_norm_collect_statistics_kernelINS0_6InvStdEfffiEEvNS_27GenericPackedTensorAccessorIKT0_Lm3ENS_17RestrictPtrTraitsET3_EET2_S9_NS3_IS9_Lm1ES6_S7_EESA_,"a",@progbits
	.sectionflags	@""
	.align	4
.nv.constant2._ZN2at6native36batch_norm_collect_statistics_kernelINS0_6InvStdEfffiEEvNS_27GenericPackedTensorAccessorIKT0_Lm3ENS_17RestrictPtrTraitsET3_EET2_S9_NS3_IS9_Lm1ES6_S7_EESA_:
        /*0000*/ 	.byte	0x00, 0x00, 0x00, 0xf0, 0xff, 0xff, 0x0f, 0x38


//--------------------- .nv.constant0._ZN2at6native36batch_norm_collect_statistics_kernelINS0_6InvStdEfffiEEvNS_27GenericPackedTensorAccessorIKT0_Lm3ENS_17RestrictPtrTraitsET3_EET2_S9_NS3_IS9_Lm1ES6_S7_EESA_ --------------------------
	.section	.nv.constant0._ZN2at6native36batch_norm_collect_statistics_kernelINS0_6InvStdEfffiEEvNS_27GenericPackedTensorAccessorIKT0_Lm3ENS_17RestrictPtrTraitsET3_EET2_S9_NS3_IS9_Lm1ES6_S7_EESA_,"a",@progbits
	.sectionflags	@""
	.align	4
.nv.constant0._ZN2at6native36batch_norm_collect_statistics_kernelINS0_6InvStdEfffiEEvNS_27GenericPackedTensorAccessorIKT0_Lm3ENS_17RestrictPtrTraitsET3_EET2_S9_NS3_IS9_Lm1ES6_S7_EESA_:
	.zero		424


//--------------------- .nv.constant2._ZN2at6native50batch_norm_collect_statistics_channels_last_kernelINS0_6InvStdEffLi4EEEvPKT0_PT1_S7_PVS6_PiiiS6_ --------------------------
	.section	.nv.constant2._ZN2at6native50batch_norm_collect_statistics_channels_last_kernelINS0_6InvStdEffLi4EEEvPKT0_PT1_S7_PVS6_PiiiS6_,"a",@progbits
	.sectionflags	@""
	.align	4
.nv.constant2._ZN2at6native50batch_norm_collect_statistics_channels_last_kernelINS0_6InvStdEffLi4EEEvPKT0_PT1_S7_PVS6_PiiiS6_:
        /*0000*/ 	.byte	0x00, 0x00, 0x00, 0xf0, 0xff, 0xff, 0x0f, 0x38


//--------------------- .nv.constant0._ZN2at6native50batch_norm_collect_statistics_channels_last_kernelINS0_6InvStdEffLi4EEEvPKT0_PT1_S7_PVS6_PiiiS6_ --------------------------
	.section	.nv.constant0._ZN2at6native50batch_norm_collect_statistics_channels_last_kernelINS0_6InvStdEffLi4EEEvPKT0_PT1_S7_PVS6_PiiiS6_,"a",@progbits
	.sectionflags	@""
	.align	4
.nv.constant0._ZN2at6native50batch_norm_collect_statistics_channels_last_kernelINS0_6InvStdEffLi4EEEvPKT0_PT1_S7_PVS6_PiiiS6_:
	.zero		404


//--------------------- .nv.constant0._ZN2at6native36batch_norm_collect_statistics_kernelINS0_6InvStdEdddlEEvNS_27GenericPackedTensorAccessorIKT0_Lm3ENS_17RestrictPtrTraitsET3_EET2_S9_NS3_IS9_Lm1ES6_S7_EESA_ --------------------------
	.section	.nv.constant0._ZN2at6native36batch_norm_collect_statistics_kernelINS0_6InvStdEdddlEEvNS_27GenericPackedTensorAccessorIKT0_Lm3ENS_17RestrictPtrTraitsET3_EET2_S9_NS3_IS9_Lm1ES6_S7_EESA_,"a",@progbits
	.sectionflags	@""
	.align	4
.nv.constant0._ZN2at6native36batch_norm_collect_statistics_kernelINS0_6InvStdEdddlEEvNS_27GenericPackedTensorAccessorIKT0_Lm3ENS_17RestrictPtrTraitsET3_EET2_S9_NS3_IS9_Lm1ES6_S7_EESA_:
	.zero		472


//--------------------- .nv.constant0._ZN2at6native36batch_norm_collect_statistics_kernelINS0_6InvStdEdddiEEvNS_27GenericPackedTensorAccessorIKT0_Lm3ENS_17RestrictPtrTraitsET3_EET2_S9_NS3_IS9_Lm1ES6_S7_EESA_ --------------------------
	.section	.nv.constant0._ZN2at6native36batch_norm_collect_statistics_kernelINS0_6InvStdEdddiEEvNS_27GenericPackedTensorAccessorIKT0_Lm3ENS_17RestrictPtrTraitsET3_EET2_S9_NS3_IS9_Lm1ES6_S7_EESA_,"a",@progbits
	.sectionflags	@""
	.align	4
.nv.constant0._ZN2at6native36batch_norm_collect_statistics_kernelINS0_6InvStdEdddiEEvNS_27GenericPackedTensorAccessorIKT0_Lm3ENS_17RestrictPtrTraitsET3_EET2_S9_NS3_IS9_Lm1ES6_S7_EESA_:
	.zero		432


//--------------------- .nv.constant0._ZN2at6native50batch_norm_collect_statistics_channels_last_kernelINS0_6InvStdEddLi4EEEvPKT0_PT1_S7_PVS6_PiiiS6_ --------------------------
	.section	.nv.constant0._ZN2at6native50batch_norm_collect_statistics_channels_last_kernelINS0_6InvStdEddLi4EEEvPKT0_PT1_S7_PVS6_PiiiS6_,"a",@progbits
	.sectionflags	@""
	.align	4
.nv.constant0._ZN2at6native50batch_norm_collect_statistics_channels_last_kernelINS0_6InvStdEddLi4EEEvPKT0_PT1_S7_PVS6_PiiiS6_:
	.zero		408


//--------------------- .nv.constant2._ZN2at6native26batch_norm_backward_kernelIN3c108BFloat16ES3_fiEEvNS_27GenericPackedTensorAccessorIKT_Lm3ENS_16DefaultPtrTraitsET2_EES9_NS4_IS5_Lm3ES7_S8_EENS4_IT0_Lm1ES7_S8_EESC_NS4_IKSB_Lm1ES7_S8_EESE_SE_NS4_IKT1_Lm1ES7_S8_EESH_bSF_ --------------------------
	.section	.nv.constant2._ZN2at6native26batch_norm_backward_kernelIN3c108BFloat16ES3_fiEEvNS_27GenericPackedTensorAccessorIKT_Lm3ENS_16DefaultPtrTraitsET2_EES9_NS4_IS5_Lm3ES7_S8_EENS4_IT0_Lm1ES7_S8_EESC_NS4_IKSB_Lm1ES7_S8_EESE_SE_NS4_IKT1_Lm1ES7_S8_EESH_bSF_,"a",@progbits
	.sectionflags	@""
	.align	4
.nv.constant2._ZN2at6native26batch_norm_backward_kernelIN3c108BFloat16ES3_fiEEvNS_27GenericPackedTensorAccessorIKT_Lm3ENS_16DefaultPtrTraitsET2_EES9_NS4_IS5_Lm3ES7_S8_EENS4_IT0_Lm1ES7_S8_EESC_NS4_IKSB_Lm1ES7_S8_EESE_SE_NS4_IKT1_Lm1ES7_S8_EESH_bSF_:
        /*0000*/ 	.byte	0x00, 0x00, 0x00, 0xf0, 0xff, 0xff, 0x0f, 0x38


//--------------------- .nv.constant0._ZN2at6native26batch_norm_backward_kernelIN3c108BFloat16ES3_fiEEvNS_27GenericPackedTensorAccessorIKT_Lm3ENS_16DefaultPtrTraitsET2_EES9_NS4_IS5_Lm3ES7_S8_EENS4_IT0_Lm1ES7_S8_EESC_NS4_IKSB_Lm1ES7_S8_EESE_SE_NS4_IKT1_Lm1ES7_S8_EESH_bSF_ --------------------------
	.section	.nv.constant0._ZN2at6native26batch_norm_backward_kernelIN3c108BFloat16ES3_fiEEvNS_27GenericPackedTensorAccessorIKT_Lm3ENS_16DefaultPtrTraitsET2_EES9_NS4_IS5_Lm3ES7_S8_EENS4_IT0_Lm1ES7_S8_EESC_NS4_IKSB_Lm1ES7_S8_EESE_SE_NS4_IKT1_Lm1ES7_S8_EESH_bSF_,"a",@progbits
	.sectionflags	@""
	.align	4
.nv.constant0._ZN2at6native26batch_norm_backward_kernelIN3c108BFloat16ES3_fiEEvNS_27GenericPackedTensorAccessorIKT_Lm3ENS_16DefaultPtrTraitsET2_EES9_NS4_IS5_Lm3ES7_S8_EENS4_IT0_Lm1ES7_S8_EESC_NS4_IKSB_Lm1ES7_S8_EESE_SE_NS4_IKT1_Lm1ES7_S8_EESH_bSF_:
	.zero		568


//--------------------- .nv.constant2._ZN2at6native26batch_norm_backward_kernelIN3c108BFloat16EffiEEvNS_27GenericPackedTensorAccessorIKT_Lm3ENS_16DefaultPtrTraitsET2_EES9_NS4_IS5_Lm3ES7_S8_EENS4_IT0_Lm1ES7_S8_EESC_NS4_IKSB_Lm1ES7_S8_EESE_SE_NS4_IKT1_Lm1ES7_S8_EESH_bSF_ --------------------------
	.section	.nv.constant2._ZN2at6native26batch_norm_backward_kernelIN3c108BFloat16EffiEEvNS_27GenericPackedTensorAccessorIKT_Lm3ENS_16DefaultPtrTraitsET2_EES9_NS4_IS5_Lm3ES7_S8_EENS4_IT0_Lm1ES7_S8_EESC_NS4_IKSB_Lm1ES7_S8_EESE_SE_NS4_IKT1_Lm1ES7_S8_EESH_bSF_,"a",@progbits
	.sectionflags	@""
	.align	4
.nv.constant2._ZN2at6native26batch_norm_backward_kernelIN3c108BFloat16EffiEEvNS_27GenericPackedTensorAccessorIKT_Lm3ENS_16DefaultPtrTraitsET2_EES9_NS4_IS5_Lm3ES7_S8_EENS4_IT0_Lm1ES7_S8_EESC_NS4_IKSB_Lm1ES7_S8_EESE_SE_NS4_IKT1_Lm1ES7_S8_EESH_bSF_:
        /*0000*/ 	.byte	0x00, 0x00, 0x00, 0xf0, 0xff, 0xff, 0x0f, 0x38


//--------------------- .nv.constant0._ZN2at6native26batch_norm_backward_kernelIN3c108BFloat16EffiEEvNS_27GenericPackedTensorAccessorIKT_Lm3ENS_16DefaultPtrTraitsET2_EES9_NS4_IS5_Lm3ES7_S8_EENS4_IT0_Lm1ES7_S8_EESC_NS4_IKSB_Lm1ES7_S8_EESE_SE_NS4_IKT1_Lm1ES7_S8_EESH_bSF_ --------------------------
	.section	.nv.constant0._ZN2at6native26batch_norm_backward_kernelIN3c108BFloat16EffiEEvNS_27GenericPackedTensorAccessorIKT_Lm3ENS_16DefaultPtrTraitsET2_EES9_NS4_IS5_Lm3ES7_S8_EENS4_IT0_Lm1ES7_S8_EESC_NS4_IKSB_Lm1ES7_S8_EESE_SE_NS4_IKT1_Lm1ES7_S8_EESH_bSF_,"a",@progbits
	.sectionflags	@""
	.align	4
.nv.constant0._ZN2at6native26batch_norm_backward_kernelIN3c108BFloat16EffiEEvNS_27GenericPackedTensorAccessorIKT_Lm3ENS_16DefaultPtrTraitsET2_EES9_NS4_IS5_Lm3ES7_S8_EENS4_IT0_Lm1ES7_S8_EESC_NS4_IKSB_Lm1ES7_S8_EESE_SE_NS4_IKT1_Lm1ES7_S8_EESH_bSF_:
	.zero		568


//--------------------- .nv.constant2._ZN2at6native26batch_norm_backward_kernelIN3c104HalfES3_fiEEvNS_27GenericPackedTensorAccessorIKT_Lm3ENS_16DefaultPtrTraitsET2_EES9_NS4_IS5_Lm3ES7_S8_EENS4_IT0_Lm1ES7_S8_EESC_NS4_IKSB_Lm1ES7_S8_EESE_SE_NS4_IKT1_Lm1ES7_S8_EESH_bSF_ --------------------------
	.section	.nv.constant2._ZN2at6native26batch_norm_backward_kernelIN3c104HalfES3_fiEEvNS_27GenericPackedTensorAccessorIKT_Lm3ENS_16DefaultPtrTraitsET2_EES9_NS4_IS5_Lm3ES7_S8_EENS4_IT0_Lm1ES7_S8_EESC_NS4_IKSB_Lm1ES7_S8_EESE_SE_NS4_IKT1_Lm1ES7_S8_EESH_bSF_,"a",@progbits
	.sectionflags	@""
	.align	4
.nv.constant2._ZN2at6native26batch_norm_backward_kernelIN3c104HalfES3_fiEEvNS_27GenericPackedTensorAccessorIKT_Lm3ENS_16DefaultPtrTraitsET2_EES9_NS4_IS5_Lm3ES7_S8_EENS4_IT0_Lm1ES7_S8_EESC_NS4_IKSB_Lm1ES7_S8_EESE_SE_NS4_IKT1_Lm1ES7_S8_EESH_bSF_:
        /*0000*/ 	.byte	0x00, 0x00, 0x00, 0xf0, 0xff, 0xff, 0x0f, 0x38


//--------------------- .nv.constant0._ZN2at6native26batch_norm_backward_kernelIN3c104HalfES3_fiEEvNS_27GenericPackedTensorAccessorIKT_Lm3ENS_16DefaultPtrTraitsET2_EES9_NS4_IS5_Lm3ES7_S8_EENS4_IT0_Lm1ES7_S8_EESC_NS4_IKSB_Lm1ES7_S8_EESE_SE_NS4_IKT1_Lm1ES7_S8_EESH_bSF_ --------------------------
	.section	.nv.constant0._ZN2at6native26batch_norm_backward_kernelIN3c104HalfES3_fiEEvNS_27GenericPackedTensorAccessorIKT_Lm3ENS_16DefaultPtrTraitsET2_EES9_NS4_IS5_Lm3ES7_S8_EENS4_IT0_Lm1ES7_S8_EESC_NS4_IKSB_Lm1ES7_S8_EESE_SE_NS4_IKT1_Lm1ES7_S8_EESH_bSF_,"a",@progbits
	.sectionflags	@""
	.align	4
.nv.constant0._ZN2at6native26batch_norm_backward_kernelIN3c104HalfES3_fiEEvNS_27GenericPackedTensorAccessorIKT_Lm3ENS_16DefaultPtrTraitsET2_EES9_NS4_IS5_Lm3ES7_S8_EENS4_IT0_Lm1ES7_S8_EESC_NS4_IKSB_Lm1ES7_S8_EESE_SE_NS4_IKT1_Lm1ES7_S8_EESH_bSF_:
	.zero		568


//--------------------- .nv.constant2._ZN2at6native26batch_norm_backward_kernelIN3c104HalfEffiEEvNS_27GenericPackedTensorAccessorIKT_Lm3ENS_16DefaultPtrTraitsET2_EES9_NS4_IS5_Lm3ES7_S8_EENS4_IT0_Lm1ES7_S8_EESC_NS4_IKSB_Lm1ES7_S8_EESE_SE_NS4_IKT1_Lm1ES7_S8_EESH_bSF_ --------------------------
	.section	.nv.constant2._ZN2at6native26batch_norm_backward_kernelIN3c104HalfEffiEEvNS_27GenericPackedTensorAccessorIKT_Lm3ENS_16DefaultPtrTraitsET2_EES9_NS4_IS5_Lm3ES7_S8_EENS4_IT0_Lm1ES7_S8_EESC_NS4_IKSB_Lm1ES7_S8_EESE_SE_NS4_IKT1_Lm1ES7_S8_EESH_bSF_,"a",@progbits
	.sectionflags	@""
	.align	4
.nv.constant2._ZN2at6native26batch_norm_backward_kernelIN3c104HalfEffiEEvNS_27GenericPackedTensorAccessorIKT_Lm3ENS_16DefaultPtrTraitsET2_EES9_NS4_IS5_Lm3ES7_S8_EENS4_IT0_Lm1ES7_S8_EESC_NS4_IKSB_Lm1ES7_S8_EESE_SE_NS4_IKT1_Lm1ES7_S8_EESH_bSF_:
        /*0000*/ 	.byte	0x00, 0x00, 0x00, 0xf0, 0xff, 0xff, 0x0f, 0x38


//--------------------- .nv.constant0._ZN2at6native26batch_norm_backward_kernelIN3c104HalfEffiEEvNS_27GenericPackedTensorAccessorIKT_Lm3ENS_16DefaultPtrTraitsET2_EES9_NS4_IS5_Lm3ES7_S8_EENS4_IT0_Lm1ES7_S8_EESC_NS4_IKSB_Lm1ES7_S8_EESE_SE_NS4_IKT1_Lm1ES7_S8_EESH_bSF_ --------------------------
	.section	.nv.constant0._ZN2at6native26batch_norm_backward_kernelIN3c104HalfEffiEEvNS_27GenericPackedTensorAccessorIKT_Lm3ENS_16DefaultPtrTraitsET2_EES9_NS4_IS5_Lm3ES7_S8_EENS4_IT0_Lm1ES7_S8_EESC_NS4_IKSB_Lm1ES7_S8_EESE_SE_NS4_IKT1_Lm1ES7_S8_EESH_bSF_,"a",@progbits
	.sectionflags	@""
	.align	4
.nv.constant0._ZN2at6native26batch_norm_backward_kernelIN3c104HalfEffiEEvNS_27GenericPackedTensorAccessorIKT_Lm3ENS_16DefaultPtrTraitsET2_EES9_NS4_IS5_Lm3ES7_S8_EENS4_IT0_Lm1ES7_S8_EESC_NS4_IKSB_Lm1ES7_S8_EESE_SE_NS4_IKT1_Lm1ES7_S8_EESH_bSF_:
	.zero		568


//--------------------- .nv.constant2._ZN2at6native26batch_norm_backward_kernelIfffiEEvNS_27GenericPackedTensorAccessorIKT_Lm3ENS_16DefaultPtrTraitsET2_EES7_NS2_IS3_Lm3ES5_S6_EENS2_IT0_Lm1ES5_S6_EESA_NS2_IKS9_Lm1ES5_S6_EESC_SC_NS2_IKT1_Lm1ES5_S6_EESF_bSD_ --------------------------
	.section	.nv.constant2._ZN2at6native26batch_norm_backward_kernelIfffiEEvNS_27GenericPackedTensorAccessorIKT_Lm3ENS_16DefaultPtrTraitsET2_EES7_NS2_IS3_Lm3ES5_S6_EENS2_IT0_Lm1ES5_S6_EESA_NS2_IKS9_Lm1ES5_S6_EESC_SC_NS2_IKT1_Lm1ES5_S6_EESF_bSD_,"a",@progbits
	.sectionflags	@""
	.align	4
.nv.constant2._ZN2at6native26batch_norm_backward_kernelIfffiEEvNS_27GenericPackedTensorAccessorIKT_Lm3ENS_16DefaultPtrTraitsET2_EES7_NS2_IS3_Lm3ES5_S6_EENS2_IT0_Lm1ES5_S6_EESA_NS2_IKS9_Lm1ES5_S6_EESC_SC_NS2_IKT1_Lm1ES5_S6_EESF_bSD_:
        /*0000*/ 	.byte	0x00, 0x00, 0x00, 0xf0, 0xff, 0xff, 0x0f, 0x38


//--------------------- .nv.constant0._ZN2at6native26batch_norm_backward_kernelIfffiEEvNS_27GenericPackedTensorAccessorIKT_Lm3ENS_16DefaultPtrTraitsET2_EES7_NS2_IS3_Lm3ES5_S6_EENS2_IT0_Lm1ES5_S6_EESA_NS2_IKS9_Lm1ES5_S6_EESC_SC_NS2_IKT1_Lm1ES5_S6_EESF_bSD_ --------------------------
	.section	.nv.constant0._ZN2at6native26batch_norm_backward_kernelIfffiEEvNS_27GenericPackedTensorAccessorIKT_Lm3ENS_16DefaultPtrTraitsET2_EES7_NS2_IS3_Lm3ES5_S6_EENS2_IT0_Lm1ES5_S6_EESA_NS2_IKS9_Lm1ES5_S6_EESC_SC_NS2_IKT1_Lm1ES5_S6_EESF_bSD_,"a",@progbits
	.sectionflags	@""
	.align	4
.nv.constant0._ZN2at6native26batch_norm_backward_kernelIfffiEEvNS_27GenericPackedTensorAccessorIKT_Lm3ENS_16DefaultPtrTraitsET2_EES7_NS2_IS3_Lm3ES5_S6_EENS2_IT0_Lm1ES5_S6_EESA_NS2_IKS9_Lm1ES5_S6_EESC_SC_NS2_IKT1_Lm1ES5_S6_EESF_bSD_:
	.zero		568


//--------------------- .nv.constant0._ZN2at6native26batch_norm_backward_kernelIdddiEEvNS_27GenericPackedTensorAccessorIKT_Lm3ENS_16DefaultPtrTraitsET2_EES7_NS2_IS3_Lm3ES5_S6_EENS2_IT0_Lm1ES5_S6_EESA_NS2_IKS9_Lm1ES5_S6_EESC_SC_NS2_IKT1_Lm1ES5_S6_EESF_bSD_ --------------------------
	.section	.nv.constant0._ZN2at6native26batch_norm_backward_kernelIdddiEEvNS_27GenericPackedTensorAccessorIKT_Lm3ENS_16DefaultPtrTraitsET2_EES7_NS2_IS3_Lm3ES5_S6_EENS2_IT0_Lm1ES5_S6_EESA_NS2_IKS9_Lm1ES5_S6_EESC_SC_NS2_IKT1_Lm1ES5_S6_EESF_bSD_,"a",@progbits
	.sectionflags	@""
	.align	4
.nv.constant0._ZN2at6native26batch_norm_backward_kernelIdddiEEvNS_27GenericPackedTensorAccessorIKT_Lm3ENS_16DefaultPtrTraitsET2_EES7_NS2_IS3_Lm3ES5_S6_EENS2_IT0_Lm1ES5_S6_EESA_NS2_IKS9_Lm1ES5_S6_EESC_SC_NS2_IKT1_Lm1ES5_S6_EESF_bSD_:
	.zero		576


//--------------------- .nv.constant2._ZN2at6native18elementwise_kernelILi128ELi4EZNS0_15gpu_kernel_implIZZZNS0_49_GLOBAL__N__b919a28f_16_Normalization_cu_5c38458722batch_norm_calc_invstdERKNS_6TensorES6_dENKUlvE_clEvENKUlvE2_clEvEUlN3c108BFloat16EE_EEvRNS_18TensorIteratorBaseERKT_EUliE_EEviT1_ --------------------------
	.section	.nv.constant2._ZN2at6native18elementwise_kernelILi128ELi4EZNS0_15gpu_kernel_implIZZZNS0_49_GLOBAL__N__b919a28f_16_Normalization_cu_5c38458722batch_norm_calc_invstdERKNS_6TensorES6_dENKUlvE_clEvENKUlvE2_clEvEUlN3c108BFloat16EE_EEvRNS_18TensorIteratorBaseERKT_EUliE_EEviT1_,"a",@progbits
	.sectionflags	@""
	.align	4
.nv.constant2._ZN2at6native18elementwise_kernelILi128ELi4EZNS0_15gpu_kernel_implIZZZNS0_49_GLOBAL__N__b919a28f_16_Normalization_cu_5c38458722batch_norm_calc_invstdERKNS_6TensorES6_dENKUlvE_clEvENKUlvE2_clEvEUlN3c108BFloat16EE_EEvRNS_18TensorIteratorBaseERKT_EUliE_EEviT1_:
        /*0000*/ 	.byte	0x00, 0x00, 0x00, 0xf0, 0xff, 0xff, 0x0f, 0x38


//--------------------- .nv.constant0._ZN2at6native18elementwise_kernelILi128ELi4EZNS0_15gpu_kernel_implIZZZNS0_49_GLOBAL__N__b919a28f_16_Normalization_cu_5c38458722batch_norm_calc_invstdERKNS_6TensorES6_dENKUlvE_clEvENKUlvE2_clEvEUlN3c108BFloat16EE_EEvRNS_18TensorIteratorBaseERKT_EUliE_EEviT1_ --------------------------
	.section	.nv.constant0._ZN2at6native18elementwise_kernelILi128ELi4EZNS0_15gpu_kernel_implIZZZNS0_49_GLOBAL__N__b919a28f_16_Normalization_cu_5c38458722batch_norm_calc_invstdERKNS_6TensorES6_dENKUlvE_clEvENKUlvE2_clEvEUlN3c108BFloat16EE_EEvRNS_18TensorIteratorBaseERKT_EUliE_EEviT1_,"a",@progbits
	.sectionflags	@""
	.align	4
.nv.constant0._ZN2at6native18elementwise_kernelILi128ELi4EZNS0_15gpu_kernel_implIZZZNS0_49_GLOBAL__N__b919a28f_16_Normalization_cu_5c38458722batch_norm_calc_invstdERKNS_6TensorES6_dENKUlvE_clEvENKUlvE2_clEvEUlN3c108BFloat16EE_EEvRNS_18TensorIteratorBaseERKT_EUliE_EEviT1_:
	.zero		912


//--------------------- .nv.constant2._ZN2at6native27unrolled_elementwise_kernelIZZZNS0_49_GLOBAL__N__b919a28f_16_Normalization_cu_5c38458722batch_norm_calc_invstdERKNS_6TensorES5_dENKUlvE_clEvENKUlvE2_clEvEUlN3c108BFloat16EE_St5arrayIPcLm2EELi4E23TrivialOffsetCalculatorILi1EjESF_NS0_6memory12LoadWithCastILi1EEENSG_13StoreWithCastILi1EEEEEviT_T0_T2_T3_T4_T5_ --------------------------
	.section	.nv.constant2._ZN2at6native27unrolled_elementwise_kernelIZZZNS0_49_GLOBAL__N__b919a28f_16_Normalization_cu_5c38458722batch_norm_calc_invstdERKNS_6TensorES5_dENKUlvE_clEvENKUlvE2_clEvEUlN3c108BFloat16EE_St5arrayIPcLm2EELi4E23TrivialOffsetCalculatorILi1EjESF_NS0_6memory12LoadWithCastILi1EEENSG_13StoreWithCastILi1EEEEEviT_T0_T2_T3_T4_T5_,"a",@progbits
	.sectionflags	@""
	.align	4
.nv.constant2._ZN2at6native27unrolled_elementwise_kernelIZZZNS0_49_GLOBAL__N__b919a28f_16_Normalization_cu_5c38458722batch_norm_calc_invstdERKNS_6TensorES5_dENKUlvE_clEvENKUlvE2_clEvEUlN3c108BFloat16EE_St5arrayIPcLm2EELi4E23TrivialOffsetCalculatorILi1EjESF_NS0_6memory12LoadWithCastILi1EEENSG_13StoreWithCastILi1EEEEEviT_T0_T2_T3_T4_T5_:
        /*0000*/ 	.byte	0x00, 0x00, 0x00, 0xf0, 0xff, 0xff, 0x0f, 0x38


//--------------------- .nv.constant0._ZN2at6native27unrolled_elementwise_kernelIZZZNS0_49_GLOBAL__N__b919a28f_16_Normalization_cu_5c38458722batch_norm_calc_invstdERKNS_6TensorES5_dENKUlvE_clEvENKUlvE2_clEvEUlN3c108BFloat16EE_St5arrayIPcLm2EELi4E23TrivialOffsetCalculatorILi1EjESF_NS0_6memory12LoadWithCastILi1EEENSG_13StoreWithCastILi1EEEEEviT_T0_T2_T3_T4_T5_ --------------------------
	.section	.nv.constant0._ZN2at6native27unrolled_elementwise_kernelIZZZNS0_49_GLOBAL__N__b919a28f_16_Normalization_cu_5c38458722batch_norm_calc_invstdERKNS_6TensorES5_dENKUlvE_clEvENKUlvE2_clEvEUlN3c108BFloat16EE_St5arrayIPcLm2EELi4E23TrivialOffsetCalculatorILi1EjESF_NS0_6memory12LoadWithCastILi1EEENSG_13StoreWithCastILi1EEEEEviT_T0_T2_T3_T4_T5_,"a",@progbits
	.sectionflags	@""
	.align	4
.nv.constant0._ZN2at6native27unrolled_elementwise_kernelIZZZNS0_49_GLOBAL__N__b919a28f_16_Normalization_cu_5c38458722batch_norm_calc_invstdERKNS_6TensorES5_dENKUlvE_clEvENKUlvE2_clEvEUlN3c108BFloat16EE_St5arrayIPcLm2EELi4E23TrivialOffsetCalculatorILi1EjESF_NS0_6memory12LoadWithCastILi1EEENSG_13StoreWithCastILi1EEEEEviT_T0_T2_T3_T4_T5_:
	.zero		412


//--------------------- .nv.constant0._ZN2at6native18elementwise_kernelILi128ELi2EZNS0_22gpu_kernel_impl_nocastIZZZNS0_49_GLOBAL__N__b919a28f_16_Normalization_cu_5c38458722batch_norm_calc_invstdERKNS_6TensorES6_dENKUlvE_clEvENKUlvE2_clEvEUlN3c108BFloat16EE_EEvRNS_18TensorIteratorBaseERKT_EUliE_EEviT1_ --------------------------
	.section	.nv.constant0._ZN2at6native18elementwise_kernelILi128ELi2EZNS0_22gpu_kernel_impl_nocastIZZZNS0_49_GLOBAL__N__b919a28f_16_Normalization_cu_5c38458722batch_norm_calc_invstdERKNS_6TensorES6_dENKUlvE_clEvENKUlvE2_clEvEUlN3c108BFloat16EE_EEvRNS_18TensorIteratorBaseERKT_EUliE_EEviT1_,"a",@progbits
	.sectionflags	@""
	.align	4
.nv.constant0._ZN2at6native18elementwise_kernelILi128ELi2EZNS0_22gpu_kernel_impl_nocastIZZZNS0_49_GLOBAL__N__b919a28f_16_Normalization_cu_5c38458722batch_norm_calc_invstdERKNS_6TensorES6_dENKUlvE_clEvENKUlvE2_clEvEUlN3c108BFloat16EE_EEvRNS_18TensorIteratorBaseERKT_EUliE_EEviT1_:
	.zero		904


//--------------------- .nv.constant0._ZN2at6native27unrolled_elementwise_kernelIZZZNS0_49_GLOBAL__N__b919a28f_16_Normalization_cu_5c38458722batch_norm_calc_invstdERKNS_6TensorES5_dENKUlvE_clEvENKUlvE2_clEvEUlN3c108BFloat16EE_St5arrayIPcLm2EELi4E23TrivialOffsetCalculatorILi1EjESF_NS0_6memory15LoadWithoutCastENSG_16StoreWithoutCastEEEviT_T0_T2_T3_T4_T5_ --------------------------
	.section	.nv.constant0._ZN2at6native27unrolled_elementwise_kernelIZZZNS0_49_GLOBAL__N__b919a28f_16_Normalization_cu_5c38458722batch_norm_calc_invstdERKNS_6TensorES5_dENKUlvE_clEvENKUlvE2_clEvEUlN3c108BFloat16EE_St5arrayIPcLm2EELi4E23TrivialOffsetCalculatorILi1EjESF_NS0_6memory15LoadWithoutCastENSG_16StoreWithoutCastEEEviT_T0_T2_T3_T4_T5_,"a",@progbits
	.sectionflags	@""
	.align	4
.nv.constant0._ZN2at6native27unrolled_elementwise_kernelIZZZNS0_49_GLOBAL__N__b919a28f_16_Normalization_cu_5c38458722batch_norm_calc_invstdERKNS_6TensorES5_dENKUlvE_clEvENKUlvE2_clEvEUlN3c108BFloat16EE_St5arrayIPcLm2EELi4E23TrivialOffsetCalculatorILi1EjESF_NS0_6memory15LoadWithoutCastENSG_16StoreWithoutCastEEEviT_T0_T2_T3_T4_T5_:
	.zero		396


//--------------------- .nv.constant0._ZN2at6native29vectorized_elementwise_kernelILi2EZZZNS0_49_GLOBAL__N__b919a28f_16_Normalization_cu_5c38458722batch_norm_calc_invstdERKNS_6TensorES5_dENKUlvE_clEvENKUlvE2_clEvEUlN3c108BFloat16EE_St5arrayIPcLm2EEEEviT0_T1_ --------------------------
	.section	.nv.constant0._ZN2at6native29vectorized_elementwise_kernelILi2EZZZNS0_49_GLOBAL__N__b919a28f_16_Normalization_cu_5c38458722batch_norm_calc_invstdERKNS_6TensorES5_dENKUlvE_clEvENKUlvE2_clEvEUlN3c108BFloat16EE_St5arrayIPcLm2EEEEviT0_T1_,"a",@progbits
	.sectionflags	@""
	.align	4
.nv.constant0._ZN2at6native29vectorized_elementwise_kernelILi2EZZZNS0_49_GLOBAL__N__b919a28f_16_Normalization_cu_5c38458722batch_norm_calc_invstdERKNS_6TensorES5_dENKUlvE_clEvENKUlvE2_clEvEUlN3c108BFloat16EE_St5arrayIPcLm2EEEEviT0_T1_:
	.zero		392


//--------------------- .nv.constant0._ZN2at6native29vectorized_elementwise_kernelILi4EZZZNS0_49_GLOBAL__N__b919a28f_16_Normalization_cu_5c38458722batch_norm_calc_invstdERKNS_6TensorES5_dENKUlvE_clEvENKUlvE2_clEvEUlN3c108BFloat16EE_St5arrayIPcLm2EEEEviT0_T1_ --------------------------
	.section	.nv.constant0._ZN2at6native29vectorized_elementwise_kernelILi4EZZZNS0_49_GLOBAL__N__b919a28f_16_Normalization_cu_5c38458722batch_norm_calc_invstdERKNS_6TensorES5_dENKUlvE_clEvENKUlvE2_clEvEUlN3c108BFloat16EE_St5arrayIPcLm2EEEEviT0_T1_,"a",@progbits
	.sectionflags	@""
	.align	4
.nv.constant0._ZN2at6native29vectorized_elementwise_kernelILi4EZZZNS0_49_GLOBAL__N__b919a28f_16_Normalization_cu_5c38458722batch_norm_calc_invstdERKNS_6TensorES5_dENKUlvE_clEvENKUlvE2_clEvEUlN3c108BFloat16EE_St5arrayIPcLm2EEEEviT0_T1_:
	.zero		392


//--------------------- .nv.constant0._ZN2at6native29vectorized_elementwise_kernelILi8EZZZNS0_49_GLOBAL__N__b919a28f_16_Normalization_cu_5c38458722batch_norm_calc_invstdERKNS_6TensorES5_dENKUlvE_clEvENKUlvE2_clEvEUlN3c108BFloat16EE_St5arrayIPcLm2EEEEviT0_T1_ --------------------------
	.section	.nv.constant0._ZN2at6native29vectorized_elementwise_kernelILi8EZZZNS0_49_GLOBAL__N__b919a28f_16_Normalization_cu_5c38458722batch_norm_calc_invstdERKNS_6TensorES5_dENKUlvE_clEvENKUlvE2_clEvEUlN3c108BFloat16EE_St5arrayIPcLm2EEEEviT0_T1_,"a",@progbits
	.sectionflags	@""
	.align	4
.nv.constant0._ZN2at6native29vectorized_elementwise_kernelILi8EZZZNS0_49_GLOBAL__N__b919a28f_16_Normalization_cu_5c38458722batch_norm_calc_invstdERKNS_6TensorES5_dENKUlvE_clEvENKUlvE2_clEvEUlN3c108BFloat16EE_St5arrayIPcLm2EEEEviT0_T1_:
	.zero		392


//--------------------- .nv.constant2._ZN2at6native18elementwise_kernelILi128ELi4EZNS0_15gpu_kernel_implIZZZNS0_49_GLOBAL__N__b919a28f_16_Normalization_cu_5c38458722batch_norm_calc_invstdERKNS_6TensorES6_dENKUlvE_clEvENKUlvE1_clEvEUlN3c104HalfEE_EEvRNS_18TensorIteratorBaseERKT_EUliE_EEviT1_ --------------------------
	.section	.nv.constant2._ZN2at6native18elementwise_kernelILi128ELi4EZNS0_15gpu_kernel_implIZZZNS0_49_GLOBAL__N__b919a28f_16_Normalization_cu_5c38458722batch_norm_calc_invstdERKNS_6TensorES6_dENKUlvE_clEvENKUlvE1_clEvEUlN3c104HalfEE_EEvRNS_18TensorIteratorBaseERKT_EUliE_EEviT1_,"a",@progbits
	.sectionflags	@""
	.align	4
.nv.constant2._ZN2at6native18elementwise_kernelILi128ELi4EZNS0_15gpu_kernel_implIZZZNS0_49_GLOBAL__N__b919a28f_16_Normalization_cu_5c38458722batch_norm_calc_invstdERKNS_6TensorES6_dENKUlvE_clEvENKUlvE1_clEvEUlN3c104HalfEE_EEvRNS_18TensorIteratorBaseERKT_EUliE_EEviT1_:
        /*0000*/ 	.byte	0x00, 0x00, 0x00, 0xf0, 0xff, 0xff, 0x0f, 0x38


//--------------------- .nv.constant0._ZN2at6native18elementwise_kernelILi128ELi4EZNS0_15gpu_kernel_implIZZZNS0_49_GLOBAL__N__b919a28f_16_Normalization_cu_5c38458722batch_norm_calc_invstdERKNS_6TensorES6_dENKUlvE_clEvENKUlvE1_clEvEUlN3c104HalfEE_EEvRNS_18TensorIteratorBaseERKT_EUliE_EEviT1_ --------------------------
	.section	.nv.constant0._ZN2at6native18elementwise_kernelILi128ELi4EZNS0_15gpu_kernel_implIZZZNS0_49_GLOBAL__N__b919a28f_16_Normalization_cu_5c38458722batch_norm_calc_invstdERKNS_6TensorES6_dENKUlvE_clEvENKUlvE1_clEvEUlN3c104HalfEE_EEvRNS_18TensorIteratorBaseERKT_EUliE_EEviT1_,"a",@progbits
	.sectionflags	@""
	.align	4
.nv.constant0._ZN2at6native18elementwise_kernelILi128ELi4EZNS0_15gpu_kernel_implIZZZNS0_49_GLOBAL__N__b919a28f_16_Normalization_cu_5c38458722batch_norm_calc_invstdERKNS_6TensorES6_dENKUlvE_clEvENKUlvE1_clEvEUlN3c104HalfEE_EEvRNS_18TensorIteratorBaseERKT_EUliE_EEviT1_:
	.zero		912


//--------------------- .nv.constant2._ZN2at6native27unrolled_elementwise_kernelIZZZNS0_49_GLOBAL__N__b919a28f_16_Normalization_cu_5c38458722batch_norm_calc_invstdERKNS_6TensorES5_dENKUlvE_clEvENKUlvE1_clEvEUlN3c104HalfEE_St5arrayIPcLm2EELi4E23TrivialOffsetCalculatorILi1EjESF_NS0_6memory12LoadWithCastILi1EEENSG_13StoreWithCastILi1EEEEEviT_T0_T2_T3_T4_T5_ --------------------------
	.section	.nv.constant2._ZN2at6native27unrolled_elementwise_kernelIZZZNS0_49_GLOBAL__N__b919a28f_16_Normalization_cu_5c38458722batch_norm_calc_invstdERKNS_6TensorES5_dENKUlvE_clEvENKUlvE1_clEvEUlN3c104HalfEE_St5arrayIPcLm2EELi4E23TrivialOffsetCalculatorILi1EjESF_NS0_6memory12LoadWithCastILi1EEENSG_13StoreWithCastILi1EEEEEviT_T0_T2_T3_T4_T5_,"a",@progbits
	.sectionflags	@""
	.align	4
.nv.constant2._ZN2at6native27unrolled_elementwise_kernelIZZZNS0_49_GLOBAL__N__b919a28f_16_Normalization_cu_5c38458722batch_norm_calc_invstdERKNS_6TensorES5_dENKUlvE_clEvENKUlvE1_clEvEUlN3c104HalfEE_St5arrayIPcLm2EELi4E23TrivialOffsetCalculatorILi1EjESF_NS0_6memory12LoadWithCastILi1EEENSG_13StoreWithCastILi1EEEEEviT_T0_T2_T3_T4_T5_:
        /*0000*/ 	.byte	0x00, 0x00, 0x00, 0xf0, 0xff, 0xff, 0x0f, 0x38


//--------------------- .nv.constant0._ZN2at6native27unrolled_elementwise_kernelIZZZNS0_49_GLOBAL__N__b919a28f_16_Normalization_cu_5c38458722batch_norm_calc_invstdERKNS_6TensorES5_dENKUlvE_clEvENKUlvE1_clEvEUlN3c104HalfEE_St5arrayIPcLm2EELi4E23TrivialOffsetCalculatorILi1EjESF_NS0_6memory12LoadWithCastILi1EEENSG_13StoreWithCastILi1EEEEEviT_T0_T2_T3_T4_T5_ --------------------------
	.section	.nv.constant0._ZN2at6native27unrolled_elementwise_kernelIZZZNS0_49_GLOBAL__N__b919a28f_16_Normalization_cu_5c38458722batch_norm_calc_invstdERKNS_6TensorES5_dENKUlvE_clEvENKUlvE1_clEvEUlN3c104HalfEE_St5arrayIPcLm2EELi4E23TrivialOffsetCalculatorILi1EjESF_NS0_6memory12LoadWithCastILi1EEENSG_13StoreWithCastILi1EEEEEviT_T0_T2_T3_T4_T5_,"a",@progbits
	.sectionflags	@""
	.align	4
.nv.constant0._ZN2at6native27unrolled_elementwise_kernelIZZZNS0_49_GLOBAL__N__b919a28f_16_Normalization_cu_5c38458722batch_norm_calc_invstdERKNS_6TensorES5_dENKUlvE_clEvENKUlvE1_clEvEUlN3c104HalfEE_St5arrayIPcLm2EELi4E23TrivialOffsetCalculatorILi1EjESF_NS0_6memory12LoadWithCastILi1EEENSG_13StoreWithCastILi1EEEEEviT_T0_T2_T3_T4_T5_:
	.zero		412


//--------------------- .nv.constant0._ZN2at6native18elementwise_kernelILi128ELi2EZNS0_22gpu_kernel_impl_nocastIZZZNS0_49_GLOBAL__N__b919a28f_16_Normalization_cu_5c38458722batch_norm_calc_invstdERKNS_6TensorES6_dENKUlvE_clEvENKUlvE1_clEvEUlN3c104HalfEE_EEvRNS_18TensorIteratorBaseERKT_EUliE_EEviT1_ --------------------------
	.section	.nv.constant0._ZN2at6native18elementwise_kernelILi128ELi2EZNS0_22gpu_kernel_impl_nocastIZZZNS0_49_GLOBAL__N__b919a28f_16_Normalization_cu_5c38458722batch_norm_calc_invstdERKNS_6TensorES6_dENKUlvE_clEvENKUlvE1_clEvEUlN3c104HalfEE_EEvRNS_18TensorIteratorBaseERKT_EUliE_EEviT1_,"a",@progbits
	.sectionflags	@""
	.align	4
.nv.constant0._ZN2at6native18elementwise_kernelILi128ELi2EZNS0_22gpu_kernel_impl_nocastIZZZNS0_49_GLOBAL__N__b919a28f_16_Normalization_cu_5c38458722batch_norm_calc_invstdERKNS_6TensorES6_dENKUlvE_clEvENKUlvE1_clEvEUlN3c104HalfEE_EEvRNS_18TensorIteratorBaseERKT_EUliE_EEviT1_:
	.zero		904


//--------------------- .nv.constant0._ZN2at6native27unrolled_elementwise_kernelIZZZNS0_49_GLOBAL__N__b919a28f_16_Normalization_cu_5c38458722batch_norm_calc_invstdERKNS_6TensorES5_dENKUlvE_clEvENKUlvE1_clEvEUlN3c104HalfEE_St5arrayIPcLm2EELi4E23TrivialOffsetCalculatorILi1EjESF_NS0_6memory15LoadWithoutCastENSG_16StoreWithoutCastEEEviT_T0_T2_T3_T4_T5_ --------------------------
	.section	.nv.constant0._ZN2at6native27unrolled_elementwise_kernelIZZZNS0_49_GLOBAL__N__b919a28f_16_Normalization_cu_5c38458722batch_norm_calc_invstdERKNS_6TensorES5_dENKUlvE_clEvENKUlvE1_clEvEUlN3c104HalfEE_St5arrayIPcLm2EELi4E23TrivialOffsetCalculatorILi1EjESF_NS0_6memory15LoadWithoutCastENSG_16StoreWithoutCastEEEviT_T0_T2_T3_T4_T5_,"a",@progbits
	.sectionflags	@""
	.align	4
.nv.constant0._ZN2at6native27unrolled_elementwise_kernelIZZZNS0_49_GLOBAL__N__b919a28f_16_Normalization_cu_5c38458722batch_norm_calc_invstdERKNS_6TensorES5_dENKUlvE_clEvENKUlvE1_clEvEUlN3c104HalfEE_St5arrayIPcLm2EELi4E23TrivialOffsetCalculatorILi1EjESF_NS0_6memory15LoadWithoutCastENSG_16StoreWithoutCastEEEviT_T0_T2_T3_T4_T5_:
	.zero		396


//--------------------- .nv.constant0._ZN2at6native29vectorized_elementwise_kernelILi2EZZZNS0_49_GLOBAL__N__b919a28f_16_Normalization_cu_5c38458722batch_norm_calc_invstdERKNS_6TensorES5_dENKUlvE_clEvENKUlvE1_clEvEUlN3c104HalfEE_St5arrayIPcLm2EEEEviT0_T1_ --------------------------
	.section	.nv.constant0._ZN2at6native29vectorized_elementwise_kernelILi2EZZZNS0_49_GLOBAL__N__b919a28f_16_Normalization_cu_5c38458722batch_norm_calc_invstdERKNS_6TensorES5_dENKUlvE_clEvENKUlvE1_clEvEUlN3c104HalfEE_St5arrayIPcLm2EEEEviT0_T1_,"a",@progbits
	.sectionflags	@""
	.align	4
.nv.constant0._ZN2at6native29vectorized_elementwise_kernelILi2EZZZNS0_49_GLOBAL__N__b919a28f_16_Normalization_cu_5c38458722batch_norm_calc_invstdERKNS_6TensorES5_dENKUlvE_clEvENKUlvE1_clEvEUlN3c104HalfEE_St5arrayIPcLm2EEEEviT0_T1_:
	.zero		392


//--------------------- .nv.constant0._ZN2at6native29vectorized_elementwise_kernelILi4EZZZNS0_49_GLOBAL__N__b919a28f_16_Normalization_cu_5c38458722batch_norm_calc_invstdERKNS_6TensorES5_dENKUlvE_clEvENKUlvE1_clEvEUlN3c104HalfEE_St5arrayIPcLm2EEEEviT0_T1_ --------------------------
	.section	.nv.constant0._ZN2at6native29vectorized_elementwise_kernelILi4EZZZNS0_49_GLOBAL__N__b919a28f_16_Normalization_cu_5c38458722batch_norm_calc_invstdERKNS_6TensorES5_dENKUlvE_clEvENKUlvE1_clEvEUlN3c104HalfEE_St5arrayIPcLm2EEEEviT0_T1_,"a",@progbits
	.sectionflags	@""
	.align	4
.nv.constant0._ZN2at6native29vectorized_elementwise_kernelILi4EZZZNS0_49_GLOBAL__N__b919a28f_16_Normalization_cu_5c38458722batch_norm_calc_invstdERKNS_6TensorES5_dENKUlvE_clEvENKUlvE1_clEvEUlN3c104HalfEE_St5arrayIPcLm2EEEEviT0_T1_:
	.zero		392


//--------------------- .nv.constant0._ZN2at6native29vectorized_elementwise_kernelILi8EZZZNS0_49_GLOBAL__N__b919a28f_16_Normalization_cu_5c38458722batch_norm_calc_invstdERKNS_6TensorES5_dENKUlvE_clEvENKUlvE1_clEvEUlN3c104HalfEE_St5arrayIPcLm2EEEEviT0_T1_ --------------------------
	.section	.nv.constant0._ZN2at6native29vectorized_elementwise_kernelILi8EZZZNS0_49_GLOBAL__N__b919a28f_16_Normalization_cu_5c38458722batch_norm_calc_invstdERKNS_6TensorES5_dENKUlvE_clEvENKUlvE1_clEvEUlN3c104HalfEE_St5arrayIPcLm2EEEEviT0_T1_,"a",@progbits
	.sectionflags	@""
	.align	4
.nv.constant0._ZN2at6native29vectorized_elementwise_kernelILi8EZZZNS0_49_GLOBAL__N__b919a28f_16_Normalization_cu_5c38458722batch_norm_calc_invstdERKNS_6TensorES5_dENKUlvE_clEvENKUlvE1_clEvEUlN3c104HalfEE_St5arrayIPcLm2EEEEviT0_T1_:
	.zero		392


//--------------------- .nv.constant2._ZN2at6native18elementwise_kernelILi128ELi4EZNS0_15gpu_kernel_implIZZZNS0_49_GLOBAL__N__b919a28f_16_Normalization_cu_5c38458722batch_norm_calc_invstdERKNS_6TensorES6_dENKUlvE_clEvENKUlvE0_clEvEUlfE_EEvRNS_18TensorIteratorBaseERKT_EUliE_EEviT1_ --------------------------
	.section	.nv.constant2._ZN2at6native18elementwise_kernelILi128ELi4EZNS0_15gpu_kernel_implIZZZNS0_49_GLOBAL__N__b919a28f_16_Normalization_cu_5c38458722batch_norm_calc_invstdERKNS_6TensorES6_dENKUlvE_clEvENKUlvE0_clEvEUlfE_EEvRNS_18TensorIteratorBaseERKT_EUliE_EEviT1_,"a",@progbits
	.sectionflags	@""
	.align	4
.nv.constant2._ZN2at6native18elementwise_kernelILi128ELi4EZNS0_15gpu_kernel_implIZZZNS0_49_GLOBAL__N__b919a28f_16_Normalization_cu_5c38458722batch_norm_calc_invstdERKNS_6TensorES6_dENKUlvE_clEvENKUlvE0_clEvEUlfE_EEvRNS_18TensorIteratorBaseERKT_EUliE_EEviT1_:
        /*0000*/ 	.byte	0x00, 0x00, 0x00, 0xf0, 0xff, 0xff, 0x0f, 0x38


//--------------------- .nv.constant0._ZN2at6native18elementwise_kernelILi128ELi4EZNS0_15gpu_kernel_implIZZZNS0_49_GLOBAL__N__b919a28f_16_Normalization_cu_5c38458722batch_norm_calc_invstdERKNS_6TensorES6_dENKUlvE_clEvENKUlvE0_clEvEUlfE_EEvRNS_18TensorIteratorBaseERKT_EUliE_EEviT1_ --------------------------
	.section	.nv.constant0._ZN2at6native18elementwise_kernelILi128ELi4EZNS0_15gpu_kernel_implIZZZNS0_49_GLOBAL__N__b919a28f_16_Normalization_cu_5c38458722batch_norm_calc_invstdERKNS_6TensorES6_dENKUlvE_clEvENKUlvE0_clEvEUlfE_EEvRNS_18TensorIteratorBaseERKT_EUliE_EEviT1_,"a",@progbits
	.sectionflags	@""
	.align	4
.nv.constant0._ZN2at6native18elementwise_kernelILi128ELi4EZNS0_15gpu_kernel_implIZZZNS0_49_GLOBAL__N__b919a28f_16_Normalization_cu_5c38458722batch_norm_calc_invstdERKNS_6TensorES6_dENKUlvE_clEvENKUlvE0_clEvEUlfE_EEvRNS_18TensorIteratorBaseERKT_EUliE_EEviT1_:
	.zero		912


//--------------------- .nv.constant2._ZN2at6native27unrolled_elementwise_kernelIZZZNS0_49_GLOBAL__N__b919a28f_16_Normalization_cu_5c38458722batch_norm_calc_invstdERKNS_6TensorES5_dENKUlvE_clEvENKUlvE0_clEvEUlfE_St5arrayIPcLm2EELi4E23TrivialOffsetCalculatorILi1EjESD_NS0_6memory12LoadWithCastILi1EEENSE_13StoreWithCastILi1EEEEEviT_T0_T2_T3_T4_T5_ --------------------------
	.section	.nv.constant2._ZN2at6native27unrolled_elementwise_kernelIZZZNS0_49_GLOBAL__N__b919a28f_16_Normalization_cu_5c38458722batch_norm_calc_invstdERKNS_6TensorES5_dENKUlvE_clEvENKUlvE0_clEvEUlfE_St5arrayIPcLm2EELi4E23TrivialOffsetCalculatorILi1EjESD_NS0_6memory12LoadWithCastILi1EEENSE_13StoreWithCastILi1EEEEEviT_T0_T2_T3_T4_T5_,"a",@progbits
	.sectionflags	@""
	.align	4
.nv.constant2._ZN2at6native27unrolled_elementwise_kernelIZZZNS0_49_GLOBAL__N__b919a28f_16_Normalization_cu_5c38458722batch_norm_calc_invstdERKNS_6TensorES5_dENKUlvE_clEvENKUlvE0_clEvEUlfE_St5arrayIPcLm2EELi4E23TrivialOffsetCalculatorILi1EjESD_NS0_6memory12LoadWithCastILi1EEENSE_13StoreWithCastILi1EEEEEviT_T0_T2_T3_T4_T5_:
        /*0000*/ 	.byte	0x00, 0x00, 0x00, 0xf0, 0xff, 0xff, 0x0f, 0x38


//--------------------- .nv.constant0._ZN2at6native27unrolled_elementwise_kernelIZZZNS0_49_GLOBAL__N__b919a28f_16_Normalization_cu_5c38458722batch_norm_calc_invstdERKNS_6TensorES5_dENKUlvE_clEvENKUlvE0_clEvEUlfE_St5arrayIPcLm2EELi4E23TrivialOffsetCalculatorILi1EjESD_NS0_6memory12LoadWithCastILi1EEENSE_13StoreWithCastILi1EEEEEviT_T0_T2_T3_T4_T5_ --------------------------
	.section	.nv.constant0._ZN2at6native27unrolled_elementwise_kernelIZZZNS0_49_GLOBAL__N__b919a28f_16_Normalization_cu_5c38458722batch_norm_calc_invstdERKNS_6TensorES5_dENKUlvE_clEvENKUlvE0_clEvEUlfE_St5arrayIPcLm2EELi4E23TrivialOffsetCalculatorILi1EjESD_NS0_6memory12LoadWithCastILi1EEENSE_13StoreWithCastILi1EEEEEviT_T0_T2_T3_T4_T5_,"a",@progbits
	.sectionflags	@""
	.align	4
.nv.constant0._ZN2at6native27unrolled_elementwise_kernelIZZZNS0_49_GLOBAL__N__b919a28f_16_Normalization_cu_5c38458722batch_norm_calc_invstdERKNS_6TensorES5_dENKUlvE_clEvENKUlvE0_clEvEUlfE_St5arrayIPcLm2EELi4E23TrivialOffsetCalculatorILi1EjESD_NS0_6memory12LoadWithCastILi1EEENSE_13StoreWithCastILi1EEEEEviT_T0_T2_T3_T4_T5_:
	.zero		412


//--------------------- .nv.constant0._ZN2at6native18elementwise_kernelILi128ELi2EZNS0_22gpu_kernel_impl_nocastIZZZNS0_49_GLOBAL__N__b919a28f_16_Normalization_cu_5c38458722batch_norm_calc_invstdERKNS_6TensorES6_dENKUlvE_clEvENKUlvE0_clEvEUlfE_EEvRNS_18TensorIteratorBaseERKT_EUliE_EEviT1_ --------------------------
	.section	.nv.constant0._ZN2at6native18elementwise_kernelILi128ELi2EZNS0_22gpu_kernel_impl_nocastIZZZNS0_49_GLOBAL__N__b919a28f_16_Normalization_cu_5c38458722batch_norm_calc_invstdERKNS_6TensorES6_dENKUlvE_clEvENKUlvE0_clEvEUlfE_EEvRNS_18TensorIteratorBaseERKT_EUliE_EEviT1_,"a",@progbits
	.sectionflags	@""
	.align	4
.nv.constant0._ZN2at6native18elementwise_kernelILi128ELi2EZNS0_22gpu_kernel_impl_nocastIZZZNS0_49_GLOBAL__N__b919a28f_16_Normalization_cu_5c38458722batch_norm_calc_invstdERKNS_6TensorES6_dENKUlvE_clEvENKUlvE0_clEvEUlfE_EEvRNS_18TensorIteratorBaseERKT_EUliE_EEviT1_:
	.zero		904


//--------------------- .nv.constant0._ZN2at6native27unrolled_elementwise_kernelIZZZNS0_49_GLOBAL__N__b919a28f_16_Normalization_cu_5c38458722batch_norm_calc_invstdERKNS_6TensorES5_dENKUlvE_clEvENKUlvE0_clEvEUlfE_St5arrayIPcLm2EELi4E23TrivialOffsetCalculatorILi1EjESD_NS0_6memory15LoadWithoutCastENSE_16StoreWithoutCastEEEviT_T0_T2_T3_T4_T5_ --------------------------
	.section	.nv.constant0._ZN2at6native27unrolled_elementwise_kernelIZZZNS0_49_GLOBAL__N__b919a28f_16_Normalization_cu_5c38458722batch_norm_calc_invstdERKNS_6TensorES5_dENKUlvE_clEvENKUlvE0_clEvEUlfE_St5arrayIPcLm2EELi4E23TrivialOffsetCalculatorILi1EjESD_NS0_6memory15LoadWithoutCastENSE_16StoreWithoutCastEEEviT_T0_T2_T3_T4_T5_,"a",@progbits
	.sectionflags	@""
	.align	4
.nv.constant0._ZN2at6native27unrolled_elementwise_kernelIZZZNS0_49_GLOBAL__N__b919a28f_16_Normalization_cu_5c38458722batch_norm_calc_invstdERKNS_6TensorES5_dENKUlvE_clEvENKUlvE0_clEvEUlfE_St5arrayIPcLm2EELi4E23TrivialOffsetCalculatorILi1EjESD_NS0_6memory15LoadWithoutCastENSE_16StoreWithoutCastEEEviT_T0_T2_T3_T4_T5_:
	.zero		396


//--------------------- .nv.constant0._ZN2at6native29vectorized_elementwise_kernelILi2EZZZNS0_49_GLOBAL__N__b919a28f_16_Normalization_cu_5c38458722batch_norm_calc_invstdERKNS_6TensorES5_dENKUlvE_clEvENKUlvE0_clEvEUlfE_St5arrayIPcLm2EEEEviT0_T1_ --------------------------
	.section	.nv.constant0._ZN2at6native29vectorized_elementwise_kernelILi2EZZZNS0_49_GLOBAL__N__b919a28f_16_Normalization_cu_5c38458722batch_norm_calc_invstdERKNS_6TensorES5_dENKUlvE_clEvENKUlvE0_clEvEUlfE_St5arrayIPcLm2EEEEviT0_T1_,"a",@progbits
	.sectionflags	@""
	.align	4
.nv.constant0._ZN2at6native29vectorized_elementwise_kernelILi2EZZZNS0_49_GLOBAL__N__b919a28f_16_Normalization_cu_5c38458722batch_norm_calc_invstdERKNS_6TensorES5_dENKUlvE_clEvENKUlvE0_clEvEUlfE_St5arrayIPcLm2EEEEviT0_T1_:
	.zero		392


//--------------------- .nv.constant0._ZN2at6native29vectorized_elementwise_kernelILi4EZZZNS0_49_GLOBAL__N__b919a28f_16_Normalization_cu_5c38458722batch_norm_calc_invstdERKNS_6TensorES5_dENKUlvE_clEvENKUlvE0_clEvEUlfE_St5arrayIPcLm2EEEEviT0_T1_ --------------------------
	.section	.nv.constant0._ZN2at6native29vectorized_elementwise_kernelILi4EZZZNS0_49_GLOBAL__N__b919a28f_16_Normalization_cu_5c38458722batch_norm_calc_invstdERKNS_6TensorES5_dENKUlvE_clEvENKUlvE0_clEvEUlfE_St5arrayIPcLm2EEEEviT0_T1_,"a",@progbits
	.sectionflags	@""
	.align	4
.nv.constant0._ZN2at6native29vectorized_elementwise_kernelILi4EZZZNS0_49_GLOBAL__N__b919a28f_16_Normalization_cu_5c38458722batch_norm_calc_invstdERKNS_6TensorES5_dENKUlvE_clEvENKUlvE0_clEvEUlfE_St5arrayIPcLm2EEEEviT0_T1_:
	.zero		392


//--------------------- .nv.constant0._ZN2at6native29vectorized_elementwise_kernelILi8EZZZNS0_49_GLOBAL__N__b919a28f_16_Normalization_cu_5c38458722batch_norm_calc_invstdERKNS_6TensorES5_dENKUlvE_clEvENKUlvE0_clEvEUlfE_St5arrayIPcLm2EEEEviT0_T1_ --------------------------
	.section	.nv.constant0._ZN2at6native29vectorized_elementwise_kernelILi8EZZZNS0_49_GLOBAL__N__b919a28f_16_Normalization_cu_5c38458722batch_norm_calc_invstdERKNS_6TensorES5_dENKUlvE_clEvENKUlvE0_clEvEUlfE_St5arrayIPcLm2EEEEviT0_T1_,"a",@progbits
	.sectionflags	@""
	.align	4
.nv.constant0._ZN2at6native29vectorized_elementwise_kernelILi8EZZZNS0_49_GLOBAL__N__b919a28f_16_Normalization_cu_5c38458722batch_norm_calc_invstdERKNS_6TensorES5_dENKUlvE_clEvENKUlvE0_clEvEUlfE_St5arrayIPcLm2EEEEviT0_T1_:
	.zero		392


//--------------------- .nv.constant2._ZN2at6native18elementwise_kernelILi128ELi4EZNS0_15gpu_kernel_implIZZZNS0_49_GLOBAL__N__b919a28f_16_Normalization_cu_5c38458722batch_norm_calc_invstdERKNS_6TensorES6_dENKUlvE_clEvENKUlvE_clEvEUldE_EEvRNS_18TensorIteratorBaseERKT_EUliE_EEviT1_ --------------------------
	.section	.nv.constant2._ZN2at6native18elementwise_kernelILi128ELi4EZNS0_15gpu_kernel_implIZZZNS0_49_GLOBAL__N__b919a28f_16_Normalization_cu_5c38458722batch_norm_calc_invstdERKNS_6TensorES6_dENKUlvE_clEvENKUlvE_clEvEUldE_EEvRNS_18TensorIteratorBaseERKT_EUliE_EEviT1_,"a",@progbits
	.sectionflags	@""
	.align	4
.nv.constant2._ZN2at6native18elementwise_kernelILi128ELi4EZNS0_15gpu_kernel_implIZZZNS0_49_GLOBAL__N__b919a28f_16_Normalization_cu_5c38458722batch_norm_calc_invstdERKNS_6TensorES6_dENKUlvE_clEvENKUlvE_clEvEUldE_EEvRNS_18TensorIteratorBaseERKT_EUliE_EEviT1_:
        /*0000*/ 	.byte	0x00, 0x00, 0x00, 0xf0, 0xff, 0xff, 0x0f, 0x38


//--------------------- .nv.constant0._ZN2at6native18elementwise_kernelILi128ELi4EZNS0_15gpu_kernel_implIZZZNS0_49_GLOBAL__N__b919a28f_16_Normalization_cu_5c38458722batch_norm_calc_invstdERKNS_6TensorES6_dENKUlvE_clEvENKUlvE_clEvEUldE_EEvRNS_18TensorIteratorBaseERKT_EUliE_EEviT1_ --------------------------
	.section	.nv.constant0._ZN2at6native18elementwise_kernelILi128ELi4EZNS0_15gpu_kernel_implIZZZNS0_49_GLOBAL__N__b919a28f_16_Normalization_cu_5c38458722batch_norm_calc_invstdERKNS_6TensorES6_dENKUlvE_clEvENKUlvE_clEvEUldE_EEvRNS_18TensorIteratorBaseERKT_EUliE_EEviT1_,"a",@progbits
	.sectionflags	@""
	.align	4
.nv.constant0._ZN2at6native18elementwise_kernelILi128ELi4EZNS0_15gpu_kernel_implIZZZNS0_49_GLOBAL__N__b919a28f_16_Normalization_cu_5c38458722batch_norm_calc_invstdERKNS_6TensorES6_dENKUlvE_clEvENKUlvE_clEvEUldE_EEvRNS_18TensorIteratorBaseERKT_EUliE_EEviT1_:
	.zero		912


//--------------------- .nv.constant2._ZN2at6native27unrolled_elementwise_kernelIZZZNS0_49_GLOBAL__N__b919a28f_16_Normalization_cu_5c38458722batch_norm_calc_invstdERKNS_6TensorES5_dENKUlvE_clEvENKUlvE_clEvEUldE_St5arrayIPcLm2EELi4E23TrivialOffsetCalculatorILi1EjESD_NS0_6memory12LoadWithCastILi1EEENSE_13StoreWithCastILi1EEEEEviT_T0_T2_T3_T4_T5_ --------------------------
	.section	.nv.constant2._ZN2at6native27unrolled_elementwise_kernelIZZZNS0_49_GLOBAL__N__b919a28f_16_Normalization_cu_5c38458722batch_norm_calc_invstdERKNS_6TensorES5_dENKUlvE_clEvENKUlvE_clEvEUldE_St5arrayIPcLm2EELi4E23TrivialOffsetCalculatorILi1EjESD_NS0_6memory12LoadWithCastILi1EEENSE_13StoreWithCastILi1EEEEEviT_T0_T2_T3_T4_T5_,"a",@progbits
	.sectionflags	@""
	.align	4
.nv.constant2._ZN2at6native27unrolled_elementwise_kernelIZZZNS0_49_GLOBAL__N__b919a28f_16_Normalization_cu_5c38458722batch_norm_calc_invstdERKNS_6TensorES5_dENKUlvE_clEvENKUlvE_clEvEUldE_St5arrayIPcLm2EELi4E23TrivialOffsetCalculatorILi1EjESD_NS0_6memory12LoadWithCastILi1EEENSE_13StoreWithCastILi1EEEEEviT_T0_T2_T3_T4_T5_:
        /*0000*/ 	.byte	0x00, 0x00, 0x00, 0xf0, 0xff, 0xff, 0x0f, 0x38


//--------------------- .nv.constant0._ZN2at6native27unrolled_elementwise_kernelIZZZNS0_49_GLOBAL__N__b919a28f_16_Normalization_cu_5c38458722batch_norm_calc_invstdERKNS_6TensorES5_dENKUlvE_clEvENKUlvE_clEvEUldE_St5arrayIPcLm2EELi4E23TrivialOffsetCalculatorILi1EjESD_NS0_6memory12LoadWithCastILi1EEENSE_13StoreWithCastILi1EEEEEviT_T0_T2_T3_T4_T5_ --------------------------
	.section	.nv.constant0._ZN2at6native27unrolled_elementwise_kernelIZZZNS0_49_GLOBAL__N__b919a28f_16_Normalization_cu_5c38458722batch_norm_calc_invstdERKNS_6TensorES5_dENKUlvE_clEvENKUlvE_clEvEUldE_St5arrayIPcLm2EELi4E23TrivialOffsetCalculatorILi1EjESD_NS0_6memory12LoadWithCastILi1EEENSE_13StoreWithCastILi1EEEEEviT_T0_T2_T3_T4_T5_,"a",@progbits
	.sectionflags	@""
	.align	4
.nv.constant0._ZN2at6native27unrolled_elementwise_kernelIZZZNS0_49_GLOBAL__N__b919a28f_16_Normalization_cu_5c38458722batch_norm_calc_invstdERKNS_6TensorES5_dENKUlvE_clEvENKUlvE_clEvEUldE_St5arrayIPcLm2EELi4E23TrivialOffsetCalculatorILi1EjESD_NS0_6memory12LoadWithCastILi1EEENSE_13StoreWithCastILi1EEEEEviT_T0_T2_T3_T4_T5_:
	.zero		412


//--------------------- .nv.constant0._ZN2at6native18elementwise_kernelILi128ELi2EZNS0_22gpu_kernel_impl_nocastIZZZNS0_49_GLOBAL__N__b919a28f_16_Normalization_cu_5c38458722batch_norm_calc_invstdERKNS_6TensorES6_dENKUlvE_clEvENKUlvE_clEvEUldE_EEvRNS_18TensorIteratorBaseERKT_EUliE_EEviT1_ --------------------------
	.section	.nv.constant0._ZN2at6native18elementwise_kernelILi128ELi2EZNS0_22gpu_kernel_impl_nocastIZZZNS0_49_GLOBAL__N__b919a28f_16_Normalization_cu_5c38458722batch_norm_calc_invstdERKNS_6TensorES6_dENKUlvE_clEvENKUlvE_clEvEUldE_EEvRNS_18TensorIteratorBaseERKT_EUliE_EEviT1_,"a",@progbits
	.sectionflags	@""
	.align	4
.nv.constant0._ZN2at6native18elementwise_kernelILi128ELi2EZNS0_22gpu_kernel_impl_nocastIZZZNS0_49_GLOBAL__N__b919a28f_16_Normalization_cu_5c38458722batch_norm_calc_invstdERKNS_6TensorES6_dENKUlvE_clEvENKUlvE_clEvEUldE_EEvRNS_18TensorIteratorBaseERKT_EUliE_EEviT1_:
	.zero		904


//--------------------- .nv.constant0._ZN2at6native27unrolled_elementwise_kernelIZZZNS0_49_GLOBAL__N__b919a28f_16_Normalization_cu_5c38458722batch_norm_calc_invstdERKNS_6TensorES5_dENKUlvE_clEvENKUlvE_clEvEUldE_St5arrayIPcLm2EELi4E23TrivialOffsetCalculatorILi1EjESD_NS0_6memory15LoadWithoutCastENSE_16StoreWithoutCastEEEviT_T0_T2_T3_T4_T5_ --------------------------
	.section	.nv.constant0._ZN2at6native27unrolled_elementwise_kernelIZZZNS0_49_GLOBAL__N__b919a28f_16_Normalization_cu_5c38458722batch_norm_calc_invstdERKNS_6TensorES5_dENKUlvE_clEvENKUlvE_clEvEUldE_St5arrayIPcLm2EELi4E23TrivialOffsetCalculatorILi1EjESD_NS0_6memory15LoadWithoutCastENSE_16StoreWithoutCastEEEviT_T0_T2_T3_T4_T5_,"a",@progbits
	.sectionflags	@""
	.align	4
.nv.constant0._ZN2at6native27unrolled_elementwise_kernelIZZZNS0_49_GLOBAL__N__b919a28f_16_Normalization_cu_5c38458722batch_norm_calc_invstdERKNS_6TensorES5_dENKUlvE_clEvENKUlvE_clEvEUldE_St5arrayIPcLm2EELi4E23TrivialOffsetCalculatorILi1EjESD_NS0_6memory15LoadWithoutCastENSE_16StoreWithoutCastEEEviT_T0_T2_T3_T4_T5_:
	.zero		396


//--------------------- .nv.constant0._ZN2at6native29vectorized_elementwise_kernelILi2EZZZNS0_49_GLOBAL__N__b919a28f_16_Normalization_cu_5c38458722batch_norm_calc_invstdERKNS_6TensorES5_dENKUlvE_clEvENKUlvE_clEvEUldE_St5arrayIPcLm2EEEEviT0_T1_ --------------------------
	.section	.nv.constant0._ZN2at6native29vectorized_elementwise_kernelILi2EZZZNS0_49_GLOBAL__N__b919a28f_16_Normalization_cu_5c38458722batch_norm_calc_invstdERKNS_6TensorES5_dENKUlvE_clEvENKUlvE_clEvEUldE_St5arrayIPcLm2EEEEviT0_T1_,"a",@progbits
	.sectionflags	@""
	.align	4
.nv.constant0._ZN2at6native29vectorized_elementwise_kernelILi2EZZZNS0_49_GLOBAL__N__b919a28f_16_Normalization_cu_5c38458722batch_norm_calc_invstdERKNS_6TensorES5_dENKUlvE_clEvENKUlvE_clEvEUldE_St5arrayIPcLm2EEEEviT0_T1_:
	.zero		392


//--------------------- .nv.constant0._ZN2at6native29vectorized_elementwise_kernelILi4EZZZNS0_49_GLOBAL__N__b919a28f_16_Normalization_cu_5c38458722batch_norm_calc_invstdERKNS_6TensorES5_dENKUlvE_clEvENKUlvE_clEvEUldE_St5arrayIPcLm2EEEEviT0_T1_ --------------------------
	.section	.nv.constant0._ZN2at6native29vectorized_elementwise_kernelILi4EZZZNS0_49_GLOBAL__N__b919a28f_16_Normalization_cu_5c38458722batch_norm_calc_invstdERKNS_6TensorES5_dENKUlvE_clEvENKUlvE_clEvEUldE_St5arrayIPcLm2EEEEviT0_T1_,"a",@progbits
	.sectionflags	@""
	.align	4
.nv.constant0._ZN2at6native29vectorized_elementwise_kernelILi4EZZZNS0_49_GLOBAL__N__b919a28f_16_Normalization_cu_5c38458722batch_norm_calc_invstdERKNS_6TensorES5_dENKUlvE_clEvENKUlvE_clEvEUldE_St5arrayIPcLm2EEEEviT0_T1_:
	.zero		392


//--------------------- .nv.constant0._ZN2at6native29vectorized_elementwise_kernelILi8EZZZNS0_49_GLOBAL__N__b919a28f_16_Normalization_cu_5c38458722batch_norm_calc_invstdERKNS_6TensorES5_dENKUlvE_clEvENKUlvE_clEvEUldE_St5arrayIPcLm2EEEEviT0_T1_ --------------------------
	.section	.nv.constant0._ZN2at6native29vectorized_elementwise_kernelILi8EZZZNS0_49_GLOBAL__N__b919a28f_16_Normalization_cu_5c38458722batch_norm_calc_invstdERKNS_6TensorES5_dENKUlvE_clEvENKUlvE_clEvEUldE_St5arrayIPcLm2EEEEviT0_T1_,"a",@progbits
	.sectionflags	@""
	.align	4
.nv.constant0._ZN2at6native29vectorized_elementwise_kernelILi8EZZZNS0_49_GLOBAL__N__b919a28f_16_Normalization_cu_5c38458722batch_norm_calc_invstdERKNS_6TensorES5_dENKUlvE_clEvENKUlvE_clEvEUldE_St5arrayIPcLm2EEEEviT0_T1_:
	.zero		392


//--------------------- .nv.constant0._ZN2at6native50batch_norm_collect_statistics_channels_last_kernelINS0_3VarEN3c108BFloat16EfLi4EEEvPKT0_PT1_S9_PVS8_PiiiS8_ --------------------------
	.section	.nv.constant0._ZN2at6native50batch_norm_collect_statistics_channels_last_kernelINS0_3VarEN3c108BFloat16EfLi4EEEvPKT0_PT1_S9_PVS8_PiiiS8_,"a",@progbits
	.sectionflags	@""
	.align	4
.nv.constant0._ZN2at6native50batch_norm_collect_statistics_channels_last_kernelINS0_3VarEN3c108BFloat16EfLi4EEEvPKT0_PT1_S9_PVS8_PiiiS8_:
	.zero		404


//--------------------- .nv.constant0._ZN2at6native50batch_norm_collect_statistics_channels_last_kernelINS0_3VarEN3c104HalfEfLi4EEEvPKT0_PT1_S9_PVS8_PiiiS8_ --------------------------
	.section	.nv.constant0._ZN2at6native50batch_norm_collect_statistics_channels_last_kernelINS0_3VarEN3c104HalfEfLi4EEEvPKT0_PT1_S9_PVS8_PiiiS8_,"a",@progbits
	.sectionflags	@""
	.align	4
.nv.constant0._ZN2at6native50batch_norm_collect_statistics_channels_last_kernelINS0_3VarEN3c104HalfEfLi4EEEvPKT0_PT1_S9_PVS8_PiiiS8_:
	.zero		404


//--------------------- .nv.constant0._ZN2at6native50batch_norm_collect_statistics_channels_last_kernelINS0_3VarEffLi4EEEvPKT0_PT1_S7_PVS6_PiiiS6_ --------------------------
	.section	.nv.constant0._ZN2at6native50batch_norm_collect_statistics_channels_last_kernelINS0_3VarEffLi4EEEvPKT0_PT1_S7_PVS6_PiiiS6_,"a",@progbits
	.sectionflags	@""
	.align	4
.nv.constant0._ZN2at6native50batch_norm_collect_statistics_channels_last_kernelINS0_3VarEffLi4EEEvPKT0_PT1_S7_PVS6_PiiiS6_:
	.zero		404


//--------------------- .nv.constant0._ZN2at6native50batch_norm_collect_statistics_channels_last_kernelINS0_3VarEddLi4EEEvPKT0_PT1_S7_PVS6_PiiiS6_ --------------------------
	.section	.nv.constant0._ZN2at6native50batch_norm_collect_statistics_channels_last_kernelINS0_3VarEddLi4EEEvPKT0_PT1_S7_PVS6_PiiiS6_,"a",@progbits
	.sectionflags	@""
	.align	4
.nv.constant0._ZN2at6native50batch_norm_collect_statistics_channels_last_kernelINS0_3VarEddLi4EEEvPKT0_PT1_S7_PVS6_PiiiS6_:
	.zero		408


//--------------------- .nv.constant2._ZN2at6native36batch_norm_collect_statistics_kernelINS0_3VarEN3c108BFloat16ES4_fiEEvNS_27GenericPackedTensorAccessorIKT0_Lm3ENS_17RestrictPtrTraitsET3_EET2_SB_NS5_ISB_Lm1ES8_S9_EESC_ --------------------------
	.section	.nv.constant2._ZN2at6native36batch_norm_collect_statistics_kernelINS0_3VarEN3c108BFloat16ES4_fiEEvNS_27GenericPackedTensorAccessorIKT0_Lm3ENS_17RestrictPtrTraitsET3_EET2_SB_NS5_ISB_Lm1ES8_S9_EESC_,"a",@progbits
	.sectionflags	@""
	.align	4
.nv.constant2._ZN2at6native36batch_norm_collect_statistics_kernelINS0_3VarEN3c108BFloat16ES4_fiEEvNS_27GenericPackedTensorAccessorIKT0_Lm3ENS_17RestrictPtrTraitsET3_EET2_SB_NS5_ISB_Lm1ES8_S9_EESC_:
        /*0000*/ 	.byte	0x00, 0x00, 0x00, 0xf0, 0xff, 0xff, 0x0f, 0x38


//--------------------- .nv.constant0._ZN2at6native36batch_norm_collect_statistics_kernelINS0_3VarEN3c108BFloat16ES4_fiEEvNS_27GenericPackedTensorAccessorIKT0_Lm3ENS_17RestrictPtrTraitsET3_EET2_SB_NS5_ISB_Lm1ES8_S9_EESC_ --------------------------
	.section	.nv.constant0._ZN2at6native36batch_norm_collect_statistics_kernelINS0_3VarEN3c108BFloat16ES4_fiEEvNS_27GenericPackedTensorAccessorIKT0_Lm3ENS_17RestrictPtrTraitsET3_EET2_SB_NS5_ISB_Lm1ES8_S9_EESC_,"a",@progbits
	.sectionflags	@""
	.align	4
.nv.constant0._ZN2at6native36batch_norm_collect_statistics_kernelINS0_3VarEN3c108BFloat16ES4_fiEEvNS_27GenericPackedTensorAccessorIKT0_Lm3ENS_17RestrictPtrTraitsET3_EET2_SB_NS5_ISB_Lm1ES8_S9_EESC_:
	.zero		424


//--------------------- .nv.constant2._ZN2at6native36batch_norm_collect_statistics_kernelINS0_3VarEN3c104HalfES4_fiEEvNS_27GenericPackedTensorAccessorIKT0_Lm3ENS_17RestrictPtrTraitsET3_EET2_SB_NS5_ISB_Lm1ES8_S9_EESC_ --------------------------
	.section	.nv.constant2._ZN2at6native36batch_norm_collect_statistics_kernelINS0_3VarEN3c104HalfES4_fiEEvNS_27GenericPackedTensorAccessorIKT0_Lm3ENS_17RestrictPtrTraitsET3_EET2_SB_NS5_ISB_Lm1ES8_S9_EESC_,"a",@progbits
	.sectionflags	@""
	.align	4
.nv.constant2._ZN2at6native36batch_norm_collect_statistics_kernelINS0_3VarEN3c104HalfES4_fiEEvNS_27GenericPackedTensorAccessorIKT0_Lm3ENS_17RestrictPtrTraitsET3_EET2_SB_NS5_ISB_Lm1ES8_S9_EESC_:
        /*0000*/ 	.byte	0x00, 0x00, 0x00, 0xf0, 0xff, 0xff, 0x0f, 0x38


//--------------------- .nv.constant0._ZN2at6native36batch_norm_collect_statistics_kernelINS0_3VarEN3c104HalfES4_fiEEvNS_27GenericPackedTensorAccessorIKT0_Lm3ENS_17RestrictPtrTraitsET3_EET2_SB_NS5_ISB_Lm1ES8_S9_EESC_ --------------------------
	.section	.nv.constant0._ZN2at6native36batch_norm_collect_statistics_kernelINS0_3VarEN3c104HalfES4_fiEEvNS_27GenericPackedTensorAccessorIKT0_Lm3ENS_17RestrictPtrTraitsET3_EET2_SB_NS5_ISB_Lm1ES8_S9_EESC_,"a",@progbits
	.sectionflags	@""
	.align	4
.nv.constant0._ZN2at6native36batch_norm_collect_statistics_kernelINS0_3VarEN3c104HalfES4_fiEEvNS_27GenericPackedTensorAccessorIKT0_Lm3ENS_17RestrictPtrTraitsET3_EET2_SB_NS5_ISB_Lm1ES8_S9_EESC_:
	.zero		424


//--------------------- .nv.constant2._ZN2at6native36batch_norm_collect_statistics_kernelINS0_3VarEfffiEEvNS_27GenericPackedTensorAccessorIKT0_Lm3ENS_17RestrictPtrTraitsET3_EET2_S9_NS3_IS9_Lm1ES6_S7_EESA_ --------------------------
	.section	.nv.constant2._ZN2at6native36batch_norm_collect_statistics_kernelINS0_3VarEfffiEEvNS_27GenericPackedTensorAccessorIKT0_Lm3ENS_17RestrictPtrTraitsET3_EET2_S9_NS3_IS9_Lm1ES6_S7_EESA_,"a",@progbits
	.sectionflags	@""
	.align	4
.nv.constant2._ZN2at6native36batch_norm_collect_statistics_kernelINS0_3VarEfffiEEvNS_27GenericPackedTensorAccessorIKT0_Lm3ENS_17RestrictPtrTraitsET3_EET2_S9_NS3_IS9_Lm1ES6_S7_EESA_:
        /*0000*/ 	.byte	0x00, 0x00, 0x00, 0xf0, 0xff, 0xff, 0x0f, 0x38


//--------------------- .nv.constant0._ZN2at6native36batch_norm_collect_statistics_kernelINS0_3VarEfffiEEvNS_27GenericPackedTensorAccessorIKT0_Lm3ENS_17RestrictPtrTraitsET3_EET2_S9_NS3_IS9_Lm1ES6_S7_EESA_ --------------------------
	.section	.nv.constant0._ZN2at6native36batch_norm_collect_statistics_kernelINS0_3VarEfffiEEvNS_27GenericPackedTensorAccessorIKT0_Lm3ENS_17RestrictPtrTraitsET3_EET2_S9_NS3_IS9_Lm1ES6_S7_EESA_,"a",@progbits
	.sectionflags	@""
	.align	4
.nv.constant0._ZN2at6native36batch_norm_collect_statistics_kernelINS0_3VarEfffiEEvNS_27GenericPackedTensorAccessorIKT0_Lm3ENS_17RestrictPtrTraitsET3_EET2_S9_NS3_IS9_Lm1ES6_S7_EESA_:
	.zero		424


//--------------------- .nv.constant0._ZN2at6native36batch_norm_collect_statistics_kernelINS0_3VarEdddiEEvNS_27GenericPackedTensorAccessorIKT0_Lm3ENS_17RestrictPtrTraitsET3_EET2_S9_NS3_IS9_Lm1ES6_S7_EESA_ --------------------------
	.section	.nv.constant0._ZN2at6native36batch_norm_collect_statistics_kernelINS0_3VarEdddiEEvNS_27GenericPackedTensorAccessorIKT0_Lm3ENS_17RestrictPtrTraitsET3_EET2_S9_NS3_IS9_Lm1ES6_S7_EESA_,"a",@progbits
	.sectionflags	@""
	.align	4
.nv.constant0._ZN2at6native36batch_norm_collect_statistics_kernelINS0_3VarEdddiEEvNS_27GenericPackedTensorAccessorIKT0_Lm3ENS_17RestrictPtrTraitsET3_EET2_S9_NS3_IS9_Lm1ES6_S7_EESA_:
	.zero		432


//--------------------- .nv.constant2._ZN2at6native18elementwise_kernelILi128ELi4EZNS0_15gpu_kernel_implIZZZNS0_49_GLOBAL__N__b919a28f_16_Normalization_cu_5c38458736batch_norm_elementwise_backward_evalERKNS_6TensorES6_S6_S6_ENKUlvE0_clEvENKUlvE2_clEvEUlN3c108BFloat16EfE_EEvRNS_18TensorIteratorBaseERKT_EUliE_EEviT1_ --------------------------
	.section	.nv.constant2._ZN2at6native18elementwise_kernelILi128ELi4EZNS0_15gpu_kernel_implIZZZNS0_49_GLOBAL__N__b919a28f_16_Normalization_cu_5c38458736batch_norm_elementwise_backward_evalERKNS_6TensorES6_S6_S6_ENKUlvE0_clEvENKUlvE2_clEvEUlN3c108BFloat16EfE_EEvRNS_18TensorIteratorBaseERKT_EUliE_EEviT1_,"a",@progbits
	.sectionflags	@""
	.align	4
.nv.constant2._ZN2at6native18elementwise_kernelILi128ELi4EZNS0_15gpu_kernel_implIZZZNS0_49_GLOBAL__N__b919a28f_16_Normalization_cu_5c38458736batch_norm_elementwise_backward_evalERKNS_6TensorES6_S6_S6_ENKUlvE0_clEvENKUlvE2_clEvEUlN3c108BFloat16EfE_EEvRNS_18TensorIteratorBaseERKT_EUliE_EEviT1_:
        /*0000*/ 	.byte	0x00, 0x00, 0x00, 0xf0, 0xff, 0xff, 0x0f, 0x38


//--------------------- .nv.constant0._ZN2at6native18elementwise_kernelILi128ELi4EZNS0_15gpu_kernel_implIZZZNS0_49_GLOBAL__N__b919a28f_16_Normalization_cu_5c38458736batch_norm_elementwise_backward_evalERKNS_6TensorES6_S6_S6_ENKUlvE0_clEvENKUlvE2_clEvEUlN3c108BFloat16EfE_EEvRNS_18TensorIteratorBaseERKT_EUliE_EEviT1_ --------------------------
	.section	.nv.constant0._ZN2at6native18elementwise_kernelILi128ELi4EZNS0_15gpu_kernel_implIZZZNS0_49_GLOBAL__N__b919a28f_16_Normalization_cu_5c38458736batch_norm_elementwise_backward_evalERKNS_6TensorES6_S6_S6_ENKUlvE0_clEvENKUlvE2_clEvEUlN3c108BFloat16EfE_EEvRNS_18TensorIteratorBaseERKT_EUliE_EEviT1_,"a",@progbits
	.sectionflags	@""
	.align	4
.nv.constant0._ZN2at6native18elementwise_kernelILi128ELi4EZNS0_15gpu_kernel_implIZZZNS0_49_GLOBAL__N__b919a28f_16_Normalization_cu_5c38458736batch_norm_elementwise_backward_evalERKNS_6TensorES6_S6_S6_ENKUlvE0_clEvENKUlvE2_clEvEUlN3c108BFloat16EfE_EEvRNS_18TensorIteratorBaseERKT_EUliE_EEviT1_:
	.zero		1008


//--------------------- .nv.constant2._ZN2at6native27unrolled_elementwise_kernelIZZZNS0_49_GLOBAL__N__b919a28f_16_Normalization_cu_5c38458736batch_norm_elementwise_backward_evalERKNS_6TensorES5_S5_S5_ENKUlvE0_clEvENKUlvE2_clEvEUlN3c108BFloat16EfE_St5arrayIPcLm3EELi4E23TrivialOffsetCalculatorILi2EjESE_ILi1EjENS0_6memory12LoadWithCastILi2EEENSH_13StoreWithCastILi1EEEEEviT_T0_T2_T3_T4_T5_ --------------------------
	.section	.nv.constant2._ZN2at6native27unrolled_elementwise_kernelIZZZNS0_49_GLOBAL__N__b919a28f_16_Normalization_cu_5c38458736batch_norm_elementwise_backward_evalERKNS_6TensorES5_S5_S5_ENKUlvE0_clEvENKUlvE2_clEvEUlN3c108BFloat16EfE_St5arrayIPcLm3EELi4E23TrivialOffsetCalculatorILi2EjESE_ILi1EjENS0_6memory12LoadWithCastILi2EEENSH_13StoreWithCastILi1EEEEEviT_T0_T2_T3_T4_T5_,"a",@progbits
	.sectionflags	@""
	.align	4
.nv.constant2._ZN2at6native27unrolled_elementwise_kernelIZZZNS0_49_GLOBAL__N__b919a28f_16_Normalization_cu_5c38458736batch_norm_elementwise_backward_evalERKNS_6TensorES5_S5_S5_ENKUlvE0_clEvENKUlvE2_clEvEUlN3c108BFloat16EfE_St5arrayIPcLm3EELi4E23TrivialOffsetCalculatorILi2EjESE_ILi1EjENS0_6memory12LoadWithCastILi2EEENSH_13StoreWithCastILi1EEEEEviT_T0_T2_T3_T4_T5_:
        /*0000*/ 	.byte	0x00, 0x00, 0x00, 0xf0, 0xff, 0xff, 0x0f, 0x38


//--------------------- .nv.constant0._ZN2at6native27unrolled_elementwise_kernelIZZZNS0_49_GLOBAL__N__b919a28f_16_Normalization_cu_5c38458736batch_norm_elementwise_backward_evalERKNS_6TensorES5_S5_S5_ENKUlvE0_clEvENKUlvE2_clEvEUlN3c108BFloat16EfE_St5arrayIPcLm3EELi4E23TrivialOffsetCalculatorILi2EjESE_ILi1EjENS0_6memory12LoadWithCastILi2EEENSH_13StoreWithCastILi1EEEEEviT_T0_T2_T3_T4_T5_ --------------------------
	.section	.nv.constant0._ZN2at6native27unrolled_elementwise_kernelIZZZNS0_49_GLOBAL__N__b919a28f_16_Normalization_cu_5c38458736batch_norm_elementwise_backward_evalERKNS_6TensorES5_S5_S5_ENKUlvE0_clEvENKUlvE2_clEvEUlN3c108BFloat16EfE_St5arrayIPcLm3EELi4E23TrivialOffsetCalculatorILi2EjESE_ILi1EjENS0_6memory12LoadWithCastILi2EEENSH_13StoreWithCastILi1EEEEEviT_T0_T2_T3_T4_T5_,"a",@progbits
	.sectionflags	@""
	.align	4
.nv.constant0._ZN2at6native27unrolled_elementwise_kernelIZZZNS0_49_GLOBAL__N__b919a28f_16_Normalization_cu_5c38458736batch_norm_elementwise_backward_evalERKNS_6TensorES5_S5_S5_ENKUlvE0_clEvENKUlvE2_clEvEUlN3c108BFloat16EfE_St5arrayIPcLm3EELi4E23TrivialOffsetCalculatorILi2EjESE_ILi1EjENS0_6memory12LoadWithCastILi2EEENSH_13StoreWithCastILi1EEEEEviT_T0_T2_T3_T4_T5_:
	.zero		408


//--------------------- .nv.constant0._ZN2at6native18elementwise_kernelILi128ELi4EZNS0_22gpu_kernel_impl_nocastIZZZNS0_49_GLOBAL__N__b919a28f_16_Normalization_cu_5c38458736batch_norm_elementwise_backward_evalERKNS_6TensorES6_S6_S6_ENKUlvE0_clEvENKUlvE2_clEvEUlN3c108BFloat16EfE_EEvRNS_18TensorIteratorBaseERKT_EUliE_EEviT1_ --------------------------
	.section	.nv.constant0._ZN2at6native18elementwise_kernelILi128ELi4EZNS0_22gpu_kernel_impl_nocastIZZZNS0_49_GLOBAL__N__b919a28f_16_Normalization_cu_5c38458736batch_norm_elementwise_backward_evalERKNS_6TensorES6_S6_S6_ENKUlvE0_clEvENKUlvE2_clEvEUlN3c108BFloat16EfE_EEvRNS_18TensorIteratorBaseERKT_EUliE_EEviT1_,"a",@progbits
	.sectionflags	@""
	.align	4
.nv.constant0._ZN2at6native18elementwise_kernelILi128ELi4EZNS0_22gpu_kernel_impl_nocastIZZZNS0_49_GLOBAL__N__b919a28f_16_Normalization_cu_5c38458736batch_norm_elementwise_backward_evalERKNS_6TensorES6_S6_S6_ENKUlvE0_clEvENKUlvE2_clEvEUlN3c108BFloat16EfE_EEvRNS_18TensorIteratorBaseERKT_EUliE_EEviT1_:
	.zero		1008


//--------------------- .nv.constant0._ZN2at6native27unrolled_elementwise_kernelIZZZNS0_49_GLOBAL__N__b919a28f_16_Normalization_cu_5c38458736batch_norm_elementwise_backward_evalERKNS_6TensorES5_S5_S5_ENKUlvE0_clEvENKUlvE2_clEvEUlN3c108BFloat16EfE_St5arrayIPcLm3EELi4E23TrivialOffsetCalculatorILi2EjESE_ILi1EjENS0_6memory15LoadWithoutCastENSH_16StoreWithoutCastEEEviT_T0_T2_T3_T4_T5_ --------------------------
	.section	.nv.constant0._ZN2at6native27unrolled_elementwise_kernelIZZZNS0_49_GLOBAL__N__b919a28f_16_Normalization_cu_5c38458736batch_norm_elementwise_backward_evalERKNS_6TensorES5_S5_S5_ENKUlvE0_clEvENKUlvE2_clEvEUlN3c108BFloat16EfE_St5arrayIPcLm3EELi4E23TrivialOffsetCalculatorILi2EjESE_ILi1EjENS0_6memory15LoadWithoutCastENSH_16StoreWithoutCastEEEviT_T0_T2_T3_T4_T5_,"a",@progbits
	.sectionflags	@""
	.align	4
.nv.constant0._ZN2at6native27unrolled_elementwise_kernelIZZZNS0_49_GLOBAL__N__b919a28f_16_Normalization_cu_5c38458736batch_norm_elementwise_backward_evalERKNS_6TensorES5_S5_S5_ENKUlvE0_clEvENKUlvE2_clEvEUlN3c108BFloat16EfE_St5arrayIPcLm3EELi4E23TrivialOffsetCalculatorILi2EjESE_ILi1EjENS0_6memory15LoadWithoutCastENSH_16StoreWithoutCastEEEviT_T0_T2_T3_T4_T5_:
	.zero		388


//--------------------- .nv.constant0._ZN2at6native29vectorized_elementwise_kernelILi2EZZZNS0_49_GLOBAL__N__b919a28f_16_Normalization_cu_5c38458736batch_norm_elementwise_backward_evalERKNS_6TensorES5_S5_S5_ENKUlvE0_clEvENKUlvE2_clEvEUlN3c108BFloat16EfE_St5arrayIPcLm3EEEEviT0_T1_ --------------------------
	.section	.nv.constant0._ZN2at6native29vectorized_elementwise_kernelILi2EZZZNS0_49_GLOBAL__N__b919a28f_16_Normalization_cu_5c38458736batch_norm_elementwise_backward_evalERKNS_6TensorES5_S5_S5_ENKUlvE0_clEvENKUlvE2_clEvEUlN3c108BFloat16EfE_St5arrayIPcLm3EEEEviT0_T1_,"a",@progbits
	.sectionflags	@""
	.align	4
.nv.constant0._ZN2at6native29vectorized_elementwise_kernelILi2EZZZNS0_49_GLOBAL__N__b919a28f_16_Normalization_cu_5c38458736batch_norm_elementwise_backward_evalERKNS_6TensorES5_S5_S5_ENKUlvE0_clEvENKUlvE2_clEvEUlN3c108BFloat16EfE_St5arrayIPcLm3EEEEviT0_T1_:
	.zero		384


//--------------------- .nv.constant0._ZN2at6native29vectorized_elementwise_kernelILi4EZZZNS0_49_GLOBAL__N__b919a28f_16_Normalization_cu_5c38458736batch_norm_elementwise_backward_evalERKNS_6TensorES5_S5_S5_ENKUlvE0_clEvENKUlvE2_clEvEUlN3c108BFloat16EfE_St5arrayIPcLm3EEEEviT0_T1_ --------------------------
	.section	.nv.constant0._ZN2at6native29vectorized_elementwise_kernelILi4EZZZNS0_49_GLOBAL__N__b919a28f_16_Normalization_cu_5c38458736batch_norm_elementwise_backward_evalERKNS_6TensorES5_S5_S5_ENKUlvE0_clEvENKUlvE2_clEvEUlN3c108BFloat16EfE_St5arrayIPcLm3EEEEviT0_T1_,"a",@progbits
	.sectionflags	@""
	.align	4
.nv.constant0._ZN2at6native29vectorized_elementwise_kernelILi4EZZZNS0_49_GLOBAL__N__b919a28f_16_Normalization_cu_5c38458736batch_norm_elementwise_backward_evalERKNS_6TensorES5_S5_S5_ENKUlvE0_clEvENKUlvE2_clEvEUlN3c108BFloat16EfE_St5arrayIPcLm3EEEEviT0_T1_:
	.zero		384


//--------------------- .nv.constant0._ZN2at6native29vectorized_elementwise_kernelILi8EZZZNS0_49_GLOBAL__N__b919a28f_16_Normalization_cu_5c38458736batch_norm_elementwise_backward_evalERKNS_6TensorES5_S5_S5_ENKUlvE0_clEvENKUlvE2_clEvEUlN3c108BFloat16EfE_St5arrayIPcLm3EEEEviT0_T1_ --------------------------
	.section	.nv.constant0._ZN2at6native29vectorized_elementwise_kernelILi8EZZZNS0_49_GLOBAL__N__b919a28f_16_Normalization_cu_5c38458736batch_norm_elementwise_backward_evalERKNS_6TensorES5_S5_S5_ENKUlvE0_clEvENKUlvE2_clEvEUlN3c108BFloat16EfE_St5arrayIPcLm3EEEEviT0_T1_,"a",@progbits
	.sectionflags	@""
	.align	4
.nv.constant0._ZN2at6native29vectorized_elementwise_kernelILi8EZZZNS0_49_GLOBAL__N__b919a28f_16_Normalization_cu_5c38458736batch_norm_elementwise_backward_evalERKNS_6TensorES5_S5_S5_ENKUlvE0_clEvENKUlvE2_clEvEUlN3c108BFloat16EfE_St5arrayIPcLm3EEEEviT0_T1_:
	.zero		384


//--------------------- .nv.constant2._ZN2at6native18elementwise_kernelILi128ELi4EZNS0_15gpu_kernel_implIZZZNS0_49_GLOBAL__N__b919a28f_16_Normalization_cu_5c38458736batch_norm_elementwise_backward_evalERKNS_6TensorES6_S6_S6_ENKUlvE0_clEvENKUlvE1_clEvEUlN3c104HalfEfE_EEvRNS_18TensorIteratorBaseERKT_EUliE_EEviT1_ --------------------------
	.section	.nv.constant2._ZN2at6native18elementwise_kernelILi128ELi4EZNS0_15gpu_kernel_implIZZZNS0_49_GLOBAL__N__b919a28f_16_Normalization_cu_5c38458736batch_norm_elementwise_backward_evalERKNS_6TensorES6_S6_S6_ENKUlvE0_clEvENKUlvE1_clEvEUlN3c104HalfEfE_EEvRNS_18TensorIteratorBaseERKT_EUliE_EEviT1_,"a",@progbits
	.sectionflags	@""
	.align	4
.nv.constant2._ZN2at6native18elementwise_kernelILi128ELi4EZNS0_15gpu_kernel_implIZZZNS0_49_GLOBAL__N__b919a28f_16_Normalization_cu_5c38458736batch_norm_elementwise_backward_evalERKNS_6TensorES6_S6_S6_ENKUlvE0_clEvENKUlvE1_clEvEUlN3c104HalfEfE_EEvRNS_18TensorIteratorBaseERKT_EUliE_EEviT1_:
        /*0000*/ 	.byte	0x00, 0x00, 0x00, 0xf0, 0xff, 0xff, 0x0f, 0x38


//--------------------- .nv.constant0._ZN2at6native18elementwise_kernelILi128ELi4EZNS0_15gpu_kernel_implIZZZNS0_49_GLOBAL__N__b919a28f_16_Normalization_cu_5c38458736batch_norm_elementwise_backward_evalERKNS_6TensorES6_S6_S6_ENKUlvE0_clEvENKUlvE1_clEvEUlN3c104HalfEfE_EEvRNS_18TensorIteratorBaseERKT_EUliE_EEviT1_ --------------------------
	.section	.nv.constant0._ZN2at6native18elementwise_kernelILi128ELi4EZNS0_15gpu_kernel_implIZZZNS0_49_GLOBAL__N__b919a28f_16_Normalization_cu_5c38458736batch_norm_elementwise_backward_evalERKNS_6TensorES6_S6_S6_ENKUlvE0_clEvENKUlvE1_clEvEUlN3c104HalfEfE_EEvRNS_18TensorIteratorBaseERKT_EUliE_EEviT1_,"a",@progbits
	.sectionflags	@""
	.align	4
.nv.constant0._ZN2at6native18elementwise_kernelILi128ELi4EZNS0_15gpu_kernel_implIZZZNS0_49_GLOBAL__N__b919a28f_16_Normalization_cu_5c38458736batch_norm_elementwise_backward_evalERKNS_6TensorES6_S6_S6_ENKUlvE0_clEvENKUlvE1_clEvEUlN3c104HalfEfE_EEvRNS_18TensorIteratorBaseERKT_EUliE_EEviT1_:
	.zero		1008


//--------------------- .nv.constant2._ZN2at6native27unrolled_elementwise_kernelIZZZNS0_49_GLOBAL__N__b919a28f_16_Normalization_cu_5c38458736batch_norm_elementwise_backward_evalERKNS_6TensorES5_S5_S5_ENKUlvE0_clEvENKUlvE1_clEvEUlN3c104HalfEfE_St5arrayIPcLm3EELi4E23TrivialOffsetCalculatorILi2EjESE_ILi1EjENS0_6memory12LoadWithCastILi2EEENSH_13StoreWithCastILi1EEEEEviT_T0_T2_T3_T4_T5_ --------------------------
	.section	.nv.constant2._ZN2at6native27unrolled_elementwise_kernelIZZZNS0_49_GLOBAL__N__b919a28f_16_Normalization_cu_5c38458736batch_norm_elementwise_backward_evalERKNS_6TensorES5_S5_S5_ENKUlvE0_clEvENKUlvE1_clEvEUlN3c104HalfEfE_St5arrayIPcLm3EELi4E23TrivialOffsetCalculatorILi2EjESE_ILi1EjENS0_6memory12LoadWithCastILi2EEENSH_13StoreWithCastILi1EEEEEviT_T0_T2_T3_T4_T5_,"a",@progbits
	.sectionflags	@""
	.align	4
.nv.constant2._ZN2at6native27unrolled_elementwise_kernelIZZZNS0_49_GLOBAL__N__b919a28f_16_Normalization_cu_5c38458736batch_norm_elementwise_backward_evalERKNS_6TensorES5_S5_S5_ENKUlvE0_clEvENKUlvE1_clEvEUlN3c104HalfEfE_St5arrayIPcLm3EELi4E23TrivialOffsetCalculatorILi2EjESE_ILi1EjENS0_6memory12LoadWithCastILi2EEENSH_13StoreWithCastILi1EEEEEviT_T0_T2_T3_T4_T5_:
        /*0000*/ 	.byte	0x00, 0x00, 0x00, 0xf0, 0xff, 0xff, 0x0f, 0x38


//--------------------- .nv.constant0._ZN2at6native27unrolled_elementwise_kernelIZZZNS0_49_GLOBAL__N__b919a28f_16_Normalization_cu_5c38458736batch_norm_elementwise_backward_evalERKNS_6TensorES5_S5_S5_ENKUlvE0_clEvENKUlvE1_clEvEUlN3c104HalfEfE_St5arrayIPcLm3EELi4E23TrivialOffsetCalculatorILi2EjESE_ILi1EjENS0_6memory12LoadWithCastILi2EEENSH_13StoreWithCastILi1EEEEEviT_T0_T2_T3_T4_T5_ --------------------------
	.section	.nv.constant0._ZN2at6native27unrolled_elementwise_kernelIZZZNS0_49_GLOBAL__N__b919a28f_16_Normalization_cu_5c38458736batch_norm_elementwise_backward_evalERKNS_6TensorES5_S5_S5_ENKUlvE0_clEvENKUlvE1_clEvEUlN3c104HalfEfE_St5arrayIPcLm3EELi4E23TrivialOffsetCalculatorILi2EjESE_ILi1EjENS0_6memory12LoadWithCastILi2EEENSH_13StoreWithCastILi1EEEEEviT_T0_T2_T3_T4_T5_,"a",@progbits
	.sectionflags	@""
	.align	4
.nv.constant0._ZN2at6native27unrolled_elementwise_kernelIZZZNS0_49_GLOBAL__N__b919a28f_16_Normalization_cu_5c38458736batch_norm_elementwise_backward_evalERKNS_6TensorES5_S5_S5_ENKUlvE0_clEvENKUlvE1_clEvEUlN3c104HalfEfE_St5arrayIPcLm3EELi4E23TrivialOffsetCalculatorILi2EjESE_ILi1EjENS0_6memory12LoadWithCastILi2EEENSH_13StoreWithCastILi1EEEEEviT_T0_T2_T3_T4_T5_:
	.zero		408


//--------------------- .nv.constant0._ZN2at6native18elementwise_kernelILi128ELi4EZNS0_22gpu_kernel_impl_nocastIZZZNS0_49_GLOBAL__N__b919a28f_16_Normalization_cu_5c38458736batch_norm_elementwise_backward_evalERKNS_6TensorES6_S6_S6_ENKUlvE0_clEvENKUlvE1_clEvEUlN3c104HalfEfE_EEvRNS_18TensorIteratorBaseERKT_EUliE_EEviT1_ --------------------------
	.section	.nv.constant0._ZN2at6native18elementwise_kernelILi128ELi4EZNS0_22gpu_kernel_impl_nocastIZZZNS0_49_GLOBAL__N__b919a28f_16_Normalization_cu_5c38458736batch_norm_elementwise_backward_evalERKNS_6TensorES6_S6_S6_ENKUlvE0_clEvENKUlvE1_clEvEUlN3c104HalfEfE_EEvRNS_18TensorIteratorBaseERKT_EUliE_EEviT1_,"a",@progbits
	.sectionflags	@""
	.align	4
.nv.constant0._ZN2at6native18elementwise_kernelILi128ELi4EZNS0_22gpu_kernel_impl_nocastIZZZNS0_49_GLOBAL__N__b919a28f_16_Normalization_cu_5c38458736batch_norm_elementwise_backward_evalERKNS_6TensorES6_S6_S6_ENKUlvE0_clEvENKUlvE1_clEvEUlN3c104HalfEfE_EEvRNS_18TensorIteratorBaseERKT_EUliE_EEviT1_:
	.zero		1008


//--------------------- .nv.constant0._ZN2at6native27unrolled_elementwise_kernelIZZZNS0_49_GLOBAL__N__b919a28f_16_Normalization_cu_5c38458736batch_norm_elementwise_backward_evalERKNS_6TensorES5_S5_S5_ENKUlvE0_clEvENKUlvE1_clEvEUlN3c104HalfEfE_St5arrayIPcLm3EELi4E23TrivialOffsetCalculatorILi2EjESE_ILi1EjENS0_6memory15LoadWithoutCastENSH_16StoreWithoutCastEEEviT_T0_T2_T3_T4_T5_ --------------------------
	.section	.nv.constant0._ZN2at6native27unrolled_elementwise_kernelIZZZNS0_49_GLOBAL__N__b919a28f_16_Normalization_cu_5c38458736batch_norm_elementwise_backward_evalERKNS_6TensorES5_S5_S5_ENKUlvE0_clEvENKUlvE1_clEvEUlN3c104HalfEfE_St5arrayIPcLm3EELi4E23TrivialOffsetCalculatorILi2EjESE_ILi1EjENS0_6memory15LoadWithoutCastENSH_16StoreWithoutCastEEEviT_T0_T2_T3_T4_T5_,"a",@progbits
	.sectionflags	@""
	.align	4
.nv.constant0._ZN2at6native27unrolled_elementwise_kernelIZZZNS0_49_GLOBAL__N__b919a28f_16_Normalization_cu_5c38458736batch_norm_elementwise_backward_evalERKNS_6TensorES5_S5_S5_ENKUlvE0_clEvENKUlvE1_clEvEUlN3c104HalfEfE_St5arrayIPcLm3EELi4E23TrivialOffsetCalculatorILi2EjESE_ILi1EjENS0_6memory15LoadWithoutCastENSH_16StoreWithoutCastEEEviT_T0_T2_T3_T4_T5_:
	.zero		388


//--------------------- .nv.constant0._ZN2at6native29vectorized_elementwise_kernelILi2EZZZNS0_49_GLOBAL__N__b919a28f_16_Normalization_cu_5c38458736batch_norm_elementwise_backward_evalERKNS_6TensorES5_S5_S5_ENKUlvE0_clEvENKUlvE1_clEvEUlN3c104HalfEfE_St5arrayIPcLm3EEEEviT0_T1_ --------------------------
	.section	.nv.constant0._ZN2at6native29vectorized_elementwise_kernelILi2EZZZNS0_49_GLOBAL__N__b919a28f_16_Normalization_cu_5c38458736batch_norm_elementwise_backward_evalERKNS_6TensorES5_S5_S5_ENKUlvE0_clEvENKUlvE1_clEvEUlN3c104HalfEfE_St5arrayIPcLm3EEEEviT0_T1_,"a",@progbits
	.sectionflags	@""
	.align	4
.nv.constant0._ZN2at6native29vectorized_elementwise_kernelILi2EZZZNS0_49_GLOBAL__N__b919a28f_16_Normalization_cu_5c38458736batch_norm_elementwise_backward_evalERKNS_6TensorES5_S5_S5_ENKUlvE0_clEvENKUlvE1_clEvEUlN3c104HalfEfE_St5arrayIPcLm3EEEEviT0_T1_:
	.zero		384


//--------------------- .nv.constant0._ZN2at6native29vectorized_elementwise_kernelILi4EZZZNS0_49_GLOBAL__N__b919a28f_16_Normalization_cu_5c38458736batch_norm_elementwise_backward_evalERKNS_6TensorES5_S5_S5_ENKUlvE0_clEvENKUlvE1_clEvEUlN3c104HalfEfE_St5arrayIPcLm3EEEEviT0_T1_ --------------------------
	.section	.nv.constant0._ZN2at6native29vectorized_elementwise_kernelILi4EZZZNS0_49_GLOBAL__N__b919a28f_16_Normalization_cu_5c38458736batch_norm_elementwise_backward_evalERKNS_6TensorES5_S5_S5_ENKUlvE0_clEvENKUlvE1_clEvEUlN3c104HalfEfE_St5arrayIPcLm3EEEEviT0_T1_,"a",@progbits
	.sectionflags	@""
	.align	4
.nv.constant0._ZN2at6native29vectorized_elementwise_kernelILi4EZZZNS0_49_GLOBAL__N__b919a28f_16_Normalization_cu_5c38458736batch_norm_elementwise_backward_evalERKNS_6TensorES5_S5_S5_ENKUlvE0_clEvENKUlvE1_clEvEUlN3c104HalfEfE_St5arrayIPcLm3EEEEviT0_T1_:
	.zero		384


//--------------------- .nv.constant0._ZN2at6native29vectorized_elementwise_kernelILi8EZZZNS0_49_GLOBAL__N__b919a28f_16_Normalization_cu_5c38458736batch_norm_elementwise_backward_evalERKNS_6TensorES5_S5_S5_ENKUlvE0_clEvENKUlvE1_clEvEUlN3c104HalfEfE_St5arrayIPcLm3EEEEviT0_T1_ --------------------------
	.section	.nv.constant0._ZN2at6native29vectorized_elementwise_kernelILi8EZZZNS0_49_GLOBAL__N__b919a28f_16_Normalization_cu_5c38458736batch_norm_elementwise_backward_evalERKNS_6TensorES5_S5_S5_ENKUlvE0_clEvENKUlvE1_clEvEUlN3c104HalfEfE_St5arrayIPcLm3EEEEviT0_T1_,"a",@progbits
	.sectionflags	@""
	.align	4
.nv.constant0._ZN2at6native29vectorized_elementwise_kernelILi8EZZZNS0_49_GLOBAL__N__b919a28f_16_Normalization_cu_5c38458736batch_norm_elementwise_backward_evalERKNS_6TensorES5_S5_S5_ENKUlvE0_clEvENKUlvE1_clEvEUlN3c104HalfEfE_St5arrayIPcLm3EEEEviT0_T1_:
	.zero		384


//--------------------- .nv.constant2._ZN2at6native18elementwise_kernelILi128ELi4EZNS0_15gpu_kernel_implIZZZNS0_49_GLOBAL__N__b919a28f_16_Normalization_cu_5c38458736batch_norm_elementwise_backward_evalERKNS_6TensorES6_S6_S6_ENKUlvE0_clEvENKUlvE0_clEvEUlffE_EEvRNS_18TensorIteratorBaseERKT_EUliE_EEviT1_ --------------------------
	.section	.nv.constant2._ZN2at6native18elementwise_kernelILi128ELi4EZNS0_15gpu_kernel_implIZZZNS0_49_GLOBAL__N__b919a28f_16_Normalization_cu_5c38458736batch_norm_elementwise_backward_evalERKNS_6TensorES6_S6_S6_ENKUlvE0_clEvENKUlvE0_clEvEUlffE_EEvRNS_18TensorIteratorBaseERKT_EUliE_EEviT1_,"a",@progbits
	.sectionflags	@""
	.align	4
.nv.constant2._ZN2at6native18elementwise_kernelILi128ELi4EZNS0_15gpu_kernel_implIZZZNS0_49_GLOBAL__N__b919a28f_16_Normalization_cu_5c38458736batch_norm_elementwise_backward_evalERKNS_6TensorES6_S6_S6_ENKUlvE0_clEvENKUlvE0_clEvEUlffE_EEvRNS_18TensorIteratorBaseERKT_EUliE_EEviT1_:
        /*0000*/ 	.byte	0x00, 0x00, 0x00, 0xf0, 0xff, 0xff, 0x0f, 0x38


//--------------------- .nv.constant0._ZN2at6native18elementwise_kernelILi128ELi4EZNS0_15gpu_kernel_implIZZZNS0_49_GLOBAL__N__b919a28f_16_Normalization_cu_5c38458736batch_norm_elementwise_backward_evalERKNS_6TensorES6_S6_S6_ENKUlvE0_clEvENKUlvE0_clEvEUlffE_EEvRNS_18TensorIteratorBaseERKT_EUliE_EEviT1_ --------------------------
	.section	.nv.constant0._ZN2at6native18elementwise_kernelILi128ELi4EZNS0_15gpu_kernel_implIZZZNS0_49_GLOBAL__N__b919a28f_16_Normalization_cu_5c38458736batch_norm_elementwise_backward_evalERKNS_6TensorES6_S6_S6_ENKUlvE0_clEvENKUlvE0_clEvEUlffE_EEvRNS_18TensorIteratorBaseERKT_EUliE_EEviT1_,"a",@progbits
	.sectionflags	@""
	.align	4
.nv.constant0._ZN2at6native18elementwise_kernelILi128ELi4EZNS0_15gpu_kernel_implIZZZNS0_49_GLOBAL__N__b919a28f_16_Normalization_cu_5c38458736batch_norm_elementwise_backward_evalERKNS_6TensorES6_S6_S6_ENKUlvE0_clEvENKUlvE0_clEvEUlffE_EEvRNS_18TensorIteratorBaseERKT_EUliE_EEviT1_:
	.zero		1008


//--------------------- .nv.constant2._ZN2at6native27unrolled_elementwise_kernelIZZZNS0_49_GLOBAL__N__b919a28f_16_Normalization_cu_5c38458736batch_norm_elementwise_backward_evalERKNS_6TensorES5_S5_S5_ENKUlvE0_clEvENKUlvE0_clEvEUlffE_St5arrayIPcLm3EELi4E23TrivialOffsetCalculatorILi2EjESC_ILi1EjENS0_6memory12LoadWithCastILi2EEENSF_13StoreWithCastILi1EEEEEviT_T0_T2_T3_T4_T5_ --------------------------
	.section	.nv.constant2._ZN2at6native27unrolled_elementwise_kernelIZZZNS0_49_GLOBAL__N__b919a28f_16_Normalization_cu_5c38458736batch_norm_elementwise_backward_evalERKNS_6TensorES5_S5_S5_ENKUlvE0_clEvENKUlvE0_clEvEUlffE_St5arrayIPcLm3EELi4E23TrivialOffsetCalculatorILi2EjESC_ILi1EjENS0_6memory12LoadWithCastILi2EEENSF_13StoreWithCastILi1EEEEEviT_T0_T2_T3_T4_T5_,"a",@progbits
	.sectionflags	@""
	.align	4
.nv.constant2._ZN2at6native27unrolled_elementwise_kernelIZZZNS0_49_GLOBAL__N__b919a28f_16_Normalization_cu_5c38458736batch_norm_elementwise_backward_evalERKNS_6TensorES5_S5_S5_ENKUlvE0_clEvENKUlvE0_clEvEUlffE_St5arrayIPcLm3EELi4E23TrivialOffsetCalculatorILi2EjESC_ILi1EjENS0_6memory12LoadWithCastILi2EEENSF_13StoreWithCastILi1EEEEEviT_T0_T2_T3_T4_T5_:
        /*0000*/ 	.byte	0x00, 0x00, 0x00, 0xf0, 0xff, 0xff, 0x0f, 0x38


//--------------------- .nv.constant0._ZN2at6native27unrolled_elementwise_kernelIZZZNS0_49_GLOBAL__N__b919a28f_16_Normalization_cu_5c38458736batch_norm_elementwise_backward_evalERKNS_6TensorES5_S5_S5_ENKUlvE0_clEvENKUlvE0_clEvEUlffE_St5arrayIPcLm3EELi4E23TrivialOffsetCalculatorILi2EjESC_ILi1EjENS0_6memory12LoadWithCastILi2EEENSF_13StoreWithCastILi1EEEEEviT_T0_T2_T3_T4_T5_ --------------------------
	.section	.nv.constant0._ZN2at6native27unrolled_elementwise_kernelIZZZNS0_49_GLOBAL__N__b919a28f_16_Normalization_cu_5c38458736batch_norm_elementwise_backward_evalERKNS_6TensorES5_S5_S5_ENKUlvE0_clEvENKUlvE0_clEvEUlffE_St5arrayIPcLm3EELi4E23TrivialOffsetCalculatorILi2EjESC_ILi1EjENS0_6memory12LoadWithCastILi2EEENSF_13StoreWithCastILi1EEEEEviT_T0_T2_T3_T4_T5_,"a",@progbits
	.sectionflags	@""
	.align	4
.nv.constant0._ZN2at6native27unrolled_elementwise_kernelIZZZNS0_49_GLOBAL__N__b919a28f_16_Normalization_cu_5c38458736batch_norm_elementwise_backward_evalERKNS_6TensorES5_S5_S5_ENKUlvE0_clEvENKUlvE0_clEvEUlffE_St5arrayIPcLm3EELi4E23TrivialOffsetCalculatorILi2EjESC_ILi1EjENS0_6memory12LoadWithCastILi2EEENSF_13StoreWithCastILi1EEEEEviT_T0_T2_T3_T4_T5_:
	.zero		408


//--------------------- .nv.constant0._ZN2at6native18elementwise_kernelILi128ELi2EZNS0_22gpu_kernel_impl_nocastIZZZNS0_49_GLOBAL__N__b919a28f_16_Normalization_cu_5c38458736batch_norm_elementwise_backward_evalERKNS_6TensorES6_S6_S6_ENKUlvE0_clEvENKUlvE0_clEvEUlffE_EEvRNS_18TensorIteratorBaseERKT_EUliE_EEviT1_ --------------------------
	.section	.nv.constant0._ZN2at6native18elementwise_kernelILi128ELi2EZNS0_22gpu_kernel_impl_nocastIZZZNS0_49_GLOBAL__N__b919a28f_16_Normalization_cu_5c38458736batch_norm_elementwise_backward_evalERKNS_6TensorES6_S6_S6_ENKUlvE0_clEvENKUlvE0_clEvEUlffE_EEvRNS_18TensorIteratorBaseERKT_EUliE_EEviT1_,"a",@progbits
	.sectionflags	@""
	.align	4
.nv.constant0._ZN2at6native18elementwise_kernelILi128ELi2EZNS0_22gpu_kernel_impl_nocastIZZZNS0_49_GLOBAL__N__b919a28f_16_Normalization_cu_5c38458736batch_norm_elementwise_backward_evalERKNS_6TensorES6_S6_S6_ENKUlvE0_clEvENKUlvE0_clEvEUlffE_EEvRNS_18TensorIteratorBaseERKT_EUliE_EEviT1_:
	.zero		1008


//--------------------- .nv.constant0._ZN2at6native27unrolled_elementwise_kernelIZZZNS0_49_GLOBAL__N__b919a28f_16_Normalization_cu_5c38458736batch_norm_elementwise_backward_evalERKNS_6TensorES5_S5_S5_ENKUlvE0_clEvENKUlvE0_clEvEUlffE_St5arrayIPcLm3EELi4E23TrivialOffsetCalculatorILi2EjESC_ILi1EjENS0_6memory15LoadWithoutCastENSF_16StoreWithoutCastEEEviT_T0_T2_T3_T4_T5_ --------------------------
	.section	.nv.constant0._ZN2at6native27unrolled_elementwise_kernelIZZZNS0_49_GLOBAL__N__b919a28f_16_Normalization_cu_5c38458736batch_norm_elementwise_backward_evalERKNS_6TensorES5_S5_S5_ENKUlvE0_clEvENKUlvE0_clEvEUlffE_St5arrayIPcLm3EELi4E23TrivialOffsetCalculatorILi2EjESC_ILi1EjENS0_6memory15LoadWithoutCastENSF_16StoreWithoutCastEEEviT_T0_T2_T3_T4_T5_,"a",@progbits
	.sectionflags	@""
	.align	4
.nv.constant0._ZN2at6native27unrolled_elementwise_kernelIZZZNS0_49_GLOBAL__N__b919a28f_16_Normalization_cu_5c38458736batch_norm_elementwise_backward_evalERKNS_6TensorES5_S5_S5_ENKUlvE0_clEvENKUlvE0_clEvEUlffE_St5arrayIPcLm3EELi4E23TrivialOffsetCalculatorILi2EjESC_ILi1EjENS0_6memory15LoadWithoutCastENSF_16StoreWithoutCastEEEviT_T0_T2_T3_T4_T5_:
	.zero		388


//--------------------- .nv.constant0._ZN2at6native29vectorized_elementwise_kernelILi2EZZZNS0_49_GLOBAL__N__b919a28f_16_Normalization_cu_5c38458736batch_norm_elementwise_backward_evalERKNS_6TensorES5_S5_S5_ENKUlvE0_clEvENKUlvE0_clEvEUlffE_St5arrayIPcLm3EEEEviT0_T1_ --------------------------
	.section	.nv.constant0._ZN2at6native29vectorized_elementwise_kernelILi2EZZZNS0_49_GLOBAL__N__b919a28f_16_Normalization_cu_5c38458736batch_norm_elementwise_backward_evalERKNS_6TensorES5_S5_S5_ENKUlvE0_clEvENKUlvE0_clEvEUlffE_St5arrayIPcLm3EEEEviT0_T1_,"a",@progbits
	.sectionflags	@""
	.align	4
.nv.constant0._ZN2at6native29vectorized_elementwise_kernelILi2EZZZNS0_49_GLOBAL__N__b919a28f_16_Normalization_cu_5c38458736batch_norm_elementwise_backward_evalERKNS_6TensorES5_S5_S5_ENKUlvE0_clEvENKUlvE0_clEvEUlffE_St5arrayIPcLm3EEEEviT0_T1_:
	.zero		384


//--------------------- .nv.constant0._ZN2at6native29vectorized_elementwise_kernelILi4EZZZNS0_49_GLOBAL__N__b919a28f_16_Normalization_cu_5c38458736batch_norm_elementwise_backward_evalERKNS_6TensorES5_S5_S5_ENKUlvE0_clEvENKUlvE0_clEvEUlffE_St5arrayIPcLm3EEEEviT0_T1_ --------------------------
	.section	.nv.constant0._ZN2at6native29vectorized_elementwise_kernelILi4EZZZNS0_49_GLOBAL__N__b919a28f_16_Normalization_cu_5c38458736batch_norm_elementwise_backward_evalERKNS_6TensorES5_S5_S5_ENKUlvE0_clEvENKUlvE0_clEvEUlffE_St5arrayIPcLm3EEEEviT0_T1_,"a",@progbits
	.sectionflags	@""
	.align	4
.nv.constant0._ZN2at6native29vectorized_elementwise_kernelILi4EZZZNS0_49_GLOBAL__N__b919a28f_16_Normalization_cu_5c38458736batch_norm_elementwise_backward_evalERKNS_6TensorES5_S5_S5_ENKUlvE0_clEvENKUlvE0_clEvEUlffE_St5arrayIPcLm3EEEEviT0_T1_:
	.zero		384


//--------------------- .nv.constant0._ZN2at6native29vectorized_elementwise_kernelILi8EZZZNS0_49_GLOBAL__N__b919a28f_16_Normalization_cu_5c38458736batch_norm_elementwise_backward_evalERKNS_6TensorES5_S5_S5_ENKUlvE0_clEvENKUlvE0_clEvEUlffE_St5arrayIPcLm3EEEEviT0_T1_ --------------------------
	.section	.nv.constant0._ZN2at6native29vectorized_elementwise_kernelILi8EZZZNS0_49_GLOBAL__N__b919a28f_16_Normalization_cu_5c38458736batch_norm_elementwise_backward_evalERKNS_6TensorES5_S5_S5_ENKUlvE0_clEvENKUlvE0_clEvEUlffE_St5arrayIPcLm3EEEEviT0_T1_,"a",@progbits
	.sectionflags	@""
	.align	4
.nv.constant0._ZN2at6native29vectorized_elementwise_kernelILi8EZZZNS0_49_GLOBAL__N__b919a28f_16_Normalization_cu_5c38458736batch_norm_elementwise_backward_evalERKNS_6TensorES5_S5_S5_ENKUlvE0_clEvENKUlvE0_clEvEUlffE_St5arrayIPcLm3EEEEviT0_T1_:
	.zero		384


//--------------------- .nv.constant2._ZN2at6native18elementwise_kernelILi128ELi4EZNS0_15gpu_kernel_implIZZZNS0_49_GLOBAL__N__b919a28f_16_Normalization_cu_5c38458736batch_norm_elementwise_backward_evalERKNS_6TensorES6_S6_S6_ENKUlvE0_clEvENKUlvE_clEvEUlddE_EEvRNS_18TensorIteratorBaseERKT_EUliE_EEviT1_ --------------------------
	.section	.nv.constant2._ZN2at6native18elementwise_kernelILi128ELi4EZNS0_15gpu_kernel_implIZZZNS0_49_GLOBAL__N__b919a28f_16_Normalization_cu_5c38458736batch_norm_elementwise_backward_evalERKNS_6TensorES6_S6_S6_ENKUlvE0_clEvENKUlvE_clEvEUlddE_EEvRNS_18TensorIteratorBaseERKT_EUliE_EEviT1_,"a",@progbits
	.sectionflags	@""
	.align	4
.nv.constant2._ZN2at6native18elementwise_kernelILi128ELi4EZNS0_15gpu_kernel_implIZZZNS0_49_GLOBAL__N__b919a28f_16_Normalization_cu_5c38458736batch_norm_elementwise_backward_evalERKNS_6TensorES6_S6_S6_ENKUlvE0_clEvENKUlvE_clEvEUlddE_EEvRNS_18TensorIteratorBaseERKT_EUliE_EEviT1_:
        /*0000*/ 	.byte	0x00, 0x00, 0x00, 0xf0, 0xff, 0xff, 0x0f, 0x38


//--------------------- .nv.constant0._ZN2at6native18elementwise_kernelILi128ELi4EZNS0_15gpu_kernel_implIZZZNS0_49_GLOBAL__N__b919a28f_16_Normalization_cu_5c38458736batch_norm_elementwise_backward_evalERKNS_6TensorES6_S6_S6_ENKUlvE0_clEvENKUlvE_clEvEUlddE_EEvRNS_18TensorIteratorBaseERKT_EUliE_EEviT1_ --------------------------
	.section	.nv.constant0._ZN2at6native18elementwise_kernelILi128ELi4EZNS0_15gpu_kernel_implIZZZNS0_49_GLOBAL__N__b919a28f_16_Normalization_cu_5c38458736batch_norm_elementwise_backward_evalERKNS_6TensorES6_S6_S6_ENKUlvE0_clEvENKUlvE_clEvEUlddE_EEvRNS_18TensorIteratorBaseERKT_EUliE_EEviT1_,"a",@progbits
	.sectionflags	@""
	.align	4
.nv.constant0._ZN2at6native18elementwise_kernelILi128ELi4EZNS0_15gpu_kernel_implIZZZNS0_49_GLOBAL__N__b919a28f_16_Normalization_cu_5c38458736batch_norm_elementwise_backward_evalERKNS_6TensorES6_S6_S6_ENKUlvE0_clEvENKUlvE_clEvEUlddE_EEvRNS_18TensorIteratorBaseERKT_EUliE_EEviT1_:
	.zero		1008


//--------------------- .nv.constant2._ZN2at6native27unrolled_elementwise_kernelIZZZNS0_49_GLOBAL__N__b919a28f_16_Normalization_cu_5c38458736batch_norm_elementwise_backward_evalERKNS_6TensorES5_S5_S5_ENKUlvE0_clEvENKUlvE_clEvEUlddE_St5arrayIPcLm3EELi4E23TrivialOffsetCalculatorILi2EjESC_ILi1EjENS0_6memory12LoadWithCastILi2EEENSF_13StoreWithCastILi1EEEEEviT_T0_T2_T3_T4_T5_ --------------------------
	.section	.nv.constant2._ZN2at6native27unrolled_elementwise_kernelIZZZNS0_49_GLOBAL__N__b919a28f_16_Normalization_cu_5c38458736batch_norm_elementwise_backward_evalERKNS_6TensorES5_S5_S5_ENKUlvE0_clEvENKUlvE_clEvEUlddE_St5arrayIPcLm3EELi4E23TrivialOffsetCalculatorILi2EjESC_ILi1EjENS0_6memory12LoadWithCastILi2EEENSF_13StoreWithCastILi1EEEEEviT_T0_T2_T3_T4_T5_,"a",@progbits
	.sectionflags	@""
	.align	4
.nv.constant2._ZN2at6native27unrolled_elementwise_kernelIZZZNS0_49_GLOBAL__N__b919a28f_16_Normalization_cu_5c38458736batch_norm_elementwise_backward_evalERKNS_6TensorES5_S5_S5_ENKUlvE0_clEvENKUlvE_clEvEUlddE_St5arrayIPcLm3EELi4E23TrivialOffsetCalculatorILi2EjESC_ILi1EjENS0_6memory12LoadWithCastILi2EEENSF_13StoreWithCastILi1EEEEEviT_T0_T2_T3_T4_T5_:
        /*0000*/ 	.byte	0x00, 0x00, 0x00, 0xf0, 0xff, 0xff, 0x0f, 0x38


//--------------------- .nv.constant0._ZN2at6native27unrolled_elementwise_kernelIZZZNS0_49_GLOBAL__N__b919a28f_16_Normalization_cu_5c38458736batch_norm_elementwise_backward_evalERKNS_6TensorES5_S5_S5_ENKUlvE0_clEvENKUlvE_clEvEUlddE_St5arrayIPcLm3EELi4E23TrivialOffsetCalculatorILi2EjESC_ILi1EjENS0_6memory12LoadWithCastILi2EEENSF_13StoreWithCastILi1EEEEEviT_T0_T2_T3_T4_T5_ --------------------------
	.section	.nv.constant0._ZN2at6native27unrolled_elementwise_kernelIZZZNS0_49_GLOBAL__N__b919a28f_16_Normalization_cu_5c38458736batch_norm_elementwise_backward_evalERKNS_6TensorES5_S5_S5_ENKUlvE0_clEvENKUlvE_clEvEUlddE_St5arrayIPcLm3EELi4E23TrivialOffsetCalculatorILi2EjESC_ILi1EjENS0_6memory12LoadWithCastILi2EEENSF_13StoreWithCastILi1EEEEEviT_T0_T2_T3_T4_T5_,"a",@progbits
	.sectionflags	@""
	.align	4
.nv.constant0._ZN2at6native27unrolled_elementwise_kernelIZZZNS0_49_GLOBAL__N__b919a28f_16_Normalization_cu_5c38458736batch_norm_elementwise_backward_evalERKNS_6TensorES5_S5_S5_ENKUlvE0_clEvENKUlvE_clEvEUlddE_St5arrayIPcLm3EELi4E23TrivialOffsetCalculatorILi2EjESC_ILi1EjENS0_6memory12LoadWithCastILi2EEENSF_13StoreWithCastILi1EEEEEviT_T0_T2_T3_T4_T5_:
	.zero		408


//--------------------- .nv.constant0._ZN2at6native18elementwise_kernelILi128ELi2EZNS0_22gpu_kernel_impl_nocastIZZZNS0_49_GLOBAL__N__b919a28f_16_Normalization_cu_5c38458736batch_norm_elementwise_backward_evalERKNS_6TensorES6_S6_S6_ENKUlvE0_clEvENKUlvE_clEvEUlddE_EEvRNS_18TensorIteratorBaseERKT_EUliE_EEviT1_ --------------------------
	.section	.nv.constant0._ZN2at6native18elementwise_kernelILi128ELi2EZNS0_22gpu_kernel_impl_nocastIZZZNS0_49_GLOBAL__N__b919a28f_16_Normalization_cu_5c38458736batch_norm_elementwise_backward_evalERKNS_6TensorES6_S6_S6_ENKUlvE0_clEvENKUlvE_clEvEUlddE_EEvRNS_18TensorIteratorBaseERKT_EUliE_EEviT1_,"a",@progbits
	.sectionflags	@""
	.align	4
.nv.constant0._ZN2at6native18elementwise_kernelILi128ELi2EZNS0_22gpu_kernel_impl_nocastIZZZNS0_49_GLOBAL__N__b919a28f_16_Normalization_cu_5c38458736batch_norm_elementwise_backward_evalERKNS_6TensorES6_S6_S6_ENKUlvE0_clEvENKUlvE_clEvEUlddE_EEvRNS_18TensorIteratorBaseERKT_EUliE_EEviT1_:
	.zero		1008


//--------------------- .nv.constant0._ZN2at6native27unrolled_elementwise_kernelIZZZNS0_49_GLOBAL__N__b919a28f_16_Normalization_cu_5c38458736batch_norm_elementwise_backward_evalERKNS_6TensorES5_S5_S5_ENKUlvE0_clEvENKUlvE_clEvEUlddE_St5arrayIPcLm3EELi4E23TrivialOffsetCalculatorILi2EjESC_ILi1EjENS0_6memory15LoadWithoutCastENSF_16StoreWithoutCastEEEviT_T0_T2_T3_T4_T5_ --------------------------
	.section	.nv.constant0._ZN2at6native27unrolled_elementwise_kernelIZZZNS0_49_GLOBAL__N__b919a28f_16_Normalization_cu_5c38458736batch_norm_elementwise_backward_evalERKNS_6TensorES5_S5_S5_ENKUlvE0_clEvENKUlvE_clEvEUlddE_St5arrayIPcLm3EELi4E23TrivialOffsetCalculatorILi2EjESC_ILi1EjENS0_6memory15LoadWithoutCastENSF_16StoreWithoutCastEEEviT_T0_T2_T3_T4_T5_,"a",@progbits
	.sectionflags	@""
	.align	4
.nv.constant0._ZN2at6native27unrolled_elementwise_kernelIZZZNS0_49_GLOBAL__N__b919a28f_16_Normalization_cu_5c38458736batch_norm_elementwise_backward_evalERKNS_6TensorES5_S5_S5_ENKUlvE0_clEvENKUlvE_clEvEUlddE_St5arrayIPcLm3EELi4E23TrivialOffsetCalculatorILi2EjESC_ILi1EjENS0_6memory15LoadWithoutCastENSF_16StoreWithoutCastEEEviT_T0_T2_T3_T4_T5_:
	.zero		388


//--------------------- .nv.constant0._ZN2at6native29vectorized_elementwise_kernelILi2EZZZNS0_49_GLOBAL__N__b919a28f_16_Normalization_cu_5c38458736batch_norm_elementwise_backward_evalERKNS_6TensorES5_S5_S5_ENKUlvE0_clEvENKUlvE_clEvEUlddE_St5arrayIPcLm3EEEEviT0_T1_ --------------------------
	.section	.nv.constant0._ZN2at6native29vectorized_elementwise_kernelILi2EZZZNS0_49_GLOBAL__N__b919a28f_16_Normalization_cu_5c38458736batch_norm_elementwise_backward_evalERKNS_6TensorES5_S5_S5_ENKUlvE0_clEvENKUlvE_clEvEUlddE_St5arrayIPcLm3EEEEviT0_T1_,"a",@progbits
	.sectionflags	@""
	.align	4
.nv.constant0._ZN2at6native29vectorized_elementwise_kernelILi2EZZZNS0_49_GLOBAL__N__b919a28f_16_Normalization_cu_5c38458736batch_norm_elementwise_backward_evalERKNS_6TensorES5_S5_S5_ENKUlvE0_clEvENKUlvE_clEvEUlddE_St5arrayIPcLm3EEEEviT0_T1_:
	.zero		384


//--------------------- .nv.constant0._ZN2at6native29vectorized_elementwise_kernelILi4EZZZNS0_49_GLOBAL__N__b919a28f_16_Normalization_cu_5c38458736batch_norm_elementwise_backward_evalERKNS_6TensorES5_S5_S5_ENKUlvE0_clEvENKUlvE_clEvEUlddE_St5arrayIPcLm3EEEEviT0_T1_ --------------------------
	.section	.nv.constant0._ZN2at6native29vectorized_elementwise_kernelILi4EZZZNS0_49_GLOBAL__N__b919a28f_16_Normalization_cu_5c38458736batch_norm_elementwise_backward_evalERKNS_6TensorES5_S5_S5_ENKUlvE0_clEvENKUlvE_clEvEUlddE_St5arrayIPcLm3EEEEviT0_T1_,"a",@progbits
	.sectionflags	@""
	.align	4
.nv.constant0._ZN2at6native29vectorized_elementwise_kernelILi4EZZZNS0_49_GLOBAL__N__b919a28f_16_Normalization_cu_5c38458736batch_norm_elementwise_backward_evalERKNS_6TensorES5_S5_S5_ENKUlvE0_clEvENKUlvE_clEvEUlddE_St5arrayIPcLm3EEEEviT0_T1_:
	.zero		384


//--------------------- .nv.constant0._ZN2at6native29vectorized_elementwise_kernelILi8EZZZNS0_49_GLOBAL__N__b919a28f_16_Normalization_cu_5c38458736batch_norm_elementwise_backward_evalERKNS_6TensorES5_S5_S5_ENKUlvE0_clEvENKUlvE_clEvEUlddE_St5arrayIPcLm3EEEEviT0_T1_ --------------------------
	.section	.nv.constant0._ZN2at6native29vectorized_elementwise_kernelILi8EZZZNS0_49_GLOBAL__N__b919a28f_16_Normalization_cu_5c38458736batch_norm_elementwise_backward_evalERKNS_6TensorES5_S5_S5_ENKUlvE0_clEvENKUlvE_clEvEUlddE_St5arrayIPcLm3EEEEviT0_T1_,"a",@progbits
	.sectionflags	@""
	.align	4
.nv.constant0._ZN2at6native29vectorized_elementwise_kernelILi8EZZZNS0_49_GLOBAL__N__b919a28f_16_Normalization_cu_5c38458736batch_norm_elementwise_backward_evalERKNS_6TensorES5_S5_S5_ENKUlvE0_clEvENKUlvE_clEvEUlddE_St5arrayIPcLm3EEEEviT0_T1_:
	.zero		384


//--------------------- .nv.constant2._ZN2at6native18elementwise_kernelILi128ELi4EZNS0_15gpu_kernel_implIZZZNS0_49_GLOBAL__N__b919a28f_16_Normalization_cu_5c38458736batch_norm_elementwise_backward_evalERKNS_6TensorES6_S6_S6_ENKUlvE_clEvENKUlvE2_clEvEUlN3c108BFloat16EffE_EEvRNS_18TensorIteratorBaseERKT_EUliE_EEviT1_ --------------------------
	.section	.nv.constant2._ZN2at6native18elementwise_kernelILi128ELi4EZNS0_15gpu_kernel_implIZZZNS0_49_GLOBAL__N__b919a28f_16_Normalization_cu_5c38458736batch_norm_elementwise_backward_evalERKNS_6TensorES6_S6_S6_ENKUlvE_clEvENKUlvE2_clEvEUlN3c108BFloat16EffE_EEvRNS_18TensorIteratorBaseERKT_EUliE_EEviT1_,"a",@progbits
	.sectionflags	@""
	.align	4
.nv.constant2._ZN2at6native18elementwise_kernelILi128ELi4EZNS0_15gpu_kernel_implIZZZNS0_49_GLOBAL__N__b919a28f_16_Normalization_cu_5c38458736batch_norm_elementwise_backward_evalERKNS_6TensorES6_S6_S6_ENKUlvE_clEvENKUlvE2_clEvEUlN3c108BFloat16EffE_EEvRNS_18TensorIteratorBaseERKT_EUliE_EEviT1_:
        /*0000*/ 	.byte	0x00, 0x00, 0x00, 0xf0, 0xff, 0xff, 0x0f, 0x38


//--------------------- .nv.constant0._ZN2at6native18elementwise_kernelILi128ELi4EZNS0_15gpu_kernel_implIZZZNS0_49_GLOBAL__N__b919a28f_16_Normalization_cu_5c38458736batch_norm_elementwise_backward_evalERKNS_6TensorES6_S6_S6_ENKUlvE_clEvENKUlvE2_clEvEUlN3c108BFloat16EffE_EEvRNS_18TensorIteratorBaseERKT_EUliE_EEviT1_ --------------------------
	.section	.nv.constant0._ZN2at6native18elementwise_kernelILi128ELi4EZNS0_15gpu_kernel_implIZZZNS0_49_GLOBAL__N__b919a28f_16_Normalization_cu_5c38458736batch_norm_elementwise_backward_evalERKNS_6TensorES6_S6_S6_ENKUlvE_clEvENKUlvE2_clEvEUlN3c108BFloat16EffE_EEvRNS_18TensorIteratorBaseERKT_EUliE_EEviT1_,"a",@progbits
	.sectionflags	@""
	.align	4
.nv.constant0._ZN2at6native18elementwise_kernelILi128ELi4EZNS0_15gpu_kernel_implIZZZNS0_49_GLOBAL__N__b919a28f_16_Normalization_cu_5c38458736batch_norm_elementwise_backward_evalERKNS_6TensorES6_S6_S6_ENKUlvE_clEvENKUlvE2_clEvEUlN3c108BFloat16EffE_EEvRNS_18TensorIteratorBaseERKT_EUliE_EEviT1_:
	.zero		1112


//--------------------- .nv.constant2._ZN2at6native27unrolled_elementwise_kernelIZZZNS0_49_GLOBAL__N__b919a28f_16_Normalization_cu_5c38458736batch_norm_elementwise_backward_evalERKNS_6TensorES5_S5_S5_ENKUlvE_clEvENKUlvE2_clEvEUlN3c108BFloat16EffE_St5arrayIPcLm4EELi4E23TrivialOffsetCalculatorILi3EjESE_ILi1EjENS0_6memory12LoadWithCastILi3EEENSH_13StoreWithCastILi1EEEEEviT_T0_T2_T3_T4_T5_ --------------------------
	.section	.nv.constant2._ZN2at6native27unrolled_elementwise_kernelIZZZNS0_49_GLOBAL__N__b919a28f_16_Normalization_cu_5c38458736batch_norm_elementwise_backward_evalERKNS_6TensorES5_S5_S5_ENKUlvE_clEvENKUlvE2_clEvEUlN3c108BFloat16EffE_St5arrayIPcLm4EELi4E23TrivialOffsetCalculatorILi3EjESE_ILi1EjENS0_6memory12LoadWithCastILi3EEENSH_13StoreWithCastILi1EEEEEviT_T0_T2_T3_T4_T5_,"a",@progbits
	.sectionflags	@""
	.align	4
.nv.constant2._ZN2at6native27unrolled_elementwise_kernelIZZZNS0_49_GLOBAL__N__b919a28f_16_Normalization_cu_5c38458736batch_norm_elementwise_backward_evalERKNS_6TensorES5_S5_S5_ENKUlvE_clEvENKUlvE2_clEvEUlN3c108BFloat16EffE_St5arrayIPcLm4EELi4E23TrivialOffsetCalculatorILi3EjESE_ILi1EjENS0_6memory12LoadWithCastILi3EEENSH_13StoreWithCastILi1EEEEEviT_T0_T2_T3_T4_T5_:
        /*0000*/ 	.byte	0x00, 0x00, 0x00, 0xf0, 0xff, 0xff, 0x0f, 0x38


//--------------------- .nv.constant0._ZN2at6native27unrolled_elementwise_kernelIZZZNS0_49_GLOBAL__N__b919a28f_16_Normalization_cu_5c38458736batch_norm_elementwise_backward_evalERKNS_6TensorES5_S5_S5_ENKUlvE_clEvENKUlvE2_clEvEUlN3c108BFloat16EffE_St5arrayIPcLm4EELi4E23TrivialOffsetCalculatorILi3EjESE_ILi1EjENS0_6memory12LoadWithCastILi3EEENSH_13StoreWithCastILi1EEEEEviT_T0_T2_T3_T4_T5_ --------------------------
	.section	.nv.constant0._ZN2at6native27unrolled_elementwise_kernelIZZZNS0_49_GLOBAL__N__b919a28f_16_Normalization_cu_5c38458736batch_norm_elementwise_backward_evalERKNS_6TensorES5_S5_S5_ENKUlvE_clEvENKUlvE2_clEvEUlN3c108BFloat16EffE_St5arrayIPcLm4EELi4E23TrivialOffsetCalculatorILi3EjESE_ILi1EjENS0_6memory12LoadWithCastILi3EEENSH_13StoreWithCastILi1EEEEEviT_T0_T2_T3_T4_T5_,"a",@progbits
	.sectionflags	@""
	.align	4
.nv.constant0._ZN2at6native27unrolled_elementwise_kernelIZZZNS0_49_GLOBAL__N__b919a28f_16_Normalization_cu_5c38458736batch_norm_elementwise_backward_evalERKNS_6TensorES5_S5_S5_ENKUlvE_clEvENKUlvE2_clEvEUlN3c108BFloat16EffE_St5arrayIPcLm4EELi4E23TrivialOffsetCalculatorILi3EjESE_ILi1EjENS0_6memory12LoadWithCastILi3EEENSH_13StoreWithCastILi1EEEEEviT_T0_T2_T3_T4_T5_:
	.zero		420


//--------------------- .nv.constant0._ZN2at6native18elementwise_kernelILi128ELi4EZNS0_22gpu_kernel_impl_nocastIZZZNS0_49_GLOBAL__N__b919a28f_16_Normalization_cu_5c38458736batch_norm_elementwise_backward_evalERKNS_6TensorES6_S6_S6_ENKUlvE_clEvENKUlvE2_clEvEUlN3c108BFloat16EffE_EEvRNS_18TensorIteratorBaseERKT_EUliE_EEviT1_ --------------------------
	.section	.nv.constant0._ZN2at6native18elementwise_kernelILi128ELi4EZNS0_22gpu_kernel_impl_nocastIZZZNS0_49_GLOBAL__N__b919a28f_16_Normalization_cu_5c38458736batch_norm_elementwise_backward_evalERKNS_6TensorES6_S6_S6_ENKUlvE_clEvENKUlvE2_clEvEUlN3c108BFloat16EffE_EEvRNS_18TensorIteratorBaseERKT_EUliE_EEviT1_,"a",@progbits
	.sectionflags	@""
	.align	4
.nv.constant0._ZN2at6native18elementwise_kernelILi128ELi4EZNS0_22gpu_kernel_impl_nocastIZZZNS0_49_GLOBAL__N__b919a28f_16_Normalization_cu_5c38458736batch_norm_elementwise_backward_evalERKNS_6TensorES6_S6_S6_ENKUlvE_clEvENKUlvE2_clEvEUlN3c108BFloat16EffE_EEvRNS_18TensorIteratorBaseERKT_EUliE_EEviT1_:
	.zero		1112


//--------------------- .nv.constant0._ZN2at6native27unrolled_elementwise_kernelIZZZNS0_49_GLOBAL__N__b919a28f_16_Normalization_cu_5c38458736batch_norm_elementwise_backward_evalERKNS_6TensorES5_S5_S5_ENKUlvE_clEvENKUlvE2_clEvEUlN3c108BFloat16EffE_St5arrayIPcLm4EELi4E23TrivialOffsetCalculatorILi3EjESE_ILi1EjENS0_6memory15LoadWithoutCastENSH_16StoreWithoutCastEEEviT_T0_T2_T3_T4_T5_ --------------------------
	.section	.nv.constant0._ZN2at6native27unrolled_elementwise_kernelIZZZNS0_49_GLOBAL__N__b919a28f_16_Normalization_cu_5c38458736batch_norm_elementwise_backward_evalERKNS_6TensorES5_S5_S5_ENKUlvE_clEvENKUlvE2_clEvEUlN3c108BFloat16EffE_St5arrayIPcLm4EELi4E23TrivialOffsetCalculatorILi3EjESE_ILi1EjENS0_6memory15LoadWithoutCastENSH_16StoreWithoutCastEEEviT_T0_T2_T3_T4_T5_,"a",@progbits
	.sectionflags	@""
	.align	4
.nv.constant0._ZN2at6native27unrolled_elementwise_kernelIZZZNS0_49_GLOBAL__N__b919a28f_16_Normalization_cu_5c38458736batch_norm_elementwise_backward_evalERKNS_6TensorES5_S5_S5_ENKUlvE_clEvENKUlvE2_clEvEUlN3c108BFloat16EffE_St5arrayIPcLm4EELi4E23TrivialOffsetCalculatorILi3EjESE_ILi1EjENS0_6memory15LoadWithoutCastENSH_16StoreWithoutCastEEEviT_T0_T2_T3_T4_T5_:
	.zero		396


//--------------------- .nv.constant0._ZN2at6native29vectorized_elementwise_kernelILi2EZZZNS0_49_GLOBAL__N__b919a28f_16_Normalization_cu_5c38458736batch_norm_elementwise_backward_evalERKNS_6TensorES5_S5_S5_ENKUlvE_clEvENKUlvE2_clEvEUlN3c108BFloat16EffE_St5arrayIPcLm4EEEEviT0_T1_ --------------------------
	.section	.nv.constant0._ZN2at6native29vectorized_elementwise_kernelILi2EZZZNS0_49_GLOBAL__N__b919a28f_16_Normalization_cu_5c38458736batch_norm_elementwise_backward_evalERKNS_6TensorES5_S5_S5_ENKUlvE_clEvENKUlvE2_clEvEUlN3c108BFloat16EffE_St5arrayIPcLm4EEEEviT0_T1_,"a",@progbits
	.sectionflags	@""
	.align	4
.nv.constant0._ZN2at6native29vectorized_elementwise_kernelILi2EZZZNS0_49_GLOBAL__N__b919a28f_16_Normalization_cu_5c38458736batch_norm_elementwise_backward_evalERKNS_6TensorES5_S5_S5_ENKUlvE_clEvENKUlvE2_clEvEUlN3c108BFloat16EffE_St5arrayIPcLm4EEEEviT0_T1_:
	.zero		392


//--------------------- .nv.constant0._ZN2at6native29vectorized_elementwise_kernelILi4EZZZNS0_49_GLOBAL__N__b919a28f_16_Normalization_cu_5c38458736batch_norm_elementwise_backward_evalERKNS_6TensorES5_S5_S5_ENKUlvE_clEvENKUlvE2_clEvEUlN3c108BFloat16EffE_St5arrayIPcLm4EEEEviT0_T1_ --------------------------
	.section	.nv.constant0._ZN2at6native29vectorized_elementwise_kernelILi4EZZZNS0_49_GLOBAL__N__b919a28f_16_Normalization_cu_5c38458736batch_norm_elementwise_backward_evalERKNS_6TensorES5_S5_S5_ENKUlvE_clEvENKUlvE2_clEvEUlN3c108BFloat16EffE_St5arrayIPcLm4EEEEviT0_T1_,"a",@progbits
	.sectionflags	@""
	.align	4
.nv.constant0._ZN2at6native29vectorized_elementwise_kernelILi4EZZZNS0_49_GLOBAL__N__b919a28f_16_Normalization_cu_5c38458736batch_norm_elementwise_backward_evalERKNS_6TensorES5_S5_S5_ENKUlvE_clEvENKUlvE2_clEvEUlN3c108BFloat16EffE_St5arrayIPcLm4EEEEviT0_T1_:
	.zero		392


//--------------------- .nv.constant0._ZN2at6native29vectorized_elementwise_kernelILi8EZZZNS0_49_GLOBAL__N__b919a28f_16_Normalization_cu_5c38458736batch_norm_elementwise_backward_evalERKNS_6TensorES5_S5_S5_ENKUlvE_clEvENKUlvE2_clEvEUlN3c108BFloat16EffE_St5arrayIPcLm4EEEEviT0_T1_ --------------------------
	.section	.nv.constant0._ZN2at6native29vectorized_elementwise_kernelILi8EZZZNS0_49_GLOBAL__N__b919a28f_16_Normalization_cu_5c38458736batch_norm_elementwise_backward_evalERKNS_6TensorES5_S5_S5_ENKUlvE_clEvENKUlvE2_clEvEUlN3c108BFloat16EffE_St5arrayIPcLm4EEEEviT0_T1_,"a",@progbits
	.sectionflags	@""
	.align	4
.nv.constant0._ZN2at6native29vectorized_elementwise_kernelILi8EZZZNS0_49_GLOBAL__N__b919a28f_16_Normalization_cu_5c38458736batch_norm_elementwise_backward_evalERKNS_6TensorES5_S5_S5_ENKUlvE_clEvENKUlvE2_clEvEUlN3c108BFloat16EffE_St5arrayIPcLm4EEEEviT0_T1_:
	.zero		392


//--------------------- .nv.constant2._ZN2at6native18elementwise_kernelILi128ELi4EZNS0_15gpu_kernel_implIZZZNS0_49_GLOBAL__N__b919a28f_16_Normalization_cu_5c38458736batch_norm_elementwise_backward_evalERKNS_6TensorES6_S6_S6_ENKUlvE_clEvENKUlvE1_clEvEUlN3c104HalfEffE_EEvRNS_18TensorIteratorBaseERKT_EUliE_EEviT1_ --------------------------
	.section	.nv.constant2._ZN2at6native18elementwise_kernelILi128ELi4EZNS0_15gpu_kernel_implIZZZNS0_49_GLOBAL__N__b919a28f_16_Normalization_cu_5c38458736batch_norm_elementwise_backward_evalERKNS_6TensorES6_S6_S6_ENKUlvE_clEvENKUlvE1_clEvEUlN3c104HalfEffE_EEvRNS_18TensorIteratorBaseERKT_EUliE_EEviT1_,"a",@progbits
	.sectionflags	@""
	.align	4
.nv.constant2._ZN2at6native18elementwise_kernelILi128ELi4EZNS0_15gpu_kernel_implIZZZNS0_49_GLOBAL__N__b919a28f_16_Normalization_cu_5c38458736batch_norm_elementwise_backward_evalERKNS_6TensorES6_S6_S6_ENKUlvE_clEvENKUlvE1_clEvEUlN3c104HalfEffE_EEvRNS_18TensorIteratorBaseERKT_EUliE_EEviT1_:
        /*0000*/ 	.byte	0x00, 0x00, 0x00, 0xf0, 0xff, 0xff, 0x0f, 0x38


//--------------------- .nv.constant0._ZN2at6native18elementwise_kernelILi128ELi4EZNS0_15gpu_kernel_implIZZZNS0_49_GLOBAL__N__b919a28f_16_Normalization_cu_5c38458736batch_norm_elementwise_backward_evalERKNS_6TensorES6_S6_S6_ENKUlvE_clEvENKUlvE1_clEvEUlN3c104HalfEffE_EEvRNS_18TensorIteratorBaseERKT_EUliE_EEviT1_ --------------------------
	.section	.nv.constant0._ZN2at6native18elementwise_kernelILi128ELi4EZNS0_15gpu_kernel_implIZZZNS0_49_GLOBAL__N__b919a28f_16_Normalization_cu_5c38458736batch_norm_elementwise_backward_evalERKNS_6TensorES6_S6_S6_ENKUlvE_clEvENKUlvE1_clEvEUlN3c104HalfEffE_EEvRNS_18TensorIteratorBaseERKT_EUliE_EEviT1_,"a",@progbits
	.sectionflags	@""
	.align	4
.nv.constant0._ZN2at6native18elementwise_kernelILi128ELi4EZNS0_15gpu_kernel_implIZZZNS0_49_GLOBAL__N__b919a28f_16_Normalization_cu_5c38458736batch_norm_elementwise_backward_evalERKNS_6TensorES6_S6_S6_ENKUlvE_clEvENKUlvE1_clEvEUlN3c104HalfEffE_EEvRNS_18TensorIteratorBaseERKT_EUliE_EEviT1_:
	.zero		1112


//--------------------- .nv.constant2._ZN2at6native27unrolled_elementwise_kernelIZZZNS0_49_GLOBAL__N__b919a28f_16_Normalization_cu_5c38458736batch_norm_elementwise_backward_evalERKNS_6TensorES5_S5_S5_ENKUlvE_clEvENKUlvE1_clEvEUlN3c104HalfEffE_St5arrayIPcLm4EELi4E23TrivialOffsetCalculatorILi3EjESE_ILi1EjENS0_6memory12LoadWithCastILi3EEENSH_13StoreWithCastILi1EEEEEviT_T0_T2_T3_T4_T5_ --------------------------
	.section	.nv.constant2._ZN2at6native27unrolled_elementwise_kernelIZZZNS0_49_GLOBAL__N__b919a28f_16_Normalization_cu_5c38458736batch_norm_elementwise_backward_evalERKNS_6TensorES5_S5_S5_ENKUlvE_clEvENKUlvE1_clEvEUlN3c104HalfEffE_St5arrayIPcLm4EELi4E23TrivialOffsetCalculatorILi3EjESE_ILi1EjENS0_6memory12LoadWithCastILi3EEENSH_13StoreWithCastILi1EEEEEviT_T0_T2_T3_T4_T5_,"a",@progbits
	.sectionflags	@""
	.align	4
.nv.constant2._ZN2at6native27unrolled_elementwise_kernelIZZZNS0_49_GLOBAL__N__b919a28f_16_Normalization_cu_5c38458736batch_norm_elementwise_backward_evalERKNS_6TensorES5_S5_S5_ENKUlvE_clEvENKUlvE1_clEvEUlN3c104HalfEffE_St5arrayIPcLm4EELi4E23TrivialOffsetCalculatorILi3EjESE_ILi1EjENS0_6memory12LoadWithCastILi3EEENSH_13StoreWithCastILi1EEEEEviT_T0_T2_T3_T4_T5_:
        /*0000*/ 	.byte	0x00, 0x00, 0x00, 0xf0, 0xff, 0xff, 0x0f, 0x38


//--------------------- .nv.constant0._ZN2at6native27unrolled_elementwise_kernelIZZZNS0_49_GLOBAL__N__b919a28f_16_Normalization_cu_5c38458736batch_norm_elementwise_backward_evalERKNS_6TensorES5_S5_S5_ENKUlvE_clEvENKUlvE1_clEvEUlN3c104HalfEffE_St5arrayIPcLm4EELi4E23TrivialOffsetCalculatorILi3EjESE_ILi1EjENS0_6memory12LoadWithCastILi3EEENSH_13StoreWithCastILi1EEEEEviT_T0_T2_T3_T4_T5_ --------------------------
	.section	.nv.constant0._ZN2at6native27unrolled_elementwise_kernelIZZZNS0_49_GLOBAL__N__b919a28f_16_Normalization_cu_5c38458736batch_norm_elementwise_backward_evalERKNS_6TensorES5_S5_S5_ENKUlvE_clEvENKUlvE1_clEvEUlN3c104HalfEffE_St5arrayIPcLm4EELi4E23TrivialOffsetCalculatorILi3EjESE_ILi1EjENS0_6memory12LoadWithCastILi3EEENSH_13StoreWithCastILi1EEEEEviT_T0_T2_T3_T4_T5_,"a",@progbits
	.sectionflags	@""
	.align	4
.nv.constant0._ZN2at6native27unrolled_elementwise_kernelIZZZNS0_49_GLOBAL__N__b919a28f_16_Normalization_cu_5c38458736batch_norm_elementwise_backward_evalERKNS_6TensorES5_S5_S5_ENKUlvE_clEvENKUlvE1_clEvEUlN3c104HalfEffE_St5arrayIPcLm4EELi4E23TrivialOffsetCalculatorILi3EjESE_ILi1EjENS0_6memory12LoadWithCastILi3EEENSH_13StoreWithCastILi1EEEEEviT_T0_T2_T3_T4_T5_:
	.zero		420


//--------------------- .nv.constant0._ZN2at6native18elementwise_kernelILi128ELi4EZNS0_22gpu_kernel_impl_nocastIZZZNS0_49_GLOBAL__N__b919a28f_16_Normalization_cu_5c38458736batch_norm_elementwise_backward_evalERKNS_6TensorES6_S6_S6_ENKUlvE_clEvENKUlvE1_clEvEUlN3c104HalfEffE_EEvRNS_18TensorIteratorBaseERKT_EUliE_EEviT1_ --------------------------
	.section	.nv.constant0._ZN2at6native18elementwise_kernelILi128ELi4EZNS0_22gpu_kernel_impl_nocastIZZZNS0_49_GLOBAL__N__b919a28f_16_Normalization_cu_5c38458736batch_norm_elementwise_backward_evalERKNS_6TensorES6_S6_S6_ENKUlvE_clEvENKUlvE1_clEvEUlN3c104HalfEffE_EEvRNS_18TensorIteratorBaseERKT_EUliE_EEviT1_,"a",@progbits
	.sectionflags	@""
	.align	4
.nv.constant0._ZN2at6native18elementwise_kernelILi128ELi4EZNS0_22gpu_kernel_impl_nocastIZZZNS0_49_GLOBAL__N__b919a28f_16_Normalization_cu_5c38458736batch_norm_elementwise_backward_evalERKNS_6TensorES6_S6_S6_ENKUlvE_clEvENKUlvE1_clEvEUlN3c104HalfEffE_EEvRNS_18TensorIteratorBaseERKT_EUliE_EEviT1_:
	.zero		1112


//--------------------- .nv.constant0._ZN2at6native27unrolled_elementwise_kernelIZZZNS0_49_GLOBAL__N__b919a28f_16_Normalization_cu_5c38458736batch_norm_elementwise_backward_evalERKNS_6TensorES5_S5_S5_ENKUlvE_clEvENKUlvE1_clEvEUlN3c104HalfEffE_St5arrayIPcLm4EELi4E23TrivialOffsetCalculatorILi3EjESE_ILi1EjENS0_6memory15LoadWithoutCastENSH_16StoreWithoutCastEEEviT_T0_T2_T3_T4_T5_ --------------------------
	.section	.nv.constant0._ZN2at6native27unrolled_elementwise_kernelIZZZNS0_49_GLOBAL__N__b919a28f_16_Normalization_cu_5c38458736batch_norm_elementwise_backward_evalERKNS_6TensorES5_S5_S5_ENKUlvE_clEvENKUlvE1_clEvEUlN3c104HalfEffE_St5arrayIPcLm4EELi4E23TrivialOffsetCalculatorILi3EjESE_ILi1EjENS0_6memory15LoadWithoutCastENSH_16StoreWithoutCastEEEviT_T0_T2_T3_T4_T5_,"a",@progbits
	.sectionflags	@""
	.align	4
.nv.constant0._ZN2at6native27unrolled_elementwise_kernelIZZZNS0_49_GLOBAL__N__b919a28f_16_Normalization_cu_5c38458736batch_norm_elementwise_backward_evalERKNS_6TensorES5_S5_S5_ENKUlvE_clEvENKUlvE1_clEvEUlN3c104HalfEffE_St5arrayIPcLm4EELi4E23TrivialOffsetCalculatorILi3EjESE_ILi1EjENS0_6memory15LoadWithoutCastENSH_16StoreWithoutCastEEEviT_T0_T2_T3_T4_T5_:
	.zero		396


//--------------------- .nv.constant0._ZN2at6native29vectorized_elementwise_kernelILi2EZZZNS0_49_GLOBAL__N__b919a28f_16_Normalization_cu_5c38458736batch_norm_elementwise_backward_evalERKNS_6TensorES5_S5_S5_ENKUlvE_clEvENKUlvE1_clEvEUlN3c104HalfEffE_St5arrayIPcLm4EEEEviT0_T1_ --------------------------
	.section	.nv.constant0._ZN2at6native29vectorized_elementwise_kernelILi2EZZZNS0_49_GLOBAL__N__b919a28f_16_Normalization_cu_5c38458736batch_norm_elementwise_backward_evalERKNS_6TensorES5_S5_S5_ENKUlvE_clEvENKUlvE1_clEvEUlN3c104HalfEffE_St5arrayIPcLm4EEEEviT0_T1_,"a",@progbits
	.sectionflags	@""
	.align	4
.nv.constant0._ZN2at6native29vectorized_elementwise_kernelILi2EZZZNS0_49_GLOBAL__N__b919a28f_16_Normalization_cu_5c38458736batch_norm_elementwise_backward_evalERKNS_6TensorES5_S5_S5_ENKUlvE_clEvENKUlvE1_clEvEUlN3c104HalfEffE_St5arrayIPcLm4EEEEviT0_T1_:
	.zero		392


//--------------------- .nv.constant0._ZN2at6native29vectorized_elementwise_kernelILi4EZZZNS0_49_GLOBAL__N__b919a28f_16_Normalization_cu_5c38458736batch_norm_elementwise_backward_evalERKNS_6TensorES5_S5_S5_ENKUlvE_clEvENKUlvE1_clEvEUlN3c104HalfEffE_St5arrayIPcLm4EEEEviT0_T1_ --------------------------
	.section	.nv.constant0._ZN2at6native29vectorized_elementwise_kernelILi4EZZZNS0_49_GLOBAL__N__b919a28f_16_Normalization_cu_5c38458736batch_norm_elementwise_backward_evalERKNS_6TensorES5_S5_S5_ENKUlvE_clEvENKUlvE1_clEvEUlN3c104HalfEffE_St5arrayIPcLm4EEEEviT0_T1_,"a",@progbits
	.sectionflags	@""
	.align	4
.nv.constant0._ZN2at6native29vectorized_elementwise_kernelILi4EZZZNS0_49_GLOBAL__N__b919a28f_16_Normalization_cu_5c38458736batch_norm_elementwise_backward_evalERKNS_6TensorES5_S5_S5_ENKUlvE_clEvENKUlvE1_clEvEUlN3c104HalfEffE_St5arrayIPcLm4EEEEviT0_T1_:
	.zero		392


//--------------------- .nv.constant0._ZN2at6native29vectorized_elementwise_kernelILi8EZZZNS0_49_GLOBAL__N__b919a28f_16_Normalization_cu_5c38458736batch_norm_elementwise_backward_evalERKNS_6TensorES5_S5_S5_ENKUlvE_clEvENKUlvE1_clEvEUlN3c104HalfEffE_St5arrayIPcLm4EEEEviT0_T1_ --------------------------
	.section	.nv.constant0._ZN2at6native29vectorized_elementwise_kernelILi8EZZZNS0_49_GLOBAL__N__b919a28f_16_Normalization_cu_5c38458736batch_norm_elementwise_backward_evalERKNS_6TensorES5_S5_S5_ENKUlvE_clEvENKUlvE1_clEvEUlN3c104HalfEffE_St5arrayIPcLm4EEEEviT0_T1_,"a",@progbits
	.sectionflags	@""
	.align	4
.nv.constant0._ZN2at6native29vectorized_elementwise_kernelILi8EZZZNS0_49_GLOBAL__N__b919a28f_16_Normalization_cu_5c38458736batch_norm_elementwise_backward_evalERKNS_6TensorES5_S5_S5_ENKUlvE_clEvENKUlvE1_clEvEUlN3c104HalfEffE_St5arrayIPcLm4EEEEviT0_T1_:
	.zero		392


//--------------------- .nv.constant2._ZN2at6native18elementwise_kernelILi128ELi4EZNS0_15gpu_kernel_implIZZZNS0_49_GLOBAL__N__b919a28f_16_Normalization_cu_5c38458736batch_norm_elementwise_backward_evalERKNS_6TensorES6_S6_S6_ENKUlvE_clEvENKUlvE0_clEvEUlfffE_EEvRNS_18TensorIteratorBaseERKT_EUliE_EEviT1_ --------------------------
	.section	.nv.constant2._ZN2at6native18elementwise_kernelILi128ELi4EZNS0_15gpu_kernel_implIZZZNS0_49_GLOBAL__N__b919a28f_16_Normalization_cu_5c38458736batch_norm_elementwise_backward_evalERKNS_6TensorES6_S6_S6_ENKUlvE_clEvENKUlvE0_clEvEUlfffE_EEvRNS_18TensorIteratorBaseERKT_EUliE_EEviT1_,"a",@progbits
	.sectionflags	@""
	.align	4
.nv.constant2._ZN2at6native18elementwise_kernelILi128ELi4EZNS0_15gpu_kernel_implIZZZNS0_49_GLOBAL__N__b919a28f_16_Normalization_cu_5c38458736batch_norm_elementwise_backward_evalERKNS_6TensorES6_S6_S6_ENKUlvE_clEvENKUlvE0_clEvEUlfffE_EEvRNS_18TensorIteratorBaseERKT_EUliE_EEviT1_:
        /*0000*/ 	.byte	0x00, 0x00, 0x00, 0xf0, 0xff, 0xff, 0x0f, 0x38


//--------------------- .nv.constant0._ZN2at6native18elementwise_kernelILi128ELi4EZNS0_15gpu_kernel_implIZZZNS0_49_GLOBAL__N__b919a28f_16_Normalization_cu_5c38458736batch_norm_elementwise_backward_evalERKNS_6TensorES6_S6_S6_ENKUlvE_clEvENKUlvE0_clEvEUlfffE_EEvRNS_18TensorIteratorBaseERKT_EUliE_EEviT1_ --------------------------
	.section	.nv.constant0._ZN2at6native18elementwise_kernelILi128ELi4EZNS0_15gpu_kernel_implIZZZNS0_49_GLOBAL__N__b919a28f_16_Normalization_cu_5c38458736batch_norm_elementwise_backward_evalERKNS_6TensorES6_S6_S6_ENKUlvE_clEvENKUlvE0_clEvEUlfffE_EEvRNS_18TensorIteratorBaseERKT_EUliE_EEviT1_,"a",@progbits
	.sectionflags	@""
	.align	4
.nv.constant0._ZN2at6native18elementwise_kernelILi128ELi4EZNS0_15gpu_kernel_implIZZZNS0_49_GLOBAL__N__b919a28f_16_Normalization_cu_5c38458736batch_norm_elementwise_backward_evalERKNS_6TensorES6_S6_S6_ENKUlvE_clEvENKUlvE0_clEvEUlfffE_EEvRNS_18TensorIteratorBaseERKT_EUliE_EEviT1_:
	.zero		1112


//--------------------- .nv.constant2._ZN2at6native27unrolled_elementwise_kernelIZZZNS0_49_GLOBAL__N__b919a28f_16_Normalization_cu_5c38458736batch_norm_elementwise_backward_evalERKNS_6TensorES5_S5_S5_ENKUlvE_clEvENKUlvE0_clEvEUlfffE_St5arrayIPcLm4EELi4E23TrivialOffsetCalculatorILi3EjESC_ILi1EjENS0_6memory12LoadWithCastILi3EEENSF_13StoreWithCastILi1EEEEEviT_T0_T2_T3_T4_T5_ --------------------------
	.section	.nv.constant2._ZN2at6native27unrolled_elementwise_kernelIZZZNS0_49_GLOBAL__N__b919a28f_16_Normalization_cu_5c38458736batch_norm_elementwise_backward_evalERKNS_6TensorES5_S5_S5_ENKUlvE_clEvENKUlvE0_clEvEUlfffE_St5arrayIPcLm4EELi4E23TrivialOffsetCalculatorILi3EjESC_ILi1EjENS0_6memory12LoadWithCastILi3EEENSF_13StoreWithCastILi1EEEEEviT_T0_T2_T3_T4_T5_,"a",@progbits
	.sectionflags	@""
	.align	4
.nv.constant2._ZN2at6native27unrolled_elementwise_kernelIZZZNS0_49_GLOBAL__N__b919a28f_16_Normalization_cu_5c38458736batch_norm_elementwise_backward_evalERKNS_6TensorES5_S5_S5_ENKUlvE_clEvENKUlvE0_clEvEUlfffE_St5arrayIPcLm4EELi4E23TrivialOffsetCalculatorILi3EjESC_ILi1EjENS0_6memory12LoadWithCastILi3EEENSF_13StoreWithCastILi1EEEEEviT_T0_T2_T3_T4_T5_:
        /*0000*/ 	.byte	0x00, 0x00, 0x00, 0xf0, 0xff, 0xff, 0x0f, 0x38


//--------------------- .nv.constant0._ZN2at6native27unrolled_elementwise_kernelIZZZNS0_49_GLOBAL__N__b919a28f_16_Normalization_cu_5c38458736batch_norm_elementwise_backward_evalERKNS_6TensorES5_S5_S5_ENKUlvE_clEvENKUlvE0_clEvEUlfffE_St5arrayIPcLm4EELi4E23TrivialOffsetCalculatorILi3EjESC_ILi1EjENS0_6memory12LoadWithCastILi3EEENSF_13StoreWithCastILi1EEEEEviT_T0_T2_T3_T4_T5_ --------------------------
	.section	.nv.constant0._ZN2at6native27unrolled_elementwise_kernelIZZZNS0_49_GLOBAL__N__b919a28f_16_Normalization_cu_5c38458736batch_norm_elementwise_backward_evalERKNS_6TensorES5_S5_S5_ENKUlvE_clEvENKUlvE0_clEvEUlfffE_St5arrayIPcLm4EELi4E23TrivialOffsetCalculatorILi3EjESC_ILi1EjENS0_6memory12LoadWithCastILi3EEENSF_13StoreWithCastILi1EEEEEviT_T0_T2_T3_T4_T5_,"a",@progbits
	.sectionflags	@""
	.align	4
.nv.constant0._ZN2at6native27unrolled_elementwise_kernelIZZZNS0_49_GLOBAL__N__b919a28f_16_Normalization_cu_5c38458736batch_norm_elementwise_backward_evalERKNS_6TensorES5_S5_S5_ENKUlvE_clEvENKUlvE0_clEvEUlfffE_St5arrayIPcLm4EELi4E23TrivialOffsetCalculatorILi3EjESC_ILi1EjENS0_6memory12LoadWithCastILi3EEENSF_13StoreWithCastILi1EEEEEviT_T0_T2_T3_T4_T5_:
	.zero		420


//--------------------- .nv.constant0._ZN2at6native18elementwise_kernelILi128ELi2EZNS0_22gpu_kernel_impl_nocastIZZZNS0_49_GLOBAL__N__b919a28f_16_Normalization_cu_5c38458736batch_norm_elementwise_backward_evalERKNS_6TensorES6_S6_S6_ENKUlvE_clEvENKUlvE0_clEvEUlfffE_EEvRNS_18TensorIteratorBaseERKT_EUliE_EEviT1_ --------------------------
	.section	.nv.constant0._ZN2at6native18elementwise_kernelILi128ELi2EZNS0_22gpu_kernel_impl_nocastIZZZNS0_49_GLOBAL__N__b919a28f_16_Normalization_cu_5c38458736batch_norm_elementwise_backward_evalERKNS_6TensorES6_S6_S6_ENKUlvE_clEvENKUlvE0_clEvEUlfffE_EEvRNS_18TensorIteratorBaseERKT_EUliE_EEviT1_,"a",@progbits
	.sectionflags	@""
	.align	4
.nv.constant0._ZN2at6native18elementwise_kernelILi128ELi2EZNS0_22gpu_kernel_impl_nocastIZZZNS0_49_GLOBAL__N__b919a28f_16_Normalization_cu_5c38458736batch_norm_elementwise_backward_evalERKNS_6TensorES6_S6_S6_ENKUlvE_clEvENKUlvE0_clEvEUlfffE_EEvRNS_18TensorIteratorBaseERKT_EUliE_EEviT1_:
	.zero		1112


//--------------------- .nv.constant0._ZN2at6native27unrolled_elementwise_kernelIZZZNS0_49_GLOBAL__N__b919a28f_16_Normalization_cu_5c38458736batch_norm_elementwise_backward_evalERKNS_6TensorES5_S5_S5_ENKUlvE_clEvENKUlvE0_clEvEUlfffE_St5arrayIPcLm4EELi4E23TrivialOffsetCalculatorILi3EjESC_ILi1EjENS0_6memory15LoadWithoutCastENSF_16StoreWithoutCastEEEviT_T0_T2_T3_T4_T5_ --------------------------
	.section	.nv.constant0._ZN2at6native27unrolled_elementwise_kernelIZZZNS0_49_GLOBAL__N__b919a28f_16_Normalization_cu_5c38458736batch_norm_elementwise_backward_evalERKNS_6TensorES5_S5_S5_ENKUlvE_clEvENKUlvE0_clEvEUlfffE_St5arrayIPcLm4EELi4E23TrivialOffsetCalculatorILi3EjESC_ILi1EjENS0_6memory15LoadWithoutCastENSF_16StoreWithoutCastEEEviT_T0_T2_T3_T4_T5_,"a",@progbits
	.sectionflags	@""
	.align	4
.nv.constant0._ZN2at6native27unrolled_elementwise_kernelIZZZNS0_49_GLOBAL__N__b919a28f_16_Normalization_cu_5c38458736batch_norm_elementwise_backward_evalERKNS_6TensorES5_S5_S5_ENKUlvE_clEvENKUlvE0_clEvEUlfffE_St5arrayIPcLm4EELi4E23TrivialOffsetCalculatorILi3EjESC_ILi1EjENS0_6memory15LoadWithoutCastENSF_16StoreWithoutCastEEEviT_T0_T2_T3_T4_T5_:
	.zero		396


//--------------------- .nv.constant0._ZN2at6native29vectorized_elementwise_kernelILi2EZZZNS0_49_GLOBAL__N__b919a28f_16_Normalization_cu_5c38458736batch_norm_elementwise_backward_evalERKNS_6TensorES5_S5_S5_ENKUlvE_clEvENKUlvE0_clEvEUlfffE_St5arrayIPcLm4EEEEviT0_T1_ --------------------------
	.section	.nv.constant0._ZN2at6native29vectorized_elementwise_kernelILi2EZZZNS0_49_GLOBAL__N__b919a28f_16_Normalization_cu_5c38458736batch_norm_elementwise_backward_evalERKNS_6TensorES5_S5_S5_ENKUlvE_clEvENKUlvE0_clEvEUlfffE_St5arrayIPcLm4EEEEviT0_T1_,"a",@progbits
	.sectionflags	@""
	.align	4
.nv.constant0._ZN2at6native29vectorized_elementwise_kernelILi2EZZZNS0_49_GLOBAL__N__b919a28f_16_Normalization_cu_5c38458736batch_norm_elementwise_backward_evalERKNS_6TensorES5_S5_S5_ENKUlvE_clEvENKUlvE0_clEvEUlfffE_St5arrayIPcLm4EEEEviT0_T1_:
	.zero		392


//--------------------- .nv.constant0._ZN2at6native29vectorized_elementwise_kernelILi4EZZZNS0_49_GLOBAL__N__b919a28f_16_Normalization_cu_5c38458736batch_norm_elementwise_backward_evalERKNS_6TensorES5_S5_S5_ENKUlvE_clEvENKUlvE0_clEvEUlfffE_St5arrayIPcLm4EEEEviT0_T1_ --------------------------
	.section	.nv.constant0._ZN2at6native29vectorized_elementwise_kernelILi4EZZZNS0_49_GLOBAL__N__b919a28f_16_Normalization_cu_5c38458736batch_norm_elementwise_backward_evalERKNS_6TensorES5_S5_S5_ENKUlvE_clEvENKUlvE0_clEvEUlfffE_St5arrayIPcLm4EEEEviT0_T1_,"a",@progbits
	.sectionflags	@""
	.align	4
.nv.constant0._ZN2at6native29vectorized_elementwise_kernelILi4EZZZNS0_49_GLOBAL__N__b919a28f_16_Normalization_cu_5c38458736batch_norm_elementwise_backward_evalERKNS_6TensorES5_S5_S5_ENKUlvE_clEvENKUlvE0_clEvEUlfffE_St5arrayIPcLm4EEEEviT0_T1_:
	.zero		392


//--------------------- .nv.constant0._ZN2at6native29vectorized_elementwise_kernelILi8EZZZNS0_49_GLOBAL__N__b919a28f_16_Normalization_cu_5c38458736batch_norm_elementwise_backward_evalERKNS_6TensorES5_S5_S5_ENKUlvE_clEvENKUlvE0_clEvEUlfffE_St5arrayIPcLm4EEEEviT0_T1_ --------------------------
	.section	.nv.constant0._ZN2at6native29vectorized_elementwise_kernelILi8EZZZNS0_49_GLOBAL__N__b919a28f_16_Normalization_cu_5c38458736batch_norm_elementwise_backward_evalERKNS_6TensorES5_S5_S5_ENKUlvE_clEvENKUlvE0_clEvEUlfffE_St5arrayIPcLm4EEEEviT0_T1_,"a",@progbits
	.sectionflags	@""
	.align	4
.nv.constant0._ZN2at6native29vectorized_elementwise_kernelILi8EZZZNS0_49_GLOBAL__N__b919a28f_16_Normalization_cu_5c38458736batch_norm_elementwise_backward_evalERKNS_6TensorES5_S5_S5_ENKUlvE_clEvENKUlvE0_clEvEUlfffE_St5arrayIPcLm4EEEEviT0_T1_:
	.zero		392


//--------------------- .nv.constant2._ZN2at6native18elementwise_kernelILi128ELi4EZNS0_15gpu_kernel_implIZZZNS0_49_GLOBAL__N__b919a28f_16_Normalization_cu_5c38458736batch_norm_elementwise_backward_evalERKNS_6TensorES6_S6_S6_ENKUlvE_clEvENKUlvE_clEvEUldddE_EEvRNS_18TensorIteratorBaseERKT_EUliE_EEviT1_ --------------------------
	.section	.nv.constant2._ZN2at6native18elementwise_kernelILi128ELi4EZNS0_15gpu_kernel_implIZZZNS0_49_GLOBAL__N__b919a28f_16_Normalization_cu_5c38458736batch_norm_elementwise_backward_evalERKNS_6TensorES6_S6_S6_ENKUlvE_clEvENKUlvE_clEvEUldddE_EEvRNS_18TensorIteratorBaseERKT_EUliE_EEviT1_,"a",@progbits
	.sectionflags	@""
	.align	4
.nv.constant2._ZN2at6native18elementwise_kernelILi128ELi4EZNS0_15gpu_kernel_implIZZZNS0_49_GLOBAL__N__b919a28f_16_Normalization_cu_5c38458736batch_norm_elementwise_backward_evalERKNS_6TensorES6_S6_S6_ENKUlvE_clEvENKUlvE_clEvEUldddE_EEvRNS_18TensorIteratorBaseERKT_EUliE_EEviT1_:
        /*0000*/ 	.byte	0x00, 0x00, 0x00, 0xf0, 0xff, 0xff, 0x0f, 0x38


//--------------------- .nv.constant0._ZN2at6native18elementwise_kernelILi128ELi4EZNS0_15gpu_kernel_implIZZZNS0_49_GLOBAL__N__b919a28f_16_Normalization_cu_5c38458736batch_norm_elementwise_backward_evalERKNS_6TensorES6_S6_S6_ENKUlvE_clEvENKUlvE_clEvEUldddE_EEvRNS_18TensorIteratorBaseERKT_EUliE_EEviT1_ --------------------------
	.section	.nv.constant0._ZN2at6native18elementwise_kernelILi128ELi4EZNS0_15gpu_kernel_implIZZZNS0_49_GLOBAL__N__b919a28f_16_Normalization_cu_5c38458736batch_norm_elementwise_backward_evalERKNS_6TensorES6_S6_S6_ENKUlvE_clEvENKUlvE_clEvEUldddE_EEvRNS_18TensorIteratorBaseERKT_EUliE_EEviT1_,"a",@progbits
	.sectionflags	@""
	.align	4
.nv.constant0._ZN2at6native18elementwise_kernelILi128ELi4EZNS0_15gpu_kernel_implIZZZNS0_49_GLOBAL__N__b919a28f_16_Normalization_cu_5c38458736batch_norm_elementwise_backward_evalERKNS_6TensorES6_S6_S6_ENKUlvE_clEvENKUlvE_clEvEUldddE_EEvRNS_18TensorIteratorBaseERKT_EUliE_EEviT1_:
	.zero		1112


//--------------------- .nv.constant2._ZN2at6native27unrolled_elementwise_kernelIZZZNS0_49_GLOBAL__N__b919a28f_16_Normalization_cu_5c38458736batch_norm_elementwise_backward_evalERKNS_6TensorES5_S5_S5_ENKUlvE_clEvENKUlvE_clEvEUldddE_St5arrayIPcLm4EELi4E23TrivialOffsetCalculatorILi3EjESC_ILi1EjENS0_6memory12LoadWithCastILi3EEENSF_13StoreWithCastILi1EEEEEviT_T0_T2_T3_T4_T5_ --------------------------
	.section	.nv.constant2._ZN2at6native27unrolled_elementwise_kernelIZZZNS0_49_GLOBAL__N__b919a28f_16_Normalization_cu_5c38458736batch_norm_elementwise_backward_evalERKNS_6TensorES5_S5_S5_ENKUlvE_clEvENKUlvE_clEvEUldddE_St5arrayIPcLm4EELi4E23TrivialOffsetCalculatorILi3EjESC_ILi1EjENS0_6memory12LoadWithCastILi3EEENSF_13StoreWithCastILi1EEEEEviT_T0_T2_T3_T4_T5_,"a",@progbits
	.sectionflags	@""
	.align	4
.nv.constant2._ZN2at6native27unrolled_elementwise_kernelIZZZNS0_49_GLOBAL__N__b919a28f_16_Normalization_cu_5c38458736batch_norm_elementwise_backward_evalERKNS_6TensorES5_S5_S5_ENKUlvE_clEvENKUlvE_clEvEUldddE_St5arrayIPcLm4EELi4E23TrivialOffsetCalculatorILi3EjESC_ILi1EjENS0_6memory12LoadWithCastILi3EEENSF_13StoreWithCastILi1EEEEEviT_T0_T2_T3_T4_T5_:
        /*0000*/ 	.byte	0x00, 0x00, 0x00, 0xf0, 0xff, 0xff, 0x0f, 0x38


//--------------------- .nv.constant0._ZN2at6native27unrolled_elementwise_kernelIZZZNS0_49_GLOBAL__N__b919a28f_16_Normalization_cu_5c38458736batch_norm_elementwise_backward_evalERKNS_6TensorES5_S5_S5_ENKUlvE_clEvENKUlvE_clEvEUldddE_St5arrayIPcLm4EELi4E23TrivialOffsetCalculatorILi3EjESC_ILi1EjENS0_6memory12LoadWithCastILi3EEENSF_13StoreWithCastILi1EEEEEviT_T0_T2_T3_T4_T5_ --------------------------
	.section	.nv.constant0._ZN2at6native27unrolled_elementwise_kernelIZZZNS0_49_GLOBAL__N__b919a28f_16_Normalization_cu_5c38458736batch_norm_elementwise_backward_evalERKNS_6TensorES5_S5_S5_ENKUlvE_clEvENKUlvE_clEvEUldddE_St5arrayIPcLm4EELi4E23TrivialOffsetCalculatorILi3EjESC_ILi1EjENS0_6memory12LoadWithCastILi3EEENSF_13StoreWithCastILi1EEEEEviT_T0_T2_T3_T4_T5_,"a",@progbits
	.sectionflags	@""
	.align	4
.nv.constant0._ZN2at6native27unrolled_elementwise_kernelIZZZNS0_49_GLOBAL__N__b919a28f_16_Normalization_cu_5c38458736batch_norm_elementwise_backward_evalERKNS_6TensorES5_S5_S5_ENKUlvE_clEvENKUlvE_clEvEUldddE_St5arrayIPcLm4EELi4E23TrivialOffsetCalculatorILi3EjESC_ILi1EjENS0_6memory12LoadWithCastILi3EEENSF_13StoreWithCastILi1EEEEEviT_T0_T2_T3_T4_T5_:
	.zero		420


//--------------------- .nv.constant0._ZN2at6native18elementwise_kernelILi128ELi2EZNS0_22gpu_kernel_impl_nocastIZZZNS0_49_GLOBAL__N__b919a28f_16_Normalization_cu_5c38458736batch_norm_elementwise_backward_evalERKNS_6TensorES6_S6_S6_ENKUlvE_clEvENKUlvE_clEvEUldddE_EEvRNS_18TensorIteratorBaseERKT_EUliE_EEviT1_ --------------------------
	.section	.nv.constant0._ZN2at6native18elementwise_kernelILi128ELi2EZNS0_22gpu_kernel_impl_nocastIZZZNS0_49_GLOBAL__N__b919a28f_16_Normalization_cu_5c38458736batch_norm_elementwise_backward_evalERKNS_6TensorES6_S6_S6_ENKUlvE_clEvENKUlvE_clEvEUldddE_EEvRNS_18TensorIteratorBaseERKT_EUliE_EEviT1_,"a",@progbits
	.sectionflags	@""
	.align	4
.nv.constant0._ZN2at6native18elementwise_kernelILi128ELi2EZNS0_22gpu_kernel_impl_nocastIZZZNS0_49_GLOBAL__N__b919a28f_16_Normalization_cu_5c38458736batch_norm_elementwise_backward_evalERKNS_6TensorES6_S6_S6_ENKUlvE_clEvENKUlvE_clEvEUldddE_EEvRNS_18TensorIteratorBaseERKT_EUliE_EEviT1_:
	.zero		1112


//--------------------- .nv.constant0._ZN2at6native27unrolled_elementwise_kernelIZZZNS0_49_GLOBAL__N__b919a28f_16_Normalization_cu_5c38458736batch_norm_elementwise_backward_evalERKNS_6TensorES5_S5_S5_ENKUlvE_clEvENKUlvE_clEvEUldddE_St5arrayIPcLm4EELi4E23TrivialOffsetCalculatorILi3EjESC_ILi1EjENS0_6memory15LoadWithoutCastENSF_16StoreWithoutCastEEEviT_T0_T2_T3_T4_T5_ --------------------------
	.section	.nv.constant0._ZN2at6native27unrolled_elementwise_kernelIZZZNS0_49_GLOBAL__N__b919a28f_16_Normalization_cu_5c38458736batch_norm_elementwise_backward_evalERKNS_6TensorES5_S5_S5_ENKUlvE_clEvENKUlvE_clEvEUldddE_St5arrayIPcLm4EELi4E23TrivialOffsetCalculatorILi3EjESC_ILi1EjENS0_6memory15LoadWithoutCastENSF_16StoreWithoutCastEEEviT_T0_T2_T3_T4_T5_,"a",@progbits
	.sectionflags	@""
	.align	4
.nv.constant0._ZN2at6native27unrolled_elementwise_kernelIZZZNS0_49_GLOBAL__N__b919a28f_16_Normalization_cu_5c38458736batch_norm_elementwise_backward_evalERKNS_6TensorES5_S5_S5_ENKUlvE_clEvENKUlvE_clEvEUldddE_St5arrayIPcLm4EELi4E23TrivialOffsetCalculatorILi3EjESC_ILi1EjENS0_6memory15LoadWithoutCastENSF_16StoreWithoutCastEEEviT_T0_T2_T3_T4_T5_:
	.zero		396


//--------------------- .nv.constant0._ZN2at6native29vectorized_elementwise_kernelILi2EZZZNS0_49_GLOBAL__N__b919a28f_16_Normalization_cu_5c38458736batch_norm_elementwise_backward_evalERKNS_6TensorES5_S5_S5_ENKUlvE_clEvENKUlvE_clEvEUldddE_St5arrayIPcLm4EEEEviT0_T1_ --------------------------
	.section	.nv.constant0._ZN2at6native29vectorized_elementwise_kernelILi2EZZZNS0_49_GLOBAL__N__b919a28f_16_Normalization_cu_5c38458736batch_norm_elementwise_backward_evalERKNS_6TensorES5_S5_S5_ENKUlvE_clEvENKUlvE_clEvEUldddE_St5arrayIPcLm4EEEEviT0_T1_,"a",@progbits
	.sectionflags	@""
	.align	4
.nv.constant0._ZN2at6native29vectorized_elementwise_kernelILi2EZZZNS0_49_GLOBAL__N__b919a28f_16_Normalization_cu_5c38458736batch_norm_elementwise_backward_evalERKNS_6TensorES5_S5_S5_ENKUlvE_clEvENKUlvE_clEvEUldddE_St5arrayIPcLm4EEEEviT0_T1_:
	.zero		392


//--------------------- .nv.constant0._ZN2at6native29vectorized_elementwise_kernelILi4EZZZNS0_49_GLOBAL__N__b919a28f_16_Normalization_cu_5c38458736batch_norm_elementwise_backward_evalERKNS_6TensorES5_S5_S5_ENKUlvE_clEvENKUlvE_clEvEUldddE_St5arrayIPcLm4EEEEviT0_T1_ --------------------------
	.section	.nv.constant0._ZN2at6native29vectorized_elementwise_kernelILi4EZZZNS0_49_GLOBAL__N__b919a28f_16_Normalization_cu_5c38458736batch_norm_elementwise_backward_evalERKNS_6TensorES5_S5_S5_ENKUlvE_clEvENKUlvE_clEvEUldddE_St5arrayIPcLm4EEEEviT0_T1_,"a",@progbits
	.sectionflags	@""
	.align	4
.nv.constant0._ZN2at6native29vectorized_elementwise_kernelILi4EZZZNS0_49_GLOBAL__N__b919a28f_16_Normalization_cu_5c38458736batch_norm_elementwise_backward_evalERKNS_6TensorES5_S5_S5_ENKUlvE_clEvENKUlvE_clEvEUldddE_St5arrayIPcLm4EEEEviT0_T1_:
	.zero		392


//--------------------- .nv.constant0._ZN2at6native29vectorized_elementwise_kernelILi8EZZZNS0_49_GLOBAL__N__b919a28f_16_Normalization_cu_5c38458736batch_norm_elementwise_backward_evalERKNS_6TensorES5_S5_S5_ENKUlvE_clEvENKUlvE_clEvEUldddE_St5arrayIPcLm4EEEEviT0_T1_ --------------------------
	.section	.nv.constant0._ZN2at6native29vectorized_elementwise_kernelILi8EZZZNS0_49_GLOBAL__N__b919a28f_16_Normalization_cu_5c38458736batch_norm_elementwise_backward_evalERKNS_6TensorES5_S5_S5_ENKUlvE_clEvENKUlvE_clEvEUldddE_St5arrayIPcLm4EEEEviT0_T1_,"a",@progbits
	.sectionflags	@""
	.align	4
.nv.constant0._ZN2at6native29vectorized_elementwise_kernelILi8EZZZNS0_49_GLOBAL__N__b919a28f_16_Normalization_cu_5c38458736batch_norm_elementwise_backward_evalERKNS_6TensorES5_S5_S5_ENKUlvE_clEvENKUlvE_clEvEUldddE_St5arrayIPcLm4EEEEviT0_T1_:
	.zero		392


//--------------------- .nv.constant2._ZN2at6native18elementwise_kernelILi128ELi4EZNS0_15gpu_kernel_implIZZZNS0_49_GLOBAL__N__b919a28f_16_Normalization_cu_5c38458737batch_norm_elementwise_backward_trainERKNS_6TensorES6_S6_S6_S6_S6_S6_ENKUlvE0_clEvENKUlvE2_clEvEUlN3c108BFloat16ESA_fffffE_EEvRNS_18TensorIteratorBaseERKT_EUliE_EEviT1_ --------------------------
	.section	.nv.constant2._ZN2at6native18elementwise_kernelILi128ELi4EZNS0_15gpu_kernel_implIZZZNS0_49_GLOBAL__N__b919a28f_16_Normalization_cu_5c38458737batch_norm_elementwise_backward_trainERKNS_6TensorES6_S6_S6_S6_S6_S6_ENKUlvE0_clEvENKUlvE2_clEvEUlN3c108BFloat16ESA_fffffE_EEvRNS_18TensorIteratorBaseERKT_EUliE_EEviT1_,"a",@progbits
	.sectionflags	@""
	.align	4
.nv.constant2._ZN2at6native18elementwise_kernelILi128ELi4EZNS0_15gpu_kernel_implIZZZNS0_49_GLOBAL__N__b919a28f_16_Normalization_cu_5c38458737batch_norm_elementwise_backward_trainERKNS_6TensorES6_S6_S6_S6_S6_S6_ENKUlvE0_clEvENKUlvE2_clEvEUlN3c108BFloat16ESA_fffffE_EEvRNS_18TensorIteratorBaseERKT_EUliE_EEviT1_:
        /*0000*/ 	.byte	0x00, 0x00, 0x00, 0xf0, 0xff, 0xff, 0x0f, 0x38


//--------------------- .nv.constant0._ZN2at6native18elementwise_kernelILi128ELi4EZNS0_15gpu_kernel_implIZZZNS0_49_GLOBAL__N__b919a28f_16_Normalization_cu_5c38458737batch_norm_elementwise_backward_trainERKNS_6TensorES6_S6_S6_S6_S6_S6_ENKUlvE0_clEvENKUlvE2_clEvEUlN3c108BFloat16ESA_fffffE_EEvRNS_18TensorIteratorBaseERKT_EUliE_EEviT1_ --------------------------
	.section	.nv.constant0._ZN2at6native18elementwise_kernelILi128ELi4EZNS0_15gpu_kernel_implIZZZNS0_49_GLOBAL__N__b919a28f_16_Normalization_cu_5c38458737batch_norm_elementwise_backward_trainERKNS_6TensorES6_S6_S6_S6_S6_S6_ENKUlvE0_clEvENKUlvE2_clEvEUlN3c108BFloat16ESA_fffffE_EEvRNS_18TensorIteratorBaseERKT_EUliE_EEviT1_,"a",@progbits
	.sectionflags	@""
	.align	4
.nv.constant0._ZN2at6native18elementwise_kernelILi128ELi4EZNS0_15gpu_kernel_implIZZZNS0_49_GLOBAL__N__b919a28f_16_Normalization_cu_5c38458737batch_norm_elementwise_backward_trainERKNS_6TensorES6_S6_S6_S6_S6_S6_ENKUlvE0_clEvENKUlvE2_clEvEUlN3c108BFloat16ESA_fffffE_EEvRNS_18TensorIteratorBaseERKT_EUliE_EEviT1_:
	.zero		1560


//--------------------- .nv.constant2._ZN2at6native27unrolled_elementwise_kernelIZZZNS0_49_GLOBAL__N__b919a28f_16_Normalization_cu_5c38458737batch_norm_elementwise_backward_trainERKNS_6TensorES5_S5_S5_S5_S5_S5_ENKUlvE0_clEvENKUlvE2_clEvEUlN3c108BFloat16ES9_fffffE_St5arrayIPcLm8EELi4E23TrivialOffsetCalculatorILi7EjESE_ILi1EjENS0_6memory12LoadWithCastILi7EEENSH_13StoreWithCastILi1EEEEEviT_T0_T2_T3_T4_T5_ --------------------------
	.section	.nv.constant2._ZN2at6native27unrolled_elementwise_kernelIZZZNS0_49_GLOBAL__N__b919a28f_16_Normalization_cu_5c38458737batch_norm_elementwise_backward_trainERKNS_6TensorES5_S5_S5_S5_S5_S5_ENKUlvE0_clEvENKUlvE2_clEvEUlN3c108BFloat16ES9_fffffE_St5arrayIPcLm8EELi4E23TrivialOffsetCalculatorILi7EjESE_ILi1EjENS0_6memory12LoadWithCastILi7EEENSH_13StoreWithCastILi1EEEEEviT_T0_T2_T3_T4_T5_,"a",@progbits
	.sectionflags	@""
	.align	4
.nv.constant2._ZN2at6native27unrolled_elementwise_kernelIZZZNS0_49_GLOBAL__N__b919a28f_16_Normalization_cu_5c38458737batch_norm_elementwise_backward_trainERKNS_6TensorES5_S5_S5_S5_S5_S5_ENKUlvE0_clEvENKUlvE2_clEvEUlN3c108BFloat16ES9_fffffE_St5arrayIPcLm8EELi4E23TrivialOffsetCalculatorILi7EjESE_ILi1EjENS0_6memory12LoadWithCastILi7EEENSH_13StoreWithCastILi1EEEEEviT_T0_T2_T3_T4_T5_:
        /*0000*/ 	.byte	0x00, 0x00, 0x00, 0xf0, 0xff, 0xff, 0x0f, 0x38


//--------------------- .nv.constant0._ZN2at6native27unrolled_elementwise_kernelIZZZNS0_49_GLOBAL__N__b919a28f_16_Normalization_cu_5c38458737batch_norm_elementwise_backward_trainERKNS_6TensorES5_S5_S5_S5_S5_S5_ENKUlvE0_clEvENKUlvE2_clEvEUlN3c108BFloat16ES9_fffffE_St5arrayIPcLm8EELi4E23TrivialOffsetCalculatorILi7EjESE_ILi1EjENS0_6memory12LoadWithCastILi7EEENSH_13StoreWithCastILi1EEEEEviT_T0_T2_T3_T4_T5_ --------------------------
	.section	.nv.constant0._ZN2at6native27unrolled_elementwise_kernelIZZZNS0_49_GLOBAL__N__b919a28f_16_Normalization_cu_5c38458737batch_norm_elementwise_backward_trainERKNS_6TensorES5_S5_S5_S5_S5_S5_ENKUlvE0_clEvENKUlvE2_clEvEUlN3c108BFloat16ES9_fffffE_St5arrayIPcLm8EELi4E23TrivialOffsetCalculatorILi7EjESE_ILi1EjENS0_6memory12LoadWithCastILi7EEENSH_13StoreWithCastILi1EEEEEviT_T0_T2_T3_T4_T5_,"a",@progbits
	.sectionflags	@""
	.align	4
.nv.constant0._ZN2at6native27unrolled_elementwise_kernelIZZZNS0_49_GLOBAL__N__b919a28f_16_Normalization_cu_5c38458737batch_norm_elementwise_backward_trainERKNS_6TensorES5_S5_S5_S5_S5_S5_ENKUlvE0_clEvENKUlvE2_clEvEUlN3c108BFloat16ES9_fffffE_St5arrayIPcLm8EELi4E23TrivialOffsetCalculatorILi7EjESE_ILi1EjENS0_6memory12LoadWithCastILi7EEENSH_13StoreWithCastILi1EEEEEviT_T0_T2_T3_T4_T5_:
	.zero		488


//--------------------- .nv.constant0._ZN2at6native18elementwise_kernelILi128ELi4EZNS0_22gpu_kernel_impl_nocastIZZZNS0_49_GLOBAL__N__b919a28f_16_Normalization_cu_5c38458737batch_norm_elementwise_backward_trainERKNS_6TensorES6_S6_S6_S6_S6_S6_ENKUlvE0_clEvENKUlvE2_clEvEUlN3c108BFloat16ESA_fffffE_EEvRNS_18TensorIteratorBaseERKT_EUliE_EEviT1_ --------------------------
	.section	.nv.constant0._ZN2at6native18elementwise_kernelILi128ELi4EZNS0_22gpu_kernel_impl_nocastIZZZNS0_49_GLOBAL__N__b919a28f_16_Normalization_cu_5c38458737batch_norm_elementwise_backward_trainERKNS_6TensorES6_S6_S6_S6_S6_S6_ENKUlvE0_clEvENKUlvE2_clEvEUlN3c108BFloat16ESA_fffffE_EEvRNS_18TensorIteratorBaseERKT_EUliE_EEviT1_,"a",@progbits
	.sectionflags	@""
	.align	4
.nv.constant0._ZN2at6native18elementwise_kernelILi128ELi4EZNS0_22gpu_kernel_impl_nocastIZZZNS0_49_GLOBAL__N__b919a28f_16_Normalization_cu_5c38458737batch_norm_elementwise_backward_trainERKNS_6TensorES6_S6_S6_S6_S6_S6_ENKUlvE0_clEvENKUlvE2_clEvEUlN3c108BFloat16ESA_fffffE_EEvRNS_18TensorIteratorBaseERKT_EUliE_EEviT1_:
	.zero		1552


//--------------------- .nv.constant0._ZN2at6native27unrolled_elementwise_kernelIZZZNS0_49_GLOBAL__N__b919a28f_16_Normalization_cu_5c38458737batch_norm_elementwise_backward_trainERKNS_6TensorES5_S5_S5_S5_S5_S5_ENKUlvE0_clEvENKUlvE2_clEvEUlN3c108BFloat16ES9_fffffE_St5arrayIPcLm8EELi4E23TrivialOffsetCalculatorILi7EjESE_ILi1EjENS0_6memory15LoadWithoutCastENSH_16StoreWithoutCastEEEviT_T0_T2_T3_T4_T5_ --------------------------
	.section	.nv.constant0._ZN2at6native27unrolled_elementwise_kernelIZZZNS0_49_GLOBAL__N__b919a28f_16_Normalization_cu_5c38458737batch_norm_elementwise_backward_trainERKNS_6TensorES5_S5_S5_S5_S5_S5_ENKUlvE0_clEvENKUlvE2_clEvEUlN3c108BFloat16ES9_fffffE_St5arrayIPcLm8EELi4E23TrivialOffsetCalculatorILi7EjESE_ILi1EjENS0_6memory15LoadWithoutCastENSH_16StoreWithoutCastEEEviT_T0_T2_T3_T4_T5_,"a",@progbits
	.sectionflags	@""
	.align	4
.nv.constant0._ZN2at6native27unrolled_elementwise_kernelIZZZNS0_49_GLOBAL__N__b919a28f_16_Normalization_cu_5c38458737batch_norm_elementwise_backward_trainERKNS_6TensorES5_S5_S5_S5_S5_S5_ENKUlvE0_clEvENKUlvE2_clEvEUlN3c108BFloat16ES9_fffffE_St5arrayIPcLm8EELi4E23TrivialOffsetCalculatorILi7EjESE_ILi1EjENS0_6memory15LoadWithoutCastENSH_16StoreWithoutCastEEEviT_T0_T2_T3_T4_T5_:
	.zero		444


//--------------------- .nv.constant0._ZN2at6native29vectorized_elementwise_kernelILi2EZZZNS0_49_GLOBAL__N__b919a28f_16_Normalization_cu_5c38458737batch_norm_elementwise_backward_trainERKNS_6TensorES5_S5_S5_S5_S5_S5_ENKUlvE0_clEvENKUlvE2_clEvEUlN3c108BFloat16ES9_fffffE_St5arrayIPcLm8EEEEviT0_T1_ --------------------------
	.section	.nv.constant0._ZN2at6native29vectorized_elementwise_kernelILi2EZZZNS0_49_GLOBAL__N__b919a28f_16_Normalization_cu_5c38458737batch_norm_elementwise_backward_trainERKNS_6TensorES5_S5_S5_S5_S5_S5_ENKUlvE0_clEvENKUlvE2_clEvEUlN3c108BFloat16ES9_fffffE_St5arrayIPcLm8EEEEviT0_T1_,"a",@progbits
	.sectionflags	@""
	.align	4
.nv.constant0._ZN2at6native29vectorized_elementwise_kernelILi2EZZZNS0_49_GLOBAL__N__b919a28f_16_Normalization_cu_5c38458737batch_norm_elementwise_backward_trainERKNS_6TensorES5_S5_S5_S5_S5_S5_ENKUlvE0_clEvENKUlvE2_clEvEUlN3c108BFloat16ES9_fffffE_St5arrayIPcLm8EEEEviT0_T1_:
	.zero		440


//--------------------- .nv.constant0._ZN2at6native29vectorized_elementwise_kernelILi4EZZZNS0_49_GLOBAL__N__b919a28f_16_Normalization_cu_5c38458737batch_norm_elementwise_backward_trainERKNS_6TensorES5_S5_S5_S5_S5_S5_ENKUlvE0_clEvENKUlvE2_clEvEUlN3c108BFloat16ES9_fffffE_St5arrayIPcLm8EEEEviT0_T1_ --------------------------
	.section	.nv.constant0._ZN2at6native29vectorized_elementwise_kernelILi4EZZZNS0_49_GLOBAL__N__b919a28f_16_Normalization_cu_5c38458737batch_norm_elementwise_backward_trainERKNS_6TensorES5_S5_S5_S5_S5_S5_ENKUlvE0_clEvENKUlvE2_clEvEUlN3c108BFloat16ES9_fffffE_St5arrayIPcLm8EEEEviT0_T1_,"a",@progbits
	.sectionflags	@""
	.align	4
.nv.constant0._ZN2at6native29vectorized_elementwise_kernelILi4EZZZNS0_49_GLOBAL__N__b919a28f_16_Normalization_cu_5c38458737batch_norm_elementwise_backward_trainERKNS_6TensorES5_S5_S5_S5_S5_S5_ENKUlvE0_clEvENKUlvE2_clEvEUlN3c108BFloat16ES9_fffffE_St5arrayIPcLm8EEEEviT0_T1_:
	.zero		440


//--------------------- .nv.constant0._ZN2at6native29vectorized_elementwise_kernelILi8EZZZNS0_49_GLOBAL__N__b919a28f_16_Normalization_cu_5c38458737batch_norm_elementwise_backward_trainERKNS_6TensorES5_S5_S5_S5_S5_S5_ENKUlvE0_clEvENKUlvE2_clEvEUlN3c108BFloat16ES9_fffffE_St5arrayIPcLm8EEEEviT0_T1_ --------------------------
	.section	.nv.constant0._ZN2at6native29vectorized_elementwise_kernelILi8EZZZNS0_49_GLOBAL__N__b919a28f_16_Normalization_cu_5c38458737batch_norm_elementwise_backward_trainERKNS_6TensorES5_S5_S5_S5_S5_S5_ENKUlvE0_clEvENKUlvE2_clEvEUlN3c108BFloat16ES9_fffffE_St5arrayIPcLm8EEEEviT0_T1_,"a",@progbits
	.sectionflags	@""
	.align	4
.nv.constant0._ZN2at6native29vectorized_elementwise_kernelILi8EZZZNS0_49_GLOBAL__N__b919a28f_16_Normalization_cu_5c38458737batch_norm_elementwise_backward_trainERKNS_6TensorES5_S5_S5_S5_S5_S5_ENKUlvE0_clEvENKUlvE2_clEvEUlN3c108BFloat16ES9_fffffE_St5arrayIPcLm8EEEEviT0_T1_:
	.zero		440


//--------------------- .nv.constant2._ZN2at6native18elementwise_kernelILi128ELi4EZNS0_15gpu_kernel_implIZZZNS0_49_GLOBAL__N__b919a28f_16_Normalization_cu_5c38458737batch_norm_elementwise_backward_trainERKNS_6TensorES6_S6_S6_S6_S6_S6_ENKUlvE0_clEvENKUlvE1_clEvEUlN3c104HalfESA_fffffE_EEvRNS_18TensorIteratorBaseERKT_EUliE_EEviT1_ --------------------------
	.section	.nv.constant2._ZN2at6native18elementwise_kernelILi128ELi4EZNS0_15gpu_kernel_implIZZZNS0_49_GLOBAL__N__b919a28f_16_Normalization_cu_5c38458737batch_norm_elementwise_backward_trainERKNS_6TensorES6_S6_S6_S6_S6_S6_ENKUlvE0_clEvENKUlvE1_clEvEUlN3c104HalfESA_fffffE_EEvRNS_18TensorIteratorBaseERKT_EUliE_EEviT1_,"a",@progbits
	.sectionflags	@""
	.align	4
.nv.constant2._ZN2at6native18elementwise_kernelILi128ELi4EZNS0_15gpu_kernel_implIZZZNS0_49_GLOBAL__N__b919a28f_16_Normalization_cu_5c38458737batch_norm_elementwise_backward_trainERKNS_6TensorES6_S6_S6_S6_S6_S6_ENKUlvE0_clEvENKUlvE1_clEvEUlN3c104HalfESA_fffffE_EEvRNS_18TensorIteratorBaseERKT_EUliE_EEviT1_:
        /*0000*/ 	.byte	0x00, 0x00, 0x00, 0xf0, 0xff, 0xff, 0x0f, 0x38


//--------------------- .nv.constant0._ZN2at6native18elementwise_kernelILi128ELi4EZNS0_15gpu_kernel_implIZZZNS0_49_GLOBAL__N__b919a28f_16_Normalization_cu_5c38458737batch_norm_elementwise_backward_trainERKNS_6TensorES6_S6_S6_S6_S6_S6_ENKUlvE0_clEvENKUlvE1_clEvEUlN3c104HalfESA_fffffE_EEvRNS_18TensorIteratorBaseERKT_EUliE_EEviT1_ --------------------------
	.section	.nv.constant0._ZN2at6native18elementwise_kernelILi128ELi4EZNS0_15gpu_kernel_implIZZZNS0_49_GLOBAL__N__b919a28f_16_Normalization_cu_5c38458737batch_norm_elementwise_backward_trainERKNS_6TensorES6_S6_S6_S6_S6_S6_ENKUlvE0_clEvENKUlvE1_clEvEUlN3c104HalfESA_fffffE_EEvRNS_18TensorIteratorBaseERKT_EUliE_EEviT1_,"a",@progbits
	.sectionflags	@""
	.align	4
.nv.constant0._ZN2at6native18elementwise_kernelILi128ELi4EZNS0_15gpu_kernel_implIZZZNS0_49_GLOBAL__N__b919a28f_16_Normalization_cu_5c38458737batch_norm_elementwise_backward_trainERKNS_6TensorES6_S6_S6_S6_S6_S6_ENKUlvE0_clEvENKUlvE1_clEvEUlN3c104HalfESA_fffffE_EEvRNS_18TensorIteratorBaseERKT_EUliE_EEviT1_:
	.zero		1560


//--------------------- .nv.constant2._ZN2at6native27unrolled_elementwise_kernelIZZZNS0_49_GLOBAL__N__b919a28f_16_Normalization_cu_5c38458737batch_norm_elementwise_backward_trainERKNS_6TensorES5_S5_S5_S5_S5_S5_ENKUlvE0_clEvENKUlvE1_clEvEUlN3c104HalfES9_fffffE_St5arrayIPcLm8EELi4E23TrivialOffsetCalculatorILi7EjESE_ILi1EjENS0_6memory12LoadWithCastILi7EEENSH_13StoreWithCastILi1EEEEEviT_T0_T2_T3_T4_T5_ --------------------------
	.section	.nv.constant2._ZN2at6native27unrolled_elementwise_kernelIZZZNS0_49_GLOBAL__N__b919a28f_16_Normalization_cu_5c38458737batch_norm_elementwise_backward_trainERKNS_6TensorES5_S5_S5_S5_S5_S5_ENKUlvE0_clEvENKUlvE1_clEvEUlN3c104HalfES9_fffffE_St5arrayIPcLm8EELi4E23TrivialOffsetCalculatorILi7EjESE_ILi1EjENS0_6memory12LoadWithCastILi7EEENSH_13StoreWithCastILi1EEEEEviT_T0_T2_T3_T4_T5_,"a",@progbits
	.sectionflags	@""
	.align	4
.nv.constant2._ZN2at6native27unrolled_elementwise_kernelIZZZNS0_49_GLOBAL__N__b919a28f_16_Normalization_cu_5c38458737batch_norm_elementwise_backward_trainERKNS_6TensorES5_S5_S5_S5_S5_S5_ENKUlvE0_clEvENKUlvE1_clEvEUlN3c104HalfES9_fffffE_St5arrayIPcLm8EELi4E23TrivialOffsetCalculatorILi7EjESE_ILi1EjENS0_6memory12LoadWithCastILi7EEENSH_13StoreWithCastILi1EEEEEviT_T0_T2_T3_T4_T5_:
        /*0000*/ 	.byte	0x00, 0x00, 0x00, 0xf0, 0xff, 0xff, 0x0f, 0x38


//--------------------- .nv.constant0._ZN2at6native27unrolled_elementwise_kernelIZZZNS0_49_GLOBAL__N__b919a28f_16_Normalization_cu_5c38458737batch_norm_elementwise_backward_trainERKNS_6TensorES5_S5_S5_S5_S5_S5_ENKUlvE0_clEvENKUlvE1_clEvEUlN3c104HalfES9_fffffE_St5arrayIPcLm8EELi4E23TrivialOffsetCalculatorILi7EjESE_ILi1EjENS0_6memory12LoadWithCastILi7EEENSH_13StoreWithCastILi1EEEEEviT_T0_T2_T3_T4_T5_ --------------------------
	.section	.nv.constant0._ZN2at6native27unrolled_elementwise_kernelIZZZNS0_49_GLOBAL__N__b919a28f_16_Normalization_cu_5c38458737batch_norm_elementwise_backward_trainERKNS_6TensorES5_S5_S5_S5_S5_S5_ENKUlvE0_clEvENKUlvE1_clEvEUlN3c104HalfES9_fffffE_St5arrayIPcLm8EELi4E23TrivialOffsetCalculatorILi7EjESE_ILi1EjENS0_6memory12LoadWithCastILi7EEENSH_13StoreWithCastILi1EEEEEviT_T0_T2_T3_T4_T5_,"a",@progbits
	.sectionflags	@""
	.align	4
.nv.constant0._ZN2at6native27unrolled_elementwise_kernelIZZZNS0_49_GLOBAL__N__b919a28f_16_Normalization_cu_5c38458737batch_norm_elementwise_backward_trainERKNS_6TensorES5_S5_S5_S5_S5_S5_ENKUlvE0_clEvENKUlvE1_clEvEUlN3c104HalfES9_fffffE_St5arrayIPcLm8EELi4E23TrivialOffsetCalculatorILi7EjESE_ILi1EjENS0_6memory12LoadWithCastILi7EEENSH_13StoreWithCastILi1EEEEEviT_T0_T2_T3_T4_T5_:
	.zero		488


//--------------------- .nv.constant0._ZN2at6native18elementwise_kernelILi128ELi4EZNS0_22gpu_kernel_impl_nocastIZZZNS0_49_GLOBAL__N__b919a28f_16_Normalization_cu_5c38458737batch_norm_elementwise_backward_trainERKNS_6TensorES6_S6_S6_S6_S6_S6_ENKUlvE0_clEvENKUlvE1_clEvEUlN3c104HalfESA_fffffE_EEvRNS_18TensorIteratorBaseERKT_EUliE_EEviT1_ --------------------------
	.section	.nv.constant0._ZN2at6native18elementwise_kernelILi128ELi4EZNS0_22gpu_kernel_impl_nocastIZZZNS0_49_GLOBAL__N__b919a28f_16_Normalization_cu_5c38458737batch_norm_elementwise_backward_trainERKNS_6TensorES6_S6_S6_S6_S6_S6_ENKUlvE0_clEvENKUlvE1_clEvEUlN3c104HalfESA_fffffE_EEvRNS_18TensorIteratorBaseERKT_EUliE_EEviT1_,"a",@progbits
	.sectionflags	@""
	.align	4
.nv.constant0._ZN2at6native18elementwise_kernelILi128ELi4EZNS0_22gpu_kernel_impl_nocastIZZZNS0_49_GLOBAL__N__b919a28f_16_Normalization_cu_5c38458737batch_norm_elementwise_backward_trainERKNS_6TensorES6_S6_S6_S6_S6_S6_ENKUlvE0_clEvENKUlvE1_clEvEUlN3c104HalfESA_fffffE_EEvRNS_18TensorIteratorBaseERKT_EUliE_EEviT1_:
	.zero		1552


//--------------------- .nv.constant0._ZN2at6native27unrolled_elementwise_kernelIZZZNS0_49_GLOBAL__N__b919a28f_16_Normalization_cu_5c38458737batch_norm_elementwise_backward_trainERKNS_6TensorES5_S5_S5_S5_S5_S5_ENKUlvE0_clEvENKUlvE1_clEvEUlN3c104HalfES9_fffffE_St5arrayIPcLm8EELi4E23TrivialOffsetCalculatorILi7EjESE_ILi1EjENS0_6memory15LoadWithoutCastENSH_16StoreWithoutCastEEEviT_T0_T2_T3_T4_T5_ --------------------------
	.section	.nv.constant0._ZN2at6native27unrolled_elementwise_kernelIZZZNS0_49_GLOBAL__N__b919a28f_16_Normalization_cu_5c38458737batch_norm_elementwise_backward_trainERKNS_6TensorES5_S5_S5_S5_S5_S5_ENKUlvE0_clEvENKUlvE1_clEvEUlN3c104HalfES9_fffffE_St5arrayIPcLm8EELi4E23TrivialOffsetCalculatorILi7EjESE_ILi1EjENS0_6memory15LoadWithoutCastENSH_16StoreWithoutCastEEEviT_T0_T2_T3_T4_T5_,"a",@progbits
	.sectionflags	@""
	.align	4
.nv.constant0._ZN2at6native27unrolled_elementwise_kernelIZZZNS0_49_GLOBAL__N__b919a28f_16_Normalization_cu_5c38458737batch_norm_elementwise_backward_trainERKNS_6TensorES5_S5_S5_S5_S5_S5_ENKUlvE0_clEvENKUlvE1_clEvEUlN3c104HalfES9_fffffE_St5arrayIPcLm8EELi4E23TrivialOffsetCalculatorILi7EjESE_ILi1EjENS0_6memory15LoadWithoutCastENSH_16StoreWithoutCastEEEviT_T0_T2_T3_T4_T5_:
	.zero		444


//--------------------- .nv.constant0._ZN2at6native29vectorized_elementwise_kernelILi2EZZZNS0_49_GLOBAL__N__b919a28f_16_Normalization_cu_5c38458737batch_norm_elementwise_backward_trainERKNS_6TensorES5_S5_S5_S5_S5_S5_ENKUlvE0_clEvENKUlvE1_clEvEUlN3c104HalfES9_fffffE_St5arrayIPcLm8EEEEviT0_T1_ --------------------------
	.section	.nv.constant0._ZN2at6native29vectorized_elementwise_kernelILi2EZZZNS0_49_GLOBAL__N__b919a28f_16_Normalization_cu_5c38458737batch_norm_elementwise_backward_trainERKNS_6TensorES5_S5_S5_S5_S5_S5_ENKUlvE0_clEvENKUlvE1_clEvEUlN3c104HalfES9_fffffE_St5arrayIPcLm8EEEEviT0_T1_,"a",@progbits
	.sectionflags	@""
	.align	4
.nv.constant0._ZN2at6native29vectorized_elementwise_kernelILi2EZZZNS0_49_GLOBAL__N__b919a28f_16_Normalization_cu_5c38458737batch_norm_elementwise_backward_trainERKNS_6TensorES5_S5_S5_S5_S5_S5_ENKUlvE0_clEvENKUlvE1_clEvEUlN3c104HalfES9_fffffE_St5arrayIPcLm8EEEEviT0_T1_:
	.zero		440


//--------------------- .nv.constant0._ZN2at6native29vectorized_elementwise_kernelILi4EZZZNS0_49_GLOBAL__N__b919a28f_16_Normalization_cu_5c38458737batch_norm_elementwise_backward_trainERKNS_6TensorES5_S5_S5_S5_S5_S5_ENKUlvE0_clEvENKUlvE1_clEvEUlN3c104HalfES9_fffffE_St5arrayIPcLm8EEEEviT0_T1_ --------------------------
	.section	.nv.constant0._ZN2at6native29vectorized_elementwise_kernelILi4EZZZNS0_49_GLOBAL__N__b919a28f_16_Normalization_cu_5c38458737batch_norm_elementwise_backward_trainERKNS_6TensorES5_S5_S5_S5_S5_S5_ENKUlvE0_clEvENKUlvE1_clEvEUlN3c104HalfES9_fffffE_St5arrayIPcLm8EEEEviT0_T1_,"a",@progbits
	.sectionflags	@""
	.align	4
.nv.constant0._ZN2at6native29vectorized_elementwise_kernelILi4EZZZNS0_49_GLOBAL__N__b919a28f_16_Normalization_cu_5c38458737batch_norm_elementwise_backward_trainERKNS_6TensorES5_S5_S5_S5_S5_S5_ENKUlvE0_clEvENKUlvE1_clEvEUlN3c104HalfES9_fffffE_St5arrayIPcLm8EEEEviT0_T1_:
	.zero		440


//--------------------- .nv.constant0._ZN2at6native29vectorized_elementwise_kernelILi8EZZZNS0_49_GLOBAL__N__b919a28f_16_Normalization_cu_5c38458737batch_norm_elementwise_backward_trainERKNS_6TensorES5_S5_S5_S5_S5_S5_ENKUlvE0_clEvENKUlvE1_clEvEUlN3c104HalfES9_fffffE_St5arrayIPcLm8EEEEviT0_T1_ --------------------------
	.section	.nv.constant0._ZN2at6native29vectorized_elementwise_kernelILi8EZZZNS0_49_GLOBAL__N__b919a28f_16_Normalization_cu_5c38458737batch_norm_elementwise_backward_trainERKNS_6TensorES5_S5_S5_S5_S5_S5_ENKUlvE0_clEvENKUlvE1_clEvEUlN3c104HalfES9_fffffE_St5arrayIPcLm8EEEEviT0_T1_,"a",@progbits
	.sectionflags	@""
	.align	4
.nv.constant0._ZN2at6native29vectorized_elementwise_kernelILi8EZZZNS0_49_GLOBAL__N__b919a28f_16_Normalization_cu_5c38458737batch_norm_elementwise_backward_trainERKNS_6TensorES5_S5_S5_S5_S5_S5_ENKUlvE0_clEvENKUlvE1_clEvEUlN3c104HalfES9_fffffE_St5arrayIPcLm8EEEEviT0_T1_:
	.zero		440


//--------------------- .nv.constant2._ZN2at6native18elementwise_kernelILi128ELi4EZNS0_15gpu_kernel_implIZZZNS0_49_GLOBAL__N__b919a28f_16_Normalization_cu_5c38458737batch_norm_elementwise_backward_trainERKNS_6TensorES6_S6_S6_S6_S6_S6_ENKUlvE0_clEvENKUlvE0_clEvEUlfffffffE_EEvRNS_18TensorIteratorBaseERKT_EUliE_EEviT1_ --------------------------
	.section	.nv.constant2._ZN2at6native18elementwise_kernelILi128ELi4EZNS0_15gpu_kernel_implIZZZNS0_49_GLOBAL__N__b919a28f_16_Normalization_cu_5c38458737batch_norm_elementwise_backward_trainERKNS_6TensorES6_S6_S6_S6_S6_S6_ENKUlvE0_clEvENKUlvE0_clEvEUlfffffffE_EEvRNS_18TensorIteratorBaseERKT_EUliE_EEviT1_,"a",@progbits
	.sectionflags	@""
	.align	4
.nv.constant2._ZN2at6native18elementwise_kernelILi128ELi4EZNS0_15gpu_kernel_implIZZZNS0_49_GLOBAL__N__b919a28f_16_Normalization_cu_5c38458737batch_norm_elementwise_backward_trainERKNS_6TensorES6_S6_S6_S6_S6_S6_ENKUlvE0_clEvENKUlvE0_clEvEUlfffffffE_EEvRNS_18TensorIteratorBaseERKT_EUliE_EEviT1_:
        /*0000*/ 	.byte	0x00, 0x00, 0x00, 0xf0, 0xff, 0xff, 0x0f, 0x38


//--------------------- .nv.constant0._ZN2at6native18elementwise_kernelILi128ELi4EZNS0_15gpu_kernel_implIZZZNS0_49_GLOBAL__N__b919a28f_16_Normalization_cu_5c38458737batch_norm_elementwise_backward_trainERKNS_6TensorES6_S6_S6_S6_S6_S6_ENKUlvE0_clEvENKUlvE0_clEvEUlfffffffE_EEvRNS_18TensorIteratorBaseERKT_EUliE_EEviT1_ --------------------------
	.section	.nv.constant0._ZN2at6native18elementwise_kernelILi128ELi4EZNS0_15gpu_kernel_implIZZZNS0_49_GLOBAL__N__b919a28f_16_Normalization_cu_5c38458737batch_norm_elementwise_backward_trainERKNS_6TensorES6_S6_S6_S6_S6_S6_ENKUlvE0_clEvENKUlvE0_clEvEUlfffffffE_EEvRNS_18TensorIteratorBaseERKT_EUliE_EEviT1_,"a",@progbits
	.sectionflags	@""
	.align	4
.nv.constant0._ZN2at6native18elementwise_kernelILi128ELi4EZNS0_15gpu_kernel_implIZZZNS0_49_GLOBAL__N__b919a28f_16_Normalization_cu_5c38458737batch_norm_elementwise_backward_trainERKNS_6TensorES6_S6_S6_S6_S6_S6_ENKUlvE0_clEvENKUlvE0_clEvEUlfffffffE_EEvRNS_18TensorIteratorBaseERKT_EUliE_EEviT1_:
	.zero		1560


//--------------------- .nv.constant2._ZN2at6native27unrolled_elementwise_kernelIZZZNS0_49_GLOBAL__N__b919a28f_16_Normalization_cu_5c38458737batch_norm_elementwise_backward_trainERKNS_6TensorES5_S5_S5_S5_S5_S5_ENKUlvE0_clEvENKUlvE0_clEvEUlfffffffE_St5arrayIPcLm8EELi4E23TrivialOffsetCalculatorILi7EjESC_ILi1EjENS0_6memory12LoadWithCastILi7EEENSF_13StoreWithCastILi1EEEEEviT_T0_T2_T3_T4_T5_ --------------------------
	.section	.nv.constant2._ZN2at6native27unrolled_elementwise_kernelIZZZNS0_49_GLOBAL__N__b919a28f_16_Normalization_cu_5c38458737batch_norm_elementwise_backward_trainERKNS_6TensorES5_S5_S5_S5_S5_S5_ENKUlvE0_clEvENKUlvE0_clEvEUlfffffffE_St5arrayIPcLm8EELi4E23TrivialOffsetCalculatorILi7EjESC_ILi1EjENS0_6memory12LoadWithCastILi7EEENSF_13StoreWithCastILi1EEEEEviT_T0_T2_T3_T4_T5_,"a",@progbits
	.sectionflags	@""
	.align	4
.nv.constant2._ZN2at6native27unrolled_elementwise_kernelIZZZNS0_49_GLOBAL__N__b919a28f_16_Normalization_cu_5c38458737batch_norm_elementwise_backward_trainERKNS_6TensorES5_S5_S5_S5_S5_S5_ENKUlvE0_clEvENKUlvE0_clEvEUlfffffffE_St5arrayIPcLm8EELi4E23TrivialOffsetCalculatorILi7EjESC_ILi1EjENS0_6memory12LoadWithCastILi7EEENSF_13StoreWithCastILi1EEEEEviT_T0_T2_T3_T4_T5_:
        /*0000*/ 	.byte	0x00, 0x00, 0x00, 0xf0, 0xff, 0xff, 0x0f, 0x38


//--------------------- .nv.constant0._ZN2at6native27unrolled_elementwise_kernelIZZZNS0_49_GLOBAL__N__b919a28f_16_Normalization_cu_5c38458737batch_norm_elementwise_backward_trainERKNS_6TensorES5_S5_S5_S5_S5_S5_ENKUlvE0_clEvENKUlvE0_clEvEUlfffffffE_St5arrayIPcLm8EELi4E23TrivialOffsetCalculatorILi7EjESC_ILi1EjENS0_6memory12LoadWithCastILi7EEENSF_13StoreWithCastILi1EEEEEviT_T0_T2_T3_T4_T5_ --------------------------
	.section	.nv.constant0._ZN2at6native27unrolled_elementwise_kernelIZZZNS0_49_GLOBAL__N__b919a28f_16_Normalization_cu_5c38458737batch_norm_elementwise_backward_trainERKNS_6TensorES5_S5_S5_S5_S5_S5_ENKUlvE0_clEvENKUlvE0_clEvEUlfffffffE_St5arrayIPcLm8EELi4E23TrivialOffsetCalculatorILi7EjESC_ILi1EjENS0_6memory12LoadWithCastILi7EEENSF_13StoreWithCastILi1EEEEEviT_T0_T2_T3_T4_T5_,"a",@progbits
	.sectionflags	@""
	.align	4
.nv.constant0._ZN2at6native27unrolled_elementwise_kernelIZZZNS0_49_GLOBAL__N__b919a28f_16_Normalization_cu_5c38458737batch_norm_elementwise_backward_trainERKNS_6TensorES5_S5_S5_S5_S5_S5_ENKUlvE0_clEvENKUlvE0_clEvEUlfffffffE_St5arrayIPcLm8EELi4E23TrivialOffsetCalculatorILi7EjESC_ILi1EjENS0_6memory12LoadWithCastILi7EEENSF_13StoreWithCastILi1EEEEEviT_T0_T2_T3_T4_T5_:
	.zero		488


//--------------------- .nv.constant0._ZN2at6native18elementwise_kernelILi128ELi2EZNS0_22gpu_kernel_impl_nocastIZZZNS0_49_GLOBAL__N__b919a28f_16_Normalization_cu_5c38458737batch_norm_elementwise_backward_trainERKNS_6TensorES6_S6_S6_S6_S6_S6_ENKUlvE0_clEvENKUlvE0_clEvEUlfffffffE_EEvRNS_18TensorIteratorBaseERKT_EUliE_EEviT1_ --------------------------
	.section	.nv.constant0._ZN2at6native18elementwise_kernelILi128ELi2EZNS0_22gpu_kernel_impl_nocastIZZZNS0_49_GLOBAL__N__b919a28f_16_Normalization_cu_5c38458737batch_norm_elementwise_backward_trainERKNS_6TensorES6_S6_S6_S6_S6_S6_ENKUlvE0_clEvENKUlvE0_clEvEUlfffffffE_EEvRNS_18TensorIteratorBaseERKT_EUliE_EEviT1_,"a",@progbits
	.sectionflags	@""
	.align	4
.nv.constant0._ZN2at6native18elementwise_kernelILi128ELi2EZNS0_22gpu_kernel_impl_nocastIZZZNS0_49_GLOBAL__N__b919a28f_16_Normalization_cu_5c38458737batch_norm_elementwise_backward_trainERKNS_6TensorES6_S6_S6_S6_S6_S6_ENKUlvE0_clEvENKUlvE0_clEvEUlfffffffE_EEvRNS_18TensorIteratorBaseERKT_EUliE_EEviT1_:
	.zero		1552


//--------------------- .nv.constant0._ZN2at6native27unrolled_elementwise_kernelIZZZNS0_49_GLOBAL__N__b919a28f_16_Normalization_cu_5c38458737batch_norm_elementwise_backward_trainERKNS_6TensorES5_S5_S5_S5_S5_S5_ENKUlvE0_clEvENKUlvE0_clEvEUlfffffffE_St5arrayIPcLm8EELi4E23TrivialOffsetCalculatorILi7EjESC_ILi1EjENS0_6memory15LoadWithoutCastENSF_16StoreWithoutCastEEEviT_T0_T2_T3_T4_T5_ --------------------------
	.section	.nv.constant0._ZN2at6native27unrolled_elementwise_kernelIZZZNS0_49_GLOBAL__N__b919a28f_16_Normalization_cu_5c38458737batch_norm_elementwise_backward_trainERKNS_6TensorES5_S5_S5_S5_S5_S5_ENKUlvE0_clEvENKUlvE0_clEvEUlfffffffE_St5arrayIPcLm8EELi4E23TrivialOffsetCalculatorILi7EjESC_ILi1EjENS0_6memory15LoadWithoutCastENSF_16StoreWithoutCastEEEviT_T0_T2_T3_T4_T5_,"a",@progbits
	.sectionflags	@""
	.align	4
.nv.constant0._ZN2at6native27unrolled_elementwise_kernelIZZZNS0_49_GLOBAL__N__b919a28f_16_Normalization_cu_5c38458737batch_norm_elementwise_backward_trainERKNS_6TensorES5_S5_S5_S5_S5_S5_ENKUlvE0_clEvENKUlvE0_clEvEUlfffffffE_St5arrayIPcLm8EELi4E23TrivialOffsetCalculatorILi7EjESC_ILi1EjENS0_6memory15LoadWithoutCastENSF_16StoreWithoutCastEEEviT_T0_T2_T3_T4_T5_:
	.zero		444


//--------------------- .nv.constant0._ZN2at6native29vectorized_elementwise_kernelILi2EZZZNS0_49_GLOBAL__N__b919a28f_16_Normalization_cu_5c38458737batch_norm_elementwise_backward_trainERKNS_6TensorES5_S5_S5_S5_S5_S5_ENKUlvE0_clEvENKUlvE0_clEvEUlfffffffE_St5arrayIPcLm8EEEEviT0_T1_ --------------------------
	.section	.nv.constant0._ZN2at6native29vectorized_elementwise_kernelILi2EZZZNS0_49_GLOBAL__N__b919a28f_16_Normalization_cu_5c38458737batch_norm_elementwise_backward_trainERKNS_6TensorES5_S5_S5_S5_S5_S5_ENKUlvE0_clEvENKUlvE0_clEvEUlfffffffE_St5arrayIPcLm8EEEEviT0_T1_,"a",@progbits
	.sectionflags	@""
	.align	4
.nv.constant0._ZN2at6native29vectorized_elementwise_kernelILi2EZZZNS0_49_GLOBAL__N__b919a28f_16_Normalization_cu_5c38458737batch_norm_elementwise_backward_trainERKNS_6TensorES5_S5_S5_S5_S5_S5_ENKUlvE0_clEvENKUlvE0_clEvEUlfffffffE_St5arrayIPcLm8EEEEviT0_T1_:
	.zero		440


//--------------------- .nv.constant0._ZN2at6native29vectorized_elementwise_kernelILi4EZZZNS0_49_GLOBAL__N__b919a28f_16_Normalization_cu_5c38458737batch_norm_elementwise_backward_trainERKNS_6TensorES5_S5_S5_S5_S5_S5_ENKUlvE0_clEvENKUlvE0_clEvEUlfffffffE_St5arrayIPcLm8EEEEviT0_T1_ --------------------------
	.section	.nv.constant0._ZN2at6native29vectorized_elementwise_kernelILi4EZZZNS0_49_GLOBAL__N__b919a28f_16_Normalization_cu_5c38458737batch_norm_elementwise_backward_trainERKNS_6TensorES5_S5_S5_S5_S5_S5_ENKUlvE0_clEvENKUlvE0_clEvEUlfffffffE_St5arrayIPcLm8EEEEviT0_T1_,"a",@progbits
	.sectionflags	@""
	.align	4
.nv.constant0._ZN2at6native29vectorized_elementwise_kernelILi4EZZZNS0_49_GLOBAL__N__b919a28f_16_Normalization_cu_5c38458737batch_norm_elementwise_backward_trainERKNS_6TensorES5_S5_S5_S5_S5_S5_ENKUlvE0_clEvENKUlvE0_clEvEUlfffffffE_St5arrayIPcLm8EEEEviT0_T1_:
	.zero		440


//--------------------- .nv.constant0._ZN2at6native29vectorized_elementwise_kernelILi8EZZZNS0_49_GLOBAL__N__b919a28f_16_Normalization_cu_5c38458737batch_norm_elementwise_backward_trainERKNS_6TensorES5_S5_S5_S5_S5_S5_ENKUlvE0_clEvENKUlvE0_clEvEUlfffffffE_St5arrayIPcLm8EEEEviT0_T1_ --------------------------
	.section	.nv.constant0._ZN2at6native29vectorized_elementwise_kernelILi8EZZZNS0_49_GLOBAL__N__b919a28f_16_Normalization_cu_5c38458737batch_norm_elementwise_backward_trainERKNS_6TensorES5_S5_S5_S5_S5_S5_ENKUlvE0_clEvENKUlvE0_clEvEUlfffffffE_St5arrayIPcLm8EEEEviT0_T1_,"a",@progbits
	.sectionflags	@""
	.align	4
.nv.constant0._ZN2at6native29vectorized_elementwise_kernelILi8EZZZNS0_49_GLOBAL__N__b919a28f_16_Normalization_cu_5c38458737batch_norm_elementwise_backward_trainERKNS_6TensorES5_S5_S5_S5_S5_S5_ENKUlvE0_clEvENKUlvE0_clEvEUlfffffffE_St5arrayIPcLm8EEEEviT0_T1_:
	.zero		440


//--------------------- .nv.constant2._ZN2at6native18elementwise_kernelILi128ELi4EZNS0_15gpu_kernel_implIZZZNS0_49_GLOBAL__N__b919a28f_16_Normalization_cu_5c38458737batch_norm_elementwise_backward_trainERKNS_6TensorES6_S6_S6_S6_S6_S6_ENKUlvE0_clEvENKUlvE_clEvEUldddddddE_EEvRNS_18TensorIteratorBaseERKT_EUliE_EEviT1_ --------------------------
	.section	.nv.constant2._ZN2at6native18elementwise_kernelILi128ELi4EZNS0_15gpu_kernel_implIZZZNS0_49_GLOBAL__N__b919a28f_16_Normalization_cu_5c38458737batch_norm_elementwise_backward_trainERKNS_6TensorES6_S6_S6_S6_S6_S6_ENKUlvE0_clEvENKUlvE_clEvEUldddddddE_EEvRNS_18TensorIteratorBaseERKT_EUliE_EEviT1_,"a",@progbits
	.sectionflags	@""
	.align	4
.nv.constant2._ZN2at6native18elementwise_kernelILi128ELi4EZNS0_15gpu_kernel_implIZZZNS0_49_GLOBAL__N__b919a28f_16_Normalization_cu_5c38458737batch_norm_elementwise_backward_trainERKNS_6TensorES6_S6_S6_S6_S6_S6_ENKUlvE0_clEvENKUlvE_clEvEUldddddddE_EEvRNS_18TensorIteratorBaseERKT_EUliE_EEviT1_:
        /*0000*/ 	.byte	0x00, 0x00, 0x00, 0xf0, 0xff, 0xff, 0x0f, 0x38


//--------------------- .nv.constant0._ZN2at6native18elementwise_kernelILi128ELi4EZNS0_15gpu_kernel_implIZZZNS0_49_GLOBAL__N__b919a28f_16_Normalization_cu_5c38458737batch_norm_elementwise_backward_trainERKNS_6TensorES6_S6_S6_S6_S6_S6_ENKUlvE0_clEvENKUlvE_clEvEUldddddddE_EEvRNS_18TensorIteratorBaseERKT_EUliE_EEviT1_ --------------------------
	.section	.nv.constant0._ZN2at6native18elementwise_kernelILi128ELi4EZNS0_15gpu_kernel_implIZZZNS0_49_GLOBAL__N__b919a28f_16_Normalization_cu_5c38458737batch_norm_elementwise_backward_trainERKNS_6TensorES6_S6_S6_S6_S6_S6_ENKUlvE0_clEvENKUlvE_clEvEUldddddddE_EEvRNS_18TensorIteratorBaseERKT_EUliE_EEviT1_,"a",@progbits
	.sectionflags	@""
	.align	4
.nv.constant0._ZN2at6native18elementwise_kernelILi128ELi4EZNS0_15gpu_kernel_implIZZZNS0_49_GLOBAL__N__b919a28f_16_Normalization_cu_5c38458737batch_norm_elementwise_backward_trainERKNS_6TensorES6_S6_S6_S6_S6_S6_ENKUlvE0_clEvENKUlvE_clEvEUldddddddE_EEvRNS_18TensorIteratorBaseERKT_EUliE_EEviT1_:
	.zero		1560


//--------------------- .nv.constant2._ZN2at6native27unrolled_elementwise_kernelIZZZNS0_49_GLOBAL__N__b919a28f_16_Normalization_cu_5c38458737batch_norm_elementwise_backward_trainERKNS_6TensorES5_S5_S5_S5_S5_S5_ENKUlvE0_clEvENKUlvE_clEvEUldddddddE_St5arrayIPcLm8EELi4E23TrivialOffsetCalculatorILi7EjESC_ILi1EjENS0_6memory12LoadWithCastILi7EEENSF_13StoreWithCastILi1EEEEEviT_T0_T2_T3_T4_T5_ --------------------------
	.section	.nv.constant2._ZN2at6native27unrolled_elementwise_kernelIZZZNS0_49_GLOBAL__N__b919a28f_16_Normalization_cu_5c38458737batch_norm_elementwise_backward_trainERKNS_6TensorES5_S5_S5_S5_S5_S5_ENKUlvE0_clEvENKUlvE_clEvEUldddddddE_St5arrayIPcLm8EELi4E23TrivialOffsetCalculatorILi7EjESC_ILi1EjENS0_6memory12LoadWithCastILi7EEENSF_13StoreWithCastILi1EEEEEviT_T0_T2_T3_T4_T5_,"a",@progbits
	.sectionflags	@""
	.align	4
.nv.constant2._ZN2at6native27unrolled_elementwise_kernelIZZZNS0_49_GLOBAL__N__b919a28f_16_Normalization_cu_5c38458737batch_norm_elementwise_backward_trainERKNS_6TensorES5_S5_S5_S5_S5_S5_ENKUlvE0_clEvENKUlvE_clEvEUldddddddE_St5arrayIPcLm8EELi4E23TrivialOffsetCalculatorILi7EjESC_ILi1EjENS0_6memory12LoadWithCastILi7EEENSF_13StoreWithCastILi1EEEEEviT_T0_T2_T3_T4_T5_:
        /*0000*/ 	.byte	0x00, 0x00, 0x00, 0xf0, 0xff, 0xff, 0x0f, 0x38


//--------------------- .nv.constant0._ZN2at6native27unrolled_elementwise_kernelIZZZNS0_49_GLOBAL__N__b919a28f_16_Normalization_cu_5c38458737batch_norm_elementwise_backward_trainERKNS_6TensorES5_S5_S5_S5_S5_S5_ENKUlvE0_clEvENKUlvE_clEvEUldddddddE_St5arrayIPcLm8EELi4E23TrivialOffsetCalculatorILi7EjESC_ILi1EjENS0_6memory12LoadWithCastILi7EEENSF_13StoreWithCastILi1EEEEEviT_T0_T2_T3_T4_T5_ --------------------------
	.section	.nv.constant0._ZN2at6native27unrolled_elementwise_kernelIZZZNS0_49_GLOBAL__N__b919a28f_16_Normalization_cu_5c38458737batch_norm_elementwise_backward_trainERKNS_6TensorES5_S5_S5_S5_S5_S5_ENKUlvE0_clEvENKUlvE_clEvEUldddddddE_St5arrayIPcLm8EELi4E23TrivialOffsetCalculatorILi7EjESC_ILi1EjENS0_6memory12LoadWithCastILi7EEENSF_13StoreWithCastILi1EEEEEviT_T0_T2_T3_T4_T5_,"a",@progbits
	.sectionflags	@""
	.align	4
.nv.constant0._ZN2at6native27unrolled_elementwise_kernelIZZZNS0_49_GLOBAL__N__b919a28f_16_Normalization_cu_5c38458737batch_norm_elementwise_backward_trainERKNS_6TensorES5_S5_S5_S5_S5_S5_ENKUlvE0_clEvENKUlvE_clEvEUldddddddE_St5arrayIPcLm8EELi4E23TrivialOffsetCalculatorILi7EjESC_ILi1EjENS0_6memory12LoadWithCastILi7EEENSF_13StoreWithCastILi1EEEEEviT_T0_T2_T3_T4_T5_:
	.zero		488


//--------------------- .nv.constant0._ZN2at6native18elementwise_kernelILi128ELi2EZNS0_22gpu_kernel_impl_nocastIZZZNS0_49_GLOBAL__N__b919a28f_16_Normalization_cu_5c38458737batch_norm_elementwise_backward_trainERKNS_6TensorES6_S6_S6_S6_S6_S6_ENKUlvE0_clEvENKUlvE_clEvEUldddddddE_EEvRNS_18TensorIteratorBaseERKT_EUliE_EEviT1_ --------------------------
	.section	.nv.constant0._ZN2at6native18elementwise_kernelILi128ELi2EZNS0_22gpu_kernel_impl_nocastIZZZNS0_49_GLOBAL__N__b919a28f_16_Normalization_cu_5c38458737batch_norm_elementwise_backward_trainERKNS_6TensorES6_S6_S6_S6_S6_S6_ENKUlvE0_clEvENKUlvE_clEvEUldddddddE_EEvRNS_18TensorIteratorBaseERKT_EUliE_EEviT1_,"a",@progbits
	.sectionflags	@""
	.align	4
.nv.constant0._ZN2at6native18elementwise_kernelILi128ELi2EZNS0_22gpu_kernel_impl_nocastIZZZNS0_49_GLOBAL__N__b919a28f_16_Normalization_cu_5c38458737batch_norm_elementwise_backward_trainERKNS_6TensorES6_S6_S6_S6_S6_S6_ENKUlvE0_clEvENKUlvE_clEvEUldddddddE_EEvRNS_18TensorIteratorBaseERKT_EUliE_EEviT1_:
	.zero		1552


//--------------------- .nv.constant0._ZN2at6native27unrolled_elementwise_kernelIZZZNS0_49_GLOBAL__N__b919a28f_16_Normalization_cu_5c38458737batch_norm_elementwise_backward_trainERKNS_6TensorES5_S5_S5_S5_S5_S5_ENKUlvE0_clEvENKUlvE_clEvEUldddddddE_St5arrayIPcLm8EELi4E23TrivialOffsetCalculatorILi7EjESC_ILi1EjENS0_6memory15LoadWithoutCastENSF_16StoreWithoutCastEEEviT_T0_T2_T3_T4_T5_ --------------------------
	.section	.nv.constant0._ZN2at6native27unrolled_elementwise_kernelIZZZNS0_49_GLOBAL__N__b919a28f_16_Normalization_cu_5c38458737batch_norm_elementwise_backward_trainERKNS_6TensorES5_S5_S5_S5_S5_S5_ENKUlvE0_clEvENKUlvE_clEvEUldddddddE_St5arrayIPcLm8EELi4E23TrivialOffsetCalculatorILi7EjESC_ILi1EjENS0_6memory15LoadWithoutCastENSF_16StoreWithoutCastEEEviT_T0_T2_T3_T4_T5_,"a",@progbits
	.sectionflags	@""
	.align	4
.nv.constant0._ZN2at6native27unrolled_elementwise_kernelIZZZNS0_49_GLOBAL__N__b919a28f_16_Normalization_cu_5c38458737batch_norm_elementwise_backward_trainERKNS_6TensorES5_S5_S5_S5_S5_S5_ENKUlvE0_clEvENKUlvE_clEvEUldddddddE_St5arrayIPcLm8EELi4E23TrivialOffsetCalculatorILi7EjESC_ILi1EjENS0_6memory15LoadWithoutCastENSF_16StoreWithoutCastEEEviT_T0_T2_T3_T4_T5_:
	.zero		444


//--------------------- .nv.constant0._ZN2at6native29vectorized_elementwise_kernelILi2EZZZNS0_49_GLOBAL__N__b919a28f_16_Normalization_cu_5c38458737batch_norm_elementwise_backward_trainERKNS_6TensorES5_S5_S5_S5_S5_S5_ENKUlvE0_clEvENKUlvE_clEvEUldddddddE_St5arrayIPcLm8EEEEviT0_T1_ --------------------------
	.section	.nv.constant0._ZN2at6native29vectorized_elementwise_kernelILi2EZZZNS0_49_GLOBAL__N__b919a28f_16_Normalization_cu_5c38458737batch_norm_elementwise_backward_trainERKNS_6TensorES5_S5_S5_S5_S5_S5_ENKUlvE0_clEvENKUlvE_clEvEUldddddddE_St5arrayIPcLm8EEEEviT0_T1_,"a",@progbits
	.sectionflags	@""
	.align	4
.nv.constant0._ZN2at6native29vectorized_elementwise_kernelILi2EZZZNS0_49_GLOBAL__N__b919a28f_16_Normalization_cu_5c38458737batch_norm_elementwise_backward_trainERKNS_6TensorES5_S5_S5_S5_S5_S5_ENKUlvE0_clEvENKUlvE_clEvEUldddddddE_St5arrayIPcLm8EEEEviT0_T1_:
	.zero		440


//--------------------- .nv.constant0._ZN2at6native29vectorized_elementwise_kernelILi4EZZZNS0_49_GLOBAL__N__b919a28f_16_Normalization_cu_5c38458737batch_norm_elementwise_backward_trainERKNS_6TensorES5_S5_S5_S5_S5_S5_ENKUlvE0_clEvENKUlvE_clEvEUldddddddE_St5arrayIPcLm8EEEEviT0_T1_ --------------------------
	.section	.nv.constant0._ZN2at6native29vectorized_elementwise_kernelILi4EZZZNS0_49_GLOBAL__N__b919a28f_16_Normalization_cu_5c38458737batch_norm_elementwise_backward_trainERKNS_6TensorES5_S5_S5_S5_S5_S5_ENKUlvE0_clEvENKUlvE_clEvEUldddddddE_St5arrayIPcLm8EEEEviT0_T1_,"a",@progbits
	.sectionflags	@""
	.align	4
.nv.constant0._ZN2at6native29vectorized_elementwise_kernelILi4EZZZNS0_49_GLOBAL__N__b919a28f_16_Normalization_cu_5c38458737batch_norm_elementwise_backward_trainERKNS_6TensorES5_S5_S5_S5_S5_S5_ENKUlvE0_clEvENKUlvE_clEvEUldddddddE_St5arrayIPcLm8EEEEviT0_T1_:
	.zero		440


//--------------------- .nv.constant0._ZN2at6native29vectorized_elementwise_kernelILi8EZZZNS0_49_GLOBAL__N__b919a28f_16_Normalization_cu_5c38458737batch_norm_elementwise_backward_trainERKNS_6TensorES5_S5_S5_S5_S5_S5_ENKUlvE0_clEvENKUlvE_clEvEUldddddddE_St5arrayIPcLm8EEEEviT0_T1_ --------------------------
	.section	.nv.constant0._ZN2at6native29vectorized_elementwise_kernelILi8EZZZNS0_49_GLOBAL__N__b919a28f_16_Normalization_cu_5c38458737batch_norm_elementwise_backward_trainERKNS_6TensorES5_S5_S5_S5_S5_S5_ENKUlvE0_clEvENKUlvE_clEvEUldddddddE_St5arrayIPcLm8EEEEviT0_T1_,"a",@progbits
	.sectionflags	@""
	.align	4
.nv.constant0._ZN2at6native29vectorized_elementwise_kernelILi8EZZZNS0_49_GLOBAL__N__b919a28f_16_Normalization_cu_5c38458737batch_norm_elementwise_backward_trainERKNS_6TensorES5_S5_S5_S5_S5_S5_ENKUlvE0_clEvENKUlvE_clEvEUldddddddE_St5arrayIPcLm8EEEEviT0_T1_:
	.zero		440


//--------------------- .nv.constant0._ZN2at6native32batch_norm_backward_elemt_kernelIN3c108BFloat16ES3_fiEEvNS_27GenericPackedTensorAccessorIT_Lm3ENS_16DefaultPtrTraitsET2_EES8_NS4_IT1_Lm1ES6_S7_EESA_NS4_IT0_Lm1ES6_S7_EESA_SA_S8_S9_ --------------------------
	.section	.nv.constant0._ZN2at6native32batch_norm_backward_elemt_kernelIN3c108BFloat16ES3_fiEEvNS_27GenericPackedTensorAccessorIT_Lm3ENS_16DefaultPtrTraitsET2_EES8_NS4_IT1_Lm1ES6_S7_EESA_NS4_IT0_Lm1ES6_S7_EESA_SA_S8_S9_,"a",@progbits
	.sectionflags	@""
	.align	4
.nv.constant0._ZN2at6native32batch_norm_backward_elemt_kernelIN3c108BFloat16ES3_fiEEvNS_27GenericPackedTensorAccessorIT_Lm3ENS_16DefaultPtrTraitsET2_EES8_NS4_IT1_Lm1ES6_S7_EESA_NS4_IT0_Lm1ES6_S7_EESA_SA_S8_S9_:
	.zero		532


//--------------------- .nv.constant0._ZN2at6native32batch_norm_backward_elemt_kernelIN3c108BFloat16EffiEEvNS_27GenericPackedTensorAccessorIT_Lm3ENS_16DefaultPtrTraitsET2_EES8_NS4_IT1_Lm1ES6_S7_EESA_NS4_IT0_Lm1ES6_S7_EESA_SA_S8_S9_ --------------------------
	.section	.nv.constant0._ZN2at6native32batch_norm_backward_elemt_kernelIN3c108BFloat16EffiEEvNS_27GenericPackedTensorAccessorIT_Lm3ENS_16DefaultPtrTraitsET2_EES8_NS4_IT1_Lm1ES6_S7_EESA_NS4_IT0_Lm1ES6_S7_EESA_SA_S8_S9_,"a",@progbits
	.sectionflags	@""
	.align	4
.nv.constant0._ZN2at6native32batch_norm_backward_elemt_kernelIN3c108BFloat16EffiEEvNS_27GenericPackedTensorAccessorIT_Lm3ENS_16DefaultPtrTraitsET2_EES8_NS4_IT1_Lm1ES6_S7_EESA_NS4_IT0_Lm1ES6_S7_EESA_SA_S8_S9_:
	.zero		532


//--------------------- .nv.constant0._ZN2at6native32batch_norm_backward_elemt_kernelIN3c104HalfES3_fiEEvNS_27GenericPackedTensorAccessorIT_Lm3ENS_16DefaultPtrTraitsET2_EES8_NS4_IT1_Lm1ES6_S7_EESA_NS4_IT0_Lm1ES6_S7_EESA_SA_S8_S9_ --------------------------
	.section	.nv.constant0._ZN2at6native32batch_norm_backward_elemt_kernelIN3c104HalfES3_fiEEvNS_27GenericPackedTensorAccessorIT_Lm3ENS_16DefaultPtrTraitsET2_EES8_NS4_IT1_Lm1ES6_S7_EESA_NS4_IT0_Lm1ES6_S7_EESA_SA_S8_S9_,"a",@progbits
	.sectionflags	@""
	.align	4
.nv.constant0._ZN2at6native32batch_norm_backward_elemt_kernelIN3c104HalfES3_fiEEvNS_27GenericPackedTensorAccessorIT_Lm3ENS_16DefaultPtrTraitsET2_EES8_NS4_IT1_Lm1ES6_S7_EESA_NS4_IT0_Lm1ES6_S7_EESA_SA_S8_S9_:
	.zero		532


//--------------------- .nv.constant0._ZN2at6native32batch_norm_backward_elemt_kernelIN3c104HalfEffiEEvNS_27GenericPackedTensorAccessorIT_Lm3ENS_16DefaultPtrTraitsET2_EES8_NS4_IT1_Lm1ES6_S7_EESA_NS4_IT0_Lm1ES6_S7_EESA_SA_S8_S9_ --------------------------
	.section	.nv.constant0._ZN2at6native32batch_norm_backward_elemt_kernelIN3c104HalfEffiEEvNS_27GenericPackedTensorAccessorIT_Lm3ENS_16DefaultPtrTraitsET2_EES8_NS4_IT1_Lm1ES6_S7_EESA_NS4_IT0_Lm1ES6_S7_EESA_SA_S8_S9_,"a",@progbits
	.sectionflags	@""
	.align	4
.nv.constant0._ZN2at6native32batch_norm_backward_elemt_kernelIN3c104HalfEffiEEvNS_27GenericPackedTensorAccessorIT_Lm3ENS_16DefaultPtrTraitsET2_EES8_NS4_IT1_Lm1ES6_S7_EESA_NS4_IT0_Lm1ES6_S7_EESA_SA_S8_S9_:
	.zero		532


//--------------------- .nv.constant0._ZN2at6native32batch_norm_backward_elemt_kernelIfffiEEvNS_27GenericPackedTensorAccessorIT_Lm3ENS_16DefaultPtrTraitsET2_EES6_NS2_IT1_Lm1ES4_S5_EES8_NS2_IT0_Lm1ES4_S5_EES8_S8_S6_S7_ --------------------------
	.section	.nv.constant0._ZN2at6native32batch_norm_backward_elemt_kernelIfffiEEvNS_27GenericPackedTensorAccessorIT_Lm3ENS_16DefaultPtrTraitsET2_EES6_NS2_IT1_Lm1ES4_S5_EES8_NS2_IT0_Lm1ES4_S5_EES8_S8_S6_S7_,"a",@progbits
	.sectionflags	@""
	.align	4
.nv.constant0._ZN2at6native32batch_norm_backward_elemt_kernelIfffiEEvNS_27GenericPackedTensorAccessorIT_Lm3ENS_16DefaultPtrTraitsET2_EES6_NS2_IT1_Lm1ES4_S5_EES8_NS2_IT0_Lm1ES4_S5_EES8_S8_S6_S7_:
	.zero		532


//--------------------- .nv.constant0._ZN2at6native32batch_norm_backward_elemt_kernelIdddiEEvNS_27GenericPackedTensorAccessorIT_Lm3ENS_16DefaultPtrTraitsET2_EES6_NS2_IT1_Lm1ES4_S5_EES8_NS2_IT0_Lm1ES4_S5_EES8_S8_S6_S7_ --------------------------
	.section	.nv.constant0._ZN2at6native32batch_norm_backward_elemt_kernelIdddiEEvNS_27GenericPackedTensorAccessorIT_Lm3ENS_16DefaultPtrTraitsET2_EES6_NS2_IT1_Lm1ES4_S5_EES8_NS2_IT0_Lm1ES4_S5_EES8_S8_S6_S7_,"a",@progbits
	.sectionflags	@""
	.align	4
.nv.constant0._ZN2at6native32batch_norm_backward_elemt_kernelIdddiEEvNS_27GenericPackedTensorAccessorIT_Lm3ENS_16DefaultPtrTraitsET2_EES6_NS2_IT1_Lm1ES4_S5_EES8_NS2_IT0_Lm1ES4_S5_EES8_S8_S6_S7_:
	.zero		536


//--------------------- .nv.constant2._ZN2at6native18elementwise_kernelILi128ELi4EZNS0_15gpu_kernel_implIZZZNS0_49_GLOBAL__N__b919a28f_16_Normalization_cu_5c38458722batch_norm_elementwiseERKNS_6TensorES6_RKSt8optionalIS4_ESA_S6_S6_ENKUlvE0_clEvENKUlvE2_clEvEUlN3c104HalfEffffE_EEvRNS_18TensorIteratorBaseERKT_EUliE_EEviT1_ --------------------------
	.section	.nv.constant2._ZN2at6native18elementwise_kernelILi128ELi4EZNS0_15gpu_kernel_implIZZZNS0_49_GLOBAL__N__b919a28f_16_Normalization_cu_5c38458722batch_norm_elementwiseERKNS_6TensorES6_RKSt8optionalIS4_ESA_S6_S6_ENKUlvE0_clEvENKUlvE2_clEvEUlN3c104HalfEffffE_EEvRNS_18TensorIteratorBaseERKT_EUliE_EEviT1_,"a",@progbits
	.sectionflags	@""
	.align	4
.nv.constant2._ZN2at6native18elementwise_kernelILi128ELi4EZNS0_15gpu_kernel_implIZZZNS0_49_GLOBAL__N__b919a28f_16_Normalization_cu_5c38458722batch_norm_elementwiseERKNS_6TensorES6_RKSt8optionalIS4_ESA_S6_S6_ENKUlvE0_clEvENKUlvE2_clEvEUlN3c104HalfEffffE_EEvRNS_18TensorIteratorBaseERKT_EUliE_EEviT1_:
        /*0000*/ 	.byte	0x00, 0x00, 0x00, 0xf0, 0xff, 0xff, 0x0f, 0x38


//--------------------- .nv.constant0._ZN2at6native18elementwise_kernelILi128ELi4EZNS0_15gpu_kernel_implIZZZNS0_49_GLOBAL__N__b919a28f_16_Normalization_cu_5c38458722batch_norm_elementwiseERKNS_6TensorES6_RKSt8optionalIS4_ESA_S6_S6_ENKUlvE0_clEvENKUlvE2_clEvEUlN3c104HalfEffffE_EEvRNS_18TensorIteratorBaseERKT_EUliE_EEviT1_ --------------------------
	.section	.nv.constant0._ZN2at6native18elementwise_kernelILi128ELi4EZNS0_15gpu_kernel_implIZZZNS0_49_GLOBAL__N__b919a28f_16_Normalization_cu_5c38458722batch_norm_elementwiseERKNS_6TensorES6_RKSt8optionalIS4_ESA_S6_S6_ENKUlvE0_clEvENKUlvE2_clEvEUlN3c104HalfEffffE_EEvRNS_18TensorIteratorBaseERKT_EUliE_EEviT1_,"a",@progbits
	.sectionflags	@""
	.align	4
.nv.constant0._ZN2at6native18elementwise_kernelILi128ELi4EZNS0_15gpu_kernel_implIZZZNS0_49_GLOBAL__N__b919a28f_16_Normalization_cu_5c38458722batch_norm_elementwiseERKNS_6TensorES6_RKSt8optionalIS4_ESA_S6_S6_ENKUlvE0_clEvENKUlvE2_clEvEUlN3c104HalfEffffE_EEvRNS_18TensorIteratorBaseERKT_EUliE_EEviT1_:
	.zero		1328


//--------------------- .nv.constant2._ZN2at6native27unrolled_elementwise_kernelIZZZNS0_49_GLOBAL__N__b919a28f_16_Normalization_cu_5c38458722batch_norm_elementwiseERKNS_6TensorES5_RKSt8optionalIS3_ES9_S5_S5_ENKUlvE0_clEvENKUlvE2_clEvEUlN3c104HalfEffffE_St5arrayIPcLm6EELi4E23TrivialOffsetCalculatorILi5EjESI_ILi1EjENS0_6memory12LoadWithCastILi5EEENSL_13StoreWithCastILi1EEEEEviT_T0_T2_T3_T4_T5_ --------------------------
	.section	.nv.constant2._ZN2at6native27unrolled_elementwise_kernelIZZZNS0_49_GLOBAL__N__b919a28f_16_Normalization_cu_5c38458722batch_norm_elementwiseERKNS_6TensorES5_RKSt8optionalIS3_ES9_S5_S5_ENKUlvE0_clEvENKUlvE2_clEvEUlN3c104HalfEffffE_St5arrayIPcLm6EELi4E23TrivialOffsetCalculatorILi5EjESI_ILi1EjENS0_6memory12LoadWithCastILi5EEENSL_13StoreWithCastILi1EEEEEviT_T0_T2_T3_T4_T5_,"a",@progbits
	.sectionflags	@""
	.align	4
.nv.constant2._ZN2at6native27unrolled_elementwise_kernelIZZZNS0_49_GLOBAL__N__b919a28f_16_Normalization_cu_5c38458722batch_norm_elementwiseERKNS_6TensorES5_RKSt8optionalIS3_ES9_S5_S5_ENKUlvE0_clEvENKUlvE2_clEvEUlN3c104HalfEffffE_St5arrayIPcLm6EELi4E23TrivialOffsetCalculatorILi5EjESI_ILi1EjENS0_6memory12LoadWithCastILi5EEENSL_13StoreWithCastILi1EEEEEviT_T0_T2_T3_T4_T5_:
        /*0000*/ 	.byte	0x00, 0x00, 0x00, 0xf0, 0xff, 0xff, 0x0f, 0x38


//--------------------- .nv.constant0._ZN2at6native27unrolled_elementwise_kernelIZZZNS0_49_GLOBAL__N__b919a28f_16_Normalization_cu_5c38458722batch_norm_elementwiseERKNS_6TensorES5_RKSt8optionalIS3_ES9_S5_S5_ENKUlvE0_clEvENKUlvE2_clEvEUlN3c104HalfEffffE_St5arrayIPcLm6EELi4E23TrivialOffsetCalculatorILi5EjESI_ILi1EjENS0_6memory12LoadWithCastILi5EEENSL_13StoreWithCastILi1EEEEEviT_T0_T2_T3_T4_T5_ --------------------------
	.section	.nv.constant0._ZN2at6native27unrolled_elementwise_kernelIZZZNS0_49_GLOBAL__N__b919a28f_16_Normalization_cu_5c38458722batch_norm_elementwiseERKNS_6TensorES5_RKSt8optionalIS3_ES9_S5_S5_ENKUlvE0_clEvENKUlvE2_clEvEUlN3c104HalfEffffE_St5arrayIPcLm6EELi4E23TrivialOffsetCalculatorILi5EjESI_ILi1EjENS0_6memory12LoadWithCastILi5EEENSL_13StoreWithCastILi1EEEEEviT_T0_T2_T3_T4_T5_,"a",@progbits
	.sectionflags	@""
	.align	4
.nv.constant0._ZN2at6native27unrolled_elementwise_kernelIZZZNS0_49_GLOBAL__N__b919a28f_16_Normalization_cu_5c38458722batch_norm_elementwiseERKNS_6TensorES5_RKSt8optionalIS3_ES9_S5_S5_ENKUlvE0_clEvENKUlvE2_clEvEUlN3c104HalfEffffE_St5arrayIPcLm6EELi4E23TrivialOffsetCalculatorILi5EjESI_ILi1EjENS0_6memory12LoadWithCastILi5EEENSL_13StoreWithCastILi1EEEEEviT_T0_T2_T3_T4_T5_:
	.zero		448


//--------------------- .nv.constant0._ZN2at6native18elementwise_kernelILi128ELi4EZNS0_22gpu_kernel_impl_nocastIZZZNS0_49_GLOBAL__N__b919a28f_16_Normalization_cu_5c38458722batch_norm_elementwiseERKNS_6TensorES6_RKSt8optionalIS4_ESA_S6_S6_ENKUlvE0_clEvENKUlvE2_clEvEUlN3c104HalfEffffE_EEvRNS_18TensorIteratorBaseERKT_EUliE_EEviT1_ --------------------------
	.section	.nv.constant0._ZN2at6native18elementwise_kernelILi128ELi4EZNS0_22gpu_kernel_impl_nocastIZZZNS0_49_GLOBAL__N__b919a28f_16_Normalization_cu_5c38458722batch_norm_elementwiseERKNS_6TensorES6_RKSt8optionalIS4_ESA_S6_S6_ENKUlvE0_clEvENKUlvE2_clEvEUlN3c104HalfEffffE_EEvRNS_18TensorIteratorBaseERKT_EUliE_EEviT1_,"a",@progbits
	.sectionflags	@""
	.align	4
.nv.constant0._ZN2at6native18elementwise_kernelILi128ELi4EZNS0_22gpu_kernel_impl_nocastIZZZNS0_49_GLOBAL__N__b919a28f_16_Normalization_cu_5c38458722batch_norm_elementwiseERKNS_6TensorES6_RKSt8optionalIS4_ESA_S6_S6_ENKUlvE0_clEvENKUlvE2_clEvEUlN3c104HalfEffffE_EEvRNS_18TensorIteratorBaseERKT_EUliE_EEviT1_:
	.zero		1328


//--------------------- .nv.constant0._ZN2at6native27unrolled_elementwise_kernelIZZZNS0_49_GLOBAL__N__b919a28f_16_Normalization_cu_5c38458722batch_norm_elementwiseERKNS_6TensorES5_RKSt8optionalIS3_ES9_S5_S5_ENKUlvE0_clEvENKUlvE2_clEvEUlN3c104HalfEffffE_St5arrayIPcLm6EELi4E23TrivialOffsetCalculatorILi5EjESI_ILi1EjENS0_6memory15LoadWithoutCastENSL_16StoreWithoutCastEEEviT_T0_T2_T3_T4_T5_ --------------------------
	.section	.nv.constant0._ZN2at6native27unrolled_elementwise_kernelIZZZNS0_49_GLOBAL__N__b919a28f_16_Normalization_cu_5c38458722batch_norm_elementwiseERKNS_6TensorES5_RKSt8optionalIS3_ES9_S5_S5_ENKUlvE0_clEvENKUlvE2_clEvEUlN3c104HalfEffffE_St5arrayIPcLm6EELi4E23TrivialOffsetCalculatorILi5EjESI_ILi1EjENS0_6memory15LoadWithoutCastENSL_16StoreWithoutCastEEEviT_T0_T2_T3_T4_T5_,"a",@progbits
	.sectionflags	@""
	.align	4
.nv.constant0._ZN2at6native27unrolled_elementwise_kernelIZZZNS0_49_GLOBAL__N__b919a28f_16_Normalization_cu_5c38458722batch_norm_elementwiseERKNS_6TensorES5_RKSt8optionalIS3_ES9_S5_S5_ENKUlvE0_clEvENKUlvE2_clEvEUlN3c104HalfEffffE_St5arrayIPcLm6EELi4E23TrivialOffsetCalculatorILi5EjESI_ILi1EjENS0_6memory15LoadWithoutCastENSL_16StoreWithoutCastEEEviT_T0_T2_T3_T4_T5_:
	.zero		412


//--------------------- .nv.constant0._ZN2at6native29vectorized_elementwise_kernelILi2EZZZNS0_49_GLOBAL__N__b919a28f_16_Normalization_cu_5c38458722batch_norm_elementwiseERKNS_6TensorES5_RKSt8optionalIS3_ES9_S5_S5_ENKUlvE0_clEvENKUlvE2_clEvEUlN3c104HalfEffffE_St5arrayIPcLm6EEEEviT0_T1_ --------------------------
	.section	.nv.constant0._ZN2at6native29vectorized_elementwise_kernelILi2EZZZNS0_49_GLOBAL__N__b919a28f_16_Normalization_cu_5c38458722batch_norm_elementwiseERKNS_6TensorES5_RKSt8optionalIS3_ES9_S5_S5_ENKUlvE0_clEvENKUlvE2_clEvEUlN3c104HalfEffffE_St5arrayIPcLm6EEEEviT0_T1_,"a",@progbits
	.sectionflags	@""
	.align	4
.nv.constant0._ZN2at6native29vectorized_elementwise_kernelILi2EZZZNS0_49_GLOBAL__N__b919a28f_16_Normalization_cu_5c38458722batch_norm_elementwiseERKNS_6TensorES5_RKSt8optionalIS3_ES9_S5_S5_ENKUlvE0_clEvENKUlvE2_clEvEUlN3c104HalfEffffE_St5arrayIPcLm6EEEEviT0_T1_:
	.zero		408


//--------------------- .nv.constant0._ZN2at6native29vectorized_elementwise_kernelILi4EZZZNS0_49_GLOBAL__N__b919a28f_16_Normalization_cu_5c38458722batch_norm_elementwiseERKNS_6TensorES5_RKSt8optionalIS3_ES9_S5_S5_ENKUlvE0_clEvENKUlvE2_clEvEUlN3c104HalfEffffE_St5arrayIPcLm6EEEEviT0_T1_ --------------------------
	.section	.nv.constant0._ZN2at6native29vectorized_elementwise_kernelILi4EZZZNS0_49_GLOBAL__N__b919a28f_16_Normalization_cu_5c38458722batch_norm_elementwiseERKNS_6TensorES5_RKSt8optionalIS3_ES9_S5_S5_ENKUlvE0_clEvENKUlvE2_clEvEUlN3c104HalfEffffE_St5arrayIPcLm6EEEEviT0_T1_,"a",@progbits
	.sectionflags	@""
	.align	4
.nv.constant0._ZN2at6native29vectorized_elementwise_kernelILi4EZZZNS0_49_GLOBAL__N__b919a28f_16_Normalization_cu_5c38458722batch_norm_elementwiseERKNS_6TensorES5_RKSt8optionalIS3_ES9_S5_S5_ENKUlvE0_clEvENKUlvE2_clEvEUlN3c104HalfEffffE_St5arrayIPcLm6EEEEviT0_T1_:
	.zero		408


//--------------------- .nv.constant0._ZN2at6native29vectorized_elementwise_kernelILi8EZZZNS0_49_GLOBAL__N__b919a28f_16_Normalization_cu_5c38458722batch_norm_elementwiseERKNS_6TensorES5_RKSt8optionalIS3_ES9_S5_S5_ENKUlvE0_clEvENKUlvE2_clEvEUlN3c104HalfEffffE_St5arrayIPcLm6EEEEviT0_T1_ --------------------------
	.section	.nv.constant0._ZN2at6native29vectorized_elementwise_kernelILi8EZZZNS0_49_GLOBAL__N__b919a28f_16_Normalization_cu_5c38458722batch_norm_elementwiseERKNS_6TensorES5_RKSt8optionalIS3_ES9_S5_S5_ENKUlvE0_clEvENKUlvE2_clEvEUlN3c104HalfEffffE_St5arrayIPcLm6EEEEviT0_T1_,"a",@progbits
	.sectionflags	@""
	.align	4
.nv.constant0._ZN2at6native29vectorized_elementwise_kernelILi8EZZZNS0_49_GLOBAL__N__b919a28f_16_Normalization_cu_5c38458722batch_norm_elementwiseERKNS_6TensorES5_RKSt8optionalIS3_ES9_S5_S5_ENKUlvE0_clEvENKUlvE2_clEvEUlN3c104HalfEffffE_St5arrayIPcLm6EEEEviT0_T1_:
	.zero		408


//--------------------- .nv.constant2._ZN2at6native18elementwise_kernelILi128ELi4EZNS0_15gpu_kernel_implIZZZNS0_49_GLOBAL__N__b919a28f_16_Normalization_cu_5c38458722batch_norm_elementwiseERKNS_6TensorES6_RKSt8optionalIS4_ESA_S6_S6_ENKUlvE0_clEvENKUlvE1_clEvEUlN3c108BFloat16EffffE_EEvRNS_18TensorIteratorBaseERKT_EUliE_EEviT1_ --------------------------
	.section	.nv.constant2._ZN2at6native18elementwise_kernelILi128ELi4EZNS0_15gpu_kernel_implIZZZNS0_49_GLOBAL__N__b919a28f_16_Normalization_cu_5c38458722batch_norm_elementwiseERKNS_6TensorES6_RKSt8optionalIS4_ESA_S6_S6_ENKUlvE0_clEvENKUlvE1_clEvEUlN3c108BFloat16EffffE_EEvRNS_18TensorIteratorBaseERKT_EUliE_EEviT1_,"a",@progbits
	.sectionflags	@""
	.align	4
.nv.constant2._ZN2at6native18elementwise_kernelILi128ELi4EZNS0_15gpu_kernel_implIZZZNS0_49_GLOBAL__N__b919a28f_16_Normalization_cu_5c38458722batch_norm_elementwiseERKNS_6TensorES6_RKSt8optionalIS4_ESA_S6_S6_ENKUlvE0_clEvENKUlvE1_clEvEUlN3c108BFloat16EffffE_EEvRNS_18TensorIteratorBaseERKT_EUliE_EEviT1_:
        /*0000*/ 	.byte	0x00, 0x00, 0x00, 0xf0, 0xff, 0xff, 0x0f, 0x38


//--------------------- .nv.constant0._ZN2at6native18elementwise_kernelILi128ELi4EZNS0_15gpu_kernel_implIZZZNS0_49_GLOBAL__N__b919a28f_16_Normalization_cu_5c38458722batch_norm_elementwiseERKNS_6TensorES6_RKSt8optionalIS4_ESA_S6_S6_ENKUlvE0_clEvENKUlvE1_clEvEUlN3c108BFloat16EffffE_EEvRNS_18TensorIteratorBaseERKT_EUliE_EEviT1_ --------------------------
	.section	.nv.constant0._ZN2at6native18elementwise_kernelILi128ELi4EZNS0_15gpu_kernel_implIZZZNS0_49_GLOBAL__N__b919a28f_16_Normalization_cu_5c38458722batch_norm_elementwiseERKNS_6TensorES6_RKSt8optionalIS4_ESA_S6_S6_ENKUlvE0_clEvENKUlvE1_clEvEUlN3c108BFloat16EffffE_EEvRNS_18TensorIteratorBaseERKT_EUliE_EEviT1_,"a",@progbits
	.sectionflags	@""
	.align	4
.nv.constant0._ZN2at6native18elementwise_kernelILi128ELi4EZNS0_15gpu_kernel_implIZZZNS0_49_GLOBAL__N__b919a28f_16_Normalization_cu_5c38458722batch_norm_elementwiseERKNS_6TensorES6_RKSt8optionalIS4_ESA_S6_S6_ENKUlvE0_clEvENKUlvE1_clEvEUlN3c108BFloat16EffffE_EEvRNS_18TensorIteratorBaseERKT_EUliE_EEviT1_:
	.zero		1328


//--------------------- .nv.constant2._ZN2at6native27unrolled_elementwise_kernelIZZZNS0_49_GLOBAL__N__b919a28f_16_Normalization_cu_5c38458722batch_norm_elementwiseERKNS_6TensorES5_RKSt8optionalIS3_ES9_S5_S5_ENKUlvE0_clEvENKUlvE1_clEvEUlN3c108BFloat16EffffE_St5arrayIPcLm6EELi4E23TrivialOffsetCalculatorILi5EjESI_ILi1EjENS0_6memory12LoadWithCastILi5EEENSL_13StoreWithCastILi1EEEEEviT_T0_T2_T3_T4_T5_ --------------------------
	.section	.nv.constant2._ZN2at6native27unrolled_elementwise_kernelIZZZNS0_49_GLOBAL__N__b919a28f_16_Normalization_cu_5c38458722batch_norm_elementwiseERKNS_6TensorES5_RKSt8optionalIS3_ES9_S5_S5_ENKUlvE0_clEvENKUlvE1_clEvEUlN3c108BFloat16EffffE_St5arrayIPcLm6EELi4E23TrivialOffsetCalculatorILi5EjESI_ILi1EjENS0_6memory12LoadWithCastILi5EEENSL_13StoreWithCastILi1EEEEEviT_T0_T2_T3_T4_T5_,"a",@progbits
	.sectionflags	@""
	.align	4
.nv.constant2._ZN2at6native27unrolled_elementwise_kernelIZZZNS0_49_GLOBAL__N__b919a28f_16_Normalization_cu_5c38458722batch_norm_elementwiseERKNS_6TensorES5_RKSt8optionalIS3_ES9_S5_S5_ENKUlvE0_clEvENKUlvE1_clEvEUlN3c108BFloat16EffffE_St5arrayIPcLm6EELi4E23TrivialOffsetCalculatorILi5EjESI_ILi1EjENS0_6memory12LoadWithCastILi5EEENSL_13StoreWithCastILi1EEEEEviT_T0_T2_T3_T4_T5_:
        /*0000*/ 	.byte	0x00, 0x00, 0x00, 0xf0, 0xff, 0xff, 0x0f, 0x38


//--------------------- .nv.constant0._ZN2at6native27unrolled_elementwise_kernelIZZZNS0_49_GLOBAL__N__b919a28f_16_Normalization_cu_5c38458722batch_norm_elementwiseERKNS_6TensorES5_RKSt8optionalIS3_ES9_S5_S5_ENKUlvE0_clEvENKUlvE1_clEvEUlN3c108BFloat16EffffE_St5arrayIPcLm6EELi4E23TrivialOffsetCalculatorILi5EjESI_ILi1EjENS0_6memory12LoadWithCastILi5EEENSL_13StoreWithCastILi1EEEEEviT_T0_T2_T3_T4_T5_ --------------------------
	.section	.nv.constant0._ZN2at6native27unrolled_elementwise_kernelIZZZNS0_49_GLOBAL__N__b919a28f_16_Normalization_cu_5c38458722batch_norm_elementwiseERKNS_6TensorES5_RKSt8optionalIS3_ES9_S5_S5_ENKUlvE0_clEvENKUlvE1_clEvEUlN3c108BFloat16EffffE_St5arrayIPcLm6EELi4E23TrivialOffsetCalculatorILi5EjESI_ILi1EjENS0_6memory12LoadWithCastILi5EEENSL_13StoreWithCastILi1EEEEEviT_T0_T2_T3_T4_T5_,"a",@progbits
	.sectionflags	@""
	.align	4
.nv.constant0._ZN2at6native27unrolled_elementwise_kernelIZZZNS0_49_GLOBAL__N__b919a28f_16_Normalization_cu_5c38458722batch_norm_elementwiseERKNS_6TensorES5_RKSt8optionalIS3_ES9_S5_S5_ENKUlvE0_clEvENKUlvE1_clEvEUlN3c108BFloat16EffffE_St5arrayIPcLm6EELi4E23TrivialOffsetCalculatorILi5EjESI_ILi1EjENS0_6memory12LoadWithCastILi5EEENSL_13StoreWithCastILi1EEEEEviT_T0_T2_T3_T4_T5_:
	.zero		448


//--------------------- .nv.constant0._ZN2at6native18elementwise_kernelILi128ELi4EZNS0_22gpu_kernel_impl_nocastIZZZNS0_49_GLOBAL__N__b919a28f_16_Normalization_cu_5c38458722batch_norm_elementwiseERKNS_6TensorES6_RKSt8optionalIS4_ESA_S6_S6_ENKUlvE0_clEvENKUlvE1_clEvEUlN3c108BFloat16EffffE_EEvRNS_18TensorIteratorBaseERKT_EUliE_EEviT1_ --------------------------
	.section	.nv.constant0._ZN2at6native18elementwise_kernelILi128ELi4EZNS0_22gpu_kernel_impl_nocastIZZZNS0_49_GLOBAL__N__b919a28f_16_Normalization_cu_5c38458722batch_norm_elementwiseERKNS_6TensorES6_RKSt8optionalIS4_ESA_S6_S6_ENKUlvE0_clEvENKUlvE1_clEvEUlN3c108BFloat16EffffE_EEvRNS_18TensorIteratorBaseERKT_EUliE_EEviT1_,"a",@progbits
	.sectionflags	@""
	.align	4
.nv.constant0._ZN2at6native18elementwise_kernelILi128ELi4EZNS0_22gpu_kernel_impl_nocastIZZZNS0_49_GLOBAL__N__b919a28f_16_Normalization_cu_5c38458722batch_norm_elementwiseERKNS_6TensorES6_RKSt8optionalIS4_ESA_S6_S6_ENKUlvE0_clEvENKUlvE1_clEvEUlN3c108BFloat16EffffE_EEvRNS_18TensorIteratorBaseERKT_EUliE_EEviT1_:
	.zero		1328


//--------------------- .nv.constant0._ZN2at6native27unrolled_elementwise_kernelIZZZNS0_49_GLOBAL__N__b919a28f_16_Normalization_cu_5c38458722batch_norm_elementwiseERKNS_6TensorES5_RKSt8optionalIS3_ES9_S5_S5_ENKUlvE0_clEvENKUlvE1_clEvEUlN3c108BFloat16EffffE_St5arrayIPcLm6EELi4E23TrivialOffsetCalculatorILi5EjESI_ILi1EjENS0_6memory15LoadWithoutCastENSL_16StoreWithoutCastEEEviT_T0_T2_T3_T4_T5_ --------------------------
	.section	.nv.constant0._ZN2at6native27unrolled_elementwise_kernelIZZZNS0_49_GLOBAL__N__b919a28f_16_Normalization_cu_5c38458722batch_norm_elementwiseERKNS_6TensorES5_RKSt8optionalIS3_ES9_S5_S5_ENKUlvE0_clEvENKUlvE1_clEvEUlN3c108BFloat16EffffE_St5arrayIPcLm6EELi4E23TrivialOffsetCalculatorILi5EjESI_ILi1EjENS0_6memory15LoadWithoutCastENSL_16StoreWithoutCastEEEviT_T0_T2_T3_T4_T5_,"a",@progbits
	.sectionflags	@""
	.align	4
.nv.constant0._ZN2at6native27unrolled_elementwise_kernelIZZZNS0_49_GLOBAL__N__b919a28f_16_Normalization_cu_5c38458722batch_norm_elementwiseERKNS_6TensorES5_RKSt8optionalIS3_ES9_S5_S5_ENKUlvE0_clEvENKUlvE1_clEvEUlN3c108BFloat16EffffE_St5arrayIPcLm6EELi4E23TrivialOffsetCalculatorILi5EjESI_ILi1EjENS0_6memory15LoadWithoutCastENSL_16StoreWithoutCastEEEviT_T0_T2_T3_T4_T5_:
	.zero		412


//--------------------- .nv.constant0._ZN2at6native29vectorized_elementwise_kernelILi2EZZZNS0_49_GLOBAL__N__b919a28f_16_Normalization_cu_5c38458722batch_norm_elementwiseERKNS_6TensorES5_RKSt8optionalIS3_ES9_S5_S5_ENKUlvE0_clEvENKUlvE1_clEvEUlN3c108BFloat16EffffE_St5arrayIPcLm6EEEEviT0_T1_ --------------------------
	.section	.nv.constant0._ZN2at6native29vectorized_elementwise_kernelILi2EZZZNS0_49_GLOBAL__N__b919a28f_16_Normalization_cu_5c38458722batch_norm_elementwiseERKNS_6TensorES5_RKSt8optionalIS3_ES9_S5_S5_ENKUlvE0_clEvENKUlvE1_clEvEUlN3c108BFloat16EffffE_St5arrayIPcLm6EEEEviT0_T1_,"a",@progbits
	.sectionflags	@""
	.align	4
.nv.constant0._ZN2at6native29vectorized_elementwise_kernelILi2EZZZNS0_49_GLOBAL__N__b919a28f_16_Normalization_cu_5c38458722batch_norm_elementwiseERKNS_6TensorES5_RKSt8optionalIS3_ES9_S5_S5_ENKUlvE0_clEvENKUlvE1_clEvEUlN3c108BFloat16EffffE_St5arrayIPcLm6EEEEviT0_T1_:
	.zero		408


//--------------------- .nv.constant0._ZN2at6native29vectorized_elementwise_kernelILi4EZZZNS0_49_GLOBAL__N__b919a28f_16_Normalization_cu_5c38458722batch_norm_elementwiseERKNS_6TensorES5_RKSt8optionalIS3_ES9_S5_S5_ENKUlvE0_clEvENKUlvE1_clEvEUlN3c108BFloat16EffffE_St5arrayIPcLm6EEEEviT0_T1_ --------------------------
	.section	.nv.constant0._ZN2at6native29vectorized_elementwise_kernelILi4EZZZNS0_49_GLOBAL__N__b919a28f_16_Normalization_cu_5c38458722batch_norm_elementwiseERKNS_6TensorES5_RKSt8optionalIS3_ES9_S5_S5_ENKUlvE0_clEvENKUlvE1_clEvEUlN3c108BFloat16EffffE_St5arrayIPcLm6EEEEviT0_T1_,"a",@progbits
	.sectionflags	@""
	.align	4
.nv.constant0._ZN2at6native29vectorized_elementwise_kernelILi4EZZZNS0_49_GLOBAL__N__b919a28f_16_Normalization_cu_5c38458722batch_norm_elementwiseERKNS_6TensorES5_RKSt8optionalIS3_ES9_S5_S5_ENKUlvE0_clEvENKUlvE1_clEvEUlN3c108BFloat16EffffE_St5arrayIPcLm6EEEEviT0_T1_:
	.zero		408


//--------------------- .nv.constant0._ZN2at6native29vectorized_elementwise_kernelILi8EZZZNS0_49_GLOBAL__N__b919a28f_16_Normalization_cu_5c38458722batch_norm_elementwiseERKNS_6TensorES5_RKSt8optionalIS3_ES9_S5_S5_ENKUlvE0_clEvENKUlvE1_clEvEUlN3c108BFloat16EffffE_St5arrayIPcLm6EEEEviT0_T1_ --------------------------
	.section	.nv.constant0._ZN2at6native29vectorized_elementwise_kernelILi8EZZZNS0_49_GLOBAL__N__b919a28f_16_Normalization_cu_5c38458722batch_norm_elementwiseERKNS_6TensorES5_RKSt8optionalIS3_ES9_S5_S5_ENKUlvE0_clEvENKUlvE1_clEvEUlN3c108BFloat16EffffE_St5arrayIPcLm6EEEEviT0_T1_,"a",@progbits
	.sectionflags	@""
	.align	4
.nv.constant0._ZN2at6native29vectorized_elementwise_kernelILi8EZZZNS0_49_GLOBAL__N__b919a28f_16_Normalization_cu_5c38458722batch_norm_elementwiseERKNS_6TensorES5_RKSt8optionalIS3_ES9_S5_S5_ENKUlvE0_clEvENKUlvE1_clEvEUlN3c108BFloat16EffffE_St5arrayIPcLm6EEEEviT0_T1_:
	.zero		408


//--------------------- .nv.constant2._ZN2at6native18elementwise_kernelILi128ELi4EZNS0_15gpu_kernel_implIZZZNS0_49_GLOBAL__N__b919a28f_16_Normalization_cu_5c38458722batch_norm_elementwiseERKNS_6TensorES6_RKSt8optionalIS4_ESA_S6_S6_ENKUlvE0_clEvENKUlvE0_clEvEUlfffffE_EEvRNS_18TensorIteratorBaseERKT_EUliE_EEviT1_ --------------------------
	.section	.nv.constant2._ZN2at6native18elementwise_kernelILi128ELi4EZNS0_15gpu_kernel_implIZZZNS0_49_GLOBAL__N__b919a28f_16_Normalization_cu_5c38458722batch_norm_elementwiseERKNS_6TensorES6_RKSt8optionalIS4_ESA_S6_S6_ENKUlvE0_clEvENKUlvE0_clEvEUlfffffE_EEvRNS_18TensorIteratorBaseERKT_EUliE_EEviT1_,"a",@progbits
	.sectionflags	@""
	.align	4
.nv.constant2._ZN2at6native18elementwise_kernelILi128ELi4EZNS0_15gpu_kernel_implIZZZNS0_49_GLOBAL__N__b919a28f_16_Normalization_cu_5c38458722batch_norm_elementwiseERKNS_6TensorES6_RKSt8optionalIS4_ESA_S6_S6_ENKUlvE0_clEvENKUlvE0_clEvEUlfffffE_EEvRNS_18TensorIteratorBaseERKT_EUliE_EEviT1_:
        /*0000*/ 	.byte	0x00, 0x00, 0x00, 0xf0, 0xff, 0xff, 0x0f, 0x38


//--------------------- .nv.constant0._ZN2at6native18elementwise_kernelILi128ELi4EZNS0_15gpu_kernel_implIZZZNS0_49_GLOBAL__N__b919a28f_16_Normalization_cu_5c38458722batch_norm_elementwiseERKNS_6TensorES6_RKSt8optionalIS4_ESA_S6_S6_ENKUlvE0_clEvENKUlvE0_clEvEUlfffffE_EEvRNS_18TensorIteratorBaseERKT_EUliE_EEviT1_ --------------------------
	.section	.nv.constant0._ZN2at6native18elementwise_kernelILi128ELi4EZNS0_15gpu_kernel_implIZZZNS0_49_GLOBAL__N__b919a28f_16_Normalization_cu_5c38458722batch_norm_elementwiseERKNS_6TensorES6_RKSt8optionalIS4_ESA_S6_S6_ENKUlvE0_clEvENKUlvE0_clEvEUlfffffE_EEvRNS_18TensorIteratorBaseERKT_EUliE_EEviT1_,"a",@progbits
	.sectionflags	@""
	.align	4
.nv.constant0._ZN2at6native18elementwise_kernelILi128ELi4EZNS0_15gpu_kernel_implIZZZNS0_49_GLOBAL__N__b919a28f_16_Normalization_cu_5c38458722batch_norm_elementwiseERKNS_6TensorES6_RKSt8optionalIS4_ESA_S6_S6_ENKUlvE0_clEvENKUlvE0_clEvEUlfffffE_EEvRNS_18TensorIteratorBaseERKT_EUliE_EEviT1_:
	.zero		1328


//--------------------- .nv.constant2._ZN2at6native27unrolled_elementwise_kernelIZZZNS0_49_GLOBAL__N__b919a28f_16_Normalization_cu_5c38458722batch_norm_elementwiseERKNS_6TensorES5_RKSt8optionalIS3_ES9_S5_S5_ENKUlvE0_clEvENKUlvE0_clEvEUlfffffE_St5arrayIPcLm6EELi4E23TrivialOffsetCalculatorILi5EjESG_ILi1EjENS0_6memory12LoadWithCastILi5EEENSJ_13StoreWithCastILi1EEEEEviT_T0_T2_T3_T4_T5_ --------------------------
	.section	.nv.constant2._ZN2at6native27unrolled_elementwise_kernelIZZZNS0_49_GLOBAL__N__b919a28f_16_Normalization_cu_5c38458722batch_norm_elementwiseERKNS_6TensorES5_RKSt8optionalIS3_ES9_S5_S5_ENKUlvE0_clEvENKUlvE0_clEvEUlfffffE_St5arrayIPcLm6EELi4E23TrivialOffsetCalculatorILi5EjESG_ILi1EjENS0_6memory12LoadWithCastILi5EEENSJ_13StoreWithCastILi1EEEEEviT_T0_T2_T3_T4_T5_,"a",@progbits
	.sectionflags	@""
	.align	4
.nv.constant2._ZN2at6native27unrolled_elementwise_kernelIZZZNS0_49_GLOBAL__N__b919a28f_16_Normalization_cu_5c38458722batch_norm_elementwiseERKNS_6TensorES5_RKSt8optionalIS3_ES9_S5_S5_ENKUlvE0_clEvENKUlvE0_clEvEUlfffffE_St5arrayIPcLm6EELi4E23TrivialOffsetCalculatorILi5EjESG_ILi1EjENS0_6memory12LoadWithCastILi5EEENSJ_13StoreWithCastILi1EEEEEviT_T0_T2_T3_T4_T5_:
        /*0000*/ 	.byte	0x00, 0x00, 0x00, 0xf0, 0xff, 0xff, 0x0f, 0x38


//--------------------- .nv.constant0._ZN2at6native27unrolled_elementwise_kernelIZZZNS0_49_GLOBAL__N__b919a28f_16_Normalization_cu_5c38458722batch_norm_elementwiseERKNS_6TensorES5_RKSt8optionalIS3_ES9_S5_S5_ENKUlvE0_clEvENKUlvE0_clEvEUlfffffE_St5arrayIPcLm6EELi4E23TrivialOffsetCalculatorILi5EjESG_ILi1EjENS0_6memory12LoadWithCastILi5EEENSJ_13StoreWithCastILi1EEEEEviT_T0_T2_T3_T4_T5_ --------------------------
	.section	.nv.constant0._ZN2at6native27unrolled_elementwise_kernelIZZZNS0_49_GLOBAL__N__b919a28f_16_Normalization_cu_5c38458722batch_norm_elementwiseERKNS_6TensorES5_RKSt8optionalIS3_ES9_S5_S5_ENKUlvE0_clEvENKUlvE0_clEvEUlfffffE_St5arrayIPcLm6EELi4E23TrivialOffsetCalculatorILi5EjESG_ILi1EjENS0_6memory12LoadWithCastILi5EEENSJ_13StoreWithCastILi1EEEEEviT_T0_T2_T3_T4_T5_,"a",@progbits
	.sectionflags	@""
	.align	4
.nv.constant0._ZN2at6native27unrolled_elementwise_kernelIZZZNS0_49_GLOBAL__N__b919a28f_16_Normalization_cu_5c38458722batch_norm_elementwiseERKNS_6TensorES5_RKSt8optionalIS3_ES9_S5_S5_ENKUlvE0_clEvENKUlvE0_clEvEUlfffffE_St5arrayIPcLm6EELi4E23TrivialOffsetCalculatorILi5EjESG_ILi1EjENS0_6memory12LoadWithCastILi5EEENSJ_13StoreWithCastILi1EEEEEviT_T0_T2_T3_T4_T5_:
	.zero		448


//--------------------- .nv.constant0._ZN2at6native18elementwise_kernelILi128ELi2EZNS0_22gpu_kernel_impl_nocastIZZZNS0_49_GLOBAL__N__b919a28f_16_Normalization_cu_5c38458722batch_norm_elementwiseERKNS_6TensorES6_RKSt8optionalIS4_ESA_S6_S6_ENKUlvE0_clEvENKUlvE0_clEvEUlfffffE_EEvRNS_18TensorIteratorBaseERKT_EUliE_EEviT1_ --------------------------
	.section	.nv.constant0._ZN2at6native18elementwise_kernelILi128ELi2EZNS0_22gpu_kernel_impl_nocastIZZZNS0_49_GLOBAL__N__b919a28f_16_Normalization_cu_5c38458722batch_norm_elementwiseERKNS_6TensorES6_RKSt8optionalIS4_ESA_S6_S6_ENKUlvE0_clEvENKUlvE0_clEvEUlfffffE_EEvRNS_18TensorIteratorBaseERKT_EUliE_EEviT1_,"a",@progbits
	.sectionflags	@""
	.align	4
.nv.constant0._ZN2at6native18elementwise_kernelILi128ELi2EZNS0_22gpu_kernel_impl_nocastIZZZNS0_49_GLOBAL__N__b919a28f_16_Normalization_cu_5c38458722batch_norm_elementwiseERKNS_6TensorES6_RKSt8optionalIS4_ESA_S6_S6_ENKUlvE0_clEvENKUlvE0_clEvEUlfffffE_EEvRNS_18TensorIteratorBaseERKT_EUliE_EEviT1_:
	.zero		1328


//--------------------- .nv.constant0._ZN2at6native27unrolled_elementwise_kernelIZZZNS0_49_GLOBAL__N__b919a28f_16_Normalization_cu_5c38458722batch_norm_elementwiseERKNS_6TensorES5_RKSt8optionalIS3_ES9_S5_S5_ENKUlvE0_clEvENKUlvE0_clEvEUlfffffE_St5arrayIPcLm6EELi4E23TrivialOffsetCalculatorILi5EjESG_ILi1EjENS0_6memory15LoadWithoutCastENSJ_16StoreWithoutCastEEEviT_T0_T2_T3_T4_T5_ --------------------------
	.section	.nv.constant0._ZN2at6native27unrolled_elementwise_kernelIZZZNS0_49_GLOBAL__N__b919a28f_16_Normalization_cu_5c38458722batch_norm_elementwiseERKNS_6TensorES5_RKSt8optionalIS3_ES9_S5_S5_ENKUlvE0_clEvENKUlvE0_clEvEUlfffffE_St5arrayIPcLm6EELi4E23TrivialOffsetCalculatorILi5EjESG_ILi1EjENS0_6memory15LoadWithoutCastENSJ_16StoreWithoutCastEEEviT_T0_T2_T3_T4_T5_,"a",@progbits
	.sectionflags	@""
	.align	4
.nv.constant0._ZN2at6native27unrolled_elementwise_kernelIZZZNS0_49_GLOBAL__N__b919a28f_16_Normalization_cu_5c38458722batch_norm_elementwiseERKNS_6TensorES5_RKSt8optionalIS3_ES9_S5_S5_ENKUlvE0_clEvENKUlvE0_clEvEUlfffffE_St5arrayIPcLm6EELi4E23TrivialOffsetCalculatorILi5EjESG_ILi1EjENS0_6memory15LoadWithoutCastENSJ_16StoreWithoutCastEEEviT_T0_T2_T3_T4_T5_:
	.zero		412


//--------------------- .nv.constant0._ZN2at6native29vectorized_elementwise_kernelILi2EZZZNS0_49_GLOBAL__N__b919a28f_16_Normalization_cu_5c38458722batch_norm_elementwiseERKNS_6TensorES5_RKSt8optionalIS3_ES9_S5_S5_ENKUlvE0_clEvENKUlvE0_clEvEUlfffffE_St5arrayIPcLm6EEEEviT0_T1_ --------------------------
	.section	.nv.constant0._ZN2at6native29vectorized_elementwise_kernelILi2EZZZNS0_49_GLOBAL__N__b919a28f_16_Normalization_cu_5c38458722batch_norm_elementwiseERKNS_6TensorES5_RKSt8optionalIS3_ES9_S5_S5_ENKUlvE0_clEvENKUlvE0_clEvEUlfffffE_St5arrayIPcLm6EEEEviT0_T1_,"a",@progbits
	.sectionflags	@""
	.align	4
.nv.constant0._ZN2at6native29vectorized_elementwise_kernelILi2EZZZNS0_49_GLOBAL__N__b919a28f_16_Normalization_cu_5c38458722batch_norm_elementwiseERKNS_6TensorES5_RKSt8optionalIS3_ES9_S5_S5_ENKUlvE0_clEvENKUlvE0_clEvEUlfffffE_St5arrayIPcLm6EEEEviT0_T1_:
	.zero		408


//--------------------- .nv.constant0._ZN2at6native29vectorized_elementwise_kernelILi4EZZZNS0_49_GLOBAL__N__b919a28f_16_Normalization_cu_5c38458722batch_norm_elementwiseERKNS_6TensorES5_RKSt8optionalIS3_ES9_S5_S5_ENKUlvE0_clEvENKUlvE0_clEvEUlfffffE_St5arrayIPcLm6EEEEviT0_T1_ --------------------------
	.section	.nv.constant0._ZN2at6native29vectorized_elementwise_kernelILi4EZZZNS0_49_GLOBAL__N__b919a28f_16_Normalization_cu_5c38458722batch_norm_elementwiseERKNS_6TensorES5_RKSt8optionalIS3_ES9_S5_S5_ENKUlvE0_clEvENKUlvE0_clEvEUlfffffE_St5arrayIPcLm6EEEEviT0_T1_,"a",@progbits
	.sectionflags	@""
	.align	4
.nv.constant0._ZN2at6native29vectorized_elementwise_kernelILi4EZZZNS0_49_GLOBAL__N__b919a28f_16_Normalization_cu_5c38458722batch_norm_elementwiseERKNS_6TensorES5_RKSt8optionalIS3_ES9_S5_S5_ENKUlvE0_clEvENKUlvE0_clEvEUlfffffE_St5arrayIPcLm6EEEEviT0_T1_:
	.zero		408


//--------------------- .nv.constant0._ZN2at6native29vectorized_elementwise_kernelILi8EZZZNS0_49_GLOBAL__N__b919a28f_16_Normalization_cu_5c38458722batch_norm_elementwiseERKNS_6TensorES5_RKSt8optionalIS3_ES9_S5_S5_ENKUlvE0_clEvENKUlvE0_clEvEUlfffffE_St5arrayIPcLm6EEEEviT0_T1_ --------------------------
	.section	.nv.constant0._ZN2at6native29vectorized_elementwise_kernelILi8EZZZNS0_49_GLOBAL__N__b919a28f_16_Normalization_cu_5c38458722batch_norm_elementwiseERKNS_6TensorES5_RKSt8optionalIS3_ES9_S5_S5_ENKUlvE0_clEvENKUlvE0_clEvEUlfffffE_St5arrayIPcLm6EEEEviT0_T1_,"a",@progbits
	.sectionflags	@""
	.align	4
.nv.constant0._ZN2at6native29vectorized_elementwise_kernelILi8EZZZNS0_49_GLOBAL__N__b919a28f_16_Normalization_cu_5c38458722batch_norm_elementwiseERKNS_6TensorES5_RKSt8optionalIS3_ES9_S5_S5_ENKUlvE0_clEvENKUlvE0_clEvEUlfffffE_St5arrayIPcLm6EEEEviT0_T1_:
	.zero		408


//--------------------- .nv.constant2._ZN2at6native18elementwise_kernelILi128ELi4EZNS0_15gpu_kernel_implIZZZNS0_49_GLOBAL__N__b919a28f_16_Normalization_cu_5c38458722batch_norm_elementwiseERKNS_6TensorES6_RKSt8optionalIS4_ESA_S6_S6_ENKUlvE0_clEvENKUlvE_clEvEUldddddE_EEvRNS_18TensorIteratorBaseERKT_EUliE_EEviT1_ --------------------------
	.section	.nv.constant2._ZN2at6native18elementwise_kernelILi128ELi4EZNS0_15gpu_kernel_implIZZZNS0_49_GLOBAL__N__b919a28f_16_Normalization_cu_5c38458722batch_norm_elementwiseERKNS_6TensorES6_RKSt8optionalIS4_ESA_S6_S6_ENKUlvE0_clEvENKUlvE_clEvEUldddddE_EEvRNS_18TensorIteratorBaseERKT_EUliE_EEviT1_,"a",@progbits
	.sectionflags	@""
	.align	4
.nv.constant2._ZN2at6native18elementwise_kernelILi128ELi4EZNS0_15gpu_kernel_implIZZZNS0_49_GLOBAL__N__b919a28f_16_Normalization_cu_5c38458722batch_norm_elementwiseERKNS_6TensorES6_RKSt8optionalIS4_ESA_S6_S6_ENKUlvE0_clEvENKUlvE_clEvEUldddddE_EEvRNS_18TensorIteratorBaseERKT_EUliE_EEviT1_:
        /*0000*/ 	.byte	0x00, 0x00, 0x00, 0xf0, 0xff, 0xff, 0x0f, 0x38


//--------------------- .nv.constant0._ZN2at6native18elementwise_kernelILi128ELi4EZNS0_15gpu_kernel_implIZZZNS0_49_GLOBAL__N__b919a28f_16_Normalization_cu_5c38458722batch_norm_elementwiseERKNS_6TensorES6_RKSt8optionalIS4_ESA_S6_S6_ENKUlvE0_clEvENKUlvE_clEvEUldddddE_EEvRNS_18TensorIteratorBaseERKT_EUliE_EEviT1_ --------------------------
	.section	.nv.constant0._ZN2at6native18elementwise_kernelILi128ELi4EZNS0_15gpu_kernel_implIZZZNS0_49_GLOBAL__N__b919a28f_16_Normalization_cu_5c38458722batch_norm_elementwiseERKNS_6TensorES6_RKSt8optionalIS4_ESA_S6_S6_ENKUlvE0_clEvENKUlvE_clEvEUldddddE_EEvRNS_18TensorIteratorBaseERKT_EUliE_EEviT1_,"a",@progbits
	.sectionflags	@""
	.align	4
.nv.constant0._ZN2at6native18elementwise_kernelILi128ELi4EZNS0_15gpu_kernel_implIZZZNS0_49_GLOBAL__N__b919a28f_16_Normalization_cu_5c38458722batch_norm_elementwiseERKNS_6TensorES6_RKSt8optionalIS4_ESA_S6_S6_ENKUlvE0_clEvENKUlvE_clEvEUldddddE_EEvRNS_18TensorIteratorBaseERKT_EUliE_EEviT1_:
	.zero		1328


//--------------------- .nv.constant2._ZN2at6native27unrolled_elementwise_kernelIZZZNS0_49_GLOBAL__N__b919a28f_16_Normalization_cu_5c38458722batch_norm_elementwiseERKNS_6TensorES5_RKSt8optionalIS3_ES9_S5_S5_ENKUlvE0_clEvENKUlvE_clEvEUldddddE_St5arrayIPcLm6EELi4E23TrivialOffsetCalculatorILi5EjESG_ILi1EjENS0_6memory12LoadWithCastILi5EEENSJ_13StoreWithCastILi1EEEEEviT_T0_T2_T3_T4_T5_ --------------------------
	.section	.nv.constant2._ZN2at6native27unrolled_elementwise_kernelIZZZNS0_49_GLOBAL__N__b919a28f_16_Normalization_cu_5c38458722batch_norm_elementwiseERKNS_6TensorES5_RKSt8optionalIS3_ES9_S5_S5_ENKUlvE0_clEvENKUlvE_clEvEUldddddE_St5arrayIPcLm6EELi4E23TrivialOffsetCalculatorILi5EjESG_ILi1EjENS0_6memory12LoadWithCastILi5EEENSJ_13StoreWithCastILi1EEEEEviT_T0_T2_T3_T4_T5_,"a",@progbits
	.sectionflags	@""
	.align	4
.nv.constant2._ZN2at6native27unrolled_elementwise_kernelIZZZNS0_49_GLOBAL__N__b919a28f_16_Normalization_cu_5c38458722batch_norm_elementwiseERKNS_6TensorES5_RKSt8optionalIS3_ES9_S5_S5_ENKUlvE0_clEvENKUlvE_clEvEUldddddE_St5arrayIPcLm6EELi4E23TrivialOffsetCalculatorILi5EjESG_ILi1EjENS0_6memory12LoadWithCastILi5EEENSJ_13StoreWithCastILi1EEEEEviT_T0_T2_T3_T4_T5_:
        /*0000*/ 	.byte	0x00, 0x00, 0x00, 0xf0, 0xff, 0xff, 0x0f, 0x38


//--------------------- .nv.constant0._ZN2at6native27unrolled_elementwise_kernelIZZZNS0_49_GLOBAL__N__b919a28f_16_Normalization_cu_5c38458722batch_norm_elementwiseERKNS_6TensorES5_RKSt8optionalIS3_ES9_S5_S5_ENKUlvE0_clEvENKUlvE_clEvEUldddddE_St5arrayIPcLm6EELi4E23TrivialOffsetCalculatorILi5EjESG_ILi1EjENS0_6memory12LoadWithCastILi5EEENSJ_13StoreWithCastILi1EEEEEviT_T0_T2_T3_T4_T5_ --------------------------
	.section	.nv.constant0._ZN2at6native27unrolled_elementwise_kernelIZZZNS0_49_GLOBAL__N__b919a28f_16_Normalization_cu_5c38458722batch_norm_elementwiseERKNS_6TensorES5_RKSt8optionalIS3_ES9_S5_S5_ENKUlvE0_clEvENKUlvE_clEvEUldddddE_St5arrayIPcLm6EELi4E23TrivialOffsetCalculatorILi5EjESG_ILi1EjENS0_6memory12LoadWithCastILi5EEENSJ_13StoreWithCastILi1EEEEEviT_T0_T2_T3_T4_T5_,"a",@progbits
	.sectionflags	@""
	.align	4
.nv.constant0._ZN2at6native27unrolled_elementwise_kernelIZZZNS0_49_GLOBAL__N__b919a28f_16_Normalization_cu_5c38458722batch_norm_elementwiseERKNS_6TensorES5_RKSt8optionalIS3_ES9_S5_S5_ENKUlvE0_clEvENKUlvE_clEvEUldddddE_St5arrayIPcLm6EELi4E23TrivialOffsetCalculatorILi5EjESG_ILi1EjENS0_6memory12LoadWithCastILi5EEENSJ_13StoreWithCastILi1EEEEEviT_T0_T2_T3_T4_T5_:
	.zero		448


//--------------------- .nv.constant0._ZN2at6native18elementwise_kernelILi128ELi2EZNS0_22gpu_kernel_impl_nocastIZZZNS0_49_GLOBAL__N__b919a28f_16_Normalization_cu_5c38458722batch_norm_elementwiseERKNS_6TensorES6_RKSt8optionalIS4_ESA_S6_S6_ENKUlvE0_clEvENKUlvE_clEvEUldddddE_EEvRNS_18TensorIteratorBaseERKT_EUliE_EEviT1_ --------------------------
	.section	.nv.constant0._ZN2at6native18elementwise_kernelILi128ELi2EZNS0_22gpu_kernel_impl_nocastIZZZNS0_49_GLOBAL__N__b919a28f_16_Normalization_cu_5c38458722batch_norm_elementwiseERKNS_6TensorES6_RKSt8optionalIS4_ESA_S6_S6_ENKUlvE0_clEvENKUlvE_clEvEUldddddE_EEvRNS_18TensorIteratorBaseERKT_EUliE_EEviT1_,"a",@progbits
	.sectionflags	@""
	.align	4
.nv.constant0._ZN2at6native18elementwise_kernelILi128ELi2EZNS0_22gpu_kernel_impl_nocastIZZZNS0_49_GLOBAL__N__b919a28f_16_Normalization_cu_5c38458722batch_norm_elementwiseERKNS_6TensorES6_RKSt8optionalIS4_ESA_S6_S6_ENKUlvE0_clEvENKUlvE_clEvEUldddddE_EEvRNS_18TensorIteratorBaseERKT_EUliE_EEviT1_:
	.zero		1328


//--------------------- .nv.constant0._ZN2at6native27unrolled_elementwise_kernelIZZZNS0_49_GLOBAL__N__b919a28f_16_Normalization_cu_5c38458722batch_norm_elementwiseERKNS_6TensorES5_RKSt8optionalIS3_ES9_S5_S5_ENKUlvE0_clEvENKUlvE_clEvEUldddddE_St5arrayIPcLm6EELi4E23TrivialOffsetCalculatorILi5EjESG_ILi1EjENS0_6memory15LoadWithoutCastENSJ_16StoreWithoutCastEEEviT_T0_T2_T3_T4_T5_ --------------------------
	.section	.nv.constant0._ZN2at6native27unrolled_elementwise_kernelIZZZNS0_49_GLOBAL__N__b919a28f_16_Normalization_cu_5c38458722batch_norm_elementwiseERKNS_6TensorES5_RKSt8optionalIS3_ES9_S5_S5_ENKUlvE0_clEvENKUlvE_clEvEUldddddE_St5arrayIPcLm6EELi4E23TrivialOffsetCalculatorILi5EjESG_ILi1EjENS0_6memory15LoadWithoutCastENSJ_16StoreWithoutCastEEEviT_T0_T2_T3_T4_T5_,"a",@progbits
	.sectionflags	@""
	.align	4
.nv.constant0._ZN2at6native27unrolled_elementwise_kernelIZZZNS0_49_GLOBAL__N__b919a28f_16_Normalization_cu_5c38458722batch_norm_elementwiseERKNS_6TensorES5_RKSt8optionalIS3_ES9_S5_S5_ENKUlvE0_clEvENKUlvE_clEvEUldddddE_St5arrayIPcLm6EELi4E23TrivialOffsetCalculatorILi5EjESG_ILi1EjENS0_6memory15LoadWithoutCastENSJ_16StoreWithoutCastEEEviT_T0_T2_T3_T4_T5_:
	.zero		412


//--------------------- .nv.constant0._ZN2at6native29vectorized_elementwise_kernelILi2EZZZNS0_49_GLOBAL__N__b919a28f_16_Normalization_cu_5c38458722batch_norm_elementwiseERKNS_6TensorES5_RKSt8optionalIS3_ES9_S5_S5_ENKUlvE0_clEvENKUlvE_clEvEUldddddE_St5arrayIPcLm6EEEEviT0_T1_ --------------------------
	.section	.nv.constant0._ZN2at6native29vectorized_elementwise_kernelILi2EZZZNS0_49_GLOBAL__N__b919a28f_16_Normalization_cu_5c38458722batch_norm_elementwiseERKNS_6TensorES5_RKSt8optionalIS3_ES9_S5_S5_ENKUlvE0_clEvENKUlvE_clEvEUldddddE_St5arrayIPcLm6EEEEviT0_T1_,"a",@progbits
	.sectionflags	@""
	.align	4
.nv.constant0._ZN2at6native29vectorized_elementwise_kernelILi2EZZZNS0_49_GLOBAL__N__b919a28f_16_Normalization_cu_5c38458722batch_norm_elementwiseERKNS_6TensorES5_RKSt8optionalIS3_ES9_S5_S5_ENKUlvE0_clEvENKUlvE_clEvEUldddddE_St5arrayIPcLm6EEEEviT0_T1_:
	.zero		408


//--------------------- .nv.constant0._ZN2at6native29vectorized_elementwise_kernelILi4EZZZNS0_49_GLOBAL__N__b919a28f_16_Normalization_cu_5c38458722batch_norm_elementwiseERKNS_6TensorES5_RKSt8optionalIS3_ES9_S5_S5_ENKUlvE0_clEvENKUlvE_clEvEUldddddE_St5arrayIPcLm6EEEEviT0_T1_ --------------------------
	.section	.nv.constant0._ZN2at6native29vectorized_elementwise_kernelILi4EZZZNS0_49_GLOBAL__N__b919a28f_16_Normalization_cu_5c38458722batch_norm_elementwiseERKNS_6TensorES5_RKSt8optionalIS3_ES9_S5_S5_ENKUlvE0_clEvENKUlvE_clEvEUldddddE_St5arrayIPcLm6EEEEviT0_T1_,"a",@progbits
	.sectionflags	@""
	.align	4
.nv.constant0._ZN2at6native29vectorized_elementwise_kernelILi4EZZZNS0_49_GLOBAL__N__b919a28f_16_Normalization_cu_5c38458722batch_norm_elementwiseERKNS_6TensorES5_RKSt8optionalIS3_ES9_S5_S5_ENKUlvE0_clEvENKUlvE_clEvEUldddddE_St5arrayIPcLm6EEEEviT0_T1_:
	.zero		408


//--------------------- .nv.constant0._ZN2at6native29vectorized_elementwise_kernelILi8EZZZNS0_49_GLOBAL__N__b919a28f_16_Normalization_cu_5c38458722batch_norm_elementwiseERKNS_6TensorES5_RKSt8optionalIS3_ES9_S5_S5_ENKUlvE0_clEvENKUlvE_clEvEUldddddE_St5arrayIPcLm6EEEEviT0_T1_ --------------------------
	.section	.nv.constant0._ZN2at6native29vectorized_elementwise_kernelILi8EZZZNS0_49_GLOBAL__N__b919a28f_16_Normalization_cu_5c38458722batch_norm_elementwiseERKNS_6TensorES5_RKSt8optionalIS3_ES9_S5_S5_ENKUlvE0_clEvENKUlvE_clEvEUldddddE_St5arrayIPcLm6EEEEviT0_T1_,"a",@progbits
	.sectionflags	@""
	.align	4
.nv.constant0._ZN2at6native29vectorized_elementwise_kernelILi8EZZZNS0_49_GLOBAL__N__b919a28f_16_Normalization_cu_5c38458722batch_norm_elementwiseERKNS_6TensorES5_RKSt8optionalIS3_ES9_S5_S5_ENKUlvE0_clEvENKUlvE_clEvEUldddddE_St5arrayIPcLm6EEEEviT0_T1_:
	.zero		408


//--------------------- .nv.constant0._ZN2at6native33batch_norm_transform_input_kernelIN3c104HalfES3_fLb1EiEEvNS_27GenericPackedTensorAccessorIKT_Lm3ENS_17RestrictPtrTraitsET3_EENS4_IS5_Lm3ES7_S8_EENS4_INSt11conditionalIXT2_ET1_T0_E4typeELm1ES7_S8_EESG_NS4_IKSD_Lm1ES7_S8_EESI_SC_ --------------------------
	.section	.nv.constant0._ZN2at6native33batch_norm_transform_input_kernelIN3c104HalfES3_fLb1EiEEvNS_27GenericPackedTensorAccessorIKT_Lm3ENS_17RestrictPtrTraitsET3_EENS4_IS5_Lm3ES7_S8_EENS4_INSt11conditionalIXT2_ET1_T0_E4typeELm1ES7_S8_EESG_NS4_IKSD_Lm1ES7_S8_EESI_SC_,"a",@progbits
	.sectionflags	@""
	.align	4
.nv.constant0._ZN2at6native33batch_norm_transform_input_kernelIN3c104HalfES3_fLb1EiEEvNS_27GenericPackedTensorAccessorIKT_Lm3ENS_17RestrictPtrTraitsET3_EENS4_IS5_Lm3ES7_S8_EENS4_INSt11conditionalIXT2_ET1_T0_E4typeELm1ES7_S8_EESG_NS4_IKSD_Lm1ES7_S8_EESI_SC_:
	.zero		484


//--------------------- .nv.constant0._ZN2at6native33batch_norm_transform_input_kernelIN3c104HalfEffLb1EiEEvNS_27GenericPackedTensorAccessorIKT_Lm3ENS_17RestrictPtrTraitsET3_EENS4_IS5_Lm3ES7_S8_EENS4_INSt11conditionalIXT2_ET1_T0_E4typeELm1ES7_S8_EESG_NS4_IKSD_Lm1ES7_S8_EESI_SC_ --------------------------
	.section	.nv.constant0._ZN2at6native33batch_norm_transform_input_kernelIN3c104HalfEffLb1EiEEvNS_27GenericPackedTensorAccessorIKT_Lm3ENS_17RestrictPtrTraitsET3_EENS4_IS5_Lm3ES7_S8_EENS4_INSt11conditionalIXT2_ET1_T0_E4typeELm1ES7_S8_EESG_NS4_IKSD_Lm1ES7_S8_EESI_SC_,"a",@progbits
	.sectionflags	@""
	.align	4
.nv.constant0._ZN2at6native33batch_norm_transform_input_kernelIN3c104HalfEffLb1EiEEvNS_27GenericPackedTensorAccessorIKT_Lm3ENS_17RestrictPtrTraitsET3_EENS4_IS5_Lm3ES7_S8_EENS4_INSt11conditionalIXT2_ET1_T0_E4typeELm1ES7_S8_EESG_NS4_IKSD_Lm1ES7_S8_EESI_SC_:
	.zero		484


//--------------------- .nv.constant0._ZN2at6native33batch_norm_transform_input_kernelIN3c108BFloat16ES3_fLb1EiEEvNS_27GenericPackedTensorAccessorIKT_Lm3ENS_17RestrictPtrTraitsET3_EENS4_IS5_Lm3ES7_S8_EENS4_INSt11conditionalIXT2_ET1_T0_E4typeELm1ES7_S8_EESG_NS4_IKSD_Lm1ES7_S8_EESI_SC_ --------------------------
	.section	.nv.constant0._ZN2at6native33batch_norm_transform_input_kernelIN3c108BFloat16ES3_fLb1EiEEvNS_27GenericPackedTensorAccessorIKT_Lm3ENS_17RestrictPtrTraitsET3_EENS4_IS5_Lm3ES7_S8_EENS4_INSt11conditionalIXT2_ET1_T0_E4typeELm1ES7_S8_EESG_NS4_IKSD_Lm1ES7_S8_EESI_SC_,"a",@progbits
	.sectionflags	@""
	.align	4
.nv.constant0._ZN2at6native33batch_norm_transform_input_kernelIN3c108BFloat16ES3_fLb1EiEEvNS_27GenericPackedTensorAccessorIKT_Lm3ENS_17RestrictPtrTraitsET3_EENS4_IS5_Lm3ES7_S8_EENS4_INSt11conditionalIXT2_ET1_T0_E4typeELm1ES7_S8_EESG_NS4_IKSD_Lm1ES7_S8_EESI_SC_:
	.zero		484


//--------------------- .nv.constant0._ZN2at6native33batch_norm_transform_input_kernelIN3c108BFloat16EffLb1EiEEvNS_27GenericPackedTensorAccessorIKT_Lm3ENS_17RestrictPtrTraitsET3_EENS4_IS5_Lm3ES7_S8_EENS4_INSt11conditionalIXT2_ET1_T0_E4typeELm1ES7_S8_EESG_NS4_IKSD_Lm1ES7_S8_EESI_SC_ --------------------------
	.section	.nv.constant0._ZN2at6native33batch_norm_transform_input_kernelIN3c108BFloat16EffLb1EiEEvNS_27GenericPackedTensorAccessorIKT_Lm3ENS_17RestrictPtrTraitsET3_EENS4_IS5_Lm3ES7_S8_EENS4_INSt11conditionalIXT2_ET1_T0_E4typeELm1ES7_S8_EESG_NS4_IKSD_Lm1ES7_S8_EESI_SC_,"a",@progbits
	.sectionflags	@""
	.align	4
.nv.constant0._ZN2at6native33batch_norm_transform_input_kernelIN3c108BFloat16EffLb1EiEEvNS_27GenericPackedTensorAccessorIKT_Lm3ENS_17RestrictPtrTraitsET3_EENS4_IS5_Lm3ES7_S8_EENS4_INSt11conditionalIXT2_ET1_T0_E4typeELm1ES7_S8_EESG_NS4_IKSD_Lm1ES7_S8_EESI_SC_:
	.zero		484


//--------------------- .nv.constant0._ZN2at6native33batch_norm_transform_input_kernelIfffLb1EiEEvNS_27GenericPackedTensorAccessorIKT_Lm3ENS_17RestrictPtrTraitsET3_EENS2_IS3_Lm3ES5_S6_EENS2_INSt11conditionalIXT2_ET1_T0_E4typeELm1ES5_S6_EESE_NS2_IKSB_Lm1ES5_S6_EESG_SA_ --------------------------
	.section	.nv.constant0._ZN2at6native33batch_norm_transform_input_kernelIfffLb1EiEEvNS_27GenericPackedTensorAccessorIKT_Lm3ENS_17RestrictPtrTraitsET3_EENS2_IS3_Lm3ES5_S6_EENS2_INSt11conditionalIXT2_ET1_T0_E4typeELm1ES5_S6_EESE_NS2_IKSB_Lm1ES5_S6_EESG_SA_,"a",@progbits
	.sectionflags	@""
	.align	4
.nv.constant0._ZN2at6native33batch_norm_transform_input_kernelIfffLb1EiEEvNS_27GenericPackedTensorAccessorIKT_Lm3ENS_17RestrictPtrTraitsET3_EENS2_IS3_Lm3ES5_S6_EENS2_INSt11conditionalIXT2_ET1_T0_E4typeELm1ES5_S6_EESE_NS2_IKSB_Lm1ES5_S6_EESG_SA_:
	.zero		484


//--------------------- .nv.constant0._ZN2at6native33batch_norm_transform_input_kernelIdddLb1EiEEvNS_27GenericPackedTensorAccessorIKT_Lm3ENS_17RestrictPtrTraitsET3_EENS2_IS3_Lm3ES5_S6_EENS2_INSt11conditionalIXT2_ET1_T0_E4typeELm1ES5_S6_EESE_NS2_IKSB_Lm1ES5_S6_EESG_SA_ --------------------------
	.section	.nv.constant0._ZN2at6native33batch_norm_transform_input_kernelIdddLb1EiEEvNS_27GenericPackedTensorAccessorIKT_Lm3ENS_17RestrictPtrTraitsET3_EENS2_IS3_Lm3ES5_S6_EENS2_INSt11conditionalIXT2_ET1_T0_E4typeELm1ES5_S6_EESE_NS2_IKSB_Lm1ES5_S6_EESG_SA_,"a",@progbits
	.sectionflags	@""
	.align	4
.nv.constant0._ZN2at6native33batch_norm_transform_input_kernelIdddLb1EiEEvNS_27GenericPackedTensorAccessorIKT_Lm3ENS_17RestrictPtrTraitsET3_EENS2_IS3_Lm3ES5_S6_EENS2_INSt11conditionalIXT2_ET1_T0_E4typeELm1ES5_S6_EESE_NS2_IKSB_Lm1ES5_S6_EESG_SA_:
	.zero		488


//--------------------- .nv.constant0._ZN2at6native46batch_norm_backward_elemt_channels_last_kernelILi4EN3c108BFloat16EfS3_EEvPKT0_S6_PKT1_S9_PKT2_S9_S9_PS4_S7_ii --------------------------
	.section	.nv.constant0._ZN2at6native46batch_norm_backward_elemt_channels_last_kernelILi4EN3c108BFloat16EfS3_EEvPKT0_S6_PKT1_S9_PKT2_S9_S9_PS4_S7_ii,"a",@progbits
	.sectionflags	@""
	.align	4
.nv.constant0._ZN2at6native46batch_norm_backward_elemt_channels_last_kernelILi4EN3c108BFloat16EfS3_EEvPKT0_S6_PKT1_S9_PKT2_S9_S9_PS4_S7_ii:
	.zero		428


//--------------------- .nv.constant0._ZN2at6native46batch_norm_backward_elemt_channels_last_kernelILi4EN3c108BFloat16EffEEvPKT0_S6_PKT1_S9_PKT2_S9_S9_PS4_S7_ii --------------------------
	.section	.nv.constant0._ZN2at6native46batch_norm_backward_elemt_channels_last_kernelILi4EN3c108BFloat16EffEEvPKT0_S6_PKT1_S9_PKT2_S9_S9_PS4_S7_ii,"a",@progbits
	.sectionflags	@""
	.align	4
.nv.constant0._ZN2at6native46batch_norm_backward_elemt_channels_last_kernelILi4EN3c108BFloat16EffEEvPKT0_S6_PKT1_S9_PKT2_S9_S9_PS4_S7_ii:
	.zero		428


//--------------------- .nv.constant0._ZN2at6native46batch_norm_backward_elemt_channels_last_kernelILi4EN3c104HalfEfS3_EEvPKT0_S6_PKT1_S9_PKT2_S9_S9_PS4_S7_ii --------------------------
	.section	.nv.constant0._ZN2at6native46batch_norm_backward_elemt_channels_last_kernelILi4EN3c104HalfEfS3_EEvPKT0_S6_PKT1_S9_PKT2_S9_S9_PS4_S7_ii,"a",@progbits
	.sectionflags	@""
	.align	4
.nv.constant0._ZN2at6native46batch_norm_backward_elemt_channels_last_kernelILi4EN3c104HalfEfS3_EEvPKT0_S6_PKT1_S9_PKT2_S9_S9_PS4_S7_ii:
	.zero		428


//--------------------- .nv.constant0._ZN2at6native46batch_norm_backward_elemt_channels_last_kernelILi4EN3c104HalfEffEEvPKT0_S6_PKT1_S9_PKT2_S9_S9_PS4_S7_ii --------------------------
	.section	.nv.constant0._ZN2at6native46batch_norm_backward_elemt_channels_last_kernelILi4EN3c104HalfEffEEvPKT0_S6_PKT1_S9_PKT2_S9_S9_PS4_S7_ii,"a",@progbits
	.sectionflags	@""
	.align	4
.nv.constant0._ZN2at6native46batch_norm_backward_elemt_channels_last_kernelILi4EN3c104HalfEffEEvPKT0_S6_PKT1_S9_PKT2_S9_S9_PS4_S7_ii:
	.zero		428


//--------------------- .nv.constant0._ZN2at6native46batch_norm_backward_elemt_channels_last_kernelILi4EfffEEvPKT0_S4_PKT1_S7_PKT2_S7_S7_PS2_S5_ii --------------------------
	.section	.nv.constant0._ZN2at6native46batch_norm_backward_elemt_channels_last_kernelILi4EfffEEvPKT0_S4_PKT1_S7_PKT2_S7_S7_PS2_S5_ii,"a",@progbits
	.sectionflags	@""
	.align	4
.nv.constant0._ZN2at6native46batch_norm_backward_elemt_channels_last_kernelILi4EfffEEvPKT0_S4_PKT1_S7_PKT2_S7_S7_PS2_S5_ii:
	.zero		428


//--------------------- .nv.constant0._ZN2at6native46batch_norm_backward_elemt_channels_last_kernelILi4EdddEEvPKT0_S4_PKT1_S7_PKT2_S7_S7_PS2_S5_ii --------------------------
	.section	.nv.constant0._ZN2at6native46batch_norm_backward_elemt_channels_last_kernelILi4EdddEEvPKT0_S4_PKT1_S7_PKT2_S7_S7_PS2_S5_ii,"a",@progbits
	.sectionflags	@""
	.align	4
.nv.constant0._ZN2at6native46batch_norm_backward_elemt_channels_last_kernelILi4EdddEEvPKT0_S4_PKT1_S7_PKT2_S7_S7_PS2_S5_ii:
	.zero		432


//--------------------- .nv.constant0._ZN2at6native46batch_norm_backward_elemt_channels_last_kernelILi4EN3c108BFloat16EfS3_EEvPKT0_S6_PKT1_S9_PKT2_S9_S9_PKiPS4_lii --------------------------
	.section	.nv.constant0._ZN2at6native46batch_norm_backward_elemt_channels_last_kernelILi4EN3c108BFloat16EfS3_EEvPKT0_S6_PKT1_S9_PKT2_S9_S9_PKiPS4_lii,"a",@progbits
	.sectionflags	@""
	.align	4
.nv.constant0._ZN2at6native46batch_norm_backward_elemt_channels_last_kernelILi4EN3c108BFloat16EfS3_EEvPKT0_S6_PKT1_S9_PKT2_S9_S9_PKiPS4_lii:
	.zero		440


//--------------------- .nv.constant0._ZN2at6native46batch_norm_backward_elemt_channels_last_kernelILi4EN3c104HalfEfS3_EEvPKT0_S6_PKT1_S9_PKT2_S9_S9_PKiPS4_lii --------------------------
	.section	.nv.constant0._ZN2at6native46batch_norm_backward_elemt_channels_last_kernelILi4EN3c104HalfEfS3_EEvPKT0_S6_PKT1_S9_PKT2_S9_S9_PKiPS4_lii,"a",@progbits
	.sectionflags	@""
	.align	4
.nv.constant0._ZN2at6native46batch_norm_backward_elemt_channels_last_kernelILi4EN3c104HalfEfS3_EEvPKT0_S6_PKT1_S9_PKT2_S9_S9_PKiPS4_lii:
	.zero		440


//--------------------- .nv.constant0._ZN2at6native46batch_norm_backward_elemt_channels_last_kernelILi4EN3c108BFloat16EffEEvPKT0_S6_PKT1_S9_PKT2_S9_S9_PKiPS4_lii --------------------------
	.section	.nv.constant0._ZN2at6native46batch_norm_backward_elemt_channels_last_kernelILi4EN3c108BFloat16EffEEvPKT0_S6_PKT1_S9_PKT2_S9_S9_PKiPS4_lii,"a",@progbits
	.sectionflags	@""
	.align	4
.nv.constant0._ZN2at6native46batch_norm_backward_elemt_channels_last_kernelILi4EN3c108BFloat16EffEEvPKT0_S6_PKT1_S9_PKT2_S9_S9_PKiPS4_lii:
	.zero		440


//--------------------- .nv.constant0._ZN2at6native46batch_norm_backward_elemt_channels_last_kernelILi4EN3c104HalfEffEEvPKT0_S6_PKT1_S9_PKT2_S9_S9_PKiPS4_lii --------------------------
	.section	.nv.constant0._ZN2at6native46batch_norm_backward_elemt_channels_last_kernelILi4EN3c104HalfEffEEvPKT0_S6_PKT1_S9_PKT2_S9_S9_PKiPS4_lii,"a",@progbits
	.sectionflags	@""
	.align	4
.nv.constant0._ZN2at6native46batch_norm_backward_elemt_channels_last_kernelILi4EN3c104HalfEffEEvPKT0_S6_PKT1_S9_PKT2_S9_S9_PKiPS4_lii:
	.zero		440


//--------------------- .nv.constant0._ZN2at6native46batch_norm_backward_elemt_channels_last_kernelILi4EfffEEvPKT0_S4_PKT1_S7_PKT2_S7_S7_PKiPS2_lii --------------------------
	.section	.nv.constant0._ZN2at6native46batch_norm_backward_elemt_channels_last_kernelILi4EfffEEvPKT0_S4_PKT1_S7_PKT2_S7_S7_PKiPS2_lii,"a",@progbits
	.sectionflags	@""
	.align	4
.nv.constant0._ZN2at6native46batch_norm_backward_elemt_channels_last_kernelILi4EfffEEvPKT0_S4_PKT1_S7_PKT2_S7_S7_PKiPS2_lii:
	.zero		440


//--------------------- .nv.constant0._ZN2at6native46batch_norm_backward_elemt_channels_last_kernelILi4EdddEEvPKT0_S4_PKT1_S7_PKT2_S7_S7_PKiPS2_lii --------------------------
	.section	.nv.constant0._ZN2at6native46batch_norm_backward_elemt_channels_last_kernelILi4EdddEEvPKT0_S4_PKT1_S7_PKT2_S7_S7_PKiPS2_lii,"a",@progbits
	.sectionflags	@""
	.align	4
.nv.constant0._ZN2at6native46batch_norm_backward_elemt_channels_last_kernelILi4EdddEEvPKT0_S4_PKT1_S7_PKT2_S7_S7_PKiPS2_lii:
	.zero		440


//--------------------- .nv.constant0._ZN2at6native47batch_norm_backward_reduce_channels_last_kernelILi4EN3c108BFloat16EfS3_EEvPKT0_S6_PKT1_S9_PS7_SA_PT2_SC_PVS7_Piii --------------------------
	.section	.nv.constant0._ZN2at6native47batch_norm_backward_reduce_channels_last_kernelILi4EN3c108BFloat16EfS3_EEvPKT0_S6_PKT1_S9_PS7_SA_PT2_SC_PVS7_Piii,"a",@progbits
	.sectionflags	@""
	.align	4
.nv.constant0._ZN2at6native47batch_norm_backward_reduce_channels_last_kernelILi4EN3c108BFloat16EfS3_EEvPKT0_S6_PKT1_S9_PS7_SA_PT2_SC_PVS7_Piii:
	.zero		440


//--------------------- .nv.constant0._ZN2at6native47batch_norm_backward_reduce_channels_last_kernelILi4EN3c104HalfEfS3_EEvPKT0_S6_PKT1_S9_PS7_SA_PT2_SC_PVS7_Piii --------------------------
	.section	.nv.constant0._ZN2at6native47batch_norm_backward_reduce_channels_last_kernelILi4EN3c104HalfEfS3_EEvPKT0_S6_PKT1_S9_PS7_SA_PT2_SC_PVS7_Piii,"a",@progbits
	.sectionflags	@""
	.align	4
.nv.constant0._ZN2at6native47batch_norm_backward_reduce_channels_last_kernelILi4EN3c104HalfEfS3_EEvPKT0_S6_PKT1_S9_PS7_SA_PT2_SC_PVS7_Piii:
	.zero		440


//--------------------- .nv.constant0._ZN2at6native47batch_norm_backward_reduce_channels_last_kernelILi4EN3c108BFloat16EffEEvPKT0_S6_PKT1_S9_PS7_SA_PT2_SC_PVS7_Piii --------------------------
	.section	.nv.constant0._ZN2at6native47batch_norm_backward_reduce_channels_last_kernelILi4EN3c108BFloat16EffEEvPKT0_S6_PKT1_S9_PS7_SA_PT2_SC_PVS7_Piii,"a",@progbits
	.sectionflags	@""
	.align	4
.nv.constant0._ZN2at6native47batch_norm_backward_reduce_channels_last_kernelILi4EN3c108BFloat16EffEEvPKT0_S6_PKT1_S9_PS7_SA_PT2_SC_PVS7_Piii:
	.zero		440


//--------------------- .nv.constant0._ZN2at6native47batch_norm_backward_reduce_channels_last_kernelILi4EN3c104HalfEffEEvPKT0_S6_PKT1_S9_PS7_SA_PT2_SC_PVS7_Piii --------------------------
	.section	.nv.constant0._ZN2at6native47batch_norm_backward_reduce_channels_last_kernelILi4EN3c104HalfEffEEvPKT0_S6_PKT1_S9_PS7_SA_PT2_SC_PVS7_Piii,"a",@progbits
	.sectionflags	@""
	.align	4
.nv.constant0._ZN2at6native47batch_norm_backward_reduce_channels_last_kernelILi4EN3c104HalfEffEEvPKT0_S6_PKT1_S9_PS7_SA_PT2_SC_PVS7_Piii:
	.zero		440


//--------------------- .nv.constant0._ZN2at6native47batch_norm_backward_reduce_channels_last_kernelILi4EfffEEvPKT0_S4_PKT1_S7_PS5_S8_PT2_SA_PVS5_Piii --------------------------
	.section	.nv.constant0._ZN2at6native47batch_norm_backward_reduce_channels_last_kernelILi4EfffEEvPKT0_S4_PKT1_S7_PS5_S8_PT2_SA_PVS5_Piii,"a",@progbits
	.sectionflags	@""
	.align	4
.nv.constant0._ZN2at6native47batch_norm_backward_reduce_channels_last_kernelILi4EfffEEvPKT0_S4_PKT1_S7_PS5_S8_PT2_SA_PVS5_Piii:
	.zero		440


//--------------------- .nv.constant0._ZN2at6native47batch_norm_backward_reduce_channels_last_kernelILi4EdddEEvPKT0_S4_PKT1_S7_PS5_S8_PT2_SA_PVS5_Piii --------------------------
	.section	.nv.constant0._ZN2at6native47batch_norm_backward_reduce_channels_last_kernelILi4EdddEEvPKT0_S4_PKT1_S7_PS5_S8_PT2_SA_PVS5_Piii,"a",@progbits
	.sectionflags	@""
	.align	4
.nv.constant0._ZN2at6native47batch_norm_backward_reduce_channels_last_kernelILi4EdddEEvPKT0_S4_PKT1_S7_PS5_S8_PT2_SA_PVS5_Piii:
	.zero		440


//--------------------- .nv.constant0._ZN2at6native47batch_norm_transform_input_channels_last_kernelIN3c108BFloat16EfS3_Li4EEEvPKT_S6_PKT0_S9_PKT1_SC_PS4_iib --------------------------
	.section	.nv.constant0._ZN2at6native47batch_norm_transform_input_channels_last_kernelIN3c108BFloat16EfS3_Li4EEEvPKT_S6_PKT0_S9_PKT1_SC_PS4_iib,"a",@progbits
	.sectionflags	@""
	.align	4
.nv.constant0._ZN2at6native47batch_norm_transform_input_channels_last_kernelIN3c108BFloat16EfS3_Li4EEEvPKT_S6_PKT0_S9_PKT1_SC_PS4_iib:
	.zero		417


//--------------------- .nv.constant0._ZN2at6native47batch_norm_transform_input_channels_last_kernelIN3c104HalfEfS3_Li4EEEvPKT_S6_PKT0_S9_PKT1_SC_PS4_iib --------------------------
	.section	.nv.constant0._ZN2at6native47batch_norm_transform_input_channels_last_kernelIN3c104HalfEfS3_Li4EEEvPKT_S6_PKT0_S9_PKT1_SC_PS4_iib,"a",@progbits
	.sectionflags	@""
	.align	4
.nv.constant0._ZN2at6native47batch_norm_transform_input_channels_last_kernelIN3c104HalfEfS3_Li4EEEvPKT_S6_PKT0_S9_PKT1_SC_PS4_iib:
	.zero		417


//--------------------- .nv.constant0._ZN2at6native47batch_norm_transform_input_channels_last_kernelIN3c108BFloat16EffLi4EEEvPKT_S6_PKT0_S9_PKT1_SC_PS4_iib --------------------------
	.section	.nv.constant0._ZN2at6native47batch_norm_transform_input_channels_last_kernelIN3c108BFloat16EffLi4EEEvPKT_S6_PKT0_S9_PKT1_SC_PS4_iib,"a",@progbits
	.sectionflags	@""
	.align	4
.nv.constant0._ZN2at6native47batch_norm_transform_input_channels_last_kernelIN3c108BFloat16EffLi4EEEvPKT_S6_PKT0_S9_PKT1_SC_PS4_iib:
	.zero		417


//--------------------- .nv.constant0._ZN2at6native47batch_norm_transform_input_channels_last_kernelIN3c104HalfEffLi4EEEvPKT_S6_PKT0_S9_PKT1_SC_PS4_iib --------------------------
	.section	.nv.constant0._ZN2at6native47batch_norm_transform_input_channels_last_kernelIN3c104HalfEffLi4EEEvPKT_S6_PKT0_S9_PKT1_SC_PS4_iib,"a",@progbits
	.sectionflags	@""
	.align	4
.nv.constant0._ZN2at6native47batch_norm_transform_input_channels_last_kernelIN3c104HalfEffLi4EEEvPKT_S6_PKT0_S9_PKT1_SC_PS4_iib:
	.zero		417


//--------------------- .nv.constant0._ZN2at6native47batch_norm_transform_input_channels_last_kernelIfffLi4EEEvPKT_S4_PKT0_S7_PKT1_SA_PS2_iib --------------------------
	.section	.nv.constant0._ZN2at6native47batch_norm_transform_input_channels_last_kernelIfffLi4EEEvPKT_S4_PKT0_S7_PKT1_SA_PS2_iib,"a",@progbits
	.sectionflags	@""
	.align	4
.nv.constant0._ZN2at6native47batch_norm_transform_input_channels_last_kernelIfffLi4EEEvPKT_S4_PKT0_S7_PKT1_SA_PS2_iib:
	.zero		417


//--------------------- .nv.constant0._ZN2at6native47batch_norm_transform_input_channels_last_kernelIdddLi4EEEvPKT_S4_PKT0_S7_PKT1_SA_PS2_iib --------------------------
	.section	.nv.constant0._ZN2at6native47batch_norm_transform_input_channels_last_kernelIdddLi4EEEvPKT_S4_PKT0_S7_PKT1_SA_PS2_iib,"a",@progbits
	.sectionflags	@""
	.align	4
.nv.constant0._ZN2at6native47batch_norm_transform_input_channels_last_kernelIdddLi4EEEvPKT_S4_PKT0_S7_PKT1_SA_PS2_iib:
	.zero		417


//--------------------- .text._ZN2at6native49_GLOBAL__N__b919a28f_16_Normalization_cu_5c38458745unrolled_elementwise_kernel_for_multi_outputsILi3EZZZNS1_34batch_norm_update_stats_and_invertERKNS_6TensorES5_S5_S5_ddlENKUlvE_clEvENKUlvE2_clEvEUlffN3c108BFloat16ES9_E_St5arrayIPcLm7EE16OffsetCalculatorILi4EjLb0EESE_ILi3EjLb0EEEEviT0_T1_T2_T3_ --------------------------
	.section	.text._ZN2at6native49_GLOBAL__N__b919a28f_16_Normalization_cu_5c38458745unrolled_elementwise_kernel_for_multi_outputsILi3EZZZNS1_34batch_norm_update_stats_and_invertERKNS_6TensorES5_S5_S5_ddlENKUlvE_clEvENKUlvE2_clEvEUlffN3c108BFloat16ES9_E_St5arrayIPcLm7EE16OffsetCalculatorILi4EjLb0EESE_ILi3EjLb0EEEEviT0_T1_T2_T3_,"ax",@progbits
	.sectioninfo	@"SHI_REGISTERS=48"
	.align	128
.text._ZN2at6native49_GLOBAL__N__b919a28f_16_Normalization_cu_5c38458745unrolled_elementwise_kernel_for_multi_outputsILi3EZZZNS1_34batch_norm_update_stats_and_invertERKNS_6TensorES5_S5_S5_ddlENKUlvE_clEvENKUlvE2_clEvEUlffN3c108BFloat16ES9_E_St5arrayIPcLm7EE16OffsetCalculatorILi4EjLb0EESE_ILi3EjLb0EEEEviT0_T1_T2_T3_:
        .type           _ZN2at6native49_GLOBAL__N__b919a28f_16_Normalization_cu_5c38458745unrolled_elementwise_kernel_for_multi_outputsILi3EZZZNS1_34batch_norm_update_stats_and_invertERKNS_6TensorES5_S5_S5_ddlENKUlvE_clEvENKUlvE2_clEvEUlffN3c108BFloat16ES9_E_St5arrayIPcLm7EE16OffsetCalculatorILi4EjLb0EESE_ILi3EjLb0EEEEviT0_T1_T2_T3_,@function
        .size           _ZN2at6native49_GLOBAL__N__b919a28f_16_Normalization_cu_5c38458745unrolled_elementwise_kernel_for_multi_outputsILi3EZZZNS1_34batch_norm_update_stats_and_invertERKNS_6TensorES5_S5_S5_ddlENKUlvE_clEvENKUlvE2_clEvEUlffN3c108BFloat16ES9_E_St5arrayIPcLm7EE16OffsetCalculatorILi4EjLb0EESE_ILi3EjLb0EEEEviT0_T1_T2_T3_,(.L_x_26590 - _ZN2at6native49_GLOBAL__N__b919a28f_16_Normalization_cu_5c38458745unrolled_elementwise_kernel_for_multi_outputsILi3EZZZNS1_34batch_norm_update_stats_and_invertERKNS_6TensorES5_S5_S5_ddlENKUlvE_clEvENKUlvE2_clEvEUlffN3c108BFloat16ES9_E_St5arrayIPcLm7EE16OffsetCalculatorILi4EjLb0EESE_ILi3EjLb0EEEEviT0_T1_T2_T3_)
        .other          _ZN2at6native49_GLOBAL__N__b919a28f_16_Normalization_cu_5c38458745unrolled_elementwise_kernel_for_multi_outputsILi3EZZZNS1_34batch_norm_update_stats_and_invertERKNS_6TensorES5_S5_S5_ddlENKUlvE_clEvENKUlvE2_clEvEUlffN3c108BFloat16ES9_E_St5arrayIPcLm7EE16OffsetCalculatorILi4EjLb0EESE_ILi3EjLb0EEEEviT0_T1_T2_T3_,@"STO_CUDA_ENTRY STV_DEFAULT"
_ZN2at6native49_GLOBAL__N__b919a28f_16_Normalization_cu_5c38458745unrolled_elementwise_kernel_for_multi_outputsILi3EZZZNS1_34batch_norm_update_stats_and_invertERKNS_6TensorES5_S5_S5_ddlENKUlvE_clEvENKUlvE2_clEvEUlffN3c108BFloat16ES9_E_St5arrayIPcLm7EE16OffsetCalculatorILi4EjLb0EESE_ILi3EjLb0EEEEviT0_T1_T2_T3_:
[----:B------:R-:W-:Y:S02]  /*0000*/  MOV R1, c[0x0][0x28] ;  /* 0x00000a0000017a02 */ /* 0x000fe40000000f00 */
[----:B------:R-:W0:Y:S01]  /*0010*/  S2R R42, SR_CTAID.X ;  /* 0x00000000002a7919 */ /* 0x000e220000002500 */
[----:B------:R-:W-:Y:S01]  /*0020*/  MOV R3, 0xfffffc00 ;  /* 0xfffffc0000037802 */ /* 0x000fe20000000f00 */
[----:B------:R-:W-:Y:S01]  /*0030*/  ULDC.64 UR4, c[0x0][0x118] ;  /* 0x0000460000047ab9 */ /* 0x000fe20000000a00 */
[----:B------:R-:W-:Y:S01]  /*0040*/  BSSY B0, `(.L_x_0) ;  /* 0x000092c000007945 */ /* 0x000fe20003800000 */
[----:B------:R-:W1:Y:S01]  /*0050*/  S2R R41, SR_TID.X ;  /* 0x0000000000297919 */ /* 0x000e620000002100 */
[----:B------:R-:W-:Y:S01]  /*0060*/  HFMA2.MMA R40, -RZ, RZ, 0, 0 ;  /* 0x00000000ff287435 */ /* 0x000fe200000001ff */
[----:B------:R-:W-:Y:S01]  /*0070*/  PRMT R39, RZ, 0x7610, R39 ;  /* 0x00007610ff277816 */ /* 0x000fe20000000027 */
[----:B------:R-:W-:Y:S01]  /*0080*/  HFMA2.MMA R34, -RZ, RZ, 0, 0 ;  /* 0x00000000ff227435 */ /* 0x000fe200000001ff */
[----:B------:R-:W-:Y:S01]  /*0090*/  PRMT R38, RZ, 0x7610, R38 ;  /* 0x00007610ff267816 */ /* 0x000fe20000000026 */
[----:B------:R-:W-:Y:S01]  /*00a0*/  HFMA2.MMA R30, -RZ, RZ, 0, 0 ;  /* 0x00000000ff1e7435 */ /* 0x000fe200000001ff */
[----:B------:R-:W-:Y:S01]  /*00b0*/  MOV R37, RZ ;  /* 0x000000ff00257202 */ /* 0x000fe20000000f00 */
[----:B------:R-:W-:Y:S01]  /*00c0*/  HFMA2.MMA R26, -RZ, RZ, 0, 0 ;  /* 0x00000000ff1a7435 */ /* 0x000fe200000001ff */
[----:B------:R-:W-:Y:S01]  /*00d0*/  PRMT R36, RZ, 0x7610, R36 ;  /* 0x00007610ff247816 */ /* 0x000fe20000000024 */
[----:B------:R-:W-:Y:S01]  /*00e0*/  HFMA2.MMA R18, -RZ, RZ, 0, 0 ;  /* 0x00000000ff127435 */ /* 0x000fe200000001ff */
[----:B------:R-:W-:Y:S01]  /*00f0*/  PRMT R35, RZ, 0x7610, R35 ;  /* 0x00007610ff237816 */ /* 0x000fe20000000023 */
[----:B------:R-:W-:Y:S01]  /*0100*/  HFMA2.MMA R22, -RZ, RZ, 0, 0 ;  /* 0x00000000ff167435 */ /* 0x000fe200000001ff */
[----:B------:R-:W-:Y:S01]  /*0110*/  MOV R33, RZ ;  /* 0x000000ff00217202 */ /* 0x000fe20000000f00 */
[----:B------:R-:W-:Y:S01]  /*0120*/  CS2R R12, SRZ ;  /* 0x00000000000c7805 */ /* 0x000fe2000001ff00 */
[----:B------:R-:W-:Y:S01]  /*0130*/  PRMT R32, RZ, 0x7610, R32 ;  /* 0x00007610ff207816 */ /* 0x000fe20000000020 */
[----:B------:R-:W-:Y:S01]  /*0140*/  CS2R R8, SRZ ;  /* 0x0000000000087805 */ /* 0x000fe2000001ff00 */
[----:B------:R-:W-:-:S02]  /*0150*/  PRMT R31, RZ, 0x7610, R31 ;  /* 0x00007610ff1f7816 */ /* 0x000fc4000000001f */
[----:B------:R-:W-:Y:S01]  /*0160*/  MOV R29, RZ ;  /* 0x000000ff001d7202 */ /* 0x000fe20000000f00 */
[----:B0-----:R-:W-:Y:S01]  /*0170*/  IMAD R14, R42, R3, c[0x0][0x160] ;  /* 0x000058002a0e7624 */ /* 0x001fe200078e0203 */
[----:B------:R-:W-:Y:S02]  /*0180*/  PRMT R28, RZ, 0x7610, R28 ;  /* 0x00007610ff1c7816 */ /* 0x000fe4000000001c */
[----:B------:R-:W-:Y:S02]  /*0190*/  PRMT R27, RZ, 0x7610, R27 ;  /* 0x00007610ff1b7816 */ /* 0x000fe4000000001b */
[----:B-1----:R-:W-:Y:S02]  /*01a0*/  ISETP.GE.AND P0, PT, R41, R14, PT ;  /* 0x0000000e2900720c */ /* 0x002fe40003f06270 */
[----:B------:R-:W-:Y:S02]  /*01b0*/  MOV R21, RZ ;  /* 0x000000ff00157202 */ /* 0x000fe40000000f00 */
[----:B------:R-:W-:-:S02]  /*01c0*/  PRMT R20, RZ, 0x7610, R20 ;  /* 0x00007610ff147816 */ /* 0x000fc40000000014 */
[----:B------:R-:W-:Y:S02]  /*01d0*/  PRMT R19, RZ, 0x7610, R19 ;  /* 0x00007610ff137816 */ /* 0x000fe40000000013 */
[----:B------:R-:W-:Y:S02]  /*01e0*/  MOV R17, RZ ;  /* 0x000000ff00117202 */ /* 0x000fe40000000f00 */
[----:B------:R-:W-:Y:S02]  /*01f0*/  PRMT R16, RZ, 0x7610, R16 ;  /* 0x00007610ff107816 */ /* 0x000fe40000000010 */
[----:B------:R-:W-:Y:S02]  /*0200*/  PRMT R15, RZ, 0x7610, R15 ;  /* 0x00007610ff0f7816 */ /* 0x000fe4000000000f */
[----:B------:R-:W-:Y:S02]  /*0210*/  PRMT R11, RZ, 0x7610, R11 ;  /* 0x00007610ff0b7816 */ /* 0x000fe4000000000b */
[----:B------:R-:W-:-:S02]  /*0220*/  PRMT R10, RZ, 0x7610, R10 ;  /* 0x00007610ff0a7816 */ /* 0x000fc4000000000a */
[----:B------:R-:W-:Y:S02]  /*0230*/  PRMT R24, RZ, 0x7610, R24 ;  /* 0x00007610ff187816 */ /* 0x000fe40000000018 */
[----:B------:R-:W-:Y:S02]  /*0240*/  PRMT R23, RZ, 0x7610, R23 ;  /* 0x00007610ff177816 */ /* 0x000fe40000000017 */
[----:B------:R-:W-:Y:S01]  /*0250*/  MOV R0, RZ ;  /* 0x000000ff00007202 */ /* 0x000fe20000000f00 */
[----:B------:R-:W-:Y:S05]  /*0260*/  @P0 BRA `(.L_x_1) ;  /* 0x0000909000000947 */ /* 0x000fea0003800000 */
[----:B------:R-:W-:Y:S02]  /*0270*/  ISETP.NE.AND P1, PT, RZ, c[0x0][0x1b8], PT ;  /* 0x00006e00ff007a0c */ /* 0x000fe40003f25270 */
[----:B------:R-:W-:Y:S02]  /*0280*/  MOV R6, RZ ;  /* 0x000000ff00067202 */ /* 0x000fe40000000f00 */
[----:B------:R-:W-:Y:S02]  /*0290*/  MOV R44, RZ ;  /* 0x000000ff002c7202 */ /* 0x000fe40000000f00 */
[----:B------:R-:W-:-:S02]  /*02a0*/  MOV R39, RZ ;  /* 0x000000ff00277202 */ /* 0x000fc40000000f00 */
[----:B------:R-:W-:-:S05]  /*02b0*/  MOV R25, RZ ;  /* 0x000000ff00197202 */ /* 0x000fca0000000f00 */
[----:B------:R-:W-:Y:S05]  /*02c0*/  @!P1 BRA `(.L_x_2) ;  /* 0x0000112000009947 */ /* 0x000fea0003800000 */
[----:B------:R-:W-:Y:S01]  /*02d0*/  HFMA2.MMA R4, -RZ, RZ, 0, 0 ;  /* 0x00000000ff047435 */ /* 0x000fe200000001ff */
[----:B------:R-:W-:Y:S02]  /*02e0*/  LEA R5, R42, R41, 0xa ;  /* 0x000000292a057211 */ /* 0x000fe400078e50ff */
[----:B------:R-:W-:-:S04]  /*02f0*/  MOV R7, c[0x0][0x1b8] ;  /* 0x00006e0000077a02 */ /* 0x000fc80000000f00 */
[----:B------:R-:W-:-:S03]  /*0300*/  ISETP.NE.AND P2, PT, R7, 0x1, PT ;  /* 0x000000010700780c */ /* 0x000fc60003f45270 */
[----:B------:R-:W-:-:S05]  /*0310*/  IMAD.HI.U32 R2, R5, c[0x0][0x1c0], R4 ;  /* 0x0000700005027a27 */ /* 0x000fca00078e0004 */
[----:B------:R-:W-:-:S04]  /*0320*/  SHF.R.U32.HI R3, RZ, c[0x0][0x1c4], R2 ;  /* 0x00007100ff037a19 */ /* 0x000fc80000011602 */
[----:B------:R-:W-:-:S05]  /*0330*/  IADD3 R4, -R3, RZ, RZ ;  /* 0x000000ff03047210 */ /* 0x000fca0007ffe1ff */
[----:B------:R-:W-:-:S04]  /*0340*/  IMAD R4, R4, c[0x0][0x1bc], R5 ;  /* 0x00006f0004047a24 */ /* 0x000fc800078e0205 */
[C---:B------:R-:W-:Y:S02]  /*0350*/  IMAD R6, R4.reuse, c[0x0][0x2e8], RZ ;  /* 0x0000ba0004067a24 */ /* 0x040fe400078e02ff */
[C---:B------:R-:W-:Y:S02]  /*0360*/  IMAD R44, R4.reuse, c[0x0][0x2ec], RZ ;  /* 0x0000bb00042c7a24 */ /* 0x040fe400078e02ff */
[C---:B------:R-:W-:Y:S02]  /*0370*/  IMAD R39, R4.reuse, c[0x0][0x2f0], RZ ;  /* 0x0000bc0004277a24 */ /* 0x040fe400078e02ff */
[----:B------:R-:W-:Y:S01]  /*0380*/  IMAD R25, R4, c[0x0][0x2f4], RZ ;  /* 0x0000bd0004197a24 */ /* 0x000fe200078e02ff */
[----:B------:R-:W-:Y:S05]  /*0390*/  @!P2 BRA `(.L_x_2) ;  /* 0x000010500000a947 */ /* 0x000fea0003800000 */
[----:B------:R-:W-:Y:S02]  /*03a0*/  MOV R2, RZ ;  /* 0x000000ff00027202 */ /* 0x000fe40000000f00 */
[----:B------:R-:W-:-:S03]  /*03b0*/  ISETP.NE.AND P2, PT, R7, 0x2, PT ;  /* 0x000000020700780c */ /* 0x000fc60003f45270 */
[----:B------:R-:W-:-:S05]  /*03c0*/  IMAD.HI.U32 R4, R3, c[0x0][0x1cc], R2 ;  /* 0x0000730003047a27 */ /* 0x000fca00078e0002 */
[----:B------:R-:W-:-:S04]  /*03d0*/  SHF.R.U32.HI R5, RZ, c[0x0][0x1d0], R4 ;  /* 0x00007400ff057a19 */ /* 0x000fc80000011604 */
[----:B------:R-:W-:-:S05]  /*03e0*/  IADD3 R2, -R5, RZ, RZ ;  /* 0x000000ff05027210 */ /* 0x000fca0007ffe1ff */
[----:B------:R-:W-:-:S04]  /*03f0*/  IMAD R2, R2, c[0x0][0x1c8], R3 ;  /* 0x0000720002027a24 */ /* 0x000fc800078e0203 */
[C---:B------:R-:W-:Y:S02]  /*0400*/  IMAD R6, R2.reuse, c[0x0][0x2f8], R6 ;  /* 0x0000be0002067a24 */ /* 0x040fe400078e0206 */
[C---:B------:R-:W-:Y:S02]  /*0410*/  IMAD R44, R2.reuse, c[0x0][0x2fc], R44 ;  /* 0x0000bf00022c7a24 */ /* 0x040fe400078e022c */
[C---:B------:R-:W-:Y:S02]  /*0420*/  IMAD R39, R2.reuse, c[0x0][0x300], R39 ;  /* 0x0000c00002277a24 */ /* 0x040fe400078e0227 */
[----:B------:R-:W-:Y:S01]  /*0430*/  IMAD R25, R2, c[0x0][0x304], R25 ;  /* 0x0000c10002197a24 */ /* 0x000fe200078e0219 */
[----:B------:R-:W-:Y:S05]  /*0440*/  @!P2 BRA `(.L_x_2) ;  /* 0x00000fa00000a947 */ /* 0x000fea0003800000 */
[----:B------:R-:W-:Y:S01]  /*0450*/  HFMA2.MMA R4, -RZ, RZ, 0, 0 ;  /* 0x00000000ff047435 */ /* 0x000fe200000001ff */
[----:B------:R-:W-:-:S09]  /*0460*/  ISETP.NE.AND P2, PT, R7, 0x3, PT ;  /* 0x000000030700780c */ /* 0x000fd20003f45270 */
        /* <DEDUP_REMOVED lines=232> */
[----:B------:R-:W-:Y:S02]  /*12f0*/  SHF.R.U32.HI R5, RZ, c[0x0][0x2d8], R4 ;  /* 0x0000b600ff057a19 */ /* 0x000fe40000011604 */
[----:B------:R-:W-:Y:S02]  /*1300*/  @P2 MOV R4, RZ ;  /* 0x000000ff00042202 */ /* 0x000fe40000000f00 */
[----:B------:R-:W-:-:S03]  /*1310*/  IADD3 R7, -R5, RZ, RZ ;  /* 0x000000ff05077210 */ /* 0x000fc60007ffe1ff */
[----:B------:R-:W-:-:S05]  /*1320*/  @P2 IMAD.HI.U32 R2, R5, c[0x0][0x2e0], R4 ;  /* 0x0000b80005022a27 */ /* 0x000fca00078e0004 */
[----:B------:R-:W-:Y:S01]  /*1330*/  @P2 SHF.R.U32.HI R4, RZ, c[0x0][0x2e4], R2 ;  /* 0x0000b900ff042a19 */ /* 0x000fe20000011602 */
[----:B------:R-:W-:-:S03]  /*1340*/  IMAD R2, R7, c[0x0][0x2d0], R3 ;  /* 0x0000b40007027a24 */ /* 0x000fc600078e0203 */
[----:B------:R-:W-:Y:S01]  /*1350*/  @P2 IADD3 R4, -R4, RZ, RZ ;  /* 0x000000ff04042210 */ /* 0x000fe20007ffe1ff */
[C---:B------:R-:W-:Y:S02]  /*1360*/  IMAD R6, R2.reuse, c[0x0][0x458], R6 ;  /* 0x0001160002067a24 */ /* 0x040fe400078e0206 */
[----:B------:R-:W-:Y:S02]  /*1370*/  IMAD R44, R2, c[0x0][0x45c], R44 ;  /* 0x00011700022c7a24 */ /* 0x000fe400078e022c */
[----:B------:R-:W-:Y:S02]  /*1380*/  @P2 IMAD R4, R4, c[0x0][0x2dc], R5 ;  /* 0x0000b70004042a24 */ /* 0x000fe400078e0205 */
[C---:B------:R-:W-:Y:S02]  /*1390*/  IMAD R39, R2.reuse, c[0x0][0x460], R39 ;  /* 0x0001180002277a24 */ /* 0x040fe400078e0227 */
[----:B------:R-:W-:Y:S02]  /*13a0*/  IMAD R25, R2, c[0x0][0x464], R25 ;  /* 0x0001190002197a24 */ /* 0x000fe400078e0219 */
[----:B------:R-:W-:-:S02]  /*13b0*/  @P2 IMAD R6, R4, c[0x0][0x468], R6 ;  /* 0x00011a0004062a24 */ /* 0x000fc400078e0206 */
[C---:B------:R-:W-:Y:S02]  /*13c0*/  @P2 IMAD R44, R4.reuse, c[0x0][0x46c], R44 ;  /* 0x00011b00042c2a24 */ /* 0x040fe400078e022c */
[C---:B------:R-:W-:Y:S02]  /*13d0*/  @P2 IMAD R39, R4.reuse, c[0x0][0x470], R39 ;  /* 0x00011c0004272a24 */ /* 0x040fe400078e0227 */
[----:B------:R-:W-:Y:S02]  /*13e0*/  @P2 IMAD R25, R4, c[0x0][0x474], R25 ;  /* 0x00011d0004192a24 */ /* 0x000fe400078e0219 */
.L_x_2:
[----:B------:R-:W-:-:S05]  /*13f0*/  MOV R7, 0x4 ;  /* 0x0000000400077802 */ /* 0x000fca0000000f00 */
[----:B------:R-:W-:Y:S01]  /*1400*/  IMAD.WIDE.U32 R2, R6, R7, c[0x0][0x198] ;  /* 0x0000660006027625 */ /* 0x000fe200078e0007 */
[----:B------:R-:W-:-:S03]  /*1410*/  MOV R6, 0x2 ;  /* 0x0000000200067802 */ /* 0x000fc60000000f00 */
[----:B------:R-:W-:Y:S01]  /*1420*/  IMAD.WIDE.U32 R44, R44, R7, c[0x0][0x1a0] ;  /* 0x000068002c2c7625 */ /* 0x000fe200078e0007 */
[----:B------:R0:W5:Y:S03]  /*1430*/  LDG.E R37, [R2.64] ;  /* 0x0000000402257981 */ /* 0x000166000c1e1900 */
[-C--:B------:R-:W-:Y:S01]  /*1440*/  IMAD.WIDE.U32 R4, R39, R6.reuse, c[0x0][0x1a8] ;  /* 0x00006a0027047625 */ /* 0x080fe200078e0006 */
[----:B------:R1:W5:Y:S04]  /*1450*/  LDG.E R40, [R44.64] ;  /* 0x000000042c287981 */ /* 0x000368000c1e1900 */
[----:B------:R1:W5:Y:S01]  /*1460*/  LDG.E.U16 R38, [R4.64] ;  /* 0x0000000404267981 */ /* 0x000362000c1e1500 */
[----:B0-----:R-:W-:-:S05]  /*1470*/  IMAD.WIDE.U32 R2, R25, R6, c[0x0][0x1b0] ;  /* 0x00006c0019027625 */ /* 0x001fca00078e0006 */
[----:B------:R1:W5:Y:S01]  /*1480*/  LDG.E.U16 R39, [R2.64] ;  /* 0x0000000402277981 */ /* 0x000362000c1e1500 */
[----:B------:R-:W-:-:S04]  /*1490*/  IADD3 R43, R41, 0x80, RZ ;  /* 0x00000080292b7810 */ /* 0x000fc80007ffe0ff */
[----:B------:R-:W-:-:S13]  /*14a0*/  ISETP.GE.AND P2, PT, R43, R14, PT ;  /* 0x0000000e2b00720c */ /* 0x000fda0003f46270 */
[----:B------:R-:W-:Y:S05]  /*14b0*/  @P2 BRA `(.L_x_1) ;  /* 0x00007e4000002947 */ /* 0x000fea0003800000 */
[----:B-1----:R-:W-:Y:S01]  /*14c0*/  HFMA2.MMA R36, -RZ, RZ, 0, 0 ;  /* 0x00000000ff247435 */ /* 0x002fe200000001ff */
[----:B------:R-:W-:Y:S01]  /*14d0*/  CS2R R34, SRZ ;  /* 0x0000000000227805 */ /* 0x000fe2000001ff00 */
[----:B------:R-:W-:Y:S01]  /*14e0*/  MOV R25, RZ ;  /* 0x000000ff00197202 */ /* 0x000fe20000000f00 */
[----:B------:R-:W-:Y:S07]  /*14f0*/  @!P1 BRA `(.L_x_3) ;  /* 0x0000112000009947 */ /* 0x000fee0003800000 */
[----:B------:R-:W-:Y:S02]  /*1500*/  LEA R5, R42, R43, 0xa ;  /* 0x0000002b2a057211 */ /* 0x000fe400078e50ff */
[----:B------:R-:W-:Y:S02]  /*1510*/  MOV R4, RZ ;  /* 0x000000ff00047202 */ /* 0x000fe40000000f00 */
[----:B------:R-:W-:-:S03]  /*1520*/  MOV R33, c[0x0][0x1b8] ;  /* 0x00006e0000217a02 */ /* 0x000fc60000000f00 */
[----:B------:R-:W-:Y:S01]  /*1530*/  IMAD.HI.U32 R2, R5, c[0x0][0x1c0], R4 ;  /* 0x0000700005027a27 */ /* 0x000fe200078e0004 */
[----:B------:R-:W-:-:S04]  /*1540*/  ISETP.NE.AND P2, PT, R33, 0x1, PT ;  /* 0x000000012100780c */ /* 0x000fc80003f45270 */
        /* <DEDUP_REMOVED lines=250> */
[----:B------:R-:W-:Y:S02]  /*24f0*/  ISETP.NE.AND P2, PT, R33, 0x18, PT ;  /* 0x000000182100780c */ /* 0x000fe40003f45270 */
[----:B------:R-:W-:-:S05]  /*2500*/  MOV R2, RZ ;  /* 0x000000ff00027202 */ /* 0x000fca0000000f00 */
[----:B------:R-:W-:-:S05]  /*2510*/  IMAD.HI.U32 R4, R3, c[0x0][0x2d4], R2 ;  /* 0x0000b50003047a27 */ /* 0x000fca00078e0002 */
[----:B------:R-:W-:Y:S02]  /*2520*/  SHF.R.U32.HI R5, RZ, c[0x0][0x2d8], R4 ;  /* 0x0000b600ff057a19 */ /* 0x000fe40000011604 */
[----:B------:R-:W-:Y:S02]  /*2530*/  @P2 MOV R4, RZ ;  /* 0x000000ff00042202 */ /* 0x000fe40000000f00 */
[----:B------:R-:W-:-:S03]  /*2540*/  IADD3 R33, -R5, RZ, RZ ;  /* 0x000000ff05217210 */ /* 0x000fc60007ffe1ff */
[----:B------:R-:W-:-:S05]  /*2550*/  @P2 IMAD.HI.U32 R2, R5, c[0x0][0x2e0], R4 ;  /* 0x0000b80005022a27 */ /* 0x000fca00078e0004 */
[----:B------:R-:W-:-:S04]  /*2560*/  @P2 SHF.R.U32.HI R2, RZ, c[0x0][0x2e4], R2 ;  /* 0x0000b900ff022a19 */ /* 0x000fc80000011602 */
[----:B------:R-:W-:Y:S01]  /*2570*/  @P2 IADD3 R4, -R2, RZ, RZ ;  /* 0x000000ff02042210 */ /* 0x000fe20007ffe1ff */
[----:B------:R-:W-:-:S04]  /*2580*/  IMAD R2, R33, c[0x0][0x2d0], R3 ;  /* 0x0000b40021027a24 */ /* 0x000fc800078e0203 */
[----:B------:R-:W-:Y:S02]  /*2590*/  @P2 IMAD R4, R4, c[0x0][0x2dc], R5 ;  /* 0x0000b70004042a24 */ /* 0x000fe400078e0205 */
[C---:B------:R-:W-:Y:S02]  /*25a0*/  IMAD R36, R2.reuse, c[0x0][0x458], R36 ;  /* 0x0001160002247a24 */ /* 0x040fe400078e0224 */
[C---:B------:R-:W-:Y:S02]  /*25b0*/  IMAD R34, R2.reuse, c[0x0][0x45c], R34 ;  /* 0x0001170002227a24 */ /* 0x040fe400078e0222 */
[C---:B------:R-:W-:Y:S02]  /*25c0*/  IMAD R35, R2.reuse, c[0x0][0x460], R35 ;  /* 0x0001180002237a24 */ /* 0x040fe400078e0223 */
[----:B------:R-:W-:Y:S02]  /*25d0*/  IMAD R25, R2, c[0x0][0x464], R25 ;  /* 0x0001190002197a24 */ /* 0x000fe400078e0219 */
[----:B------:R-:W-:-:S02]  /*25e0*/  @P2 IMAD R36, R4, c[0x0][0x468], R36 ;  /* 0x00011a0004242a24 */ /* 0x000fc400078e0224 */
[C---:B------:R-:W-:Y:S02]  /*25f0*/  @P2 IMAD R34, R4.reuse, c[0x0][0x46c], R34 ;  /* 0x00011b0004222a24 */ /* 0x040fe400078e0222 */
[C---:B------:R-:W-:Y:S02]  /*2600*/  @P2 IMAD R35, R4.reuse, c[0x0][0x470], R35 ;  /* 0x00011c0004232a24 */ /* 0x040fe400078e0223 */
[----:B------:R-:W-:Y:S02]  /*2610*/  @P2 IMAD R25, R4, c[0x0][0x474], R25 ;  /* 0x00011d0004192a24 */ /* 0x000fe400078e0219 */
.L_x_3:
[----:B------:R-:W-:-:S04]  /*2620*/  IMAD.WIDE.U32 R2, R36, R7, c[0x0][0x198] ;  /* 0x0000660024027625 */ /* 0x000fc800078e0007 */
        /* <DEDUP_REMOVED lines=11> */
[----:B------:R-:W-:Y:S01]  /*26e0*/  MOV R32, RZ ;  /* 0x000000ff00207202 */ /* 0x000fe20000000f00 */
[----:B------:R-:W-:Y:S01]  /*26f0*/  CS2R R30, SRZ ;  /* 0x00000000001e7805 */ /* 0x000fe2000001ff00 */
[----:B------:R-:W-:Y:S05]  /*2700*/  @!P1 BRA `(.L_x_4) ;  /* 0x0000112000009947 */ /* 0x000fea0003800000 */
        /* <DEDUP_REMOVED lines=274> */
.L_x_4:
        /* <DEDUP_REMOVED lines=289> */
.L_x_5:
        /* <DEDUP_REMOVED lines=289> */
.L_x_6:
[----:B------:R-:W-:-:S04]  /*5c50*/  IMAD.WIDE.U32 R2, R20, R7, c[0x0][0x198] ;  /* 0x0000660014027625 */ /* 0x000fc800078e0007 */
[----:B------:R-:W-:Y:S01]  /*5c60*/  IMAD.WIDE.U32 R44, R18, R7, c[0x0][0x1a0] ;  /* 0x00006800122c7625 */ /* 0x000fe200078e0007 */
[----:B------:R0:W5:Y:S03]  /*5c70*/  LDG.E R17, [R2.64] ;  /* 0x0000000402117981 */ /* 0x000166000c1e1900 */
[-C--:B------:R-:W-:Y:S01]  /*5c80*/  IMAD.WIDE.U32 R4, R25, R6.reuse, c[0x0][0x1a8] ;  /* 0x00006a0019047625 */ /* 0x080fe200078e0006 */
[----:B------:R1:W5:Y:S03]  /*5c90*/  LDG.E R18, [R44.64] ;  /* 0x000000042c127981 */ /* 0x000366000c1e1900 */
[----:B0-----:R-:W-:Y:S02]  /*5ca0*/  IMAD.WIDE.U32 R2, R19, R6, c[0x0][0x1b0] ;  /* 0x00006c0013027625 */ /* 0x001fe400078e0006 */
[----:B------:R1:W5:Y:S04]  /*5cb0*/  LDG.E.U16 R19, [R4.64] ;  /* 0x0000000404137981 */ /* 0x000368000c1e1500 */
[----:B------:R1:W5:Y:S01]  /*5cc0*/  LDG.E.U16 R20, [R2.64] ;  /* 0x0000000402147981 */ /* 0x000362000c1e1500 */
[----:B------:R-:W-:-:S04]  /*5cd0*/  IADD3 R25, R41, 0x280, RZ ;  /* 0x0000028029197810 */ /* 0x000fc80007ffe0ff */
[----:B------:R-:W-:-:S13]  /*5ce0*/  ISETP.GE.AND P2, PT, R25, R14, PT ;  /* 0x0000000e1900720c */ /* 0x000fda0003f46270 */
[----:B------:R-:W-:Y:S05]  /*5cf0*/  @P2 BRA `(.L_x_1) ;  /* 0x0000360000002947 */ /* 0x000fea0003800000 */
[----:B-1----:R-:W-:Y:S01]  /*5d00*/  HFMA2.MMA R44, -RZ, RZ, 0, 0 ;  /* 0x00000000ff2c7435 */ /* 0x002fe200000001ff */
[----:B------:R-:W-:Y:S01]  /*5d10*/  MOV R16, RZ ;  /* 0x000000ff00107202 */ /* 0x000fe20000000f00 */
[----:B------:R-:W-:Y:S01]  /*5d20*/  HFMA2.MMA R15, -RZ, RZ, 0, 0 ;  /* 0x00000000ff0f7435 */ /* 0x000fe200000001ff */
[----:B------:R-:W-:Y:S01]  /*5d30*/  MOV R13, RZ ;  /* 0x000000ff000d7202 */ /* 0x000fe20000000f00 */
[----:B------:R-:W-:Y:S06]  /*5d40*/  @!P1 BRA `(.L_x_7) ;  /* 0x0000112000009947 */ /* 0x000fec0003800000 */
        /* <DEDUP_REMOVED lines=274> */
.L_x_7:
[----:B------:R-:W-:-:S04]  /*6e70*/  IMAD.WIDE.U32 R2, R44, R7, c[0x0][0x198] ;  /* 0x000066002c027625 */ /* 0x000fc800078e0007 */
[----:B------:R-:W-:Y:S01]  /*6e80*/  IMAD.WIDE.U32 R44, R16, R7, c[0x0][0x1a0] ;  /* 0x00006800102c7625 */ /* 0x000fe200078e0007 */
[----:B------:R0:W5:Y:S03]  /*6e90*/  LDG.E R12, [R2.64] ;  /* 0x00000004020c7981 */ /* 0x000166000c1e1900 */
[----:B------:R-:W-:-:S05]  /*6ea0*/  IMAD.WIDE.U32 R4, R15, R6, c[0x0][0x1a8] ;  /* 0x00006a000f047625 */ /* 0x000fca00078e0006 */
[----:B------:R1:W5:Y:S01]  /*6eb0*/  LDG.E.U16 R15, [R4.64] ;  /* 0x00000004040f7981 */ /* 0x000362000c1e1500 */
[----:B0-----:R-:W-:-:S03]  /*6ec0*/  IMAD.WIDE.U32 R2, R13, R6, c[0x0][0x1b0] ;  /* 0x00006c000d027625 */ /* 0x001fc600078e0006 */
[----:B------:R1:W5:Y:S04]  /*6ed0*/  LDG.E R13, [R44.64] ;  /* 0x000000042c0d7981 */ /* 0x000368000c1e1900 */
        /* <DEDUP_REMOVED lines=282> */
.L_x_8:
        /* <DEDUP_REMOVED lines=11> */
[----:B-1----:R-:W-:Y:S01]  /*8130*/  LEA R23, R42, R25, 0xa ;  /* 0x000000192a177211 */ /* 0x002fe200078e50ff */
[----:B------:R-:W-:Y:S01]  /*8140*/  CS2R R4, SRZ ;  /* 0x0000000000047805 */ /* 0x000fe2000001ff00 */
[----:B------:R-:W-:Y:S01]  /*8150*/  CS2R R2, SRZ ;  /* 0x0000000000027805 */ /* 0x000fe2000001ff00 */
[----:B------:R-:W-:Y:S05]  /*8160*/  @!P1 BRA `(.L_x_9) ;  /* 0x0000111000009947 */ /* 0x000fea0003800000 */
[----:B------:R-:W-:Y:S01]  /*8170*/  HFMA2.MMA R22, -RZ, RZ, 0, 0 ;  /* 0x00000000ff167435 */ /* 0x000fe200000001ff */
[----:B------:R-:W-:-:S04]  /*8180*/  MOV R0, c[0x0][0x1b8] ;  /* 0x00006e0000007a02 */ /* 0x000fc80000000f00 */
[----:B------:R-:W-:-:S05]  /*8190*/  ISETP.NE.AND P1, PT, R0, 0x1, PT ;  /* 0x000000010000780c */ /* 0x000fca0003f25270 */
        /* <DEDUP_REMOVED lines=257> */
[----:B------:R-:W-:-:S04]  /*91b0*/  @P1 IMAD.HI.U32 R0, R23, c[0x0][0x2e0], R22 ;  /* 0x0000b80017001a27 */ /* 0x000fc800078e0016 */
[----:B------:R-:W-:Y:S01]  /*91c0*/  IMAD R24, R24, c[0x0][0x2d0], R25 ;  /* 0x0000b40018187a24 */ /* 0x000fe200078e0219 */
[----:B------:R-:W-:-:S03]  /*91d0*/  @P1 SHF.R.U32.HI R0, RZ, c[0x0][0x2e4], R0 ;  /* 0x0000b900ff001a19 */ /* 0x000fc60000011600 */
[----:B------:R-:W-:Y:S01]  /*91e0*/  IMAD R5, R24, c[0x0][0x458], R5 ;  /* 0x0001160018057a24 */ /* 0x000fe200078e0205 */
[----:B------:R-:W-:Y:S01]  /*91f0*/  @P1 IADD3 R22, -R0, RZ, RZ ;  /* 0x000000ff00161210 */ /* 0x000fe20007ffe1ff */
[C---:B------:R-:W-:Y:S02]  /*9200*/  IMAD R4, R24.reuse, c[0x0][0x45c], R4 ;  /* 0x0001170018047a24 */ /* 0x040fe400078e0204 */
[----:B------:R-:W-:Y:S02]  /*9210*/  IMAD R3, R24, c[0x0][0x460], R3 ;  /* 0x0001180018037a24 */ /* 0x000fe400078e0203 */
[----:B------:R-:W-:Y:S02]  /*9220*/  @P1 IMAD R22, R22, c[0x0][0x2dc], R23 ;  /* 0x0000b70016161a24 */ /* 0x000fe400078e0217 */
[----:B------:R-:W-:Y:S02]  /*9230*/  IMAD R2, R24, c[0x0][0x464], R2 ;  /* 0x0001190018027a24 */ /* 0x000fe400078e0202 */
[----:B------:R-:W-:-:S02]  /*9240*/  @P1 IMAD R5, R22, c[0x0][0x468], R5 ;  /* 0x00011a0016051a24 */ /* 0x000fc400078e0205 */
[C---:B------:R-:W-:Y:S02]  /*9250*/  @P1 IMAD R4, R22.reuse, c[0x0][0x46c], R4 ;  /* 0x00011b0016041a24 */ /* 0x040fe400078e0204 */
[C---:B------:R-:W-:Y:S02]  /*9260*/  @P1 IMAD R3, R22.reuse, c[0x0][0x470], R3 ;  /* 0x00011c0016031a24 */ /* 0x040fe400078e0203 */
[----:B------:R-:W-:Y:S02]  /*9270*/  @P1 IMAD R2, R22, c[0x0][0x474], R2 ;  /* 0x00011d0016021a24 */ /* 0x000fe400078e0202 */
.L_x_9:
[----:B------:R-:W-:-:S04]  /*9280*/  IMAD.WIDE.U32 R44, R5, R7, c[0x0][0x198] ;  /* 0x00006600052c7625 */ /* 0x000fc800078e0007 */
[----:B------:R-:W-:Y:S01]  /*9290*/  IMAD.WIDE.U32 R22, R4, R7, c[0x0][0x1a0] ;  /* 0x0000680004167625 */ /* 0x000fe200078e0007 */
[----:B------:R0:W5:Y:S03]  /*92a0*/  LDG.E R0, [R44.64] ;  /* 0x000000042c007981 */ /* 0x000166000c1e1900 */
[-C--:B------:R-:W-:Y:S02]  /*92b0*/  IMAD.WIDE.U32 R4, R3, R6.reuse, c[0x0][0x1a8] ;  /* 0x00006a0003047625 */ /* 0x080fe400078e0006 */
[----:B------:R1:W5:Y:S02]  /*92c0*/  LDG.E R22, [R22.64] ;  /* 0x0000000416167981 */ /* 0x000364000c1e1900 */
[----:B------:R-:W-:-:S05]  /*92d0*/  IMAD.WIDE.U32 R2, R2, R6, c[0x0][0x1b0] ;  /* 0x00006c0002027625 */ /* 0x000fca00078e0006 */
[----:B------:R0:W5:Y:S04]  /*92e0*/  LDG.E.U16 R24, [R2.64] ;  /* 0x0000000402187981 */ /* 0x000168000c1e1500 */
[----:B-1----:R0:W5:Y:S02]  /*92f0*/  LDG.E.U16 R23, [R4.64] ;  /* 0x0000000404177981 */ /* 0x002164000c1e1500 */
.L_x_1:
[----:B-1----:R-:W-:Y:S05]  /*9300*/  BSYNC B0 ;  /* 0x0000000000007941 */ /* 0x002fea0003800000 */
.L_x_0:
[----:B0-----:R-:W-:Y:S01]  /*9310*/  IADD3 R5, R41, 0x80, RZ ;  /* 0x0000008029057810 */ /* 0x001fe20007ffe0ff */
[----:B------:R-:W-:Y:S01]  /*9320*/  BSSY B0, `(.L_x_10) ;  /* 0x0000012000007945 */ /* 0x000fe20003800000 */
[----:B------:R-:W-:Y:S01]  /*9330*/  MOV R2, c[0x0][0x16c] ;  /* 0x00005b0000027a02 */ /* 0x000fe20000000f00 */
[----:B------:R-:W-:Y:S01]  /*9340*/  HFMA2.MMA R4, -RZ, RZ, 0, 0 ;  /* 0x00000000ff047435 */ /* 0x000fe200000001ff */
[----:B------:R-:W-:Y:S02]  /*9350*/  ISETP.GE.AND P1, PT, R5, R14, PT ;  /* 0x0000000e0500720c */ /* 0x000fe40003f26270 */
[----:B------:R-:W-:Y:S01]  /*9360*/  PRMT R3, RZ, 0x5410, RZ ;  /* 0x00005410ff037816 */ /* 0x000fe200000000ff */
[----:B------:R-:W-:Y:S01]  /*9370*/  FADD.FTZ R2, -R2, 1 ;  /* 0x3f80000002027421 */ /* 0x000fe20000010100 */
[----:B------:R-:W-:Y:S01]  /*9380*/  P2R R6, PR, RZ, 0x2 ;  /* 0x00000002ff067803 */ /* 0x000fe20000000000 */
[----:B------:R-:W-:Y:S05]  /*9390*/  @P0 BRA `(.L_x_11) ;  /* 0x000000a000000947 */ /* 0x000fea0003800000 */
[C---:B-----5:R-:W-:Y:S01]  /*93a0*/  FADD.FTZ R4, R40.reuse, c[0x0][0x170] ;  /* 0x00005c0028047621 */ /* 0x060fe20000010000 */
[----:B------:R-:W-:Y:S01]  /*93b0*/  PRMT R3, RZ, 0x5410, R38 ;  /* 0x00005410ff037816 */ /* 0x000fe20000000026 */
[----:B------:R-:W-:Y:S01]  /*93c0*/  FMUL.FTZ R40, R40, c[0x0][0x168] ;  /* 0x00005a0028287a20 */ /* 0x000fe20000410000 */
[----:B------:R-:W-:-:S03]  /*93d0*/  PRMT R39, RZ, 0x5410, R39 ;  /* 0x00005410ff277816 */ /* 0x000fc60000000027 */
[----:B------:R-:W0:Y:S01]  /*93e0*/  MUFU.RSQ R4, R4 ;  /* 0x0000000400047308 */ /* 0x000e220000001400 */
[C---:B------:R-:W-:Y:S02]  /*93f0*/  FMUL.FTZ R6, R2.reuse, R3 ;  /* 0x0000000302067220 */ /* 0x040fe40000410000 */
[----:B------:R-:W-:Y:S02]  /*9400*/  FMUL.FTZ R39, R2, R39 ;  /* 0x0000002702277220 */ /* 0x000fe40000410000 */
[----:B------:R-:W-:Y:S02]  /*9410*/  FFMA.FTZ R3, R37, c[0x0][0x16c], R6 ;  /* 0x00005b0025037a23 */ /* 0x000fe40000010006 */
[----:B------:R-:W-:-:S05]  /*9420*/  FFMA.FTZ R40, R40, c[0x0][0x16c], R39 ;  /* 0x00005b0028287a23 */ /* 0x000fca0000010027 */
[----:B------:R-:W-:Y:S02]  /*9430*/  F2FP.BF16.PACK_AB R3, R40, R3 ;  /* 0x000000032803723e */ /* 0x000fe400000010ff */
.L_x_11:
[----:B------:R-:W-:Y:S05]  /*9440*/  BSYNC B0 ;  /* 0x0000000000007941 */ /* 0x000fea0003800000 */
.L_x_10:
[----:B------:R-:W-:Y:S01]  /*9450*/  BSSY B0, `(.L_x_12) ;  /* 0x0000010000007945 */ /* 0x000fe20003800000 */
[----:B------:R-:W-:Y:S01]  /*9460*/  HFMA2.MMA R25, -RZ, RZ, 0, 0 ;  /* 0x00000000ff197435 */ /* 0x000fe200000001ff */
[----:B-----5:R-:W-:Y:S02]  /*9470*/  MOV R37, RZ ;  /* 0x000000ff00257202 */ /* 0x020fe40000000f00 */
[----:B------:R-:W-:Y:S02]  /*9480*/  PRMT R7, RZ, 0x7610, R7 ;  /* 0x00007610ff077816 */ /* 0x000fe40000000007 */
[----:B------:R-:W-:Y:S01]  /*9490*/  PRMT R6, RZ, 0x5410, RZ ;  /* 0x00005410ff067816 */ /* 0x000fe200000000ff */
[----:B------:R-:W-:Y:S05]  /*94a0*/  @P1 BRA `(.L_x_13) ;  /* 0x000000a000001947 */ /* 0x000fea0003800000 */
[----:B------:R-:W-:Y:S02]  /*94b0*/  PRMT R35, RZ, 0x5410, R35 ;  /* 0x00005410ff237816 */ /* 0x000fe40000000023 */
[----:B------:R-:W-:Y:S01]  /*94c0*/  PRMT R25, RZ, 0x5410, R36 ;  /* 0x00005410ff197816 */ /* 0x000fe20000000024 */
[----:B------:R-:W-:-:S02]  /*94d0*/  FADD.FTZ R36, R34, c[0x0][0x170] ;  /* 0x00005c0022247621 */ /* 0x000fc40000010000 */
[C---:B------:R-:W-:Y:S02]  /*94e0*/  FMUL.FTZ R6, R2.reuse, R35 ;  /* 0x0000002302067220 */ /* 0x040fe40000410000 */
[----:B------:R-:W-:Y:S02]  /*94f0*/  FMUL.FTZ R35, R2, R25 ;  /* 0x0000001902237220 */ /* 0x000fe40000410000 */
[----:B------:R1:W2:Y:S01]  /*9500*/  MUFU.RSQ R25, R36 ;  /* 0x0000002400197308 */ /* 0x0002a20000001400 */
[----:B------:R-:W-:Y:S02]  /*9510*/  FMUL.FTZ R34, R34, c[0x0][0x168] ;  /* 0x00005a0022227a20 */ /* 0x000fe40000410000 */
[----:B------:R-:W-:Y:S02]  /*9520*/  FFMA.FTZ R6, R33, c[0x0][0x16c], R6 ;  /* 0x00005b0021067a23 */ /* 0x000fe40000010006 */
[----:B------:R-:W-:-:S05]  /*9530*/  FFMA.FTZ R35, R34, c[0x0][0x16c], R35 ;  /* 0x00005b0022237a23 */ /* 0x000fca0000010023 */
[----:B------:R-:W-:Y:S02]  /*9540*/  F2FP.BF16.PACK_AB R6, R35, R6 ;  /* 0x000000062306723e */ /* 0x000fe400000010ff */
.L_x_13:
[----:B-1----:R-:W-:Y:S05]  /*9550*/  BSYNC B0 ;  /* 0x0000000000007941 */ /* 0x002fea0003800000 */
.L_x_12:
[C---:B------:R-:W-:Y:S01]  /*9560*/  IADD3 R45, R41.reuse, 0x100, RZ ;  /* 0x00000100292d7810 */ /* 0x040fe20007ffe0ff */
[----:B------:R-:W-:Y:S01]  /*9570*/  BSSY B0, `(.L_x_14) ;  /* 0x0000017000007945 */ /* 0x000fe20003800000 */
[----:B------:R-:W-:Y:S02]  /*9580*/  IADD3 R43, R41, 0x180, RZ ;  /* 0x00000180292b7810 */ /* 0x000fe40007ffe0ff */
[----:B------:R-:W-:Y:S02]  /*9590*/  ISETP.GE.AND P5, PT, R45, R14, PT ;  /* 0x0000000e2d00720c */ /* 0x000fe40003fa6270 */
[C---:B------:R-:W-:Y:S02]  /*95a0*/  IADD3 R39, R41.reuse, 0x200, RZ ;  /* 0x0000020029277810 */ /* 0x040fe40007ffe0ff */
[C---:B------:R-:W-:Y:S02]  /*95b0*/  IADD3 R35, R41.reuse, 0x280, RZ ;  /* 0x0000028029237810 */ /* 0x040fe40007ffe0ff */
[----:B------:R-:W-:-:S02]  /*95c0*/  IADD3 R33, R41, 0x300, RZ ;  /* 0x0000030029217810 */ /* 0x000fc40007ffe0ff */
[-C--:B------:R-:W-:Y:S02]  /*95d0*/  ISETP.GE.AND P1, PT, R43, R14.reuse, PT ;  /* 0x0000000e2b00720c */ /* 0x080fe40003f26270 */
[-C--:B------:R-:W-:Y:S02]  /*95e0*/  ISETP.GE.AND P2, PT, R39, R14.reuse, PT ;  /* 0x0000000e2700720c */ /* 0x080fe40003f46270 */
[----:B------:R-:W-:Y:S02]  /*95f0*/  P2R R34, PR, RZ, 0x20 ;  /* 0x00000020ff227803 */ /* 0x000fe40000000000 */
[-C--:B------:R-:W-:Y:S02]  /*9600*/  ISETP.GE.AND P3, PT, R35, R14.reuse, PT ;  /* 0x0000000e2300720c */ /* 0x080fe40003f66270 */
[----:B------:R-:W-:Y:S02]  /*9610*/  ISETP.GE.AND P4, PT, R33, R14, PT ;  /* 0x0000000e2100720c */ /* 0x000fe40003f86270 */
[----:B------:R-:W-:Y:S01]  /*9620*/  PRMT R7, R7, 0x5410, RZ ;  /* 0x0000541007077816 */ /* 0x000fe200000000ff */
[----:B------:R-:W-:Y:S05]  /*9630*/  @P5 BRA `(.L_x_15) ;  /* 0x000000a000005947 */ /* 0x000fea0003800000 */
[C---:B------:R-:W-:Y:S01]  /*9640*/  FADD.FTZ R37, R30.reuse, c[0x0][0x170] ;  /* 0x00005c001e257621 */ /* 0x040fe20000010000 */
[----:B------:R-:W-:Y:S01]  /*9650*/  PRMT R31, RZ, 0x5410, R31 ;  /* 0x00005410ff1f7816 */ /* 0x000fe2000000001f */
[----:B------:R-:W-:Y:S01]  /*9660*/  FMUL.FTZ R30, R30, c[0x0][0x168] ;  /* 0x00005a001e1e7a20 */ /* 0x000fe20000410000 */
[----:B------:R-:W-:-:S03]  /*9670*/  PRMT R7, RZ, 0x5410, R32 ;  /* 0x00005410ff077816 */ /* 0x000fc60000000020 */
[----:B------:R-:W1:Y:S01]  /*9680*/  MUFU.RSQ R37, R37 ;  /* 0x0000002500257308 */ /* 0x000e620000001400 */
[C---:B------:R-:W-:Y:S02]  /*9690*/  FMUL.FTZ R32, R2.reuse, R31 ;  /* 0x0000001f02207220 */ /* 0x040fe40000410000 */
[----:B------:R-:W-:Y:S02]  /*96a0*/  FMUL.FTZ R31, R2, R7 ;  /* 0x00000007021f7220 */ /* 0x000fe40000410000 */
[----:B------:R-:W-:Y:S02]  /*96b0*/  FFMA.FTZ R7, R29, c[0x0][0x16c], R32 ;  /* 0x00005b001d077a23 */ /* 0x000fe40000010020 */
[----:B------:R-:W-:-:S05]  /*96c0*/  FFMA.FTZ R30, R30, c[0x0][0x16c], R31 ;  /* 0x00005b001e1e7a23 */ /* 0x000fca000001001f */
[----:B------:R-:W-:Y:S02]  /*96d0*/  F2FP.BF16.PACK_AB R7, R30, R7 ;  /* 0x000000071e07723e */ /* 0x000fe400000010ff */
.L_x_15:
[----:B------:R-:W-:Y:S05]  /*96e0*/  BSYNC B0 ;  /* 0x0000000000007941 */ /* 0x000fea0003800000 */
.L_x_14:
[----:B------:R-:W-:Y:S01]  /*96f0*/  BSSY B0, `(.L_x_16) ;  /* 0x0000010000007945 */ /* 0x000fe20003800000 */
[----:B------:R-:W-:Y:S01]  /*9700*/  HFMA2.MMA R31, -RZ, RZ, 0, 0 ;  /* 0x00000000ff1f7435 */ /* 0x000fe200000001ff */
[----:B------:R-:W-:Y:S02]  /*9710*/  MOV R32, RZ ;  /* 0x000000ff00207202 */ /* 0x000fe40000000f00 */
[----:B------:R-:W-:Y:S02]  /*9720*/  PRMT R30, RZ, 0x7610, R30 ;  /* 0x00007610ff1e7816 */ /* 0x000fe4000000001e */
[----:B------:R-:W-:Y:S01]  /*9730*/  PRMT R29, RZ, 0x5410, RZ ;  /* 0x00005410ff1d7816 */ /* 0x000fe200000000ff */
[----:B------:R-:W-:Y:S05]  /*9740*/  @P1 BRA `(.L_x_17) ;  /* 0x000000a000001947 */ /* 0x000fea0003800000 */
[C---:B------:R-:W-:Y:S01]  /*9750*/  FADD.FTZ R31, R26.reuse, c[0x0][0x170] ;  /* 0x00005c001a1f7621 */ /* 0x040fe20000010000 */
[----:B------:R-:W-:Y:S01]  /*9760*/  PRMT R27, RZ, 0x5410, R27 ;  /* 0x00005410ff1b7816 */ /* 0x000fe2000000001b */
[----:B------:R-:W-:Y:S01]  /*9770*/  FMUL.FTZ R26, R26, c[0x0][0x168] ;  /* 0x00005a001a1a7a20 */ /* 0x000fe20000410000 */
[----:B------:R-:W-:-:S03]  /*9780*/  PRMT R29, RZ, 0x5410, R28 ;  /* 0x00005410ff1d7816 */ /* 0x000fc6000000001c */
[----:B------:R-:W3:Y:S01]  /*9790*/  MUFU.RSQ R31, R31 ;  /* 0x0000001f001f7308 */ /* 0x000ee20000001400 */
[C---:B------:R-:W-:Y:S02]  /*97a0*/  FMUL.FTZ R28, R2.reuse, R27 ;  /* 0x0000001b021c7220 */ /* 0x040fe40000410000 */
[----:B------:R-:W-:Y:S02]  /*97b0*/  FMUL.FTZ R29, R2, R29 ;  /* 0x0000001d021d7220 */ /* 0x000fe40000410000 */
[----:B------:R-:W-:Y:S02]  /*97c0*/  FFMA.FTZ R21, R21, c[0x0][0x16c], R28 ;  /* 0x00005b0015157a23 */ /* 0x000fe4000001001c */
[----:B------:R-:W-:-:S05]  /*97d0*/  FFMA.FTZ R26, R26, c[0x0][0x16c], R29 ;  /* 0x00005b001a1a7a23 */ /* 0x000fca000001001d */
[----:B------:R-:W-:Y:S02]  /*97e0*/  F2FP.BF16.PACK_AB R29, R26, R21 ;  /* 0x000000151a1d723e */ /* 0x000fe400000010ff */
.L_x_17:
[----:B------:R-:W-:Y:S05]  /*97f0*/  BSYNC B0 ;  /* 0x0000000000007941 */ /* 0x000fea0003800000 */
.L_x_16:
[----:B------:R-:W-:Y:S01]  /*9800*/  BSSY B0, `(.L_x_18) ;  /* 0x000000d000007945 */ /* 0x000fe20003800000 */
[----:B------:R-:W-:Y:S01]  /*9810*/  PRMT R30, R30, 0x5410, RZ ;  /* 0x000054101e1e7816 */ /* 0x000fe200000000ff */
[----:B------:R-:W-:Y:S05]  /*9820*/  @P2 BRA `(.L_x_19) ;  /* 0x000000a000002947 */ /* 0x000fea0003800000 */
[C---:B------:R-:W-:Y:S01]  /*9830*/  FADD.FTZ R32, R18.reuse, c[0x0][0x170] ;  /* 0x00005c0012207621 */ /* 0x040fe20000010000 */
[----:B------:R-:W-:Y:S01]  /*9840*/  PRMT R19, RZ, 0x5410, R19 ;  /* 0x00005410ff137816 */ /* 0x000fe20000000013 */
[----:B------:R-:W-:Y:S01]  /*9850*/  FMUL.FTZ R18, R18, c[0x0][0x168] ;  /* 0x00005a0012127a20 */ /* 0x000fe20000410000 */
[----:B------:R-:W-:-:S03]  /*9860*/  PRMT R21, RZ, 0x5410, R20 ;  /* 0x00005410ff157816 */ /* 0x000fc60000000014 */
[----:B------:R-:W4:Y:S01]  /*9870*/  MUFU.RSQ R32, R32 ;  /* 0x0000002000207308 */ /* 0x000f220000001400 */
[C---:B------:R-:W-:Y:S02]  /*9880*/  FMUL.FTZ R20, R2.reuse, R19 ;  /* 0x0000001302147220 */ /* 0x040fe40000410000 */
[----:B------:R-:W-:Y:S02]  /*9890*/  FMUL.FTZ R21, R2, R21 ;  /* 0x0000001502157220 */ /* 0x000fe40000410000 */
[----:B------:R-:W-:Y:S02]  /*98a0*/  FFMA.FTZ R17, R17, c[0x0][0x16c], R20 ;  /* 0x00005b0011117a23 */ /* 0x000fe40000010014 */
[----:B------:R-:W-:-:S05]  /*98b0*/  FFMA.FTZ R18, R18, c[0x0][0x16c], R21 ;  /* 0x00005b0012127a23 */ /* 0x000fca0000010015 */
[----:B------:R-:W-:Y:S02]  /*98c0*/  F2FP.BF16.PACK_AB R30, R18, R17 ;  /* 0x00000011121e723e */ /* 0x000fe400000010ff */
.L_x_19:
[----:B------:R-:W-:Y:S05]  /*98d0*/  BSYNC B0 ;  /* 0x0000000000007941 */ /* 0x000fea0003800000 */
.L_x_18:
[----:B------:R-:W-:Y:S01]  /*98e0*/  BSSY B0, `(.L_x_20) ;  /* 0x0000010000007945 */ /* 0x000fe20003800000 */
[----:B------:R-:W-:Y:S01]  /*98f0*/  CS2R R20, SRZ ;  /* 0x0000000000147805 */ /* 0x000fe2000001ff00 */
[----:B------:R-:W-:Y:S02]  /*9900*/  IADD3 R19, R41, 0x380, RZ ;  /* 0x0000038029137810 */ /* 0x000fe40007ffe0ff */
[----:B------:R-:W-:Y:S02]  /*9910*/  PRMT R18, RZ, 0x7610, R18 ;  /* 0x00007610ff127816 */ /* 0x000fe40000000012 */
[----:B------:R-:W-:Y:S01]  /*9920*/  PRMT R17, RZ, 0x5410, RZ ;  /* 0x00005410ff117816 */ /* 0x000fe200000000ff */
        /* <DEDUP_REMOVED lines=11> */
.L_x_21:
[----:B------:R-:W-:Y:S05]  /*99e0*/  BSYNC B0 ;  /* 0x0000000000007941 */ /* 0x000fea0003800000 */
.L_x_20:
[----:B------:R-:W-:Y:S01]  /*99f0*/  BSSY B0, `(.L_x_22) ;  /* 0x000000e000007945 */ /* 0x000fe20003800000 */
[----:B------:R-:W-:Y:S02]  /*9a00*/  MOV R12, RZ ;  /* 0x000000ff000c7202 */ /* 0x000fe40000000f00 */
        /* <DEDUP_REMOVED lines=12> */
.L_x_23:
[----:B------:R-:W-:Y:S05]  /*9ad0*/  BSYNC B0 ;  /* 0x0000000000007941 */ /* 0x000fea0003800000 */
.L_x_22:
[----:B------:R-:W-:Y:S01]  /*9ae0*/  ISETP.GE.AND P5, PT, R19, R14, PT ;  /* 0x0000000e1300720c */ /* 0x000fe20003fa6270 */
[----:B------:R-:W-:Y:S01]  /*9af0*/  BSSY B0, `(.L_x_24) ;  /* 0x000000d000007945 */ /* 0x000fe20003800000 */
[----:B------:R-:W-:-:S11]  /*9b00*/  PRMT R13, RZ, 0x5410, RZ ;  /* 0x00005410ff0d7816 */ /* 0x000fd600000000ff */
        /* <DEDUP_REMOVED lines=11> */
.L_x_25:
[----:B------:R-:W-:Y:S05]  /*9bc0*/  BSYNC B0 ;  /* 0x0000000000007941 */ /* 0x000fea0003800000 */
.L_x_24:
[----:B------:R-:W-:Y:S05]  /*9bd0*/  @P0 EXIT ;  /* 0x000000000000094d */ /* 0x000fea0003800000 */
[----:B------:R-:W-:Y:S01]  /*9be0*/  ISETP.NE.AND P6, PT, RZ, c[0x0][0x478], PT ;  /* 0x00011e00ff007a0c */ /* 0x000fe20003fc5270 */
[----:B------:R-:W-:Y:S01]  /*9bf0*/  HFMA2.MMA R15, -RZ, RZ, 0, 0 ;  /* 0x00000000ff0f7435 */ /* 0x000fe200000001ff */
[----:B------:R-:W-:Y:S01]  /*9c00*/  MOV R2, RZ ;  /* 0x000000ff00027202 */ /* 0x000fe20000000f00 */
[----:B------:R-:W-:-:S10]  /*9c10*/  HFMA2.MMA R0, -RZ, RZ, 0, 0 ;  /* 0x00000000ff007435 */ /* 0x000fd400000001ff */
        /* <DEDUP_REMOVED lines=243> */
[----:B------:R-:W-:-:S05]  /*ab50*/  MOV R8, RZ ;  /* 0x000000ff00087202 */ /* 0x000fca0000000f00 */
[----:B------:R-:W-:-:S05]  /*ab60*/  IMAD.HI.U32 R8, R9, c[0x0][0x5a0], R8 ;  /* 0x0001680009087a27 */ /* 0x000fca00078e0008 */
[----:B------:R-:W-:-:S04]  /*ab70*/  SHF.R.U32.HI R8, RZ, c[0x0][0x5a4], R8 ;  /* 0x00016900ff087a19 */ /* 0x000fc80000011608 */
[----:B------:R-:W-:-:S05]  /*ab80*/  IADD3 R8, -R8, RZ, RZ ;  /* 0x000000ff08087210 */ /* 0x000fca0007ffe1ff */
[----:B------:R-:W-:-:S04]  /*ab90*/  IMAD R9, R8, c[0x0][0x59c], R9 ;  /* 0x0001670008097a24 */ /* 0x000fc800078e0209 */
[C---:B------:R-:W-:Y:S02]  /*aba0*/  IMAD R15, R9.reuse, c[0x0][0x6c8], R15 ;  /* 0x0001b200090f7a24 */ /* 0x040fe400078e020f */
[C---:B------:R-:W-:Y:S02]  /*abb0*/  IMAD R2, R9.reuse, c[0x0][0x6cc], R2 ;  /* 0x0001b30009027a24 */ /* 0x040fe400078e0202 */
[----:B------:R-:W-:Y:S02]  /*abc0*/  IMAD R0, R9, c[0x0][0x6d0], R0 ;  /* 0x0001b40009007a24 */ /* 0x000fe400078e0200 */
.L_x_26:
[----:B------:R-:W-:Y:S02]  /*abd0*/  MOV R8, 0x2 ;  /* 0x0000000200087802 */ /* 0x000fe40000000f00 */
[----:B------:R-:W-:Y:S02]  /*abe0*/  ISETP.GE.AND P0, PT, R5, R14, PT ;  /* 0x0000000e0500720c */ /* 0x000fe40003f06270 */
[----:B------:R-:W-:Y:S01]  /*abf0*/  MOV R9, 0x4 ;  /* 0x0000000400097802 */ /* 0x000fe20000000f00 */
[----:B------:R-:W-:Y:S01]  /*ac00*/  IMAD.WIDE.U32 R10, R15, R8, c[0x0][0x180] ;  /* 0x000060000f0a7625 */ /* 0x000fe200078e0008 */
[----:B------:R-:W-:-:S02]  /*ac10*/  PRMT R16, R3, 0x7610, R16 ;  /* 0x0000761003107816 */ /* 0x000fc40000000010 */
[----:B------:R-:W-:Y:S01]  /*ac20*/  PRMT R24, R3, 0x7632, R24 ;  /* 0x0000763203187816 */ /* 0x000fe20000000018 */
[----:B------:R-:W-:Y:S02]  /*ac30*/  IMAD.WIDE.U32 R2, R2, R8, c[0x0][0x188] ;  /* 0x0000620002027625 */ /* 0x000fe400078e0008 */
[----:B------:R4:W-:Y:S02]  /*ac40*/  STG.E.U16 [R10.64], R16 ;  /* 0x000000100a007986 */ /* 0x0009e4000c101504 */
[----:B------:R-:W-:Y:S02]  /*ac50*/  IMAD.WIDE.U32 R22, R0, R9, c[0x0][0x190] ;  /* 0x0000640000167625 */ /* 0x000fe400078e0009 */
[----:B------:R4:W-:Y:S04]  /*ac60*/  STG.E.U16 [R2.64], R24 ;  /* 0x0000001802007986 */ /* 0x0009e8000c101504 */
[----:B0-----:R4:W-:Y:S01]  /*ac70*/  STG.E [R22.64], R4 ;  /* 0x0000000416007986 */ /* 0x0019e2000c101904 */
[----:B------:R-:W-:Y:S05]  /*ac80*/  @P0 EXIT ;  /* 0x000000000000094d */ /* 0x000fea0003800000 */
[----:B----4-:R-:W-:Y:S01]  /*ac90*/  HFMA2.MMA R11, -RZ, RZ, 0, 0 ;  /* 0x00000000ff0b7435 */ /* 0x010fe200000001ff */
[----:B------:R-:W-:-:S02]  /*aca0*/  MOV R15, RZ ;  /* 0x000000ff000f7202 */ /* 0x000fc40000000f00 */
[----:B------:R-:W-:Y:S01]  /*acb0*/  MOV R0, RZ ;  /* 0x000000ff00007202 */ /* 0x000fe20000000f00 */
        /* <DEDUP_REMOVED lines=251> */
.L_x_27:
[----:B------:R-:W-:Y:S01]  /*bc70*/  ISETP.GE.AND P0, PT, R45, R14, PT ;  /* 0x0000000e2d00720c */ /* 0x000fe20003f06270 */
[----:B------:R-:W-:Y:S01]  /*bc80*/  IMAD.WIDE.U32 R2, R15, R8, c[0x0][0x180] ;  /* 0x000060000f027625 */ /* 0x000fe200078e0008 */
[----:B------:R-:W-:-:S03]  /*bc90*/  PRMT R16, R6, 0x7632, R16 ;  /* 0x0000763206107816 */ /* 0x000fc60000000010 */
[----:B------:R-:W-:Y:S01]  /*bca0*/  IMAD.WIDE.U32 R4, R11, R8, c[0x0][0x188] ;  /* 0x000062000b047625 */ /* 0x000fe200078e0008 */
[----:B------:R0:W-:Y:S03]  /*bcb0*/  STG.E.U16 [R2.64], R6 ;  /* 0x0000000602007986 */ /* 0x0001e6000c101504 */
[----:B------:R-:W-:Y:S01]  /*bcc0*/  IMAD.WIDE.U32 R10, R0, R9, c[0x0][0x190] ;  /* 0x00006400000a7625 */ /* 0x000fe200078e0009 */
[----:B------:R0:W-:Y:S04]  /*bcd0*/  STG.E.U16 [R4.64], R16 ;  /* 0x0000001004007986 */ /* 0x0001e8000c101504 */
[----:B--2---:R0:W-:Y:S01]  /*bce0*/  STG.E [R10.64], R25 ;  /* 0x000000190a007986 */ /* 0x0041e2000c101904 */
[----:B------:R-:W-:Y:S05]  /*bcf0*/  @P0 EXIT ;  /* 0x000000000000094d */ /* 0x000fea0003800000 */
[----:B------:R-:W-:Y:S01]  /*bd00*/  HFMA2.MMA R15, -RZ, RZ, 0, 0 ;  /* 0x00000000ff0f7435 */ /* 0x000fe200000001ff */
[----:B0-----:R-:W-:Y:S01]  /*bd10*/  MOV R11, RZ ;  /* 0x000000ff000b7202 */ /* 0x001fe20000000f00 */
[----:B------:R-:W-:Y:S01]  /*bd20*/  HFMA2.MMA R0, -RZ, RZ, 0, 0 ;  /* 0x00000000ff007435 */ /* 0x000fe200000001ff */
[----:B------:R-:W-:Y:S06]  /*bd30*/  @!P6 BRA `(.L_x_28) ;  /* 0x00000fa00000e947 */ /* 0x000fec0003800000 */
[----:B------:R-:W-:Y:S02]  /*bd40*/  LEA R5, R42, R45, 0xa ;  /* 0x0000002d2a057211 */ /* 0x000fe400078e50ff */
[----:B------:R-:W-:-:S02]  /*bd50*/  MOV R4, RZ ;  /* 0x000000ff00047202 */ /* 0x000fc40000000f00 */
        /* <DEDUP_REMOVED lines=248> */
.L_x_28:
[----:B------:R-:W-:Y:S01]  /*cce0*/  PRMT R10, R7, 0x7610, R10 ;  /* 0x00007610070a7816 */ /* 0x000fe2000000000a */
[----:B------:R-:W-:Y:S01]  /*ccf0*/  IMAD.WIDE.U32 R2, R15, R8, c[0x0][0x180] ;  /* 0x000060000f027625 */ /* 0x000fe200078e0008 */
[----:B------:R-:W-:-:S03]  /*cd00*/  PRMT R14, R7, 0x7632, R14 ;  /* 0x00007632070e7816 */ /* 0x000fc6000000000e */
[----:B------:R-:W-:Y:S01]  /*cd10*/  IMAD.WIDE.U32 R4, R11, R8, c[0x0][0x188] ;  /* 0x000062000b047625 */ /* 0x000fe200078e0008 */
[----:B------:R0:W-:Y:S03]  /*cd20*/  STG.E.U16 [R2.64], R10 ;  /* 0x0000000a02007986 */ /* 0x0001e6000c101504 */
[----:B------:R-:W-:Y:S01]  /*cd30*/  IMAD.WIDE.U32 R6, R0, R9, c[0x0][0x190] ;  /* 0x0000640000067625 */ /* 0x000fe200078e0009 */
[----:B------:R0:W-:Y:S04]  /*cd40*/  STG.E.U16 [R4.64], R14 ;  /* 0x0000000e04007986 */ /* 0x0001e8000c101504 */
[----:B-1----:R0:W-:Y:S01]  /*cd50*/  STG.E [R6.64], R37 ;  /* 0x0000002506007986 */ /* 0x0021e2000c101904 */
[----:B------:R-:W-:Y:S05]  /*cd60*/  @P1 EXIT ;  /* 0x000000000000194d */ /* 0x000fea0003800000 */
[----:B0-----:R-:W-:Y:S01]  /*cd70*/  HFMA2.MMA R3, -RZ, RZ, 0, 0 ;  /* 0x00000000ff037435 */ /* 0x001fe200000001ff */
[----:B------:R-:W-:-:S02]  /*cd80*/  MOV R5, RZ ;  /* 0x000000ff00057202 */ /* 0x000fc40000000f00 */
[----:B------:R-:W-:Y:S01]  /*cd90*/  MOV R0, RZ ;  /* 0x000000ff00007202 */ /* 0x000fe20000000f00 */
[----:B------:R-:W-:Y:S05]  /*cda0*/  @!P6 BRA `(.L_x_29) ;  /* 0x00000fa00000e947 */ /* 0x000fea0003800000 */
[----:B------:R-:W-:Y:S02]  /*cdb0*/  LEA R3, R42, R43, 0xa ;  /* 0x0000002b2a037211 */ /* 0x000fe400078e50ff */
[----:B------:R-:W-:-:S05]  /*cdc0*/  MOV R2, RZ ;  /* 0x000000ff00027202 */ /* 0x000fca0000000f00 */
[----:B------:R-:W-:Y:S01]  /*cdd0*/  IMAD.HI.U32 R10, R3, c[0x0][0x480], R2 ;  /* 0x00012000030a7a27 */ /* 0x000fe200078e0002 */
[----:B------:R-:W-:-:S04]  /*cde0*/  MOV R2, c[0x0][0x478] ;  /* 0x00011e0000027a02 */ /* 0x000fc80000000f00 */
[----:B------:R-:W-:Y:S02]  /*cdf0*/  ISETP.NE.AND P0, PT, R2, 0x1, PT ;  /* 0x000000010200780c */ /* 0x000fe40003f05270 */
        /* <DEDUP_REMOVED lines=245> */
.L_x_29:
[----:B------:R-:W-:Y:S01]  /*dd50*/  IMAD.WIDE.U32 R4, R5, R8, c[0x0][0x180] ;  /* 0x0000600005047625 */ /* 0x000fe200078e0008 */
[----:B------:R-:W-:-:S03]  /*dd60*/  PRMT R10, R29, 0x7632, R10 ;  /* 0x000076321d0a7816 */ /* 0x000fc6000000000a */
[----:B------:R-:W-:Y:S01]  /*dd70*/  IMAD.WIDE.U32 R2, R3, R8, c[0x0][0x188] ;  /* 0x0000620003027625 */ /* 0x000fe200078e0008 */
[----:B------:R0:W-:Y:S03]  /*dd80*/  STG.E.U16 [R4.64], R29 ;  /* 0x0000001d04007986 */ /* 0x0001e6000c101504 */
[----:B------:R-:W-:Y:S01]  /*dd90*/  IMAD.WIDE.U32 R6, R0, R9, c[0x0][0x190] ;  /* 0x0000640000067625 */ /* 0x000fe200078e0009 */
[----:B------:R0:W-:Y:S04]  /*dda0*/  STG.E.U16 [R2.64], R10 ;  /* 0x0000000a02007986 */ /* 0x0001e8000c101504 */
[----:B---3--:R0:W-:Y:S01]  /*ddb0*/  STG.E [R6.64], R31 ;  /* 0x0000001f06007986 */ /* 0x0081e2000c101904 */
[----:B------:R-:W-:Y:S05]  /*ddc0*/  @P2 EXIT ;  /* 0x000000000000294d */ /* 0x000fea0003800000 */
[----:B0-----:R-:W-:Y:S01]  /*ddd0*/  HFMA2.MMA R5, -RZ, RZ, 0, 0 ;  /* 0x00000000ff057435 */ /* 0x001fe200000001ff */
[----:B------:R-:W-:Y:S01]  /*dde0*/  MOV R3, RZ ;  /* 0x000000ff00037202 */ /* 0x000fe20000000f00 */
[----:B------:R-:W-:Y:S01]  /*ddf0*/  HFMA2.MMA R0, -RZ, RZ, 0, 0 ;  /* 0x00000000ff007435 */ /* 0x000fe200000001ff */
[----:B------:R-:W-:Y:S07]  /*de00*/  @!P6 BRA `(.L_x_30) ;  /* 0x00000fa00000e947 */ /* 0x000fee0003800000 */
        /* <DEDUP_REMOVED lines=250> */
.L_x_30:
[----:B------:R-:W-:Y:S01]  /*edb0*/  IMAD.WIDE.U32 R4, R5, R8, c[0x0][0x180] ;  /* 0x0000600005047625 */ /* 0x000fe200078e0008 */
[----:B------:R-:W-:-:S03]  /*edc0*/  PRMT R10, R30, 0x7632, R10 ;  /* 0x000076321e0a7816 */ /* 0x000fc6000000000a */
[----:B------:R-:W-:Y:S01]  /*edd0*/  IMAD.WIDE.U32 R2, R3, R8, c[0x0][0x188] ;  /* 0x0000620003027625 */ /* 0x000fe200078e0008 */
[----:B------:R0:W-:Y:S03]  /*ede0*/  STG.E.U16 [R4.64], R30 ;  /* 0x0000001e04007986 */ /* 0x0001e6000c101504 */
[----:B------:R-:W-:Y:S01]  /*edf0*/  IMAD.WIDE.U32 R6, R0, R9, c[0x0][0x190] ;  /* 0x0000640000067625 */ /* 0x000fe200078e0009 */
[----:B------:R0:W-:Y:S04]  /*ee00*/  STG.E.U16 [R2.64], R10 ;  /* 0x0000000a02007986 */ /* 0x0001e8000c101504 */
[----:B------:R0:W-:Y:S01]  /*ee10*/  STG.E [R6.64], R32 ;  /* 0x0000002006007986 */ /* 0x0001e2000c101904 */
        /* <DEDUP_REMOVED lines=255> */
.L_x_31:
        /* <DEDUP_REMOVED lines=262> */
.L_x_32:
        /* <DEDUP_REMOVED lines=262> */
.L_x_33:
[----:B------:R-:W-:-:S04]  /*11ed0*/  IMAD.WIDE.U32 R4, R5, R8, c[0x0][0x180] ;  /* 0x0000600005047625 */ /* 0x000fc800078e0008 */
[----:B------:R-:W-:Y:S01]  /*11ee0*/  IMAD.WIDE.U32 R2, R3, R8, c[0x0][0x188] ;  /* 0x0000620003027625 */ /* 0x000fe200078e0008 */
[----:B------:R-:W-:Y:S01]  /*11ef0*/  PRMT R8, R13, 0x7632, R8 ;  /* 0x000076320d087816 */ /* 0x000fe20000000008 */
[----:B------:R-:W-:Y:S02]  /*11f00*/  STG.E.U16 [R4.64], R13 ;  /* 0x0000000d04007986 */ /* 0x000fe4000c101504 */
[----:B------:R-:W-:Y:S02]  /*11f10*/  IMAD.WIDE.U32 R6, R0, R9, c[0x0][0x190] ;  /* 0x0000640000067625 */ /* 0x000fe400078e0009 */
[----:B------:R-:W-:Y:S04]  /*11f20*/  STG.E.U16 [R2.64], R8 ;  /* 0x0000000802007986 */ /* 0x000fe8000c101504 */
[----:B------:R-:W-:Y:S01]  /*11f30*/  STG.E [R6.64], R12 ;  /* 0x0000000c06007986 */ /* 0x000fe2000c101904 */
[----:B------:R-:W-:Y:S05]  /*11f40*/  EXIT ;  /* 0x000000000000794d */ /* 0x000fea0003800000 */
.L_x_34:
[----:B------:R-:W-:-:S00]  /*11f50*/  BRA `(.L_x_34) ;  /* 0xfffffff000007947 */ /* 0x000fc0000383ffff */
[----:B------:R-:W-:-:S00]  /*11f60*/  NOP ;  /* 0x0000000000007918 */ /* 0x000fc00000000000 */
        /* <DEDUP_REMOVED lines=9> */
.L_x_26590:


//--------------------- .text._ZN2at6native49_GLOBAL__N__b919a28f_16_Normalization_cu_5c38458745unrolled_elementwise_kernel_for_multi_outputsILi3EZZZNS1_34batch_norm_update_stats_and_invertERKNS_6TensorES5_S5_S5_ddlENKUlvE_clEvENKUlvE2_clEvEUlffN3c108BFloat16ES9_E_St5arrayIPcLm7EE23TrivialOffsetCalculatorILi4EjESE_ILi3EjEEEviT0_T1_T2_T3_ --------------------------
	.section	.text._ZN2at6native49_GLOBAL__N__b919a28f_16_Normalization_cu_5c38458745unrolled_elementwise_kernel_for_multi_outputsILi3EZZZNS1_34batch_norm_update_stats_and_invertERKNS_6TensorES5_S5_S5_ddlENKUlvE_clEvENKUlvE2_clEvEUlffN3c108BFloat16ES9_E_St5arrayIPcLm7EE23TrivialOffsetCalculatorILi4EjESE_ILi3EjEEEviT0_T1_T2_T3_,"ax",@progbits
	.sectioninfo	@"SHI_REGISTERS=48"
	.align	128
.text._ZN2at6native49_GLOBAL__N__b919a28f_16_Normalization_cu_5c38458745unrolled_elementwise_kernel_for_multi_outputsILi3EZZZNS1_34batch_norm_update_stats_and_invertERKNS_6TensorES5_S5_S5_ddlENKUlvE_clEvENKUlvE2_clEvEUlffN3c108BFloat16ES9_E_St5arrayIPcLm7EE23TrivialOffsetCalculatorILi4EjESE_ILi3EjEEEviT0_T1_T2_T3_:
        .type           _ZN2at6native49_GLOBAL__N__b919a28f_16_Normalization_cu_5c38458745unrolled_elementwise_kernel_for_multi_outputsILi3EZZZNS1_34batch_norm_update_stats_and_invertERKNS_6TensorES5_S5_S5_ddlENKUlvE_clEvENKUlvE2_clEvEUlffN3c108BFloat16ES9_E_St5arrayIPcLm7EE23TrivialOffsetCalculatorILi4EjESE_ILi3EjEEEviT0_T1_T2_T3_,@function
        .size           _ZN2at6native49_GLOBAL__N__b919a28f_16_Normalization_cu_5c38458745unrolled_elementwise_kernel_for_multi_outputsILi3EZZZNS1_34batch_norm_update_stats_and_invertERKNS_6TensorES5_S5_S5_ddlENKUlvE_clEvENKUlvE2_clEvEUlffN3c108BFloat16ES9_E_St5arrayIPcLm7EE23TrivialOffsetCalculatorILi4EjESE_ILi3EjEEEviT0_T1_T2_T3_,(.L_x_26591 - _ZN2at6native49_GLOBAL__N__b919a28f_16_Normalization_cu_5c38458745unrolled_elementwise_kernel_for_multi_outputsILi3EZZZNS1_34batch_norm_update_stats_and_invertERKNS_6TensorES5_S5_S5_ddlENKUlvE_clEvENKUlvE2_clEvEUlffN3c108BFloat16ES9_E_St5arrayIPcLm7EE23TrivialOffsetCalculatorILi4EjESE_ILi3EjEEEviT0_T1_T2_T3_)
        .other          _ZN2at6native49_GLOBAL__N__b919a28f_16_Normalization_cu_5c38458745unrolled_elementwise_kernel_for_multi_outputsILi3EZZZNS1_34batch_norm_update_stats_and_invertERKNS_6TensorES5_S5_S5_ddlENKUlvE_clEvENKUlvE2_clEvEUlffN3c108BFloat16ES9_E_St5arrayIPcLm7EE23TrivialOffsetCalculatorILi4EjESE_ILi3EjEEEviT0_T1_T2_T3_,@"STO_CUDA_ENTRY STV_DEFAULT"
_ZN2at6native49_GLOBAL__N__b919a28f_16_Normalization_cu_5c38458745unrolled_elementwise_kernel_for_multi_outputsILi3EZZZNS1_34batch_norm_update_stats_and_invertERKNS_6TensorES5_S5_S5_ddlENKUlvE_clEvENKUlvE2_clEvEUlffN3c108BFloat16ES9_E_St5arrayIPcLm7EE23TrivialOffsetCalculatorILi4EjESE_ILi3EjEEEviT0_T1_T2_T3_:
[----:B------:R-:W-:Y:S02]  /*0000*/  IMAD.MOV.U32 R1, RZ, RZ, c[0x0][0x28] ;  /* 0x00000a00ff017624 */ /* 0x000fe400078e00ff */
[----:B------:R-:W0:Y:S01]  /*0010*/  S2UR UR8, SR_CTAID.X ;  /* 0x00000000000879c3 */ /* 0x000e220000002500 */
[----:B------:R-:W1:Y:S01]  /*0020*/  S2R R44, SR_TID.X ;  /* 0x00000000002c7919 */ /* 0x000e620000002100 */
[----:B------:R-:W-:Y:S01]  /*0030*/  UMOV UR4, 0xfffffc00 ;  /* 0xfffffc0000047882 */ /* 0x000fe20000000000 */
[----:B------:R-:W-:Y:S01]  /*0040*/  BSSY B0, `(.L_x_35) ;  /* 0x0000080000007945 */ /* 0x000fe20003800000 */
[----:B------:R-:W-:Y:S01]  /*0050*/  ULDC UR5, c[0x0][0x160] ;  /* 0x0000580000057ab9 */ /* 0x000fe20000000800 */
[----:B------:R-:W-:Y:S01]  /*0060*/  HFMA2.MMA R7, -RZ, RZ, 0, 0 ;  /* 0x00000000ff077435 */ /* 0x000fe200000001ff */
[----:B------:R-:W-:Y:S01]  /*0070*/  ULDC.64 UR6, c[0x0][0x118] ;  /* 0x0000460000067ab9 */ /* 0x000fe20000000a00 */
[----:B------:R-:W-:Y:S01]  /*0080*/  CS2R R42, SRZ ;  /* 0x00000000002a7805 */ /* 0x000fe2000001ff00 */
[----:B------:R-:W-:Y:S01]  /*0090*/  CS2R R40, SRZ ;  /* 0x0000000000287805 */ /* 0x000fe2000001ff00 */
[----:B------:R-:W-:Y:S01]  /*00a0*/  IMAD.MOV.U32 R20, RZ, RZ, RZ ;  /* 0x000000ffff147224 */ /* 0x000fe200078e00ff */
[----:B------:R-:W-:Y:S01]  /*00b0*/  CS2R R38, SRZ ;  /* 0x0000000000267805 */ /* 0x000fe2000001ff00 */
[----:B------:R-:W-:Y:S01]  /*00c0*/  CS2R R36, SRZ ;  /* 0x0000000000247805 */ /* 0x000fe2000001ff00 */
[----:B------:R-:W-:Y:S01]  /*00d0*/  CS2R R34, SRZ ;  /* 0x0000000000227805 */ /* 0x000fe2000001ff00 */
[----:B------:R-:W-:Y:S01]  /*00e0*/  CS2R R32, SRZ ;  /* 0x0000000000207805 */ /* 0x000fe2000001ff00 */
[----:B------:R-:W-:Y:S01]  /*00f0*/  CS2R R18, SRZ ;  /* 0x0000000000127805 */ /* 0x000fe2000001ff00 */
[----:B------:R-:W-:Y:S01]  /*0100*/  PRMT R17, RZ, 0x7610, R17 ;  /* 0x00007610ff117816 */ /* 0x000fe20000000011 */
[----:B------:R-:W-:Y:S01]  /*0110*/  IMAD.MOV.U32 R4, RZ, RZ, RZ ;  /* 0x000000ffff047224 */ /* 0x000fe200078e00ff */
[----:B------:R-:W-:-:S02]  /*0120*/  PRMT R16, RZ, 0x7610, R16 ;  /* 0x00007610ff107816 */ /* 0x000fc40000000010 */
[----:B------:R-:W-:Y:S02]  /*0130*/  PRMT R22, RZ, 0x7610, R22 ;  /* 0x00007610ff167816 */ /* 0x000fe40000000016 */
[----:B------:R-:W-:Y:S02]  /*0140*/  PRMT R45, RZ, 0x7610, R45 ;  /* 0x00007610ff2d7816 */ /* 0x000fe4000000002d */
[----:B------:R-:W-:Y:S01]  /*0150*/  PRMT R15, RZ, 0x7610, R15 ;  /* 0x00007610ff0f7816 */ /* 0x000fe2000000000f */
[----:B0-----:R-:W-:Y:S01]  /*0160*/  UIMAD UR4, UR8, UR4, UR5 ;  /* 0x00000004080472a4 */ /* 0x001fe2000f8e0205 */
[----:B------:R-:W-:Y:S02]  /*0170*/  PRMT R14, RZ, 0x7610, R14 ;  /* 0x00007610ff0e7816 */ /* 0x000fe4000000000e */
[----:B------:R-:W-:Y:S02]  /*0180*/  PRMT R13, RZ, 0x7610, R13 ;  /* 0x00007610ff0d7816 */ /* 0x000fe4000000000d */
[----:B------:R-:W-:-:S02]  /*0190*/  PRMT R12, RZ, 0x7610, R12 ;  /* 0x00007610ff0c7816 */ /* 0x000fc4000000000c */
[----:B-1----:R-:W-:Y:S02]  /*01a0*/  ISETP.GE.AND P0, PT, R44, UR4, PT ;  /* 0x000000042c007c0c */ /* 0x002fe4000bf06270 */
[----:B------:R-:W-:Y:S02]  /*01b0*/  PRMT R11, RZ, 0x7610, R11 ;  /* 0x00007610ff0b7816 */ /* 0x000fe4000000000b */
[----:B------:R-:W-:Y:S02]  /*01c0*/  PRMT R10, RZ, 0x7610, R10 ;  /* 0x00007610ff0a7816 */ /* 0x000fe4000000000a */
[----:B------:R-:W-:Y:S02]  /*01d0*/  PRMT R9, RZ, 0x7610, R9 ;  /* 0x00007610ff097816 */ /* 0x000fe40000000009 */
[----:B------:R-:W-:Y:S02]  /*01e0*/  PRMT R8, RZ, 0x7610, R8 ;  /* 0x00007610ff087816 */ /* 0x000fe40000000008 */
[----:B------:R-:W-:-:S02]  /*01f0*/  PRMT R6, RZ, 0x7610, R6 ;  /* 0x00007610ff067816 */ /* 0x000fc40000000006 */
[----:B------:R-:W-:Y:S02]  /*0200*/  PRMT R5, RZ, 0x7610, R5 ;  /* 0x00007610ff057816 */ /* 0x000fe40000000005 */
[----:B------:R-:W-:Y:S02]  /*0210*/  PRMT R3, RZ, 0x7610, R3 ;  /* 0x00007610ff037816 */ /* 0x000fe40000000003 */
[----:B------:R-:W-:Y:S02]  /*0220*/  PRMT R2, RZ, 0x7610, R2 ;  /* 0x00007610ff027816 */ /* 0x000fe40000000002 */
[----:B------:R-:W-:Y:S01]  /*0230*/  PRMT R0, R0, 0x5410, RZ ;  /* 0x0000541000007816 */ /* 0x000fe200000000ff */
[----:B------:R-:W-:Y:S05]  /*0240*/  @P0 BRA `(.L_x_36) ;  /* 0x000005f000000947 */ /* 0x000fea0003800000 */
[----:B------:R-:W-:Y:S01]  /*0250*/  MOV R21, UR8 ;  /* 0x0000000800157c02 */ /* 0x000fe20008000f00 */
[----:B------:R-:W-:Y:S02]  /*0260*/  IMAD.MOV.U32 R28, RZ, RZ, 0x4 ;  /* 0x00000004ff1c7424 */ /* 0x000fe400078e00ff */
[----:B------:R-:W-:Y:S01]  /*0270*/  IMAD.MOV.U32 R30, RZ, RZ, 0x2 ;  /* 0x00000002ff1e7424 */ /* 0x000fe200078e00ff */
[----:B------:R-:W-:-:S05]  /*0280*/  LEA R21, R21, R44, 0xa ;  /* 0x0000002c15157211 */ /* 0x000fca00078e50ff */
[----:B------:R-:W-:-:S04]  /*0290*/  IMAD.WIDE.U32 R24, R21, R28, c[0x0][0x198] ;  /* 0x0000660015187625 */ /* 0x000fc800078e001c */
[C---:B------:R-:W-:Y:S01]  /*02a0*/  IMAD.WIDE.U32 R2, R21.reuse, R28, c[0x0][0x1a0] ;  /* 0x0000680015027625 */ /* 0x040fe200078e001c */
[----:B------:R0:W5:Y:S03]  /*02b0*/  LDG.E R43, [R24.64] ;  /* 0x00000006182b7981 */ /* 0x000166000c1e1900 */
[CC--:B------:R-:W-:Y:S01]  /*02c0*/  IMAD.WIDE.U32 R26, R21.reuse, R30.reuse, c[0x0][0x1a8] ;  /* 0x00006a00151a7625 */ /* 0x0c0fe200078e001e */
[----:B------:R1:W5:Y:S03]  /*02d0*/  LDG.E R4, [R2.64] ;  /* 0x0000000602047981 */ /* 0x000366000c1e1900 */
[----:B0-----:R-:W-:Y:S01]  /*02e0*/  IMAD.WIDE.U32 R24, R21, R30, c[0x0][0x1b0] ;  /* 0x00006c0015187625 */ /* 0x001fe200078e001e */
[----:B-1----:R0:W5:Y:S04]  /*02f0*/  LDG.E.U16 R3, [R26.64] ;  /* 0x000000061a037981 */ /* 0x002168000c1e1500 */
[----:B------:R0:W5:Y:S01]  /*0300*/  LDG.E.U16 R2, [R24.64] ;  /* 0x0000000618027981 */ /* 0x000162000c1e1500 */
[----:B------:R-:W-:-:S04]  /*0310*/  IADD3 R23, R44, 0x80, RZ ;  /* 0x000000802c177810 */ /* 0x000fc80007ffe0ff */
[----:B------:R-:W-:-:S13]  /*0320*/  ISETP.GE.AND P1, PT, R23, UR4, PT ;  /* 0x0000000417007c0c */ /* 0x000fda000bf26270 */
[----:B------:R-:W-:Y:S05]  /*0330*/  @P1 BRA `(.L_x_36) ;  /* 0x0000050000001947 */ /* 0x000fea0003800000 */
[----:B0-----:R-:W-:-:S05]  /*0340*/  IADD3 R5, R21, 0x80, RZ ;  /* 0x0000008015057810 */ /* 0x001fca0007ffe0ff */
[----:B------:R-:W-:-:S04]  /*0350*/  IMAD.WIDE.U32 R24, R5, R28, c[0x0][0x198] ;  /* 0x0000660005187625 */ /* 0x000fc800078e001c */
[C---:B------:R-:W-:Y:S01]  /*0360*/  IMAD.WIDE.U32 R6, R5.reuse, R28, c[0x0][0x1a0] ;  /* 0x0000680005067625 */ /* 0x040fe200078e001c */
[----:B------:R0:W5:Y:S03]  /*0370*/  LDG.E R19, [R24.64] ;  /* 0x0000000618137981 */ /* 0x000166000c1e1900 */
[CC--:B------:R-:W-:Y:S02]  /*0380*/  IMAD.WIDE.U32 R26, R5.reuse, R30.reuse, c[0x0][0x1a8] ;  /* 0x00006a00051a7625 */ /* 0x0c0fe400078e001e */
[----:B------:R1:W5:Y:S02]  /*0390*/  LDG.E R7, [R6.64] ;  /* 0x0000000606077981 */ /* 0x000364000c1e1900 */
[----:B0-----:R-:W-:Y:S02]  /*03a0*/  IMAD.WIDE.U32 R24, R5, R30, c[0x0][0x1b0] ;  /* 0x00006c0005187625 */ /* 0x001fe400078e001e */
        /* <DEDUP_REMOVED lines=53> */
[----:B0-----:R-:W-:Y:S02]  /*0700*/  IADD3 R20, R44, 0x380, RZ ;  /* 0x000003802c147810 */ /* 0x001fe40007ffe0ff */
[----:B------:R-:W-:Y:S02]  /*0710*/  IADD3 R27, R21, 0x300, RZ ;  /* 0x00000300151b7810 */ /* 0x000fe40007ffe0ff */
[----:B------:R-:W-:-:S03]  /*0720*/  ISETP.GE.AND P1, PT, R20, UR4, PT ;  /* 0x0000000414007c0c */ /* 0x000fc6000bf26270 */
[----:B------:R-:W-:-:S04]  /*0730*/  IMAD.WIDE.U32 R24, R27, R28, c[0x0][0x198] ;  /* 0x000066001b187625 */ /* 0x000fc800078e001c */
[----:B------:R-:W-:Y:S01]  /*0740*/  IMAD.WIDE.U32 R22, R27, R30, c[0x0][0x1a8] ;  /* 0x00006a001b167625 */ /* 0x000fe200078e001e */
[----:B------:R0:W5:Y:S05]  /*0750*/  LDG.E R40, [R24.64] ;  /* 0x0000000618287981 */ /* 0x00016a000c1e1900 */
[----:B------:R-:W-:Y:S01]  /*0760*/  @!P1 IADD3 R31, R21, 0x380, RZ ;  /* 0x00000380151f9810 */ /* 0x000fe20007ffe0ff */
[----:B------:R1:W5:Y:S04]  /*0770*/  LDG.E.U16 R22, [R22.64] ;  /* 0x0000000616167981 */ /* 0x000368000c1e1500 */
[----:B------:R-:W-:-:S04]  /*0780*/  @!P1 IMAD.WIDE.U32 R20, R31, R28, c[0x0][0x198] ;  /* 0x000066001f149625 */ /* 0x000fc800078e001c */
[-C--:B0-----:R-:W-:Y:S01]  /*0790*/  @!P1 IMAD.WIDE.U32 R24, R31, R28.reuse, c[0x0][0x1a0] ;  /* 0x000068001f189625 */ /* 0x081fe200078e001c */
[----:B------:R0:W5:Y:S04]  /*07a0*/  @!P1 LDG.E R42, [R20.64] ;  /* 0x00000006142a9981 */ /* 0x000168000c1e1900 */
[----:B------:R1:W5:Y:S01]  /*07b0*/  @!P1 LDG.E R41, [R24.64] ;  /* 0x0000000618299981 */ /* 0x000362000c1e1900 */
[----:B0-----:R-:W-:-:S04]  /*07c0*/  IMAD.WIDE.U32 R20, R27, R28, c[0x0][0x1a0] ;  /* 0x000068001b147625 */ /* 0x001fc800078e001c */
[-C--:B------:R-:W-:Y:S02]  /*07d0*/  IMAD.WIDE.U32 R26, R27, R30.reuse, c[0x0][0x1b0] ;  /* 0x00006c001b1a7625 */ /* 0x080fe400078e001e */
[----:B------:R1:W5:Y:S02]  /*07e0*/  LDG.E R20, [R20.64] ;  /* 0x0000000614147981 */ /* 0x000364000c1e1900 */
[CC--:B------:R-:W-:Y:S02]  /*07f0*/  @!P1 IMAD.WIDE.U32 R28, R31.reuse, R30.reuse, c[0x0][0x1a8] ;  /* 0x00006a001f1c9625 */ /* 0x0c0fe400078e001e */
[----:B------:R1:W5:Y:S02]  /*0800*/  LDG.E.U16 R45, [R26.64] ;  /* 0x000000061a2d7981 */ /* 0x000364000c1e1500 */
[----:B------:R-:W-:Y:S02]  /*0810*/  @!P1 IMAD.WIDE.U32 R30, R31, R30, c[0x0][0x1b0] ;  /* 0x00006c001f1e9625 */ /* 0x000fe400078e001e */
[----:B------:R1:W5:Y:S04]  /*0820*/  @!P1 LDG.E.U16 R17, [R28.64] ;  /* 0x000000061c119981 */ /* 0x000368000c1e1500 */
[----:B------:R1:W5:Y:S02]  /*0830*/  @!P1 LDG.E.U16 R16, [R30.64] ;  /* 0x000000061e109981 */ /* 0x000364000c1e1500 */
.L_x_36:
[----:B0-----:R-:W-:Y:S05]  /*0840*/  BSYNC B0 ;  /* 0x0000000000007941 */ /* 0x001fea0003800000 */
.L_x_35:
[C---:B-1----:R-:W-:Y:S01]  /*0850*/  IADD3 R24, R44.reuse, 0x100, RZ ;  /* 0x000001002c187810 */ /* 0x042fe20007ffe0ff */
[----:B------:R-:W-:Y:S01]  /*0860*/  BSSY B0, `(.L_x_37) ;  /* 0x000001d000007945 */ /* 0x000fe20003800000 */
[----:B------:R-:W-:-:S02]  /*0870*/  IADD3 R21, R44, 0x80, RZ ;  /* 0x000000802c157810 */ /* 0x000fc40007ffe0ff */
[----:B------:R-:W-:Y:S02]  /*0880*/  ISETP.GE.AND P2, PT, R24, UR4, PT ;  /* 0x0000000418007c0c */ /* 0x000fe4000bf46270 */
[----:B------:R-:W-:Y:S02]  /*0890*/  ISETP.GE.AND P5, PT, R21, UR4, PT ;  /* 0x0000000415007c0c */ /* 0x000fe4000bfa6270 */
[----:B------:R-:W-:Y:S02]  /*08a0*/  P2R R21, PR, RZ, 0x4 ;  /* 0x00000004ff157803 */ /* 0x000fe40000000000 */
[----:B------:R-:W-:Y:S02]  /*08b0*/  MOV R21, c[0x0][0x16c] ;  /* 0x00005b0000157a02 */ /* 0x000fe40000000f00 */
[C---:B------:R-:W-:Y:S02]  /*08c0*/  IADD3 R23, R44.reuse, 0x180, RZ ;  /* 0x000001802c177810 */ /* 0x040fe40007ffe0ff */
[C---:B------:R-:W-:Y:S01]  /*08d0*/  IADD3 R25, R44.reuse, 0x200, RZ ;  /* 0x000002002c197810 */ /* 0x040fe20007ffe0ff */
[----:B------:R-:W-:Y:S01]  /*08e0*/  FADD.FTZ R21, -R21, 1 ;  /* 0x3f80000015157421 */ /* 0x000fe20000010100 */
[----:B------:R-:W-:-:S02]  /*08f0*/  IADD3 R26, R44, 0x280, RZ ;  /* 0x000002802c1a7810 */ /* 0x000fc40007ffe0ff */
[----:B------:R-:W-:Y:S01]  /*0900*/  IADD3 R27, R44, 0x300, RZ ;  /* 0x000003002c1b7810 */ /* 0x000fe20007ffe0ff */
[----:B------:R0:W1:Y:S01]  /*0910*/  R2UR UR5, R21 ;  /* 0x00000000150573c2 */ /* 0x00006200000e0000 */
[----:B------:R-:W-:Y:S02]  /*0920*/  ISETP.GE.AND P1, PT, R23, UR4, PT ;  /* 0x0000000417007c0c */ /* 0x000fe4000bf26270 */
[----:B------:R-:W-:Y:S02]  /*0930*/  P2R R23, PR, RZ, 0x20 ;  /* 0x00000020ff177803 */ /* 0x000fe40000000000 */
[----:B------:R-:W-:Y:S02]  /*0940*/  ISETP.GE.AND P2, PT, R25, UR4, PT ;  /* 0x0000000419007c0c */ /* 0x000fe4000bf46270 */
[----:B------:R-:W-:Y:S02]  /*0950*/  ISETP.GE.AND P3, PT, R26, UR4, PT ;  /* 0x000000041a007c0c */ /* 0x000fe4000bf66270 */
[----:B------:R-:W-:-:S02]  /*0960*/  ISETP.GE.AND P4, PT, R27, UR4, PT ;  /* 0x000000041b007c0c */ /* 0x000fc4000bf86270 */
[----:B------:R-:W-:Y:S01]  /*0970*/  PRMT R0, RZ, 0x7610, R0 ;  /* 0x00007610ff007816 */ /* 0x000fe20000000000 */
[----:B------:R-:W-:Y:S05]  /*0980*/  @P0 BRA `(.L_x_38) ;  /* 0x000000a000000947 */ /* 0x000fea0003800000 */
[C---:B0----5:R-:W-:Y:S01]  /*0990*/  FADD.FTZ R18, R4.reuse, c[0x0][0x170] ;  /* 0x00005c0004127621 */ /* 0x061fe20000010000 */
[----:B------:R-:W-:Y:S01]  /*09a0*/  PRMT R3, RZ, 0x5410, R3 ;  /* 0x00005410ff037816 */ /* 0x000fe20000000003 */
[----:B------:R-:W-:Y:S01]  /*09b0*/  FMUL.FTZ R4, R4, c[0x0][0x168] ;  /* 0x00005a0004047a20 */ /* 0x000fe20000410000 */
[----:B------:R-:W-:-:S03]  /*09c0*/  PRMT R2, RZ, 0x5410, R2 ;  /* 0x00005410ff027816 */ /* 0x000fc60000000002 */
[----:B------:R-:W0:Y:S01]  /*09d0*/  MUFU.RSQ R18, R18 ;  /* 0x0000001200127308 */ /* 0x000e220000001400 */
[----:B-1----:R-:W-:Y:S02]  /*09e0*/  FMUL.FTZ R0, R3, UR5 ;  /* 0x0000000503007c20 */ /* 0x002fe40008410000 */
[----:B------:R-:W-:Y:S02]  /*09f0*/  FMUL.FTZ R3, R2, UR5 ;  /* 0x0000000502037c20 */ /* 0x000fe40008410000 */
[----:B------:R-:W-:Y:S02]  /*0a00*/  FFMA.FTZ R0, R43, c[0x0][0x16c], R0 ;  /* 0x00005b002b007a23 */ /* 0x000fe40000010000 */
[----:B------:R-:W-:-:S05]  /*0a10*/  FFMA.FTZ R3, R4, c[0x0][0x16c], R3 ;  /* 0x00005b0004037a23 */ /* 0x000fca0000010003 */
[----:B------:R-:W-:Y:S02]  /*0a20*/  F2FP.BF16.PACK_AB R0, R3, R0 ;  /* 0x000000000300723e */ /* 0x000fe400000010ff */
.L_x_38:
[----:B0-----:R-:W-:Y:S05]  /*0a30*/  BSYNC B0 ;  /* 0x0000000000007941 */ /* 0x001fea0003800000 */
.L_x_37:
[----:B------:R-:W-:Y:S01]  /*0a40*/  BSSY B0, `(.L_x_39) ;  /* 0x0000010000007945 */ /* 0x000fe20003800000 */
[----:B-----5:R-:W-:Y:S01]  /*0a50*/  HFMA2.MMA R4, -RZ, RZ, 0, 0 ;  /* 0x00000000ff047435 */ /* 0x020fe200000001ff */
[----:B------:R-:W-:Y:S01]  /*0a60*/  IMAD.MOV.U32 R21, RZ, RZ, RZ ;  /* 0x000000ffff157224 */ /* 0x000fe200078e00ff */
[----:B------:R-:W-:Y:S02]  /*0a70*/  PRMT R2, R2, 0x5410, RZ ;  /* 0x0000541002027816 */ /* 0x000fe400000000ff */
[----:B------:R-:W-:Y:S01]  /*0a80*/  PRMT R3, RZ, 0x5410, RZ ;  /* 0x00005410ff037816 */ /* 0x000fe200000000ff */
[----:B------:R-:W-:Y:S05]  /*0a90*/  @P5 BRA `(.L_x_40) ;  /* 0x000000a000005947 */ /* 0x000fea0003800000 */
[C---:B------:R-:W-:Y:S01]  /*0aa0*/  FADD.FTZ R4, R7.reuse, c[0x0][0x170] ;  /* 0x00005c0007047621 */ /* 0x040fe20000010000 */
        /* <DEDUP_REMOVED lines=9> */
.L_x_40:
[----:B------:R-:W-:Y:S05]  /*0b40*/  BSYNC B0 ;  /* 0x0000000000007941 */ /* 0x000fea0003800000 */
.L_x_39:
[----:B------:R-:W-:Y:S01]  /*0b50*/  ISETP.GE.AND P6, PT, R24, UR4, PT ;  /* 0x0000000418007c0c */ /* 0x000fe2000bfc6270 */
[----:B------:R-:W-:Y:S01]  /*0b60*/  BSSY B0, `(.L_x_41) ;  /* 0x000000d000007945 */ /* 0x000fe20003800000 */
[----:B------:R-:W-:-:S11]  /*0b70*/  PRMT R2, RZ, 0x7610, R2 ;  /* 0x00007610ff027816 */ /* 0x000fd60000000002 */
[----:B------:R-:W-:Y:S05]  /*0b80*/  @P6 BRA `(.L_x_42) ;  /* 0x000000a000006947 */ /* 0x000fea0003800000 */
[C---:B------:R-:W-:Y:S01]  /*0b90*/  FADD.FTZ R21, R32.reuse, c[0x0][0x170] ;  /* 0x00005c0020157621 */ /* 0x040fe20000010000 */
[----:B------:R-:W-:Y:S01]  /*0ba0*/  PRMT R9, RZ, 0x5410, R9 ;  /* 0x00005410ff097816 */ /* 0x000fe20000000009 */
[----:B------:R-:W-:Y:S01]  /*0bb0*/  FMUL.FTZ R32, R32, c[0x0][0x168] ;  /* 0x00005a0020207a20 */ /* 0x000fe20000410000 */
[----:B------:R-:W-:-:S03]  /*0bc0*/  PRMT R8, RZ, 0x5410, R8 ;  /* 0x00005410ff087816 */ /* 0x000fc60000000008 */
[----:B------:R-:W2:Y:S01]  /*0bd0*/  MUFU.RSQ R21, R21 ;  /* 0x0000001500157308 */ /* 0x000ea20000001400 */
[----:B-1----:R-:W-:Y:S02]  /*0be0*/  FMUL.FTZ R2, R9, UR5 ;  /* 0x0000000509027c20 */ /* 0x002fe40008410000 */
[----:B------:R-:W-:Y:S02]  /*0bf0*/  FMUL.FTZ R5, R8, UR5 ;  /* 0x0000000508057c20 */ /* 0x000fe40008410000 */
[----:B------:R-:W-:Y:S02]  /*0c00*/  FFMA.FTZ R2, R33, c[0x0][0x16c], R2 ;  /* 0x00005b0021027a23 */ /* 0x000fe40000010002 */
[----:B------:R-:W-:-:S05]  /*0c10*/  FFMA.FTZ R5, R32, c[0x0][0x16c], R5 ;  /* 0x00005b0020057a23 */ /* 0x000fca0000010005 */
[----:B------:R-:W-:Y:S02]  /*0c20*/  F2FP.BF16.PACK_AB R2, R5, R2 ;  /* 0x000000020502723e */ /* 0x000fe400000010ff */
.L_x_42:
[----:B------:R-:W-:Y:S05]  /*0c30*/  BSYNC B0 ;  /* 0x0000000000007941 */ /* 0x000fea0003800000 */
.L_x_41:
[----:B------:R-:W-:Y:S01]  /*0c40*/  BSSY B0, `(.L_x_43) ;  /* 0x0000010000007945 */ /* 0x000fe20003800000 */
[----:B------:R-:W-:Y:S01]  /*0c50*/  IMAD.MOV.U32 R5, RZ, RZ, RZ ;  /* 0x000000ffff057224 */ /* 0x000fe200078e00ff */
[----:B------:R-:W-:Y:S02]  /*0c60*/  MOV R6, RZ ;  /* 0x000000ff00067202 */ /* 0x000fe40000000f00 */
[----:B------:R-:W-:Y:S02]  /*0c70*/  PRMT R8, R8, 0x5410, RZ ;  /* 0x0000541008087816 */ /* 0x000fe400000000ff */
[----:B------:R-:W-:Y:S01]  /*0c80*/  PRMT R7, RZ, 0x5410, RZ ;  /* 0x00005410ff077816 */ /* 0x000fe200000000ff */
[----:B------:R-:W-:Y:S05]  /*0c90*/  @P1 BRA `(.L_x_44) ;  /* 0x000000a000001947 */ /* 0x000fea0003800000 */
[----:B------:R-:W-:Y:S01]  /*0ca0*/  PRMT R6, RZ, 0x5410, R10 ;  /* 0x00005410ff067816 */ /* 0x000fe2000000000a */
[C---:B------:R-:W-:Y:S01]  /*0cb0*/  FADD.FTZ R19, R34.reuse, c[0x0][0x170] ;  /* 0x00005c0022137621 */ /* 0x040fe20000010000 */
[----:B------:R-:W-:Y:S01]  /*0cc0*/  PRMT R11, RZ, 0x5410, R11 ;  /* 0x00005410ff0b7816 */ /* 0x000fe2000000000b */
[----:B------:R-:W-:-:S02]  /*0cd0*/  FMUL.FTZ R34, R34, c[0x0][0x168] ;  /* 0x00005a0022227a20 */ /* 0x000fc40000410000 */
[----:B-1----:R-:W-:Y:S02]  /*0ce0*/  FMUL.FTZ R9, R6, UR5 ;  /* 0x0000000506097c20 */ /* 0x002fe40008410000 */
[----:B------:R1:W3:Y:S01]  /*0cf0*/  MUFU.RSQ R6, R19 ;  /* 0x0000001300067308 */ /* 0x0002e20000001400 */
[----:B------:R-:W-:Y:S02]  /*0d00*/  FMUL.FTZ R10, R11, UR5 ;  /* 0x000000050b0a7c20 */ /* 0x000fe40008410000 */
[----:B------:R-:W-:Y:S02]  /*0d10*/  FFMA.FTZ R34, R34, c[0x0][0x16c], R9 ;  /* 0x00005b0022227a23 */ /* 0x000fe40000010009 */
[----:B------:R-:W-:-:S05]  /*0d20*/  FFMA.FTZ R7, R35, c[0x0][0x16c], R10 ;  /* 0x00005b0023077a23 */ /* 0x000fca000001000a */
[----:B------:R-:W-:Y:S02]  /*0d30*/  F2FP.BF16.PACK_AB R7, R34, R7 ;  /* 0x000000072207723e */ /* 0x000fe400000010ff */
.L_x_44:
[----:B-1----:R-:W-:Y:S05]  /*0d40*/  BSYNC B0 ;  /* 0x0000000000007941 */ /* 0x002fea0003800000 */
.L_x_43:
[----:B------:R-:W-:Y:S01]  /*0d50*/  BSSY B0, `(.L_x_45) ;  /* 0x000000d000007945 */ /* 0x000fe20003800000 */
[----:B------:R-:W-:Y:S01]  /*0d60*/  PRMT R8, RZ, 0x7610, R8 ;  /* 0x00007610ff087816 */ /* 0x000fe20000000008 */
[----:B------:R-:W-:Y:S05]  /*0d70*/  @P2 BRA `(.L_x_46) ;  /* 0x000000a000002947 */ /* 0x000fea0003800000 */
[C---:B------:R-:W-:Y:S01]  /*0d80*/  FADD.FTZ R5, R36.reuse, c[0x0][0x170] ;  /* 0x00005c0024057621 */ /* 0x040fe20000010000 */
[----:B------:R-:W-:Y:S01]  /*0d90*/  PRMT R13, RZ, 0x5410, R13 ;  /* 0x00005410ff0d7816 */ /* 0x000fe2000000000d */
[----:B------:R-:W-:Y:S01]  /*0da0*/  FMUL.FTZ R36, R36, c[0x0][0x168] ;  /* 0x00005a0024247a20 */ /* 0x000fe20000410000 */
[----:B------:R-:W-:-:S03]  /*0db0*/  PRMT R12, RZ, 0x5410, R12 ;  /* 0x00005410ff0c7816 */ /* 0x000fc6000000000c */
[----:B------:R-:W1:Y:S01]  /*0dc0*/  MUFU.RSQ R5, R5 ;  /* 0x0000000500057308 */ /* 0x000e620000001400 */
[----:B------:R-:W-:Y:S02]  /*0dd0*/  FMUL.FTZ R8, R13, UR5 ;  /* 0x000000050d087c20 */ /* 0x000fe40008410000 */
[----:B------:R-:W-:Y:S02]  /*0de0*/  FMUL.FTZ R9, R12, UR5 ;  /* 0x000000050c097c20 */ /* 0x000fe40008410000 */
[----:B------:R-:W-:Y:S02]  /*0df0*/  FFMA.FTZ R8, R37, c[0x0][0x16c], R8 ;  /* 0x00005b0025087a23 */ /* 0x000fe40000010008 */
[----:B------:R-:W-:-:S05]  /*0e00*/  FFMA.FTZ R9, R36, c[0x0][0x16c], R9 ;  /* 0x00005b0024097a23 */ /* 0x000fca0000010009 */
[----:B------:R-:W-:Y:S02]  /*0e10*/  F2FP.BF16.PACK_AB R8, R9, R8 ;  /* 0x000000080908723e */ /* 0x000fe400000010ff */
.L_x_46:
[----:B------:R-:W-:Y:S05]  /*0e20*/  BSYNC B0 ;  /* 0x0000000000007941 */ /* 0x000fea0003800000 */
.L_x_45:
[----:B------:R-:W-:Y:S01]  /*0e30*/  BSSY B0, `(.L_x_47) ;  /* 0x0000011000007945 */ /* 0x000fe20003800000 */
[----:B------:R-:W-:Y:S01]  /*0e40*/  HFMA2.MMA R10, -RZ, RZ, 0, 0 ;  /* 0x00000000ff0a7435 */ /* 0x000fe200000001ff */
[----:B------:R-:W-:Y:S01]  /*0e50*/  IMAD.MOV.U32 R9, RZ, RZ, RZ ;  /* 0x000000ffff097224 */ /* 0x000fe200078e00ff */
[----:B------:R-:W-:Y:S02]  /*0e60*/  IADD3 R24, R44, 0x380, RZ ;  /* 0x000003802c187810 */ /* 0x000fe40007ffe0ff */
[----:B------:R-:W-:Y:S02]  /*0e70*/  PRMT R12, R12, 0x5410, RZ ;  /* 0x000054100c0c7816 */ /* 0x000fe400000000ff */
[----:B------:R-:W-:Y:S01]  /*0e80*/  PRMT R11, RZ, 0x5410, RZ ;  /* 0x00005410ff0b7816 */ /* 0x000fe200000000ff */
[----:B------:R-:W-:Y:S05]  /*0e90*/  @P3 BRA `(.L_x_48) ;  /* 0x000000a000003947 */ /* 0x000fea0003800000 */
[----:B------:R-:W-:Y:S01]  /*0ea0*/  PRMT R10, RZ, 0x5410, R14 ;  /* 0x00005410ff0a7816 */ /* 0x000fe2000000000e */
[C---:B------:R-:W-:Y:S01]  /*0eb0*/  FADD.FTZ R19, R38.reuse, c[0x0][0x170] ;  /* 0x00005c0026137621 */ /* 0x040fe20000010000 */
[----:B------:R-:W-:Y:S01]  /*0ec0*/  PRMT R15, RZ, 0x5410, R15 ;  /* 0x00005410ff0f7816 */ /* 0x000fe2000000000f */
[----:B------:R-:W-:-:S02]  /*0ed0*/  FMUL.FTZ R38, R38, c[0x0][0x168] ;  /* 0x00005a0026267a20 */ /* 0x000fc40000410000 */
[----:B------:R-:W-:Y:S02]  /*0ee0*/  FMUL.FTZ R13, R10, UR5 ;  /* 0x000000050a0d7c20 */ /* 0x000fe40008410000 */
[----:B------:R4:W3:Y:S01]  /*0ef0*/  MUFU.RSQ R10, R19 ;  /* 0x00000013000a7308 */ /* 0x0008e20000001400 */
[----:B------:R-:W-:Y:S02]  /*0f00*/  FMUL.FTZ R14, R15, UR5 ;  /* 0x000000050f0e7c20 */ /* 0x000fe40008410000 */
[----:B------:R-:W-:Y:S02]  /*0f10*/  FFMA.FTZ R38, R38, c[0x0][0x16c], R13 ;  /* 0x00005b0026267a23 */ /* 0x000fe4000001000d */
[----:B------:R-:W-:-:S05]  /*0f20*/  FFMA.FTZ R11, R39, c[0x0][0x16c], R14 ;  /* 0x00005b00270b7a23 */ /* 0x000fca000001000e */
[----:B------:R-:W-:Y:S02]  /*0f30*/  F2FP.BF16.PACK_AB R11, R38, R11 ;  /* 0x0000000b260b723e */ /* 0x000fe400000010ff */
.L_x_48:
[----:B----4-:R-:W-:Y:S05]  /*0f40*/  BSYNC B0 ;  /* 0x0000000000007941 */ /* 0x010fea0003800000 */
.L_x_47:
[----:B------:R-:W-:Y:S01]  /*0f50*/  BSSY B0, `(.L_x_49) ;  /* 0x000000e000007945 */ /* 0x000fe20003800000 */
[----:B------:R-:W-:Y:S01]  /*0f60*/  IMAD.MOV.U32 R13, RZ, RZ, RZ ;  /* 0x000000ffff0d7224 */ /* 0x000fe200078e00ff */
[----:B------:R-:W-:Y:S01]  /*0f70*/  PRMT R12, RZ, 0x7610, R12 ;  /* 0x00007610ff0c7816 */ /* 0x000fe2000000000c */
[----:B------:R-:W-:Y:S05]  /*0f80*/  @P4 BRA `(.L_x_50) ;  /* 0x000000a000004947 */ /* 0x000fea0003800000 */
[C---:B------:R-:W-:Y:S01]  /*0f90*/  FADD.FTZ R9, R20.reuse, c[0x0][0x170] ;  /* 0x00005c0014097621 */ /* 0x040fe20000010000 */
[----:B------:R-:W-:Y:S01]  /*0fa0*/  PRMT R22, RZ, 0x5410, R22 ;  /* 0x00005410ff167816 */ /* 0x000fe20000000016 */
[----:B------:R-:W-:Y:S01]  /*0fb0*/  FMUL.FTZ R20, R20, c[0x0][0x168] ;  /* 0x00005a0014147a20 */ /* 0x000fe20000410000 */
[----:B------:R-:W-:-:S03]  /*0fc0*/  PRMT R45, RZ, 0x5410, R45 ;  /* 0x00005410ff2d7816 */ /* 0x000fc6000000002d */
[----:B------:R-:W4:Y:S01]  /*0fd0*/  MUFU.RSQ R9, R9 ;  /* 0x0000000900097308 */ /* 0x000f220000001400 */
[----:B------:R-:W-:Y:S02]  /*0fe0*/  FMUL.FTZ R15, R22, UR5 ;  /* 0x00000005160f7c20 */ /* 0x000fe40008410000 */
[----:B------:R-:W-:Y:S02]  /*0ff0*/  FMUL.FTZ R45, R45, UR5 ;  /* 0x000000052d2d7c20 */ /* 0x000fe40008410000 */
[----:B------:R-:W-:Y:S02]  /*1000*/  FFMA.FTZ R12, R40, c[0x0][0x16c], R15 ;  /* 0x00005b00280c7a23 */ /* 0x000fe4000001000f */
[----:B------:R-:W-:-:S05]  /*1010*/  FFMA.FTZ R45, R20, c[0x0][0x16c], R45 ;  /* 0x00005b00142d7a23 */ /* 0x000fca000001002d */
[----:B------:R-:W-:Y:S02]  /*1020*/  F2FP.BF16.PACK_AB R12, R45, R12 ;  /* 0x0000000c2d0c723e */ /* 0x000fe400000010ff */
.L_x_50:
[----:B------:R-:W-:Y:S05]  /*1030*/  BSYNC B0 ;  /* 0x0000000000007941 */ /* 0x000fea0003800000 */
.L_x_49:
[----:B------:R-:W-:Y:S01]  /*1040*/  ISETP.GE.AND P5, PT, R24, UR4, PT ;  /* 0x0000000418007c0c */ /* 0x000fe2000bfa6270 */
        /* <DEDUP_REMOVED lines=13> */
.L_x_52:
[----:B------:R-:W-:Y:S05]  /*1120*/  BSYNC B0 ;  /* 0x0000000000007941 */ /* 0x000fea0003800000 */
.L_x_51:
[----:B------:R-:W-:Y:S05]  /*1130*/  @P0 EXIT ;  /* 0x000000000000094d */ /* 0x000fea0003800000 */
[----:B------:R-:W-:Y:S01]  /*1140*/  MOV R17, UR8 ;  /* 0x0000000800117c02 */ /* 0x000fe20008000f00 */
[----:B------:R-:W-:Y:S01]  /*1150*/  IMAD.MOV.U32 R15, RZ, RZ, 0x2 ;  /* 0x00000002ff0f7424 */ /* 0x000fe200078e00ff */
[----:B------:R-:W-:Y:S02]  /*1160*/  ISETP.NE.AND P0, PT, R23, RZ, PT ;  /* 0x000000ff1700720c */ /* 0x000fe40003f05270 */
[----:B------:R-:W-:Y:S01]  /*1170*/  LEA R44, R17, R44, 0xa ;  /* 0x0000002c112c7211 */ /* 0x000fe200078e50ff */
[----:B------:R-:W-:Y:S01]  /*1180*/  IMAD.MOV.U32 R17, RZ, RZ, 0x4 ;  /* 0x00000004ff117424 */ /* 0x000fe200078e00ff */
[----:B------:R-:W-:-:S03]  /*1190*/  PRMT R16, R0, 0x7632, R16 ;  /* 0x0000763200107816 */ /* 0x000fc60000000010 */
[----:B------:R-:W-:-:S04]  /*11a0*/  IMAD.WIDE.U32 R22, R44, R15, c[0x0][0x180] ;  /* 0x000060002c167625 */ /* 0x000fc800078e000f */
[C---:B------:R-:W-:Y:S01]  /*11b0*/  IMAD.WIDE.U32 R24, R44.reuse, R15, c[0x0][0x188] ;  /* 0x000062002c187625 */ /* 0x040fe200078e000f */
[----:B------:R4:W-:Y:S03]  /*11c0*/  STG.E.U16 [R22.64], R0 ;  /* 0x0000000016007986 */ /* 0x0009e6000c101506 */
[----:B------:R-:W-:Y:S01]  /*11d0*/  IMAD.WIDE.U32 R26, R44, R17, c[0x0][0x190] ;  /* 0x000064002c1a7625 */ /* 0x000fe200078e0011 */
[----:B------:R4:W-:Y:S04]  /*11e0*/  STG.E.U16 [R24.64], R16 ;  /* 0x0000001018007986 */ /* 0x0009e8000c101506 */
[----:B------:R4:W-:Y:S01]  /*11f0*/  STG.E [R26.64], R18 ;  /* 0x000000121a007986 */ /* 0x0009e2000c101906 */
[----:B------:R-:W-:Y:S05]  /*1200*/  @P0 EXIT ;  /* 0x000000000000094d */ /* 0x000fea0003800000 */
[----:B----4-:R-:W-:Y:S02]  /*1210*/  IADD3 R24, R44, 0x80, RZ ;  /* 0x000000802c187810 */ /* 0x010fe40007ffe0ff */
[----:B------:R-:W-:-:S03]  /*1220*/  PRMT R0, R3, 0x7632, R0 ;  /* 0x0000763203007816 */ /* 0x000fc60000000000 */
[----:B------:R-:W-:-:S04]  /*1230*/  IMAD.WIDE.U32 R18, R24, R15, c[0x0][0x180] ;  /* 0x0000600018127625 */ /* 0x000fc800078e000f */
[C---:B------:R-:W-:Y:S01]  /*1240*/  IMAD.WIDE.U32 R22, R24.reuse, R15, c[0x0][0x188] ;  /* 0x0000620018167625 */ /* 0x040fe200078e000f */
[----:B------:R4:W-:Y:S03]  /*1250*/  STG.E.U16 [R18.64], R3 ;  /* 0x0000000312007986 */ /* 0x0009e6000c101506 */
[----:B------:R-:W-:Y:S01]  /*1260*/  IMAD.WIDE.U32 R24, R24, R17, c[0x0][0x190] ;  /* 0x0000640018187625 */ /* 0x000fe200078e0011 */
[----:B------:R4:W-:Y:S04]  /*1270*/  STG.E.U16 [R22.64], R0 ;  /* 0x0000000016007986 */ /* 0x0009e8000c101506 */
[----:B0-----:R4:W-:Y:S01]  /*1280*/  STG.E [R24.64], R4 ;  /* 0x0000000418007986 */ /* 0x0019e2000c101906 */
[----:B------:R-:W-:Y:S05]  /*1290*/  @P6 EXIT ;  /* 0x000000000000694d */ /* 0x000fea0003800000 */
[----:B----4-:R-:W-:Y:S02]  /*12a0*/  IADD3 R22, R44, 0x100, RZ ;  /* 0x000001002c167810 */ /* 0x010fe40007ffe0ff */
[----:B------:R-:W-:-:S02]  /*12b0*/  PRMT R0, R2, 0x7610, R0 ;  /* 0x0000761002007816 */ /* 0x000fc40000000000 */
[----:B------:R-:W-:Y:S01]  /*12c0*/  PRMT R4, R2, 0x7632, R4 ;  /* 0x0000763202047816 */ /* 0x000fe20000000004 */
[----:B------:R-:W-:-:S04]  /*12d0*/  IMAD.WIDE.U32 R2, R22, R15, c[0x0][0x180] ;  /* 0x0000600016027625 */ /* 0x000fc800078e000f */
[C---:B------:R-:W-:Y:S01]  /*12e0*/  IMAD.WIDE.U32 R18, R22.reuse, R15, c[0x0][0x188] ;  /* 0x0000620016127625 */ /* 0x040fe200078e000f */
[----:B------:R0:W-:Y:S03]  /*12f0*/  STG.E.U16 [R2.64], R0 ;  /* 0x0000000002007986 */ /* 0x0001e6000c101506 */
[----:B------:R-:W-:Y:S01]  /*1300*/  IMAD.WIDE.U32 R22, R22, R17, c[0x0][0x190] ;  /* 0x0000640016167625 */ /* 0x000fe200078e0011 */
[----:B------:R0:W-:Y:S04]  /*1310*/  STG.E.U16 [R18.64], R4 ;  /* 0x0000000412007986 */ /* 0x0001e8000c101506 */
[----:B--2---:R0:W-:Y:S01]  /*1320*/  STG.E [R22.64], R21 ;  /* 0x0000001516007986 */ /* 0x0041e2000c101906 */
[----:B------:R-:W-:Y:S05]  /*1330*/  @P1 EXIT ;  /* 0x000000000000194d */ /* 0x000fea0003800000 */
[----:B------:R-:W-:Y:S02]  /*1340*/  IADD3 R20, R44, 0x180, RZ ;  /* 0x000001802c147810 */ /* 0x000fe40007ffe0ff */
[----:B0-----:R-:W-:-:S03]  /*1350*/  PRMT R0, R7, 0x7632, R0 ;  /* 0x0000763207007816 */ /* 0x001fc60000000000 */
[----:B------:R-:W-:-:S04]  /*1360*/  IMAD.WIDE.U32 R2, R20, R15, c[0x0][0x180] ;  /* 0x0000600014027625 */ /* 0x000fc800078e000f */
[C---:B------:R-:W-:Y:S01]  /*1370*/  IMAD.WIDE.U32 R18, R20.reuse, R15, c[0x0][0x188] ;  /* 0x0000620014127625 */ /* 0x040fe200078e000f */
[----:B------:R0:W-:Y:S03]  /*1380*/  STG.E.U16 [R2.64], R7 ;  /* 0x0000000702007986 */ /* 0x0001e6000c101506 */
[----:B------:R-:W-:Y:S01]  /*1390*/  IMAD.WIDE.U32 R20, R20, R17, c[0x0][0x190] ;  /* 0x0000640014147625 */ /* 0x000fe200078e0011 */
[----:B------:R0:W-:Y:S04]  /*13a0*/  STG.E.U16 [R18.64], R0 ;  /* 0x0000000012007986 */ /* 0x0001e8000c101506 */
[----:B---3--:R0:W-:Y:S01]  /*13b0*/  STG.E [R20.64], R6 ;  /* 0x0000000614007986 */ /* 0x0081e2000c101906 */
[----:B------:R-:W-:Y:S05]  /*13c0*/  @P2 EXIT ;  /* 0x000000000000294d */ /* 0x000fea0003800000 */
[----:B0-----:R-:W-:Y:S02]  /*13d0*/  IADD3 R18, R44, 0x200, RZ ;  /* 0x000002002c127810 */ /* 0x001fe40007ffe0ff */
[----:B------:R-:W-:-:S03]  /*13e0*/  PRMT R0, R8, 0x7632, R0 ;  /* 0x0000763208007816 */ /* 0x000fc60000000000 */
[----:B------:R-:W-:-:S04]  /*13f0*/  IMAD.WIDE.U32 R2, R18, R15, c[0x0][0x180] ;  /* 0x0000600012027625 */ /* 0x000fc800078e000f */
[C---:B------:R-:W-:Y:S01]  /*1400*/  IMAD.WIDE.U32 R6, R18.reuse, R15, c[0x0][0x188] ;  /* 0x0000620012067625 */ /* 0x040fe200078e000f */
[----:B------:R0:W-:Y:S03]  /*1410*/  STG.E.U16 [R2.64], R8 ;  /* 0x0000000802007986 */ /* 0x0001e6000c101506 */
[----:B------:R-:W-:Y:S01]  /*1420*/  IMAD.WIDE.U32 R18, R18, R17, c[0x0][0x190] ;  /* 0x0000640012127625 */ /* 0x000fe200078e0011 */
[----:B------:R0:W-:Y:S04]  /*1430*/  STG.E.U16 [R6.64], R0 ;  /* 0x0000000006007986 */ /* 0x0001e8000c101506 */
[----:B-1----:R0:W-:Y:S01]  /*1440*/  STG.E [R18.64], R5 ;  /* 0x0000000512007986 */ /* 0x0021e2000c101906 */
        /* <DEDUP_REMOVED lines=23> */
[----:B------:R-:W-:Y:S03]  /*15c0*/  STG.E.U16 [R2.64], R14 ;  /* 0x0000000e02007986 */ /* 0x000fe6000c101506 */
[----:B------:R-:W-:Y:S01]  /*15d0*/  IMAD.WIDE.U32 R6, R6, R17, c[0x0][0x190] ;  /* 0x0000640006067625 */ /* 0x000fe200078e0011 */
[----:B------:R-:W-:Y:S04]  /*15e0*/  STG.E.U16 [R4.64], R0 ;  /* 0x0000000004007986 */ /* 0x000fe8000c101506 */
[----:B------:R-:W-:Y:S01]  /*15f0*/  STG.E [R6.64], R13 ;  /* 0x0000000d06007986 */ /* 0x000fe2000c101906 */
[----:B------:R-:W-:Y:S05]  /*1600*/  EXIT ;  /* 0x000000000000794d */ /* 0x000fea0003800000 */
.L_x_53:
        /* <DEDUP_REMOVED lines=15> */
.L_x_26591:


//--------------------- .text._ZN2at6native49_GLOBAL__N__b919a28f_16_Normalization_cu_5c38458745unrolled_elementwise_kernel_for_multi_outputsILi3EZZZNS1_34batch_norm_update_stats_and_invertERKNS_6TensorES5_S5_S5_ddlENKUlvE_clEvENKUlvE1_clEvEUlffN3c104HalfES9_E_St5arrayIPcLm7EE16OffsetCalculatorILi4EjLb0EESE_ILi3EjLb0EEEEviT0_T1_T2_T3_ --------------------------
	.section	.text._ZN2at6native49_GLOBAL__N__b919a28f_16_Normalization_cu_5c38458745unrolled_elementwise_kernel_for_multi_outputsILi3EZZZNS1_34batch_norm_update_stats_and_invertERKNS_6TensorES5_S5_S5_ddlENKUlvE_clEvENKUlvE1_clEvEUlffN3c104HalfES9_E_St5arrayIPcLm7EE16OffsetCalculatorILi4EjLb0EESE_ILi3EjLb0EEEEviT0_T1_T2_T3_,"ax",@progbits
	.sectioninfo	@"SHI_REGISTERS=48"
	.align	128
.text._ZN2at6native49_GLOBAL__N__b919a28f_16_Normalization_cu_5c38458745unrolled_elementwise_kernel_for_multi_outputsILi3EZZZNS1_34batch_norm_update_stats_and_invertERKNS_6TensorES5_S5_S5_ddlENKUlvE_clEvENKUlvE1_clEvEUlffN3c104HalfES9_E_St5arrayIPcLm7EE16OffsetCalculatorILi4EjLb0EESE_ILi3EjLb0EEEEviT0_T1_T2_T3_:
        .type           _ZN2at6native49_GLOBAL__N__b919a28f_16_Normalization_cu_5c38458745unrolled_elementwise_kernel_for_multi_outputsILi3EZZZNS1_34batch_norm_update_stats_and_invertERKNS_6TensorES5_S5_S5_ddlENKUlvE_clEvENKUlvE1_clEvEUlffN3c104HalfES9_E_St5arrayIPcLm7EE16OffsetCalculatorILi4EjLb0EESE_ILi3EjLb0EEEEviT0_T1_T2_T3_,@function
        .size           _ZN2at6native49_GLOBAL__N__b919a28f_16_Normalization_cu_5c38458745unrolled_elementwise_kernel_for_multi_outputsILi3EZZZNS1_34batch_norm_update_stats_and_invertERKNS_6TensorES5_S5_S5_ddlENKUlvE_clEvENKUlvE1_clEvEUlffN3c104HalfES9_E_St5arrayIPcLm7EE16OffsetCalculatorILi4EjLb0EESE_ILi3EjLb0EEEEviT0_T1_T2_T3_,(.L_x_26592 - _ZN2at6native49_GLOBAL__N__b919a28f_16_Normalization_cu_5c38458745unrolled_elementwise_kernel_for_multi_outputsILi3EZZZNS1_34batch_norm_update_stats_and_invertERKNS_6TensorES5_S5_S5_ddlENKUlvE_clEvENKUlvE1_clEvEUlffN3c104HalfES9_E_St5arrayIPcLm7EE16OffsetCalculatorILi4EjLb0EESE_ILi3EjLb0EEEEviT0_T1_T2_T3_)
        .other          _ZN2at6native49_GLOBAL__N__b919a28f_16_Normalization_cu_5c38458745unrolled_elementwise_kernel_for_multi_outputsILi3EZZZNS1_34batch_norm_update_stats_and_invertERKNS_6TensorES5_S5_S5_ddlENKUlvE_clEvENKUlvE1_clEvEUlffN3c104HalfES9_E_St5arrayIPcLm7EE16OffsetCalculatorILi4EjLb0EESE_ILi3EjLb0EEEEviT0_T1_T2_T3_,@"STO_CUDA_ENTRY STV_DEFAULT"
_ZN2at6native49_GLOBAL__N__b919a28f_16_Normalization_cu_5c38458745unrolled_elementwise_kernel_for_multi_outputsILi3EZZZNS1_34batch_norm_update_stats_and_invertERKNS_6TensorES5_S5_S5_ddlENKUlvE_clEvENKUlvE1_clEvEUlffN3c104HalfES9_E_St5arrayIPcLm7EE16OffsetCalculatorILi4EjLb0EESE_ILi3EjLb0EEEEviT0_T1_T2_T3_:
        /* <DEDUP_REMOVED lines=319> */
.L_x_56:
        /* <DEDUP_REMOVED lines=291> */
.L_x_57:
        /* <DEDUP_REMOVED lines=289> */
.L_x_58:
        /* <DEDUP_REMOVED lines=289> */
.L_x_59:
        /* <DEDUP_REMOVED lines=289> */
.L_x_60:
        /* <DEDUP_REMOVED lines=290> */
.L_x_61:
        /* <DEDUP_REMOVED lines=289> */
.L_x_62:
        /* <DEDUP_REMOVED lines=288> */
.L_x_63:
        /* <DEDUP_REMOVED lines=8> */
.L_x_55:
[----:B-1----:R-:W-:Y:S05]  /*9300*/  BSYNC B0 ;  /* 0x0000000000007941 */ /* 0x002fea0003800000 */
.L_x_54:
        /* <DEDUP_REMOVED lines=10> */
[----:B------:R-:W-:Y:S01]  /*93b0*/  HADD2.F32 R3, -RZ, R38.H0_H0 ;  /* 0x20000026ff037230 */ /* 0x000fe20000004100 */
[----:B------:R-:W-:Y:S01]  /*93c0*/  FMUL.FTZ R40, R40, c[0x0][0x168] ;  /* 0x00005a0028287a20 */ /* 0x000fe20000410000 */
[----:B------:R-:W-:-:S03]  /*93d0*/  HADD2.F32 R39, -RZ, R39.H0_H0 ;  /* 0x20000027ff277230 */ /* 0x000fc60000004100 */
[----:B------:R-:W0:Y:S01]  /*93e0*/  MUFU.RSQ R4, R4 ;  /* 0x0000000400047308 */ /* 0x000e220000001400 */
[C---:B------:R-:W-:Y:S02]  /*93f0*/  FMUL.FTZ R6, R2.reuse, R3 ;  /* 0x0000000302067220 */ /* 0x040fe40000410000 */
[----:B------:R-:W-:Y:S02]  /*9400*/  FMUL.FTZ R39, R2, R39 ;  /* 0x0000002702277220 */ /* 0x000fe40000410000 */
[----:B------:R-:W-:Y:S02]  /*9410*/  FFMA.FTZ R3, R37, c[0x0][0x16c], R6 ;  /* 0x00005b0025037a23 */ /* 0x000fe40000010006 */
[----:B------:R-:W-:-:S05]  /*9420*/  FFMA.FTZ R40, R40, c[0x0][0x16c], R39 ;  /* 0x00005b0028287a23 */ /* 0x000fca0000010027 */
[----:B------:R-:W-:Y:S02]  /*9430*/  F2FP.PACK_AB R3, R40, R3 ;  /* 0x000000032803723e */ /* 0x000fe400000000ff */
.L_x_65:
[----:B------:R-:W-:Y:S05]  /*9440*/  BSYNC B0 ;  /* 0x0000000000007941 */ /* 0x000fea0003800000 */
.L_x_64:
[----:B------:R-:W-:Y:S01]  /*9450*/  BSSY B0, `(.L_x_66) ;  /* 0x0000010000007945 */ /* 0x000fe20003800000 */
[----:B------:R-:W-:Y:S01]  /*9460*/  HFMA2.MMA R25, -RZ, RZ, 0, 0 ;  /* 0x00000000ff197435 */ /* 0x000fe200000001ff */
[----:B-----5:R-:W-:Y:S02]  /*9470*/  MOV R37, RZ ;  /* 0x000000ff00257202 */ /* 0x020fe40000000f00 */
[----:B------:R-:W-:Y:S02]  /*9480*/  PRMT R7, RZ, 0x7610, R7 ;  /* 0x00007610ff077816 */ /* 0x000fe40000000007 */
[----:B------:R-:W-:Y:S01]  /*9490*/  PRMT R6, RZ, 0x5410, RZ ;  /* 0x00005410ff067816 */ /* 0x000fe200000000ff */
[----:B------:R-:W-:Y:S05]  /*94a0*/  @P1 BRA `(.L_x_67) ;  /* 0x000000a000001947 */ /* 0x000fea0003800000 */
[----:B------:R-:W-:Y:S02]  /*94b0*/  HADD2.F32 R35, -RZ, R35.H0_H0 ;  /* 0x20000023ff237230 */ /* 0x000fe40000004100 */
[----:B------:R-:W-:Y:S01]  /*94c0*/  HADD2.F32 R25, -RZ, R36.H0_H0 ;  /* 0x20000024ff197230 */ /* 0x000fe20000004100 */
[----:B------:R-:W-:-:S02]  /*94d0*/  FADD.FTZ R36, R34, c[0x0][0x170] ;  /* 0x00005c0022247621 */ /* 0x000fc40000010000 */
[C---:B------:R-:W-:Y:S02]  /*94e0*/  FMUL.FTZ R6, R2.reuse, R35 ;  /* 0x0000002302067220 */ /* 0x040fe40000410000 */
[----:B------:R-:W-:Y:S02]  /*94f0*/  FMUL.FTZ R35, R2, R25 ;  /* 0x0000001902237220 */ /* 0x000fe40000410000 */
[----:B------:R1:W2:Y:S01]  /*9500*/  MUFU.RSQ R25, R36 ;  /* 0x0000002400197308 */ /* 0x0002a20000001400 */
[----:B------:R-:W-:Y:S02]  /*9510*/  FMUL.FTZ R34, R34, c[0x0][0x168] ;  /* 0x00005a0022227a20 */ /* 0x000fe40000410000 */
[----:B------:R-:W-:Y:S02]  /*9520*/  FFMA.FTZ R6, R33, c[0x0][0x16c], R6 ;  /* 0x00005b0021067a23 */ /* 0x000fe40000010006 */
[----:B------:R-:W-:-:S05]  /*9530*/  FFMA.FTZ R35, R34, c[0x0][0x16c], R35 ;  /* 0x00005b0022237a23 */ /* 0x000fca0000010023 */
[----:B------:R-:W-:Y:S02]  /*9540*/  F2FP.PACK_AB R6, R35, R6 ;  /* 0x000000062306723e */ /* 0x000fe400000000ff */
.L_x_67:
[----:B-1----:R-:W-:Y:S05]  /*9550*/  BSYNC B0 ;  /* 0x0000000000007941 */ /* 0x002fea0003800000 */
.L_x_66:
        /* <DEDUP_REMOVED lines=15> */
[----:B------:R-:W-:Y:S01]  /*9650*/  HADD2.F32 R31, -RZ, R31.H0_H0 ;  /* 0x2000001fff1f7230 */ /* 0x000fe20000004100 */
[----:B------:R-:W-:Y:S01]  /*9660*/  FMUL.FTZ R30, R30, c[0x0][0x168] ;  /* 0x00005a001e1e7a20 */ /* 0x000fe20000410000 */
[----:B------:R-:W-:-:S03]  /*9670*/  HADD2.F32 R7, -RZ, R32.H0_H0 ;  /* 0x20000020ff077230 */ /* 0x000fc60000004100 */
[----:B------:R-:W1:Y:S01]  /*9680*/  MUFU.RSQ R37, R37 ;  /* 0x0000002500257308 */ /* 0x000e620000001400 */
[C---:B------:R-:W-:Y:S02]  /*9690*/  FMUL.FTZ R32, R2.reuse, R31 ;  /* 0x0000001f02207220 */ /* 0x040fe40000410000 */
[----:B------:R-:W-:Y:S02]  /*96a0*/  FMUL.FTZ R31, R2, R7 ;  /* 0x00000007021f7220 */ /* 0x000fe40000410000 */
[----:B------:R-:W-:Y:S02]  /*96b0*/  FFMA.FTZ R7, R29, c[0x0][0x16c], R32 ;  /* 0x00005b001d077a23 */ /* 0x000fe40000010020 */
[----:B------:R-:W-:-:S05]  /*96c0*/  FFMA.FTZ R30, R30, c[0x0][0x16c], R31 ;  /* 0x00005b001e1e7a23 */ /* 0x000fca000001001f */
[----:B------:R-:W-:Y:S02]  /*96d0*/  F2FP.PACK_AB R7, R30, R7 ;  /* 0x000000071e07723e */ /* 0x000fe400000000ff */
.L_x_69:
[----:B------:R-:W-:Y:S05]  /*96e0*/  BSYNC B0 ;  /* 0x0000000000007941 */ /* 0x000fea0003800000 */
.L_x_68:
[----:B------:R-:W-:Y:S01]  /*96f0*/  BSSY B0, `(.L_x_70) ;  /* 0x0000010000007945 */ /* 0x000fe20003800000 */
[----:B------:R-:W-:Y:S01]  /*9700*/  HFMA2.MMA R31, -RZ, RZ, 0, 0 ;  /* 0x00000000ff1f7435 */ /* 0x000fe200000001ff */
[----:B------:R-:W-:Y:S02]  /*9710*/  MOV R32, RZ ;  /* 0x000000ff00207202 */ /* 0x000fe40000000f00 */
[----:B------:R-:W-:Y:S02]  /*9720*/  PRMT R30, RZ, 0x7610, R30 ;  /* 0x00007610ff1e7816 */ /* 0x000fe4000000001e */
[----:B------:R-:W-:Y:S01]  /*9730*/  PRMT R29, RZ, 0x5410, RZ ;  /* 0x00005410ff1d7816 */ /* 0x000fe200000000ff */
[----:B------:R-:W-:Y:S05]  /*9740*/  @P1 BRA `(.L_x_71) ;  /* 0x000000a000001947 */ /* 0x000fea0003800000 */
[C---:B------:R-:W-:Y:S01]  /*9750*/  FADD.FTZ R31, R26.reuse, c[0x0][0x170] ;  /* 0x00005c001a1f7621 */ /* 0x040fe20000010000 */
[----:B------:R-:W-:Y:S01]  /*9760*/  HADD2.F32 R27, -RZ, R27.H0_H0 ;  /* 0x2000001bff1b7230 */ /* 0x000fe20000004100 */
[----:B------:R-:W-:Y:S01]  /*9770*/  FMUL.FTZ R26, R26, c[0x0][0x168] ;  /* 0x00005a001a1a7a20 */ /* 0x000fe20000410000 */
[----:B------:R-:W-:-:S03]  /*9780*/  HADD2.F32 R29, -RZ, R28.H0_H0 ;  /* 0x2000001cff1d7230 */ /* 0x000fc60000004100 */
[----:B------:R-:W3:Y:S01]  /*9790*/  MUFU.RSQ R31, R31 ;  /* 0x0000001f001f7308 */ /* 0x000ee20000001400 */
[C---:B------:R-:W-:Y:S02]  /*97a0*/  FMUL.FTZ R28, R2.reuse, R27 ;  /* 0x0000001b021c7220 */ /* 0x040fe40000410000 */
[----:B------:R-:W-:Y:S02]  /*97b0*/  FMUL.FTZ R29, R2, R29 ;  /* 0x0000001d021d7220 */ /* 0x000fe40000410000 */
[----:B------:R-:W-:Y:S02]  /*97c0*/  FFMA.FTZ R21, R21, c[0x0][0x16c], R28 ;  /* 0x00005b0015157a23 */ /* 0x000fe4000001001c */
[----:B------:R-:W-:-:S05]  /*97d0*/  FFMA.FTZ R26, R26, c[0x0][0x16c], R29 ;  /* 0x00005b001a1a7a23 */ /* 0x000fca000001001d */
[----:B------:R-:W-:Y:S02]  /*97e0*/  F2FP.PACK_AB R29, R26, R21 ;  /* 0x000000151a1d723e */ /* 0x000fe400000000ff */
.L_x_71:
[----:B------:R-:W-:Y:S05]  /*97f0*/  BSYNC B0 ;  /* 0x0000000000007941 */ /* 0x000fea0003800000 */
.L_x_70:
[----:B------:R-:W-:Y:S01]  /*9800*/  BSSY B0, `(.L_x_72) ;  /* 0x000000d000007945 */ /* 0x000fe20003800000 */
[----:B------:R-:W-:Y:S01]  /*9810*/  PRMT R30, R30, 0x5410, RZ ;  /* 0x000054101e1e7816 */ /* 0x000fe200000000ff */
[----:B------:R-:W-:Y:S05]  /*9820*/  @P2 BRA `(.L_x_73) ;  /* 0x000000a000002947 */ /* 0x000fea0003800000 */
[C---:B------:R-:W-:Y:S01]  /*9830*/  FADD.FTZ R32, R18.reuse, c[0x0][0x170] ;  /* 0x00005c0012207621 */ /* 0x040fe20000010000 */
[----:B------:R-:W-:Y:S01]  /*9840*/  HADD2.F32 R19, -RZ, R19.H0_H0 ;  /* 0x20000013ff137230 */ /* 0x000fe20000004100 */
[----:B------:R-:W-:Y:S01]  /*9850*/  FMUL.FTZ R18, R18, c[0x0][0x168] ;  /* 0x00005a0012127a20 */ /* 0x000fe20000410000 */
[----:B------:R-:W-:-:S03]  /*9860*/  HADD2.F32 R21, -RZ, R20.H0_H0 ;  /* 0x20000014ff157230 */ /* 0x000fc60000004100 */
[----:B------:R-:W4:Y:S01]  /*9870*/  MUFU.RSQ R32, R32 ;  /* 0x0000002000207308 */ /* 0x000f220000001400 */
[C---:B------:R-:W-:Y:S02]  /*9880*/  FMUL.FTZ R20, R2.reuse, R19 ;  /* 0x0000001302147220 */ /* 0x040fe40000410000 */
[----:B------:R-:W-:Y:S02]  /*9890*/  FMUL.FTZ R21, R2, R21 ;  /* 0x0000001502157220 */ /* 0x000fe40000410000 */
[----:B------:R-:W-:Y:S02]  /*98a0*/  FFMA.FTZ R17, R17, c[0x0][0x16c], R20 ;  /* 0x00005b0011117a23 */ /* 0x000fe40000010014 */
[----:B------:R-:W-:-:S05]  /*98b0*/  FFMA.FTZ R18, R18, c[0x0][0x16c], R21 ;  /* 0x00005b0012127a23 */ /* 0x000fca0000010015 */
[----:B------:R-:W-:Y:S02]  /*98c0*/  F2FP.PACK_AB R30, R18, R17 ;  /* 0x00000011121e723e */ /* 0x000fe400000000ff */
.L_x_73:
[----:B------:R-:W-:Y:S05]  /*98d0*/  BSYNC B0 ;  /* 0x0000000000007941 */ /* 0x000fea0003800000 */
.L_x_72:
[----:B------:R-:W-:Y:S01]  /*98e0*/  BSSY B0, `(.L_x_74) ;  /* 0x0000010000007945 */ /* 0x000fe20003800000 */
[----:B------:R-:W-:Y:S01]  /*98f0*/  CS2R R20, SRZ ;  /* 0x0000000000147805 */ /* 0x000fe2000001ff00 */
[----:B------:R-:W-:Y:S02]  /*9900*/  IADD3 R19, R41, 0x380, RZ ;  /* 0x0000038029137810 */ /* 0x000fe40007ffe0ff */
[----:B------:R-:W-:Y:S02]  /*9910*/  PRMT R18, RZ, 0x7610, R18 ;  /* 0x00007610ff127816 */ /* 0x000fe40000000012 */
[----:B------:R-:W-:Y:S01]  /*9920*/  PRMT R17, RZ, 0x5410, RZ ;  /* 0x00005410ff117816 */ /* 0x000fe200000000ff */
        /* <DEDUP_REMOVED lines=11> */
.L_x_75:
[----:B------:R-:W-:Y:S05]  /*99e0*/  BSYNC B0 ;  /* 0x0000000000007941 */ /* 0x000fea0003800000 */
.L_x_74:
[----:B------:R-:W-:Y:S01]  /*99f0*/  BSSY B0, `(.L_x_76) ;  /* 0x000000e000007945 */ /* 0x000fe20003800000 */
[----:B------:R-:W-:Y:S02]  /*9a00*/  MOV R12, RZ ;  /* 0x000000ff000c7202 */ /* 0x000fe40000000f00 */
        /* <DEDUP_REMOVED lines=12> */
.L_x_77:
[----:B------:R-:W-:Y:S05]  /*9ad0*/  BSYNC B0 ;  /* 0x0000000000007941 */ /* 0x000fea0003800000 */
.L_x_76:
[----:B------:R-:W-:Y:S01]  /*9ae0*/  ISETP.GE.AND P5, PT, R19, R14, PT ;  /* 0x0000000e1300720c */ /* 0x000fe20003fa6270 */
[----:B------:R-:W-:Y:S01]  /*9af0*/  BSSY B0, `(.L_x_78) ;  /* 0x000000d000007945 */ /* 0x000fe20003800000 */
[----:B------:R-:W-:-:S11]  /*9b00*/  PRMT R13, RZ, 0x5410, RZ ;  /* 0x00005410ff0d7816 */ /* 0x000fd600000000ff */
        /* <DEDUP_REMOVED lines=11> */
.L_x_79:
[----:B------:R-:W-:Y:S05]  /*9bc0*/  BSYNC B0 ;  /* 0x0000000000007941 */ /* 0x000fea0003800000 */
.L_x_78:
        /* <DEDUP_REMOVED lines=256> */
.L_x_80:
        /* <DEDUP_REMOVED lines=266> */
.L_x_81:
        /* <DEDUP_REMOVED lines=263> */
.L_x_82:
        /* <DEDUP_REMOVED lines=263> */
.L_x_83:
        /* <DEDUP_REMOVED lines=262> */
.L_x_84:
        /* <DEDUP_REMOVED lines=262> */
.L_x_85:
        /* <DEDUP_REMOVED lines=262> */
.L_x_86:
        /* <DEDUP_REMOVED lines=262> */
.L_x_87:
        /* <DEDUP_REMOVED lines=8> */
.L_x_88:
        /* <DEDUP_REMOVED lines=11> */
.L_x_26592:


//--------------------- .text._ZN2at6native49_GLOBAL__N__b919a28f_16_Normalization_cu_5c38458745unrolled_elementwise_kernel_for_multi_outputsILi3EZZZNS1_34batch_norm_update_stats_and_invertERKNS_6TensorES5_S5_S5_ddlENKUlvE_clEvENKUlvE1_clEvEUlffN3c104HalfES9_E_St5arrayIPcLm7EE23TrivialOffsetCalculatorILi4EjESE_ILi3EjEEEviT0_T1_T2_T3_ --------------------------
	.section	.text._ZN2at6native49_GLOBAL__N__b919a28f_16_Normalization_cu_5c38458745unrolled_elementwise_kernel_for_multi_outputsILi3EZZZNS1_34batch_norm_update_stats_and_invertERKNS_6TensorES5_S5_S5_ddlENKUlvE_clEvENKUlvE1_clEvEUlffN3c104HalfES9_E_St5arrayIPcLm7EE23TrivialOffsetCalculatorILi4EjESE_ILi3EjEEEviT0_T1_T2_T3_,"ax",@progbits
	.sectioninfo	@"SHI_REGISTERS=48"
	.align	128
.text._ZN2at6native49_GLOBAL__N__b919a28f_16_Normalization_cu_5c38458745unrolled_elementwise_kernel_for_multi_outputsILi3EZZZNS1_34batch_norm_update_stats_and_invertERKNS_6TensorES5_S5_S5_ddlENKUlvE_clEvENKUlvE1_clEvEUlffN3c104HalfES9_E_St5arrayIPcLm7EE23TrivialOffsetCalculatorILi4EjESE_ILi3EjEEEviT0_T1_T2_T3_:
        .type           _ZN2at6native49_GLOBAL__N__b919a28f_16_Normalization_cu_5c38458745unrolled_elementwise_kernel_for_multi_outputsILi3EZZZNS1_34batch_norm_update_stats_and_invertERKNS_6TensorES5_S5_S5_ddlENKUlvE_clEvENKUlvE1_clEvEUlffN3c104HalfES9_E_St5arrayIPcLm7EE23TrivialOffsetCalculatorILi4EjESE_ILi3EjEEEviT0_T1_T2_T3_,@function
        .size           _ZN2at6native49_GLOBAL__N__b919a28f_16_Normalization_cu_5c38458745unrolled_elementwise_kernel_for_multi_outputsILi3EZZZNS1_34batch_norm_update_stats_and_invertERKNS_6TensorES5_S5_S5_ddlENKUlvE_clEvENKUlvE1_clEvEUlffN3c104HalfES9_E_St5arrayIPcLm7EE23TrivialOffsetCalculatorILi4EjESE_ILi3EjEEEviT0_T1_T2_T3_,(.L_x_26593 - _ZN2at6native49_GLOBAL__N__b919a28f_16_Normalization_cu_5c38458745unrolled_elementwise_kernel_for_multi_outputsILi3EZZZNS1_34batch_norm_update_stats_and_invertERKNS_6TensorES5_S5_S5_ddlENKUlvE_clEvENKUlvE1_clEvEUlffN3c104HalfES9_E_St5arrayIPcLm7EE23TrivialOffsetCalculatorILi4EjESE_ILi3EjEEEviT0_T1_T2_T3_)
        .other          _ZN2at6native49_GLOBAL__N__b919a28f_16_Normalization_cu_5c38458745unrolled_elementwise_kernel_for_multi_outputsILi3EZZZNS1_34batch_norm_update_stats_and_invertERKNS_6TensorES5_S5_S5_ddlENKUlvE_clEvENKUlvE1_clEvEUlffN3c104HalfES9_E_St5arrayIPcLm7EE23TrivialOffsetCalculatorILi4EjESE_ILi3EjEEEviT0_T1_T2_T3_,@"STO_CUDA_ENTRY STV_DEFAULT"
_ZN2at6native49_GLOBAL__N__b919a28f_16_Normalization_cu_5c38458745unrolled_elementwise_kernel_for_multi_outputsILi3EZZZNS1_34batch_norm_update_stats_and_invertERKNS_6TensorES5_S5_S5_ddlENKUlvE_clEvENKUlvE1_clEvEUlffN3c104HalfES9_E_St5arrayIPcLm7EE23TrivialOffsetCalculatorILi4EjESE_ILi3EjEEEviT0_T1_T2_T3_:
[----:B------:R-:W-:Y:S02]  /*0000*/  MOV R1, c[0x0][0x28] ;  /* 0x00000a0000017a02 */ /* 0x000fe40000000f00 */
[----:B------:R-:W0:Y:S01]  /*0010*/  S2UR UR8, SR_CTAID.X ;  /* 0x00000000000879c3 */ /* 0x000e220000002500 */
[----:B------:R-:W1:Y:S01]  /*0020*/  S2R R44, SR_TID.X ;  /* 0x00000000002c7919 */ /* 0x000e620000002100 */
[----:B------:R-:W-:Y:S01]  /*0030*/  UMOV UR4, 0xfffffc00 ;  /* 0xfffffc0000047882 */ /* 0x000fe20000000000 */
[----:B------:R-:W-:Y:S01]  /*0040*/  BSSY B0, `(.L_x_89) ;  /* 0x0000080000007945 */ /* 0x000fe20003800000 */
[----:B------:R-:W-:Y:S01]  /*0050*/  ULDC UR5, c[0x0][0x160] ;  /* 0x0000580000057ab9 */ /* 0x000fe20000000800 */
[----:B------:R-:W-:Y:S01]  /*0060*/  HFMA2.MMA R20, -RZ, RZ, 0, 0 ;  /* 0x00000000ff147435 */ /* 0x000fe200000001ff */
[----:B------:R-:W-:Y:S01]  /*0070*/  ULDC.64 UR6, c[0x0][0x118] ;  /* 0x0000460000067ab9 */ /* 0x000fe20000000a00 */
[----:B------:R-:W-:Y:S01]  /*0080*/  HFMA2.MMA R4, -RZ, RZ, 0, 0 ;  /* 0x00000000ff047435 */ /* 0x000fe200000001ff */
[----:B------:R-:W-:Y:S01]  /*0090*/  CS2R R42, SRZ ;  /* 0x00000000002a7805 */ /* 0x000fe2000001ff00 */
[----:B------:R-:W-:Y:S01]  /*00a0*/  CS2R R40, SRZ ;  /* 0x0000000000287805 */ /* 0x000fe2000001ff00 */
[----:B------:R-:W-:Y:S01]  /*00b0*/  CS2R R38, SRZ ;  /* 0x0000000000267805 */ /* 0x000fe2000001ff00 */
[----:B------:R-:W-:Y:S01]  /*00c0*/  CS2R R36, SRZ ;  /* 0x0000000000247805 */ /* 0x000fe2000001ff00 */
[----:B------:R-:W-:Y:S01]  /*00d0*/  CS2R R34, SRZ ;  /* 0x0000000000227805 */ /* 0x000fe2000001ff00 */
[----:B------:R-:W-:Y:S01]  /*00e0*/  CS2R R32, SRZ ;  /* 0x0000000000207805 */ /* 0x000fe2000001ff00 */
[----:B------:R-:W-:Y:S01]  /*00f0*/  CS2R R18, SRZ ;  /* 0x0000000000127805 */ /* 0x000fe2000001ff00 */
[----:B------:R-:W-:-:S02]  /*0100*/  PRMT R17, RZ, 0x7610, R17 ;  /* 0x00007610ff117816 */ /* 0x000fc40000000011 */
[----:B------:R-:W-:Y:S02]  /*0110*/  PRMT R16, RZ, 0x7610, R16 ;  /* 0x00007610ff107816 */ /* 0x000fe40000000010 */
[----:B------:R-:W-:Y:S02]  /*0120*/  PRMT R22, RZ, 0x7610, R22 ;  /* 0x00007610ff167816 */ /* 0x000fe40000000016 */
[----:B------:R-:W-:Y:S02]  /*0130*/  PRMT R45, RZ, 0x7610, R45 ;  /* 0x00007610ff2d7816 */ /* 0x000fe4000000002d */
[----:B------:R-:W-:Y:S01]  /*0140*/  PRMT R15, RZ, 0x7610, R15 ;  /* 0x00007610ff0f7816 */ /* 0x000fe2000000000f */
[----:B0-----:R-:W-:Y:S01]  /*0150*/  UIMAD UR4, UR8, UR4, UR5 ;  /* 0x00000004080472a4 */ /* 0x001fe2000f8e0205 */
[----:B------:R-:W-:Y:S02]  /*0160*/  PRMT R14, RZ, 0x7610, R14 ;  /* 0x00007610ff0e7816 */ /* 0x000fe4000000000e */
[----:B------:R-:W-:-:S02]  /*0170*/  PRMT R13, RZ, 0x7610, R13 ;  /* 0x00007610ff0d7816 */ /* 0x000fc4000000000d */
[----:B------:R-:W-:Y:S02]  /*0180*/  PRMT R12, RZ, 0x7610, R12 ;  /* 0x00007610ff0c7816 */ /* 0x000fe4000000000c */
[----:B-1----:R-:W-:Y:S02]  /*0190*/  ISETP.GE.AND P0, PT, R44, UR4, PT ;  /* 0x000000042c007c0c */ /* 0x002fe4000bf06270 */
[----:B------:R-:W-:Y:S02]  /*01a0*/  PRMT R11, RZ, 0x7610, R11 ;  /* 0x00007610ff0b7816 */ /* 0x000fe4000000000b */
[----:B------:R-:W-:Y:S02]  /*01b0*/  PRMT R10, RZ, 0x7610, R10 ;  /* 0x00007610ff0a7816 */ /* 0x000fe4000000000a */
[----:B------:R-:W-:Y:S02]  /*01c0*/  PRMT R9, RZ, 0x7610, R9 ;  /* 0x00007610ff097816 */ /* 0x000fe40000000009 */
[----:B------:R-:W-:-:S02]  /*01d0*/  PRMT R8, RZ, 0x7610, R8 ;  /* 0x00007610ff087816 */ /* 0x000fc40000000008 */
[----:B------:R-:W-:Y:S02]  /*01e0*/  MOV R7, RZ ;  /* 0x000000ff00077202 */ /* 0x000fe40000000f00 */
[----:B------:R-:W-:Y:S02]  /*01f0*/  PRMT R6, RZ, 0x7610, R6 ;  /* 0x00007610ff067816 */ /* 0x000fe40000000006 */
[----:B------:R-:W-:Y:S02]  /*0200*/  PRMT R5, RZ, 0x7610, R5 ;  /* 0x00007610ff057816 */ /* 0x000fe40000000005 */
[----:B------:R-:W-:Y:S02]  /*0210*/  PRMT R3, RZ, 0x7610, R3 ;  /* 0x00007610ff037816 */ /* 0x000fe40000000003 */
[----:B------:R-:W-:Y:S02]  /*0220*/  PRMT R2, RZ, 0x7610, R2 ;  /* 0x00007610ff027816 */ /* 0x000fe40000000002 */
[----:B------:R-:W-:Y:S01]  /*0230*/  PRMT R0, R0, 0x5410, RZ ;  /* 0x0000541000007816 */ /* 0x000fe200000000ff */
[----:B------:R-:W-:Y:S05]  /*0240*/  @P0 BRA `(.L_x_90) ;  /* 0x000005f000000947 */ /* 0x000fea0003800000 */
[----:B------:R-:W-:Y:S01]  /*0250*/  MOV R21, UR8 ;  /* 0x0000000800157c02 */ /* 0x000fe20008000f00 */
[----:B------:R-:W-:Y:S01]  /*0260*/  IMAD.MOV.U32 R28, RZ, RZ, 0x4 ;  /* 0x00000004ff1c7424 */ /* 0x000fe200078e00ff */
[----:B------:R-:W-:-:S02]  /*0270*/  MOV R30, 0x2 ;  /* 0x00000002001e7802 */ /* 0x000fc40000000f00 */
        /* <DEDUP_REMOVED lines=92> */
.L_x_90:
[----:B0-----:R-:W-:Y:S05]  /*0840*/  BSYNC B0 ;  /* 0x0000000000007941 */ /* 0x001fea0003800000 */
.L_x_89:
        /* <DEDUP_REMOVED lines=21> */
[----:B------:R-:W-:Y:S01]  /*09a0*/  HADD2.F32 R3, -RZ, R3.H0_H0 ;  /* 0x20000003ff037230 */ /* 0x000fe20000004100 */
[----:B------:R-:W-:Y:S01]  /*09b0*/  FMUL.FTZ R4, R4, c[0x0][0x168] ;  /* 0x00005a0004047a20 */ /* 0x000fe20000410000 */
[----:B------:R-:W-:-:S03]  /*09c0*/  HADD2.F32 R2, -RZ, R2.H0_H0 ;  /* 0x20000002ff027230 */ /* 0x000fc60000004100 */
[----:B------:R-:W0:Y:S01]  /*09d0*/  MUFU.RSQ R18, R18 ;  /* 0x0000001200127308 */ /* 0x000e220000001400 */
[----:B-1----:R-:W-:Y:S02]  /*09e0*/  FMUL.FTZ R0, R3, UR5 ;  /* 0x0000000503007c20 */ /* 0x002fe40008410000 */
[----:B------:R-:W-:Y:S02]  /*09f0*/  FMUL.FTZ R3, R2, UR5 ;  /* 0x0000000502037c20 */ /* 0x000fe40008410000 */
[----:B------:R-:W-:Y:S02]  /*0a00*/  FFMA.FTZ R0, R43, c[0x0][0x16c], R0 ;  /* 0x00005b002b007a23 */ /* 0x000fe40000010000 */
[----:B------:R-:W-:-:S05]  /*0a10*/  FFMA.FTZ R3, R4, c[0x0][0x16c], R3 ;  /* 0x00005b0004037a23 */ /* 0x000fca0000010003 */
[----:B------:R-:W-:Y:S02]  /*0a20*/  F2FP.PACK_AB R0, R3, R0 ;  /* 0x000000000300723e */ /* 0x000fe400000000ff */
.L_x_92:
[----:B0-----:R-:W-:Y:S05]  /*0a30*/  BSYNC B0 ;  /* 0x0000000000007941 */ /* 0x001fea0003800000 */
.L_x_91:
[----:B------:R-:W-:Y:S01]  /*0a40*/  BSSY B0, `(.L_x_93) ;  /* 0x0000010000007945 */ /* 0x000fe20003800000 */
[----:B------:R-:W-:Y:S01]  /*0a50*/  HFMA2.MMA R21, -RZ, RZ, 0, 0 ;  /* 0x00000000ff157435 */ /* 0x000fe200000001ff */
[----:B-----5:R-:W-:Y:S01]  /*0a60*/  IMAD.MOV.U32 R4, RZ, RZ, RZ ;  /* 0x000000ffff047224 */ /* 0x020fe200078e00ff */
[----:B------:R-:W-:Y:S02]  /*0a70*/  PRMT R2, R2, 0x5410, RZ ;  /* 0x0000541002027816 */ /* 0x000fe400000000ff */
[----:B------:R-:W-:Y:S01]  /*0a80*/  PRMT R3, RZ, 0x5410, RZ ;  /* 0x00005410ff037816 */ /* 0x000fe200000000ff */
[----:B------:R-:W-:Y:S05]  /*0a90*/  @P5 BRA `(.L_x_94) ;  /* 0x000000a000005947 */ /* 0x000fea0003800000 */
[C---:B------:R-:W-:Y:S01]  /*0aa0*/  FADD.FTZ R4, R7.reuse, c[0x0][0x170] ;  /* 0x00005c0007047621 */ /* 0x040fe20000010000 */
        /* <DEDUP_REMOVED lines=9> */
.L_x_94:
[----:B------:R-:W-:Y:S05]  /*0b40*/  BSYNC B0 ;  /* 0x0000000000007941 */ /* 0x000fea0003800000 */
.L_x_93:
[----:B------:R-:W-:Y:S01]  /*0b50*/  ISETP.GE.AND P6, PT, R24, UR4, PT ;  /* 0x0000000418007c0c */ /* 0x000fe2000bfc6270 */
[----:B------:R-:W-:Y:S01]  /*0b60*/  BSSY B0, `(.L_x_95) ;  /* 0x000000d000007945 */ /* 0x000fe20003800000 */
[----:B------:R-:W-:-:S11]  /*0b70*/  PRMT R2, RZ, 0x7610, R2 ;  /* 0x00007610ff027816 */ /* 0x000fd60000000002 */
[----:B------:R-:W-:Y:S05]  /*0b80*/  @P6 BRA `(.L_x_96) ;  /* 0x000000a000006947 */ /* 0x000fea0003800000 */
[C---:B------:R-:W-:Y:S01]  /*0b90*/  FADD.FTZ R21, R32.reuse, c[0x0][0x170] ;  /* 0x00005c0020157621 */ /* 0x040fe20000010000 */
[----:B------:R-:W-:Y:S01]  /*0ba0*/  HADD2.F32 R9, -RZ, R9.H0_H0 ;  /* 0x20000009ff097230 */ /* 0x000fe20000004100 */
[----:B------:R-:W-:Y:S01]  /*0bb0*/  FMUL.FTZ R32, R32, c[0x0][0x168] ;  /* 0x00005a0020207a20 */ /* 0x000fe20000410000 */
[----:B------:R-:W-:-:S03]  /*0bc0*/  HADD2.F32 R8, -RZ, R8.H0_H0 ;  /* 0x20000008ff087230 */ /* 0x000fc60000004100 */
[----:B------:R-:W2:Y:S01]  /*0bd0*/  MUFU.RSQ R21, R21 ;  /* 0x0000001500157308 */ /* 0x000ea20000001400 */
[----:B-1----:R-:W-:Y:S02]  /*0be0*/  FMUL.FTZ R2, R9, UR5 ;  /* 0x0000000509027c20 */ /* 0x002fe40008410000 */
[----:B------:R-:W-:Y:S02]  /*0bf0*/  FMUL.FTZ R5, R8, UR5 ;  /* 0x0000000508057c20 */ /* 0x000fe40008410000 */
[----:B------:R-:W-:Y:S02]  /*0c00*/  FFMA.FTZ R2, R33, c[0x0][0x16c], R2 ;  /* 0x00005b0021027a23 */ /* 0x000fe40000010002 */
[----:B------:R-:W-:-:S05]  /*0c10*/  FFMA.FTZ R5, R32, c[0x0][0x16c], R5 ;  /* 0x00005b0020057a23 */ /* 0x000fca0000010005 */
[----:B------:R-:W-:Y:S02]  /*0c20*/  F2FP.PACK_AB R2, R5, R2 ;  /* 0x000000020502723e */ /* 0x000fe400000000ff */
.L_x_96:
[----:B------:R-:W-:Y:S05]  /*0c30*/  BSYNC B0 ;  /* 0x0000000000007941 */ /* 0x000fea0003800000 */
.L_x_95:
[----:B------:R-:W-:Y:S01]  /*0c40*/  BSSY B0, `(.L_x_97) ;  /* 0x0000010000007945 */ /* 0x000fe20003800000 */
[----:B------:R-:W-:Y:S01]  /*0c50*/  HFMA2.MMA R6, -RZ, RZ, 0, 0 ;  /* 0x00000000ff067435 */ /* 0x000fe200000001ff */
[----:B------:R-:W-:Y:S02]  /*0c60*/  MOV R5, RZ ;  /* 0x000000ff00057202 */ /* 0x000fe40000000f00 */
[----:B------:R-:W-:Y:S02]  /*0c70*/  PRMT R8, R8, 0x5410, RZ ;  /* 0x0000541008087816 */ /* 0x000fe400000000ff */
[----:B------:R-:W-:Y:S01]  /*0c80*/  PRMT R7, RZ, 0x5410, RZ ;  /* 0x00005410ff077816 */ /* 0x000fe200000000ff */
[----:B------:R-:W-:Y:S05]  /*0c90*/  @P1 BRA `(.L_x_98) ;  /* 0x000000a000001947 */ /* 0x000fea0003800000 */
[----:B------:R-:W-:Y:S01]  /*0ca0*/  HADD2.F32 R6, -RZ, R10.H0_H0 ;  /* 0x2000000aff067230 */ /* 0x000fe20000004100 */
[C---:B------:R-:W-:Y:S01]  /*0cb0*/  FADD.FTZ R19, R34.reuse, c[0x0][0x170] ;  /* 0x00005c0022137621 */ /* 0x040fe20000010000 */
[----:B------:R-:W-:Y:S01]  /*0cc0*/  HADD2.F32 R11, -RZ, R11.H0_H0 ;  /* 0x2000000bff0b7230 */ /* 0x000fe20000004100 */
[----:B------:R-:W-:-:S02]  /*0cd0*/  FMUL.FTZ R34, R34, c[0x0][0x168] ;  /* 0x00005a0022227a20 */ /* 0x000fc40000410000 */
[----:B-1----:R-:W-:Y:S02]  /*0ce0*/  FMUL.FTZ R9, R6, UR5 ;  /* 0x0000000506097c20 */ /* 0x002fe40008410000 */
[----:B------:R1:W3:Y:S01]  /*0cf0*/  MUFU.RSQ R6, R19 ;  /* 0x0000001300067308 */ /* 0x0002e20000001400 */
[----:B------:R-:W-:Y:S02]  /*0d00*/  FMUL.FTZ R10, R11, UR5 ;  /* 0x000000050b0a7c20 */ /* 0x000fe40008410000 */
[----:B------:R-:W-:Y:S02]  /*0d10*/  FFMA.FTZ R34, R34, c[0x0][0x16c], R9 ;  /* 0x00005b0022227a23 */ /* 0x000fe40000010009 */
[----:B------:R-:W-:-:S05]  /*0d20*/  FFMA.FTZ R7, R35, c[0x0][0x16c], R10 ;  /* 0x00005b0023077a23 */ /* 0x000fca000001000a */
[----:B------:R-:W-:Y:S02]  /*0d30*/  F2FP.PACK_AB R7, R34, R7 ;  /* 0x000000072207723e */ /* 0x000fe400000000ff */
.L_x_98:
[----:B-1----:R-:W-:Y:S05]  /*0d40*/  BSYNC B0 ;  /* 0x0000000000007941 */ /* 0x002fea0003800000 */
.L_x_97:
[----:B------:R-:W-:Y:S01]  /*0d50*/  BSSY B0, `(.L_x_99) ;  /* 0x000000d000007945 */ /* 0x000fe20003800000 */
[----:B------:R-:W-:Y:S01]  /*0d60*/  PRMT R8, RZ, 0x7610, R8 ;  /* 0x00007610ff087816 */ /* 0x000fe20000000008 */
[----:B------:R-:W-:Y:S05]  /*0d70*/  @P2 BRA `(.L_x_100) ;  /* 0x000000a000002947 */ /* 0x000fea0003800000 */
[C---:B------:R-:W-:Y:S01]  /*0d80*/  FADD.FTZ R5, R36.reuse, c[0x0][0x170] ;  /* 0x00005c0024057621 */ /* 0x040fe20000010000 */
[----:B------:R-:W-:Y:S01]  /*0d90*/  HADD2.F32 R13, -RZ, R13.H0_H0 ;  /* 0x2000000dff0d7230 */ /* 0x000fe20000004100 */
[----:B------:R-:W-:Y:S01]  /*0da0*/  FMUL.FTZ R36, R36, c[0x0][0x168] ;  /* 0x00005a0024247a20 */ /* 0x000fe20000410000 */
[----:B------:R-:W-:-:S03]  /*0db0*/  HADD2.F32 R12, -RZ, R12.H0_H0 ;  /* 0x2000000cff0c7230 */ /* 0x000fc60000004100 */
[----:B------:R-:W1:Y:S01]  /*0dc0*/  MUFU.RSQ R5, R5 ;  /* 0x0000000500057308 */ /* 0x000e620000001400 */
[----:B------:R-:W-:Y:S02]  /*0dd0*/  FMUL.FTZ R8, R13, UR5 ;  /* 0x000000050d087c20 */ /* 0x000fe40008410000 */
[----:B------:R-:W-:Y:S02]  /*0de0*/  FMUL.FTZ R9, R12, UR5 ;  /* 0x000000050c097c20 */ /* 0x000fe40008410000 */
[----:B------:R-:W-:Y:S02]  /*0df0*/  FFMA.FTZ R8, R37, c[0x0][0x16c], R8 ;  /* 0x00005b0025087a23 */ /* 0x000fe40000010008 */
[----:B------:R-:W-:-:S05]  /*0e00*/  FFMA.FTZ R9, R36, c[0x0][0x16c], R9 ;  /* 0x00005b0024097a23 */ /* 0x000fca0000010009 */
[----:B------:R-:W-:Y:S02]  /*0e10*/  F2FP.PACK_AB R8, R9, R8 ;  /* 0x000000080908723e */ /* 0x000fe400000000ff */
.L_x_100:
[----:B------:R-:W-:Y:S05]  /*0e20*/  BSYNC B0 ;  /* 0x0000000000007941 */ /* 0x000fea0003800000 */
.L_x_99:
[----:B------:R-:W-:Y:S01]  /*0e30*/  BSSY B0, `(.L_x_101) ;  /* 0x0000011000007945 */ /* 0x000fe20003800000 */
[----:B------:R-:W-:Y:S01]  /*0e40*/  HFMA2.MMA R10, -RZ, RZ, 0, 0 ;  /* 0x00000000ff0a7435 */ /* 0x000fe200000001ff */
[----:B------:R-:W-:Y:S02]  /*0e50*/  MOV R9, RZ ;  /* 0x000000ff00097202 */ /* 0x000fe40000000f00 */
[----:B------:R-:W-:Y:S02]  /*0e60*/  IADD3 R24, R44, 0x380, RZ ;  /* 0x000003802c187810 */ /* 0x000fe40007ffe0ff */
[----:B------:R-:W-:Y:S02]  /*0e70*/  PRMT R12, R12, 0x5410, RZ ;  /* 0x000054100c0c7816 */ /* 0x000fe400000000ff */
[----:B------:R-:W-:Y:S01]  /*0e80*/  PRMT R11, RZ, 0x5410, RZ ;  /* 0x00005410ff0b7816 */ /* 0x000fe200000000ff */
[----:B------:R-:W-:Y:S05]  /*0e90*/  @P3 BRA `(.L_x_102) ;  /* 0x000000a000003947 */ /* 0x000fea0003800000 */
[----:B------:R-:W-:Y:S01]  /*0ea0*/  HADD2.F32 R10, -RZ, R14.H0_H0 ;  /* 0x2000000eff0a7230 */ /* 0x000fe20000004100 */
[C---:B------:R-:W-:Y:S01]  /*0eb0*/  FADD.FTZ R19, R38.reuse, c[0x0][0x170] ;  /* 0x00005c0026137621 */ /* 0x040fe20000010000 */
[----:B------:R-:W-:Y:S01]  /*0ec0*/  HADD2.F32 R15, -RZ, R15.H0_H0 ;  /* 0x2000000fff0f7230 */ /* 0x000fe20000004100 */
[----:B------:R-:W-:-:S02]  /*0ed0*/  FMUL.FTZ R38, R38, c[0x0][0x168] ;  /* 0x00005a0026267a20 */ /* 0x000fc40000410000 */
[----:B------:R-:W-:Y:S02]  /*0ee0*/  FMUL.FTZ R13, R10, UR5 ;  /* 0x000000050a0d7c20 */ /* 0x000fe40008410000 */
[----:B------:R4:W3:Y:S01]  /*0ef0*/  MUFU.RSQ R10, R19 ;  /* 0x00000013000a7308 */ /* 0x0008e20000001400 */
[----:B------:R-:W-:Y:S02]  /*0f00*/  FMUL.FTZ R14, R15, UR5 ;  /* 0x000000050f0e7c20 */ /* 0x000fe40008410000 */
[----:B------:R-:W-:Y:S02]  /*0f10*/  FFMA.FTZ R38, R38, c[0x0][0x16c], R13 ;  /* 0x00005b0026267a23 */ /* 0x000fe4000001000d */
[----:B------:R-:W-:-:S05]  /*0f20*/  FFMA.FTZ R11, R39, c[0x0][0x16c], R14 ;  /* 0x00005b00270b7a23 */ /* 0x000fca000001000e */
[----:B------:R-:W-:Y:S02]  /*0f30*/  F2FP.PACK_AB R11, R38, R11 ;  /* 0x0000000b260b723e */ /* 0x000fe400000000ff */
.L_x_102:
[----:B----4-:R-:W-:Y:S05]  /*0f40*/  BSYNC B0 ;  /* 0x0000000000007941 */ /* 0x010fea0003800000 */
.L_x_101:
[----:B------:R-:W-:Y:S01]  /*0f50*/  BSSY B0, `(.L_x_103) ;  /* 0x000000e000007945 */ /* 0x000fe20003800000 */
[----:B------:R-:W-:Y:S01]  /*0f60*/  IMAD.MOV.U32 R13, RZ, RZ, RZ ;  /* 0x000000ffff0d7224 */ /* 0x000fe200078e00ff */
[----:B------:R-:W-:Y:S01]  /*0f70*/  PRMT R12, RZ, 0x7610, R12 ;  /* 0x00007610ff0c7816 */ /* 0x000fe2000000000c */
[----:B------:R-:W-:Y:S05]  /*0f80*/  @P4 BRA `(.L_x_104) ;  /* 0x000000a000004947 */ /* 0x000fea0003800000 */
[C---:B------:R-:W-:Y:S01]  /*0f90*/  FADD.FTZ R9, R20.reuse, c[0x0][0x170] ;  /* 0x00005c0014097621 */ /* 0x040fe20000010000 */
[----:B------:R-:W-:Y:S01]  /*0fa0*/  HADD2.F32 R22, -RZ, R22.H0_H0 ;  /* 0x20000016ff167230 */ /* 0x000fe20000004100 */
[----:B------:R-:W-:Y:S01]  /*0fb0*/  FMUL.FTZ R20, R20, c[0x0][0x168] ;  /* 0x00005a0014147a20 */ /* 0x000fe20000410000 */
[----:B------:R-:W-:-:S03]  /*0fc0*/  HADD2.F32 R45, -RZ, R45.H0_H0 ;  /* 0x2000002dff2d7230 */ /* 0x000fc60000004100 */
[----:B------:R-:W4:Y:S01]  /*0fd0*/  MUFU.RSQ R9, R9 ;  /* 0x0000000900097308 */ /* 0x000f220000001400 */
[----:B------:R-:W-:Y:S02]  /*0fe0*/  FMUL.FTZ R15, R22, UR5 ;  /* 0x00000005160f7c20 */ /* 0x000fe40008410000 */
[----:B------:R-:W-:Y:S02]  /*0ff0*/  FMUL.FTZ R45, R45, UR5 ;  /* 0x000000052d2d7c20 */ /* 0x000fe40008410000 */
[----:B------:R-:W-:Y:S02]  /*1000*/  FFMA.FTZ R12, R40, c[0x0][0x16c], R15 ;  /* 0x00005b00280c7a23 */ /* 0x000fe4000001000f */
[----:B------:R-:W-:-:S05]  /*1010*/  FFMA.FTZ R45, R20, c[0x0][0x16c], R45 ;  /* 0x00005b00142d7a23 */ /* 0x000fca000001002d */
[----:B------:R-:W-:Y:S02]  /*1020*/  F2FP.PACK_AB R12, R45, R12 ;  /* 0x0000000c2d0c723e */ /* 0x000fe400000000ff */
.L_x_104:
[----:B------:R-:W-:Y:S05]  /*1030*/  BSYNC B0 ;  /* 0x0000000000007941 */ /* 0x000fea0003800000 */
.L_x_103:
[----:B------:R-:W-:Y:S01]  /*1040*/  ISETP.GE.AND P5, PT, R24, UR4, PT ;  /* 0x0000000418007c0c */ /* 0x000fe2000bfa6270 */
        /* <DEDUP_REMOVED lines=13> */
.L_x_106:
[----:B------:R-:W-:Y:S05]  /*1120*/  BSYNC B0 ;  /* 0x0000000000007941 */ /* 0x000fea0003800000 */
.L_x_105:
[----:B------:R-:W-:Y:S05]  /*1130*/  @P0 EXIT ;  /* 0x000000000000094d */ /* 0x000fea0003800000 */
[----:B------:R-:W-:Y:S02]  /*1140*/  MOV R17, UR8 ;  /* 0x0000000800117c02 */ /* 0x000fe40008000f00 */
[----:B------:R-:W-:Y:S02]  /*1150*/  ISETP.NE.AND P0, PT, R23, RZ, PT ;  /* 0x000000ff1700720c */ /* 0x000fe40003f05270 */
[----:B------:R-:W-:Y:S01]  /*1160*/  LEA R44, R17, R44, 0xa ;  /* 0x0000002c112c7211 */ /* 0x000fe200078e50ff */
[----:B------:R-:W-:Y:S01]  /*1170*/  HFMA2.MMA R17, -RZ, RZ, 0, 2.384185791015625e-07 ;  /* 0x00000004ff117435 */ /* 0x000fe200000001ff */
[----:B------:R-:W-:Y:S02]  /*1180*/  MOV R15, 0x2 ;  /* 0x00000002000f7802 */ /* 0x000fe40000000f00 */
        /* <DEDUP_REMOVED lines=72> */
.L_x_107:
        /* <DEDUP_REMOVED lines=15> */
.L_x_26593:


//--------------------- .text._ZN2at6native49_GLOBAL__N__b919a28f_16_Normalization_cu_5c38458745unrolled_elementwise_kernel_for_multi_outputsILi3EZZZNS1_34batch_norm_update_stats_and_invertERKNS_6TensorES5_S5_S5_ddlENKUlvE_clEvENKUlvE0_clEvEUlffffE_St5arrayIPcLm7EE16OffsetCalculatorILi4EjLb0EESC_ILi3EjLb0EEEEviT0_T1_T2_T3_ --------------------------
	.section	.text._ZN2at6native49_GLOBAL__N__b919a28f_16_Normalization_cu_5c38458745unrolled_elementwise_kernel_for_multi_outputsILi3EZZZNS1_34batch_norm_update_stats_and_invertERKNS_6TensorES5_S5_S5_ddlENKUlvE_clEvENKUlvE0_clEvEUlffffE_St5arrayIPcLm7EE16OffsetCalculatorILi4EjLb0EESC_ILi3EjLb0EEEEviT0_T1_T2_T3_,"ax",@progbits
	.sectioninfo	@"SHI_REGISTERS=48"
	.align	128
.text._ZN2at6native49_GLOBAL__N__b919a28f_16_Normalization_cu_5c38458745unrolled_elementwise_kernel_for_multi_outputsILi3EZZZNS1_34batch_norm_update_stats_and_invertERKNS_6TensorES5_S5_S5_ddlENKUlvE_clEvENKUlvE0_clEvEUlffffE_St5arrayIPcLm7EE16OffsetCalculatorILi4EjLb0EESC_ILi3EjLb0EEEEviT0_T1_T2_T3_:
        .type           _ZN2at6native49_GLOBAL__N__b919a28f_16_Normalization_cu_5c38458745unrolled_elementwise_kernel_for_multi_outputsILi3EZZZNS1_34batch_norm_update_stats_and_invertERKNS_6TensorES5_S5_S5_ddlENKUlvE_clEvENKUlvE0_clEvEUlffffE_St5arrayIPcLm7EE16OffsetCalculatorILi4EjLb0EESC_ILi3EjLb0EEEEviT0_T1_T2_T3_,@function
        .size           _ZN2at6native49_GLOBAL__N__b919a28f_16_Normalization_cu_5c38458745unrolled_elementwise_kernel_for_multi_outputsILi3EZZZNS1_34batch_norm_update_stats_and_invertERKNS_6TensorES5_S5_S5_ddlENKUlvE_clEvENKUlvE0_clEvEUlffffE_St5arrayIPcLm7EE16OffsetCalculatorILi4EjLb0EESC_ILi3EjLb0EEEEviT0_T1_T2_T3_,(.L_x_26594 - _ZN2at6native49_GLOBAL__N__b919a28f_16_Normalization_cu_5c38458745unrolled_elementwise_kernel_for_multi_outputsILi3EZZZNS1_34batch_norm_update_stats_and_invertERKNS_6TensorES5_S5_S5_ddlENKUlvE_clEvENKUlvE0_clEvEUlffffE_St5arrayIPcLm7EE16OffsetCalculatorILi4EjLb0EESC_ILi3EjLb0EEEEviT0_T1_T2_T3_)
        .other          _ZN2at6native49_GLOBAL__N__b919a28f_16_Normalization_cu_5c38458745unrolled_elementwise_kernel_for_multi_outputsILi3EZZZNS1_34batch_norm_update_stats_and_invertERKNS_6TensorES5_S5_S5_ddlENKUlvE_clEvENKUlvE0_clEvEUlffffE_St5arrayIPcLm7EE16OffsetCalculatorILi4EjLb0EESC_ILi3EjLb0EEEEviT0_T1_T2_T3_,@"STO_CUDA_ENTRY STV_DEFAULT"
_ZN2at6native49_GLOBAL__N__b919a28f_16_Normalization_cu_5c38458745unrolled_elementwise_kernel_for_multi_outputsILi3EZZZNS1_34batch_norm_update_stats_and_invertERKNS_6TensorES5_S5_S5_ddlENKUlvE_clEvENKUlvE0_clEvEUlffffE_St5arrayIPcLm7EE16OffsetCalculatorILi4EjLb0EESC_ILi3EjLb0EEEEviT0_T1_T2_T3_:
[----:B------:R-:W-:Y:S02]  /*0000*/  MOV R1, c[0x0][0x28] ;  /* 0x00000a0000017a02 */ /* 0x000fe40000000f00 */
[----:B------:R-:W0:Y:S01]  /*0010*/  S2R R41, SR_CTAID.X ;  /* 0x0000000000297919 */ /* 0x000e220000002500 */
[----:B------:R-:W-:Y:S01]  /*0020*/  MOV R40, 0xfffffc00 ;  /* 0xfffffc0000287802 */ /* 0x000fe20000000f00 */
[----:B------:R-:W-:Y:S01]  /*0030*/  ULDC.64 UR4, c[0x0][0x118] ;  /* 0x0000460000047ab9 */ /* 0x000fe20000000a00 */
[----:B------:R-:W-:Y:S01]  /*0040*/  BSSY B0, `(.L_x_108) ;  /* 0x000091e000007945 */ /* 0x000fe20003800000 */
[----:B------:R-:W1:Y:S01]  /*0050*/  S2R R0, SR_TID.X ;  /* 0x0000000000007919 */ /* 0x000e620000002100 */
        /* <DEDUP_REMOVED lines=11> */
[----:B------:R-:W-:Y:S01]  /*0110*/  MOV R9, RZ ;  /* 0x000000ff00097202 */ /* 0x000fe20000000f00 */
[----:B------:R-:W-:Y:S01]  /*0120*/  CS2R R10, SRZ ;  /* 0x00000000000a7805 */ /* 0x000fe2000001ff00 */
[----:B------:R-:W-:Y:S01]  /*0130*/  CS2R R22, SRZ ;  /* 0x0000000000167805 */ /* 0x000fe2000001ff00 */
[----:B------:R-:W-:Y:S01]  /*0140*/  CS2R R4, SRZ ;  /* 0x0000000000047805 */ /* 0x000fe2000001ff00 */
[----:B------:R-:W-:Y:S01]  /*0150*/  CS2R R6, SRZ ;  /* 0x0000000000067805 */ /* 0x000fe2000001ff00 */
[----:B------:R-:W-:Y:S01]  /*0160*/  CS2R R2, SRZ ;  /* 0x0000000000027805 */ /* 0x000fe2000001ff00 */
[----:B0-----:R-:W-:-:S05]  /*0170*/  IMAD R40, R41, R40, c[0x0][0x160] ;  /* 0x0000580029287624 */ /* 0x001fca00078e0228 */
[----:B-1----:R-:W-:-:S13]  /*0180*/  ISETP.GE.AND P6, PT, R0, R40, PT ;  /* 0x000000280000720c */ /* 0x002fda0003fc6270 */
[----:B------:R-:W-:Y:S05]  /*0190*/  @P6 BRA `(.L_x_109) ;  /* 0x0000908000006947 */ /* 0x000fea0003800000 */
[----:B------:R-:W-:Y:S01]  /*01a0*/  ISETP.NE.AND P0, PT, RZ, c[0x0][0x1b8], PT ;  /* 0x00006e00ff007a0c */ /* 0x000fe20003f05270 */
[----:B------:R-:W-:Y:S01]  /*01b0*/  CS2R R36, SRZ ;  /* 0x0000000000247805 */ /* 0x000fe2000001ff00 */
[----:B------:R-:W-:Y:S02]  /*01c0*/  MOV R38, RZ ;  /* 0x000000ff00267202 */ /* 0x000fe40000000f00 */
[----:B------:R-:W-:-:S09]  /*01d0*/  MOV R25, RZ ;  /* 0x000000ff00197202 */ /* 0x000fd20000000f00 */
        /* <DEDUP_REMOVED lines=275> */
.L_x_110:
[----:B------:R-:W-:-:S05]  /*1310*/  MOV R8, 0x4 ;  /* 0x0000000400087802 */ /* 0x000fca0000000f00 */
[----:B------:R-:W-:-:S04]  /*1320*/  IMAD.WIDE.U32 R32, R37, R8, c[0x0][0x198] ;  /* 0x0000660025207625 */ /* 0x000fc800078e0008 */
[-C--:B------:R-:W-:Y:S02]  /*1330*/  IMAD.WIDE.U32 R34, R25, R8.reuse, c[0x0][0x1b0] ;  /* 0x00006c0019227625 */ /* 0x080fe400078e0008 */
[----:B------:R0:W5:Y:S02]  /*1340*/  LDG.E R32, [R32.64] ;  /* 0x0000000420207981 */ /* 0x000164000c1e1900 */
[-C--:B------:R-:W-:Y:S02]  /*1350*/  IMAD.WIDE.U32 R38, R38, R8.reuse, c[0x0][0x1a0] ;  /* 0x0000680026267625 */ /* 0x080fe400078e0008 */
[----:B------:R1:W5:Y:S02]  /*1360*/  LDG.E R34, [R34.64] ;  /* 0x0000000422227981 */ /* 0x000364000c1e1900 */
[----:B------:R-:W-:Y:S02]  /*1370*/  IMAD.WIDE.U32 R36, R36, R8, c[0x0][0x1a8] ;  /* 0x00006a0024247625 */ /* 0x000fe400078e0008 */
[----:B------:R1:W5:Y:S04]  /*1380*/  LDG.E R25, [R38.64] ;  /* 0x0000000426197981 */ /* 0x000368000c1e1900 */
[----:B0-----:R1:W5:Y:S01]  /*1390*/  LDG.E R33, [R36.64] ;  /* 0x0000000424217981 */ /* 0x001362000c1e1900 */
[----:B------:R-:W-:-:S04]  /*13a0*/  IADD3 R42, R0, 0x80, RZ ;  /* 0x00000080002a7810 */ /* 0x000fc80007ffe0ff */
[----:B------:R-:W-:-:S13]  /*13b0*/  ISETP.GE.AND P1, PT, R42, R40, PT ;  /* 0x000000282a00720c */ /* 0x000fda0003f26270 */
[----:B------:R-:W-:Y:S05]  /*13c0*/  @P1 BRA `(.L_x_109) ;  /* 0x00007e5000001947 */ /* 0x000fea0003800000 */
[----:B-1----:R-:W-:Y:S01]  /*13d0*/  HFMA2.MMA R35, -RZ, RZ, 0, 0 ;  /* 0x00000000ff237435 */ /* 0x002fe200000001ff */
[----:B------:R-:W-:Y:S01]  /*13e0*/  CS2R R38, SRZ ;  /* 0x0000000000267805 */ /* 0x000fe2000001ff00 */
        /* <DEDUP_REMOVED lines=276> */
.L_x_111:
[----:B------:R-:W-:-:S04]  /*2530*/  IMAD.WIDE.U32 R30, R39, R8, c[0x0][0x198] ;  /* 0x00006600271e7625 */ /* 0x000fc800078e0008 */
[-C--:B------:R-:W-:Y:S02]  /*2540*/  IMAD.WIDE.U32 R42, R38, R8.reuse, c[0x0][0x1a0] ;  /* 0x00006800262a7625 */ /* 0x080fe400078e0008 */
[----:B------:R0:W5:Y:S02]  /*2550*/  LDG.E R31, [R30.64] ;  /* 0x000000041e1f7981 */ /* 0x000164000c1e1900 */
[-C--:B------:R-:W-:Y:S02]  /*2560*/  IMAD.WIDE.U32 R38, R35, R8.reuse, c[0x0][0x1a8] ;  /* 0x00006a0023267625 */ /* 0x080fe400078e0008 */
[----:B------:R1:W5:Y:S02]  /*2570*/  LDG.E R20, [R42.64] ;  /* 0x000000042a147981 */ /* 0x000364000c1e1900 */
[----:B------:R-:W-:Y:S02]  /*2580*/  IMAD.WIDE.U32 R36, R29, R8, c[0x0][0x1b0] ;  /* 0x00006c001d247625 */ /* 0x000fe400078e0008 */
[----:B0-----:R1:W5:Y:S04]  /*2590*/  LDG.E R30, [R38.64] ;  /* 0x00000004261e7981 */ /* 0x001368000c1e1900 */
[----:B------:R1:W5:Y:S01]  /*25a0*/  LDG.E R29, [R36.64] ;  /* 0x00000004241d7981 */ /* 0x000362000c1e1900 */
        /* <DEDUP_REMOVED lines=281> */
.L_x_112:
[----:B------:R-:W-:-:S04]  /*3740*/  IMAD.WIDE.U32 R26, R35, R8, c[0x0][0x1a8] ;  /* 0x00006a00231a7625 */ /* 0x000fc800078e0008 */
[-C--:B------:R-:W-:Y:S02]  /*3750*/  IMAD.WIDE.U32 R42, R39, R8.reuse, c[0x0][0x198] ;  /* 0x00006600272a7625 */ /* 0x080fe400078e0008 */
[----:B------:R0:W5:Y:S02]  /*3760*/  LDG.E R27, [R26.64] ;  /* 0x000000041a1b7981 */ /* 0x000164000c1e1900 */
[----:B------:R-:W-:-:S04]  /*3770*/  IMAD.WIDE.U32 R38, R38, R8, c[0x0][0x1a0] ;  /* 0x0000680026267625 */ /* 0x000fc800078e0008 */
[----:B------:R-:W-:Y:S01]  /*3780*/  IMAD.WIDE.U32 R36, R28, R8, c[0x0][0x1b0] ;  /* 0x00006c001c247625 */ /* 0x000fe200078e0008 */
[----:B------:R1:W5:Y:S04]  /*3790*/  LDG.E R18, [R38.64] ;  /* 0x0000000426127981 */ /* 0x000368000c1e1900 */
[----:B------:R1:W5:Y:S04]  /*37a0*/  LDG.E R28, [R42.64] ;  /* 0x000000042a1c7981 */ /* 0x000368000c1e1900 */
[----:B0-----:R1:W5:Y:S01]  /*37b0*/  LDG.E R26, [R36.64] ;  /* 0x00000004241a7981 */ /* 0x001362000c1e1900 */
        /* <DEDUP_REMOVED lines=282> */
.L_x_113:
[----:B------:R-:W-:-:S04]  /*4960*/  IMAD.WIDE.U32 R44, R35, R8, c[0x0][0x198] ;  /* 0x00006600232c7625 */ /* 0x000fc800078e0008 */
[-C--:B------:R-:W-:Y:S02]  /*4970*/  IMAD.WIDE.U32 R42, R24, R8.reuse, c[0x0][0x1a0] ;  /* 0x00006800182a7625 */ /* 0x080fe400078e0008 */
[----:B------:R0:W5:Y:S02]  /*4980*/  LDG.E R24, [R44.64] ;  /* 0x000000042c187981 */ /* 0x000164000c1e1900 */
[-C--:B------:R-:W-:Y:S02]  /*4990*/  IMAD.WIDE.U32 R38, R21, R8.reuse, c[0x0][0x1a8] ;  /* 0x00006a0015267625 */ /* 0x080fe400078e0008 */
[----:B------:R0:W5:Y:S02]  /*49a0*/  LDG.E R14, [R42.64] ;  /* 0x000000042a0e7981 */ /* 0x000164000c1e1900 */
[----:B------:R-:W-:Y:S02]  /*49b0*/  IMAD.WIDE.U32 R36, R19, R8, c[0x0][0x1b0] ;  /* 0x00006c0013247625 */ /* 0x000fe400078e0008 */
[----:B------:R0:W5:Y:S04]  /*49c0*/  LDG.E R21, [R38.64] ;  /* 0x0000000426157981 */ /* 0x000168000c1e1900 */
[----:B------:R1:W5:Y:S02]  /*49d0*/  LDG.E R19, [R36.64] ;  /* 0x0000000424137981 */ /* 0x000364000c1e1900 */
[----:B-1----:R-:W-:-:S04]  /*49e0*/  IADD3 R36, R0, 0x200, RZ ;  /* 0x0000020000247810 */ /* 0x002fc80007ffe0ff */
[----:B------:R-:W-:-:S13]  /*49f0*/  ISETP.GE.AND P1, PT, R36, R40, PT ;  /* 0x000000282400720c */ /* 0x000fda0003f26270 */
[----:B------:R-:W-:Y:S05]  /*4a00*/  @P1 BRA `(.L_x_109) ;  /* 0x0000481000001947 */ /* 0x000fea0003800000 */
[----:B0-----:R-:W-:Y:S01]  /*4a10*/  HFMA2.MMA R15, -RZ, RZ, 0, 0 ;  /* 0x00000000ff0f7435 */ /* 0x001fe200000001ff */
        /* <DEDUP_REMOVED lines=277> */
.L_x_114:
        /* <DEDUP_REMOVED lines=280> */
[C---:B------:R-:W-:Y:S01]  /*6cf0*/  IMAD R35, R36.reuse, c[0x0][0x458], R35 ;  /* 0x0001160024237a24 */ /* 0x040fe200078e0223 */
[----:B------:R-:W-:Y:S01]  /*6d00*/  @P1 IADD3 R9, -R9, RZ, RZ ;  /* 0x000000ff09091210 */ /* 0x000fe20007ffe1ff */
[C---:B------:R-:W-:Y:S02]  /*6d10*/  IMAD R23, R36.reuse, c[0x0][0x45c], R23 ;  /* 0x0001170024177a24 */ /* 0x040fe400078e0217 */
[C---:B------:R-:W-:Y:S02]  /*6d20*/  IMAD R13, R36.reuse, c[0x0][0x460], R13 ;  /* 0x00011800240d7a24 */ /* 0x040fe400078e020d */
[----:B------:R-:W-:Y:S02]  /*6d30*/  @P1 IMAD R38, R9, c[0x0][0x2dc], R39 ;  /* 0x0000b70009261a24 */ /* 0x000fe400078e0227 */
[----:B------:R-:W-:Y:S02]  /*6d40*/  IMAD R10, R36, c[0x0][0x464], R10 ;  /* 0x00011900240a7a24 */ /* 0x000fe400078e020a */
[----:B------:R-:W-:-:S02]  /*6d50*/  @P1 IMAD R35, R38, c[0x0][0x468], R35 ;  /* 0x00011a0026231a24 */ /* 0x000fc400078e0223 */
[C---:B------:R-:W-:Y:S02]  /*6d60*/  @P1 IMAD R23, R38.reuse, c[0x0][0x46c], R23 ;  /* 0x00011b0026171a24 */ /* 0x040fe400078e0217 */
[C---:B------:R-:W-:Y:S02]  /*6d70*/  @P1 IMAD R13, R38.reuse, c[0x0][0x470], R13 ;  /* 0x00011c00260d1a24 */ /* 0x040fe400078e020d */
[----:B------:R-:W-:Y:S02]  /*6d80*/  @P1 IMAD R10, R38, c[0x0][0x474], R10 ;  /* 0x00011d00260a1a24 */ /* 0x000fe400078e020a */
.L_x_115:
[----:B------:R-:W-:-:S04]  /*6d90*/  IMAD.WIDE.U32 R44, R35, R8, c[0x0][0x198] ;  /* 0x00006600232c7625 */ /* 0x000fc800078e0008 */
[-C--:B------:R-:W-:Y:S02]  /*6da0*/  IMAD.WIDE.U32 R42, R23, R8.reuse, c[0x0][0x1a0] ;  /* 0x00006800172a7625 */ /* 0x080fe400078e0008 */
[----:B------:R0:W5:Y:S02]  /*6db0*/  LDG.E R23, [R44.64] ;  /* 0x000000042c177981 */ /* 0x000164000c1e1900 */
[----:B------:R-:W-:-:S04]  /*6dc0*/  IMAD.WIDE.U32 R38, R13, R8, c[0x0][0x1a8] ;  /* 0x00006a000d267625 */ /* 0x000fc800078e0008 */
[----:B------:R-:W-:Y:S01]  /*6dd0*/  IMAD.WIDE.U32 R36, R10, R8, c[0x0][0x1b0] ;  /* 0x00006c000a247625 */ /* 0x000fe200078e0008 */
[----:B------:R0:W5:Y:S04]  /*6de0*/  LDG.E R13, [R38.64] ;  /* 0x00000004260d7981 */ /* 0x000168000c1e1900 */
        /* <DEDUP_REMOVED lines=275> */
[C---:B------:R-:W-:Y:S02]  /*7f20*/  IMAD R38, R4.reuse, c[0x0][0x45c], R38 ;  /* 0x0001170004267a24 */ /* 0x040fe400078e0226 */
[----:B------:R-:W-:Y:S02]  /*7f30*/  @P1 IMAD R36, R11, c[0x0][0x2dc], R37 ;  /* 0x0000b7000b241a24 */ /* 0x000fe400078e0225 */
[C---:B------:R-:W-:Y:S02]  /*7f40*/  IMAD R35, R4.reuse, c[0x0][0x460], R35 ;  /* 0x0001180004237a24 */ /* 0x040fe400078e0223 */
[----:B------:R-:W-:Y:S02]  /*7f50*/  IMAD R22, R4, c[0x0][0x464], R22 ;  /* 0x0001190004167a24 */ /* 0x000fe400078e0216 */
[----:B------:R-:W-:-:S02]  /*7f60*/  @P1 IMAD R39, R36, c[0x0][0x468], R39 ;  /* 0x00011a0024271a24 */ /* 0x000fc400078e0227 */
[C---:B------:R-:W-:Y:S02]  /*7f70*/  @P1 IMAD R38, R36.reuse, c[0x0][0x46c], R38 ;  /* 0x00011b0024261a24 */ /* 0x040fe400078e0226 */
[C---:B------:R-:W-:Y:S02]  /*7f80*/  @P1 IMAD R35, R36.reuse, c[0x0][0x470], R35 ;  /* 0x00011c0024231a24 */ /* 0x040fe400078e0223 */
[----:B------:R-:W-:Y:S02]  /*7f90*/  @P1 IMAD R22, R36, c[0x0][0x474], R22 ;  /* 0x00011d0024161a24 */ /* 0x000fe400078e0216 */
.L_x_116:
[----:B------:R-:W-:-:S04]  /*7fa0*/  IMAD.WIDE.U32 R4, R39, R8, c[0x0][0x198] ;  /* 0x0000660027047625 */ /* 0x000fc800078e0008 */
[-C--:B------:R-:W-:Y:S02]  /*7fb0*/  IMAD.WIDE.U32 R42, R38, R8.reuse, c[0x0][0x1a0] ;  /* 0x00006800262a7625 */ /* 0x080fe400078e0008 */
[----:B------:R0:W5:Y:S02]  /*7fc0*/  LDG.E R5, [R4.64] ;  /* 0x0000000404057981 */ /* 0x000164000c1e1900 */
[----:B------:R-:W-:-:S04]  /*7fd0*/  IMAD.WIDE.U32 R38, R35, R8, c[0x0][0x1a8] ;  /* 0x00006a0023267625 */ /* 0x000fc800078e0008 */
[----:B------:R-:W-:Y:S02]  /*7fe0*/  IMAD.WIDE.U32 R36, R22, R8, c[0x0][0x1b0] ;  /* 0x00006c0016247625 */ /* 0x000fe400078e0008 */
[----:B------:R1:W5:Y:S04]  /*7ff0*/  LDG.E R22, [R38.64] ;  /* 0x0000000426167981 */ /* 0x000368000c1e1900 */
[----:B0-----:R1:W5:Y:S04]  /*8000*/  LDG.E R4, [R42.64] ;  /* 0x000000042a047981 */ /* 0x001368000c1e1900 */
[----:B------:R1:W5:Y:S01]  /*8010*/  LDG.E R11, [R36.64] ;  /* 0x00000004240b7981 */ /* 0x000362000c1e1900 */
        /* <DEDUP_REMOVED lines=280> */
.L_x_117:
[----:B------:R-:W-:-:S04]  /*91a0*/  IMAD.WIDE.U32 R2, R39, R8, c[0x0][0x198] ;  /* 0x0000660027027625 */ /* 0x000fc800078e0008 */
[-C--:B------:R-:W-:Y:S02]  /*91b0*/  IMAD.WIDE.U32 R6, R37, R8.reuse, c[0x0][0x1a8] ;  /* 0x00006a0025067625 */ /* 0x080fe400078e0008 */
[----:B------:R0:W5:Y:S02]  /*91c0*/  LDG.E R3, [R2.64] ;  /* 0x0000000402037981 */ /* 0x000164000c1e1900 */
[-C--:B------:R-:W-:Y:S02]  /*91d0*/  IMAD.WIDE.U32 R38, R38, R8.reuse, c[0x0][0x1a0] ;  /* 0x0000680026267625 */ /* 0x080fe400078e0008 */
[----:B------:R1:W5:Y:S02]  /*91e0*/  LDG.E R7, [R6.64] ;  /* 0x0000000406077981 */ /* 0x000364000c1e1900 */
[----:B------:R-:W-:Y:S02]  /*91f0*/  IMAD.WIDE.U32 R36, R36, R8, c[0x0][0x1b0] ;  /* 0x00006c0024247625 */ /* 0x000fe400078e0008 */
[----:B0-----:R0:W5:Y:S04]  /*9200*/  LDG.E R2, [R38.64] ;  /* 0x0000000426027981 */ /* 0x001168000c1e1900 */
[----:B-1----:R0:W5:Y:S02]  /*9210*/  LDG.E R6, [R36.64] ;  /* 0x0000000424067981 */ /* 0x002164000c1e1900 */
.L_x_109:
[----:B01----:R-:W-:Y:S05]  /*9220*/  BSYNC B0 ;  /* 0x0000000000007941 */ /* 0x003fea0003800000 */
.L_x_108:
[----:B------:R-:W-:Y:S01]  /*9230*/  IADD3 R36, R0, 0x100, RZ ;  /* 0x0000010000247810 */ /* 0x000fe20007ffe0ff */
[----:B------:R-:W-:Y:S01]  /*9240*/  HFMA2.MMA R38, -RZ, RZ, 0, 0 ;  /* 0x00000000ff267435 */ /* 0x000fe200000001ff */
[----:B------:R-:W-:-:S02]  /*9250*/  MOV R8, c[0x0][0x16c] ;  /* 0x00005b0000087a02 */ /* 0x000fc40000000f00 */
[----:B------:R-:W-:Y:S02]  /*9260*/  IADD3 R39, R0, 0x80, RZ ;  /* 0x0000008000277810 */ /* 0x000fe40007ffe0ff */
[-C--:B------:R-:W-:Y:S01]  /*9270*/  ISETP.GE.AND P0, PT, R36, R40.reuse, PT ;  /* 0x000000282400720c */ /* 0x080fe20003f06270 */
[----:B------:R-:W-:Y:S01]  /*9280*/  FADD.FTZ R8, -R8, 1 ;  /* 0x3f80000008087421 */ /* 0x000fe20000010100 */
[----:B------:R-:W-:Y:S02]  /*9290*/  ISETP.GE.AND P3, PT, R39, R40, PT ;  /* 0x000000282700720c */ /* 0x000fe40003f66270 */
[----:B------:R-:W-:Y:S01]  /*92a0*/  MOV R37, RZ ;  /* 0x000000ff00257202 */ /* 0x000fe20000000f00 */
[C---:B-----5:R-:W-:Y:S01]  /*92b0*/  @!P6 FMUL.FTZ R35, R8.reuse, R33 ;  /* 0x000000210823e220 */ /* 0x060fe20000410000 */
[----:B------:R-:W-:Y:S01]  /*92c0*/  P2R R33, PR, RZ, 0x8 ;  /* 0x00000008ff217803 */ /* 0x000fe20000000000 */
[----:B------:R-:W-:Y:S02]  /*92d0*/  @!P6 FMUL.FTZ R34, R8, R34 ;  /* 0x000000220822e220 */ /* 0x000fe40000410000 */
[----:B------:R-:W-:-:S02]  /*92e0*/  @!P6 FMUL.FTZ R33, R25, c[0x0][0x168] ;  /* 0x00005a001921ea20 */ /* 0x000fc40000410000 */
[----:B------:R-:W-:Y:S01]  /*92f0*/  @!P6 FFMA.FTZ R38, R32, c[0x0][0x16c], R35 ;  /* 0x00005b002026ea23 */ /* 0x000fe20000010023 */
[----:B------:R-:W-:Y:S01]  /*9300*/  HFMA2.MMA R32, -RZ, RZ, 0, 0 ;  /* 0x00000000ff207435 */ /* 0x000fe200000001ff */
[----:B------:R-:W-:Y:S01]  /*9310*/  @!P6 FFMA.FTZ R37, R33, c[0x0][0x16c], R34 ;  /* 0x00005b002125ea23 */ /* 0x000fe20000010022 */
[----:B------:R-:W-:Y:S01]  /*9320*/  IADD3 R33, R0, 0x180, RZ ;  /* 0x0000018000217810 */ /* 0x000fe20007ffe0ff */
[C---:B------:R-:W-:Y:S01]  /*9330*/  @!P0 FMUL.FTZ R27, R8.reuse, R27 ;  /* 0x0000001b081b8220 */ /* 0x040fe20000410000 */
[----:B------:R-:W-:Y:S01]  /*9340*/  CS2R R34, SRZ ;  /* 0x0000000000227805 */ /* 0x000fe2000001ff00 */
[----:B------:R-:W-:Y:S01]  /*9350*/  @!P3 FMUL.FTZ R30, R8, R30 ;  /* 0x0000001e081eb220 */ /* 0x000fe20000410000 */
[----:B------:R-:W-:Y:S01]  /*9360*/  ISETP.GE.AND P1, PT, R33, R40, PT ;  /* 0x000000282100720c */ /* 0x000fe20003f26270 */
[----:B------:R-:W-:Y:S01]  /*9370*/  @!P0 FFMA.FTZ R32, R28, c[0x0][0x16c], R27 ;  /* 0x00005b001c208a23 */ /* 0x000fe2000001001b */
[----:B------:R-:W-:Y:S01]  /*9380*/  IADD3 R28, R0, 0x200, RZ ;  /* 0x00000200001c7810 */ /* 0x000fe20007ffe0ff */
[----:B------:R-:W-:-:S02]  /*9390*/  @!P3 FFMA.FTZ R35, R31, c[0x0][0x16c], R30 ;  /* 0x00005b001f23ba23 */ /* 0x000fc4000001001e */
[----:B------:R-:W-:Y:S01]  /*93a0*/  @!P3 FMUL.FTZ R30, R8, R29 ;  /* 0x0000001d081eb220 */ /* 0x000fe20000410000 */
[----:B------:R-:W-:Y:S01]  /*93b0*/  ISETP.GE.AND P2, PT, R28, R40, PT ;  /* 0x000000281c00720c */ /* 0x000fe20003f46270 */
[----:B------:R-:W-:Y:S02]  /*93c0*/  @!P3 FMUL.FTZ R29, R20, c[0x0][0x168] ;  /* 0x00005a00141dba20 */ /* 0x000fe40000410000 */
[----:B------:R-:W-:Y:S02]  /*93d0*/  @!P6 FADD.FTZ R25, R25, c[0x0][0x170] ;  /* 0x00005c001919e621 */ /* 0x000fe40000010000 */
[----:B------:R-:W-:Y:S02]  /*93e0*/  @!P3 FFMA.FTZ R34, R29, c[0x0][0x16c], R30 ;  /* 0x00005b001d22ba23 */ /* 0x000fe4000001001e */
[----:B------:R-:W-:Y:S01]  /*93f0*/  @!P0 FMUL.FTZ R29, R8, R26 ;  /* 0x0000001a081d8220 */ /* 0x000fe20000410000 */
[----:B------:R-:W-:Y:S01]  /*9400*/  CS2R R30, SRZ ;  /* 0x00000000001e7805 */ /* 0x000fe2000001ff00 */
[----:B------:R-:W-:-:S02]  /*9410*/  @!P0 FMUL.FTZ R26, R18, c[0x0][0x168] ;  /* 0x00005a00121a8a20 */ /* 0x000fc40000410000 */
[----:B------:R-:W-:Y:S02]  /*9420*/  @!P1 FMUL.FTZ R21, R8, R21 ;  /* 0x0000001508159220 */ /* 0x000fe40000410000 */
[----:B------:R-:W-:Y:S01]  /*9430*/  @!P0 FFMA.FTZ R31, R26, c[0x0][0x16c], R29 ;  /* 0x00005b001a1f8a23 */ /* 0x000fe2000001001d */
[----:B------:R-:W-:Y:S01]  /*9440*/  MOV R29, RZ ;  /* 0x000000ff001d7202 */ /* 0x000fe20000000f00 */
[----:B------:R-:W-:Y:S01]  /*9450*/  @!P1 FMUL.FTZ R42, R8, R19 ;  /* 0x00000013082a9220 */ /* 0x000fe20000410000 */
[----:B------:R-:W-:Y:S01]  /*9460*/  CS2R R26, SRZ ;  /* 0x00000000001a7805 */ /* 0x000fe2000001ff00 */
[----:B------:R-:W-:Y:S02]  /*9470*/  @!P1 FFMA.FTZ R30, R24, c[0x0][0x16c], R21 ;  /* 0x00005b00181e9a23 */ /* 0x000fe40000010015 */
[----:B------:R-:W-:Y:S01]  /*9480*/  @!P1 FMUL.FTZ R19, R14, c[0x0][0x168] ;  /* 0x00005a000e139a20 */ /* 0x000fe20000410000 */
[----:B------:R0:W1:Y:S01]  /*9490*/  @!P6 MUFU.RSQ R29, R25 ;  /* 0x00000019001de308 */ /* 0x0000620000001400 */
[----:B------:R-:W-:-:S02]  /*94a0*/  @!P2 FMUL.FTZ R17, R8, R17 ;  /* 0x000000110811a220 */ /* 0x000fc40000410000 */
[----:B------:R-:W-:Y:S02]  /*94b0*/  @!P3 FADD.FTZ R24, R20, c[0x0][0x170] ;  /* 0x00005c001418b621 */ /* 0x000fe40000010000 */
[----:B------:R-:W-:Y:S01]  /*94c0*/  CS2R R20, SRZ ;  /* 0x0000000000147805 */ /* 0x000fe2000001ff00 */
[----:B------:R-:W-:Y:S01]  /*94d0*/  @!P1 FFMA.FTZ R27, R19, c[0x0][0x16c], R42 ;  /* 0x00005b00131b9a23 */ /* 0x000fe2000001002a */
[----:B------:R-:W-:Y:S01]  /*94e0*/  IADD3 R19, R0, 0x280, RZ ;  /* 0x0000028000137810 */ /* 0x000fe20007ffe0ff */
[----:B------:R-:W-:Y:S01]  /*94f0*/  @!P2 FFMA.FTZ R21, R16, c[0x0][0x16c], R17 ;  /* 0x00005b001015aa23 */ /* 0x000fe20000010011 */
[----:B------:R2:W3:Y:S01]  /*9500*/  @!P3 MUFU.RSQ R26, R24 ;  /* 0x00000018001ab308 */ /* 0x0004e20000001400 */
[----:B0-----:R-:W-:Y:S01]  /*9510*/  @!P0 FADD.FTZ R25, R18, c[0x0][0x170] ;  /* 0x00005c0012198621 */ /* 0x001fe20000010000 */
[----:B------:R-:W-:Y:S01]  /*9520*/  HFMA2.MMA R18, -RZ, RZ, 0, 0 ;  /* 0x00000000ff127435 */ /* 0x000fe200000001ff */
[----:B------:R-:W-:Y:S01]  /*9530*/  @!P2 FMUL.FTZ R16, R8, R15 ;  /* 0x0000000f0810a220 */ /* 0x000fe20000410000 */
[-C--:B------:R-:W-:Y:S01]  /*9540*/  ISETP.GE.AND P3, PT, R19, R40.reuse, PT ;  /* 0x000000281300720c */ /* 0x080fe20003f66270 */
[C---:B------:R-:W-:Y:S01]  /*9550*/  @!P2 FMUL.FTZ R15, R12.reuse, c[0x0][0x168] ;  /* 0x00005a000c0faa20 */ /* 0x040fe20000410000 */
[----:B------:R-:W-:Y:S01]  /*9560*/  MOV R17, RZ ;  /* 0x000000ff00117202 */ /* 0x000fe20000000f00 */
[----:B------:R-:W-:Y:S01]  /*9570*/  @!P2 FADD.FTZ R42, R12, c[0x0][0x170] ;  /* 0x00005c000c2aa621 */ /* 0x000fe20000010000 */
[C---:B------:R-:W-:Y:S01]  /*9580*/  IADD3 R12, R0.reuse, 0x380, RZ ;  /* 0x00000380000c7810 */ /* 0x040fe20007ffe0ff */
[----:B------:R-:W-:Y:S01]  /*9590*/  @!P2 FFMA.FTZ R18, R15, c[0x0][0x16c], R16 ;  /* 0x00005b000f12aa23 */ /* 0x000fe20000010010 */
[----:B------:R-:W-:Y:S01]  /*95a0*/  IADD3 R16, R0, 0x300, RZ ;  /* 0x0000030000107810 */ /* 0x000fe20007ffe0ff */
[----:B--2---:R-:W-:Y:S01]  /*95b0*/  @!P1 FADD.FTZ R24, R14, c[0x0][0x170] ;  /* 0x00005c000e189621 */ /* 0x004fe20000010000 */
[-C--:B------:R-:W-:Y:S01]  /*95c0*/  ISETP.GE.AND P5, PT, R12, R40.reuse, PT ;  /* 0x000000280c00720c */ /* 0x080fe20003fa6270 */
[----:B------:R-:W-:Y:S01]  /*95d0*/  CS2R R14, SRZ ;  /* 0x00000000000e7805 */ /* 0x000fe2000001ff00 */
[----:B------:R-:W-:Y:S01]  /*95e0*/  ISETP.GE.AND P4, PT, R16, R40, PT ;  /* 0x000000281000720c */ /* 0x000fe20003f86270 */
[----:B------:R0:W2:Y:S02]  /*95f0*/  @!P1 MUFU.RSQ R17, R24 ;  /* 0x0000001800119308 */ /* 0x0000a40000001400 */
[----:B------:R-:W-:Y:S01]  /*9600*/  @!P3 FMUL.FTZ R44, R8, R13 ;  /* 0x0000000d082cb220 */ /* 0x000fe20000410000 */
[----:B------:R-:W-:Y:S01]  /*9610*/  HFMA2.MMA R13, -RZ, RZ, 0, 0 ;  /* 0x00000000ff0d7435 */ /* 0x000fe200000001ff */
[----:B------:R-:W-:-:S02]  /*9620*/  @!P3 FADD.FTZ R43, R10, c[0x0][0x170] ;  /* 0x00005c000a2bb621 */ /* 0x000fc40000010000 */
[----:B------:R-:W-:Y:S02]  /*9630*/  @!P3 FFMA.FTZ R15, R23, c[0x0][0x16c], R44 ;  /* 0x00005b00170fba23 */ /* 0x000fe4000001002c */
[----:B------:R-:W-:Y:S01]  /*9640*/  @!P3 FMUL.FTZ R44, R8, R9 ;  /* 0x00000009082cb220 */ /* 0x000fe20000410000 */
[----:B------:R4:W1:Y:S01]  /*9650*/  @!P0 MUFU.RSQ R20, R25 ;  /* 0x0000001900148308 */ /* 0x0008620000001400 */
[----:B------:R-:W-:Y:S02]  /*9660*/  @!P3 FMUL.FTZ R9, R10, c[0x0][0x168] ;  /* 0x00005a000a09ba20 */ /* 0x000fe40000410000 */
[C---:B0-----:R-:W-:Y:S02]  /*9670*/  @!P4 FMUL.FTZ R24, R8.reuse, R22 ;  /* 0x000000160818c220 */ /* 0x041fe40000410000 */
[C---:B------:R-:W-:Y:S02]  /*9680*/  @!P5 FMUL.FTZ R22, R8.reuse, R7 ;  /* 0x000000070816d220 */ /* 0x040fe40000410000 */
[C---:B------:R-:W-:Y:S01]  /*9690*/  @!P5 FMUL.FTZ R23, R8.reuse, R6 ;  /* 0x000000060817d220 */ /* 0x040fe20000410000 */
[----:B------:R0:W0:Y:S01]  /*96a0*/  @!P2 MUFU.RSQ R14, R42 ;  /* 0x0000002a000ea308 */ /* 0x0000220000001400 */
[----:B----4-:R-:W-:-:S02]  /*96b0*/  @!P4 FMUL.FTZ R25, R8, R11 ;  /* 0x0000000b0819c220 */ /* 0x010fc40000410000 */
[----:B------:R-:W-:Y:S01]  /*96c0*/  CS2R R10, SRZ ;  /* 0x00000000000a7805 */ /* 0x000fe2000001ff00 */
[----:B------:R-:W-:Y:S02]  /*96d0*/  @!P3 FFMA.FTZ R13, R9, c[0x0][0x16c], R44 ;  /* 0x00005b00090dba23 */ /* 0x000fe4000001002c */
[----:B------:R-:W-:Y:S01]  /*96e0*/  @!P4 FFMA.FTZ R10, R5, c[0x0][0x16c], R24 ;  /* 0x00005b00050aca23 */ /* 0x000fe20000010018 */
[----:B------:R-:W-:Y:S01]  /*96f0*/  CS2R R8, SRZ ;  /* 0x0000000000087805 */ /* 0x000fe2000001ff00 */
[----:B------:R-:W-:Y:S01]  /*9700*/  MOV R5, RZ ;  /* 0x000000ff00057202 */ /* 0x000fe20000000f00 */
[----:B------:R-:W-:Y:S01]  /*9710*/  @!P4 FMUL.FTZ R6, R4, c[0x0][0x168] ;  /* 0x00005a000406ca20 */ /* 0x000fe20000410000 */
[----:B------:R4:W0:Y:S01]  /*9720*/  @!P3 MUFU.RSQ R11, R43 ;  /* 0x0000002b000bb308 */ /* 0x0008220000001400 */
[----:B------:R-:W-:Y:S02]  /*9730*/  @!P5 FMUL.FTZ R24, R2, c[0x0][0x168] ;  /* 0x00005a000218da20 */ /* 0x000fe40000410000 */
[----:B------:R-:W-:-:S02]  /*9740*/  @!P4 FADD.FTZ R4, R4, c[0x0][0x170] ;  /* 0x00005c000404c621 */ /* 0x000fc40000010000 */
[----:B------:R-:W-:Y:S02]  /*9750*/  @!P5 FADD.FTZ R2, R2, c[0x0][0x170] ;  /* 0x00005c000202d621 */ /* 0x000fe40000010000 */
[----:B------:R-:W-:Y:S01]  /*9760*/  @!P4 FFMA.FTZ R9, R6, c[0x0][0x16c], R25 ;  /* 0x00005b000609ca23 */ /* 0x000fe20000010019 */
[----:B------:R4:W0:Y:S01]  /*9770*/  @!P4 MUFU.RSQ R8, R4 ;  /* 0x000000040008c308 */ /* 0x0008220000001400 */
[----:B------:R-:W-:Y:S02]  /*9780*/  CS2R R6, SRZ ;  /* 0x0000000000067805 */ /* 0x000fe4000001ff00 */
[----:B------:R-:W-:Y:S02]  /*9790*/  @!P5 FFMA.FTZ R7, R3, c[0x0][0x16c], R22 ;  /* 0x00005b000307da23 */ /* 0x000fe40000010016 */
[----:B------:R-:W-:-:S03]  /*97a0*/  @!P5 FFMA.FTZ R6, R24, c[0x0][0x16c], R23 ;  /* 0x00005b001806da23 */ /* 0x000fc60000010017 */
[----:B------:R4:W0:Y:S01]  /*97b0*/  @!P5 MUFU.RSQ R5, R2 ;  /* 0x000000020005d308 */ /* 0x0008220000001400 */
[----:B------:R-:W-:Y:S05]  /*97c0*/  @P6 EXIT ;  /* 0x000000000000694d */ /* 0x000fea0003800000 */
[----:B-123--:R-:W-:Y:S01]  /*97d0*/  ISETP.NE.AND P6, PT, RZ, c[0x0][0x478], PT ;  /* 0x00011e00ff007a0c */ /* 0x00efe20003fc5270 */
[----:B----4-:R-:W-:Y:S01]  /*97e0*/  CS2R R2, SRZ ;  /* 0x0000000000027805 */ /* 0x010fe2000001ff00 */
[----:B------:R-:W-:-:S11]  /*97f0*/  MOV R4, RZ ;  /* 0x000000ff00047202 */ /* 0x000fd60000000f00 */
        /* <DEDUP_REMOVED lines=251> */
.L_x_118:
[----:B------:R-:W-:Y:S02]  /*a7b0*/  MOV R0, 0x4 ;  /* 0x0000000400007802 */ /* 0x000fe40000000f00 */
[----:B------:R-:W-:-:S03]  /*a7c0*/  ISETP.GE.AND P6, PT, R39, R40, PT ;  /* 0x000000282700720c */ /* 0x000fc60003fc6270 */
[----:B------:R-:W-:-:S04]  /*a7d0*/  IMAD.WIDE.U32 R22, R4, R0, c[0x0][0x180] ;  /* 0x0000600004167625 */ /* 0x000fc800078e0000 */
[-C--:B------:R-:W-:Y:S01]  /*a7e0*/  IMAD.WIDE.U32 R24, R3, R0.reuse, c[0x0][0x188] ;  /* 0x0000620003187625 */ /* 0x080fe200078e0000 */
[----:B------:R1:W-:Y:S03]  /*a7f0*/  STG.E [R22.64], R38 ;  /* 0x0000002616007986 */ /* 0x0003e6000c101904 */
[----:B------:R-:W-:Y:S01]  /*a800*/  IMAD.WIDE.U32 R2, R2, R0, c[0x0][0x190] ;  /* 0x0000640002027625 */ /* 0x000fe200078e0000 */
[----:B------:R1:W-:Y:S04]  /*a810*/  STG.E [R24.64], R37 ;  /* 0x0000002518007986 */ /* 0x0003e8000c101904 */
[----:B------:R1:W-:Y:S01]  /*a820*/  STG.E [R2.64], R29 ;  /* 0x0000001d02007986 */ /* 0x0003e2000c101904 */
[----:B------:R-:W-:Y:S05]  /*a830*/  @P6 EXIT ;  /* 0x000000000000694d */ /* 0x000fea0003800000 */
[----:B------:R-:W-:Y:S01]  /*a840*/  ISETP.NE.AND P6, PT, RZ, c[0x0][0x478], PT ;  /* 0x00011e00ff007a0c */ /* 0x000fe20003fc5270 */
[----:B-1----:R-:W-:Y:S01]  /*a850*/  CS2R R24, SRZ ;  /* 0x0000000000187805 */ /* 0x002fe2000001ff00 */
        /* <DEDUP_REMOVED lines=252> */
.L_x_119:
        /* <DEDUP_REMOVED lines=11> */
[----:B------:R-:W-:Y:S01]  /*b8d0*/  LEA R37, R41, R36, 0xa ;  /* 0x0000002429257211 */ /* 0x000fe200078e50ff */
        /* <DEDUP_REMOVED lines=249> */
.L_x_120:
[----:B------:R-:W-:-:S04]  /*c870*/  IMAD.WIDE.U32 R2, R25, R0, c[0x0][0x180] ;  /* 0x0000600019027625 */ /* 0x000fc800078e0000 */
[-C--:B------:R-:W-:Y:S01]  /*c880*/  IMAD.WIDE.U32 R24, R24, R0.reuse, c[0x0][0x188] ;  /* 0x0000620018187625 */ /* 0x080fe200078e0000 */
[----:B------:R1:W-:Y:S03]  /*c890*/  STG.E [R2.64], R32 ;  /* 0x0000002002007986 */ /* 0x0003e6000c101904 */
[----:B------:R-:W-:Y:S01]  /*c8a0*/  IMAD.WIDE.U32 R22, R4, R0, c[0x0][0x190] ;  /* 0x0000640004167625 */ /* 0x000fe200078e0000 */
[----:B------:R1:W-:Y:S04]  /*c8b0*/  STG.E [R24.64], R31 ;  /* 0x0000001f18007986 */ /* 0x0003e8000c101904 */
[----:B------:R1:W-:Y:S01]  /*c8c0*/  STG.E [R22.64], R20 ;  /* 0x0000001416007986 */ /* 0x0003e2000c101904 */
[----:B------:R-:W-:Y:S05]  /*c8d0*/  @P1 EXIT ;  /* 0x000000000000194d */ /* 0x000fea0003800000 */
[----:B-1----:R-:W-:Y:S01]  /*c8e0*/  HFMA2.MMA R20, -RZ, RZ, 0, 0 ;  /* 0x00000000ff147435 */ /* 0x002fe200000001ff */
        /* <DEDUP_REMOVED lines=253> */
.L_x_121:
[----:B------:R-:W-:-:S04]  /*d8c0*/  IMAD.WIDE.U32 R24, R24, R0, c[0x0][0x180] ;  /* 0x0000600018187625 */ /* 0x000fc800078e0000 */
[-C--:B------:R-:W-:Y:S01]  /*d8d0*/  IMAD.WIDE.U32 R2, R20, R0.reuse, c[0x0][0x188] ;  /* 0x0000620014027625 */ /* 0x080fe200078e0000 */
[----:B------:R1:W-:Y:S03]  /*d8e0*/  STG.E [R24.64], R30 ;  /* 0x0000001e18007986 */ /* 0x0003e6000c101904 */
[----:B------:R-:W-:Y:S01]  /*d8f0*/  IMAD.WIDE.U32 R22, R4, R0, c[0x0][0x190] ;  /* 0x0000640004167625 */ /* 0x000fe200078e0000 */
[----:B------:R1:W-:Y:S04]  /*d900*/  STG.E [R2.64], R27 ;  /* 0x0000001b02007986 */ /* 0x0003e8000c101904 */
[----:B------:R1:W-:Y:S01]  /*d910*/  STG.E [R22.64], R17 ;  /* 0x0000001116007986 */ /* 0x0003e2000c101904 */
[----:B------:R-:W-:Y:S05]  /*d920*/  @P2 EXIT ;  /* 0x000000000000294d */ /* 0x000fea0003800000 */
[----:B------:R-:W-:Y:S01]  /*d930*/  HFMA2.MMA R4, -RZ, RZ, 0, 0 ;  /* 0x00000000ff047435 */ /* 0x000fe200000001ff */
[----:B-1----:R-:W-:Y:S01]  /*d940*/  CS2R R2, SRZ ;  /* 0x0000000000027805 */ /* 0x002fe2000001ff00 */
[----:B------:R-:W-:Y:S08]  /*d950*/  @!P6 BRA `(.L_x_122) ;  /* 0x00000fa00000e947 */ /* 0x000ff00003800000 */
        /* <DEDUP_REMOVED lines=250> */
.L_x_122:
[----:B------:R-:W-:-:S04]  /*e900*/  IMAD.WIDE.U32 R22, R4, R0, c[0x0][0x180] ;  /* 0x0000600004167625 */ /* 0x000fc800078e0000 */
[-C--:B------:R-:W-:Y:S01]  /*e910*/  IMAD.WIDE.U32 R24, R3, R0.reuse, c[0x0][0x188] ;  /* 0x0000620003187625 */ /* 0x080fe200078e0000 */
[----:B------:R1:W-:Y:S03]  /*e920*/  STG.E [R22.64], R21 ;  /* 0x0000001516007986 */ /* 0x0003e6000c101904 */
[----:B------:R-:W-:Y:S01]  /*e930*/  IMAD.WIDE.U32 R2, R2, R0, c[0x0][0x190] ;  /* 0x0000640002027625 */ /* 0x000fe200078e0000 */
[----:B------:R1:W-:Y:S04]  /*e940*/  STG.E [R24.64], R18 ;  /* 0x0000001218007986 */ /* 0x0003e8000c101904 */
[----:B0-----:R1:W-:Y:S01]  /*e950*/  STG.E [R2.64], R14 ;  /* 0x0000000e02007986 */ /* 0x0013e2000c101904 */
[----:B------:R-:W-:Y:S05]  /*e960*/  @P3 EXIT ;  /* 0x000000000000394d */ /* 0x000fea0003800000 */
[----:B------:R-:W-:Y:S01]  /*e970*/  HFMA2.MMA R17, -RZ, RZ, 0, 0 ;  /* 0x00000000ff117435 */ /* 0x000fe200000001ff */
[----:B-1----:R-:W-:-:S02]  /*e980*/  MOV R21, RZ ;  /* 0x000000ff00157202 */ /* 0x002fc40000000f00 */
        /* <DEDUP_REMOVED lines=252> */
.L_x_123:
[----:B------:R-:W-:-:S04]  /*f950*/  IMAD.WIDE.U32 R18, R21, R0, c[0x0][0x180] ;  /* 0x0000600015127625 */ /* 0x000fc800078e0000 */
[-C--:B------:R-:W-:Y:S01]  /*f960*/  IMAD.WIDE.U32 R20, R17, R0.reuse, c[0x0][0x188] ;  /* 0x0000620011147625 */ /* 0x080fe200078e0000 */
[----:B------:R0:W-:Y:S03]  /*f970*/  STG.E [R18.64], R15 ;  /* 0x0000000f12007986 */ /* 0x0001e6000c101904 */
[----:B------:R-:W-:Y:S01]  /*f980*/  IMAD.WIDE.U32 R2, R3, R0, c[0x0][0x190] ;  /* 0x0000640003027625 */ /* 0x000fe200078e0000 */
[----:B------:R0:W-:Y:S04]  /*f990*/  STG.E [R20.64], R13 ;  /* 0x0000000d14007986 */ /* 0x0001e8000c101904 */
[----:B------:R0:W-:Y:S01]  /*f9a0*/  STG.E [R2.64], R11 ;  /* 0x0000000b02007986 */ /* 0x0001e2000c101904 */
[----:B------:R-:W-:Y:S05]  /*f9b0*/  @P4 EXIT ;  /* 0x000000000000494d */ /* 0x000fea0003800000 */
[----:B0-----:R-:W-:Y:S01]  /*f9c0*/  HFMA2.MMA R13, -RZ, RZ, 0, 0 ;  /* 0x00000000ff0d7435 */ /* 0x001fe200000001ff */
[----:B------:R-:W-:Y:S01]  /*f9d0*/  MOV R11, RZ ;  /* 0x000000ff000b7202 */ /* 0x000fe20000000f00 */
[----:B------:R-:W-:Y:S01]  /*f9e0*/  HFMA2.MMA R3, -RZ, RZ, 0, 0 ;  /* 0x00000000ff037435 */ /* 0x000fe200000001ff */
[----:B------:R-:W-:Y:S07]  /*f9f0*/  @!P6 BRA `(.L_x_124) ;  /* 0x00000fa00000e947 */ /* 0x000fee0003800000 */
        /* <DEDUP_REMOVED lines=250> */
.L_x_124:
        /* <DEDUP_REMOVED lines=261> */
.L_x_125:
[----:B------:R-:W-:-:S04]  /*119f0*/  IMAD.WIDE.U32 R10, R11, R0, c[0x0][0x180] ;  /* 0x000060000b0a7625 */ /* 0x000fc800078e0000 */
[-C--:B------:R-:W-:Y:S01]  /*11a00*/  IMAD.WIDE.U32 R8, R9, R0.reuse, c[0x0][0x188] ;  /* 0x0000620009087625 */ /* 0x080fe200078e0000 */
[----:B------:R-:W-:Y:S03]  /*11a10*/  STG.E [R10.64], R7 ;  /* 0x000000070a007986 */ /* 0x000fe6000c101904 */
[----:B------:R-:W-:Y:S01]  /*11a20*/  IMAD.WIDE.U32 R2, R3, R0, c[0x0][0x190] ;  /* 0x0000640003027625 */ /* 0x000fe200078e0000 */
[----:B------:R-:W-:Y:S04]  /*11a30*/  STG.E [R8.64], R6 ;  /* 0x0000000608007986 */ /* 0x000fe8000c101904 */
[----:B------:R-:W-:Y:S01]  /*11a40*/  STG.E [R2.64], R5 ;  /* 0x0000000502007986 */ /* 0x000fe2000c101904 */
[----:B------:R-:W-:Y:S05]  /*11a50*/  EXIT ;  /* 0x000000000000794d */ /* 0x000fea0003800000 */
.L_x_126:
        /* <DEDUP_REMOVED lines=10> */
.L_x_26594:


//--------------------- .text._ZN2at6native49_GLOBAL__N__b919a28f_16_Normalization_cu_5c38458745unrolled_elementwise_kernel_for_multi_outputsILi3EZZZNS1_34batch_norm_update_stats_and_invertERKNS_6TensorES5_S5_S5_ddlENKUlvE_clEvENKUlvE0_clEvEUlffffE_St5arrayIPcLm7EE23TrivialOffsetCalculatorILi4EjESC_ILi3EjEEEviT0_T1_T2_T3_ --------------------------
	.section	.text._ZN2at6native49_GLOBAL__N__b919a28f_16_Normalization_cu_5c38458745unrolled_elementwise_kernel_for_multi_outputsILi3EZZZNS1_34batch_norm_update_stats_and_invertERKNS_6TensorES5_S5_S5_ddlENKUlvE_clEvENKUlvE0_clEvEUlffffE_St5arrayIPcLm7EE23TrivialOffsetCalculatorILi4EjESC_ILi3EjEEEviT0_T1_T2_T3_,"ax",@progbits
	.sectioninfo	@"SHI_REGISTERS=48"
	.align	128
.text._ZN2at6native49_GLOBAL__N__b919a28f_16_Normalization_cu_5c38458745unrolled_elementwise_kernel_for_multi_outputsILi3EZZZNS1_34batch_norm_update_stats_and_invertERKNS_6TensorES5_S5_S5_ddlENKUlvE_clEvENKUlvE0_clEvEUlffffE_St5arrayIPcLm7EE23TrivialOffsetCalculatorILi4EjESC_ILi3EjEEEviT0_T1_T2_T3_:
        .type           _ZN2at6native49_GLOBAL__N__b919a28f_16_Normalization_cu_5c38458745unrolled_elementwise_kernel_for_multi_outputsILi3EZZZNS1_34batch_norm_update_stats_and_invertERKNS_6TensorES5_S5_S5_ddlENKUlvE_clEvENKUlvE0_clEvEUlffffE_St5arrayIPcLm7EE23TrivialOffsetCalculatorILi4EjESC_ILi3EjEEEviT0_T1_T2_T3_,@function
        .size           _ZN2at6native49_GLOBAL__N__b919a28f_16_Normalization_cu_5c38458745unrolled_elementwise_kernel_for_multi_outputsILi3EZZZNS1_34batch_norm_update_stats_and_invertERKNS_6TensorES5_S5_S5_ddlENKUlvE_clEvENKUlvE0_clEvEUlffffE_St5arrayIPcLm7EE23TrivialOffsetCalculatorILi4EjESC_ILi3EjEEEviT0_T1_T2_T3_,(.L_x_26595 - _ZN2at6native49_GLOBAL__N__b919a28f_16_Normalization_cu_5c38458745unrolled_elementwise_kernel_for_multi_outputsILi3EZZZNS1_34batch_norm_update_stats_and_invertERKNS_6TensorES5_S5_S5_ddlENKUlvE_clEvENKUlvE0_clEvEUlffffE_St5arrayIPcLm7EE23TrivialOffsetCalculatorILi4EjESC_ILi3EjEEEviT0_T1_T2_T3_)
        .other          _ZN2at6native49_GLOBAL__N__b919a28f_16_Normalization_cu_5c38458745unrolled_elementwise_kernel_for_multi_outputsILi3EZZZNS1_34batch_norm_update_stats_and_invertERKNS_6TensorES5_S5_S5_ddlENKUlvE_clEvENKUlvE0_clEvEUlffffE_St5arrayIPcLm7EE23TrivialOffsetCalculatorILi4EjESC_ILi3EjEEEviT0_T1_T2_T3_,@"STO_CUDA_ENTRY STV_DEFAULT"
_ZN2at6native49_GLOBAL__N__b919a28f_16_Normalization_cu_5c38458745unrolled_elementwise_kernel_for_multi_outputsILi3EZZZNS1_34batch_norm_update_stats_and_invertERKNS_6TensorES5_S5_S5_ddlENKUlvE_clEvENKUlvE0_clEvEUlffffE_St5arrayIPcLm7EE23TrivialOffsetCalculatorILi4EjESC_ILi3EjEEEviT0_T1_T2_T3_:
        /* <DEDUP_REMOVED lines=8> */
[----:B------:R-:W-:Y:S01]  /*0080*/  HFMA2.MMA R35, -RZ, RZ, 0, 0 ;  /* 0x00000000ff237435 */ /* 0x000fe200000001ff */
        /* <DEDUP_REMOVED lines=18> */
[----:B------:R-:W-:Y:S02]  /*01b0*/  LEA R25, R0, R3, 0xa ;  /* 0x0000000300197211 */ /* 0x000fe400078e50ff */
[----:B------:R-:W-:-:S05]  /*01c0*/  MOV R8, 0x4 ;  /* 0x0000000400087802 */ /* 0x000fca0000000f00 */
[----:B------:R-:W-:-:S04]  /*01d0*/  IMAD.WIDE.U32 R20, R25, R8, c[0x0][0x198] ;  /* 0x0000660019147625 */ /* 0x000fc800078e0008 */
[CC--:B------:R-:W-:Y:S01]  /*01e0*/  IMAD.WIDE.U32 R44, R25.reuse, R8.reuse, c[0x0][0x1a0] ;  /* 0x00006800192c7625 */ /* 0x0c0fe200078e0008 */
[----:B------:R0:W5:Y:S03]  /*01f0*/  LDG.E R2, [R20.64] ;  /* 0x0000000414027981 */ /* 0x000166000c1e1900 */
[CC--:B------:R-:W-:Y:S01]  /*0200*/  IMAD.WIDE.U32 R22, R25.reuse, R8.reuse, c[0x0][0x1a8] ;  /* 0x00006a0019167625 */ /* 0x0c0fe200078e0008 */
[----:B------:R1:W5:Y:S04]  /*0210*/  LDG.E R41, [R44.64] ;  /* 0x000000042c297981 */ /* 0x000368000c1e1900 */
[----:B------:R1:W5:Y:S01]  /*0220*/  LDG.E R42, [R22.64] ;  /* 0x00000004162a7981 */ /* 0x000362000c1e1900 */
[----:B0-----:R-:W-:-:S05]  /*0230*/  IMAD.WIDE.U32 R20, R25, R8, c[0x0][0x1b0] ;  /* 0x00006c0019147625 */ /* 0x001fca00078e0008 */
[----:B------:R1:W5:Y:S01]  /*0240*/  LDG.E R43, [R20.64] ;  /* 0x00000004142b7981 */ /* 0x000362000c1e1900 */
[----:B------:R-:W-:-:S04]  /*0250*/  IADD3 R24, R3, 0x80, RZ ;  /* 0x0000008003187810 */ /* 0x000fc80007ffe0ff */
[----:B------:R-:W-:-:S13]  /*0260*/  ISETP.GE.AND P0, PT, R24, R34, PT ;  /* 0x000000221800720c */ /* 0x000fda0003f06270 */
[----:B------:R-:W-:Y:S05]  /*0270*/  @P0 BRA `(.L_x_128) ;  /* 0x0000050000000947 */ /* 0x000fea0003800000 */
[----:B-1----:R-:W-:-:S05]  /*0280*/  IADD3 R21, R25, 0x80, RZ ;  /* 0x0000008019157810 */ /* 0x002fca0007ffe0ff */
[----:B------:R-:W-:-:S04]  /*0290*/  IMAD.WIDE.U32 R36, R21, R8, c[0x0][0x198] ;  /* 0x0000660015247625 */ /* 0x000fc800078e0008 */
[CC--:B------:R-:W-:Y:S02]  /*02a0*/  IMAD.WIDE.U32 R44, R21.reuse, R8.reuse, c[0x0][0x1a0] ;  /* 0x00006800152c7625 */ /* 0x0c0fe400078e0008 */
[----:B------:R0:W5:Y:S02]  /*02b0*/  LDG.E R36, [R36.64] ;  /* 0x0000000424247981 */ /* 0x000164000c1e1900 */
[----:B------:R-:W-:-:S04]  /*02c0*/  IMAD.WIDE.U32 R22, R21, R8, c[0x0][0x1a8] ;  /* 0x00006a0015167625 */ /* 0x000fc800078e0008 */
[----:B------:R-:W-:Y:S01]  /*02d0*/  IMAD.WIDE.U32 R20, R21, R8, c[0x0][0x1b0] ;  /* 0x00006c0015147625 */ /* 0x000fe200078e0008 */
[----:B------:R1:W5:Y:S04]  /*02e0*/  LDG.E R38, [R22.64] ;  /* 0x0000000416267981 */ /* 0x000368000c1e1900 */
[----:B0-----:R1:W5:Y:S04]  /*02f0*/  LDG.E R37, [R44.64] ;  /* 0x000000042c257981 */ /* 0x001368000c1e1900 */
[----:B------:R1:W5:Y:S01]  /*0300*/  LDG.E R40, [R20.64] ;  /* 0x0000000414287981 */ /* 0x000362000c1e1900 */
[----:B------:R-:W-:-:S04]  /*0310*/  IADD3 R24, R3, 0x100, RZ ;  /* 0x0000010003187810 */ /* 0x000fc80007ffe0ff */
[----:B------:R-:W-:-:S13]  /*0320*/  ISETP.GE.AND P0, PT, R24, R34, PT ;  /* 0x000000221800720c */ /* 0x000fda0003f06270 */
[----:B------:R-:W-:Y:S05]  /*0330*/  @P0 BRA `(.L_x_128) ;  /* 0x0000044000000947 */ /* 0x000fea0003800000 */
[----:B-1----:R-:W-:-:S05]  /*0340*/  IADD3 R33, R25, 0x100, RZ ;  /* 0x0000010019217810 */ /* 0x002fca0007ffe0ff */
[----:B------:R-:W-:-:S04]  /*0350*/  IMAD.WIDE.U32 R20, R33, R8, c[0x0][0x198] ;  /* 0x0000660021147625 */ /* 0x000fc800078e0008 */
[CC--:B------:R-:W-:Y:S01]  /*0360*/  IMAD.WIDE.U32 R44, R33.reuse, R8.reuse, c[0x0][0x1a0] ;  /* 0x00006800212c7625 */ /* 0x0c0fe200078e0008 */
[----:B------:R0:W5:Y:S03]  /*0370*/  LDG.E R27, [R20.64] ;  /* 0x00000004141b7981 */ /* 0x000166000c1e1900 */
[CC--:B------:R-:W-:Y:S01]  /*0380*/  IMAD.WIDE.U32 R22, R33.reuse, R8.reuse, c[0x0][0x1a8] ;  /* 0x00006a0021167625 */ /* 0x0c0fe200078e0008 */
[----:B------:R1:W5:Y:S03]  /*0390*/  LDG.E R32, [R44.64] ;  /* 0x000000042c207981 */ /* 0x000366000c1e1900 */
[----:B0-----:R-:W-:Y:S02]  /*03a0*/  IMAD.WIDE.U32 R20, R33, R8, c[0x0][0x1b0] ;  /* 0x00006c0021147625 */ /* 0x001fe400078e0008 */
[----:B------:R1:W5:Y:S04]  /*03b0*/  LDG.E R33, [R22.64] ;  /* 0x0000000416217981 */ /* 0x000368000c1e1900 */
        /* <DEDUP_REMOVED lines=40> */
[----:B-1----:R-:W-:Y:S02]  /*0640*/  IADD3 R21, R3, 0x380, RZ ;  /* 0x0000038003157810 */ /* 0x002fe40007ffe0ff */
[----:B------:R-:W-:Y:S02]  /*0650*/  IADD3 R44, R25, 0x300, RZ ;  /* 0x00000300192c7810 */ /* 0x000fe40007ffe0ff */
[----:B------:R-:W-:-:S03]  /*0660*/  ISETP.GE.AND P0, PT, R21, R34, PT ;  /* 0x000000221500720c */ /* 0x000fc60003f06270 */
[----:B------:R-:W-:-:S04]  /*0670*/  IMAD.WIDE.U32 R20, R44, R8, c[0x0][0x198] ;  /* 0x000066002c147625 */ /* 0x000fc800078e0008 */
[----:B------:R-:W-:-:S06]  /*0680*/  IMAD.WIDE.U32 R22, R44, R8, c[0x0][0x1a0] ;  /* 0x000068002c167625 */ /* 0x000fcc00078e0008 */
[----:B------:R-:W-:-:S05]  /*0690*/  @!P0 IADD3 R45, R25, 0x380, RZ ;  /* 0x00000380192d8810 */ /* 0x000fca0007ffe0ff */
[----:B------:R-:W-:-:S04]  /*06a0*/  @!P0 IMAD.WIDE.U32 R28, R45, R8, c[0x0][0x1a0] ;  /* 0x000068002d1c8625 */ /* 0x000fc800078e0008 */
[CC--:B------:R-:W-:Y:S01]  /*06b0*/  @!P0 IMAD.WIDE.U32 R30, R45.reuse, R8.reuse, c[0x0][0x198] ;  /* 0x000066002d1e8625 */ /* 0x0c0fe200078e0008 */
[----:B------:R0:W5:Y:S03]  /*06c0*/  @!P0 LDG.E R5, [R28.64] ;  /* 0x000000041c058981 */ /* 0x000166000c1e1900 */
[-C--:B------:R-:W-:Y:S01]  /*06d0*/  @!P0 IMAD.WIDE.U32 R24, R45, R8.reuse, c[0x0][0x1a8] ;  /* 0x00006a002d188625 */ /* 0x080fe200078e0008 */
[----:B------:R1:W5:Y:S04]  /*06e0*/  @!P0 LDG.E R4, [R30.64] ;  /* 0x000000041e048981 */ /* 0x000368000c1e1900 */
[----:B------:R2:W5:Y:S04]  /*06f0*/  @!P0 LDG.E R6, [R24.64] ;  /* 0x0000000418068981 */ /* 0x000568000c1e1900 */
[----:B0-----:R0:W5:Y:S04]  /*0700*/  LDG.E R28, [R20.64] ;  /* 0x00000004141c7981 */ /* 0x001168000c1e1900 */
[----:B------:R3:W5:Y:S01]  /*0710*/  LDG.E R29, [R22.64] ;  /* 0x00000004161d7981 */ /* 0x000762000c1e1900 */
[----:B0-----:R-:W-:-:S04]  /*0720*/  IMAD.WIDE.U32 R20, R44, R8, c[0x0][0x1a8] ;  /* 0x00006a002c147625 */ /* 0x001fc800078e0008 */
[-C--:B---3--:R-:W-:Y:S01]  /*0730*/  IMAD.WIDE.U32 R22, R44, R8.reuse, c[0x0][0x1b0] ;  /* 0x00006c002c167625 */ /* 0x088fe200078e0008 */
[----:B-1----:R2:W5:Y:S03]  /*0740*/  LDG.E R30, [R20.64] ;  /* 0x00000004141e7981 */ /* 0x002566000c1e1900 */
[----:B------:R-:W-:Y:S01]  /*0750*/  @!P0 IMAD.WIDE.U32 R44, R45, R8, c[0x0][0x1b0] ;  /* 0x00006c002d2c8625 */ /* 0x000fe200078e0008 */
[----:B------:R2:W5:Y:S04]  /*0760*/  LDG.E R31, [R22.64] ;  /* 0x00000004161f7981 */ /* 0x000568000c1e1900 */
[----:B------:R2:W5:Y:S02]  /*0770*/  @!P0 LDG.E R7, [R44.64] ;  /* 0x000000042c078981 */ /* 0x000564000c1e1900 */
.L_x_128:
[----:B-1----:R-:W-:Y:S05]  /*0780*/  BSYNC B0 ;  /* 0x0000000000007941 */ /* 0x002fea0003800000 */
.L_x_127:
[----:B--2---:R-:W-:Y:S01]  /*0790*/  IADD3 R21, R3, 0x80, RZ ;  /* 0x0000008003157810 */ /* 0x004fe20007ffe0ff */
[----:B------:R-:W-:Y:S01]  /*07a0*/  CS2R R24, SRZ ;  /* 0x0000000000187805 */ /* 0x000fe2000001ff00 */
[----:B------:R-:W-:Y:S01]  /*07b0*/  MOV R8, c[0x0][0x16c] ;  /* 0x00005b0000087a02 */ /* 0x000fe20000000f00 */
[----:B-----5:R-:W-:Y:S01]  /*07c0*/  @!P6 FADD.FTZ R20, R41, c[0x0][0x170] ;  /* 0x00005c002914e621 */ /* 0x020fe20000010000 */
[----:B------:R-:W-:-:S02]  /*07d0*/  ISETP.GE.AND P5, PT, R21, R34, PT ;  /* 0x000000221500720c */ /* 0x000fc40003fa6270 */
[C---:B------:R-:W-:Y:S01]  /*07e0*/  IADD3 R23, R3.reuse, 0x100, RZ ;  /* 0x0000010003177810 */ /* 0x040fe20007ffe0ff */
[----:B------:R-:W-:Y:S01]  /*07f0*/  FADD.FTZ R8, -R8, 1 ;  /* 0x3f80000008087421 */ /* 0x000fe20000010100 */
[----:B------:R-:W-:Y:S01]  /*0800*/  IADD3 R45, R3, 0x180, RZ ;  /* 0x00000180032d7810 */ /* 0x000fe20007ffe0ff */
[----:B------:R0:W1:Y:S01]  /*0810*/  @!P6 MUFU.RSQ R39, R20 ;  /* 0x000000140027e308 */ /* 0x0000620000001400 */
[----:B------:R-:W-:Y:S01]  /*0820*/  ISETP.GE.AND P0, PT, R23, R34, PT ;  /* 0x000000221700720c */ /* 0x000fe20003f06270 */
[C---:B------:R-:W-:Y:S01]  /*0830*/  @!P6 FMUL.FTZ R21, R8.reuse, R42 ;  /* 0x0000002a0815e220 */ /* 0x040fe20000410000 */
[----:B------:R-:W-:Y:S01]  /*0840*/  IADD3 R23, R3, 0x200, RZ ;  /* 0x0000020003177810 */ /* 0x000fe20007ffe0ff */
[----:B------:R-:W-:Y:S01]  /*0850*/  @!P6 FMUL.FTZ R43, R8, R43 ;  /* 0x0000002b082be220 */ /* 0x000fe20000410000 */
[-C--:B------:R-:W-:Y:S01]  /*0860*/  ISETP.GE.AND P1, PT, R45, R34.reuse, PT ;  /* 0x000000222d00720c */ /* 0x080fe20003f26270 */
[----:B------:R-:W-:Y:S01]  /*0870*/  @!P6 FFMA.FTZ R25, R2, c[0x0][0x16c], R21 ;  /* 0x00005b000219ea23 */ /* 0x000fe20000010015 */
[----:B------:R-:W-:Y:S01]  /*0880*/  ISETP.GE.AND P2, PT, R23, R34, PT ;  /* 0x000000221700720c */ /* 0x000fe20003f46270 */
[----:B------:R-:W-:Y:S01]  /*0890*/  @!P5 FMUL.FTZ R21, R8, R38 ;  /* 0x000000260815d220 */ /* 0x000fe20000410000 */
[----:B------:R-:W-:Y:S01]  /*08a0*/  IADD3 R23, R3, 0x300, RZ ;  /* 0x0000030003177810 */ /* 0x000fe20007ffe0ff */
[----:B------:R-:W-:Y:S01]  /*08b0*/  @!P6 FMUL.FTZ R2, R41, c[0x0][0x168] ;  /* 0x00005a002902ea20 */ /* 0x000fe20000410000 */
[----:B------:R-:W-:Y:S01]  /*08c0*/  HFMA2.MMA R41, -RZ, RZ, 0, 0 ;  /* 0x00000000ff297435 */ /* 0x000fe200000001ff */
[----:B------:R-:W-:Y:S01]  /*08d0*/  @!P5 FFMA.FTZ R24, R36, c[0x0][0x16c], R21 ;  /* 0x00005b002418da23 */ /* 0x000fe20000010015 */
[----:B------:R-:W-:Y:S01]  /*08e0*/  HFMA2.MMA R36, -RZ, RZ, 0, 0 ;  /* 0x00000000ff247435 */ /* 0x000fe200000001ff */
[C---:B------:R-:W-:Y:S01]  /*08f0*/  @!P5 FMUL.FTZ R21, R8.reuse, R40 ;  /* 0x000000280815d220 */ /* 0x040fe20000410000 */
[-C--:B------:R-:W-:Y:S01]  /*0900*/  ISETP.GE.AND P4, PT, R23, R34.reuse, PT ;  /* 0x000000221700720c */ /* 0x080fe20003f86270 */
[----:B------:R-:W-:Y:S01]  /*0910*/  @!P0 FMUL.FTZ R40, R8, R33 ;  /* 0x0000002108288220 */ /* 0x000fe20000410000 */
[C---:B------:R-:W-:Y:S01]  /*0920*/  IADD3 R45, R3.reuse, 0x280, RZ ;  /* 0x00000280032d7810 */ /* 0x040fe20007ffe0ff */
[----:B------:R-:W-:Y:S01]  /*0930*/  @!P6 FFMA.FTZ R41, R2, c[0x0][0x16c], R43 ;  /* 0x00005b000229ea23 */ /* 0x000fe2000001002b */
[----:B------:R-:W-:Y:S01]  /*0940*/  IADD3 R23, R3, 0x380, RZ ;  /* 0x0000038003177810 */ /* 0x000fe20007ffe0ff */
[----:B------:R-:W-:Y:S01]  /*0950*/  @!P5 FMUL.FTZ R2, R37, c[0x0][0x168] ;  /* 0x00005a002502da20 */ /* 0x000fe20000410000 */
[----:B------:R-:W-:Y:S01]  /*0960*/  MOV R42, RZ ;  /* 0x000000ff002a7202 */ /* 0x000fe20000000f00 */
[----:B------:R-:W-:Y:S01]  /*0970*/  @!P0 FMUL.FTZ R35, R8, R35 ;  /* 0x0000002308238220 */ /* 0x000fe20000410000 */
[----:B------:R-:W-:Y:S01]  /*0980*/  MOV R38, RZ ;  /* 0x000000ff00267202 */ /* 0x000fe20000000f00 */
[----:B------:R-:W-:Y:S01]  /*0990*/  @!P0 FMUL.FTZ R22, R32, c[0x0][0x168] ;  /* 0x00005a0020168a20 */ /* 0x000fe20000410000 */
[----:B0-----:R-:W-:Y:S01]  /*09a0*/  P2R R20, PR, RZ, 0x20 ;  /* 0x00000020ff147803 */ /* 0x001fe20000000000 */
[----:B------:R-:W-:Y:S01]  /*09b0*/  @!P0 FFMA.FTZ R36, R27, c[0x0][0x16c], R40 ;  /* 0x00005b001b248a23 */ /* 0x000fe20000010028 */
[----:B------:R-:W-:Y:S01]  /*09c0*/  HFMA2.MMA R27, -RZ, RZ, 0, 0 ;  /* 0x00000000ff1b7435 */ /* 0x000fe200000001ff */
[----:B------:R-:W-:Y:S01]  /*09d0*/  @!P5 FFMA.FTZ R42, R2, c[0x0][0x16c], R21 ;  /* 0x00005b00022ada23 */ /* 0x000fe20000010015 */
[-C--:B------:R-:W-:Y:S01]  /*09e0*/  ISETP.GE.AND P3, PT, R45, R34.reuse, PT ;  /* 0x000000222d00720c */ /* 0x080fe20003f66270 */
[----:B------:R-:W-:Y:S01]  /*09f0*/  @!P0 FFMA.FTZ R38, R22, c[0x0][0x16c], R35 ;  /* 0x00005b0016268a23 */ /* 0x000fe20000010023 */
[----:B------:R-:W-:Y:S01]  /*0a00*/  MOV R33, RZ ;  /* 0x000000ff00217202 */ /* 0x000fe20000000f00 */
[C---:B------:R-:W-:Y:S01]  /*0a10*/  @!P1 FMUL.FTZ R22, R8.reuse, R19 ;  /* 0x0000001308169220 */ /* 0x040fe20000410000 */
[----:B------:R-:W-:Y:S01]  /*0a20*/  ISETP.GE.AND P5, PT, R23, R34, PT ;  /* 0x000000221700720c */ /* 0x000fe20003fa6270 */
[----:B------:R-:W-:-:S02]  /*0a30*/  @!P1 FMUL.FTZ R21, R8, R26 ;  /* 0x0000001a08159220 */ /* 0x000fc40000410000 */
[----:B------:R-:W-:Y:S01]  /*0a40*/  @!P1 FMUL.FTZ R2, R18, c[0x0][0x168] ;  /* 0x00005a0012029a20 */ /* 0x000fe20000410000 */
[----:B------:R-:W-:Y:S09]  /*0a50*/  @P6 EXIT ;  /* 0x000000000000694d */ /* 0x000ff20003800000 */
[----:B-1----:R-:W-:Y:S01]  /*0a60*/  ISETP.NE.AND P6, PT, R20, RZ, PT ;  /* 0x000000ff1400720c */ /* 0x002fe20003fc5270 */
[----:B------:R-:W-:Y:S01]  /*0a70*/  @!P1 FFMA.FTZ R27, R17, c[0x0][0x16c], R22 ;  /* 0x00005b00111b9a23 */ /* 0x000fe20000010016 */
[----:B------:R-:W-:Y:S01]  /*0a80*/  MOV R17, RZ ;  /* 0x000000ff00117202 */ /* 0x000fe20000000f00 */
[----:B------:R-:W-:Y:S01]  /*0a90*/  @!P1 FFMA.FTZ R33, R2, c[0x0][0x16c], R21 ;  /* 0x00005b0002219a23 */ /* 0x000fe20000010015 */
[----:B------:R-:W-:Y:S02]  /*0aa0*/  LEA R0, R0, R3, 0xa ;  /* 0x0000000300007211 */ /* 0x000fe400078e50ff */
[----:B------:R-:W-:-:S05]  /*0ab0*/  MOV R19, 0x4 ;  /* 0x0000000400137802 */ /* 0x000fca0000000f00 */
[----:B------:R-:W-:-:S04]  /*0ac0*/  IMAD.WIDE.U32 R2, R0, R19, c[0x0][0x180] ;  /* 0x0000600000027625 */ /* 0x000fc800078e0013 */
[----:B------:R-:W-:Y:S01]  /*0ad0*/  @!P6 FADD.FTZ R37, R37, c[0x0][0x170] ;  /* 0x00005c002525e621 */ /* 0x000fe20000010000 */
[----:B------:R0:W-:Y:S01]  /*0ae0*/  STG.E [R2.64], R25 ;  /* 0x0000001902007986 */ /* 0x0001e2000c101904 */
[CC--:B------:R-:W-:Y:S02]  /*0af0*/  IMAD.WIDE.U32 R20, R0.reuse, R19.reuse, c[0x0][0x188] ;  /* 0x0000620000147625 */ /* 0x0c0fe400078e0013 */
[----:B------:R0:W1:Y:S02]  /*0b00*/  @!P6 MUFU.RSQ R17, R37 ;  /* 0x000000250011e308 */ /* 0x0000640000001400 */
[----:B------:R-:W-:Y:S01]  /*0b10*/  IMAD.WIDE.U32 R22, R0, R19, c[0x0][0x190] ;  /* 0x0000640000167625 */ /* 0x000fe200078e0013 */
[----:B------:R0:W-:Y:S04]  /*0b20*/  STG.E [R20.64], R41 ;  /* 0x0000002914007986 */ /* 0x0001e8000c101904 */
[----:B------:R0:W-:Y:S01]  /*0b30*/  STG.E [R22.64], R39 ;  /* 0x0000002716007986 */ /* 0x0001e2000c101904 */
[----:B------:R-:W-:Y:S05]  /*0b40*/  @P6 EXIT ;  /* 0x000000000000694d */ /* 0x000fea0003800000 */
[----:B------:R-:W-:Y:S01]  /*0b50*/  MOV R35, RZ ;  /* 0x000000ff00237202 */ /* 0x000fe20000000f00 */
[----:B------:R-:W-:Y:S01]  /*0b60*/  @!P0 FADD.FTZ R32, R32, c[0x0][0x170] ;  /* 0x00005c0020208621 */ /* 0x000fe20000010000 */
[----:B0-----:R-:W-:Y:S01]  /*0b70*/  IADD3 R2, R0, 0x80, RZ ;  /* 0x0000008000027810 */ /* 0x001fe20007ffe0ff */
[----:B------:R-:W-:Y:S01]  /*0b80*/  HFMA2.MMA R25, -RZ, RZ, 0, 0 ;  /* 0x00000000ff197435 */ /* 0x000fe200000001ff */
[----:B------:R-:W-:-:S02]  /*0b90*/  @!P2 FMUL.FTZ R26, R8, R15 ;  /* 0x0000000f081aa220 */ /* 0x000fc40000410000 */
[----:B------:R0:W2:Y:S01]  /*0ba0*/  @!P0 MUFU.RSQ R35, R32 ;  /* 0x0000002000238308 */ /* 0x0000a20000001400 */
[----:B------:R-:W-:-:S04]  /*0bb0*/  IMAD.WIDE.U32 R22, R2, R19, c[0x0][0x180] ;  /* 0x0000600002167625 */ /* 0x000fc800078e0013 */
[CC--:B------:R-:W-:Y:S01]  /*0bc0*/  IMAD.WIDE.U32 R20, R2.reuse, R19.reuse, c[0x0][0x188] ;  /* 0x0000620002147625 */ /* 0x0c0fe200078e0013 */
[----:B------:R0:W-:Y:S03]  /*0bd0*/  STG.E [R22.64], R24 ;  /* 0x0000001816007986 */ /* 0x0001e6000c101904 */
[----:B------:R-:W-:Y:S01]  /*0be0*/  IMAD.WIDE.U32 R2, R2, R19, c[0x0][0x190] ;  /* 0x0000640002027625 */ /* 0x000fe200078e0013 */
[----:B------:R0:W-:Y:S03]  /*0bf0*/  STG.E [R20.64], R42 ;  /* 0x0000002a14007986 */ /* 0x0001e6000c101904 */
[----:B------:R-:W-:Y:S01]  /*0c00*/  @!P2 FFMA.FTZ R25, R13, c[0x0][0x16c], R26 ;  /* 0x00005b000d19aa23 */ /* 0x000fe2000001001a */
[----:B-1----:R0:W-:Y:S01]  /*0c10*/  STG.E [R2.64], R17 ;  /* 0x0000001102007986 */ /* 0x0021e2000c101904 */
[----:B------:R-:W-:Y:S01]  /*0c20*/  HFMA2.MMA R13, -RZ, RZ, 0, 0 ;  /* 0x00000000ff0d7435 */ /* 0x000fe200000001ff */
[----:B------:R-:W-:Y:S10]  /*0c30*/  @P0 EXIT ;  /* 0x000000000000094d */ /* 0x000ff40003800000 */
[----:B0-2---:R-:W-:Y:S01]  /*0c40*/  MOV R23, RZ ;  /* 0x000000ff00177202 */ /* 0x005fe20000000f00 */
[----:B------:R-:W-:Y:S01]  /*0c50*/  @!P1 FADD.FTZ R18, R18, c[0x0][0x170] ;  /* 0x00005c0012129621 */ /* 0x000fe20000010000 */
[----:B------:R-:W-:Y:S01]  /*0c60*/  IADD3 R24, R0, 0x100, RZ ;  /* 0x0000010000187810 */ /* 0x000fe20007ffe0ff */
[----:B------:R-:W-:-:S02]  /*0c70*/  @!P2 FMUL.FTZ R22, R8, R16 ;  /* 0x000000100816a220 */ /* 0x000fc40000410000 */
[----:B------:R-:W-:Y:S01]  /*0c80*/  @!P2 FMUL.FTZ R15, R14, c[0x0][0x168] ;  /* 0x00005a000e0faa20 */ /* 0x000fe20000410000 */
[----:B------:R0:W1:Y:S01]  /*0c90*/  @!P1 MUFU.RSQ R23, R18 ;  /* 0x0000001200179308 */ /* 0x0000620000001400 */
[----:B------:R-:W-:-:S04]  /*0ca0*/  IMAD.WIDE.U32 R20, R24, R19, c[0x0][0x180] ;  /* 0x0000600018147625 */ /* 0x000fc800078e0013 */
[CC--:B------:R-:W-:Y:S01]  /*0cb0*/  IMAD.WIDE.U32 R2, R24.reuse, R19.reuse, c[0x0][0x188] ;  /* 0x0000620018027625 */ /* 0x0c0fe200078e0013 */
[----:B------:R0:W-:Y:S03]  /*0cc0*/  STG.E [R20.64], R36 ;  /* 0x0000002414007986 */ /* 0x0001e6000c101904 */
[----:B------:R-:W-:Y:S01]  /*0cd0*/  IMAD.WIDE.U32 R16, R24, R19, c[0x0][0x190] ;  /* 0x0000640018107625 */ /* 0x000fe200078e0013 */
[----:B------:R0:W-:Y:S03]  /*0ce0*/  STG.E [R2.64], R38 ;  /* 0x0000002602007986 */ /* 0x0001e6000c101904 */
[----:B------:R-:W-:Y:S01]  /*0cf0*/  @!P2 FFMA.FTZ R13, R15, c[0x0][0x16c], R22 ;  /* 0x00005b000f0daa23 */ /* 0x000fe20000010016 */
[----:B------:R0:W-:Y:S01]  /*0d00*/  STG.E [R16.64], R35 ;  /* 0x0000002310007986 */ /* 0x0001e2000c101904 */
[----:B------:R-:W-:Y:S05]  /*0d10*/  @P1 EXIT ;  /* 0x000000000000194d */ /* 0x000fea0003800000 */
[----:B0-----:R-:W-:Y:S01]  /*0d20*/  HFMA2.MMA R21, -RZ, RZ, 0, 0 ;  /* 0x00000000ff157435 */ /* 0x001fe200000001ff */
[----:B------:R-:W-:Y:S01]  /*0d30*/  @!P2 FADD.FTZ R20, R14, c[0x0][0x170] ;  /* 0x00005c000e14a621 */ /* 0x000fe20000010000 */
[----:B------:R-:W-:Y:S01]  /*0d40*/  IADD3 R16, R0, 0x180, RZ ;  /* 0x0000018000107810 */ /* 0x000fe20007ffe0ff */
[----:B------:R-:W-:Y:S01]  /*0d50*/  @!P3 FMUL.FTZ R22, R8, R11 ;  /* 0x0000000b0816b220 */ /* 0x000fe20000410000 */
[----:B------:R-:W-:-:S02]  /*0d60*/  MOV R18, RZ ;  /* 0x000000ff00127202 */ /* 0x000fc40000000f00 */
[----:B------:R-:W-:Y:S01]  /*0d70*/  MOV R35, RZ ;  /* 0x000000ff00237202 */ /* 0x000fe20000000f00 */
[----:B------:R-:W-:-:S03]  /*0d80*/  IMAD.WIDE.U32 R2, R16, R19, c[0x0][0x180] ;  /* 0x0000600010027625 */ /* 0x000fc600078e0013 */
[----:B------:R0:W2:Y:S01]  /*0d90*/  @!P2 MUFU.RSQ R21, R20 ;  /* 0x000000140015a308 */ /* 0x0000a20000001400 */
[CC--:B------:R-:W-:Y:S01]  /*0da0*/  IMAD.WIDE.U32 R14, R16.reuse, R19.reuse, c[0x0][0x188] ;  /* 0x00006200100e7625 */ /* 0x0c0fe200078e0013 */
[----:B------:R0:W-:Y:S03]  /*0db0*/  STG.E [R2.64], R27 ;  /* 0x0000001b02007986 */ /* 0x0001e6000c101904 */
[----:B------:R-:W-:Y:S01]  /*0dc0*/  IMAD.WIDE.U32 R16, R16, R19, c[0x0][0x190] ;  /* 0x0000640010107625 */ /* 0x000fe200078e0013 */
[----:B------:R0:W-:Y:S03]  /*0dd0*/  STG.E [R14.64], R33 ;  /* 0x000000210e007986 */ /* 0x0001e6000c101904 */
[----:B------:R-:W-:Y:S01]  /*0de0*/  @!P3 FFMA.FTZ R18, R9, c[0x0][0x16c], R22 ;  /* 0x00005b000912ba23 */ /* 0x000fe20000010016 */
[----:B-1----:R0:W-:Y:S01]  /*0df0*/  STG.E [R16.64], R23 ;  /* 0x0000001710007986 */ /* 0x0021e2000c101904 */
[----:B------:R-:W-:Y:S05]  /*0e00*/  @P2 EXIT ;  /* 0x000000000000294d */ /* 0x000fea0003800000 */
[----:B0-----:R-:W-:Y:S01]  /*0e10*/  MOV R17, RZ ;  /* 0x000000ff00117202 */ /* 0x001fe20000000f00 */
[----:B------:R-:W-:Y:S01]  /*0e20*/  @!P3 FADD.FTZ R16, R10, c[0x0][0x170] ;  /* 0x00005c000a10b621 */ /* 0x000fe20000010000 */
[----:B------:R-:W-:Y:S01]  /*0e30*/  IADD3 R14, R0, 0x200, RZ ;  /* 0x00000200000e7810 */ /* 0x000fe20007ffe0ff */
[----:B------:R-:W-:-:S02]  /*0e40*/  @!P3 FMUL.FTZ R9, R10, c[0x0][0x168] ;  /* 0x00005a000a09ba20 */ /* 0x000fc40000410000 */
[----:B------:R-:W-:Y:S01]  /*0e50*/  @!P3 FMUL.FTZ R12, R8, R12 ;  /* 0x0000000c080cb220 */ /* 0x000fe20000410000 */
[----:B------:R0:W1:Y:S01]  /*0e60*/  @!P3 MUFU.RSQ R17, R16 ;  /* 0x000000100011b308 */ /* 0x0000620000001400 */
[----:B------:R-:W-:-:S04]  /*0e70*/  IMAD.WIDE.U32 R2, R14, R19, c[0x0][0x180] ;  /* 0x000060000e027625 */ /* 0x000fc800078e0013 */
[CC--:B------:R-:W-:Y:S01]  /*0e80*/  IMAD.WIDE.U32 R10, R14.reuse, R19.reuse, c[0x0][0x188] ;  /* 0x000062000e0a7625 */ /* 0x0c0fe200078e0013 */
[----:B------:R0:W-:Y:S03]  /*0e90*/  STG.E [R2.64], R25 ;  /* 0x0000001902007986 */ /* 0x0001e6000c101904 */
[----:B------:R-:W-:Y:S01]  /*0ea0*/  IMAD.WIDE.U32 R14, R14, R19, c[0x0][0x190] ;  /* 0x000064000e0e7625 */ /* 0x000fe200078e0013 */
[----:B------:R0:W-:Y:S03]  /*0eb0*/  STG.E [R10.64], R13 ;  /* 0x0000000d0a007986 */ /* 0x0001e6000c101904 */
[----:B------:R-:W-:Y:S01]  /*0ec0*/  @!P3 FFMA.FTZ R35, R9, c[0x0][0x16c], R12 ;  /* 0x00005b000923ba23 */ /* 0x000fe2000001000c */
[----:B--2---:R0:W-:Y:S01]  /*0ed0*/  STG.E [R14.64], R21 ;  /* 0x000000150e007986 */ /* 0x0041e2000c101904 */
[----:B------:R-:W-:Y:S05]  /*0ee0*/  @P3 EXIT ;  /* 0x000000000000394d */ /* 0x000fea0003800000 */
[----:B------:R-:W-:Y:S01]  /*0ef0*/  MOV R9, RZ ;  /* 0x000000ff00097202 */ /* 0x000fe20000000f00 */
[----:B0-----:R-:W-:Y:S01]  /*0f00*/  @!P4 FADD.FTZ R16, R29, c[0x0][0x170] ;  /* 0x00005c001d10c621 */ /* 0x001fe20000010000 */
[----:B------:R-:W-:Y:S01]  /*0f10*/  IADD3 R12, R0, 0x280, RZ ;  /* 0x00000280000c7810 */ /* 0x000fe20007ffe0ff */
        /* <DEDUP_REMOVED lines=11> */
[----:B------:R-:W-:-:S02]  /*0fd0*/  @!P4 FMUL.FTZ R14, R8, R31 ;  /* 0x0000001f080ec220 */ /* 0x000fc40000410000 */
[----:B------:R-:W-:Y:S01]  /*0fe0*/  @!P4 FMUL.FTZ R29, R29, c[0x0][0x168] ;  /* 0x00005a001d1dca20 */ /* 0x000fe20000410000 */
[----:B------:R-:W-:Y:S07]  /*0ff0*/  @P4 EXIT ;  /* 0x000000000000494d */ /* 0x000fee0003800000 */
[----:B0-2---:R-:W-:Y:S01]  /*1000*/  MOV R17, RZ ;  /* 0x000000ff00117202 */ /* 0x005fe20000000f00 */
[----:B------:R-:W-:Y:S01]  /*1010*/  @!P5 FMUL.FTZ R27, R8, R6 ;  /* 0x00000006081bd220 */ /* 0x000fe20000410000 */
[----:B------:R-:W-:Y:S01]  /*1020*/  IADD3 R12, R0, 0x300, RZ ;  /* 0x00000300000c7810 */ /* 0x000fe20007ffe0ff */
[----:B------:R-:W-:Y:S01]  /*1030*/  @!P5 FADD.FTZ R6, R5, c[0x0][0x170] ;  /* 0x00005c000506d621 */ /* 0x000fe20000010000 */
[----:B------:R-:W-:Y:S01]  /*1040*/  MOV R25, RZ ;  /* 0x000000ff00197202 */ /* 0x000fe20000000f00 */
[----:B------:R-:W-:Y:S01]  /*1050*/  @!P4 FFMA.FTZ R15, R29, c[0x0][0x16c], R14 ;  /* 0x00005b001d0fca23 */ /* 0x000fe2000001000e */
[----:B------:R-:W-:Y:S01]  /*1060*/  MOV R23, RZ ;  /* 0x000000ff00177202 */ /* 0x000fe20000000f00 */
[----:B------:R0:W1:Y:S01]  /*1070*/  @!P5 MUFU.RSQ R17, R6 ;  /* 0x000000060011d308 */ /* 0x0000620000001400 */
[----:B------:R-:W-:-:S04]  /*1080*/  IMAD.WIDE.U32 R2, R12, R19, c[0x0][0x180] ;  /* 0x000060000c027625 */ /* 0x000fc800078e0013 */
[CC--:B------:R-:W-:Y:S01]  /*1090*/  IMAD.WIDE.U32 R10, R12.reuse, R19.reuse, c[0x0][0x188] ;  /* 0x000062000c0a7625 */ /* 0x0c0fe200078e0013 */
[----:B------:R0:W-:Y:S03]  /*10a0*/  STG.E [R2.64], R21 ;  /* 0x0000001502007986 */ /* 0x0001e6000c101904 */
[----:B------:R-:W-:Y:S01]  /*10b0*/  IMAD.WIDE.U32 R12, R12, R19, c[0x0][0x190] ;  /* 0x000064000c0c7625 */ /* 0x000fe200078e0013 */
[----:B------:R0:W-:Y:S03]  /*10c0*/  STG.E [R10.64], R15 ;  /* 0x0000000f0a007986 */ /* 0x0001e6000c101904 */
[----:B------:R-:W-:Y:S01]  /*10d0*/  @!P5 FMUL.FTZ R8, R8, R7 ;  /* 0x000000070808d220 */ /* 0x000fe20000410000 */
[----:B------:R0:W-:Y:S01]  /*10e0*/  STG.E [R12.64], R9 ;  /* 0x000000090c007986 */ /* 0x0001e2000c101904 */
[----:B------:R-:W-:Y:S01]  /*10f0*/  @!P5 FMUL.FTZ R5, R5, c[0x0][0x168] ;  /* 0x00005a000505da20 */ /* 0x000fe20000410000 */
[----:B------:R-:W-:Y:S06]  /*1100*/  @P5 EXIT ;  /* 0x000000000000594d */ /* 0x000fec0003800000 */
[----:B-1----:R-:W-:Y:S01]  /*1110*/  IADD3 R0, R0, 0x380, RZ ;  /* 0x0000038000007810 */ /* 0x002fe20007ffe0ff */
[----:B------:R-:W-:-:S02]  /*1120*/  @!P5 FFMA.FTZ R25, R4, c[0x0][0x16c], R27 ;  /* 0x00005b000419da23 */ /* 0x000fc4000001001b */
[----:B------:R-:W-:Y:S02]  /*1130*/  @!P5 FFMA.FTZ R23, R5, c[0x0][0x16c], R8 ;  /* 0x00005b000517da23 */ /* 0x000fe40000010008 */
[----:B0-----:R-:W-:-:S04]  /*1140*/  IMAD.WIDE.U32 R2, R0, R19, c[0x0][0x180] ;  /* 0x0000600000027625 */ /* 0x001fc800078e0013 */
[CC--:B------:R-:W-:Y:S01]  /*1150*/  IMAD.WIDE.U32 R4, R0.reuse, R19.reuse, c[0x0][0x188] ;  /* 0x0000620000047625 */ /* 0x0c0fe200078e0013 */
[----:B------:R-:W-:Y:S03]  /*1160*/  STG.E [R2.64], R25 ;  /* 0x0000001902007986 */ /* 0x000fe6000c101904 */
[----:B------:R-:W-:Y:S01]  /*1170*/  IMAD.WIDE.U32 R6, R0, R19, c[0x0][0x190] ;  /* 0x0000640000067625 */ /* 0x000fe200078e0013 */
[----:B------:R-:W-:Y:S04]  /*1180*/  STG.E [R4.64], R23 ;  /* 0x0000001704007986 */ /* 0x000fe8000c101904 */
[----:B------:R-:W-:Y:S01]  /*1190*/  STG.E [R6.64], R17 ;  /* 0x0000001106007986 */ /* 0x000fe2000c101904 */
[----:B------:R-:W-:Y:S05]  /*11a0*/  EXIT ;  /* 0x000000000000794d */ /* 0x000fea0003800000 */
.L_x_129:
        /* <DEDUP_REMOVED lines=13> */
.L_x_26595:


//--------------------- .text._ZN2at6native49_GLOBAL__N__b919a28f_16_Normalization_cu_5c38458745unrolled_elementwise_kernel_for_multi_outputsILi3EZZZNS1_34batch_norm_update_stats_and_invertERKNS_6TensorES5_S5_S5_ddlENKUlvE_clEvENKUlvE_clEvEUlddddE_St5arrayIPcLm7EE16OffsetCalculatorILi4EjLb0EESC_ILi3EjLb0EEEEviT0_T1_T2_T3_ --------------------------
	.section	.text._ZN2at6native49_GLOBAL__N__b919a28f_16_Normalization_cu_5c38458745unrolled_elementwise_kernel_for_multi_outputsILi3EZZZNS1_34batch_norm_update_stats_and_invertERKNS_6TensorES5_S5_S5_ddlENKUlvE_clEvENKUlvE_clEvEUlddddE_St5arrayIPcLm7EE16OffsetCalculatorILi4EjLb0EESC_ILi3EjLb0EEEEviT0_T1_T2_T3_,"ax",@progbits
	.sectioninfo	@"SHI_REGISTERS=80"
	.align	128
.text._ZN2at6native49_GLOBAL__N__b919a28f_16_Normalization_cu_5c38458745unrolled_elementwise_kernel_for_multi_outputsILi3EZZZNS1_34batch_norm_update_stats_and_invertERKNS_6TensorES5_S5_S5_ddlENKUlvE_clEvENKUlvE_clEvEUlddddE_St5arrayIPcLm7EE16OffsetCalculatorILi4EjLb0EESC_ILi3EjLb0EEEEviT0_T1_T2_T3_:
        .type           _ZN2at6native49_GLOBAL__N__b919a28f_16_Normalization_cu_5c38458745unrolled_elementwise_kernel_for_multi_outputsILi3EZZZNS1_34batch_norm_update_stats_and_invertERKNS_6TensorES5_S5_S5_ddlENKUlvE_clEvENKUlvE_clEvEUlddddE_St5arrayIPcLm7EE16OffsetCalculatorILi4EjLb0EESC_ILi3EjLb0EEEEviT0_T1_T2_T3_,@function
        .size           _ZN2at6native49_GLOBAL__N__b919a28f_16_Normalization_cu_5c38458745unrolled_elementwise_kernel_for_multi_outputsILi3EZZZNS1_34batch_norm_update_stats_and_invertERKNS_6TensorES5_S5_S5_ddlENKUlvE_clEvENKUlvE_clEvEUlddddE_St5arrayIPcLm7EE16OffsetCalculatorILi4EjLb0EESC_ILi3EjLb0EEEEviT0_T1_T2_T3_,(.L_x_26596 - _ZN2at6native49_GLOBAL__N__b919a28f_16_Normalization_cu_5c38458745unrolled_elementwise_kernel_for_multi_outputsILi3EZZZNS1_34batch_norm_update_stats_and_invertERKNS_6TensorES5_S5_S5_ddlENKUlvE_clEvENKUlvE_clEvEUlddddE_St5arrayIPcLm7EE16OffsetCalculatorILi4EjLb0EESC_ILi3EjLb0EEEEviT0_T1_T2_T3_)
        .other          _ZN2at6native49_GLOBAL__N__b919a28f_16_Normalization_cu_5c38458745unrolled_elementwise_kernel_for_multi_outputsILi3EZZZNS1_34batch_norm_update_stats_and_invertERKNS_6TensorES5_S5_S5_ddlENKUlvE_clEvENKUlvE_clEvEUlddddE_St5arrayIPcLm7EE16OffsetCalculatorILi4EjLb0EESC_ILi3EjLb0EEEEviT0_T1_T2_T3_,@"STO_CUDA_ENTRY STV_DEFAULT"
_ZN2at6native49_GLOBAL__N__b919a28f_16_Normalization_cu_5c38458745unrolled_elementwise_kernel_for_multi_outputsILi3EZZZNS1_34batch_norm_update_stats_and_invertERKNS_6TensorES5_S5_S5_ddlENKUlvE_clEvENKUlvE_clEvEUlddddE_St5arrayIPcLm7EE16OffsetCalculatorILi4EjLb0EESC_ILi3EjLb0EEEEviT0_T1_T2_T3_:
[----:B------:R-:W-:Y:S02]  /*0000*/  MOV R1, c[0x0][0x28] ;  /* 0x00000a0000017a02 */ /* 0x000fe40000000f00 */
[----:B------:R-:W0:Y:S01]  /*0010*/  S2R R66, SR_CTAID.X ;  /* 0x0000000000427919 */ /* 0x000e220000002500 */
[----:B------:R-:W-:Y:S01]  /*0020*/  MOV R9, 0xfffffc00 ;  /* 0xfffffc0000097802 */ /* 0x000fe20000000f00 */
[----:B------:R-:W-:Y:S01]  /*0030*/  ULDC.64 UR4, c[0x0][0x118] ;  /* 0x0000460000047ab9 */ /* 0x000fe20000000a00 */
[----:B------:R-:W-:Y:S01]  /*0040*/  BSSY B0, `(.L_x_130) ;  /* 0x00009a4000007945 */ /* 0x000fe20003800000 */
[----:B------:R-:W1:Y:S01]  /*0050*/  S2R R75, SR_TID.X ;  /* 0x00000000004b7919 */ /* 0x000e620000002100 */
        /* <DEDUP_REMOVED lines=19> */
[----:B0-----:R-:W-:Y:S01]  /*0190*/  IMAD R74, R66, R9, c[0x0][0x160] ;  /* 0x00005800424a7624 */ /* 0x001fe200078e0209 */
[----:B------:R-:W-:Y:S01]  /*01a0*/  CS2R R32, SRZ ;  /* 0x0000000000207805 */ /* 0x000fe2000001ff00 */
[----:B------:R-:W-:Y:S01]  /*01b0*/  CS2R R30, SRZ ;  /* 0x00000000001e7805 */ /* 0x000fe2000001ff00 */
[----:B------:R-:W-:Y:S01]  /*01c0*/  CS2R R28, SRZ ;  /* 0x00000000001c7805 */ /* 0x000fe2000001ff00 */
[----:B------:R-:W-:Y:S01]  /*01d0*/  CS2R R26, SRZ ;  /* 0x00000000001a7805 */ /* 0x000fe2000001ff00 */
[----:B-1----:R-:W-:Y:S01]  /*01e0*/  ISETP.GE.AND P0, PT, R75, R74, PT ;  /* 0x0000004a4b00720c */ /* 0x002fe20003f06270 */
        /* <DEDUP_REMOVED lines=8> */
[----:B------:R-:W-:-:S04]  /*0270*/  CS2R R8, SRZ ;  /* 0x0000000000087805 */ /* 0x000fc8000001ff00 */
[----:B------:R-:W-:Y:S05]  /*0280*/  @P0 BRA `(.L_x_131) ;  /* 0x000097f000000947 */ /* 0x000fea0003800000 */
[----:B------:R-:W-:Y:S01]  /*0290*/  ISETP.NE.AND P1, PT, RZ, c[0x0][0x1c0], PT ;  /* 0x00007000ff007a0c */ /* 0x000fe20003f25270 */
[----:B------:R-:W-:Y:S01]  /*02a0*/  HFMA2.MMA R9, -RZ, RZ, 0, 0 ;  /* 0x00000000ff097435 */ /* 0x000fe200000001ff */
[----:B------:R-:W-:Y:S01]  /*02b0*/  MOV R7, RZ ;  /* 0x000000ff00077202 */ /* 0x000fe20000000f00 */
[----:B------:R-:W-:Y:S01]  /*02c0*/  HFMA2.MMA R5, -RZ, RZ, 0, 0 ;  /* 0x00000000ff057435 */ /* 0x000fe200000001ff */
[----:B------:R-:W-:-:S09]  /*02d0*/  MOV R3, RZ ;  /* 0x000000ff00037202 */ /* 0x000fd20000000f00 */
        /* <DEDUP_REMOVED lines=275> */
.L_x_132:
[----:B------:R-:W-:-:S05]  /*1410*/  MOV R0, 0x8 ;  /* 0x0000000800007802 */ /* 0x000fca0000000f00 */
[----:B------:R-:W-:-:S04]  /*1420*/  IMAD.WIDE.U32 R10, R7, R0, c[0x0][0x1a8] ;  /* 0x00006a00070a7625 */ /* 0x000fc800078e0000 */
[-C--:B------:R-:W-:Y:S01]  /*1430*/  IMAD.WIDE.U32 R6, R5, R0.reuse, c[0x0][0x1b0] ;  /* 0x00006c0005067625 */ /* 0x080fe200078e0000 */
[----:B------:R-:W-:Y:S01]  /*1440*/  IADD3 R67, R75, 0x80, RZ ;  /* 0x000000804b437810 */ /* 0x000fe20007ffe0ff */
[----:B------:R0:W5:Y:S02]  /*1450*/  LDG.E.64 R4, [R10.64] ;  /* 0x000000040a047981 */ /* 0x000164000c1e1b00 */
[-C--:B------:R-:W-:Y:S02]  /*1460*/  IMAD.WIDE.U32 R64, R3, R0.reuse, c[0x0][0x1b8] ;  /* 0x00006e0003407625 */ /* 0x080fe400078e0000 */
[----:B------:R-:W5:Y:S02]  /*1470*/  LDG.E.64 R6, [R6.64] ;  /* 0x0000000406067981 */ /* 0x000f64000c1e1b00 */
[----:B------:R-:W-:Y:S02]  /*1480*/  IMAD.WIDE.U32 R8, R9, R0, c[0x0][0x1a0] ;  /* 0x0000680009087625 */ /* 0x000fe400078e0000 */
[----:B------:R-:W5:Y:S01]  /*1490*/  LDG.E.64 R64, [R64.64] ;  /* 0x0000000440407981 */ /* 0x000f62000c1e1b00 */
[----:B------:R-:W-:Y:S01]  /*14a0*/  ISETP.GE.AND P2, PT, R67, R74, PT ;  /* 0x0000004a4300720c */ /* 0x000fe20003f46270 */
[----:B------:R-:W-:Y:S01]  /*14b0*/  CS2R R56, SRZ ;  /* 0x0000000000387805 */ /* 0x000fe2000001ff00 */
[----:B------:R-:W-:Y:S01]  /*14c0*/  CS2R R58, SRZ ;  /* 0x00000000003a7805 */ /* 0x000fe2000001ff00 */
[----:B------:R1:W5:Y:S01]  /*14d0*/  LDG.E.64 R2, [R8.64] ;  /* 0x0000000408027981 */ /* 0x000362000c1e1b00 */
        /* <DEDUP_REMOVED lines=24> */
[----:B0-----:R-:W-:Y:S01]  /*1660*/  CS2R R10, SRZ ;  /* 0x00000000000a7805 */ /* 0x001fe2000001ff00 */
[----:B-1----:R-:W-:Y:S01]  /*1670*/  CS2R R8, SRZ ;  /* 0x0000000000087805 */ /* 0x002fe2000001ff00 */
[----:B------:R-:W-:Y:S05]  /*1680*/  @P2 BRA `(.L_x_131) ;  /* 0x000083f000002947 */ /* 0x000fea0003800000 */
[----:B------:R-:W-:Y:S01]  /*1690*/  HFMA2.MMA R13, -RZ, RZ, 0, 0 ;  /* 0x00000000ff0d7435 */ /* 0x000fe200000001ff */
[----:B------:R-:W-:Y:S01]  /*16a0*/  MOV R15, RZ ;  /* 0x000000ff000f7202 */ /* 0x000fe20000000f00 */
[----:B------:R-:W-:Y:S01]  /*16b0*/  HFMA2.MMA R9, -RZ, RZ, 0, 0 ;  /* 0x00000000ff097435 */ /* 0x000fe200000001ff */
        /* <DEDUP_REMOVED lines=276> */
.L_x_133:
[----:B------:R-:W-:-:S04]  /*2800*/  IMAD.WIDE.U32 R62, R15, R0, c[0x0][0x1a0] ;  /* 0x000068000f3e7625 */ /* 0x000fc800078e0000 */
[-C--:B------:R-:W-:Y:S02]  /*2810*/  IMAD.WIDE.U32 R60, R13, R0.reuse, c[0x0][0x1a8] ;  /* 0x00006a000d3c7625 */ /* 0x080fe400078e0000 */
[----:B------:R-:W5:Y:S02]  /*2820*/  LDG.E.64 R62, [R62.64] ;  /* 0x000000043e3e7981 */ /* 0x000f64000c1e1b00 */
[-C--:B------:R-:W-:Y:S02]  /*2830*/  IMAD.WIDE.U32 R58, R11, R0.reuse, c[0x0][0x1b0] ;  /* 0x00006c000b3a7625 */ /* 0x080fe400078e0000 */
[----:B------:R-:W5:Y:S02]  /*2840*/  LDG.E.64 R60, [R60.64] ;  /* 0x000000043c3c7981 */ /* 0x000f64000c1e1b00 */
[----:B------:R-:W-:Y:S02]  /*2850*/  IMAD.WIDE.U32 R56, R9, R0, c[0x0][0x1b8] ;  /* 0x00006e0009387625 */ /* 0x000fe400078e0000 */
[----:B------:R-:W5:Y:S04]  /*2860*/  LDG.E.64 R58, [R58.64] ;  /* 0x000000043a3a7981 */ /* 0x000f68000c1e1b00 */
[----:B------:R-:W5:Y:S01]  /*2870*/  LDG.E.64 R56, [R56.64] ;  /* 0x0000000438387981 */ /* 0x000f62000c1e1b00 */
[----:B------:R-:W-:-:S04]  /*2880*/  IADD3 R67, R75, 0x100, RZ ;  /* 0x000001004b437810 */ /* 0x000fc80007ffe0ff */
[----:B------:R-:W-:Y:S01]  /*2890*/  ISETP.GE.AND P2, PT, R67, R74, PT ;  /* 0x0000004a4300720c */ /* 0x000fe20003f46270 */
        /* <DEDUP_REMOVED lines=24> */
[----:B------:R-:W-:Y:S05]  /*2a20*/  @P2 BRA `(.L_x_131) ;  /* 0x0000705000002947 */ /* 0x000fea0003800000 */
[----:B------:R-:W-:Y:S01]  /*2a30*/  HFMA2.MMA R15, -RZ, RZ, 0, 0 ;  /* 0x00000000ff0f7435 */ /* 0x000fe200000001ff */
[----:B------:R-:W-:Y:S01]  /*2a40*/  MOV R13, RZ ;  /* 0x000000ff000d7202 */ /* 0x000fe20000000f00 */
[----:B------:R-:W-:Y:S01]  /*2a50*/  HFMA2.MMA R11, -RZ, RZ, 0, 0 ;  /* 0x00000000ff0b7435 */ /* 0x000fe200000001ff */
[----:B------:R-:W-:Y:S01]  /*2a60*/  MOV R9, RZ ;  /* 0x000000ff00097202 */ /* 0x000fe20000000f00 */
[----:B------:R-:W-:Y:S06]  /*2a70*/  @!P1 BRA `(.L_x_134) ;  /* 0x0000112000009947 */ /* 0x000fec0003800000 */
        /* <DEDUP_REMOVED lines=274> */
.L_x_134:
        /* <DEDUP_REMOVED lines=310> */
.L_x_135:
        /* <DEDUP_REMOVED lines=306> */
.L_x_136:
        /* <DEDUP_REMOVED lines=302> */
.L_x_137:
        /* <DEDUP_REMOVED lines=17> */
[----:B------:R-:W-:-:S05]  /*7610*/  CS2R R8, SRZ ;  /* 0x0000000000087805 */ /* 0x000fca000001ff00 */
        /* <DEDUP_REMOVED lines=280> */
.L_x_138:
        /* <DEDUP_REMOVED lines=13> */
[----:B------:R-:W-:-:S09]  /*8870*/  CS2R R8, SRZ ;  /* 0x0000000000087805 */ /* 0x000fd2000001ff00 */
[----:B------:R-:W-:Y:S05]  /*8880*/  @P2 BRA `(.L_x_131) ;  /* 0x000011f000002947 */ /* 0x000fea0003800000 */
[----:B------:R-:W-:Y:S01]  /*8890*/  HFMA2.MMA R67, -RZ, RZ, 0, 0 ;  /* 0x00000000ff437435 */ /* 0x000fe200000001ff */
        /* <DEDUP_REMOVED lines=278> */
.L_x_139:
[----:B------:R-:W-:-:S04]  /*9a00*/  IMAD.WIDE.U32 R10, R67, R0, c[0x0][0x1a8] ;  /* 0x00006a00430a7625 */ /* 0x000fc800078e0000 */
[-C--:B------:R-:W-:Y:S02]  /*9a10*/  IMAD.WIDE.U32 R66, R15, R0.reuse, c[0x0][0x1b0] ;  /* 0x00006c000f427625 */ /* 0x080fe400078e0000 */
[----:B------:R-:W5:Y:S02]  /*9a20*/  LDG.E.64 R10, [R10.64] ;  /* 0x000000040a0a7981 */ /* 0x000f64000c1e1b00 */
[----:B------:R-:W-:-:S04]  /*9a30*/  IMAD.WIDE.U32 R8, R69, R0, c[0x0][0x1a0] ;  /* 0x0000680045087625 */ /* 0x000fc800078e0000 */
[----:B------:R-:W-:Y:S02]  /*9a40*/  IMAD.WIDE.U32 R14, R13, R0, c[0x0][0x1b8] ;  /* 0x00006e000d0e7625 */ /* 0x000fe400078e0000 */
[----:B------:R-:W5:Y:S04]  /*9a50*/  LDG.E.64 R8, [R8.64] ;  /* 0x0000000408087981 */ /* 0x000f68000c1e1b00 */
[----:B------:R0:W5:Y:S04]  /*9a60*/  LDG.E.64 R12, [R66.64] ;  /* 0x00000004420c7981 */ /* 0x000168000c1e1b00 */
[----:B------:R-:W5:Y:S02]  /*9a70*/  LDG.E.64 R14, [R14.64] ;  /* 0x000000040e0e7981 */ /* 0x000f64000c1e1b00 */
.L_x_131:
[----:B------:R-:W-:Y:S05]  /*9a80*/  BSYNC B0 ;  /* 0x0000000000007941 */ /* 0x000fea0003800000 */
.L_x_130:
[----:B0-----:R-:W-:Y:S01]  /*9a90*/  MOV R66, c[0x0][0x170] ;  /* 0x00005c0000427a02 */ /* 0x001fe20000000f00 */
[----:B------:R-:W-:Y:S01]  /*9aa0*/  BSSY B1, `(.L_x_140) ;  /* 0x0000021000017945 */ /* 0x000fe20003800000 */
[----:B------:R-:W-:Y:S01]  /*9ab0*/  MOV R67, c[0x0][0x174] ;  /* 0x00005d0000437a02 */ /* 0x000fe20000000f00 */
[----:B------:R-:W-:Y:S01]  /*9ac0*/  CS2R R72, SRZ ;  /* 0x0000000000487805 */ /* 0x000fe2000001ff00 */
[----:B------:R-:W-:Y:S01]  /*9ad0*/  CS2R R70, SRZ ;  /* 0x0000000000467805 */ /* 0x000fe2000001ff00 */
[----:B------:R-:W-:-:S03]  /*9ae0*/  CS2R R68, SRZ ;  /* 0x0000000000447805 */ /* 0x000fc6000001ff00 */
[----:B------:R0:W1:Y:S01]  /*9af0*/  DADD R76, -R66, 1 ;  /* 0x3ff00000424c7429 */ /* 0x0000620000000100 */
[----:B------:R-:W-:Y:S05]  /*9b00*/  @P0 BRA `(.L_x_141) ;  /* 0x000001a000000947 */ /* 0x000fea0003800000 */
[----:B-1---5:R-:W1:Y:S01]  /*9b10*/  DMUL R72, R76, R6 ;  /* 0x000000064c487228 */ /* 0x022e620000000000 */
[----:B------:R-:W-:Y:S03]  /*9b20*/  BSSY B2, `(.L_x_142) ;  /* 0x0000016000027945 */ /* 0x000fe60003800000 */
[----:B------:R-:W2:-:S04]  /*9b30*/  DADD R6, R4, c[0x0][0x178] ;  /* 0x00005e0004067629 */ /* 0x000e880000000000 */
[----:B-1----:R2:W-:Y:S02]  /*9b40*/  DFMA R72, R2, c[0x0][0x170], R72 ;  /* 0x00005c0002487a2b */ /* 0x0025e40000000048 */
[----:B--2---:R-:W1:Y:S01]  /*9b50*/  MUFU.RSQ64H R3, R7 ;  /* 0x0000000700037308 */ /* 0x004e620000001c00 */
[----:B------:R-:W-:Y:S01]  /*9b60*/  MOV R2, RZ ;  /* 0x000000ff00027202 */ /* 0x000fe20000000f00 */
[----:B------:R-:W-:Y:S02]  /*9b70*/  DMUL R64, R76, R64 ;  /* 0x000000404c407228 */ /* 0x000fe40000000000 */
[----:B------:R-:W-:Y:S02]  /*9b80*/  IADD3 R0, R7, -0x100000, RZ ;  /* 0xfff0000007007810 */ /* 0x000fe40007ffe0ff */
[----:B------:R-:W2:Y:S02]  /*9b90*/  DMUL R4, R4, c[0x0][0x168] ;  /* 0x00005a0004047a28 */ /* 0x000ea40000000000 */
[----:B------:R-:W-:-:S04]  /*9ba0*/  ISETP.GE.U32.AND P0, PT, R0, 0x7fe00000, PT ;  /* 0x7fe000000000780c */ /* 0x000fc80003f06070 */
[----:B--2---:R2:W-:Y:S02]  /*9bb0*/  DFMA R70, R4, c[0x0][0x170], R64 ;  /* 0x00005c0004467a2b */ /* 0x0045e40000000040 */
[----:B--2---:R-:W-:Y:S02]  /*9bc0*/  MOV R64, 0x0 ;  /* 0x0000000000407802 */ /* 0x004fe40000000f00 */
[----:B-1----:R-:W1:Y:S01]  /*9bd0*/  DMUL R4, R2, R2 ;  /* 0x0000000202047228 */ /* 0x002e620000000000 */
[----:B------:R-:W-:-:S05]  /*9be0*/  MOV R65, 0x3fd80000 ;  /* 0x3fd8000000417802 */ /* 0x000fca0000000f00 */
[----:B-1----:R-:W1:-:S06]  /*9bf0*/  DFMA R4, R6, -R4, 1 ;  /* 0x3ff000000604742b */ /* 0x002e4c0000000804 */
[----:B-1----:R-:W-:-:S04]  /*9c00*/  DFMA R64, R4, R64, 0.5 ;  /* 0x3fe000000440742b */ /* 0x002fc80000000040 */
[----:B------:R-:W1:-:S06]  /*9c10*/  DMUL R4, R2, R4 ;  /* 0x0000000402047228 */ /* 0x000e4c0000000000 */
[----:B-1----:R1:W2:Y:S01]  /*9c20*/  DFMA R2, R64, R4, R2 ;  /* 0x000000044002722b */ /* 0x0022a20000000002 */
[----:B------:R-:W-:Y:S05]  /*9c30*/  @!P0 BRA `(.L_x_143) ;  /* 0x0000004000008947 */ /* 0x000fea0003800000 */
[----:B-1----:R-:W-:Y:S02]  /*9c40*/  MOV R64, R6 ;  /* 0x0000000600407202 */ /* 0x002fe40000000f00 */
[----:B--2---:R-:W-:Y:S02]  /*9c50*/  MOV R2, R7 ;  /* 0x0000000700027202 */ /* 0x004fe40000000f00 */
[----:B------:R-:W-:Y:S02]  /*9c60*/  MOV R0, 0x9c80 ;  /* 0x00009c8000007802 */ /* 0x000fe40000000f00 */
[----:B0-----:R-:W-:Y:S05]  /*9c70*/  CALL.REL.NOINC `($__internal_0_$__cuda_sm20_drsqrt_f64_slowpath_v2) ;  /* 0x0000938000007944 */ /* 0x001fea0003c00000 */
.L_x_143:
[----:B------:R-:W-:Y:S05]  /*9c80*/  BSYNC B2 ;  /* 0x0000000000027941 */ /* 0x000fea0003800000 */
.L_x_142:
[----:B-12---:R-:W-:Y:S02]  /*9c90*/  MOV R68, R2 ;  /* 0x0000000200447202 */ /* 0x006fe40000000f00 */
[----:B------:R-:W-:Y:S02]  /*9ca0*/  MOV R69, R3 ;  /* 0x0000000300457202 */ /* 0x000fe40000000f00 */
.L_x_141:
[----:B------:R-:W-:Y:S05]  /*9cb0*/  BSYNC B1 ;  /* 0x0000000000017941 */ /* 0x000fea0003800000 */
.L_x_140:
[----:B-----5:R-:W-:Y:S01]  /*9cc0*/  IADD3 R3, R75, 0x80, RZ ;  /* 0x000000804b037810 */ /* 0x020fe20007ffe0ff */
[----:B------:R-:W-:Y:S01]  /*9cd0*/  BSSY B1, `(.L_x_144) ;  /* 0x0000022000017945 */ /* 0x000fe20003800000 */
[----:B0-----:R-:W-:Y:S01]  /*9ce0*/  CS2R R66, SRZ ;  /* 0x0000000000427805 */ /* 0x001fe2000001ff00 */
[----:B------:R-:W-:Y:S01]  /*9cf0*/  CS2R R6, SRZ ;  /* 0x0000000000067805 */ /* 0x000fe2000001ff00 */
[----:B------:R-:W-:Y:S01]  /*9d00*/  ISETP.GE.AND P0, PT, R3, R74, PT ;  /* 0x0000004a0300720c */ /* 0x000fe20003f06270 */
[----:B------:R-:W-:-:S12]  /*9d10*/  CS2R R4, SRZ ;  /* 0x0000000000047805 */ /* 0x000fd8000001ff00 */
[----:B------:R-:W-:Y:S05]  /*9d20*/  @P0 BRA `(.L_x_145) ;  /* 0x000001c000000947 */ /* 0x000fea0003800000 */
[----:B------:R-:W0:Y:S01]  /*9d30*/  DADD R64, R60, c[0x0][0x178] ;  /* 0x00005e003c407629 */ /* 0x000e220000000000 */
[----:B------:R-:W-:Y:S01]  /*9d40*/  MOV R2, RZ ;  /* 0x000000ff00027202 */ /* 0x000fe20000000f00 */
[----:B------:R-:W-:Y:S01]  /*9d50*/  HFMA2.MMA R7, -RZ, RZ, 1.9609375, 0 ;  /* 0x3fd80000ff077435 */ /* 0x000fe200000001ff */
[----:B------:R-:W-:Y:S01]  /*9d60*/  MOV R6, 0x0 ;  /* 0x0000000000067802 */ /* 0x000fe20000000f00 */
[----:B------:R-:W-:Y:S01]  /*9d70*/  BSSY B2, `(.L_x_146) ;  /* 0x0000015000027945 */ /* 0x000fe20003800000 */
[----:B-1----:R-:W-:Y:S01]  /*9d80*/  MOV R76, c[0x0][0x170] ;  /* 0x00005c00004c7a02 */ /* 0x002fe20000000f00 */
[----:B0-----:R-:W0:Y:S01]  /*9d90*/  MUFU.RSQ64H R3, R65 ;  /* 0x0000004100037308 */ /* 0x001e220000001c00 */
[----:B------:R-:W-:-:S03]  /*9da0*/  MOV R77, c[0x0][0x174] ;  /* 0x00005d00004d7a02 */ /* 0x000fc60000000f00 */
[----:B------:R-:W-:-:S03]  /*9db0*/  IADD3 R0, R65, -0x100000, RZ ;  /* 0xfff0000041007810 */ /* 0x000fc60007ffe0ff */
[----:B------:R-:W1:Y:S01]  /*9dc0*/  DADD R76, -R76, 1 ;  /* 0x3ff000004c4c7429 */ /* 0x000e620000000100 */
[----:B------:R-:W-:-:S05]  /*9dd0*/  ISETP.GE.U32.AND P0, PT, R0, 0x7fe00000, PT ;  /* 0x7fe000000000780c */ /* 0x000fca0003f06070 */
[----:B-1----:R-:W-:-:S04]  /*9de0*/  DMUL R58, R76, R58 ;  /* 0x0000003a4c3a7228 */ /* 0x002fc80000000000 */
[----:B0-----:R-:W0:-:S04]  /*9df0*/  DMUL R4, R2, R2 ;  /* 0x0000000202047228 */ /* 0x001e080000000000 */
[----:B------:R-:W-:-:S04]  /*9e00*/  DMUL R56, R76, R56 ;  /* 0x000000384c387228 */ /* 0x000fc80000000000 */
[----:B0-----:R-:W0:-:S04]  /*9e10*/  DFMA R4, R64, -R4, 1 ;  /* 0x3ff000004004742b */ /* 0x001e080000000804 */
[----:B------:R-:W-:-:S04]  /*9e20*/  DFMA R66, R62, c[0x0][0x170], R58 ;  /* 0x00005c003e427a2b */ /* 0x000fc8000000003a */
[----:B0-----:R-:W-:-:S04]  /*9e30*/  DFMA R6, R4, R6, 0.5 ;  /* 0x3fe000000406742b */ /* 0x001fc80000000006 */
[----:B------:R-:W0:-:S06]  /*9e40*/  DMUL R4, R2, R4 ;  /* 0x0000000402047228 */ /* 0x000e0c0000000000 */
[----:B0-----:R-:W-:-:S04]  /*9e50*/  DFMA R2, R6, R4, R2 ;  /* 0x000000040602722b */ /* 0x001fc80000000002 */
[----:B------:R-:W0:-:S06]  /*9e60*/  DMUL R6, R60, c[0x0][0x168] ;  /* 0x00005a003c067a28 */ /* 0x000e0c0000000000 */
[----:B0-----:R0:W1:Y:S01]  /*9e70*/  DFMA R6, R6, c[0x0][0x170], R56 ;  /* 0x00005c0006067a2b */ /* 0x0010620000000038 */
[----:B------:R-:W-:Y:S05]  /*9e80*/  @!P0 BRA `(.L_x_147) ;  /* 0x0000003000008947 */ /* 0x000fea0003800000 */
[----:B------:R-:W-:Y:S02]  /*9e90*/  MOV R2, R65 ;  /* 0x0000004100027202 */ /* 0x000fe40000000f00 */
[----:B------:R-:W-:-:S03]  /*9ea0*/  MOV R0, 0x9ec0 ;  /* 0x00009ec000007802 */ /* 0x000fc60000000f00 */
[----:B01----:R-:W-:Y:S05]  /*9eb0*/  CALL.REL.NOINC `($__internal_0_$__cuda_sm20_drsqrt_f64_slowpath_v2) ;  /* 0x0000914000007944 */ /* 0x003fea0003c00000 */
.L_x_147:
[----:B------:R-:W-:Y:S05]  /*9ec0*/  BSYNC B2 ;  /* 0x0000000000027941 */ /* 0x000fea0003800000 */
.L_x_146:
[----:B-1----:R-:W-:Y:S02]  /*9ed0*/  MOV R4, R2 ;  /* 0x0000000200047202 */ /* 0x002fe40000000f00 */
[----:B------:R-:W-:Y:S02]  /*9ee0*/  MOV R5, R3 ;  /* 0x0000000300057202 */ /* 0x000fe40000000f00 */
.L_x_145:
[----:B------:R-:W-:Y:S05]  /*9ef0*/  BSYNC B1 ;  /* 0x0000000000017941 */ /* 0x000fea0003800000 */
.L_x_144:
[----:B------:R-:W-:Y:S01]  /*9f00*/  IADD3 R3, R75, 0x100, RZ ;  /* 0x000001004b037810 */ /* 0x000fe20007ffe0ff */
[----:B------:R-:W-:Y:S01]  /*9f10*/  BSSY B1, `(.L_x_148) ;  /* 0x0000022000017945 */ /* 0x000fe20003800000 */
[----:B0-----:R-:W-:Y:S01]  /*9f20*/  CS2R R56, SRZ ;  /* 0x0000000000387805 */ /* 0x001fe2000001ff00 */
[----:B------:R-:W-:Y:S01]  /*9f30*/  CS2R R58, SRZ ;  /* 0x00000000003a7805 */ /* 0x000fe2000001ff00 */
[----:B------:R-:W-:Y:S01]  /*9f40*/  ISETP.GE.AND P0, PT, R3, R74, PT ;  /* 0x0000004a0300720c */ /* 0x000fe20003f06270 */
[----:B------:R-:W-:-:S12]  /*9f50*/  CS2R R60, SRZ ;  /* 0x00000000003c7805 */ /* 0x000fd8000001ff00 */
[----:B------:R-:W-:Y:S05]  /*9f60*/  @P0 BRA `(.L_x_149) ;  /* 0x000001c000000947 */ /* 0x000fea0003800000 */
[C---:B------:R-:W0:Y:S01]  /*9f70*/  DADD R64, R50.reuse, c[0x0][0x178] ;  /* 0x00005e0032407629 */ /* 0x040e220000000000 */
[----:B------:R-:W-:Y:S01]  /*9f80*/  MOV R62, c[0x0][0x170] ;  /* 0x00005c00003e7a02 */ /* 0x000fe20000000f00 */
[----:B------:R-:W-:Y:S01]  /*9f90*/  BSSY B2, `(.L_x_150) ;  /* 0x0000017000027945 */ /* 0x000fe20003800000 */
[----:B------:R-:W-:Y:S01]  /*9fa0*/  MOV R63, c[0x0][0x174] ;  /* 0x00005d00003f7a02 */ /* 0x000fe20000000f00 */
[----:B------:R-:W-:Y:S01]  /*9fb0*/  DMUL R50, R50, c[0x0][0x168] ;  /* 0x00005a0032327a28 */ /* 0x000fe20000000000 */
[----:B------:R-:W-:Y:S01]  /*9fc0*/  MOV R2, RZ ;  /* 0x000000ff00027202 */ /* 0x000fe20000000f00 */
[----:B0-----:R-:W0:Y:S03]  /*9fd0*/  MUFU.RSQ64H R3, R65 ;  /* 0x0000004100037308 */ /* 0x001e260000001c00 */
[----:B------:R-:W2:Y:S01]  /*9fe0*/  DADD R62, -R62, 1 ;  /* 0x3ff000003e3e7429 */ /* 0x000ea20000000100 */
[----:B------:R-:W-:-:S04]  /*9ff0*/  IADD3 R0, R65, -0x100000, RZ ;  /* 0xfff0000041007810 */ /* 0x000fc80007ffe0ff */
[----:B------:R-:W-:Y:S01]  /*a000*/  ISETP.GE.U32.AND P0, PT, R0, 0x7fe00000, PT ;  /* 0x7fe000000000780c */ /* 0x000fe20003f06070 */
[----:B--2---:R-:W2:-:S04]  /*a010*/  DMUL R52, R62, R52 ;  /* 0x000000343e347228 */ /* 0x004e880000000000 */
[----:B------:R-:W3:-:S04]  /*a020*/  DMUL R54, R62, R54 ;  /* 0x000000363e367228 */ /* 0x000ec80000000000 */
[----:B--2---:R-:W-:-:S04]  /*a030*/  DFMA R56, R48, c[0x0][0x170], R52 ;  /* 0x00005c0030387a2b */ /* 0x004fc80000000034 */
[----:B0-----:R-:W0:-:S04]  /*a040*/  DMUL R48, R2, R2 ;  /* 0x0000000202307228 */ /* 0x001e080000000000 */
[----:B---3--:R2:W-:Y:S02]  /*a050*/  DFMA R58, R50, c[0x0][0x170], R54 ;  /* 0x00005c00323a7a2b */ /* 0x0085e40000000036 */
[----:B--2---:R-:W-:Y:S01]  /*a060*/  MOV R50, 0x0 ;  /* 0x0000000000327802 */ /* 0x004fe20000000f00 */
[----:B------:R-:W-:Y:S01]  /*a070*/  HFMA2.MMA R51, -RZ, RZ, 1.9609375, 0 ;  /* 0x3fd80000ff337435 */ /* 0x000fe200000001ff */
[----:B0-----:R-:W0:-:S06]  /*a080*/  DFMA R48, R64, -R48, 1 ;  /* 0x3ff000004030742b */ /* 0x001e0c0000000830 */
[----:B0-----:R-:W-:-:S04]  /*a090*/  DFMA R50, R48, R50, 0.5 ;  /* 0x3fe000003032742b */ /* 0x001fc80000000032 */
[----:B------:R-:W0:-:S06]  /*a0a0*/  DMUL R48, R2, R48 ;  /* 0x0000003002307228 */ /* 0x000e0c0000000000 */
[----:B0-----:R0:W2:Y:S01]  /*a0b0*/  DFMA R2, R50, R48, R2 ;  /* 0x000000303202722b */ /* 0x0010a20000000002 */
[----:B------:R-:W-:Y:S05]  /*a0c0*/  @!P0 BRA `(.L_x_151) ;  /* 0x0000003000008947 */ /* 0x000fea0003800000 */
[----:B--2---:R-:W-:Y:S02]  /*a0d0*/  MOV R2, R65 ;  /* 0x0000004100027202 */ /* 0x004fe40000000f00 */
[----:B------:R-:W-:-:S03]  /*a0e0*/  MOV R0, 0xa100 ;  /* 0x0000a10000007802 */ /* 0x000fc60000000f00 */
[----:B01----:R-:W-:Y:S05]  /*a0f0*/  CALL.REL.NOINC `($__internal_0_$__cuda_sm20_drsqrt_f64_slowpath_v2) ;  /* 0x00008f0000007944 */ /* 0x003fea0003c00000 */
.L_x_151:
[----:B------:R-:W-:Y:S05]  /*a100*/  BSYNC B2 ;  /* 0x0000000000027941 */ /* 0x000fea0003800000 */
.L_x_150:
[----:B-12---:R-:W-:Y:S02]  /*a110*/  MOV R60, R2 ;  /* 0x00000002003c7202 */ /* 0x006fe40000000f00 */
[----:B------:R-:W-:Y:S02]  /*a120*/  MOV R61, R3 ;  /* 0x00000003003d7202 */ /* 0x000fe40000000f00 */
.L_x_149:
[----:B------:R-:W-:Y:S05]  /*a130*/  BSYNC B1 ;  /* 0x0000000000017941 */ /* 0x000fea0003800000 */
.L_x_148:
        /* <DEDUP_REMOVED lines=18> */
[----:B------:R-:W-:-:S04]  /*a260*/  DMUL R46, R54, R46 ;  /* 0x0000002e362e7228 */ /* 0x000fc80000000000 */
[----:B0-----:R-:W0:-:S04]  /*a270*/  DMUL R50, R2, R2 ;  /* 0x0000000202327228 */ /* 0x001e080000000000 */
[----:B--2---:R2:W-:Y:S02]  /*a280*/  DFMA R48, R40, c[0x0][0x170], R44 ;  /* 0x00005c0028307a2b */ /* 0x0045e4000000002c */
[----:B--2---:R-:W-:Y:S01]  /*a290*/  MOV R40, 0x0 ;  /* 0x0000000000287802 */ /* 0x004fe20000000f00 */
[----:B------:R-:W-:Y:S01]  /*a2a0*/  HFMA2.MMA R41, -RZ, RZ, 1.9609375, 0 ;  /* 0x3fd80000ff297435 */ /* 0x000fe200000001ff */
[----:B0-----:R-:W0:-:S06]  /*a2b0*/  DFMA R50, R64, -R50, 1 ;  /* 0x3ff000004032742b */ /* 0x001e0c0000000832 */
[----:B0-----:R-:W-:-:S04]  /*a2c0*/  DFMA R40, R50, R40, 0.5 ;  /* 0x3fe000003228742b */ /* 0x001fc80000000028 */
[----:B------:R-:W0:-:S04]  /*a2d0*/  DMUL R44, R2, R50 ;  /* 0x00000032022c7228 */ /* 0x000e080000000000 */
[----:B------:R2:W3:-:S04]  /*a2e0*/  DFMA R50, R42, c[0x0][0x170], R46 ;  /* 0x00005c002a327a2b */ /* 0x0004c8000000002e */
[----:B0-----:R2:W0:Y:S01]  /*a2f0*/  DFMA R2, R40, R44, R2 ;  /* 0x0000002c2802722b */ /* 0x0014220000000002 */
[----:B------:R-:W-:Y:S05]  /*a300*/  @!P0 BRA `(.L_x_155) ;  /* 0x0000003000008947 */ /* 0x000fea0003800000 */
[----:B0--3--:R-:W-:Y:S02]  /*a310*/  MOV R2, R65 ;  /* 0x0000004100027202 */ /* 0x009fe40000000f00 */
[----:B------:R-:W-:-:S03]  /*a320*/  MOV R0, 0xa340 ;  /* 0x0000a34000007802 */ /* 0x000fc60000000f00 */
[----:B-12---:R-:W-:Y:S05]  /*a330*/  CALL.REL.NOINC `($__internal_0_$__cuda_sm20_drsqrt_f64_slowpath_v2) ;  /* 0x00008cc000007944 */ /* 0x006fea0003c00000 */
.L_x_155:
[----:B---3--:R-:W-:Y:S05]  /*a340*/  BSYNC B2 ;  /* 0x0000000000027941 */ /* 0x008fea0003800000 */
.L_x_154:
[----:B01----:R-:W-:Y:S02]  /*a350*/  MOV R52, R2 ;  /* 0x0000000200347202 */ /* 0x003fe40000000f00 */
[----:B------:R-:W-:Y:S02]  /*a360*/  MOV R53, R3 ;  /* 0x0000000300357202 */ /* 0x000fe40000000f00 */
.L_x_153:
[----:B------:R-:W-:Y:S05]  /*a370*/  BSYNC B1 ;  /* 0x0000000000017941 */ /* 0x000fea0003800000 */
.L_x_152:
[----:B------:R-:W-:Y:S01]  /*a380*/  IADD3 R3, R75, 0x200, RZ ;  /* 0x000002004b037810 */ /* 0x000fe20007ffe0ff */
[----:B------:R-:W-:Y:S01]  /*a390*/  BSSY B1, `(.L_x_156) ;  /* 0x0000022000017945 */ /* 0x000fe20003800000 */
[----:B--2---:R-:W-:Y:S01]  /*a3a0*/  CS2R R44, SRZ ;  /* 0x00000000002c7805 */ /* 0x004fe2000001ff00 */
        /* <DEDUP_REMOVED lines=20> */
[----:B0-----:R-:W0:-:S04]  /*a4f0*/  DFMA R40, R64, -R40, 1 ;  /* 0x3ff000004028742b */ /* 0x001e080000000828 */
[----:B------:R-:W-:-:S04]  /*a500*/  DFMA R42, R34, c[0x0][0x170], R38 ;  /* 0x00005c00222a7a2b */ /* 0x000fc80000000026 */
[----:B0-----:R-:W-:-:S04]  /*a510*/  DFMA R32, R40, R32, 0.5 ;  /* 0x3fe000002820742b */ /* 0x001fc80000000020 */
[----:B------:R-:W0:-:S06]  /*a520*/  DMUL R40, R2, R40 ;  /* 0x0000002802287228 */ /* 0x000e0c0000000000 */
[----:B0-----:R0:W2:Y:S01]  /*a530*/  DFMA R2, R32, R40, R2 ;  /* 0x000000282002722b */ /* 0x0010a20000000002 */
[----:B------:R-:W-:Y:S05]  /*a540*/  @!P0 BRA `(.L_x_159) ;  /* 0x0000003000008947 */ /* 0x000fea0003800000 */
[----:B--2---:R-:W-:Y:S02]  /*a550*/  MOV R2, R65 ;  /* 0x0000004100027202 */ /* 0x004fe40000000f00 */
[----:B------:R-:W-:-:S03]  /*a560*/  MOV R0, 0xa580 ;  /* 0x0000a58000007802 */ /* 0x000fc60000000f00 */
[----:B01----:R-:W-:Y:S05]  /*a570*/  CALL.REL.NOINC `($__internal_0_$__cuda_sm20_drsqrt_f64_slowpath_v2) ;  /* 0x00008a8000007944 */ /* 0x003fea0003c00000 */
.L_x_159:
[----:B------:R-:W-:Y:S05]  /*a580*/  BSYNC B2 ;  /* 0x0000000000027941 */ /* 0x000fea0003800000 */
.L_x_158:
[----:B012---:R-:W-:Y:S02]  /*a590*/  MOV R40, R2 ;  /* 0x0000000200287202 */ /* 0x007fe40000000f00 */
[----:B------:R-:W-:Y:S02]  /*a5a0*/  MOV R41, R3 ;  /* 0x0000000300297202 */ /* 0x000fe40000000f00 */
.L_x_157:
[----:B------:R-:W-:Y:S05]  /*a5b0*/  BSYNC B1 ;  /* 0x0000000000017941 */ /* 0x000fea0003800000 */
.L_x_156:
[----:B------:R-:W-:Y:S01]  /*a5c0*/  IADD3 R3, R75, 0x280, RZ ;  /* 0x000002804b037810 */ /* 0x000fe20007ffe0ff */
[----:B------:R-:W-:Y:S01]  /*a5d0*/  BSSY B1, `(.L_x_160) ;  /* 0x0000023000017945 */ /* 0x000fe20003800000 */
[----:B------:R-:W-:Y:S01]  /*a5e0*/  CS2R R32, SRZ ;  /* 0x0000000000207805 */ /* 0x000fe2000001ff00 */
[----:B------:R-:W-:Y:S01]  /*a5f0*/  CS2R R34, SRZ ;  /* 0x0000000000227805 */ /* 0x000fe2000001ff00 */
[----:B------:R-:W-:Y:S01]  /*a600*/  ISETP.GE.AND P0, PT, R3, R74, PT ;  /* 0x0000004a0300720c */ /* 0x000fe20003f06270 */
[----:B------:R-:W-:Y:S01]  /*a610*/  CS2R R36, SRZ ;  /* 0x0000000000247805 */ /* 0x000fe2000001ff00 */
[----:B------:R-:W-:-:S11]  /*a620*/  CS2R R38, SRZ ;  /* 0x0000000000267805 */ /* 0x000fd6000001ff00 */
        /* <DEDUP_REMOVED lines=26> */
.L_x_163:
[----:B---3--:R-:W-:Y:S05]  /*a7d0*/  BSYNC B2 ;  /* 0x0000000000027941 */ /* 0x008fea0003800000 */
.L_x_162:
[----:B01----:R-:W-:Y:S02]  /*a7e0*/  MOV R38, R2 ;  /* 0x0000000200267202 */ /* 0x003fe40000000f00 */
[----:B------:R-:W-:Y:S02]  /*a7f0*/  MOV R39, R3 ;  /* 0x0000000300277202 */ /* 0x000fe40000000f00 */
.L_x_161:
[----:B------:R-:W-:Y:S05]  /*a800*/  BSYNC B1 ;  /* 0x0000000000017941 */ /* 0x000fea0003800000 */
.L_x_160:
[----:B--2---:R-:W-:Y:S01]  /*a810*/  IADD3 R28, R75, 0x300, RZ ;  /* 0x000003004b1c7810 */ /* 0x004fe20007ffe0ff */
[----:B------:R-:W-:Y:S01]  /*a820*/  BSSY B1, `(.L_x_164) ;  /* 0x0000021000017945 */ /* 0x000fe20003800000 */
[----:B------:R-:W-:Y:S01]  /*a830*/  CS2R R24, SRZ ;  /* 0x0000000000187805 */ /* 0x000fe2000001ff00 */
[----:B------:R-:W-:Y:S01]  /*a840*/  CS2R R26, SRZ ;  /* 0x00000000001a7805 */ /* 0x000fe2000001ff00 */
[----:B------:R-:W-:-:S13]  /*a850*/  ISETP.GE.AND P0, PT, R28, R74, PT ;  /* 0x0000004a1c00720c */ /* 0x000fda0003f06270 */
        /* <DEDUP_REMOVED lines=26> */
.L_x_167:
[----:B---3--:R-:W-:Y:S05]  /*aa00*/  BSYNC B2 ;  /* 0x0000000000027941 */ /* 0x008fea0003800000 */
.L_x_166:
[----:B01----:R-:W-:Y:S02]  /*aa10*/  MOV R26, R2 ;  /* 0x00000002001a7202 */ /* 0x003fe40000000f00 */
[----:B------:R-:W-:Y:S02]  /*aa20*/  MOV R27, R3 ;  /* 0x00000003001b7202 */ /* 0x000fe40000000f00 */
.L_x_165:
[----:B------:R-:W-:Y:S05]  /*aa30*/  BSYNC B1 ;  /* 0x0000000000017941 */ /* 0x000fea0003800000 */
.L_x_164:
        /* <DEDUP_REMOVED lines=17> */
[----:B--2---:R-:W-:-:S04]  /*ab50*/  DMUL R12, R20, R12 ;  /* 0x0000000c140c7228 */ /* 0x004fc80000000000 */
[----:B------:R2:W-:Y:S02]  /*ab60*/  DMUL R14, R20, R14 ;  /* 0x0000000e140e7228 */ /* 0x0005e40000000000 */
[----:B--2---:R-:W-:Y:S01]  /*ab70*/  MOV R20, 0x0 ;  /* 0x0000000000147802 */ /* 0x004fe20000000f00 */
[----:B------:R-:W-:Y:S01]  /*ab80*/  HFMA2.MMA R21, -RZ, RZ, 1.9609375, 0 ;  /* 0x3fd80000ff157435 */ /* 0x000fe200000001ff */
[----:B0-----:R-:W0:-:S06]  /*ab90*/  DMUL R16, R2, R2 ;  /* 0x0000000202107228 */ /* 0x001e0c0000000000 */
[----:B0-----:R-:W0:-:S04]  /*aba0*/  DFMA R18, R64, -R16, 1 ;  /* 0x3ff000004012742b */ /* 0x001e080000000810 */
[----:B------:R-:W-:-:S04]  /*abb0*/  DFMA R16, R8, c[0x0][0x170], R12 ;  /* 0x00005c0008107a2b */ /* 0x000fc8000000000c */
        /* <DEDUP_REMOVED lines=8> */
.L_x_170:
[----:B---3--:R-:W-:Y:S05]  /*ac40*/  BSYNC B2 ;  /* 0x0000000000027941 */ /* 0x008fea0003800000 */
.L_x_169:
[----:B------:R-:W-:Y:S05]  /*ac50*/  BSYNC B1 ;  /* 0x0000000000017941 */ /* 0x000fea0003800000 */
.L_x_168:
[----:B--2---:R-:W2:Y:S01]  /*ac60*/  S2R R8, SR_CTAID.X ;  /* 0x0000000000087919 */ /* 0x004ea20000002500 */
[----:B------:R-:W-:-:S03]  /*ac70*/  MOV R9, 0xfffffc00 ;  /* 0xfffffc0000097802 */ /* 0x000fc60000000f00 */
[----:B------:R-:W3:Y:S02]  /*ac80*/  S2R R10, SR_TID.X ;  /* 0x00000000000a7919 */ /* 0x000ee40000002100 */
[----:B--2---:R-:W-:-:S05]  /*ac90*/  IMAD R9, R8, R9, c[0x0][0x160] ;  /* 0x0000580008097624 */ /* 0x004fca00078e0209 */
[----:B---3--:R-:W-:-:S13]  /*aca0*/  ISETP.GE.AND P2, PT, R10, R9, PT ;  /* 0x000000090a00720c */ /* 0x008fda0003f46270 */
        /* <DEDUP_REMOVED lines=256> */
.L_x_171:
[----:B------:R-:W-:Y:S02]  /*bcb0*/  IADD3 R22, R10, 0x80, RZ ;  /* 0x000000800a167810 */ /* 0x000fe40007ffe0ff */
[----:B------:R-:W-:Y:S02]  /*bcc0*/  MOV R0, 0x8 ;  /* 0x0000000800007802 */ /* 0x000fe40000000f00 */
[----:B------:R-:W-:-:S03]  /*bcd0*/  ISETP.GE.AND P3, PT, R22, R9, PT ;  /* 0x000000091600720c */ /* 0x000fc60003f66270 */
[----:B------:R-:W-:-:S04]  /*bce0*/  IMAD.WIDE.U32 R14, R15, R0, c[0x0][0x188] ;  /* 0x000062000f0e7625 */ /* 0x000fc800078e0000 */
[-C--:B------:R-:W-:Y:S01]  /*bcf0*/  IMAD.WIDE.U32 R12, R13, R0.reuse, c[0x0][0x190] ;  /* 0x000064000d0c7625 */ /* 0x080fe200078e0000 */
[----:B------:R2:W-:Y:S03]  /*bd00*/  STG.E.64 [R14.64], R72 ;  /* 0x000000480e007986 */ /* 0x0005e6000c101b04 */
[----:B------:R-:W-:Y:S01]  /*bd10*/  IMAD.WIDE.U32 R20, R11, R0, c[0x0][0x198] ;  /* 0x000066000b147625 */ /* 0x000fe200078e0000 */
[----:B------:R2:W-:Y:S04]  /*bd20*/  STG.E.64 [R12.64], R70 ;  /* 0x000000460c007986 */ /* 0x0005e8000c101b04 */
[----:B------:R2:W-:Y:S01]  /*bd30*/  STG.E.64 [R20.64], R68 ;  /* 0x0000004414007986 */ /* 0x0005e2000c101b04 */
[----:B------:R-:W-:Y:S05]  /*bd40*/  @P3 EXIT ;  /* 0x000000000000394d */ /* 0x000fea0003800000 */
[----:B--2---:R-:W-:Y:S01]  /*bd50*/  HFMA2.MMA R13, -RZ, RZ, 0, 0 ;  /* 0x00000000ff0d7435 */ /* 0x004fe200000001ff */
        /* <DEDUP_REMOVED lines=253> */
.L_x_172:
[----:B------:R-:W-:Y:S01]  /*cd30*/  IADD3 R22, R10, 0x100, RZ ;  /* 0x000001000a167810 */ /* 0x000fe20007ffe0ff */
[----:B------:R-:W-:-:S03]  /*cd40*/  IMAD.WIDE.U32 R14, R15, R0, c[0x0][0x188] ;  /* 0x000062000f0e7625 */ /* 0x000fc600078e0000 */
[----:B------:R-:W-:Y:S01]  /*cd50*/  ISETP.GE.AND P3, PT, R22, R9, PT ;  /* 0x000000091600720c */ /* 0x000fe20003f66270 */
[-C--:B------:R-:W-:Y:S01]  /*cd60*/  IMAD.WIDE.U32 R12, R13, R0.reuse, c[0x0][0x190] ;  /* 0x000064000d0c7625 */ /* 0x080fe200078e0000 */
[----:B------:R2:W-:Y:S03]  /*cd70*/  STG.E.64 [R14.64], R66 ;  /* 0x000000420e007986 */ /* 0x0005e6000c101b04 */
[----:B------:R-:W-:Y:S01]  /*cd80*/  IMAD.WIDE.U32 R20, R11, R0, c[0x0][0x198] ;  /* 0x000066000b147625 */ /* 0x000fe200078e0000 */
[----:B------:R2:W-:Y:S04]  /*cd90*/  STG.E.64 [R12.64], R6 ;  /* 0x000000060c007986 */ /* 0x0005e8000c101b04 */
[----:B------:R2:W-:Y:S03]  /*cda0*/  STG.E.64 [R20.64], R4 ;  /* 0x0000000414007986 */ /* 0x0005e6000c101b04 */
[----:B------:R-:W-:Y:S05]  /*cdb0*/  @P3 EXIT ;  /* 0x000000000000394d */ /* 0x000fea0003800000 */
[----:B------:R-:W-:Y:S01]  /*cdc0*/  HFMA2.MMA R11, -RZ, RZ, 0, 0 ;  /* 0x00000000ff0b7435 */ /* 0x000fe200000001ff */
[----:B--2---:R-:W-:Y:S01]  /*cdd0*/  MOV R7, RZ ;  /* 0x000000ff00077202 */ /* 0x004fe20000000f00 */
[----:B------:R-:W-:Y:S01]  /*cde0*/  HFMA2.MMA R5, -RZ, RZ, 0, 0 ;  /* 0x00000000ff057435 */ /* 0x000fe200000001ff */
        /* <DEDUP_REMOVED lines=251> */
.L_x_173:
        /* <DEDUP_REMOVED lines=263> */
.L_x_174:
        /* <DEDUP_REMOVED lines=263> */
.L_x_175:
        /* <DEDUP_REMOVED lines=263> */
.L_x_176:
[----:B------:R-:W-:-:S04]  /*10ef0*/  IMAD.WIDE.U32 R10, R9, R0, c[0x0][0x188] ;  /* 0x00006200090a7625 */ /* 0x000fc800078e0000 */
[-C--:B------:R-:W-:Y:S01]  /*10f00*/  IMAD.WIDE.U32 R6, R7, R0.reuse, c[0x0][0x190] ;  /* 0x0000640007067625 */ /* 0x080fe200078e0000 */
[----:B------:R2:W-:Y:S03]  /*10f10*/  STG.E.64 [R10.64], R34 ;  /* 0x000000220a007986 */ /* 0x0005e6000c101b04 */
[----:B------:R-:W-:Y:S01]  /*10f20*/  IMAD.WIDE.U32 R4, R5, R0, c[0x0][0x198] ;  /* 0x0000660005047625 */ /* 0x000fe200078e0000 */
[----:B------:R2:W-:Y:S04]  /*10f30*/  STG.E.64 [R6.64], R36 ;  /* 0x0000002406007986 */ /* 0x0005e8000c101b04 */
[----:B------:R2:W-:Y:S01]  /*10f40*/  STG.E.64 [R4.64], R38 ;  /* 0x0000002604007986 */ /* 0x0005e2000c101b04 */
[----:B------:R-:W-:Y:S05]  /*10f50*/  @P0 EXIT ;  /* 0x000000000000094d */ /* 0x000fea0003800000 */
[----:B------:R-:W-:Y:S01]  /*10f60*/  HFMA2.MMA R9, -RZ, RZ, 0, 0 ;  /* 0x00000000ff097435 */ /* 0x000fe200000001ff */
[----:B--2---:R-:W-:Y:S01]  /*10f70*/  MOV R7, RZ ;  /* 0x000000ff00077202 */ /* 0x004fe20000000f00 */
        /* <DEDUP_REMOVED lines=252> */
.L_x_177:
        /* <DEDUP_REMOVED lines=261> */
.L_x_178:
[----:B------:R-:W-:-:S04]  /*12f90*/  IMAD.WIDE.U32 R8, R9, R0, c[0x0][0x188] ;  /* 0x0000620009087625 */ /* 0x000fc800078e0000 */
[-C--:B------:R-:W-:Y:S01]  /*12fa0*/  IMAD.WIDE.U32 R6, R7, R0.reuse, c[0x0][0x190] ;  /* 0x0000640007067625 */ /* 0x080fe200078e0000 */
[----:B------:R-:W-:Y:S03]  /*12fb0*/  STG.E.64 [R8.64], R16 ;  /* 0x0000001008007986 */ /* 0x000fe6000c101b04 */
[----:B------:R-:W-:Y:S01]  /*12fc0*/  IMAD.WIDE.U32 R4, R5, R0, c[0x0][0x198] ;  /* 0x0000660005047625 */ /* 0x000fe200078e0000 */
[----:B------:R-:W-:Y:S04]  /*12fd0*/  STG.E.64 [R6.64], R18 ;  /* 0x0000001206007986 */ /* 0x000fe8000c101b04 */
[----:B01----:R-:W-:Y:S01]  /*12fe0*/  STG.E.64 [R4.64], R2 ;  /* 0x0000000204007986 */ /* 0x003fe2000c101b04 */
[----:B------:R-:W-:Y:S05]  /*12ff0*/  EXIT ;  /* 0x000000000000794d */ /* 0x000fea0003800000 */
        .weak           $__internal_0_$__cuda_sm20_drsqrt_f64_slowpath_v2
        .type           $__internal_0_$__cuda_sm20_drsqrt_f64_slowpath_v2,@function
        .size           $__internal_0_$__cuda_sm20_drsqrt_f64_slowpath_v2,(.L_x_26596 - $__internal_0_$__cuda_sm20_drsqrt_f64_slowpath_v2)
$__internal_0_$__cuda_sm20_drsqrt_f64_slowpath_v2:
[----:B------:R-:W-:Y:S01]  /*13000*/  MOV R65, R2 ;  /* 0x0000000200417202 */ /* 0x000fe20000000f00 */
[----:B------:R-:W-:Y:S01]  /*13010*/  BSSY B0, `(.L_x_179) ;  /* 0x000001d000007945 */ /* 0x000fe20003800000 */
[----:B------:R-:W-:-:S04]  /*13020*/  LOP3.LUT R2, R2, 0x80000000, RZ, 0xc0, !PT ;  /* 0x8000000002027812 */ /* 0x000fc800078ec0ff */
[----:B------:R-:W0:-:S14]  /*13030*/  DSETP.NEU.AND P2, PT, R64, RZ, PT ;  /* 0x000000ff4000722a */ /* 0x000e1c0003f4d000 */
[----:B0-----:R-:W-:Y:S05]  /*13040*/  @!P2 BRA `(.L_x_180) ;  /* 0x000001700000a947 */ /* 0x001fea0003800000 */
[----:B------:R-:W0:-:S14]  /*13050*/  DSETP.GTU.AND P2, PT, |R64|, +INF , PT ;  /* 0x7ff000004000742a */ /* 0x000e1c0003f4c200 */
[----:B0-----:R-:W-:Y:S05]  /*13060*/  @P2 BRA `(.L_x_181) ;  /* 0x0000013000002947 */ /* 0x001fea0003800000 */
[----:B------:R-:W-:-:S13]  /*13070*/  ISETP.NE.AND P2, PT, R2, RZ, PT ;  /* 0x000000ff0200720c */ /* 0x000fda0003f45270 */
[----:B------:R-:W-:Y:S02]  /*13080*/  @P2 MOV R2, 0x0 ;  /* 0x0000000000022802 */ /* 0x000fe40000000f00 */
[----:B------:R-:W-:Y:S01]  /*13090*/  @P2 MOV R3, 0xfff80000 ;  /* 0xfff8000000032802 */ /* 0x000fe20000000f00 */
[----:B------:R-:W-:Y:S05]  /*130a0*/  @P2 BRA `(.L_x_182) ;  /* 0x0000013000002947 */ /* 0x000fea0003800000 */
[----:B------:R-:W0:-:S14]  /*130b0*/  DSETP.NEU.AND P2, PT, |R64|, +INF , PT ;  /* 0x7ff000004000742a */ /* 0x000e1c0003f4d200 */
[----:B0-----:R-:W-:Y:S01]  /*130c0*/  @!P2 CS2R R2, SRZ ;  /* 0x000000000002a805 */ /* 0x001fe2000001ff00 */
[----:B------:R-:W-:Y:S05]  /*130d0*/  @!P2 BRA `(.L_x_182) ;  /* 0x000001000000a947 */ /* 0x000fea0003800000 */
[----:B------:R-:W0:Y:S01]  /*130e0*/  DMUL R64, R64, 1.80143985094819840000e+16 ;  /* 0x4350000040407828 */ /* 0x000e220000000000 */
[----:B------:R-:W-:-:S05]  /*130f0*/  MOV R2, RZ ;  /* 0x000000ff00027202 */ /* 0x000fca0000000f00 */
[----:B0-----:R-:W0:Y:S02]  /*13100*/  MUFU.RSQ64H R3, R65 ;  /* 0x0000004100037308 */ /* 0x001e240000001c00 */
[----:B0-----:R-:W0:-:S06]  /*13110*/  DMUL R76, R2, R2 ;  /* 0x00000002024c7228 */ /* 0x001e0c0000000000 */
[----:B0-----:R0:W1:Y:S02]  /*13120*/  DFMA R64, R64, -R76, 1 ;  /* 0x3ff000004040742b */ /* 0x001064000000084c */
[----:B0-----:R-:W-:Y:S02]  /*13130*/  MOV R76, 0x0 ;  /* 0x00000000004c7802 */ /* 0x001fe40000000f00 */
[----:B------:R-:W-:-:S06]  /*13140*/  MOV R77, 0x3fd80000 ;  /* 0x3fd80000004d7802 */ /* 0x000fcc0000000f00 */
[----:B-1----:R-:W-:-:S04]  /*13150*/  DFMA R76, R64, R76, 0.5 ;  /* 0x3fe00000404c742b */ /* 0x002fc8000000004c */
[----:B------:R-:W0:-:S06]  /*13160*/  DMUL R64, R2, R64 ;  /* 0x0000004002407228 */ /* 0x000e0c0000000000 */
[----:B0-----:R-:W0:-:S06]  /*13170*/  DFMA R2, R76, R64, R2 ;  /* 0x000000404c02722b */ /* 0x001e0c0000000002 */
[----:B0-----:R-:W0:Y:S01]  /*13180*/  DMUL R2, R2, 134217728 ;  /* 0x41a0000002027828 */ /* 0x001e220000000000 */
[----:B------:R-:W-:Y:S05]  /*13190*/  BRA `(.L_x_182) ;  /* 0x0000004000007947 */ /* 0x000fea0003800000 */
.L_x_181:
[----:B------:R0:W1:Y:S01]  /*131a0*/  DADD R2, R64, R64 ;  /* 0x0000000040027229 */ /* 0x0000620000000040 */
[----:B------:R-:W-:Y:S05]  /*131b0*/  BRA `(.L_x_182) ;  /* 0x0000002000007947 */ /* 0x000fea0003800000 */
.L_x_180:
[----:B------:R-:W-:Y:S02]  /*131c0*/  LOP3.LUT R3, R2, 0x7ff00000, RZ, 0xfc, !PT ;  /* 0x7ff0000002037812 */ /* 0x000fe400078efcff */
[----:B------:R-:W-:Y:S02]  /*131d0*/  MOV R2, RZ ;  /* 0x000000ff00027202 */ /* 0x000fe40000000f00 */
.L_x_182:
[----:B------:R-:W-:Y:S05]  /*131e0*/  BSYNC B0 ;  /* 0x0000000000007941 */ /* 0x000fea0003800000 */
.L_x_179:
[----:B0-----:R-:W-:Y:S01]  /*131f0*/  HFMA2.MMA R65, -RZ, RZ, 0, 0 ;  /* 0x00000000ff417435 */ /* 0x001fe200000001ff */
[----:B------:R-:W-:-:S05]  /*13200*/  MOV R64, R0 ;  /* 0x0000000000407202 */ /* 0x000fca0000000f00 */
[----:B------:R-:W-:Y:S05]  /*13210*/  RET.REL.NODEC R64 `(_ZN2at6native49_GLOBAL__N__b919a28f_16_Normalization_cu_5c38458745unrolled_elementwise_kernel_for_multi_outputsILi3EZZZNS1_34batch_norm_update_stats_and_invertERKNS_6TensorES5_S5_S5_ddlENKUlvE_clEvENKUlvE_clEvEUlddddE_St5arrayIPcLm7EE16OffsetCalculatorILi4EjLb0EESC_ILi3EjLb0EEEEviT0_T1_T2_T3_) ;  /* 0xfffecde040007950 */ /* 0x000fea0003c3ffff */
.L_x_183:
        /* <DEDUP_REMOVED lines=14> */
.L_x_26596:


//--------------------- .text._ZN2at6native49_GLOBAL__N__b919a28f_16_Normalization_cu_5c38458745unrolled_elementwise_kernel_for_multi_outputsILi3EZZZNS1_34batch_norm_update_stats_and_invertERKNS_6TensorES5_S5_S5_ddlENKUlvE_clEvENKUlvE_clEvEUlddddE_St5arrayIPcLm7EE23TrivialOffsetCalculatorILi4EjESC_ILi3EjEEEviT0_T1_T2_T3_ --------------------------
	.section	.text._ZN2at6native49_GLOBAL__N__b919a28f_16_Normalization_cu_5c38458745unrolled_elementwise_kernel_for_multi_outputsILi3EZZZNS1_34batch_norm_update_stats_and_invertERKNS_6TensorES5_S5_S5_ddlENKUlvE_clEvENKUlvE_clEvEUlddddE_St5arrayIPcLm7EE23TrivialOffsetCalculatorILi4EjESC_ILi3EjEEEviT0_T1_T2_T3_,"ax",@progbits
	.sectioninfo	@"SHI_REGISTERS=80"
	.align	128
.text._ZN2at6native49_GLOBAL__N__b919a28f_16_Normalization_cu_5c38458745unrolled_elementwise_kernel_for_multi_outputsILi3EZZZNS1_34batch_norm_update_stats_and_invertERKNS_6TensorES5_S5_S5_ddlENKUlvE_clEvENKUlvE_clEvEUlddddE_St5arrayIPcLm7EE23TrivialOffsetCalculatorILi4EjESC_ILi3EjEEEviT0_T1_T2_T3_:
        .type           _ZN2at6native49_GLOBAL__N__b919a28f_16_Normalization_cu_5c38458745unrolled_elementwise_kernel_for_multi_outputsILi3EZZZNS1_34batch_norm_update_stats_and_invertERKNS_6TensorES5_S5_S5_ddlENKUlvE_clEvENKUlvE_clEvEUlddddE_St5arrayIPcLm7EE23TrivialOffsetCalculatorILi4EjESC_ILi3EjEEEviT0_T1_T2_T3_,@function
        .size           _ZN2at6native49_GLOBAL__N__b919a28f_16_Normalization_cu_5c38458745unrolled_elementwise_kernel_for_multi_outputsILi3EZZZNS1_34batch_norm_update_stats_and_invertERKNS_6TensorES5_S5_S5_ddlENKUlvE_clEvENKUlvE_clEvEUlddddE_St5arrayIPcLm7EE23TrivialOffsetCalculatorILi4EjESC_ILi3EjEEEviT0_T1_T2_T3_,(.L_x_26598 - _ZN2at6native49_GLOBAL__N__b919a28f_16_Normalization_cu_5c38458745unrolled_elementwise_kernel_for_multi_outputsILi3EZZZNS1_34batch_norm_update_stats_and_invertERKNS_6TensorES5_S5_S5_ddlENKUlvE_clEvENKUlvE_clEvEUlddddE_St5arrayIPcLm7EE23TrivialOffsetCalculatorILi4EjESC_ILi3EjEEEviT0_T1_T2_T3_)
        .other          _ZN2at6native49_GLOBAL__N__b919a28f_16_Normalization_cu_5c38458745unrolled_elementwise_kernel_for_multi_outputsILi3EZZZNS1_34batch_norm_update_stats_and_invertERKNS_6TensorES5_S5_S5_ddlENKUlvE_clEvENKUlvE_clEvEUlddddE_St5arrayIPcLm7EE23TrivialOffsetCalculatorILi4EjESC_ILi3EjEEEviT0_T1_T2_T3_,@"STO_CUDA_ENTRY STV_DEFAULT"
_ZN2at6native49_GLOBAL__N__b919a28f_16_Normalization_cu_5c38458745unrolled_elementwise_kernel_for_multi_outputsILi3EZZZNS1_34batch_norm_update_stats_and_invertERKNS_6TensorES5_S5_S5_ddlENKUlvE_clEvENKUlvE_clEvEUlddddE_St5arrayIPcLm7EE23TrivialOffsetCalculatorILi4EjESC_ILi3EjEEEviT0_T1_T2_T3_:
[----:B------:R-:W-:Y:S02]  /*0000*/  IMAD.MOV.U32 R1, RZ, RZ, c[0x0][0x28] ;  /* 0x00000a00ff017624 */ /* 0x000fe400078e00ff */
[----:B------:R-:W0:Y:S01]  /*0010*/  S2UR UR10, SR_CTAID.X ;  /* 0x00000000000a79c3 */ /* 0x000e220000002500 */
[----:B------:R-:W1:Y:S01]  /*0020*/  S2R R0, SR_TID.X ;  /* 0x0000000000007919 */ /* 0x000e620000002100 */
[----:B------:R-:W-:Y:S01]  /*0030*/  UMOV UR4, 0xfffffc00 ;  /* 0xfffffc0000047882 */ /* 0x000fe20000000000 */
[----:B------:R-:W-:Y:S01]  /*0040*/  BSSY B0, `(.L_x_184) ;  /* 0x00000cd000007945 */ /* 0x000fe20003800000 */
[----:B------:R-:W-:Y:S01]  /*0050*/  ULDC UR5, c[0x0][0x160] ;  /* 0x0000580000057ab9 */ /* 0x000fe20000000800 */
[----:B------:R-:W-:Y:S01]  /*0060*/  CS2R R8, SRZ ;  /* 0x0000000000087805 */ /* 0x000fe2000001ff00 */
[----:B------:R-:W-:Y:S01]  /*0070*/  ULDC.64 UR8, c[0x0][0x118] ;  /* 0x0000460000087ab9 */ /* 0x000fe20000000a00 */
        /* <DEDUP_REMOVED lines=17> */
[----:B0-----:R-:W-:Y:S01]  /*0190*/  UIMAD UR4, UR10, UR4, UR5 ;  /* 0x000000040a0472a4 */ /* 0x001fe2000f8e0205 */
[----:B------:R-:W-:Y:S01]  /*01a0*/  CS2R R38, SRZ ;  /* 0x0000000000267805 */ /* 0x000fe2000001ff00 */
[----:B------:R-:W-:Y:S01]  /*01b0*/  CS2R R36, SRZ ;  /* 0x0000000000247805 */ /* 0x000fe2000001ff00 */
[----:B------:R-:W-:Y:S01]  /*01c0*/  CS2R R34, SRZ ;  /* 0x0000000000227805 */ /* 0x000fe2000001ff00 */
[----:B------:R-:W-:Y:S01]  /*01d0*/  CS2R R32, SRZ ;  /* 0x0000000000207805 */ /* 0x000fe2000001ff00 */
[----:B------:R-:W-:Y:S01]  /*01e0*/  CS2R R30, SRZ ;  /* 0x00000000001e7805 */ /* 0x000fe2000001ff00 */
[----:B-1----:R-:W-:Y:S01]  /*01f0*/  ISETP.GE.AND P0, PT, R0, UR4, PT ;  /* 0x0000000400007c0c */ /* 0x002fe2000bf06270 */
        /* <DEDUP_REMOVED lines=10> */
[----:B------:R-:W-:Y:S02]  /*02a0*/  IMAD.U32 R3, RZ, RZ, UR10 ;  /* 0x0000000aff037e24 */ /* 0x000fe4000f8e00ff */
[----:B------:R-:W-:-:S03]  /*02b0*/  IMAD.MOV.U32 R11, RZ, RZ, 0x8 ;  /* 0x00000008ff0b7424 */ /* 0x000fc600078e00ff */
[----:B------:R-:W-:-:S05]  /*02c0*/  LEA R10, R3, R0, 0xa ;  /* 0x00000000030a7211 */ /* 0x000fca00078e50ff */
[----:B------:R-:W-:-:S04]  /*02d0*/  IMAD.WIDE.U32 R8, R10, R11, c[0x0][0x1a0] ;  /* 0x000068000a087625 */ /* 0x000fc800078e000b */
[CC--:B------:R-:W-:Y:S02]  /*02e0*/  IMAD.WIDE.U32 R6, R10.reuse, R11.reuse, c[0x0][0x1a8] ;  /* 0x00006a000a067625 */ /* 0x0c0fe400078e000b */
[----:B------:R-:W5:Y:S02]  /*02f0*/  LDG.E.64 R8, [R8.64] ;  /* 0x0000000808087981 */ /* 0x000f64000c1e1b00 */
[CC--:B------:R-:W-:Y:S02]  /*0300*/  IMAD.WIDE.U32 R4, R10.reuse, R11.reuse, c[0x0][0x1b0] ;  /* 0x00006c000a047625 */ /* 0x0c0fe400078e000b */
[----:B------:R-:W5:Y:S02]  /*0310*/  LDG.E.64 R6, [R6.64] ;  /* 0x0000000806067981 */ /* 0x000f64000c1e1b00 */
[----:B------:R-:W-:Y:S02]  /*0320*/  IMAD.WIDE.U32 R2, R10, R11, c[0x0][0x1b8] ;  /* 0x00006e000a027625 */ /* 0x000fe400078e000b */
[----:B------:R-:W5:Y:S04]  /*0330*/  LDG.E.64 R4, [R4.64] ;  /* 0x0000000804047981 */ /* 0x000f68000c1e1b00 */
[----:B------:R-:W5:Y:S01]  /*0340*/  LDG.E.64 R2, [R2.64] ;  /* 0x0000000802027981 */ /* 0x000f62000c1e1b00 */
[----:B------:R-:W-:-:S04]  /*0350*/  IADD3 R12, R0, 0x80, RZ ;  /* 0x00000080000c7810 */ /* 0x000fc80007ffe0ff */
[----:B------:R-:W-:Y:S01]  /*0360*/  ISETP.GE.AND P1, PT, R12, UR4, PT ;  /* 0x000000040c007c0c */ /* 0x000fe2000bf26270 */
[----:B------:R-:W-:Y:S01]  /*0370*/  CS2R R54, SRZ ;  /* 0x0000000000367805 */ /* 0x000fe2000001ff00 */
[----:B------:R-:W-:Y:S01]  /*0380*/  CS2R R56, SRZ ;  /* 0x0000000000387805 */ /* 0x000fe2000001ff00 */
[----:B------:R-:W-:Y:S01]  /*0390*/  CS2R R60, SRZ ;  /* 0x00000000003c7805 */ /* 0x000fe2000001ff00 */
[----:B------:R-:W-:-:S09]  /*03a0*/  CS2R R62, SRZ ;  /* 0x00000000003e7805 */ /* 0x000fd2000001ff00 */
[----:B------:R-:W-:Y:S05]  /*03b0*/  @P1 BRA `(.L_x_185) ;  /* 0x0000095000001947 */ /* 0x000fea0003800000 */
[----:B------:R-:W-:-:S05]  /*03c0*/  IADD3 R18, R10, 0x80, RZ ;  /* 0x000000800a127810 */ /* 0x000fca0007ffe0ff */
        /* <DEDUP_REMOVED lines=124> */
[----:B------:R-:W-:Y:S01]  /*0b90*/  IADD3 R12, R0, 0x380, RZ ;  /* 0x00000380000c7810 */ /* 0x000fe20007ffe0ff */
[----:B------:R-:W-:Y:S01]  /*0ba0*/  CS2R R72, SRZ ;  /* 0x0000000000487805 */ /* 0x000fe2000001ff00 */
[----:B------:R-:W-:Y:S01]  /*0bb0*/  CS2R R70, SRZ ;  /* 0x0000000000467805 */ /* 0x000fe2000001ff00 */
[----:B------:R-:W-:Y:S01]  /*0bc0*/  CS2R R68, SRZ ;  /* 0x0000000000447805 */ /* 0x000fe2000001ff00 */
[----:B------:R-:W-:Y:S01]  /*0bd0*/  ISETP.GE.AND P1, PT, R12, UR4, PT ;  /* 0x000000040c007c0c */ /* 0x000fe2000bf26270 */
[----:B------:R-:W-:-:S12]  /*0be0*/  CS2R R66, SRZ ;  /* 0x0000000000427805 */ /* 0x000fd8000001ff00 */
[C---:B------:R-:W-:Y:S02]  /*0bf0*/  @!P1 IADD3 R74, R10.reuse, 0x380, RZ ;  /* 0x000003800a4a9810 */ /* 0x040fe40007ffe0ff */
[----:B------:R-:W-:-:S03]  /*0c00*/  IADD3 R10, R10, 0x300, RZ ;  /* 0x000003000a0a7810 */ /* 0x000fc60007ffe0ff */
[----:B------:R-:W-:-:S04]  /*0c10*/  @!P1 IMAD.WIDE.U32 R12, R74, R11, c[0x0][0x1a0] ;  /* 0x000068004a0c9625 */ /* 0x000fc800078e000b */
[CC--:B------:R-:W-:Y:S01]  /*0c20*/  @!P1 IMAD.WIDE.U32 R14, R74.reuse, R11.reuse, c[0x0][0x1a8] ;  /* 0x00006a004a0e9625 */ /* 0x0c0fe200078e000b */
[----:B------:R0:W5:Y:S03]  /*0c30*/  @!P1 LDG.E.64 R72, [R12.64] ;  /* 0x000000080c489981 */ /* 0x000166000c1e1b00 */
[-C--:B------:R-:W-:Y:S01]  /*0c40*/  @!P1 IMAD.WIDE.U32 R16, R74, R11.reuse, c[0x0][0x1b0] ;  /* 0x00006c004a109625 */ /* 0x080fe200078e000b */
[----:B------:R0:W5:Y:S03]  /*0c50*/  @!P1 LDG.E.64 R70, [R14.64] ;  /* 0x000000080e469981 */ /* 0x000166000c1e1b00 */
[CC--:B------:R-:W-:Y:S01]  /*0c60*/  IMAD.WIDE.U32 R64, R10.reuse, R11.reuse, c[0x0][0x1a0] ;  /* 0x000068000a407625 */ /* 0x0c0fe200078e000b */
[----:B------:R0:W5:Y:S03]  /*0c70*/  @!P1 LDG.E.64 R68, [R16.64] ;  /* 0x0000000810449981 */ /* 0x000166000c1e1b00 */
[----:B------:R-:W-:-:S02]  /*0c80*/  IMAD.WIDE.U32 R62, R10, R11, c[0x0][0x1a8] ;  /* 0x00006a000a3e7625 */ /* 0x000fc400078e000b */
[----:B------:R-:W5:Y:S02]  /*0c90*/  LDG.E.64 R64, [R64.64] ;  /* 0x0000000840407981 */ /* 0x000f64000c1e1b00 */
[CC--:B------:R-:W-:Y:S02]  /*0ca0*/  IMAD.WIDE.U32 R60, R10.reuse, R11.reuse, c[0x0][0x1b0] ;  /* 0x00006c000a3c7625 */ /* 0x0c0fe400078e000b */
[----:B------:R-:W5:Y:S02]  /*0cb0*/  LDG.E.64 R62, [R62.64] ;  /* 0x000000083e3e7981 */ /* 0x000f64000c1e1b00 */
[-C--:B------:R-:W-:Y:S02]  /*0cc0*/  IMAD.WIDE.U32 R58, R10, R11.reuse, c[0x0][0x1b8] ;  /* 0x00006e000a3a7625 */ /* 0x080fe400078e000b */
[----:B------:R-:W5:Y:S02]  /*0cd0*/  LDG.E.64 R60, [R60.64] ;  /* 0x000000083c3c7981 */ /* 0x000f64000c1e1b00 */
[----:B------:R-:W-:-:S02]  /*0ce0*/  @!P1 IMAD.WIDE.U32 R74, R74, R11, c[0x0][0x1b8] ;  /* 0x00006e004a4a9625 */ /* 0x000fc400078e000b */
[----:B------:R-:W5:Y:S04]  /*0cf0*/  LDG.E.64 R58, [R58.64] ;  /* 0x000000083a3a7981 */ /* 0x000f68000c1e1b00 */
[----:B------:R0:W5:Y:S02]  /*0d00*/  @!P1 LDG.E.64 R66, [R74.64] ;  /* 0x000000084a429981 */ /* 0x000164000c1e1b00 */
.L_x_185:
[----:B------:R-:W-:Y:S05]  /*0d10*/  BSYNC B0 ;  /* 0x0000000000007941 */ /* 0x000fea0003800000 */
.L_x_184:
[----:B------:R-:W-:Y:S01]  /*0d20*/  IMAD.MOV.U32 R10, RZ, RZ, c[0x0][0x170] ;  /* 0x00005c00ff0a7624 */ /* 0x000fe200078e00ff */
[----:B------:R-:W-:Y:S01]  /*0d30*/  BSSY B1, `(.L_x_186) ;  /* 0x0000023000017945 */ /* 0x000fe20003800000 */
[----:B------:R-:W-:Y:S01]  /*0d40*/  IMAD.MOV.U32 R11, RZ, RZ, c[0x0][0x174] ;  /* 0x00005d00ff0b7624 */ /* 0x000fe200078e00ff */
[----:B0-----:R-:W-:Y:S01]  /*0d50*/  CS2R R16, SRZ ;  /* 0x0000000000107805 */ /* 0x001fe2000001ff00 */
[----:B------:R-:W-:Y:S01]  /*0d60*/  CS2R R14, SRZ ;  /* 0x00000000000e7805 */ /* 0x000fe2000001ff00 */
[----:B------:R-:W-:-:S03]  /*0d70*/  CS2R R12, SRZ ;  /* 0x00000000000c7805 */ /* 0x000fc6000001ff00 */
[----:B------:R-:W0:-:S06]  /*0d80*/  DADD R10, -R10, 1 ;  /* 0x3ff000000a0a7429 */ /* 0x000e0c0000000100 */
[----:B0-----:R0:W1:Y:S08]  /*0d90*/  R2UR UR6, R10 ;  /* 0x000000000a0673c2 */ /* 0x00107000000e0000 */
[----:B------:R0:W2:Y:S02]  /*0da0*/  R2UR UR7, R11 ;  /* 0x000000000b0773c2 */ /* 0x0000a400000e0000 */
[----:B012---:R-:W-:Y:S05]  /*0db0*/  @P0 BRA `(.L_x_187) ;  /* 0x000001a000000947 */ /* 0x007fea0003800000 */
[----:B-----5:R-:W0:Y:S01]  /*0dc0*/  DADD R10, R6, c[0x0][0x178] ;  /* 0x00005e00060a7629 */ /* 0x020e220000000000 */
[----:B------:R-:W-:Y:S01]  /*0dd0*/  MOV R16, RZ ;  /* 0x000000ff00107202 */ /* 0x000fe20000000f00 */
[----:B------:R-:W-:Y:S01]  /*0de0*/  IMAD.MOV.U32 R14, RZ, RZ, 0x0 ;  /* 0x00000000ff0e7424 */ /* 0x000fe200078e00ff */
[----:B------:R-:W-:Y:S01]  /*0df0*/  BSSY B2, `(.L_x_187) ;  /* 0x0000016000027945 */ /* 0x000fe20003800000 */
[----:B------:R-:W-:Y:S01]  /*0e00*/  IMAD.MOV.U32 R15, RZ, RZ, 0x3fd80000 ;  /* 0x3fd80000ff0f7424 */ /* 0x000fe200078e00ff */
[----:B------:R-:W-:Y:S01]  /*0e10*/  DMUL R4, R4, UR6 ;  /* 0x0000000604047c28 */ /* 0x000fe20008000000 */
[----:B0-----:R-:W0:Y:S03]  /*0e20*/  MUFU.RSQ64H R17, R11 ;  /* 0x0000000b00117308 */ /* 0x001e260000001c00 */
[----:B------:R-:W-:-:S04]  /*0e30*/  DMUL R2, R2, UR6 ;  /* 0x0000000602027c28 */ /* 0x000fc80008000000 */
[----:B------:R-:W-:-:S04]  /*0e40*/  DMUL R6, R6, c[0x0][0x168] ;  /* 0x00005a0006067a28 */ /* 0x000fc80000000000 */
[----:B0-----:R-:W0:-:S06]  /*0e50*/  DMUL R12, R16, R16 ;  /* 0x00000010100c7228 */ /* 0x001e0c0000000000 */
[----:B0-----:R-:W0:-:S06]  /*0e60*/  DFMA R12, R10, -R12, 1 ;  /* 0x3ff000000a0c742b */ /* 0x001e0c000000080c */
[----:B0-----:R-:W-:-:S04]  /*0e70*/  DFMA R14, R12, R14, 0.5 ;  /* 0x3fe000000c0e742b */ /* 0x001fc8000000000e */
[----:B------:R-:W0:-:S06]  /*0e80*/  DMUL R12, R16, R12 ;  /* 0x0000000c100c7228 */ /* 0x000e0c0000000000 */
[----:B0-----:R-:W0:-:S04]  /*0e90*/  DFMA R16, R14, R12, R16 ;  /* 0x0000000c0e10722b */ /* 0x001e080000000010 */
[----:B------:R1:W2:Y:S02]  /*0ea0*/  DFMA R12, R8, c[0x0][0x170], R4 ;  /* 0x00005c00080c7a2b */ /* 0x0002a40000000004 */
[----:B-1----:R-:W-:Y:S02]  /*0eb0*/  IADD3 R4, R11, -0x100000, RZ ;  /* 0xfff000000b047810 */ /* 0x002fe40007ffe0ff */
[----:B------:R1:W3:Y:S02]  /*0ec0*/  DFMA R14, R6, c[0x0][0x170], R2 ;  /* 0x00005c00060e7a2b */ /* 0x0002e40000000002 */
[----:B------:R-:W-:-:S13]  /*0ed0*/  ISETP.GE.U32.AND P0, PT, R4, 0x7fe00000, PT ;  /* 0x7fe000000400780c */ /* 0x000fda0003f06070 */
[----:B------:R-:W-:Y:S05]  /*0ee0*/  @!P0 BRA `(.L_x_188) ;  /* 0x0000006000008947 */ /* 0x000fea0003800000 */
[----:B0123--:R-:W-:Y:S01]  /*0ef0*/  MOV R4, R10 ;  /* 0x0000000a00047202 */ /* 0x00ffe20000000f00 */
[----:B------:R-:W-:Y:S01]  /*0f00*/  IMAD.MOV.U32 R3, RZ, RZ, R11 ;  /* 0x000000ffff037224 */ /* 0x000fe200078e000b */
[----:B------:R-:W-:Y:S02]  /*0f10*/  MOV R2, 0xf30 ;  /* 0x00000f3000027802 */ /* 0x000fe40000000f00 */
[----:B------:R-:W-:Y:S05]  /*0f20*/  CALL.REL.NOINC `($__internal_1_$__cuda_sm20_drsqrt_f64_slowpath_v2) ;  /* 0x0000147000007944 */ /* 0x000fea0003c00000 */
[----:B------:R-:W-:Y:S01]  /*0f30*/  IMAD.MOV.U32 R16, RZ, RZ, R4 ;  /* 0x000000ffff107224 */ /* 0x000fe200078e0004 */
[----:B------:R-:W-:Y:S02]  /*0f40*/  MOV R17, R3 ;  /* 0x0000000300117202 */ /* 0x000fe40000000f00 */
.L_x_188:
[----:B0123--:R-:W-:Y:S05]  /*0f50*/  BSYNC B2 ;  /* 0x0000000000027941 */ /* 0x00ffea0003800000 */
.L_x_187:
[----:B------:R-:W-:Y:S05]  /*0f60*/  BSYNC B1 ;  /* 0x0000000000017941 */ /* 0x000fea0003800000 */
.L_x_186:
[----:B-----5:R-:W-:Y:S01]  /*0f70*/  IADD3 R2, R0, 0x80, RZ ;  /* 0x0000008000027810 */ /* 0x020fe20007ffe0ff */
[----:B------:R-:W-:Y:S01]  /*0f80*/  BSSY B1, `(.L_x_189) ;  /* 0x0000020000017945 */ /* 0x000fe20003800000 */
[----:B------:R-:W-:Y:S01]  /*0f90*/  CS2R R10, SRZ ;  /* 0x00000000000a7805 */ /* 0x000fe2000001ff00 */
[----:B------:R-:W-:Y:S01]  /*0fa0*/  CS2R R8, SRZ ;  /* 0x0000000000087805 */ /* 0x000fe2000001ff00 */
[----:B------:R-:W-:Y:S01]  /*0fb0*/  ISETP.GE.AND P0, PT, R2, UR4, PT ;  /* 0x0000000402007c0c */ /* 0x000fe2000bf06270 */
[----:B------:R-:W-:-:S12]  /*0fc0*/  CS2R R6, SRZ ;  /* 0x0000000000067805 */ /* 0x000fd8000001ff00 */
[----:B------:R-:W-:Y:S05]  /*0fd0*/  @P0 BRA `(.L_x_190) ;  /* 0x000001a000000947 */ /* 0x000fea0003800000 */
[----:B------:R-:W0:Y:S01]  /*0fe0*/  DADD R2, R22, c[0x0][0x178] ;  /* 0x00005e0016027629 */ /* 0x000e220000000000 */
[----:B------:R-:W-:Y:S01]  /*0ff0*/  IMAD.MOV.U32 R4, RZ, RZ, RZ ;  /* 0x000000ffff047224 */ /* 0x000fe200078e00ff */
[----:B------:R-:W-:Y:S02]  /*1000*/  BSSY B2, `(.L_x_191) ;  /* 0x0000015000027945 */ /* 0x000fe40003800000 */
[----:B------:R-:W1:Y:S02]  /*1010*/  DMUL R20, R20, UR6 ;  /* 0x0000000614147c28 */ /* 0x000e640008000000 */
[----:B0-----:R-:W0:Y:S02]  /*1020*/  MUFU.RSQ64H R5, R3 ;  /* 0x0000000300057308 */ /* 0x001e240000001c00 */
[----:B------:R-:W-:-:S04]  /*1030*/  DMUL R18, R18, UR6 ;  /* 0x0000000612127c28 */ /* 0x000fc80008000000 */
[----:B-1----:R1:W-:Y:S02]  /*1040*/  DFMA R6, R24, c[0x0][0x170], R20 ;  /* 0x00005c0018067a2b */ /* 0x0023e40000000014 */
[----:B-1----:R-:W-:Y:S01]  /*1050*/  IMAD.MOV.U32 R20, RZ, RZ, 0x0 ;  /* 0x00000000ff147424 */ /* 0x002fe200078e00ff */
[----:B------:R-:W-:Y:S01]  /*1060*/  MOV R21, 0x3fd80000 ;  /* 0x3fd8000000157802 */ /* 0x000fe20000000f00 */
[----:B------:R-:W1:-:S04]  /*1070*/  DMUL R8, R22, c[0x0][0x168] ;  /* 0x00005a0016087a28 */ /* 0x000e480000000000 */
[----:B0-----:R-:W0:-:S04]  /*1080*/  DMUL R10, R4, R4 ;  /* 0x00000004040a7228 */ /* 0x001e080000000000 */
[----:B-1----:R-:W-:-:S04]  /*1090*/  DFMA R8, R8, c[0x0][0x170], R18 ;  /* 0x00005c0008087a2b */ /* 0x002fc80000000012 */
[----:B0-----:R-:W0:-:S06]  /*10a0*/  DFMA R10, R2, -R10, 1 ;  /* 0x3ff00000020a742b */ /* 0x001e0c000000080a */
[----:B0-----:R0:W-:Y:S02]  /*10b0*/  DFMA R18, R10, R20, 0.5 ;  /* 0x3fe000000a12742b */ /* 0x0011e40000000014 */
[----:B0-----:R-:W-:Y:S02]  /*10c0*/  IADD3 R20, R3, -0x100000, RZ ;  /* 0xfff0000003147810 */ /* 0x001fe40007ffe0ff */
[----:B------:R-:W0:Y:S02]  /*10d0*/  DMUL R10, R4, R10 ;  /* 0x0000000a040a7228 */ /* 0x000e240000000000 */
[----:B------:R-:W-:-:S04]  /*10e0*/  ISETP.GE.U32.AND P0, PT, R20, 0x7fe00000, PT ;  /* 0x7fe000001400780c */ /* 0x000fc80003f06070 */
[----:B0-----:R0:W1:-:S09]  /*10f0*/  DFMA R4, R18, R10, R4 ;  /* 0x0000000a1204722b */ /* 0x0010520000000004 */
[----:B------:R-:W-:Y:S05]  /*1100*/  @!P0 BRA `(.L_x_192) ;  /* 0x0000004000008947 */ /* 0x000fea0003800000 */
[----:B01----:R-:W-:Y:S01]  /*1110*/  IMAD.MOV.U32 R4, RZ, RZ, R2 ;  /* 0x000000ffff047224 */ /* 0x003fe200078e0002 */
[----:B------:R-:W-:Y:S02]  /*1120*/  MOV R2, 0x1140 ;  /* 0x0000114000027802 */ /* 0x000fe40000000f00 */
[----:B------:R-:W-:Y:S05]  /*1130*/  CALL.REL.NOINC `($__internal_1_$__cuda_sm20_drsqrt_f64_slowpath_v2) ;  /* 0x0000126000007944 */ /* 0x000fea0003c00000 */
[----:B------:R-:W-:Y:S02]  /*1140*/  IMAD.MOV.U32 R5, RZ, RZ, R3 ;  /* 0x000000ffff057224 */ /* 0x000fe400078e0003 */
.L_x_192:
[----:B01----:R-:W-:Y:S05]  /*1150*/  BSYNC B2 ;  /* 0x0000000000027941 */ /* 0x003fea0003800000 */
.L_x_191:
[----:B------:R-:W-:Y:S01]  /*1160*/  MOV R10, R4 ;  /* 0x00000004000a7202 */ /* 0x000fe20000000f00 */
[----:B------:R-:W-:Y:S02]  /*1170*/  IMAD.MOV.U32 R11, RZ, RZ, R5 ;  /* 0x000000ffff0b7224 */ /* 0x000fe400078e0005 */
.L_x_190:
[----:B------:R-:W-:Y:S05]  /*1180*/  BSYNC B1 ;  /* 0x0000000000017941 */ /* 0x000fea0003800000 */
.L_x_189:
[----:B------:R-:W-:Y:S01]  /*1190*/  IADD3 R2, R0, 0x100, RZ ;  /* 0x0000010000027810 */ /* 0x000fe20007ffe0ff */
        /* <DEDUP_REMOVED lines=8> */
[----:B------:R-:W-:Y:S01]  /*1220*/  MOV R24, 0x0 ;  /* 0x0000000000187802 */ /* 0x000fe20000000f00 */
[----:B------:R-:W-:Y:S01]  /*1230*/  IMAD.MOV.U32 R25, RZ, RZ, 0x3fd80000 ;  /* 0x3fd80000ff197424 */ /* 0x000fe200078e00ff */
[----:B------:R-:W1:Y:S01]  /*1240*/  DMUL R28, R28, UR6 ;  /* 0x000000061c1c7c28 */ /* 0x000e620008000000 */
[----:B------:R-:W-:Y:S01]  /*1250*/  BSSY B2, `(.L_x_195) ;  /* 0x0000012000027945 */ /* 0x000fe20003800000 */
[----:B0-----:R-:W0:Y:S02]  /*1260*/  MUFU.RSQ64H R5, R3 ;  /* 0x0000000300057308 */ /* 0x001e240000001c00 */
[----:B------:R-:W-:-:S04]  /*1270*/  DMUL R26, R26, UR6 ;  /* 0x000000061a1a7c28 */ /* 0x000fc80008000000 */
[----:B-1----:R1:W-:Y:S02]  /*1280*/  DFMA R20, R32, c[0x0][0x170], R28 ;  /* 0x00005c0020147a2b */ /* 0x0023e4000000001c */
[----:B-1----:R-:W-:-:S04]  /*1290*/  IADD3 R28, R3, -0x100000, RZ ;  /* 0xfff00000031c7810 */ /* 0x002fc80007ffe0ff */
[----:B------:R-:W-:Y:S01]  /*12a0*/  ISETP.GE.U32.AND P0, PT, R28, 0x7fe00000, PT ;  /* 0x7fe000001c00780c */ /* 0x000fe20003f06070 */
[----:B0-----:R-:W0:-:S06]  /*12b0*/  DMUL R18, R4, R4 ;  /* 0x0000000404127228 */ /* 0x001e0c0000000000 */
[----:B0-----:R-:W0:-:S04]  /*12c0*/  DFMA R22, R2, -R18, 1 ;  /* 0x3ff000000216742b */ /* 0x001e080000000812 */
[----:B------:R-:W1:-:S04]  /*12d0*/  DMUL R18, R30, c[0x0][0x168] ;  /* 0x00005a001e127a28 */ /* 0x000e480000000000 */
[----:B0-----:R-:W-:-:S04]  /*12e0*/  DFMA R24, R22, R24, 0.5 ;  /* 0x3fe000001618742b */ /* 0x001fc80000000018 */
[----:B------:R-:W0:-:S04]  /*12f0*/  DMUL R22, R4, R22 ;  /* 0x0000001604167228 */ /* 0x000e080000000000 */
[----:B-1----:R1:W2:-:S04]  /*1300*/  DFMA R18, R18, c[0x0][0x170], R26 ;  /* 0x00005c0012127a2b */ /* 0x002288000000001a */
[----:B0-----:R1:W0:Y:S01]  /*1310*/  DFMA R4, R24, R22, R4 ;  /* 0x000000161804722b */ /* 0x0012220000000004 */
[----:B------:R-:W-:Y:S05]  /*1320*/  @!P0 BRA `(.L_x_196) ;  /* 0x0000004000008947 */ /* 0x000fea0003800000 */
[----:B0-2---:R-:W-:Y:S01]  /*1330*/  IMAD.MOV.U32 R4, RZ, RZ, R2 ;  /* 0x000000ffff047224 */ /* 0x005fe200078e0002 */
[----:B------:R-:W-:-:S04]  /*1340*/  MOV R2, 0x1360 ;  /* 0x0000136000027802 */ /* 0x000fc80000000f00 */
[----:B-1----:R-:W-:Y:S05]  /*1350*/  CALL.REL.NOINC `($__internal_1_$__cuda_sm20_drsqrt_f64_slowpath_v2) ;  /* 0x0000104000007944 */ /* 0x002fea0003c00000 */
[----:B------:R-:W-:Y:S02]  /*1360*/  MOV R5, R3 ;  /* 0x0000000300057202 */ /* 0x000fe40000000f00 */
.L_x_196:
[----:B--2---:R-:W-:Y:S05]  /*1370*/  BSYNC B2 ;  /* 0x0000000000027941 */ /* 0x004fea0003800000 */
.L_x_195:
[----:B01----:R-:W-:Y:S02]  /*1380*/  IMAD.MOV.U32 R22, RZ, RZ, R4 ;  /* 0x000000ffff167224 */ /* 0x003fe400078e0004 */
[----:B------:R-:W-:Y:S02]  /*1390*/  IMAD.MOV.U32 R23, RZ, RZ, R5 ;  /* 0x000000ffff177224 */ /* 0x000fe400078e0005 */
.L_x_194:
[----:B------:R-:W-:Y:S05]  /*13a0*/  BSYNC B1 ;  /* 0x0000000000017941 */ /* 0x000fea0003800000 */
.L_x_193:
        /* <DEDUP_REMOVED lines=8> */
[----:B------:R-:W-:Y:S01]  /*1430*/  MOV R4, RZ ;  /* 0x000000ff00047202 */ /* 0x000fe20000000f00 */
[----:B------:R-:W-:Y:S01]  /*1440*/  IMAD.MOV.U32 R30, RZ, RZ, 0x0 ;  /* 0x00000000ff1e7424 */ /* 0x000fe200078e00ff */
[----:B------:R-:W-:Y:S01]  /*1450*/  BSSY B2, `(.L_x_199) ;  /* 0x0000014000027945 */ /* 0x000fe20003800000 */
[----:B------:R-:W-:Y:S01]  /*1460*/  IMAD.MOV.U32 R31, RZ, RZ, 0x3fd80000 ;  /* 0x3fd80000ff1f7424 */ /* 0x000fe200078e00ff */
[----:B------:R-:W1:Y:S01]  /*1470*/  DMUL R36, R36, UR6 ;  /* 0x0000000624247c28 */ /* 0x000e620008000000 */
[----:B0-----:R-:W0:Y:S03]  /*1480*/  MUFU.RSQ64H R5, R3 ;  /* 0x0000000300057308 */ /* 0x001e260000001c00 */
[----:B------:R-:W-:Y:S01]  /*1490*/  DMUL R34, R34, UR6 ;  /* 0x0000000622227c28 */ /* 0x000fe20008000000 */
[----:B------:R-:W-:-:S03]  /*14a0*/  IADD3 R32, R3, -0x100000, RZ ;  /* 0xfff0000003207810 */ /* 0x000fc60007ffe0ff */
[----:B-1----:R-:W-:Y:S01]  /*14b0*/  DFMA R24, R40, c[0x0][0x170], R36 ;  /* 0x00005c0028187a2b */ /* 0x002fe20000000024 */
[----:B------:R-:W-:-:S03]  /*14c0*/  ISETP.GE.U32.AND P0, PT, R32, 0x7fe00000, PT ;  /* 0x7fe000002000780c */ /* 0x000fc60003f06070 */
        /* <DEDUP_REMOVED lines=8> */
[----:B0-2---:R-:W-:Y:S02]  /*1550*/  MOV R4, R2 ;  /* 0x0000000200047202 */ /* 0x005fe40000000f00 */
[----:B------:R-:W-:-:S03]  /*1560*/  MOV R2, 0x1580 ;  /* 0x0000158000027802 */ /* 0x000fc60000000f00 */
[----:B-1----:R-:W-:Y:S05]  /*1570*/  CALL.REL.NOINC `($__internal_1_$__cuda_sm20_drsqrt_f64_slowpath_v2) ;  /* 0x00000e2000007944 */ /* 0x002fea0003c00000 */
[----:B------:R-:W-:Y:S02]  /*1580*/  IMAD.MOV.U32 R5, RZ, RZ, R3 ;  /* 0x000000ffff057224 */ /* 0x000fe400078e0003 */
.L_x_200:
[----:B--2---:R-:W-:Y:S05]  /*1590*/  BSYNC B2 ;  /* 0x0000000000027941 */ /* 0x004fea0003800000 */
.L_x_199:
[----:B01----:R-:W-:Y:S01]  /*15a0*/  IMAD.MOV.U32 R28, RZ, RZ, R4 ;  /* 0x000000ffff1c7224 */ /* 0x003fe200078e0004 */
[----:B------:R-:W-:Y:S02]  /*15b0*/  MOV R29, R5 ;  /* 0x00000005001d7202 */ /* 0x000fe40000000f00 */
.L_x_198:
[----:B------:R-:W-:Y:S05]  /*15c0*/  BSYNC B1 ;  /* 0x0000000000017941 */ /* 0x000fea0003800000 */
.L_x_197:
        /* <DEDUP_REMOVED lines=14> */
[----:B------:R-:W-:Y:S02]  /*16b0*/  DMUL R42, R42, UR6 ;  /* 0x000000062a2a7c28 */ /* 0x000fe40008000000 */
[----:B------:R-:W-:-:S02]  /*16c0*/  IADD3 R38, R3, -0x100000, RZ ;  /* 0xfff0000003267810 */ /* 0x000fc40007ffe0ff */
[----:B-1----:R-:W-:Y:S02]  /*16d0*/  DFMA R30, R48, c[0x0][0x170], R44 ;  /* 0x00005c00301e7a2b */ /* 0x002fe4000000002c */
[----:B------:R-:W-:Y:S02]  /*16e0*/  ISETP.GE.U32.AND P0, PT, R38, 0x7fe00000, PT ;  /* 0x7fe000002600780c */ /* 0x000fe40003f06070 */
        /* <DEDUP_REMOVED lines=11> */
[----:B------:R-:W-:Y:S02]  /*17a0*/  IMAD.MOV.U32 R5, RZ, RZ, R3 ;  /* 0x000000ffff057224 */ /* 0x000fe400078e0003 */
.L_x_204:
[----:B--2---:R-:W-:Y:S05]  /*17b0*/  BSYNC B2 ;  /* 0x0000000000027941 */ /* 0x004fea0003800000 */
.L_x_203:
[----:B01----:R-:W-:Y:S01]  /*17c0*/  MOV R34, R4 ;  /* 0x0000000400227202 */ /* 0x003fe20000000f00 */
[----:B------:R-:W-:Y:S02]  /*17d0*/  IMAD.MOV.U32 R35, RZ, RZ, R5 ;  /* 0x000000ffff237224 */ /* 0x000fe400078e0005 */
.L_x_202:
[----:B------:R-:W-:Y:S05]  /*17e0*/  BSYNC B1 ;  /* 0x0000000000017941 */ /* 0x000fea0003800000 */
.L_x_201:
[----:B------:R-:W-:Y:S01]  /*17f0*/  IADD3 R2, R0, 0x280, RZ ;  /* 0x0000028000027810 */ /* 0x000fe20007ffe0ff */
[----:B------:R-:W-:Y:S01]  /*1800*/  BSSY B1, `(.L_x_205) ;  /* 0x0000021000017945 */ /* 0x000fe20003800000 */
[----:B------:R-:W-:Y:S01]  /*1810*/  CS2R R42, SRZ ;  /* 0x00000000002a7805 */ /* 0x000fe2000001ff00 */
[----:B------:R-:W-:Y:S01]  /*1820*/  CS2R R40, SRZ ;  /* 0x0000000000287805 */ /* 0x000fe2000001ff00 */
[----:B------:R-:W-:Y:S01]  /*1830*/  ISETP.GE.AND P0, PT, R2, UR4, PT ;  /* 0x0000000402007c0c */ /* 0x000fe2000bf06270 */
[----:B------:R-:W-:Y:S01]  /*1840*/  CS2R R38, SRZ ;  /* 0x0000000000267805 */ /* 0x000fe2000001ff00 */
[----:B------:R-:W-:-:S11]  /*1850*/  CS2R R36, SRZ ;  /* 0x0000000000247805 */ /* 0x000fd6000001ff00 */
        /* <DEDUP_REMOVED lines=24> */
.L_x_208:
[----:B--2---:R-:W-:Y:S05]  /*19e0*/  BSYNC B2 ;  /* 0x0000000000027941 */ /* 0x004fea0003800000 */
.L_x_207:
[----:B01----:R-:W-:Y:S02]  /*19f0*/  IMAD.MOV.U32 R40, RZ, RZ, R4 ;  /* 0x000000ffff287224 */ /* 0x003fe400078e0004 */
[----:B------:R-:W-:Y:S02]  /*1a00*/  IMAD.MOV.U32 R41, RZ, RZ, R5 ;  /* 0x000000ffff297224 */ /* 0x000fe400078e0005 */
.L_x_206:
[----:B------:R-:W-:Y:S05]  /*1a10*/  BSYNC B1 ;  /* 0x0000000000017941 */ /* 0x000fea0003800000 */
.L_x_205:
[----:B------:R-:W-:Y:S01]  /*1a20*/  IADD3 R2, R0, 0x300, RZ ;  /* 0x0000030000027810 */ /* 0x000fe20007ffe0ff */
[----:B------:R-:W-:Y:S01]  /*1a30*/  BSSY B1, `(.L_x_209) ;  /* 0x000001f000017945 */ /* 0x000fe20003800000 */
[----:B------:R-:W-:Y:S01]  /*1a40*/  CS2R R46, SRZ ;  /* 0x00000000002e7805 */ /* 0x000fe2000001ff00 */
[----:B------:R-:W-:Y:S01]  /*1a50*/  CS2R R44, SRZ ;  /* 0x00000000002c7805 */ /* 0x000fe2000001ff00 */
[----:B------:R-:W-:-:S13]  /*1a60*/  ISETP.GE.AND P0, PT, R2, UR4, PT ;  /* 0x0000000402007c0c */ /* 0x000fda000bf06270 */
        /* <DEDUP_REMOVED lines=10> */
[----:B------:R-:W2:Y:S01]  /*1b10*/  DMUL R46, R62, c[0x0][0x168] ;  /* 0x00005a003e2e7a28 */ /* 0x000ea20000000000 */
[----:B------:R-:W-:-:S03]  /*1b20*/  ISETP.GE.U32.AND P0, PT, R50, 0x7fe00000, PT ;  /* 0x7fe000003200780c */ /* 0x000fc60003f06070 */
[----:B-1----:R-:W-:-:S04]  /*1b30*/  DFMA R44, R64, c[0x0][0x170], R60 ;  /* 0x00005c00402c7a2b */ /* 0x002fc8000000003c */
[----:B--2---:R-:W-:-:S04]  /*1b40*/  DFMA R46, R46, c[0x0][0x170], R58 ;  /* 0x00005c002e2e7a2b */ /* 0x004fc8000000003a */
[----:B0-----:R-:W0:-:S06]  /*1b50*/  DMUL R42, R4, R4 ;  /* 0x00000004042a7228 */ /* 0x001e0c0000000000 */
[----:B0-----:R-:W0:-:S06]  /*1b60*/  DFMA R42, R2, -R42, 1 ;  /* 0x3ff00000022a742b */ /* 0x001e0c000000082a */
[----:B0-----:R-:W-:-:S04]  /*1b70*/  DFMA R48, R42, R48, 0.5 ;  /* 0x3fe000002a30742b */ /* 0x001fc80000000030 */
[----:B------:R-:W0:-:S06]  /*1b80*/  DMUL R42, R4, R42 ;  /* 0x0000002a042a7228 */ /* 0x000e0c0000000000 */
[----:B0-----:R0:W1:Y:S01]  /*1b90*/  DFMA R4, R48, R42, R4 ;  /* 0x0000002a3004722b */ /* 0x0010620000000004 */
[----:B------:R-:W-:Y:S05]  /*1ba0*/  @!P0 BRA `(.L_x_212) ;  /* 0x0000004000008947 */ /* 0x000fea0003800000 */
[----:B-1----:R-:W-:Y:S02]  /*1bb0*/  MOV R4, R2 ;  /* 0x0000000200047202 */ /* 0x002fe40000000f00 */
[----:B------:R-:W-:-:S03]  /*1bc0*/  MOV R2, 0x1be0 ;  /* 0x00001be000027802 */ /* 0x000fc60000000f00 */
[----:B0-----:R-:W-:Y:S05]  /*1bd0*/  CALL.REL.NOINC `($__internal_1_$__cuda_sm20_drsqrt_f64_slowpath_v2) ;  /* 0x000007c000007944 */ /* 0x001fea0003c00000 */
[----:B------:R-:W-:Y:S02]  /*1be0*/  IMAD.MOV.U32 R5, RZ, RZ, R3 ;  /* 0x000000ffff057224 */ /* 0x000fe400078e0003 */
.L_x_212:
[----:B------:R-:W-:Y:S05]  /*1bf0*/  BSYNC B2 ;  /* 0x0000000000027941 */ /* 0x000fea0003800000 */
.L_x_211:
[----:B01----:R-:W-:Y:S01]  /*1c00*/  IMAD.MOV.U32 R42, RZ, RZ, R4 ;  /* 0x000000ffff2a7224 */ /* 0x003fe200078e0004 */
[----:B------:R-:W-:Y:S02]  /*1c10*/  MOV R43, R5 ;  /* 0x00000005002b7202 */ /* 0x000fe40000000f00 */
.L_x_210:
[----:B------:R-:W-:Y:S05]  /*1c20*/  BSYNC B1 ;  /* 0x0000000000017941 */ /* 0x000fea0003800000 */
.L_x_209:
[----:B------:R-:W-:Y:S01]  /*1c30*/  IADD3 R2, R0, 0x380, RZ ;  /* 0x0000038000027810 */ /* 0x000fe20007ffe0ff */
[----:B------:R-:W-:Y:S01]  /*1c40*/  BSSY B1, `(.L_x_213) ;  /* 0x0000020000017945 */ /* 0x000fe20003800000 */
[----:B------:R-:W-:Y:S01]  /*1c50*/  CS2R R50, SRZ ;  /* 0x0000000000327805 */ /* 0x000fe2000001ff00 */
[----:B------:R-:W-:Y:S01]  /*1c60*/  CS2R R48, SRZ ;  /* 0x0000000000307805 */ /* 0x000fe2000001ff00 */
[----:B------:R-:W-:Y:S02]  /*1c70*/  ISETP.GE.AND P0, PT, R2, UR4, PT ;  /* 0x0000000402007c0c */ /* 0x000fe4000bf06270 */
        /* <DEDUP_REMOVED lines=25> */
.L_x_216:
[----:B--2---:R-:W-:Y:S05]  /*1e10*/  BSYNC B2 ;  /* 0x0000000000027941 */ /* 0x004fea0003800000 */
.L_x_215:
[----:B0-----:R-:W-:Y:S01]  /*1e20*/  MOV R2, R4 ;  /* 0x0000000400027202 */ /* 0x001fe20000000f00 */
[----:B------:R-:W-:Y:S02]  /*1e30*/  IMAD.MOV.U32 R3, RZ, RZ, R5 ;  /* 0x000000ffff037224 */ /* 0x000fe400078e0005 */
.L_x_214:
[----:B------:R-:W-:Y:S05]  /*1e40*/  BSYNC B1 ;  /* 0x0000000000017941 */ /* 0x000fea0003800000 */
.L_x_213:
[----:B------:R-:W-:-:S13]  /*1e50*/  ISETP.GE.AND P0, PT, R0, UR4, PT ;  /* 0x0000000400007c0c */ /* 0x000fda000bf06270 */
[----:B------:R-:W-:Y:S05]  /*1e60*/  @P0 EXIT ;  /* 0x000000000000094d */ /* 0x000fea0003800000 */
[----:B------:R-:W-:Y:S01]  /*1e70*/  HFMA2.MMA R4, -RZ, RZ, 0, 4.76837158203125e-07 ;  /* 0x00000008ff047435 */ /* 0x000fe200000001ff */
[----:B-1----:R-:W-:Y:S01]  /*1e80*/  IADD3 R52, R0, 0x80, RZ ;  /* 0x0000008000347810 */ /* 0x002fe20007ffe0ff */
[----:B------:R-:W-:-:S03]  /*1e90*/  IMAD.U32 R5, RZ, RZ, UR10 ;  /* 0x0000000aff057e24 */ /* 0x000fc6000f8e00ff */
[----:B------:R-:W-:Y:S01]  /*1ea0*/  ISETP.GE.AND P0, PT, R52, UR4, PT ;  /* 0x0000000434007c0c */ /* 0x000fe2000bf06270 */
[----:B------:R-:W-:-:S04]  /*1eb0*/  IMAD R5, R5, 0x400, R0 ;  /* 0x0000040005057824 */ /* 0x000fc800078e0200 */
[----:B------:R-:W-:-:S04]  /*1ec0*/  IMAD.WIDE.U32 R52, R5, R4, c[0x0][0x188] ;  /* 0x0000620005347625 */ /* 0x000fc800078e0004 */
[CC--:B------:R-:W-:Y:S01]  /*1ed0*/  IMAD.WIDE.U32 R54, R5.reuse, R4.reuse, c[0x0][0x190] ;  /* 0x0000640005367625 */ /* 0x0c0fe200078e0004 */
[----:B------:R0:W-:Y:S03]  /*1ee0*/  STG.E.64 [R52.64], R12 ;  /* 0x0000000c34007986 */ /* 0x0001e6000c101b08 */
[----:B------:R-:W-:Y:S01]  /*1ef0*/  IMAD.WIDE.U32 R56, R5, R4, c[0x0][0x198] ;  /* 0x0000660005387625 */ /* 0x000fe200078e0004 */
[----:B------:R0:W-:Y:S04]  /*1f00*/  STG.E.64 [R54.64], R14 ;  /* 0x0000000e36007986 */ /* 0x0001e8000c101b08 */
[----:B------:R0:W-:Y:S01]  /*1f10*/  STG.E.64 [R56.64], R16 ;  /* 0x0000001038007986 */ /* 0x0001e2000c101b08 */
[----:B------:R-:W-:Y:S05]  /*1f20*/  @P0 EXIT ;  /* 0x000000000000094d */ /* 0x000fea0003800000 */
[----:B0-----:R-:W-:Y:S02]  /*1f30*/  IADD3 R12, R0, 0x100, RZ ;  /* 0x00000100000c7810 */ /* 0x001fe40007ffe0ff */
[----:B------:R-:W-:-:S02]  /*1f40*/  IADD3 R17, R5, 0x80, RZ ;  /* 0x0000008005117810 */ /* 0x000fc40007ffe0ff */
[----:B------:R-:W-:-:S03]  /*1f50*/  ISETP.GE.AND P0, PT, R12, UR4, PT ;  /* 0x000000040c007c0c */ /* 0x000fc6000bf06270 */
        /* <DEDUP_REMOVED lines=47> */
[----:B------:R-:W-:Y:S01]  /*2250*/  UMOV UR4, 0xfffffc00 ;  /* 0xfffffc0000047882 */ /* 0x000fe20000000000 */
[----:B------:R-:W-:Y:S01]  /*2260*/  IADD3 R0, R0, 0x380, RZ ;  /* 0x0000038000007810 */ /* 0x000fe20007ffe0ff */
[----:B------:R-:W-:Y:S01]  /*2270*/  ULDC UR5, c[0x0][0x160] ;  /* 0x0000580000057ab9 */ /* 0x000fe20000000800 */
[----:B0-----:R-:W-:Y:S01]  /*2280*/  IADD3 R11, R5, 0x300, RZ ;  /* 0x00000300050b7810 */ /* 0x001fe20007ffe0ff */
[----:B------:R-:W-:-:S04]  /*2290*/  UIMAD UR4, UR10, UR4, UR5 ;  /* 0x000000040a0472a4 */ /* 0x000fc8000f8e0205 */
[CC--:B------:R-:W-:Y:S02]  /*22a0*/  IMAD.WIDE.U32 R6, R11.reuse, R4.reuse, c[0x0][0x188] ;  /* 0x000062000b067625 */ /* 0x0c0fe400078e0004 */
[----:B------:R-:W-:Y:S02]  /*22b0*/  ISETP.GE.AND P0, PT, R0, UR4, PT ;  /* 0x0000000400007c0c */ /* 0x000fe4000bf06270 */
[CC--:B------:R-:W-:Y:S01]  /*22c0*/  IMAD.WIDE.U32 R8, R11.reuse, R4.reuse, c[0x0][0x190] ;  /* 0x000064000b087625 */ /* 0x0c0fe200078e0004 */
[----:B------:R0:W-:Y:S03]  /*22d0*/  STG.E.64 [R6.64], R44 ;  /* 0x0000002c06007986 */ /* 0x0001e6000c101b08 */
[----:B------:R-:W-:Y:S01]  /*22e0*/  IMAD.WIDE.U32 R10, R11, R4, c[0x0][0x198] ;  /* 0x000066000b0a7625 */ /* 0x000fe200078e0004 */
[----:B------:R0:W-:Y:S04]  /*22f0*/  STG.E.64 [R8.64], R46 ;  /* 0x0000002e08007986 */ /* 0x0001e8000c101b08 */
[----:B------:R0:W-:Y:S02]  /*2300*/  STG.E.64 [R10.64], R42 ;  /* 0x0000002a0a007986 */ /* 0x0001e4000c101b08 */
[----:B------:R-:W-:Y:S05]  /*2310*/  @P0 EXIT ;  /* 0x000000000000094d */ /* 0x000fea0003800000 */
[----:B------:R-:W-:-:S05]  /*2320*/  IADD3 R5, R5, 0x380, RZ ;  /* 0x0000038005057810 */ /* 0x000fca0007ffe0ff */
[----:B0-----:R-:W-:-:S04]  /*2330*/  IMAD.WIDE.U32 R6, R5, R4, c[0x0][0x188] ;  /* 0x0000620005067625 */ /* 0x001fc800078e0004 */
[CC--:B------:R-:W-:Y:S01]  /*2340*/  IMAD.WIDE.U32 R8, R5.reuse, R4.reuse, c[0x0][0x190] ;  /* 0x0000640005087625 */ /* 0x0c0fe200078e0004 */
[----:B------:R-:W-:Y:S03]  /*2350*/  STG.E.64 [R6.64], R48 ;  /* 0x0000003006007986 */ /* 0x000fe6000c101b08 */
[----:B------:R-:W-:Y:S01]  /*2360*/  IMAD.WIDE.U32 R4, R5, R4, c[0x0][0x198] ;  /* 0x0000660005047625 */ /* 0x000fe200078e0004 */
[----:B------:R-:W-:Y:S04]  /*2370*/  STG.E.64 [R8.64], R50 ;  /* 0x0000003208007986 */ /* 0x000fe8000c101b08 */
[----:B------:R-:W-:Y:S01]  /*2380*/  STG.E.64 [R4.64], R2 ;  /* 0x0000000204007986 */ /* 0x000fe2000c101b08 */
[----:B------:R-:W-:Y:S05]  /*2390*/  EXIT ;  /* 0x000000000000794d */ /* 0x000fea0003800000 */
        .weak           $__internal_1_$__cuda_sm20_drsqrt_f64_slowpath_v2
        .type           $__internal_1_$__cuda_sm20_drsqrt_f64_slowpath_v2,@function
        .size           $__internal_1_$__cuda_sm20_drsqrt_f64_slowpath_v2,(.L_x_26598 - $__internal_1_$__cuda_sm20_drsqrt_f64_slowpath_v2)
$__internal_1_$__cuda_sm20_drsqrt_f64_slowpath_v2:
[----:B------:R-:W-:Y:S01]  /*23a0*/  IMAD.MOV.U32 R5, RZ, RZ, R3 ;  /* 0x000000ffff057224 */ /* 0x000fe200078e0003 */
[----:B------:R-:W-:Y:S01]  /*23b0*/  BSSY B0, `(.L_x_217) ;  /* 0x000001d000007945 */ /* 0x000fe20003800000 */
[----:B------:R-:W-:-:S04]  /*23c0*/  LOP3.LUT R3, R3, 0x80000000, RZ, 0xc0, !PT ;  /* 0x8000000003037812 */ /* 0x000fc800078ec0ff */
[----:B------:R-:W0:-:S14]  /*23d0*/  DSETP.NEU.AND P0, PT, R4, RZ, PT ;  /* 0x000000ff0400722a */ /* 0x000e1c0003f0d000 */
[----:B0-----:R-:W-:Y:S05]  /*23e0*/  @!P0 BRA `(.L_x_218) ;  /* 0x0000017000008947 */ /* 0x001fea0003800000 */
[----:B------:R-:W0:-:S14]  /*23f0*/  DSETP.GTU.AND P0, PT, |R4|, +INF , PT ;  /* 0x7ff000000400742a */ /* 0x000e1c0003f0c200 */
[----:B0-----:R-:W-:Y:S05]  /*2400*/  @P0 BRA `(.L_x_219) ;  /* 0x0000013000000947 */ /* 0x001fea0003800000 */
[----:B------:R-:W-:-:S13]  /*2410*/  ISETP.NE.AND P0, PT, R3, RZ, PT ;  /* 0x000000ff0300720c */ /* 0x000fda0003f05270 */
[----:B------:R-:W-:Y:S01]  /*2420*/  @P0 MOV R74, 0x0 ;  /* 0x00000000004a0802 */ /* 0x000fe20000000f00 */
[----:B------:R-:W-:Y:S01]  /*2430*/  @P0 IMAD.MOV.U32 R75, RZ, RZ, -0x80000 ;  /* 0xfff80000ff4b0424 */ /* 0x000fe200078e00ff */
[----:B------:R-:W-:Y:S05]  /*2440*/  @P0 BRA `(.L_x_220) ;  /* 0x0000013000000947 */ /* 0x000fea0003800000 */
[----:B------:R-:W0:-:S14]  /*2450*/  DSETP.NEU.AND P0, PT, |R4|, +INF , PT ;  /* 0x7ff000000400742a */ /* 0x000e1c0003f0d200 */
[----:B0-----:R-:W-:Y:S01]  /*2460*/  @!P0 CS2R R74, SRZ ;  /* 0x00000000004a8805 */ /* 0x001fe2000001ff00 */
[----:B------:R-:W-:Y:S05]  /*2470*/  @!P0 BRA `(.L_x_220) ;  /* 0x0000010000008947 */ /* 0x000fea0003800000 */
[----:B------:R-:W0:Y:S01]  /*2480*/  DMUL R4, R4, 1.80143985094819840000e+16 ;  /* 0x4350000004047828 */ /* 0x000e220000000000 */
[----:B------:R-:W-:-:S05]  /*2490*/  IMAD.MOV.U32 R76, RZ, RZ, RZ ;  /* 0x000000ffff4c7224 */ /* 0x000fca00078e00ff */
[----:B0-----:R-:W0:Y:S02]  /*24a0*/  MUFU.RSQ64H R77, R5 ;  /* 0x00000005004d7308 */ /* 0x001e240000001c00 */
[----:B0-----:R-:W0:-:S06]  /*24b0*/  DMUL R74, R76, R76 ;  /* 0x0000004c4c4a7228 */ /* 0x001e0c0000000000 */
[----:B0-----:R0:W1:Y:S02]  /*24c0*/  DFMA R74, R4, -R74, 1 ;  /* 0x3ff00000044a742b */ /* 0x001064000000084a */
[----:B0-----:R-:W-:Y:S01]  /*24d0*/  MOV R4, 0x0 ;  /* 0x0000000000047802 */ /* 0x001fe20000000f00 */
[----:B------:R-:W-:-:S06]  /*24e0*/  IMAD.MOV.U32 R5, RZ, RZ, 0x3fd80000 ;  /* 0x3fd80000ff057424 */ /* 0x000fcc00078e00ff */
[----:B-1----:R-:W-:-:S04]  /*24f0*/  DFMA R4, R74, R4, 0.5 ;  /* 0x3fe000004a04742b */ /* 0x002fc80000000004 */
[----:B------:R-:W0:-:S06]  /*2500*/  DMUL R74, R76, R74 ;  /* 0x0000004a4c4a7228 */ /* 0x000e0c0000000000 */
[----:B0-----:R-:W0:-:S06]  /*2510*/  DFMA R74, R4, R74, R76 ;  /* 0x0000004a044a722b */ /* 0x001e0c000000004c */
[----:B0-----:R-:W0:Y:S01]  /*2520*/  DMUL R74, R74, 134217728 ;  /* 0x41a000004a4a7828 */ /* 0x001e220000000000 */
[----:B------:R-:W-:Y:S05]  /*2530*/  BRA `(.L_x_220) ;  /* 0x0000004000007947 */ /* 0x000fea0003800000 */
.L_x_219:
[----:B------:R0:W1:Y:S01]  /*2540*/  DADD R74, R4, R4 ;  /* 0x00000000044a7229 */ /* 0x0000620000000004 */
[----:B------:R-:W-:Y:S05]  /*2550*/  BRA `(.L_x_220) ;  /* 0x0000002000007947 */ /* 0x000fea0003800000 */
.L_x_218:
[----:B------:R-:W-:Y:S01]  /*2560*/  LOP3.LUT R75, R3, 0x7ff00000, RZ, 0xfc, !PT ;  /* 0x7ff00000034b7812 */ /* 0x000fe200078efcff */
[----:B------:R-:W-:Y:S02]  /*2570*/  IMAD.MOV.U32 R74, RZ, RZ, RZ ;  /* 0x000000ffff4a7224 */ /* 0x000fe400078e00ff */
.L_x_220:
[----:B------:R-:W-:Y:S05]  /*2580*/  BSYNC B0 ;  /* 0x0000000000007941 */ /* 0x000fea0003800000 */
.L_x_217:
[----:B01----:R-:W-:Y:S01]  /*2590*/  IMAD.MOV.U32 R3, RZ, RZ, R75 ;  /* 0x000000ffff037224 */ /* 0x003fe200078e004b */
[----:B------:R-:W-:Y:S01]  /*25a0*/  HFMA2.MMA R75, -RZ, RZ, 0, 0 ;  /* 0x00000000ff4b7435 */ /* 0x000fe200000001ff */
[----:B------:R-:W-:Y:S01]  /*25b0*/  MOV R4, R74 ;  /* 0x0000004a00047202 */ /* 0x000fe20000000f00 */
[----:B------:R-:W-:-:S04]  /*25c0*/  IMAD.MOV.U32 R74, RZ, RZ, R2 ;  /* 0x000000ffff4a7224 */ /* 0x000fc800078e0002 */
[----:B------:R-:W-:Y:S05]  /*25d0*/  RET.REL.NODEC R74 `(_ZN2at6native49_GLOBAL__N__b919a28f_16_Normalization_cu_5c38458745unrolled_elementwise_kernel_for_multi_outputsILi3EZZZNS1_34batch_norm_update_stats_and_invertERKNS_6TensorES5_S5_S5_ddlENKUlvE_clEvENKUlvE_clEvEUlddddE_St5arrayIPcLm7EE23TrivialOffsetCalculatorILi4EjESC_ILi3EjEEEviT0_T1_T2_T3_) ;  /* 0xffffda204a007950 */ /* 0x000fea0003c3ffff */
.L_x_221:
        /* <DEDUP_REMOVED lines=10> */
.L_x_26598:


//--------------------- .text._ZN2at6native49_GLOBAL__N__b919a28f_16_Normalization_cu_5c38458745unrolled_elementwise_kernel_for_multi_outputsILi2EZZZNS1_23batch_norm_update_statsERKNS_6TensorES5_S5_S5_dlENKUlvE_clEvENKUlvE2_clEvEUlffN3c108BFloat16ES9_E_St5arrayIPcLm6EE16OffsetCalculatorILi4EjLb0EESE_ILi2EjLb0EEEEviT0_T1_T2_T3_ --------------------------
	.section	.text._ZN2at6native49_GLOBAL__N__b919a28f_16_Normalization_cu_5c38458745unrolled_elementwise_kernel_for_multi_outputsILi2EZZZNS1_23batch_norm_update_statsERKNS_6TensorES5_S5_S5_dlENKUlvE_clEvENKUlvE2_clEvEUlffN3c108BFloat16ES9_E_St5arrayIPcLm6EE16OffsetCalculatorILi4EjLb0EESE_ILi2EjLb0EEEEviT0_T1_T2_T3_,"ax",@progbits
	.sectioninfo	@"SHI_REGISTERS=48"
	.align	128
.text._ZN2at6native49_GLOBAL__N__b919a28f_16_Normalization_cu_5c38458745unrolled_elementwise_kernel_for_multi_outputsILi2EZZZNS1_23batch_norm_update_statsERKNS_6TensorES5_S5_S5_dlENKUlvE_clEvENKUlvE2_clEvEUlffN3c108BFloat16ES9_E_St5arrayIPcLm6EE16OffsetCalculatorILi4EjLb0EESE_ILi2EjLb0EEEEviT0_T1_T2_T3_:
        .type           _ZN2at6native49_GLOBAL__N__b919a28f_16_Normalization_cu_5c38458745unrolled_elementwise_kernel_for_multi_outputsILi2EZZZNS1_23batch_norm_update_statsERKNS_6TensorES5_S5_S5_dlENKUlvE_clEvENKUlvE2_clEvEUlffN3c108BFloat16ES9_E_St5arrayIPcLm6EE16OffsetCalculatorILi4EjLb0EESE_ILi2EjLb0EEEEviT0_T1_T2_T3_,@function
        .size           _ZN2at6native49_GLOBAL__N__b919a28f_16_Normalization_cu_5c38458745unrolled_elementwise_kernel_for_multi_outputsILi2EZZZNS1_23batch_norm_update_statsERKNS_6TensorES5_S5_S5_dlENKUlvE_clEvENKUlvE2_clEvEUlffN3c108BFloat16ES9_E_St5arrayIPcLm6EE16OffsetCalculatorILi4EjLb0EESE_ILi2EjLb0EEEEviT0_T1_T2_T3_,(.L_x_26600 - _ZN2at6native49_GLOBAL__N__b919a28f_16_Normalization_cu_5c38458745unrolled_elementwise_kernel_for_multi_outputsILi2EZZZNS1_23batch_norm_update_statsERKNS_6TensorES5_S5_S5_dlENKUlvE_clEvENKUlvE2_clEvEUlffN3c108BFloat16ES9_E_St5arrayIPcLm6EE16OffsetCalculatorILi4EjLb0EESE_ILi2EjLb0EEEEviT0_T1_T2_T3_)
        .other          _ZN2at6native49_GLOBAL__N__b919a28f_16_Normalization_cu_5c38458745unrolled_elementwise_kernel_for_multi_outputsILi2EZZZNS1_23batch_norm_update_statsERKNS_6TensorES5_S5_S5_dlENKUlvE_clEvENKUlvE2_clEvEUlffN3c108BFloat16ES9_E_St5arrayIPcLm6EE16OffsetCalculatorILi4EjLb0EESE_ILi2EjLb0EEEEviT0_T1_T2_T3_,@"STO_CUDA_ENTRY STV_DEFAULT"
_ZN2at6native49_GLOBAL__N__b919a28f_16_Normalization_cu_5c38458745unrolled_elementwise_kernel_for_multi_outputsILi2EZZZNS1_23batch_norm_update_statsERKNS_6TensorES5_S5_S5_dlENKUlvE_clEvENKUlvE2_clEvEUlffN3c108BFloat16ES9_E_St5arrayIPcLm6EE16OffsetCalculatorILi4EjLb0EESE_ILi2EjLb0EEEEviT0_T1_T2_T3_:
        /* <DEDUP_REMOVED lines=319> */
.L_x_224:
        /* <DEDUP_REMOVED lines=291> */
.L_x_225:
        /* <DEDUP_REMOVED lines=289> */
.L_x_226:
        /* <DEDUP_REMOVED lines=289> */
.L_x_227:
        /* <DEDUP_REMOVED lines=289> */
.L_x_228:
        /* <DEDUP_REMOVED lines=290> */
.L_x_229:
        /* <DEDUP_REMOVED lines=289> */
.L_x_230:
        /* <DEDUP_REMOVED lines=288> */
.L_x_231:
        /* <DEDUP_REMOVED lines=8> */
.L_x_223:
[----:B-1----:R-:W-:Y:S05]  /*9300*/  BSYNC B0 ;  /* 0x0000000000007941 */ /* 0x002fea0003800000 */
.L_x_222:
[----:B0-----:R-:W-:Y:S01]  /*9310*/  MOV R2, c[0x0][0x16c] ;  /* 0x00005b0000027a02 */ /* 0x001fe20000000f00 */
[----:B------:R-:W-:Y:S01]  /*9320*/  BSSY B0, `(.L_x_232) ;  /* 0x000000e000007945 */ /* 0x000fe20003800000 */
[C---:B------:R-:W-:Y:S02]  /*9330*/  IADD3 R7, R41.reuse, 0x80, RZ ;  /* 0x0000008029077810 */ /* 0x040fe40007ffe0ff */
[----:B------:R-:W-:Y:S01]  /*9340*/  IADD3 R5, R41, 0x100, RZ ;  /* 0x0000010029057810 */ /* 0x000fe20007ffe0ff */
[----:B------:R-:W-:Y:S01]  /*9350*/  FADD.FTZ R2, -R2, 1 ;  /* 0x3f80000002027421 */ /* 0x000fe20000010100 */
[----:B------:R-:W-:Y:S01]  /*9360*/  PRMT R3, RZ, 0x5410, RZ ;  /* 0x00005410ff037816 */ /* 0x000fe200000000ff */
[----:B------:R-:W-:Y:S05]  /*9370*/  @P0 BRA `(.L_x_233) ;  /* 0x0000008000000947 */ /* 0x000fea0003800000 */
[----:B-----5:R-:W-:Y:S01]  /*9380*/  PRMT R3, RZ, 0x5410, R38 ;  /* 0x00005410ff037816 */ /* 0x020fe20000000026 */
[----:B------:R-:W-:Y:S01]  /*9390*/  FMUL.FTZ R40, R40, c[0x0][0x168] ;  /* 0x00005a0028287a20 */ /* 0x000fe20000410000 */
[----:B------:R-:W-:-:S03]  /*93a0*/  PRMT R39, RZ, 0x5410, R39 ;  /* 0x00005410ff277816 */ /* 0x000fc60000000027 */
[C---:B------:R-:W-:Y:S02]  /*93b0*/  FMUL.FTZ R4, R2.reuse, R3 ;  /* 0x0000000302047220 */ /* 0x040fe40000410000 */
[----:B------:R-:W-:Y:S02]  /*93c0*/  FMUL.FTZ R39, R2, R39 ;  /* 0x0000002702277220 */ /* 0x000fe40000410000 */
[----:B------:R-:W-:Y:S02]  /*93d0*/  FFMA.FTZ R3, R37, c[0x0][0x16c], R4 ;  /* 0x00005b0025037a23 */ /* 0x000fe40000010004 */
[----:B------:R-:W-:-:S05]  /*93e0*/  FFMA.FTZ R40, R40, c[0x0][0x16c], R39 ;  /* 0x00005b0028287a23 */ /* 0x000fca0000010027 */
[----:B------:R-:W-:Y:S02]  /*93f0*/  F2FP.BF16.PACK_AB R3, R40, R3 ;  /* 0x000000032803723e */ /* 0x000fe400000010ff */
.L_x_233:
[----:B------:R-:W-:Y:S05]  /*9400*/  BSYNC B0 ;  /* 0x0000000000007941 */ /* 0x000fea0003800000 */
.L_x_232:
[-C--:B------:R-:W-:Y:S01]  /*9410*/  ISETP.GE.AND P6, PT, R7, R14.reuse, PT ;  /* 0x0000000e0700720c */ /* 0x080fe20003fc6270 */
[----:B------:R-:W-:Y:S01]  /*9420*/  BSSY B0, `(.L_x_234) ;  /* 0x0000017000007945 */ /* 0x000fe20003800000 */
[----:B------:R-:W-:Y:S02]  /*9430*/  ISETP.GE.AND P5, PT, R5, R14, PT ;  /* 0x0000000e0500720c */ /* 0x000fe40003fa6270 */
[C---:B------:R-:W-:Y:S02]  /*9440*/  IADD3 R43, R41.reuse, 0x180, RZ ;  /* 0x00000180292b7810 */ /* 0x040fe40007ffe0ff */
[C---:B-----5:R-:W-:Y:S02]  /*9450*/  IADD3 R39, R41.reuse, 0x200, RZ ;  /* 0x0000020029277810 */ /* 0x060fe40007ffe0ff */
[C---:B------:R-:W-:Y:S02]  /*9460*/  IADD3 R37, R41.reuse, 0x280, RZ ;  /* 0x0000028029257810 */ /* 0x040fe40007ffe0ff */
[----:B------:R-:W-:-:S02]  /*9470*/  IADD3 R25, R41, 0x300, RZ ;  /* 0x0000030029197810 */ /* 0x000fc40007ffe0ff */
[----:B------:R-:W-:Y:S02]  /*9480*/  P2R R4, PR, RZ, 0x40 ;  /* 0x00000040ff047803 */ /* 0x000fe40000000000 */
[----:B------:R-:W-:Y:S02]  /*9490*/  P2R R4, PR, RZ, 0x20 ;  /* 0x00000020ff047803 */ /* 0x000fe40000000000 */
[-C--:B------:R-:W-:Y:S02]  /*94a0*/  ISETP.GE.AND P1, PT, R43, R14.reuse, PT ;  /* 0x0000000e2b00720c */ /* 0x080fe40003f26270 */
[-C--:B------:R-:W-:Y:S02]  /*94b0*/  ISETP.GE.AND P2, PT, R39, R14.reuse, PT ;  /* 0x0000000e2700720c */ /* 0x080fe40003f46270 */
[-C--:B------:R-:W-:Y:S02]  /*94c0*/  ISETP.GE.AND P3, PT, R37, R14.reuse, PT ;  /* 0x0000000e2500720c */ /* 0x080fe40003f66270 */
[----:B------:R-:W-:-:S02]  /*94d0*/  ISETP.GE.AND P4, PT, R25, R14, PT ;  /* 0x0000000e1900720c */ /* 0x000fc40003f86270 */
[----:B------:R-:W-:Y:S02]  /*94e0*/  PRMT R6, RZ, 0x7610, R6 ;  /* 0x00007610ff067816 */ /* 0x000fe40000000006 */
[----:B------:R-:W-:Y:S01]  /*94f0*/  PRMT R4, RZ, 0x5410, RZ ;  /* 0x00005410ff047816 */ /* 0x000fe200000000ff */
[----:B------:R-:W-:Y:S05]  /*9500*/  @P6 BRA `(.L_x_235) ;  /* 0x0000008000006947 */ /* 0x000fea0003800000 */
[----:B------:R-:W-:Y:S01]  /*9510*/  PRMT R35, RZ, 0x5410, R35 ;  /* 0x00005410ff237816 */ /* 0x000fe20000000023 */
[----:B------:R-:W-:Y:S01]  /*9520*/  FMUL.FTZ R34, R34, c[0x0][0x168] ;  /* 0x00005a0022227a20 */ /* 0x000fe20000410000 */
[----:B------:R-:W-:-:S03]  /*9530*/  PRMT R45, RZ, 0x5410, R36 ;  /* 0x00005410ff2d7816 */ /* 0x000fc60000000024 */
[C---:B------:R-:W-:Y:S02]  /*9540*/  FMUL.FTZ R4, R2.reuse, R35 ;  /* 0x0000002302047220 */ /* 0x040fe40000410000 */
[----:B------:R-:W-:Y:S02]  /*9550*/  FMUL.FTZ R45, R2, R45 ;  /* 0x0000002d022d7220 */ /* 0x000fe40000410000 */
[----:B------:R-:W-:Y:S02]  /*9560*/  FFMA.FTZ R4, R33, c[0x0][0x16c], R4 ;  /* 0x00005b0021047a23 */ /* 0x000fe40000010004 */
[----:B------:R-:W-:-:S05]  /*9570*/  FFMA.FTZ R45, R34, c[0x0][0x16c], R45 ;  /* 0x00005b00222d7a23 */ /* 0x000fca000001002d */
[----:B------:R-:W-:Y:S02]  /*9580*/  F2FP.BF16.PACK_AB R4, R45, R4 ;  /* 0x000000042d04723e */ /* 0x000fe400000010ff */
.L_x_235:
[----:B------:R-:W-:Y:S05]  /*9590*/  BSYNC B0 ;  /* 0x0000000000007941 */ /* 0x000fea0003800000 */
.L_x_234:
[----:B------:R-:W-:Y:S01]  /*95a0*/  BSSY B0, `(.L_x_236) ;  /* 0x000000b000007945 */ /* 0x000fe20003800000 */
[----:B------:R-:W-:Y:S01]  /*95b0*/  PRMT R6, R6, 0x5410, RZ ;  /* 0x0000541006067816 */ /* 0x000fe200000000ff */
        /* <DEDUP_REMOVED lines=9> */
.L_x_237:
[----:B------:R-:W-:Y:S05]  /*9650*/  BSYNC B0 ;  /* 0x0000000000007941 */ /* 0x000fea0003800000 */
.L_x_236:
[----:B------:R-:W-:Y:S01]  /*9660*/  BSSY B0, `(.L_x_238) ;  /* 0x000000c000007945 */ /* 0x000fe20003800000 */
        /* <DEDUP_REMOVED lines=11> */
.L_x_239:
[----:B------:R-:W-:Y:S05]  /*9720*/  BSYNC B0 ;  /* 0x0000000000007941 */ /* 0x000fea0003800000 */
.L_x_238:
        /* <DEDUP_REMOVED lines=11> */
.L_x_241:
[----:B------:R-:W-:Y:S05]  /*97e0*/  BSYNC B0 ;  /* 0x0000000000007941 */ /* 0x000fea0003800000 */
.L_x_240:
[----:B------:R-:W-:Y:S01]  /*97f0*/  BSSY B0, `(.L_x_242) ;  /* 0x000000d000007945 */ /* 0x000fe20003800000 */
[----:B------:R-:W-:Y:S02]  /*9800*/  IADD3 R19, R41, 0x380, RZ ;  /* 0x0000038029137810 */ /* 0x000fe40007ffe0ff */
        /* <DEDUP_REMOVED lines=11> */
.L_x_243:
[----:B------:R-:W-:Y:S05]  /*98c0*/  BSYNC B0 ;  /* 0x0000000000007941 */ /* 0x000fea0003800000 */
.L_x_242:
[----:B------:R-:W-:Y:S01]  /*98d0*/  BSSY B0, `(.L_x_244) ;  /* 0x000000c000007945 */ /* 0x000fe20003800000 */
[----:B------:R-:W-:Y:S02]  /*98e0*/  PRMT R12, RZ, 0x7610, R12 ;  /* 0x00007610ff0c7816 */ /* 0x000fe4000000000c */
        /* <DEDUP_REMOVED lines=10> */
.L_x_245:
[----:B------:R-:W-:Y:S05]  /*9990*/  BSYNC B0 ;  /* 0x0000000000007941 */ /* 0x000fea0003800000 */
.L_x_244:
[----:B------:R-:W-:Y:S01]  /*99a0*/  ISETP.GE.AND P5, PT, R19, R14, PT ;  /* 0x0000000e1300720c */ /* 0x000fe20003fa6270 */
[----:B------:R-:W-:Y:S01]  /*99b0*/  BSSY B0, `(.L_x_246) ;  /* 0x000000b000007945 */ /* 0x000fe20003800000 */
[----:B------:R-:W-:-:S11]  /*99c0*/  PRMT R12, R12, 0x5410, RZ ;  /* 0x000054100c0c7816 */ /* 0x000fd600000000ff */
        /* <DEDUP_REMOVED lines=9> */
.L_x_247:
[----:B------:R-:W-:Y:S05]  /*9a60*/  BSYNC B0 ;  /* 0x0000000000007941 */ /* 0x000fea0003800000 */
.L_x_246:
[----:B------:R-:W-:Y:S05]  /*9a70*/  @P0 EXIT ;  /* 0x000000000000094d */ /* 0x000fea0003800000 */
[----:B------:R-:W-:Y:S01]  /*9a80*/  ISETP.NE.AND P6, PT, RZ, c[0x0][0x468], PT ;  /* 0x00011a00ff007a0c */ /* 0x000fe20003fc5270 */
[----:B------:R-:W-:Y:S01]  /*9a90*/  HFMA2.MMA R2, -RZ, RZ, 0, 0 ;  /* 0x00000000ff027435 */ /* 0x000fe200000001ff */
[----:B------:R-:W-:-:S11]  /*9aa0*/  MOV R0, RZ ;  /* 0x000000ff00007202 */ /* 0x000fd60000000f00 */
        /* <DEDUP_REMOVED lines=221> */
[----:B------:R-:W-:-:S04]  /*a880*/  IMAD R0, R11, c[0x0][0x654], R0 ;  /* 0x000195000b007a24 */ /* 0x000fc800078e0200 */
[----:B------:R-:W-:-:S04]  /*a890*/  @P0 IMAD R9, R8, c[0x0][0x58c], R9 ;  /* 0x0001630008090a24 */ /* 0x000fc800078e0209 */
[C---:B------:R-:W-:Y:S02]  /*a8a0*/  @P0 IMAD R2, R9.reuse, c[0x0][0x658], R2 ;  /* 0x0001960009020a24 */ /* 0x040fe400078e0202 */
[----:B------:R-:W-:Y:S02]  /*a8b0*/  @P0 IMAD R0, R9, c[0x0][0x65c], R0 ;  /* 0x0001970009000a24 */ /* 0x000fe400078e0200 */
.L_x_248:
[----:B------:R-:W-:Y:S02]  /*a8c0*/  ISETP.GE.AND P0, PT, R7, R14, PT ;  /* 0x0000000e0700720c */ /* 0x000fe40003f06270 */
[----:B------:R-:W-:Y:S02]  /*a8d0*/  MOV R9, 0x2 ;  /* 0x0000000200097802 */ /* 0x000fe40000000f00 */
[C---:B------:R-:W-:Y:S02]  /*a8e0*/  PRMT R8, R3.reuse, 0x7610, R8 ;  /* 0x0000761003087816 */ /* 0x040fe40000000008 */
[----:B------:R-:W-:Y:S01]  /*a8f0*/  PRMT R13, R3, 0x7632, R13 ;  /* 0x00007632030d7816 */ /* 0x000fe2000000000d */
[----:B------:R-:W-:-:S04]  /*a900*/  IMAD.WIDE.U32 R2, R2, R9, c[0x0][0x178] ;  /* 0x00005e0002027625 */ /* 0x000fc800078e0009 */
[----:B------:R-:W-:Y:S01]  /*a910*/  IMAD.WIDE.U32 R10, R0, R9, c[0x0][0x180] ;  /* 0x00006000000a7625 */ /* 0x000fe200078e0009 */
[----:B------:R0:W-:Y:S04]  /*a920*/  STG.E.U16 [R2.64], R8 ;  /* 0x0000000802007986 */ /* 0x0001e8000c101504 */
[----:B------:R0:W-:Y:S01]  /*a930*/  STG.E.U16 [R10.64], R13 ;  /* 0x0000000d0a007986 */ /* 0x0001e2000c101504 */
[----:B------:R-:W-:Y:S05]  /*a940*/  @P0 EXIT ;  /* 0x000000000000094d */ /* 0x000fea0003800000 */
[----:B------:R-:W-:Y:S01]  /*a950*/  HFMA2.MMA R0, -RZ, RZ, 0, 0 ;  /* 0x00000000ff007435 */ /* 0x000fe200000001ff */
[----:B0-----:R-:W-:Y:S01]  /*a960*/  MOV R2, RZ ;  /* 0x000000ff00027202 */ /* 0x001fe20000000f00 */
[----:B------:R-:W-:Y:S05]  /*a970*/  @!P6 BRA `(.L_x_249) ;  /* 0x00000e000000e947 */ /* 0x000fea0003800000 */
[----:B------:R-:W-:Y:S02]  /*a980*/  LEA R3, R42, R7, 0xa ;  /* 0x000000072a037211 */ /* 0x000fe400078e50ff */
[----:B------:R-:W-:-:S05]  /*a990*/  MOV R2, RZ ;  /* 0x000000ff00027202 */ /* 0x000fca0000000f00 */
[----:B------:R-:W-:-:S05]  /*a9a0*/  IMAD.HI.U32 R10, R3, c[0x0][0x470], R2 ;  /* 0x00011c00030a7a27 */ /* 0x000fca00078e0002 */
[----:B------:R-:W-:-:S04]  /*a9b0*/  SHF.R.U32.HI R11, RZ, c[0x0][0x474], R10 ;  /* 0x00011d00ff0b7a19 */ /* 0x000fc8000001160a */
[----:B------:R-:W-:-:S05]  /*a9c0*/  IADD3 R2, -R11, RZ, RZ ;  /* 0x000000ff0b027210 */ /* 0x000fca0007ffe1ff */
[----:B------:R-:W-:Y:S01]  /*a9d0*/  IMAD R0, R2, c[0x0][0x46c], R3 ;  /* 0x00011b0002007a24 */ /* 0x000fe200078e0203 */
[----:B------:R-:W-:-:S03]  /*a9e0*/  MOV R3, c[0x0][0x468] ;  /* 0x00011a0000037a02 */ /* 0x000fc60000000f00 */
[C---:B------:R-:W-:Y:S01]  /*a9f0*/  IMAD R2, R0.reuse, c[0x0][0x598], RZ ;  /* 0x0001660000027a24 */ /* 0x040fe200078e02ff */
[----:B------:R-:W-:Y:S01]  /*aa00*/  ISETP.NE.AND P0, PT, R3, 0x1, PT ;  /* 0x000000010300780c */ /* 0x000fe20003f05270 */
[----:B------:R-:W-:-:S12]  /*aa10*/  IMAD R0, R0, c[0x0][0x59c], RZ ;  /* 0x0001670000007a24 */ /* 0x000fd800078e02ff */
        /* <DEDUP_REMOVED lines=210> */
[----:B------:R-:W-:-:S04]  /*b740*/  IMAD R0, R11, c[0x0][0x654], R0 ;  /* 0x000195000b007a24 */ /* 0x000fc800078e0200 */
[----:B------:R-:W-:-:S04]  /*b750*/  @P0 IMAD R21, R3, c[0x0][0x58c], R21 ;  /* 0x0001630003150a24 */ /* 0x000fc800078e0215 */
[C---:B------:R-:W-:Y:S02]  /*b760*/  @P0 IMAD R2, R21.reuse, c[0x0][0x658], R2 ;  /* 0x0001960015020a24 */ /* 0x040fe400078e0202 */
[----:B------:R-:W-:Y:S02]  /*b770*/  @P0 IMAD R0, R21, c[0x0][0x65c], R0 ;  /* 0x0001970015000a24 */ /* 0x000fe400078e0200 */
.L_x_249:
[----:B------:R-:W-:Y:S01]  /*b780*/  ISETP.GE.AND P0, PT, R5, R14, PT ;  /* 0x0000000e0500720c */ /* 0x000fe20003f06270 */
[----:B------:R-:W-:Y:S01]  /*b790*/  IMAD.WIDE.U32 R2, R2, R9, c[0x0][0x178] ;  /* 0x00005e0002027625 */ /* 0x000fe200078e0009 */
[----:B------:R-:W-:-:S03]  /*b7a0*/  PRMT R7, R4, 0x7632, R7 ;  /* 0x0000763204077816 */ /* 0x000fc60000000007 */
[----:B------:R-:W-:Y:S01]  /*b7b0*/  IMAD.WIDE.U32 R10, R0, R9, c[0x0][0x180] ;  /* 0x00006000000a7625 */ /* 0x000fe200078e0009 */
[----:B------:R0:W-:Y:S04]  /*b7c0*/  STG.E.U16 [R2.64], R4 ;  /* 0x0000000402007986 */ /* 0x0001e8000c101504 */
[----:B------:R0:W-:Y:S03]  /*b7d0*/  STG.E.U16 [R10.64], R7 ;  /* 0x000000070a007986 */ /* 0x0001e6000c101504 */
[----:B------:R-:W-:Y:S05]  /*b7e0*/  @P0 EXIT ;  /* 0x000000000000094d */ /* 0x000fea0003800000 */
[----:B0-----:R-:W-:Y:S01]  /*b7f0*/  HFMA2.MMA R2, -RZ, RZ, 0, 0 ;  /* 0x00000000ff027435 */ /* 0x001fe200000001ff */
[----:B------:R-:W-:Y:S01]  /*b800*/  MOV R0, RZ ;  /* 0x000000ff00007202 */ /* 0x000fe20000000f00 */
        /* <DEDUP_REMOVED lines=225> */
.L_x_250:
[----:B------:R-:W-:Y:S01]  /*c620*/  IMAD.WIDE.U32 R2, R2, R9, c[0x0][0x178] ;  /* 0x00005e0002027625 */ /* 0x000fe200078e0009 */
[----:B------:R-:W-:-:S03]  /*c630*/  PRMT R7, R6, 0x7632, R7 ;  /* 0x0000763206077816 */ /* 0x000fc60000000007 */
        /* <DEDUP_REMOVED lines=231> */
.L_x_251:
[----:B------:R-:W-:Y:S01]  /*d4b0*/  IMAD.WIDE.U32 R2, R2, R9, c[0x0][0x178] ;  /* 0x00005e0002027625 */ /* 0x000fe200078e0009 */
[----:B------:R-:W-:-:S03]  /*d4c0*/  PRMT R6, R29, 0x7632, R6 ;  /* 0x000076321d067816 */ /* 0x000fc60000000006 */
[----:B------:R-:W-:Y:S01]  /*d4d0*/  IMAD.WIDE.U32 R4, R0, R9, c[0x0][0x180] ;  /* 0x0000600000047625 */ /* 0x000fe200078e0009 */
[----:B------:R0:W-:Y:S04]  /*d4e0*/  STG.E.U16 [R2.64], R29 ;  /* 0x0000001d02007986 */ /* 0x0001e8000c101504 */
[----:B------:R0:W-:Y:S01]  /*d4f0*/  STG.E.U16 [R4.64], R6 ;  /* 0x0000000604007986 */ /* 0x0001e2000c101504 */
        /* <DEDUP_REMOVED lines=228> */
.L_x_252:
        /* <DEDUP_REMOVED lines=233> */
.L_x_253:
        /* <DEDUP_REMOVED lines=233> */
.L_x_254:
        /* <DEDUP_REMOVED lines=233> */
.L_x_255:
[----:B------:R-:W-:-:S04]  /*10ef0*/  IMAD.WIDE.U32 R2, R2, R9, c[0x0][0x178] ;  /* 0x00005e0002027625 */ /* 0x000fc800078e0009 */
[----:B------:R-:W-:Y:S01]  /*10f00*/  IMAD.WIDE.U32 R4, R0, R9, c[0x0][0x180] ;  /* 0x0000600000047625 */ /* 0x000fe200078e0009 */
[----:B------:R-:W-:Y:S01]  /*10f10*/  PRMT R0, R12, 0x7632, R0 ;  /* 0x000076320c007816 */ /* 0x000fe20000000000 */
[----:B------:R-:W-:Y:S04]  /*10f20*/  STG.E.U16 [R2.64], R12 ;  /* 0x0000000c02007986 */ /* 0x000fe8000c101504 */
[----:B------:R-:W-:Y:S01]  /*10f30*/  STG.E.U16 [R4.64], R0 ;  /* 0x0000000004007986 */ /* 0x000fe2000c101504 */
[----:B------:R-:W-:Y:S05]  /*10f40*/  EXIT ;  /* 0x000000000000794d */ /* 0x000fea0003800000 */
.L_x_256:
        /* <DEDUP_REMOVED lines=11> */
.L_x_26600:


//--------------------- .text._ZN2at6native49_GLOBAL__N__b919a28f_16_Normalization_cu_5c38458745unrolled_elementwise_kernel_for_multi_outputsILi2EZZZNS1_23batch_norm_update_statsERKNS_6TensorES5_S5_S5_dlENKUlvE_clEvENKUlvE2_clEvEUlffN3c108BFloat16ES9_E_St5arrayIPcLm6EE23TrivialOffsetCalculatorILi4EjESE_ILi2EjEEEviT0_T1_T2_T3_ --------------------------
	.section	.text._ZN2at6native49_GLOBAL__N__b919a28f_16_Normalization_cu_5c38458745unrolled_elementwise_kernel_for_multi_outputsILi2EZZZNS1_23batch_norm_update_statsERKNS_6TensorES5_S5_S5_dlENKUlvE_clEvENKUlvE2_clEvEUlffN3c108BFloat16ES9_E_St5arrayIPcLm6EE23TrivialOffsetCalculatorILi4EjESE_ILi2EjEEEviT0_T1_T2_T3_,"ax",@progbits
	.sectioninfo	@"SHI_REGISTERS=48"
	.align	128
.text._ZN2at6native49_GLOBAL__N__b919a28f_16_Normalization_cu_5c38458745unrolled_elementwise_kernel_for_multi_outputsILi2EZZZNS1_23batch_norm_update_statsERKNS_6TensorES5_S5_S5_dlENKUlvE_clEvENKUlvE2_clEvEUlffN3c108BFloat16ES9_E_St5arrayIPcLm6EE23TrivialOffsetCalculatorILi4EjESE_ILi2EjEEEviT0_T1_T2_T3_:
        .type           _ZN2at6native49_GLOBAL__N__b919a28f_16_Normalization_cu_5c38458745unrolled_elementwise_kernel_for_multi_outputsILi2EZZZNS1_23batch_norm_update_statsERKNS_6TensorES5_S5_S5_dlENKUlvE_clEvENKUlvE2_clEvEUlffN3c108BFloat16ES9_E_St5arrayIPcLm6EE23TrivialOffsetCalculatorILi4EjESE_ILi2EjEEEviT0_T1_T2_T3_,@function
        .size           _ZN2at6native49_GLOBAL__N__b919a28f_16_Normalization_cu_5c38458745unrolled_elementwise_kernel_for_multi_outputsILi2EZZZNS1_23batch_norm_update_statsERKNS_6TensorES5_S5_S5_dlENKUlvE_clEvENKUlvE2_clEvEUlffN3c108BFloat16ES9_E_St5arrayIPcLm6EE23TrivialOffsetCalculatorILi4EjESE_ILi2EjEEEviT0_T1_T2_T3_,(.L_x_26601 - _ZN2at6native49_GLOBAL__N__b919a28f_16_Normalization_cu_5c38458745unrolled_elementwise_kernel_for_multi_outputsILi2EZZZNS1_23batch_norm_update_statsERKNS_6TensorES5_S5_S5_dlENKUlvE_clEvENKUlvE2_clEvEUlffN3c108BFloat16ES9_E_St5arrayIPcLm6EE23TrivialOffsetCalculatorILi4EjESE_ILi2EjEEEviT0_T1_T2_T3_)
        .other          _ZN2at6native49_GLOBAL__N__b919a28f_16_Normalization_cu_5c38458745unrolled_elementwise_kernel_for_multi_outputsILi2EZZZNS1_23batch_norm_update_statsERKNS_6TensorES5_S5_S5_dlENKUlvE_clEvENKUlvE2_clEvEUlffN3c108BFloat16ES9_E_St5arrayIPcLm6EE23TrivialOffsetCalculatorILi4EjESE_ILi2EjEEEviT0_T1_T2_T3_,@"STO_CUDA_ENTRY STV_DEFAULT"
_ZN2at6native49_GLOBAL__N__b919a28f_16_Normalization_cu_5c38458745unrolled_elementwise_kernel_for_multi_outputsILi2EZZZNS1_23batch_norm_update_statsERKNS_6TensorES5_S5_S5_dlENKUlvE_clEvENKUlvE2_clEvEUlffN3c108BFloat16ES9_E_St5arrayIPcLm6EE23TrivialOffsetCalculatorILi4EjESE_ILi2EjEEEviT0_T1_T2_T3_:
        /* <DEDUP_REMOVED lines=14> */
[----:B------:R-:W-:Y:S01]  /*00e0*/  IMAD.MOV.U32 R17, RZ, RZ, RZ ;  /* 0x000000ffff117224 */ /* 0x000fe200078e00ff */
        /* <DEDUP_REMOVED lines=21> */
[----:B------:R-:W-:Y:S02]  /*0240*/  IMAD.U32 R3, RZ, RZ, UR8 ;  /* 0x00000008ff037e24 */ /* 0x000fe4000f8e00ff */
[----:B------:R-:W-:Y:S02]  /*0250*/  IMAD.MOV.U32 R33, RZ, RZ, 0x4 ;  /* 0x00000004ff217424 */ /* 0x000fe400078e00ff */
[----:B------:R-:W-:-:S02]  /*0260*/  IMAD R26, R3, 0x400, R44 ;  /* 0x00000400031a7824 */ /* 0x000fc400078e022c */
[----:B------:R-:W-:Y:S02]  /*0270*/  IMAD.MOV.U32 R27, RZ, RZ, 0x2 ;  /* 0x00000002ff1b7424 */ /* 0x000fe400078e00ff */
[----:B------:R-:W-:-:S04]  /*0280*/  IMAD.WIDE.U32 R20, R26, R33, c[0x0][0x188] ;  /* 0x000062001a147625 */ /* 0x000fc800078e0021 */
[C---:B------:R-:W-:Y:S01]  /*0290*/  IMAD.WIDE.U32 R24, R26.reuse, R33, c[0x0][0x190] ;  /* 0x000064001a187625 */ /* 0x040fe200078e0021 */
[----:B------:R0:W5:Y:S03]  /*02a0*/  LDG.E R43, [R20.64] ;  /* 0x00000006142b7981 */ /* 0x000166000c1e1900 */
[CC--:B------:R-:W-:Y:S01]  /*02b0*/  IMAD.WIDE.U32 R22, R26.reuse, R27.reuse, c[0x0][0x198] ;  /* 0x000066001a167625 */ /* 0x0c0fe200078e001b */
[----:B------:R1:W5:Y:S04]  /*02c0*/  LDG.E R4, [R24.64] ;  /* 0x0000000618047981 */ /* 0x000368000c1e1900 */
[----:B------:R1:W5:Y:S01]  /*02d0*/  LDG.E.U16 R3, [R22.64] ;  /* 0x0000000616037981 */ /* 0x000362000c1e1500 */
[----:B0-----:R-:W-:-:S05]  /*02e0*/  IMAD.WIDE.U32 R20, R26, R27, c[0x0][0x1a0] ;  /* 0x000068001a147625 */ /* 0x001fca00078e001b */
[----:B------:R1:W5:Y:S01]  /*02f0*/  LDG.E.U16 R2, [R20.64] ;  /* 0x0000000614027981 */ /* 0x000362000c1e1500 */
[----:B------:R-:W-:-:S04]  /*0300*/  IADD3 R31, R44, 0x80, RZ ;  /* 0x000000802c1f7810 */ /* 0x000fc80007ffe0ff */
[----:B------:R-:W-:-:S13]  /*0310*/  ISETP.GE.AND P1, PT, R31, UR4, PT ;  /* 0x000000041f007c0c */ /* 0x000fda000bf26270 */
[----:B------:R-:W-:Y:S05]  /*0320*/  @P1 BRA `(.L_x_258) ;  /* 0x0000050000001947 */ /* 0x000fea0003800000 */
[----:B-1----:R-:W-:-:S05]  /*0330*/  IADD3 R6, R26, 0x80, RZ ;  /* 0x000000801a067810 */ /* 0x002fca0007ffe0ff */
[----:B------:R-:W-:-:S04]  /*0340*/  IMAD.WIDE.U32 R20, R6, R33, c[0x0][0x188] ;  /* 0x0000620006147625 */ /* 0x000fc800078e0021 */
[C---:B------:R-:W-:Y:S01]  /*0350*/  IMAD.WIDE.U32 R24, R6.reuse, R33, c[0x0][0x190] ;  /* 0x0000640006187625 */ /* 0x040fe200078e0021 */
[----:B------:R0:W5:Y:S03]  /*0360*/  LDG.E R18, [R20.64] ;  /* 0x0000000614127981 */ /* 0x000166000c1e1900 */
[CC--:B------:R-:W-:Y:S01]  /*0370*/  IMAD.WIDE.U32 R22, R6.reuse, R27.reuse, c[0x0][0x198] ;  /* 0x0000660006167625 */ /* 0x0c0fe200078e001b */
[----:B------:R1:W5:Y:S03]  /*0380*/  LDG.E R17, [R24.64] ;  /* 0x0000000618117981 */ /* 0x000366000c1e1900 */
[----:B0-----:R-:W-:Y:S02]  /*0390*/  IMAD.WIDE.U32 R20, R6, R27, c[0x0][0x1a0] ;  /* 0x0000680006147625 */ /* 0x001fe400078e001b */
[----:B------:R1:W5:Y:S04]  /*03a0*/  LDG.E.U16 R6, [R22.64] ;  /* 0x0000000616067981 */ /* 0x000368000c1e1500 */
        /* <DEDUP_REMOVED lines=52> */
[----:B-1----:R-:W-:Y:S02]  /*06f0*/  IADD3 R20, R44, 0x380, RZ ;  /* 0x000003802c147810 */ /* 0x002fe40007ffe0ff */
[----:B------:R-:W-:Y:S02]  /*0700*/  IADD3 R24, R26, 0x300, RZ ;  /* 0x000003001a187810 */ /* 0x000fe40007ffe0ff */
[----:B------:R-:W-:-:S03]  /*0710*/  ISETP.GE.AND P1, PT, R20, UR4, PT ;  /* 0x0000000414007c0c */ /* 0x000fc6000bf26270 */
[----:B------:R-:W-:-:S04]  /*0720*/  IMAD.WIDE.U32 R22, R24, R33, c[0x0][0x188] ;  /* 0x0000620018167625 */ /* 0x000fc800078e0021 */
[----:B------:R-:W-:Y:S01]  /*0730*/  IMAD.WIDE.U32 R20, R24, R33, c[0x0][0x190] ;  /* 0x0000640018147625 */ /* 0x000fe200078e0021 */
[----:B------:R0:W5:Y:S04]  /*0740*/  LDG.E R40, [R22.64] ;  /* 0x0000000616287981 */ /* 0x000168000c1e1900 */
[----:B------:R1:W5:Y:S01]  /*0750*/  LDG.E R39, [R20.64] ;  /* 0x0000000614277981 */ /* 0x000362000c1e1900 */
[----:B------:R-:W-:-:S05]  /*0760*/  @!P1 IADD3 R26, R26, 0x380, RZ ;  /* 0x000003801a1a9810 */ /* 0x000fca0007ffe0ff */
[----:B------:R-:W-:-:S04]  /*0770*/  @!P1 IMAD.WIDE.U32 R30, R26, R33, c[0x0][0x188] ;  /* 0x000062001a1e9625 */ /* 0x000fc800078e0021 */
[CC--:B-1----:R-:W-:Y:S01]  /*0780*/  IMAD.WIDE.U32 R20, R24.reuse, R27.reuse, c[0x0][0x198] ;  /* 0x0000660018147625 */ /* 0x0c2fe200078e001b */
[----:B------:R1:W5:Y:S03]  /*0790*/  @!P1 LDG.E R42, [R30.64] ;  /* 0x000000061e2a9981 */ /* 0x000366000c1e1900 */
[----:B0-----:R-:W-:Y:S01]  /*07a0*/  IMAD.WIDE.U32 R22, R24, R27, c[0x0][0x1a0] ;  /* 0x0000680018167625 */ /* 0x001fe200078e001b */
[----:B------:R0:W5:Y:S03]  /*07b0*/  LDG.E.U16 R45, [R20.64] ;  /* 0x00000006142d7981 */ /* 0x000166000c1e1500 */
[C---:B------:R-:W-:Y:S01]  /*07c0*/  @!P1 IMAD.WIDE.U32 R32, R26.reuse, R33, c[0x0][0x190] ;  /* 0x000064001a209625 */ /* 0x040fe200078e0021 */
[----:B-1----:R0:W5:Y:S03]  /*07d0*/  LDG.E.U16 R30, [R22.64] ;  /* 0x00000006161e7981 */ /* 0x002166000c1e1500 */
[CC--:B------:R-:W-:Y:S01]  /*07e0*/  @!P1 IMAD.WIDE.U32 R24, R26.reuse, R27.reuse, c[0x0][0x198] ;  /* 0x000066001a189625 */ /* 0x0c0fe200078e001b */
[----:B------:R0:W5:Y:S03]  /*07f0*/  @!P1 LDG.E R41, [R32.64] ;  /* 0x0000000620299981 */ /* 0x000166000c1e1900 */
[----:B------:R-:W-:Y:S01]  /*0800*/  @!P1 IMAD.WIDE.U32 R26, R26, R27, c[0x0][0x1a0] ;  /* 0x000068001a1a9625 */ /* 0x000fe200078e001b */
[----:B------:R0:W5:Y:S04]  /*0810*/  @!P1 LDG.E.U16 R16, [R24.64] ;  /* 0x0000000618109981 */ /* 0x000168000c1e1500 */
[----:B------:R0:W5:Y:S02]  /*0820*/  @!P1 LDG.E.U16 R15, [R26.64] ;  /* 0x000000061a0f9981 */ /* 0x000164000c1e1500 */
.L_x_258:
[----:B-1----:R-:W-:Y:S05]  /*0830*/  BSYNC B0 ;  /* 0x0000000000007941 */ /* 0x002fea0003800000 */
.L_x_257:
[C---:B0-----:R-:W-:Y:S01]  /*0840*/  IADD3 R22, R44.reuse, 0x100, RZ ;  /* 0x000001002c167810 */ /* 0x041fe20007ffe0ff */
[----:B------:R-:W-:Y:S01]  /*0850*/  BSSY B0, `(.L_x_259) ;  /* 0x000001b000007945 */ /* 0x000fe20003800000 */
[----:B------:R-:W-:-:S02]  /*0860*/  IADD3 R20, R44, 0x80, RZ ;  /* 0x000000802c147810 */ /* 0x000fc40007ffe0ff */
[----:B------:R-:W-:Y:S02]  /*0870*/  ISETP.GE.AND P2, PT, R22, UR4, PT ;  /* 0x0000000416007c0c */ /* 0x000fe4000bf46270 */
[----:B------:R-:W-:Y:S02]  /*0880*/  ISETP.GE.AND P5, PT, R20, UR4, PT ;  /* 0x0000000414007c0c */ /* 0x000fe4000bfa6270 */
[----:B------:R-:W-:Y:S01]  /*0890*/  P2R R20, PR, RZ, 0x4 ;  /* 0x00000004ff147803 */ /* 0x000fe20000000000 */
[----:B------:R-:W-:Y:S01]  /*08a0*/  IMAD.MOV.U32 R20, RZ, RZ, c[0x0][0x16c] ;  /* 0x00005b00ff147624 */ /* 0x000fe200078e00ff */
[C---:B------:R-:W-:Y:S02]  /*08b0*/  IADD3 R21, R44.reuse, 0x180, RZ ;  /* 0x000001802c157810 */ /* 0x040fe40007ffe0ff */
[----:B------:R-:W-:Y:S01]  /*08c0*/  IADD3 R23, R44, 0x200, RZ ;  /* 0x000002002c177810 */ /* 0x000fe20007ffe0ff */
        /* <DEDUP_REMOVED lines=11> */
[----:B0----5:R-:W-:Y:S01]  /*0980*/  PRMT R3, RZ, 0x5410, R3 ;  /* 0x00005410ff037816 */ /* 0x021fe20000000003 */
[----:B------:R-:W-:Y:S01]  /*0990*/  FMUL.FTZ R4, R4, c[0x0][0x168] ;  /* 0x00005a0004047a20 */ /* 0x000fe20000410000 */
[----:B------:R-:W-:-:S03]  /*09a0*/  PRMT R2, RZ, 0x5410, R2 ;  /* 0x00005410ff027816 */ /* 0x000fc60000000002 */
[----:B-1----:R-:W-:Y:S02]  /*09b0*/  FMUL.FTZ R0, R3, UR5 ;  /* 0x0000000503007c20 */ /* 0x002fe40008410000 */
[----:B------:R-:W-:Y:S02]  /*09c0*/  FMUL.FTZ R3, R2, UR5 ;  /* 0x0000000502037c20 */ /* 0x000fe40008410000 */
[----:B------:R-:W-:Y:S02]  /*09d0*/  FFMA.FTZ R0, R43, c[0x0][0x16c], R0 ;  /* 0x00005b002b007a23 */ /* 0x000fe40000010000 */
[----:B------:R-:W-:-:S05]  /*09e0*/  FFMA.FTZ R3, R4, c[0x0][0x16c], R3 ;  /* 0x00005b0004037a23 */ /* 0x000fca0000010003 */
[----:B------:R-:W-:Y:S02]  /*09f0*/  F2FP.BF16.PACK_AB R0, R3, R0 ;  /* 0x000000000300723e */ /* 0x000fe400000010ff */
.L_x_260:
[----:B0-----:R-:W-:Y:S05]  /*0a00*/  BSYNC B0 ;  /* 0x0000000000007941 */ /* 0x001fea0003800000 */
.L_x_259:
[----:B------:R-:W-:Y:S01]  /*0a10*/  BSSY B0, `(.L_x_261) ;  /* 0x000000c000007945 */ /* 0x000fe20003800000 */
[----:B-----5:R-:W-:Y:S02]  /*0a20*/  PRMT R2, R2, 0x5410, RZ ;  /* 0x0000541002027816 */ /* 0x020fe400000000ff */
[----:B------:R-:W-:Y:S01]  /*0a30*/  PRMT R20, RZ, 0x5410, RZ ;  /* 0x00005410ff147816 */ /* 0x000fe200000000ff */
[----:B------:R-:W-:Y:S05]  /*0a40*/  @P5 BRA `(.L_x_262) ;  /* 0x0000008000005947 */ /* 0x000fea0003800000 */
[----:B------:R-:W-:Y:S01]  /*0a50*/  PRMT R6, RZ, 0x5410, R6 ;  /* 0x00005410ff067816 */ /* 0x000fe20000000006 */
[----:B------:R-:W-:Y:S01]  /*0a60*/  FMUL.FTZ R17, R17, c[0x0][0x168] ;  /* 0x00005a0011117a20 */ /* 0x000fe20000410000 */
[----:B------:R-:W-:-:S03]  /*0a70*/  PRMT R5, RZ, 0x5410, R5 ;  /* 0x00005410ff057816 */ /* 0x000fc60000000005 */
[----:B-1----:R-:W-:Y:S02]  /*0a80*/  FMUL.FTZ R3, R6, UR5 ;  /* 0x0000000506037c20 */ /* 0x002fe40008410000 */
[----:B------:R-:W-:Y:S02]  /*0a90*/  FMUL.FTZ R4, R5, UR5 ;  /* 0x0000000505047c20 */ /* 0x000fe40008410000 */
[----:B------:R-:W-:Y:S02]  /*0aa0*/  FFMA.FTZ R3, R18, c[0x0][0x16c], R3 ;  /* 0x00005b0012037a23 */ /* 0x000fe40000010003 */
[----:B------:R-:W-:-:S05]  /*0ab0*/  FFMA.FTZ R4, R17, c[0x0][0x16c], R4 ;  /* 0x00005b0011047a23 */ /* 0x000fca0000010004 */
[----:B------:R-:W-:Y:S02]  /*0ac0*/  F2FP.BF16.PACK_AB R20, R4, R3 ;  /* 0x000000030414723e */ /* 0x000fe400000010ff */
.L_x_262:
[----:B------:R-:W-:Y:S05]  /*0ad0*/  BSYNC B0 ;  /* 0x0000000000007941 */ /* 0x000fea0003800000 */
.L_x_261:
[----:B------:R-:W-:Y:S01]  /*0ae0*/  ISETP.GE.AND P6, PT, R22, UR4, PT ;  /* 0x0000000416007c0c */ /* 0x000fe2000bfc6270 */
[----:B------:R-:W-:Y:S01]  /*0af0*/  BSSY B0, `(.L_x_263) ;  /* 0x000000b000007945 */ /* 0x000fe20003800000 */
[----:B------:R-:W-:-:S11]  /*0b00*/  PRMT R2, RZ, 0x7610, R2 ;  /* 0x00007610ff027816 */ /* 0x000fd60000000002 */
        /* <DEDUP_REMOVED lines=9> */
.L_x_264:
[----:B------:R-:W-:Y:S05]  /*0ba0*/  BSYNC B0 ;  /* 0x0000000000007941 */ /* 0x000fea0003800000 */
.L_x_263:
[----:B------:R-:W-:Y:S01]  /*0bb0*/  BSSY B0, `(.L_x_265) ;  /* 0x000000c000007945 */ /* 0x000fe20003800000 */
[----:B------:R-:W-:Y:S02]  /*0bc0*/  PRMT R3, R3, 0x5410, RZ ;  /* 0x0000541003037816 */ /* 0x000fe400000000ff */
        /* <DEDUP_REMOVED lines=10> */
.L_x_266:
[----:B------:R-:W-:Y:S05]  /*0c70*/  BSYNC B0 ;  /* 0x0000000000007941 */ /* 0x000fea0003800000 */
.L_x_265:
[----:B------:R-:W-:Y:S01]  /*0c80*/  BSSY B0, `(.L_x_267) ;  /* 0x000000b000007945 */ /* 0x000fe20003800000 */
[----:B------:R-:W-:Y:S01]  /*0c90*/  PRMT R3, RZ, 0x7610, R3 ;  /* 0x00007610ff037816 */ /* 0x000fe20000000003 */
        /* <DEDUP_REMOVED lines=9> */
.L_x_268:
[----:B------:R-:W-:Y:S05]  /*0d30*/  BSYNC B0 ;  /* 0x0000000000007941 */ /* 0x000fea0003800000 */
.L_x_267:
[----:B------:R-:W-:Y:S01]  /*0d40*/  BSSY B0, `(.L_x_269) ;  /* 0x000000d000007945 */ /* 0x000fe20003800000 */
[----:B------:R-:W-:Y:S02]  /*0d50*/  IADD3 R9, R44, 0x380, RZ ;  /* 0x000003802c097810 */ /* 0x000fe40007ffe0ff */
        /* <DEDUP_REMOVED lines=11> */
.L_x_270:
[----:B------:R-:W-:Y:S05]  /*0e10*/  BSYNC B0 ;  /* 0x0000000000007941 */ /* 0x000fea0003800000 */
.L_x_269:
[----:B------:R-:W-:Y:S01]  /*0e20*/  BSSY B0, `(.L_x_271) ;  /* 0x000000c000007945 */ /* 0x000fe20003800000 */
[----:B------:R-:W-:Y:S02]  /*0e30*/  PRMT R5, R5, 0x5410, RZ ;  /* 0x0000541005057816 */ /* 0x000fe400000000ff */
        /* <DEDUP_REMOVED lines=10> */
.L_x_272:
[----:B------:R-:W-:Y:S05]  /*0ee0*/  BSYNC B0 ;  /* 0x0000000000007941 */ /* 0x000fea0003800000 */
.L_x_271:
        /* <DEDUP_REMOVED lines=12> */
.L_x_274:
[----:B------:R-:W-:Y:S05]  /*0fb0*/  BSYNC B0 ;  /* 0x0000000000007941 */ /* 0x000fea0003800000 */
.L_x_273:
[----:B------:R-:W-:Y:S05]  /*0fc0*/  @P0 EXIT ;  /* 0x000000000000094d */ /* 0x000fea0003800000 */
[----:B------:R-:W-:Y:S01]  /*0fd0*/  IMAD.U32 R9, RZ, RZ, UR8 ;  /* 0x00000008ff097e24 */ /* 0x000fe2000f8e00ff */
[----:B------:R-:W-:Y:S01]  /*0fe0*/  ISETP.NE.AND P0, PT, R21, RZ, PT ;  /* 0x000000ff1500720c */ /* 0x000fe20003f05270 */
[----:B------:R-:W-:Y:S01]  /*0ff0*/  IMAD.MOV.U32 R8, RZ, RZ, 0x2 ;  /* 0x00000002ff087424 */ /* 0x000fe200078e00ff */
[----:B------:R-:W-:Y:S01]  /*1000*/  PRMT R14, R0, 0x7632, R14 ;  /* 0x00007632000e7816 */ /* 0x000fe2000000000e */
[----:B------:R-:W-:-:S04]  /*1010*/  IMAD R9, R9, 0x400, R44 ;  /* 0x0000040009097824 */ /* 0x000fc800078e022c */
[----:B------:R-:W-:-:S04]  /*1020*/  IMAD.WIDE.U32 R10, R9, R8, c[0x0][0x178] ;  /* 0x00005e00090a7625 */ /* 0x000fc800078e0008 */
[----:B------:R-:W-:Y:S01]  /*1030*/  IMAD.WIDE.U32 R12, R9, R8, c[0x0][0x180] ;  /* 0x00006000090c7625 */ /* 0x000fe200078e0008 */
[----:B------:R0:W-:Y:S04]  /*1040*/  STG.E.U16 [R10.64], R0 ;  /* 0x000000000a007986 */ /* 0x0001e8000c101506 */
[----:B------:R0:W-:Y:S01]  /*1050*/  STG.E.U16 [R12.64], R14 ;  /* 0x0000000e0c007986 */ /* 0x0001e2000c101506 */
[----:B------:R-:W-:Y:S05]  /*1060*/  @P0 EXIT ;  /* 0x000000000000094d */ /* 0x000fea0003800000 */
[----:B0-----:R-:W-:Y:S02]  /*1070*/  IADD3 R13, R9, 0x80, RZ ;  /* 0x00000080090d7810 */ /* 0x001fe40007ffe0ff */
[----:B------:R-:W-:-:S03]  /*1080*/  PRMT R0, R20, 0x7632, R0 ;  /* 0x0000763214007816 */ /* 0x000fc60000000000 */
        /* <DEDUP_REMOVED lines=20> */
[C---:B------:R-:W-:Y:S02]  /*11d0*/  PRMT R0, R3.reuse, 0x7610, R0 ;  /* 0x0000761003007816 */ /* 0x040fe40000000000 */
[----:B------:R-:W-:Y:S01]  /*11e0*/  PRMT R6, R3, 0x7632, R6 ;  /* 0x0000763203067816 */ /* 0x000fe20000000006 */
        /* <DEDUP_REMOVED lines=20> */
[----:B------:R-:W-:Y:S02]  /*1330*/  IADD3 R9, R9, 0x380, RZ ;  /* 0x0000038009097810 */ /* 0x000fe40007ffe0ff */
[----:B0-----:R-:W-:-:S03]  /*1340*/  PRMT R4, R5, 0x7632, R4 ;  /* 0x0000763205047816 */ /* 0x001fc60000000004 */
[----:B------:R-:W-:-:S04]  /*1350*/  IMAD.WIDE.U32 R2, R9, R8, c[0x0][0x178] ;  /* 0x00005e0009027625 */ /* 0x000fc800078e0008 */
[----:B------:R-:W-:Y:S01]  /*1360*/  IMAD.WIDE.U32 R8, R9, R8, c[0x0][0x180] ;  /* 0x0000600009087625 */ /* 0x000fe200078e0008 */
[----:B------:R-:W-:Y:S04]  /*1370*/  STG.E.U16 [R2.64], R5 ;  /* 0x0000000502007986 */ /* 0x000fe8000c101506 */
[----:B------:R-:W-:Y:S01]  /*1380*/  STG.E.U16 [R8.64], R4 ;  /* 0x0000000408007986 */ /* 0x000fe2000c101506 */
[----:B------:R-:W-:Y:S05]  /*1390*/  EXIT ;  /* 0x000000000000794d */ /* 0x000fea0003800000 */
.L_x_275:
        /* <DEDUP_REMOVED lines=14> */
.L_x_26601:


//--------------------- .text._ZN2at6native49_GLOBAL__N__b919a28f_16_Normalization_cu_5c38458745unrolled_elementwise_kernel_for_multi_outputsILi2EZZZNS1_23batch_norm_update_statsERKNS_6TensorES5_S5_S5_dlENKUlvE_clEvENKUlvE1_clEvEUlffN3c104HalfES9_E_St5arrayIPcLm6EE16OffsetCalculatorILi4EjLb0EESE_ILi2EjLb0EEEEviT0_T1_T2_T3_ --------------------------
	.section	.text._ZN2at6native49_GLOBAL__N__b919a28f_16_Normalization_cu_5c38458745unrolled_elementwise_kernel_for_multi_outputsILi2EZZZNS1_23batch_norm_update_statsERKNS_6TensorES5_S5_S5_dlENKUlvE_clEvENKUlvE1_clEvEUlffN3c104HalfES9_E_St5arrayIPcLm6EE16OffsetCalculatorILi4EjLb0EESE_ILi2EjLb0EEEEviT0_T1_T2_T3_,"ax",@progbits
	.sectioninfo	@"SHI_REGISTERS=48"
	.align	128
.text._ZN2at6native49_GLOBAL__N__b919a28f_16_Normalization_cu_5c38458745unrolled_elementwise_kernel_for_multi_outputsILi2EZZZNS1_23batch_norm_update_statsERKNS_6TensorES5_S5_S5_dlENKUlvE_clEvENKUlvE1_clEvEUlffN3c104HalfES9_E_St5arrayIPcLm6EE16OffsetCalculatorILi4EjLb0EESE_ILi2EjLb0EEEEviT0_T1_T2_T3_:
        .type           _ZN2at6native49_GLOBAL__N__b919a28f_16_Normalization_cu_5c38458745unrolled_elementwise_kernel_for_multi_outputsILi2EZZZNS1_23batch_norm_update_statsERKNS_6TensorES5_S5_S5_dlENKUlvE_clEvENKUlvE1_clEvEUlffN3c104HalfES9_E_St5arrayIPcLm6EE16OffsetCalculatorILi4EjLb0EESE_ILi2EjLb0EEEEviT0_T1_T2_T3_,@function
        .size           _ZN2at6native49_GLOBAL__N__b919a28f_16_Normalization_cu_5c38458745unrolled_elementwise_kernel_for_multi_outputsILi2EZZZNS1_23batch_norm_update_statsERKNS_6TensorES5_S5_S5_dlENKUlvE_clEvENKUlvE1_clEvEUlffN3c104HalfES9_E_St5arrayIPcLm6EE16OffsetCalculatorILi4EjLb0EESE_ILi2EjLb0EEEEviT0_T1_T2_T3_,(.L_x_26602 - _ZN2at6native49_GLOBAL__N__b919a28f_16_Normalization_cu_5c38458745unrolled_elementwise_kernel_for_multi_outputsILi2EZZZNS1_23batch_norm_update_statsERKNS_6TensorES5_S5_S5_dlENKUlvE_clEvENKUlvE1_clEvEUlffN3c104HalfES9_E_St5arrayIPcLm6EE16OffsetCalculatorILi4EjLb0EESE_ILi2EjLb0EEEEviT0_T1_T2_T3_)
        .other          _ZN2at6native49_GLOBAL__N__b919a28f_16_Normalization_cu_5c38458745unrolled_elementwise_kernel_for_multi_outputsILi2EZZZNS1_23batch_norm_update_statsERKNS_6TensorES5_S5_S5_dlENKUlvE_clEvENKUlvE1_clEvEUlffN3c104HalfES9_E_St5arrayIPcLm6EE16OffsetCalculatorILi4EjLb0EESE_ILi2EjLb0EEEEviT0_T1_T2_T3_,@"STO_CUDA_ENTRY STV_DEFAULT"
_ZN2at6native49_GLOBAL__N__b919a28f_16_Normalization_cu_5c38458745unrolled_elementwise_kernel_for_multi_outputsILi2EZZZNS1_23batch_norm_update_statsERKNS_6TensorES5_S5_S5_dlENKUlvE_clEvENKUlvE1_clEvEUlffN3c104HalfES9_E_St5arrayIPcLm6EE16OffsetCalculatorILi4EjLb0EESE_ILi2EjLb0EEEEviT0_T1_T2_T3_:
        /* <DEDUP_REMOVED lines=319> */
.L_x_278:
        /* <DEDUP_REMOVED lines=291> */
.L_x_279:
        /* <DEDUP_REMOVED lines=289> */
.L_x_280:
        /* <DEDUP_REMOVED lines=289> */
.L_x_281:
        /* <DEDUP_REMOVED lines=289> */
.L_x_282:
        /* <DEDUP_REMOVED lines=290> */
.L_x_283:
        /* <DEDUP_REMOVED lines=289> */
.L_x_284:
        /* <DEDUP_REMOVED lines=288> */
.L_x_285:
        /* <DEDUP_REMOVED lines=8> */
.L_x_277:
[----:B-1----:R-:W-:Y:S05]  /*9300*/  BSYNC B0 ;  /* 0x0000000000007941 */ /* 0x002fea0003800000 */
.L_x_276:
[----:B0-----:R-:W-:Y:S01]  /*9310*/  MOV R2, c[0x0][0x16c] ;  /* 0x00005b0000027a02 */ /* 0x001fe20000000f00 */
[----:B------:R-:W-:Y:S01]  /*9320*/  BSSY B0, `(.L_x_286) ;  /* 0x000000e000007945 */ /* 0x000fe20003800000 */
[C---:B------:R-:W-:Y:S02]  /*9330*/  IADD3 R7, R41.reuse, 0x80, RZ ;  /* 0x0000008029077810 */ /* 0x040fe40007ffe0ff */
[----:B------:R-:W-:Y:S01]  /*9340*/  IADD3 R5, R41, 0x100, RZ ;  /* 0x0000010029057810 */ /* 0x000fe20007ffe0ff */
[----:B------:R-:W-:Y:S01]  /*9350*/  FADD.FTZ R2, -R2, 1 ;  /* 0x3f80000002027421 */ /* 0x000fe20000010100 */
[----:B------:R-:W-:Y:S01]  /*9360*/  PRMT R3, RZ, 0x5410, RZ ;  /* 0x00005410ff037816 */ /* 0x000fe200000000ff */
[----:B------:R-:W-:Y:S05]  /*9370*/  @P0 BRA `(.L_x_287) ;  /* 0x0000008000000947 */ /* 0x000fea0003800000 */
[----:B-----5:R-:W-:Y:S01]  /*9380*/  HADD2.F32 R3, -RZ, R38.H0_H0 ;  /* 0x20000026ff037230 */ /* 0x020fe20000004100 */
[----:B------:R-:W-:Y:S01]  /*9390*/  FMUL.FTZ R40, R40, c[0x0][0x168] ;  /* 0x00005a0028287a20 */ /* 0x000fe20000410000 */
[----:B------:R-:W-:-:S03]  /*93a0*/  HADD2.F32 R39, -RZ, R39.H0_H0 ;  /* 0x20000027ff277230 */ /* 0x000fc60000004100 */
[C---:B------:R-:W-:Y:S02]  /*93b0*/  FMUL.FTZ R4, R2.reuse, R3 ;  /* 0x0000000302047220 */ /* 0x040fe40000410000 */
[----:B------:R-:W-:Y:S02]  /*93c0*/  FMUL.FTZ R39, R2, R39 ;  /* 0x0000002702277220 */ /* 0x000fe40000410000 */
[----:B------:R-:W-:Y:S02]  /*93d0*/  FFMA.FTZ R3, R37, c[0x0][0x16c], R4 ;  /* 0x00005b0025037a23 */ /* 0x000fe40000010004 */
[----:B------:R-:W-:-:S05]  /*93e0*/  FFMA.FTZ R40, R40, c[0x0][0x16c], R39 ;  /* 0x00005b0028287a23 */ /* 0x000fca0000010027 */
[----:B------:R-:W-:Y:S02]  /*93f0*/  F2FP.PACK_AB R3, R40, R3 ;  /* 0x000000032803723e */ /* 0x000fe400000000ff */
.L_x_287:
[----:B------:R-:W-:Y:S05]  /*9400*/  BSYNC B0 ;  /* 0x0000000000007941 */ /* 0x000fea0003800000 */
.L_x_286:
        /* <DEDUP_REMOVED lines=16> */
[----:B------:R-:W-:Y:S01]  /*9510*/  HADD2.F32 R35, -RZ, R35.H0_H0 ;  /* 0x20000023ff237230 */ /* 0x000fe20000004100 */
[----:B------:R-:W-:Y:S01]  /*9520*/  FMUL.FTZ R34, R34, c[0x0][0x168] ;  /* 0x00005a0022227a20 */ /* 0x000fe20000410000 */
[----:B------:R-:W-:-:S03]  /*9530*/  HADD2.F32 R45, -RZ, R36.H0_H0 ;  /* 0x20000024ff2d7230 */ /* 0x000fc60000004100 */
[C---:B------:R-:W-:Y:S02]  /*9540*/  FMUL.FTZ R4, R2.reuse, R35 ;  /* 0x0000002302047220 */ /* 0x040fe40000410000 */
[----:B------:R-:W-:Y:S02]  /*9550*/  FMUL.FTZ R45, R2, R45 ;  /* 0x0000002d022d7220 */ /* 0x000fe40000410000 */
[----:B------:R-:W-:Y:S02]  /*9560*/  FFMA.FTZ R4, R33, c[0x0][0x16c], R4 ;  /* 0x00005b0021047a23 */ /* 0x000fe40000010004 */
[----:B------:R-:W-:-:S05]  /*9570*/  FFMA.FTZ R45, R34, c[0x0][0x16c], R45 ;  /* 0x00005b00222d7a23 */ /* 0x000fca000001002d */
[----:B------:R-:W-:Y:S02]  /*9580*/  F2FP.PACK_AB R4, R45, R4 ;  /* 0x000000042d04723e */ /* 0x000fe400000000ff */
.L_x_289:
[----:B------:R-:W-:Y:S05]  /*9590*/  BSYNC B0 ;  /* 0x0000000000007941 */ /* 0x000fea0003800000 */
.L_x_288:
[----:B------:R-:W-:Y:S01]  /*95a0*/  BSSY B0, `(.L_x_290) ;  /* 0x000000b000007945 */ /* 0x000fe20003800000 */
[----:B------:R-:W-:Y:S01]  /*95b0*/  PRMT R6, R6, 0x5410, RZ ;  /* 0x0000541006067816 */ /* 0x000fe200000000ff */
        /* <DEDUP_REMOVED lines=9> */
.L_x_291:
[----:B------:R-:W-:Y:S05]  /*9650*/  BSYNC B0 ;  /* 0x0000000000007941 */ /* 0x000fea0003800000 */
.L_x_290:
[----:B------:R-:W-:Y:S01]  /*9660*/  BSSY B0, `(.L_x_292) ;  /* 0x000000c000007945 */ /* 0x000fe20003800000 */
        /* <DEDUP_REMOVED lines=11> */
.L_x_293:
[----:B------:R-:W-:Y:S05]  /*9720*/  BSYNC B0 ;  /* 0x0000000000007941 */ /* 0x000fea0003800000 */
.L_x_292:
        /* <DEDUP_REMOVED lines=11> */
.L_x_295:
[----:B------:R-:W-:Y:S05]  /*97e0*/  BSYNC B0 ;  /* 0x0000000000007941 */ /* 0x000fea0003800000 */
.L_x_294:
[----:B------:R-:W-:Y:S01]  /*97f0*/  BSSY B0, `(.L_x_296) ;  /* 0x000000d000007945 */ /* 0x000fe20003800000 */
[----:B------:R-:W-:Y:S02]  /*9800*/  IADD3 R19, R41, 0x380, RZ ;  /* 0x0000038029137810 */ /* 0x000fe40007ffe0ff */
        /* <DEDUP_REMOVED lines=11> */
.L_x_297:
[----:B------:R-:W-:Y:S05]  /*98c0*/  BSYNC B0 ;  /* 0x0000000000007941 */ /* 0x000fea0003800000 */
.L_x_296:
[----:B------:R-:W-:Y:S01]  /*98d0*/  BSSY B0, `(.L_x_298) ;  /* 0x000000c000007945 */ /* 0x000fe20003800000 */
[----:B------:R-:W-:Y:S02]  /*98e0*/  PRMT R12, RZ, 0x7610, R12 ;  /* 0x00007610ff0c7816 */ /* 0x000fe4000000000c */
        /* <DEDUP_REMOVED lines=10> */
.L_x_299:
[----:B------:R-:W-:Y:S05]  /*9990*/  BSYNC B0 ;  /* 0x0000000000007941 */ /* 0x000fea0003800000 */
.L_x_298:
[----:B------:R-:W-:Y:S01]  /*99a0*/  ISETP.GE.AND P5, PT, R19, R14, PT ;  /* 0x0000000e1300720c */ /* 0x000fe20003fa6270 */
[----:B------:R-:W-:Y:S01]  /*99b0*/  BSSY B0, `(.L_x_300) ;  /* 0x000000b000007945 */ /* 0x000fe20003800000 */
[----:B------:R-:W-:-:S11]  /*99c0*/  PRMT R12, R12, 0x5410, RZ ;  /* 0x000054100c0c7816 */ /* 0x000fd600000000ff */
        /* <DEDUP_REMOVED lines=9> */
.L_x_301:
[----:B------:R-:W-:Y:S05]  /*9a60*/  BSYNC B0 ;  /* 0x0000000000007941 */ /* 0x000fea0003800000 */
.L_x_300:
        /* <DEDUP_REMOVED lines=229> */
.L_x_302:
        /* <DEDUP_REMOVED lines=236> */
.L_x_303:
        /* <DEDUP_REMOVED lines=234> */
.L_x_304:
        /* <DEDUP_REMOVED lines=233> */
.L_x_305:
        /* <DEDUP_REMOVED lines=233> */
.L_x_306:
        /* <DEDUP_REMOVED lines=233> */
.L_x_307:
        /* <DEDUP_REMOVED lines=233> */
.L_x_308:
        /* <DEDUP_REMOVED lines=233> */
.L_x_309:
[----:B------:R-:W-:-:S04]  /*10ef0*/  IMAD.WIDE.U32 R2, R2, R9, c[0x0][0x178] ;  /* 0x00005e0002027625 */ /* 0x000fc800078e0009 */
[----:B------:R-:W-:Y:S01]  /*10f00*/  IMAD.WIDE.U32 R4, R0, R9, c[0x0][0x180] ;  /* 0x0000600000047625 */ /* 0x000fe200078e0009 */
[----:B------:R-:W-:Y:S01]  /*10f10*/  PRMT R0, R12, 0x7632, R0 ;  /* 0x000076320c007816 */ /* 0x000fe20000000000 */
[----:B------:R-:W-:Y:S04]  /*10f20*/  STG.E.U16 [R2.64], R12 ;  /* 0x0000000c02007986 */ /* 0x000fe8000c101504 */
[----:B------:R-:W-:Y:S01]  /*10f30*/  STG.E.U16 [R4.64], R0 ;  /* 0x0000000004007986 */ /* 0x000fe2000c101504 */
[----:B------:R-:W-:Y:S05]  /*10f40*/  EXIT ;  /* 0x000000000000794d */ /* 0x000fea0003800000 */
.L_x_310:
        /* <DEDUP_REMOVED lines=11> */
.L_x_26602:


//--------------------- .text._ZN2at6native49_GLOBAL__N__b919a28f_16_Normalization_cu_5c38458745unrolled_elementwise_kernel_for_multi_outputsILi2EZZZNS1_23batch_norm_update_statsERKNS_6TensorES5_S5_S5_dlENKUlvE_clEvENKUlvE1_clEvEUlffN3c104HalfES9_E_St5arrayIPcLm6EE23TrivialOffsetCalculatorILi4EjESE_ILi2EjEEEviT0_T1_T2_T3_ --------------------------
	.section	.text._ZN2at6native49_GLOBAL__N__b919a28f_16_Normalization_cu_5c38458745unrolled_elementwise_kernel_for_multi_outputsILi2EZZZNS1_23batch_norm_update_statsERKNS_6TensorES5_S5_S5_dlENKUlvE_clEvENKUlvE1_clEvEUlffN3c104HalfES9_E_St5arrayIPcLm6EE23TrivialOffsetCalculatorILi4EjESE_ILi2EjEEEviT0_T1_T2_T3_,"ax",@progbits
	.sectioninfo	@"SHI_REGISTERS=48"
	.align	128
.text._ZN2at6native49_GLOBAL__N__b919a28f_16_Normalization_cu_5c38458745unrolled_elementwise_kernel_for_multi_outputsILi2EZZZNS1_23batch_norm_update_statsERKNS_6TensorES5_S5_S5_dlENKUlvE_clEvENKUlvE1_clEvEUlffN3c104HalfES9_E_St5arrayIPcLm6EE23TrivialOffsetCalculatorILi4EjESE_ILi2EjEEEviT0_T1_T2_T3_:
        .type           _ZN2at6native49_GLOBAL__N__b919a28f_16_Normalization_cu_5c38458745unrolled_elementwise_kernel_for_multi_outputsILi2EZZZNS1_23batch_norm_update_statsERKNS_6TensorES5_S5_S5_dlENKUlvE_clEvENKUlvE1_clEvEUlffN3c104HalfES9_E_St5arrayIPcLm6EE23TrivialOffsetCalculatorILi4EjESE_ILi2EjEEEviT0_T1_T2_T3_,@function
        .size           _ZN2at6native49_GLOBAL__N__b919a28f_16_Normalization_cu_5c38458745unrolled_elementwise_kernel_for_multi_outputsILi2EZZZNS1_23batch_norm_update_statsERKNS_6TensorES5_S5_S5_dlENKUlvE_clEvENKUlvE1_clEvEUlffN3c104HalfES9_E_St5arrayIPcLm6EE23TrivialOffsetCalculatorILi4EjESE_ILi2EjEEEviT0_T1_T2_T3_,(.L_x_26603 - _ZN2at6native49_GLOBAL__N__b919a28f_16_Normalization_cu_5c38458745unrolled_elementwise_kernel_for_multi_outputsILi2EZZZNS1_23batch_norm_update_statsERKNS_6TensorES5_S5_S5_dlENKUlvE_clEvENKUlvE1_clEvEUlffN3c104HalfES9_E_St5arrayIPcLm6EE23TrivialOffsetCalculatorILi4EjESE_ILi2EjEEEviT0_T1_T2_T3_)
        .other          _ZN2at6native49_GLOBAL__N__b919a28f_16_Normalization_cu_5c38458745unrolled_elementwise_kernel_for_multi_outputsILi2EZZZNS1_23batch_norm_update_statsERKNS_6TensorES5_S5_S5_dlENKUlvE_clEvENKUlvE1_clEvEUlffN3c104HalfES9_E_St5arrayIPcLm6EE23TrivialOffsetCalculatorILi4EjESE_ILi2EjEEEviT0_T1_T2_T3_,@"STO_CUDA_ENTRY STV_DEFAULT"
_ZN2at6native49_GLOBAL__N__b919a28f_16_Normalization_cu_5c38458745unrolled_elementwise_kernel_for_multi_outputsILi2EZZZNS1_23batch_norm_update_statsERKNS_6TensorES5_S5_S5_dlENKUlvE_clEvENKUlvE1_clEvEUlffN3c104HalfES9_E_St5arrayIPcLm6EE23TrivialOffsetCalculatorILi4EjESE_ILi2EjEEEviT0_T1_T2_T3_:
        /* <DEDUP_REMOVED lines=15> */
[----:B------:R-:W-:Y:S01]  /*00f0*/  IMAD.MOV.U32 R17, RZ, RZ, RZ ;  /* 0x000000ffff117224 */ /* 0x000fe200078e00ff */
        /* <DEDUP_REMOVED lines=14> */
[----:B------:R-:W-:Y:S02]  /*01e0*/  PRMT R6, RZ, 0x7610, R6 ;  /* 0x00007610ff067816 */ /* 0x000fe40000000006 */
[----:B------:R-:W-:Y:S02]  /*01f0*/  PRMT R5, RZ, 0x7610, R5 ;  /* 0x00007610ff057816 */ /* 0x000fe40000000005 */
[----:B------:R-:W-:Y:S02]  /*0200*/  PRMT R3, RZ, 0x7610, R3 ;  /* 0x00007610ff037816 */ /* 0x000fe40000000003 */
[----:B------:R-:W-:Y:S02]  /*0210*/  PRMT R2, RZ, 0x7610, R2 ;  /* 0x00007610ff027816 */ /* 0x000fe40000000002 */
[----:B------:R-:W-:Y:S01]  /*0220*/  PRMT R0, R0, 0x5410, RZ ;  /* 0x0000541000007816 */ /* 0x000fe200000000ff */
[----:B------:R-:W-:Y:S05]  /*0230*/  @P0 BRA `(.L_x_312) ;  /* 0x000005f000000947 */ /* 0x000fea0003800000 */
[----:B------:R-:W-:Y:S02]  /*0240*/  IMAD.U32 R3, RZ, RZ, UR8 ;  /* 0x00000008ff037e24 */ /* 0x000fe4000f8e00ff */
[----:B------:R-:W-:-:S02]  /*0250*/  IMAD.MOV.U32 R33, RZ, RZ, 0x4 ;  /* 0x00000004ff217424 */ /* 0x000fc400078e00ff */
[----:B------:R-:W-:Y:S01]  /*0260*/  IMAD.MOV.U32 R27, RZ, RZ, 0x2 ;  /* 0x00000002ff1b7424 */ /* 0x000fe200078e00ff */
[----:B------:R-:W-:-:S05]  /*0270*/  LEA R26, R3, R44, 0xa ;  /* 0x0000002c031a7211 */ /* 0x000fca00078e50ff */
        /* <DEDUP_REMOVED lines=91> */
.L_x_312:
[----:B-1----:R-:W-:Y:S05]  /*0830*/  BSYNC B0 ;  /* 0x0000000000007941 */ /* 0x002fea0003800000 */
.L_x_311:
        /* <DEDUP_REMOVED lines=20> */
[----:B0----5:R-:W-:Y:S01]  /*0980*/  HADD2.F32 R3, -RZ, R3.H0_H0 ;  /* 0x20000003ff037230 */ /* 0x021fe20000004100 */
[----:B------:R-:W-:Y:S01]  /*0990*/  FMUL.FTZ R4, R4, c[0x0][0x168] ;  /* 0x00005a0004047a20 */ /* 0x000fe20000410000 */
[----:B------:R-:W-:-:S03]  /*09a0*/  HADD2.F32 R2, -RZ, R2.H0_H0 ;  /* 0x20000002ff027230 */ /* 0x000fc60000004100 */
[----:B-1----:R-:W-:Y:S02]  /*09b0*/  FMUL.FTZ R0, R3, UR5 ;  /* 0x0000000503007c20 */ /* 0x002fe40008410000 */
[----:B------:R-:W-:Y:S02]  /*09c0*/  FMUL.FTZ R3, R2, UR5 ;  /* 0x0000000502037c20 */ /* 0x000fe40008410000 */
[----:B------:R-:W-:Y:S02]  /*09d0*/  FFMA.FTZ R0, R43, c[0x0][0x16c], R0 ;  /* 0x00005b002b007a23 */ /* 0x000fe40000010000 */
[----:B------:R-:W-:-:S05]  /*09e0*/  FFMA.FTZ R3, R4, c[0x0][0x16c], R3 ;  /* 0x00005b0004037a23 */ /* 0x000fca0000010003 */
[----:B------:R-:W-:Y:S02]  /*09f0*/  F2FP.PACK_AB R0, R3, R0 ;  /* 0x000000000300723e */ /* 0x000fe400000000ff */
.L_x_314:
[----:B0-----:R-:W-:Y:S05]  /*0a00*/  BSYNC B0 ;  /* 0x0000000000007941 */ /* 0x001fea0003800000 */
.L_x_313:
[----:B------:R-:W-:Y:S01]  /*0a10*/  BSSY B0, `(.L_x_315) ;  /* 0x000000c000007945 */ /* 0x000fe20003800000 */
[----:B-----5:R-:W-:Y:S02]  /*0a20*/  PRMT R2, R2, 0x5410, RZ ;  /* 0x0000541002027816 */ /* 0x020fe400000000ff */
[----:B------:R-:W-:Y:S01]  /*0a30*/  PRMT R20, RZ, 0x5410, RZ ;  /* 0x00005410ff147816 */ /* 0x000fe200000000ff */
[----:B------:R-:W-:Y:S05]  /*0a40*/  @P5 BRA `(.L_x_316) ;  /* 0x0000008000005947 */ /* 0x000fea0003800000 */
[----:B------:R-:W-:Y:S01]  /*0a50*/  HADD2.F32 R6, -RZ, R6.H0_H0 ;  /* 0x20000006ff067230 */ /* 0x000fe20000004100 */
[----:B------:R-:W-:Y:S01]  /*0a60*/  FMUL.FTZ R17, R17, c[0x0][0x168] ;  /* 0x00005a0011117a20 */ /* 0x000fe20000410000 */
[----:B------:R-:W-:-:S03]  /*0a70*/  HADD2.F32 R5, -RZ, R5.H0_H0 ;  /* 0x20000005ff057230 */ /* 0x000fc60000004100 */
[----:B-1----:R-:W-:Y:S02]  /*0a80*/  FMUL.FTZ R3, R6, UR5 ;  /* 0x0000000506037c20 */ /* 0x002fe40008410000 */
[----:B------:R-:W-:Y:S02]  /*0a90*/  FMUL.FTZ R4, R5, UR5 ;  /* 0x0000000505047c20 */ /* 0x000fe40008410000 */
[----:B------:R-:W-:Y:S02]  /*0aa0*/  FFMA.FTZ R3, R18, c[0x0][0x16c], R3 ;  /* 0x00005b0012037a23 */ /* 0x000fe40000010003 */
[----:B------:R-:W-:-:S05]  /*0ab0*/  FFMA.FTZ R4, R17, c[0x0][0x16c], R4 ;  /* 0x00005b0011047a23 */ /* 0x000fca0000010004 */
[----:B------:R-:W-:Y:S02]  /*0ac0*/  F2FP.PACK_AB R20, R4, R3 ;  /* 0x000000030414723e */ /* 0x000fe400000000ff */
.L_x_316:
[----:B------:R-:W-:Y:S05]  /*0ad0*/  BSYNC B0 ;  /* 0x0000000000007941 */ /* 0x000fea0003800000 */
.L_x_315:
[----:B------:R-:W-:Y:S01]  /*0ae0*/  ISETP.GE.AND P6, PT, R22, UR4, PT ;  /* 0x0000000416007c0c */ /* 0x000fe2000bfc6270 */
[----:B------:R-:W-:Y:S01]  /*0af0*/  BSSY B0, `(.L_x_317) ;  /* 0x000000b000007945 */ /* 0x000fe20003800000 */
[----:B------:R-:W-:-:S11]  /*0b00*/  PRMT R2, RZ, 0x7610, R2 ;  /* 0x00007610ff027816 */ /* 0x000fd60000000002 */
        /* <DEDUP_REMOVED lines=9> */
.L_x_318:
[----:B------:R-:W-:Y:S05]  /*0ba0*/  BSYNC B0 ;  /* 0x0000000000007941 */ /* 0x000fea0003800000 */
.L_x_317:
[----:B------:R-:W-:Y:S01]  /*0bb0*/  BSSY B0, `(.L_x_319) ;  /* 0x000000c000007945 */ /* 0x000fe20003800000 */
[----:B------:R-:W-:Y:S02]  /*0bc0*/  PRMT R3, R3, 0x5410, RZ ;  /* 0x0000541003037816 */ /* 0x000fe400000000ff */
        /* <DEDUP_REMOVED lines=10> */
.L_x_320:
[----:B------:R-:W-:Y:S05]  /*0c70*/  BSYNC B0 ;  /* 0x0000000000007941 */ /* 0x000fea0003800000 */
.L_x_319:
[----:B------:R-:W-:Y:S01]  /*0c80*/  BSSY B0, `(.L_x_321) ;  /* 0x000000b000007945 */ /* 0x000fe20003800000 */
[----:B------:R-:W-:Y:S01]  /*0c90*/  PRMT R3, RZ, 0x7610, R3 ;  /* 0x00007610ff037816 */ /* 0x000fe20000000003 */
        /* <DEDUP_REMOVED lines=9> */
.L_x_322:
[----:B------:R-:W-:Y:S05]  /*0d30*/  BSYNC B0 ;  /* 0x0000000000007941 */ /* 0x000fea0003800000 */
.L_x_321:
[----:B------:R-:W-:Y:S01]  /*0d40*/  BSSY B0, `(.L_x_323) ;  /* 0x000000d000007945 */ /* 0x000fe20003800000 */
[----:B------:R-:W-:Y:S02]  /*0d50*/  IADD3 R9, R44, 0x380, RZ ;  /* 0x000003802c097810 */ /* 0x000fe40007ffe0ff */
        /* <DEDUP_REMOVED lines=11> */
.L_x_324:
[----:B------:R-:W-:Y:S05]  /*0e10*/  BSYNC B0 ;  /* 0x0000000000007941 */ /* 0x000fea0003800000 */
.L_x_323:
[----:B------:R-:W-:Y:S01]  /*0e20*/  BSSY B0, `(.L_x_325) ;  /* 0x000000c000007945 */ /* 0x000fe20003800000 */
[----:B------:R-:W-:Y:S02]  /*0e30*/  PRMT R5, R5, 0x5410, RZ ;  /* 0x0000541005057816 */ /* 0x000fe400000000ff */
        /* <DEDUP_REMOVED lines=10> */
.L_x_326:
[----:B------:R-:W-:Y:S05]  /*0ee0*/  BSYNC B0 ;  /* 0x0000000000007941 */ /* 0x000fea0003800000 */
.L_x_325:
        /* <DEDUP_REMOVED lines=12> */
.L_x_328:
[----:B------:R-:W-:Y:S05]  /*0fb0*/  BSYNC B0 ;  /* 0x0000000000007941 */ /* 0x000fea0003800000 */
.L_x_327:
[----:B------:R-:W-:Y:S05]  /*0fc0*/  @P0 EXIT ;  /* 0x000000000000094d */ /* 0x000fea0003800000 */
[----:B------:R-:W-:Y:S01]  /*0fd0*/  MOV R9, UR8 ;  /* 0x0000000800097c02 */ /* 0x000fe20008000f00 */
[----:B------:R-:W-:Y:S01]  /*0fe0*/  IMAD.MOV.U32 R8, RZ, RZ, 0x2 ;  /* 0x00000002ff087424 */ /* 0x000fe200078e00ff */
[----:B------:R-:W-:Y:S02]  /*0ff0*/  ISETP.NE.AND P0, PT, R21, RZ, PT ;  /* 0x000000ff1500720c */ /* 0x000fe40003f05270 */
[----:B------:R-:W-:Y:S02]  /*1000*/  LEA R9, R9, R44, 0xa ;  /* 0x0000002c09097211 */ /* 0x000fe400078e50ff */
        /* <DEDUP_REMOVED lines=57> */
.L_x_329:
        /* <DEDUP_REMOVED lines=14> */
.L_x_26603:


//--------------------- .text._ZN2at6native49_GLOBAL__N__b919a28f_16_Normalization_cu_5c38458745unrolled_elementwise_kernel_for_multi_outputsILi2EZZZNS1_23batch_norm_update_statsERKNS_6TensorES5_S5_S5_dlENKUlvE_clEvENKUlvE0_clEvEUlffffE_St5arrayIPcLm6EE16OffsetCalculatorILi4EjLb0EESC_ILi2EjLb0EEEEviT0_T1_T2_T3_ --------------------------
	.section	.text._ZN2at6native49_GLOBAL__N__b919a28f_16_Normalization_cu_5c38458745unrolled_elementwise_kernel_for_multi_outputsILi2EZZZNS1_23batch_norm_update_statsERKNS_6TensorES5_S5_S5_dlENKUlvE_clEvENKUlvE0_clEvEUlffffE_St5arrayIPcLm6EE16OffsetCalculatorILi4EjLb0EESC_ILi2EjLb0EEEEviT0_T1_T2_T3_,"ax",@progbits
	.sectioninfo	@"SHI_REGISTERS=48"
	.align	128
.text._ZN2at6native49_GLOBAL__N__b919a28f_16_Normalization_cu_5c38458745unrolled_elementwise_kernel_for_multi_outputsILi2EZZZNS1_23batch_norm_update_statsERKNS_6TensorES5_S5_S5_dlENKUlvE_clEvENKUlvE0_clEvEUlffffE_St5arrayIPcLm6EE16OffsetCalculatorILi4EjLb0EESC_ILi2EjLb0EEEEviT0_T1_T2_T3_:
        .type           _ZN2at6native49_GLOBAL__N__b919a28f_16_Normalization_cu_5c38458745unrolled_elementwise_kernel_for_multi_outputsILi2EZZZNS1_23batch_norm_update_statsERKNS_6TensorES5_S5_S5_dlENKUlvE_clEvENKUlvE0_clEvEUlffffE_St5arrayIPcLm6EE16OffsetCalculatorILi4EjLb0EESC_ILi2EjLb0EEEEviT0_T1_T2_T3_,@function
        .size           _ZN2at6native49_GLOBAL__N__b919a28f_16_Normalization_cu_5c38458745unrolled_elementwise_kernel_for_multi_outputsILi2EZZZNS1_23batch_norm_update_statsERKNS_6TensorES5_S5_S5_dlENKUlvE_clEvENKUlvE0_clEvEUlffffE_St5arrayIPcLm6EE16OffsetCalculatorILi4EjLb0EESC_ILi2EjLb0EEEEviT0_T1_T2_T3_,(.L_x_26604 - _ZN2at6native49_GLOBAL__N__b919a28f_16_Normalization_cu_5c38458745unrolled_elementwise_kernel_for_multi_outputsILi2EZZZNS1_23batch_norm_update_statsERKNS_6TensorES5_S5_S5_dlENKUlvE_clEvENKUlvE0_clEvEUlffffE_St5arrayIPcLm6EE16OffsetCalculatorILi4EjLb0EESC_ILi2EjLb0EEEEviT0_T1_T2_T3_)
        .other          _ZN2at6native49_GLOBAL__N__b919a28f_16_Normalization_cu_5c38458745unrolled_elementwise_kernel_for_multi_outputsILi2EZZZNS1_23batch_norm_update_statsERKNS_6TensorES5_S5_S5_dlENKUlvE_clEvENKUlvE0_clEvEUlffffE_St5arrayIPcLm6EE16OffsetCalculatorILi4EjLb0EESC_ILi2EjLb0EEEEviT0_T1_T2_T3_,@"STO_CUDA_ENTRY STV_DEFAULT"
_ZN2at6native49_GLOBAL__N__b919a28f_16_Normalization_cu_5c38458745unrolled_elementwise_kernel_for_multi_outputsILi2EZZZNS1_23batch_norm_update_statsERKNS_6TensorES5_S5_S5_dlENKUlvE_clEvENKUlvE0_clEvEUlffffE_St5arrayIPcLm6EE16OffsetCalculatorILi4EjLb0EESC_ILi2EjLb0EEEEviT0_T1_T2_T3_:
        /* <DEDUP_REMOVED lines=23> */
[----:B0-----:R-:W-:Y:S01]  /*0170*/  IMAD R13, R41, R0, c[0x0][0x160] ;  /* 0x00005800290d7624 */ /* 0x001fe200078e0200 */
[----:B------:R-:W-:-:S04]  /*0180*/  MOV R0, RZ ;  /* 0x000000ff00007202 */ /* 0x000fc80000000f00 */
[----:B-1----:R-:W-:-:S13]  /*0190*/  ISETP.GE.AND P6, PT, R40, R13, PT ;  /* 0x0000000d2800720c */ /* 0x002fda0003fc6270 */
[----:B------:R-:W-:Y:S05]  /*01a0*/  @P6 BRA `(.L_x_331) ;  /* 0x000090d000006947 */ /* 0x000fea0003800000 */
[----:B------:R-:W-:Y:S02]  /*01b0*/  ISETP.NE.AND P0, PT, RZ, c[0x0][0x1a8], PT ;  /* 0x00006a00ff007a0c */ /* 0x000fe40003f05270 */
[----:B------:R-:W-:Y:S02]  /*01c0*/  MOV R45, RZ ;  /* 0x000000ff002d7202 */ /* 0x000fe40000000f00 */
[----:B------:R-:W-:Y:S02]  /*01d0*/  MOV R43, RZ ;  /* 0x000000ff002b7202 */ /* 0x000fe40000000f00 */
[----:B------:R-:W-:Y:S02]  /*01e0*/  MOV R37, RZ ;  /* 0x000000ff00257202 */ /* 0x000fe40000000f00 */
        /* <DEDUP_REMOVED lines=276> */
.L_x_332:
[----:B------:R-:W-:-:S05]  /*1330*/  MOV R6, 0x4 ;  /* 0x0000000400067802 */ /* 0x000fca0000000f00 */
[----:B------:R-:W-:-:S04]  /*1340*/  IMAD.WIDE.U32 R44, R45, R6, c[0x0][0x188] ;  /* 0x000062002d2c7625 */ /* 0x000fc800078e0006 */
[-C--:B------:R-:W-:Y:S01]  /*1350*/  IMAD.WIDE.U32 R42, R43, R6.reuse, c[0x0][0x190] ;  /* 0x000064002b2a7625 */ /* 0x080fe200078e0006 */
[----:B------:R0:W5:Y:S03]  /*1360*/  LDG.E R36, [R44.64] ;  /* 0x000000042c247981 */ /* 0x000166000c1e1900 */
[-C--:B------:R-:W-:Y:S02]  /*1370*/  IMAD.WIDE.U32 R4, R37, R6.reuse, c[0x0][0x198] ;  /* 0x0000660025047625 */ /* 0x080fe400078e0006 */
[----:B------:R0:W5:Y:S02]  /*1380*/  LDG.E R37, [R42.64] ;  /* 0x000000042a257981 */ /* 0x000164000c1e1900 */
[----:B------:R-:W-:Y:S02]  /*1390*/  IMAD.WIDE.U32 R2, R25, R6, c[0x0][0x1a0] ;  /* 0x0000680019027625 */ /* 0x000fe400078e0006 */
[----:B------:R0:W5:Y:S04]  /*13a0*/  LDG.E R38, [R4.64] ;  /* 0x0000000404267981 */ /* 0x000168000c1e1900 */
[----:B------:R0:W5:Y:S01]  /*13b0*/  LDG.E R39, [R2.64] ;  /* 0x0000000402277981 */ /* 0x000162000c1e1900 */
[----:B------:R-:W-:-:S04]  /*13c0*/  IADD3 R25, R40, 0x80, RZ ;  /* 0x0000008028197810 */ /* 0x000fc80007ffe0ff */
[----:B------:R-:W-:-:S13]  /*13d0*/  ISETP.GE.AND P1, PT, R25, R13, PT ;  /* 0x0000000d1900720c */ /* 0x000fda0003f26270 */
[----:B------:R-:W-:Y:S05]  /*13e0*/  @P1 BRA `(.L_x_331) ;  /* 0x00007e9000001947 */ /* 0x000fea0003800000 */
[----:B0-----:R-:W-:Y:S01]  /*13f0*/  HFMA2.MMA R45, -RZ, RZ, 0, 0 ;  /* 0x00000000ff2d7435 */ /* 0x001fe200000001ff */
        /* <DEDUP_REMOVED lines=278> */
.L_x_333:
[----:B------:R-:W-:-:S04]  /*2560*/  IMAD.WIDE.U32 R44, R45, R6, c[0x0][0x188] ;  /* 0x000062002d2c7625 */ /* 0x000fc800078e0006 */
[-C--:B------:R-:W-:Y:S01]  /*2570*/  IMAD.WIDE.U32 R42, R43, R6.reuse, c[0x0][0x190] ;  /* 0x000064002b2a7625 */ /* 0x080fe200078e0006 */
[----:B------:R0:W5:Y:S03]  /*2580*/  LDG.E R32, [R44.64] ;  /* 0x000000042c207981 */ /* 0x000166000c1e1900 */
[----:B------:R-:W-:-:S04]  /*2590*/  IMAD.WIDE.U32 R4, R35, R6, c[0x0][0x198] ;  /* 0x0000660023047625 */ /* 0x000fc800078e0006 */
[----:B------:R-:W-:Y:S01]  /*25a0*/  IMAD.WIDE.U32 R2, R33, R6, c[0x0][0x1a0] ;  /* 0x0000680021027625 */ /* 0x000fe200078e0006 */
[----:B------:R0:W5:Y:S04]  /*25b0*/  LDG.E R34, [R4.64] ;  /* 0x0000000404227981 */ /* 0x000168000c1e1900 */
        /* <DEDUP_REMOVED lines=284> */
.L_x_334:
[----:B------:R-:W-:-:S04]  /*3780*/  IMAD.WIDE.U32 R44, R45, R6, c[0x0][0x188] ;  /* 0x000062002d2c7625 */ /* 0x000fc800078e0006 */
[-C--:B------:R-:W-:Y:S01]  /*3790*/  IMAD.WIDE.U32 R42, R43, R6.reuse, c[0x0][0x190] ;  /* 0x000064002b2a7625 */ /* 0x080fe200078e0006 */
[----:B------:R0:W5:Y:S03]  /*37a0*/  LDG.E R28, [R44.64] ;  /* 0x000000042c1c7981 */ /* 0x000166000c1e1900 */
        /* <DEDUP_REMOVED lines=287> */
.L_x_335:
        /* <DEDUP_REMOVED lines=290> */
.L_x_336:
        /* <DEDUP_REMOVED lines=290> */
.L_x_337:
[----:B------:R-:W-:-:S04]  /*6de0*/  IMAD.WIDE.U32 R44, R45, R6, c[0x0][0x188] ;  /* 0x000062002d2c7625 */ /* 0x000fc800078e0006 */
[-C--:B------:R-:W-:Y:S01]  /*6df0*/  IMAD.WIDE.U32 R42, R43, R6.reuse, c[0x0][0x190] ;  /* 0x000064002b2a7625 */ /* 0x080fe200078e0006 */
[----:B------:R0:W5:Y:S03]  /*6e00*/  LDG.E R11, [R44.64] ;  /* 0x000000042c0b7981 */ /* 0x000166000c1e1900 */
[-C--:B------:R-:W-:Y:S01]  /*6e10*/  IMAD.WIDE.U32 R2, R15, R6.reuse, c[0x0][0x1a0] ;  /* 0x000068000f027625 */ /* 0x080fe200078e0006 */
[----:B------:R0:W5:Y:S03]  /*6e20*/  LDG.E R12, [R42.64] ;  /* 0x000000042a0c7981 */ /* 0x000166000c1e1900 */
[----:B------:R-:W-:Y:S01]  /*6e30*/  IMAD.WIDE.U32 R4, R25, R6, c[0x0][0x198] ;  /* 0x0000660019047625 */ /* 0x000fe200078e0006 */
        /* <DEDUP_REMOVED lines=284> */
.L_x_338:
[----:B------:R-:W-:-:S04]  /*8000*/  IMAD.WIDE.U32 R44, R45, R6, c[0x0][0x188] ;  /* 0x000062002d2c7625 */ /* 0x000fc800078e0006 */
[-C--:B------:R-:W-:Y:S01]  /*8010*/  IMAD.WIDE.U32 R42, R43, R6.reuse, c[0x0][0x190] ;  /* 0x000064002b2a7625 */ /* 0x080fe200078e0006 */
[----:B------:R0:W5:Y:S03]  /*8020*/  LDG.E R7, [R44.64] ;  /* 0x000000042c077981 */ /* 0x000166000c1e1900 */
[-C--:B------:R-:W-:Y:S01]  /*8030*/  IMAD.WIDE.U32 R4, R25, R6.reuse, c[0x0][0x198] ;  /* 0x0000660019047625 */ /* 0x080fe200078e0006 */
[----:B------:R0:W5:Y:S03]  /*8040*/  LDG.E R8, [R42.64] ;  /* 0x000000042a087981 */ /* 0x000166000c1e1900 */
[----:B------:R-:W-:Y:S02]  /*8050*/  IMAD.WIDE.U32 R2, R9, R6, c[0x0][0x1a0] ;  /* 0x0000680009027625 */ /* 0x000fe400078e0006 */
[----:B------:R0:W5:Y:S04]  /*8060*/  LDG.E R9, [R4.64] ;  /* 0x0000000404097981 */ /* 0x000168000c1e1900 */
[----:B------:R0:W5:Y:S01]  /*8070*/  LDG.E R10, [R2.64] ;  /* 0x00000004020a7981 */ /* 0x000162000c1e1900 */
[----:B------:R-:W-:-:S04]  /*8080*/  IADD3 R25, R40, 0x380, RZ ;  /* 0x0000038028197810 */ /* 0x000fc80007ffe0ff */
[----:B------:R-:W-:-:S13]  /*8090*/  ISETP.GE.AND P1, PT, R25, R13, PT ;  /* 0x0000000d1900720c */ /* 0x000fda0003f26270 */
[----:B------:R-:W-:Y:S05]  /*80a0*/  @P1 BRA `(.L_x_331) ;  /* 0x000011d000001947 */ /* 0x000fea0003800000 */
[----:B0-----:R-:W-:Y:S01]  /*80b0*/  LEA R25, R41, R25, 0xa ;  /* 0x0000001929197211 */ /* 0x001fe200078e50ff */
        /* <DEDUP_REMOVED lines=276> */
.L_x_339:
        /* <DEDUP_REMOVED lines=8> */
.L_x_331:
[----:B0-----:R-:W-:Y:S05]  /*9280*/  BSYNC B0 ;  /* 0x0000000000007941 */ /* 0x001fea0003800000 */
.L_x_330:
[----:B------:R-:W-:Y:S01]  /*9290*/  IADD3 R2, R40, 0x80, RZ ;  /* 0x0000008028027810 */ /* 0x000fe20007ffe0ff */
[----:B------:R-:W-:Y:S01]  /*92a0*/  HFMA2.MMA R6, -RZ, RZ, 0, 0 ;  /* 0x00000000ff067435 */ /* 0x000fe200000001ff */
[----:B------:R-:W-:Y:S01]  /*92b0*/  MOV R3, c[0x0][0x16c] ;  /* 0x00005b0000037a02 */ /* 0x000fe20000000f00 */
[----:B-----5:R-:W-:Y:S01]  /*92c0*/  @!P6 FMUL.FTZ R37, R37, c[0x0][0x168] ;  /* 0x00005a002525ea20 */ /* 0x020fe20000410000 */
[----:B------:R-:W-:-:S02]  /*92d0*/  ISETP.GE.AND P5, PT, R2, R13, PT ;  /* 0x0000000d0200720c */ /* 0x000fc40003fa6270 */
[----:B------:R-:W-:Y:S01]  /*92e0*/  IADD3 R42, R40, 0x300, RZ ;  /* 0x00000300282a7810 */ /* 0x000fe20007ffe0ff */
[----:B------:R-:W-:Y:S01]  /*92f0*/  FADD.FTZ R3, -R3, 1 ;  /* 0x3f80000003037421 */ /* 0x000fe20000010100 */
[----:B------:R-:W-:Y:S01]  /*9300*/  P2R R4, PR, RZ, 0x20 ;  /* 0x00000020ff047803 */ /* 0x000fe20000000000 */
[----:B------:R-:W-:Y:S01]  /*9310*/  CS2R R4, SRZ ;  /* 0x0000000000047805 */ /* 0x000fe2000001ff00 */
[----:B------:R-:W-:Y:S01]  /*9320*/  ISETP.GE.AND P4, PT, R42, R13, PT ;  /* 0x0000000d2a00720c */ /* 0x000fe20003f86270 */
[C---:B------:R-:W-:Y:S02]  /*9330*/  @!P6 FMUL.FTZ R25, R3.reuse, R38 ;  /* 0x000000260319e220 */ /* 0x040fe40000410000 */
[C---:B------:R-:W-:Y:S02]  /*9340*/  @!P6 FMUL.FTZ R38, R3.reuse, R39 ;  /* 0x000000270326e220 */ /* 0x040fe40000410000 */
[----:B------:R-:W-:Y:S01]  /*9350*/  @!P6 FFMA.FTZ R5, R36, c[0x0][0x16c], R25 ;  /* 0x00005b002405ea23 */ /* 0x000fe20000010019 */
[C---:B------:R-:W-:Y:S01]  /*9360*/  IADD3 R36, R40.reuse, 0x200, RZ ;  /* 0x0000020028247810 */ /* 0x040fe20007ffe0ff */
[----:B------:R-:W-:Y:S01]  /*9370*/  @!P5 FMUL.FTZ R39, R3, R34 ;  /* 0x000000220327d220 */ /* 0x000fe20000410000 */
[----:B------:R-:W-:Y:S01]  /*9380*/  MOV R25, RZ ;  /* 0x000000ff00197202 */ /* 0x000fe20000000f00 */
[----:B------:R-:W-:Y:S01]  /*9390*/  @!P5 FMUL.FTZ R33, R33, c[0x0][0x168] ;  /* 0x00005a002121da20 */ /* 0x000fe20000410000 */
[----:B------:R-:W-:Y:S01]  /*93a0*/  IADD3 R34, R40, 0x180, RZ ;  /* 0x0000018028227810 */ /* 0x000fe20007ffe0ff */
[----:B------:R-:W-:Y:S01]  /*93b0*/  @!P5 FMUL.FTZ R44, R3, R35 ;  /* 0x00000023032cd220 */ /* 0x000fe20000410000 */
[-C--:B------:R-:W-:Y:S01]  /*93c0*/  ISETP.GE.AND P2, PT, R36, R13.reuse, PT ;  /* 0x0000000d2400720c */ /* 0x080fe20003f46270 */
[----:B------:R-:W-:Y:S01]  /*93d0*/  @!P6 FFMA.FTZ R4, R37, c[0x0][0x16c], R38 ;  /* 0x00005b002504ea23 */ /* 0x000fe20000010026 */
[----:B------:R-:W-:Y:S01]  /*93e0*/  IADD3 R38, R40, 0x280, RZ ;  /* 0x0000028028267810 */ /* 0x000fe20007ffe0ff */
[----:B------:R-:W-:Y:S01]  /*93f0*/  @!P5 FFMA.FTZ R6, R32, c[0x0][0x16c], R39 ;  /* 0x00005b002006da23 */ /* 0x000fe20000010027 */
[C---:B------:R-:W-:Y:S01]  /*9400*/  IADD3 R32, R40.reuse, 0x100, RZ ;  /* 0x0000010028207810 */ /* 0x040fe20007ffe0ff */
[----:B------:R-:W-:Y:S01]  /*9410*/  @!P5 FFMA.FTZ R25, R33, c[0x0][0x16c], R44 ;  /* 0x00005b002119da23 */ /* 0x000fe2000001002c */
[----:B------:R-:W-:Y:S01]  /*9420*/  IADD3 R44, R40, 0x380, RZ ;  /* 0x00000380282c7810 */ /* 0x000fe20007ffe0ff */
[----:B------:R-:W-:Y:S01]  /*9430*/  @!P4 FMUL.FTZ R10, R3, R10 ;  /* 0x0000000a030ac220 */ /* 0x000fe20000410000 */
[----:B------:R-:W-:-:S02]  /*9440*/  ISETP.GE.AND P0, PT, R32, R13, PT ;  /* 0x0000000d2000720c */ /* 0x000fc40003f06270 */
[-C--:B------:R-:W-:Y:S02]  /*9450*/  ISETP.GE.AND P1, PT, R34, R13.reuse, PT ;  /* 0x0000000d2200720c */ /* 0x080fe40003f26270 */
[-C--:B------:R-:W-:Y:S01]  /*9460*/  ISETP.GE.AND P3, PT, R38, R13.reuse, PT ;  /* 0x0000000d2600720c */ /* 0x080fe20003f66270 */
[C---:B------:R-:W-:Y:S01]  /*9470*/  @!P2 FMUL.FTZ R37, R3.reuse, R18 ;  /* 0x000000120325a220 */ /* 0x040fe20000410000 */
[----:B------:R-:W-:Y:S01]  /*9480*/  ISETP.GE.AND P5, PT, R44, R13, PT ;  /* 0x0000000d2c00720c */ /* 0x000fe20003fa6270 */
[C---:B------:R-:W-:Y:S01]  /*9490*/  @!P4 FMUL.FTZ R18, R3.reuse, R9 ;  /* 0x000000090312c220 */ /* 0x040fe20000410000 */
[----:B------:R-:W-:Y:S01]  /*94a0*/  HFMA2.MMA R9, -RZ, RZ, 0, 0 ;  /* 0x00000000ff097435 */ /* 0x000fe200000001ff */
[----:B------:R-:W-:-:S04]  /*94b0*/  @!P2 FMUL.FTZ R19, R3, R19 ;  /* 0x000000130313a220 */ /* 0x000fc80000410000 */
[C---:B------:R-:W-:Y:S02]  /*94c0*/  @!P0 FMUL.FTZ R33, R3.reuse, R30 ;  /* 0x0000001e03218220 */ /* 0x040fe40000410000 */
[C---:B------:R-:W-:Y:S02]  /*94d0*/  @!P0 FMUL.FTZ R31, R3.reuse, R31 ;  /* 0x0000001f031f8220 */ /* 0x040fe40000410000 */
[C---:B------:R-:W-:Y:S01]  /*94e0*/  @!P1 FMUL.FTZ R35, R3.reuse, R26 ;  /* 0x0000001a03239220 */ /* 0x040fe20000410000 */
[----:B------:R-:W-:Y:S01]  /*94f0*/  MOV R26, RZ ;  /* 0x000000ff001a7202 */ /* 0x000fe20000000f00 */
[C---:B------:R-:W-:Y:S02]  /*9500*/  @!P1 FMUL.FTZ R27, R3.reuse, R27 ;  /* 0x0000001b031b9220 */ /* 0x040fe40000410000 */
[C---:B------:R-:W-:Y:S02]  /*9510*/  @!P3 FMUL.FTZ R14, R3.reuse, R14 ;  /* 0x0000000e030eb220 */ /* 0x040fe40000410000 */
[----:B------:R-:W-:-:S02]  /*9520*/  @!P3 FMUL.FTZ R15, R3, R15 ;  /* 0x0000000f030fb220 */ /* 0x000fc40000410000 */
[C---:B------:R-:W-:Y:S02]  /*9530*/  @!P5 FMUL.FTZ R23, R3.reuse, R23 ;  /* 0x000000170317d220 */ /* 0x040fe40000410000 */
[----:B------:R-:W-:Y:S01]  /*9540*/  @!P5 FMUL.FTZ R24, R3, R24 ;  /* 0x000000180318d220 */ /* 0x000fe20000410000 */
[----:B------:R-:W-:Y:S01]  /*9550*/  HFMA2.MMA R3, -RZ, RZ, 0, 0 ;  /* 0x00000000ff037435 */ /* 0x000fe200000001ff */
[----:B------:R-:W-:Y:S02]  /*9560*/  @!P0 FMUL.FTZ R30, R29, c[0x0][0x168] ;  /* 0x00005a001d1e8a20 */ /* 0x000fe40000410000 */
[----:B------:R-:W-:Y:S02]  /*9570*/  @!P1 FMUL.FTZ R21, R21, c[0x0][0x168] ;  /* 0x00005a0015159a20 */ /* 0x000fe40000410000 */
[----:B------:R-:W-:Y:S01]  /*9580*/  @!P0 FFMA.FTZ R9, R28, c[0x0][0x16c], R33 ;  /* 0x00005b001c098a23 */ /* 0x000fe20000010021 */
[----:B------:R-:W-:Y:S01]  /*9590*/  MOV R28, RZ ;  /* 0x000000ff001c7202 */ /* 0x000fe20000000f00 */
[----:B------:R-:W-:-:S02]  /*95a0*/  @!P0 FFMA.FTZ R26, R30, c[0x0][0x16c], R31 ;  /* 0x00005b001e1a8a23 */ /* 0x000fc4000001001f */
[----:B------:R-:W-:Y:S01]  /*95b0*/  @!P2 FMUL.FTZ R30, R17, c[0x0][0x168] ;  /* 0x00005a00111eaa20 */ /* 0x000fe20000410000 */
[----:B------:R-:W-:Y:S01]  /*95c0*/  MOV R17, RZ ;  /* 0x000000ff00117202 */ /* 0x000fe20000000f00 */
[----:B------:R-:W-:Y:S02]  /*95d0*/  @!P3 FMUL.FTZ R12, R12, c[0x0][0x168] ;  /* 0x00005a000c0cba20 */ /* 0x000fe40000410000 */
[----:B------:R-:W-:Y:S02]  /*95e0*/  @!P1 FFMA.FTZ R3, R20, c[0x0][0x16c], R35 ;  /* 0x00005b0014039a23 */ /* 0x000fe40000010023 */
[----:B------:R-:W-:Y:S01]  /*95f0*/  @!P1 FFMA.FTZ R28, R21, c[0x0][0x16c], R27 ;  /* 0x00005b00151c9a23 */ /* 0x000fe2000001001b */
[----:B------:R-:W-:Y:S01]  /*9600*/  HFMA2.MMA R27, -RZ, RZ, 0, 0 ;  /* 0x00000000ff1b7435 */ /* 0x000fe200000001ff */
[----:B------:R-:W-:Y:S01]  /*9610*/  CS2R R20, SRZ ;  /* 0x0000000000147805 */ /* 0x000fe2000001ff00 */
[----:B------:R-:W-:Y:S01]  /*9620*/  @!P3 FFMA.FTZ R17, R12, c[0x0][0x16c], R15 ;  /* 0x00005b000c11ba23 */ /* 0x000fe2000001000f */
[----:B------:R-:W-:Y:S01]  /*9630*/  HFMA2.MMA R12, -RZ, RZ, 0, 0 ;  /* 0x00000000ff0c7435 */ /* 0x000fe200000001ff */
[----:B------:R-:W-:Y:S01]  /*9640*/  @!P2 FFMA.FTZ R21, R30, c[0x0][0x16c], R19 ;  /* 0x00005b001e15aa23 */ /* 0x000fe20000010013 */
[----:B------:R-:W-:Y:S01]  /*9650*/  HFMA2.MMA R19, -RZ, RZ, 0, 0 ;  /* 0x00000000ff137435 */ /* 0x000fe200000001ff */
[----:B------:R-:W-:-:S02]  /*9660*/  @!P3 FFMA.FTZ R20, R11, c[0x0][0x16c], R14 ;  /* 0x00005b000b14ba23 */ /* 0x000fc4000001000e */
[----:B------:R-:W-:Y:S01]  /*9670*/  @!P4 FMUL.FTZ R11, R8, c[0x0][0x168] ;  /* 0x00005a00080bca20 */ /* 0x000fe20000410000 */
[----:B------:R-:W-:Y:S01]  /*9680*/  MOV R8, RZ ;  /* 0x000000ff00087202 */ /* 0x000fe20000000f00 */
[----:B------:R-:W-:Y:S02]  /*9690*/  @!P5 FMUL.FTZ R15, R22, c[0x0][0x168] ;  /* 0x00005a00160fda20 */ /* 0x000fe40000410000 */
[----:B------:R-:W-:Y:S01]  /*96a0*/  @!P2 FFMA.FTZ R27, R16, c[0x0][0x16c], R37 ;  /* 0x00005b00101baa23 */ /* 0x000fe20000010025 */
[----:B------:R-:W-:Y:S01]  /*96b0*/  MOV R16, RZ ;  /* 0x000000ff00107202 */ /* 0x000fe20000000f00 */
[----:B------:R-:W-:Y:S02]  /*96c0*/  @!P4 FFMA.FTZ R19, R7, c[0x0][0x16c], R18 ;  /* 0x00005b000713ca23 */ /* 0x000fe40000010012 */
[----:B------:R-:W-:Y:S02]  /*96d0*/  @!P4 FFMA.FTZ R16, R11, c[0x0][0x16c], R10 ;  /* 0x00005b000b10ca23 */ /* 0x000fe4000001000a */
[----:B------:R-:W-:-:S02]  /*96e0*/  @!P5 FFMA.FTZ R12, R0, c[0x0][0x16c], R23 ;  /* 0x00005b00000cda23 */ /* 0x000fc40000010017 */
[----:B------:R-:W-:Y:S01]  /*96f0*/  @!P5 FFMA.FTZ R8, R15, c[0x0][0x16c], R24 ;  /* 0x00005b000f08da23 */ /* 0x000fe20000010018 */
[----:B------:R-:W-:Y:S06]  /*9700*/  @P6 EXIT ;  /* 0x000000000000694d */ /* 0x000fec0003800000 */
[----:B------:R-:W-:Y:S02]  /*9710*/  ISETP.NE.AND P6, PT, RZ, c[0x0][0x468], PT ;  /* 0x00011a00ff007a0c */ /* 0x000fe40003fc5270 */
        /* <DEDUP_REMOVED lines=227> */
.L_x_340:
[----:B------:R-:W-:Y:S02]  /*a550*/  ISETP.GE.AND P6, PT, R2, R13, PT ;  /* 0x0000000d0200720c */ /* 0x000fe40003fc6270 */
[----:B------:R-:W-:-:S05]  /*a560*/  MOV R18, 0x4 ;  /* 0x0000000400127802 */ /* 0x000fca0000000f00 */
[----:B------:R-:W-:-:S04]  /*a570*/  IMAD.WIDE.U32 R10, R7, R18, c[0x0][0x178] ;  /* 0x00005e00070a7625 */ /* 0x000fc800078e0012 */
[----:B------:R-:W-:Y:S01]  /*a580*/  IMAD.WIDE.U32 R14, R0, R18, c[0x0][0x180] ;  /* 0x00006000000e7625 */ /* 0x000fe200078e0012 */
[----:B------:R0:W-:Y:S04]  /*a590*/  STG.E [R10.64], R5 ;  /* 0x000000050a007986 */ /* 0x0001e8000c101904 */
[----:B------:R0:W-:Y:S01]  /*a5a0*/  STG.E [R14.64], R4 ;  /* 0x000000040e007986 */ /* 0x0001e2000c101904 */
[----:B------:R-:W-:Y:S05]  /*a5b0*/  @P6 EXIT ;  /* 0x000000000000694d */ /* 0x000fea0003800000 */
[----:B------:R-:W-:Y:S01]  /*a5c0*/  ISETP.NE.AND P6, PT, RZ, c[0x0][0x468], PT ;  /* 0x00011a00ff007a0c */ /* 0x000fe20003fc5270 */
[----:B------:R-:W-:Y:S01]  /*a5d0*/  HFMA2.MMA R13, -RZ, RZ, 0, 0 ;  /* 0x00000000ff0d7435 */ /* 0x000fe200000001ff */
[----:B------:R-:W-:-:S11]  /*a5e0*/  MOV R7, RZ ;  /* 0x000000ff00077202 */ /* 0x000fd60000000f00 */
[----:B------:R-:W-:Y:S05]  /*a5f0*/  @!P6 BRA `(.L_x_341) ;  /* 0x00000e000000e947 */ /* 0x000fea0003800000 */
[----:B0-----:R-:W-:Y:S02]  /*a600*/  LEA R5, R41, R2, 0xa ;  /* 0x0000000229057211 */ /* 0x001fe400078e50ff */
        /* <DEDUP_REMOVED lines=223> */
.L_x_341:
[----:B0-----:R-:W-:-:S04]  /*b400*/  IMAD.WIDE.U32 R4, R13, R18, c[0x0][0x178] ;  /* 0x00005e000d047625 */ /* 0x001fc800078e0012 */
[----:B------:R-:W-:Y:S01]  /*b410*/  IMAD.WIDE.U32 R10, R7, R18, c[0x0][0x180] ;  /* 0x00006000070a7625 */ /* 0x000fe200078e0012 */
[----:B------:R0:W-:Y:S04]  /*b420*/  STG.E [R4.64], R6 ;  /* 0x0000000604007986 */ /* 0x0001e8000c101904 */
[----:B------:R0:W-:Y:S01]  /*b430*/  STG.E [R10.64], R25 ;  /* 0x000000190a007986 */ /* 0x0001e2000c101904 */
[----:B------:R-:W-:Y:S05]  /*b440*/  @P0 EXIT ;  /* 0x000000000000094d */ /* 0x000fea0003800000 */
[----:B------:R-:W-:Y:S01]  /*b450*/  ISETP.NE.AND P6, PT, RZ, c[0x0][0x468], PT ;  /* 0x00011a00ff007a0c */ /* 0x000fe20003fc5270 */
[----:B0-----:R-:W-:Y:S01]  /*b460*/  HFMA2.MMA R5, -RZ, RZ, 0, 0 ;  /* 0x00000000ff057435 */ /* 0x001fe200000001ff */
        /* <DEDUP_REMOVED lines=226> */
.L_x_342:
[----:B------:R-:W-:-:S04]  /*c290*/  IMAD.WIDE.U32 R6, R13, R18, c[0x0][0x178] ;  /* 0x00005e000d067625 */ /* 0x000fc800078e0012 */
[----:B------:R-:W-:Y:S01]  /*c2a0*/  IMAD.WIDE.U32 R4, R5, R18, c[0x0][0x180] ;  /* 0x0000600005047625 */ /* 0x000fe200078e0012 */
[----:B------:R0:W-:Y:S04]  /*c2b0*/  STG.E [R6.64], R9 ;  /* 0x0000000906007986 */ /* 0x0001e8000c101904 */
[----:B------:R0:W-:Y:S01]  /*c2c0*/  STG.E [R4.64], R26 ;  /* 0x0000001a04007986 */ /* 0x0001e2000c101904 */
        /* <DEDUP_REMOVED lines=228> */
.L_x_343:
[----:B------:R-:W-:-:S04]  /*d110*/  IMAD.WIDE.U32 R6, R7, R18, c[0x0][0x178] ;  /* 0x00005e0007067625 */ /* 0x000fc800078e0012 */
[----:B------:R-:W-:Y:S01]  /*d120*/  IMAD.WIDE.U32 R4, R5, R18, c[0x0][0x180] ;  /* 0x0000600005047625 */ /* 0x000fe200078e0012 */
[----:B------:R0:W-:Y:S04]  /*d130*/  STG.E [R6.64], R3 ;  /* 0x0000000306007986 */ /* 0x0001e8000c101904 */
[----:B------:R0:W-:Y:S01]  /*d140*/  STG.E [R4.64], R28 ;  /* 0x0000001c04007986 */ /* 0x0001e2000c101904 */
[----:B------:R-:W-:Y:S05]  /*d150*/  @P2 EXIT ;  /* 0x000000000000294d */ /* 0x000fea0003800000 */
[----:B0-----:R-:W-:Y:S01]  /*d160*/  HFMA2.MMA R3, -RZ, RZ, 0, 0 ;  /* 0x00000000ff037435 */ /* 0x001fe200000001ff */
[----:B------:R-:W-:Y:S01]  /*d170*/  MOV R5, RZ ;  /* 0x000000ff00057202 */ /* 0x000fe20000000f00 */
        /* <DEDUP_REMOVED lines=225> */
.L_x_344:
        /* <DEDUP_REMOVED lines=232> */
.L_x_345:
        /* <DEDUP_REMOVED lines=232> */
.L_x_346:
        /* <DEDUP_REMOVED lines=232> */
.L_x_347:
[----:B------:R-:W-:-:S04]  /*10b10*/  IMAD.WIDE.U32 R4, R5, R18, c[0x0][0x178] ;  /* 0x00005e0005047625 */ /* 0x000fc800078e0012 */
[----:B------:R-:W-:Y:S01]  /*10b20*/  IMAD.WIDE.U32 R18, R3, R18, c[0x0][0x180] ;  /* 0x0000600003127625 */ /* 0x000fe200078e0012 */
[----:B------:R-:W-:Y:S04]  /*10b30*/  STG.E [R4.64], R12 ;  /* 0x0000000c04007986 */ /* 0x000fe8000c101904 */
[----:B------:R-:W-:Y:S01]  /*10b40*/  STG.E [R18.64], R8 ;  /* 0x0000000812007986 */ /* 0x000fe2000c101904 */
[----:B------:R-:W-:Y:S05]  /*10b50*/  EXIT ;  /* 0x000000000000794d */ /* 0x000fea0003800000 */
.L_x_348:
        /* <DEDUP_REMOVED lines=10> */
.L_x_26604:


//--------------------- .text._ZN2at6native49_GLOBAL__N__b919a28f_16_Normalization_cu_5c38458745unrolled_elementwise_kernel_for_multi_outputsILi2EZZZNS1_23batch_norm_update_statsERKNS_6TensorES5_S5_S5_dlENKUlvE_clEvENKUlvE0_clEvEUlffffE_St5arrayIPcLm6EE23TrivialOffsetCalculatorILi4EjESC_ILi2EjEEEviT0_T1_T2_T3_ --------------------------
	.section	.text._ZN2at6native49_GLOBAL__N__b919a28f_16_Normalization_cu_5c38458745unrolled_elementwise_kernel_for_multi_outputsILi2EZZZNS1_23batch_norm_update_statsERKNS_6TensorES5_S5_S5_dlENKUlvE_clEvENKUlvE0_clEvEUlffffE_St5arrayIPcLm6EE23TrivialOffsetCalculatorILi4EjESC_ILi2EjEEEviT0_T1_T2_T3_,"ax",@progbits
	.sectioninfo	@"SHI_REGISTERS=48"
	.align	128
.text._ZN2at6native49_GLOBAL__N__b919a28f_16_Normalization_cu_5c38458745unrolled_elementwise_kernel_for_multi_outputsILi2EZZZNS1_23batch_norm_update_statsERKNS_6TensorES5_S5_S5_dlENKUlvE_clEvENKUlvE0_clEvEUlffffE_St5arrayIPcLm6EE23TrivialOffsetCalculatorILi4EjESC_ILi2EjEEEviT0_T1_T2_T3_:
        .type           _ZN2at6native49_GLOBAL__N__b919a28f_16_Normalization_cu_5c38458745unrolled_elementwise_kernel_for_multi_outputsILi2EZZZNS1_23batch_norm_update_statsERKNS_6TensorES5_S5_S5_dlENKUlvE_clEvENKUlvE0_clEvEUlffffE_St5arrayIPcLm6EE23TrivialOffsetCalculatorILi4EjESC_ILi2EjEEEviT0_T1_T2_T3_,@function
        .size           _ZN2at6native49_GLOBAL__N__b919a28f_16_Normalization_cu_5c38458745unrolled_elementwise_kernel_for_multi_outputsILi2EZZZNS1_23batch_norm_update_statsERKNS_6TensorES5_S5_S5_dlENKUlvE_clEvENKUlvE0_clEvEUlffffE_St5arrayIPcLm6EE23TrivialOffsetCalculatorILi4EjESC_ILi2EjEEEviT0_T1_T2_T3_,(.L_x_26605 - _ZN2at6native49_GLOBAL__N__b919a28f_16_Normalization_cu_5c38458745unrolled_elementwise_kernel_for_multi_outputsILi2EZZZNS1_23batch_norm_update_statsERKNS_6TensorES5_S5_S5_dlENKUlvE_clEvENKUlvE0_clEvEUlffffE_St5arrayIPcLm6EE23TrivialOffsetCalculatorILi4EjESC_ILi2EjEEEviT0_T1_T2_T3_)
        .other          _ZN2at6native49_GLOBAL__N__b919a28f_16_Normalization_cu_5c38458745unrolled_elementwise_kernel_for_multi_outputsILi2EZZZNS1_23batch_norm_update_statsERKNS_6TensorES5_S5_S5_dlENKUlvE_clEvENKUlvE0_clEvEUlffffE_St5arrayIPcLm6EE23TrivialOffsetCalculatorILi4EjESC_ILi2EjEEEviT0_T1_T2_T3_,@"STO_CUDA_ENTRY STV_DEFAULT"
_ZN2at6native49_GLOBAL__N__b919a28f_16_Normalization_cu_5c38458745unrolled_elementwise_kernel_for_multi_outputsILi2EZZZNS1_23batch_norm_update_statsERKNS_6TensorES5_S5_S5_dlENKUlvE_clEvENKUlvE0_clEvEUlffffE_St5arrayIPcLm6EE23TrivialOffsetCalculatorILi4EjESC_ILi2EjEEEviT0_T1_T2_T3_:
        /* <DEDUP_REMOVED lines=120> */
.L_x_350:
[----:B-1----:R-:W-:Y:S05]  /*0780*/  BSYNC B0 ;  /* 0x0000000000007941 */ /* 0x002fea0003800000 */
.L_x_349:
[----:B------:R-:W-:Y:S01]  /*0790*/  MOV R8, c[0x0][0x16c] ;  /* 0x00005b0000087a02 */ /* 0x000fe20000000f00 */
[----:B--2---:R-:W-:Y:S01]  /*07a0*/  HFMA2.MMA R45, -RZ, RZ, 0, 0 ;  /* 0x00000000ff2d7435 */ /* 0x004fe200000001ff */
[----:B------:R-:W-:-:S03]  /*07b0*/  IADD3 R21, R3, 0x80, RZ ;  /* 0x0000008003157810 */ /* 0x000fc60007ffe0ff */
[----:B------:R-:W-:Y:S01]  /*07c0*/  FADD.FTZ R8, -R8, 1 ;  /* 0x3f80000008087421 */ /* 0x000fe20000010100 */
[----:B------:R-:W-:-:S03]  /*07d0*/  ISETP.GE.AND P0, PT, R21, R34, PT ;  /* 0x000000221500720c */ /* 0x000fc60003f06270 */
[----:B-----5:R-:W-:Y:S01]  /*07e0*/  @!P1 FMUL.FTZ R21, R8, R42 ;  /* 0x0000002a08159220 */ /* 0x020fe20000410000 */
[----:B------:R-:W-:Y:S09]  /*07f0*/  @P1 EXIT ;  /* 0x000000000000194d */ /* 0x000ff20003800000 */
[----:B------:R-:W-:Y:S01]  /*0800*/  LEA R0, R0, R3, 0xa ;  /* 0x0000000300007211 */ /* 0x000fe200078e50ff */
[----:B------:R-:W-:Y:S01]  /*0810*/  @!P1 FMUL.FTZ R41, R41, c[0x0][0x168] ;  /* 0x00005a0029299a20 */ /* 0x000fe20000410000 */
[----:B------:R-:W-:Y:S01]  /*0820*/  MOV R25, 0x4 ;  /* 0x0000000400197802 */ /* 0x000fe20000000f00 */
[----:B------:R-:W-:Y:S01]  /*0830*/  @!P1 FMUL.FTZ R20, R8, R43 ;  /* 0x0000002b08149220 */ /* 0x000fe20000410000 */
[----:B------:R-:W-:Y:S01]  /*0840*/  MOV R43, RZ ;  /* 0x000000ff002b7202 */ /* 0x000fe20000000f00 */
[----:B------:R-:W-:Y:S01]  /*0850*/  @!P1 FFMA.FTZ R45, R2, c[0x0][0x16c], R21 ;  /* 0x00005b00022d9a23 */ /* 0x000fe20000010015 */
[----:B------:R-:W-:Y:S01]  /*0860*/  IADD3 R2, R3, 0x100, RZ ;  /* 0x0000010003027810 */ /* 0x000fe20007ffe0ff */
[----:B------:R-:W-:-:S04]  /*0870*/  IMAD.WIDE.U32 R22, R0, R25, c[0x0][0x178] ;  /* 0x00005e0000167625 */ /* 0x000fc800078e0019 */
[----:B------:R-:W-:Y:S01]  /*0880*/  @!P1 FFMA.FTZ R39, R41, c[0x0][0x16c], R20 ;  /* 0x00005b0029279a23 */ /* 0x000fe20000010014 */
[----:B------:R0:W-:Y:S01]  /*0890*/  STG.E [R22.64], R45 ;  /* 0x0000002d16007986 */ /* 0x0001e2000c101904 */
[----:B------:R-:W-:Y:S01]  /*08a0*/  IMAD.WIDE.U32 R20, R0, R25, c[0x0][0x180] ;  /* 0x0000600000147625 */ /* 0x000fe200078e0019 */
[----:B------:R-:W-:-:S03]  /*08b0*/  MOV R41, RZ ;  /* 0x000000ff00297202 */ /* 0x000fc60000000f00 */
[----:B------:R-:W-:Y:S01]  /*08c0*/  @!P0 FMUL.FTZ R37, R37, c[0x0][0x168] ;  /* 0x00005a0025258a20 */ /* 0x000fe20000410000 */
[----:B------:R0:W-:Y:S01]  /*08d0*/  STG.E [R20.64], R39 ;  /* 0x0000002714007986 */ /* 0x0001e2000c101904 */
[C---:B------:R-:W-:Y:S02]  /*08e0*/  @!P0 FMUL.FTZ R38, R8.reuse, R38 ;  /* 0x0000002608268220 */ /* 0x040fe40000410000 */
[----:B------:R-:W-:Y:S01]  /*08f0*/  @!P0 FMUL.FTZ R40, R8, R40 ;  /* 0x0000002808288220 */ /* 0x000fe20000410000 */
[----:B------:R-:W-:Y:S06]  /*0900*/  @P0 EXIT ;  /* 0x000000000000094d */ /* 0x000fec0003800000 */
[-C--:B------:R-:W-:Y:S01]  /*0910*/  ISETP.GE.AND P1, PT, R2, R34.reuse, PT ;  /* 0x000000220200720c */ /* 0x080fe20003f26270 */
[----:B------:R-:W-:Y:S01]  /*0920*/  @!P0 FFMA.FTZ R41, R36, c[0x0][0x16c], R38 ;  /* 0x00005b0024298a23 */ /* 0x000fe20000010026 */
[----:B0-----:R-:W-:Y:S01]  /*0930*/  IADD3 R20, R0, 0x80, RZ ;  /* 0x0000008000147810 */ /* 0x001fe20007ffe0ff */
[----:B------:R-:W-:Y:S01]  /*0940*/  @!P0 FFMA.FTZ R43, R37, c[0x0][0x16c], R40 ;  /* 0x00005b00252b8a23 */ /* 0x000fe20000010028 */
[----:B------:R-:W-:Y:S02]  /*0950*/  IADD3 R37, R3, 0x180, RZ ;  /* 0x0000018003257810 */ /* 0x000fe40007ffe0ff */
[----:B------:R-:W-:Y:S01]  /*0960*/  MOV R39, RZ ;  /* 0x000000ff00277202 */ /* 0x000fe20000000f00 */
[----:B------:R-:W-:Y:S01]  /*0970*/  IMAD.WIDE.U32 R22, R20, R25, c[0x0][0x178] ;  /* 0x00005e0014167625 */ /* 0x000fe200078e0019 */
[----:B------:R-:W-:Y:S01]  /*0980*/  ISETP.GE.AND P0, PT, R37, R34, PT ;  /* 0x000000222500720c */ /* 0x000fe20003f06270 */
[----:B------:R-:W-:-:S02]  /*0990*/  HFMA2.MMA R37, -RZ, RZ, 0, 0 ;  /* 0x00000000ff257435 */ /* 0x000fc400000001ff */
[----:B------:R-:W-:Y:S01]  /*09a0*/  IMAD.WIDE.U32 R20, R20, R25, c[0x0][0x180] ;  /* 0x0000600014147625 */ /* 0x000fe200078e0019 */
[----:B------:R0:W-:Y:S03]  /*09b0*/  STG.E [R22.64], R41 ;  /* 0x0000002916007986 */ /* 0x0001e6000c101904 */
[----:B------:R-:W-:Y:S01]  /*09c0*/  @!P1 FMUL.FTZ R2, R8, R33 ;  /* 0x0000002108029220 */ /* 0x000fe20000410000 */
[----:B------:R0:W-:Y:S01]  /*09d0*/  STG.E [R20.64], R43 ;  /* 0x0000002b14007986 */ /* 0x0001e2000c101904 */
[----:B------:R-:W-:Y:S05]  /*09e0*/  @P1 EXIT ;  /* 0x000000000000194d */ /* 0x000fea0003800000 */
[----:B0-----:R-:W-:Y:S01]  /*09f0*/  IADD3 R20, R0, 0x100, RZ ;  /* 0x0000010000147810 */ /* 0x001fe20007ffe0ff */
[----:B------:R-:W-:Y:S01]  /*0a00*/  @!P1 FMUL.FTZ R32, R32, c[0x0][0x168] ;  /* 0x00005a0020209a20 */ /* 0x000fe20000410000 */
[----:B------:R-:W-:Y:S01]  /*0a10*/  MOV R33, RZ ;  /* 0x000000ff00217202 */ /* 0x000fe20000000f00 */
[----:B------:R-:W-:Y:S02]  /*0a20*/  @!P1 FMUL.FTZ R35, R8, R35 ;  /* 0x0000002308239220 */ /* 0x000fe40000410000 */
[----:B------:R-:W-:Y:S01]  /*0a30*/  @!P1 FFMA.FTZ R39, R27, c[0x0][0x16c], R2 ;  /* 0x00005b001b279a23 */ /* 0x000fe20000010002 */
[----:B------:R-:W-:Y:S01]  /*0a40*/  MOV R27, RZ ;  /* 0x000000ff001b7202 */ /* 0x000fe20000000f00 */
[----:B------:R-:W-:-:S04]  /*0a50*/  IMAD.WIDE.U32 R22, R20, R25, c[0x0][0x178] ;  /* 0x00005e0014167625 */ /* 0x000fc800078e0019 */
[----:B------:R-:W-:Y:S01]  /*0a60*/  @!P1 FFMA.FTZ R37, R32, c[0x0][0x16c], R35 ;  /* 0x00005b0020259a23 */ /* 0x000fe20000010023 */
[----:B------:R0:W-:Y:S01]  /*0a70*/  STG.E [R22.64], R39 ;  /* 0x0000002716007986 */ /* 0x0001e2000c101904 */
[----:B------:R-:W-:Y:S01]  /*0a80*/  IMAD.WIDE.U32 R20, R20, R25, c[0x0][0x180] ;  /* 0x0000600014147625 */ /* 0x000fe200078e0019 */
[----:B------:R-:W-:-:S03]  /*0a90*/  IADD3 R35, R3, 0x200, RZ ;  /* 0x0000020003237810 */ /* 0x000fc60007ffe0ff */
[----:B------:R-:W-:Y:S01]  /*0aa0*/  @!P0 FMUL.FTZ R2, R8, R19 ;  /* 0x0000001308028220 */ /* 0x000fe20000410000 */
[----:B------:R0:W-:Y:S01]  /*0ab0*/  STG.E [R20.64], R37 ;  /* 0x0000002514007986 */ /* 0x0001e2000c101904 */
[----:B------:R-:W-:Y:S02]  /*0ac0*/  @!P0 FMUL.FTZ R18, R18, c[0x0][0x168] ;  /* 0x00005a0012128a20 */ /* 0x000fe40000410000 */
[----:B------:R-:W-:Y:S01]  /*0ad0*/  @!P0 FMUL.FTZ R19, R8, R26 ;  /* 0x0000001a08138220 */ /* 0x000fe20000410000 */
[----:B------:R-:W-:Y:S06]  /*0ae0*/  @P0 EXIT ;  /* 0x000000000000094d */ /* 0x000fec0003800000 */
[-C--:B------:R-:W-:Y:S01]  /*0af0*/  ISETP.GE.AND P1, PT, R35, R34.reuse, PT ;  /* 0x000000222300720c */ /* 0x080fe20003f26270 */
[----:B------:R-:W-:Y:S01]  /*0b00*/  @!P0 FFMA.FTZ R33, R17, c[0x0][0x16c], R2 ;  /* 0x00005b0011218a23 */ /* 0x000fe20000010002 */
[----:B0-----:R-:W-:Y:S01]  /*0b10*/  IADD3 R22, R0, 0x180, RZ ;  /* 0x0000018000167810 */ /* 0x001fe20007ffe0ff */
[----:B------:R-:W-:Y:S01]  /*0b20*/  @!P0 FFMA.FTZ R27, R18, c[0x0][0x16c], R19 ;  /* 0x00005b00121b8a23 */ /* 0x000fe20000010013 */
[----:B------:R-:W-:Y:S01]  /*0b30*/  IADD3 R17, R3, 0x280, RZ ;  /* 0x0000028003117810 */ /* 0x000fe20007ffe0ff */
[----:B------:R-:W-:Y:S01]  /*0b40*/  HFMA2.MMA R23, -RZ, RZ, 0, 0 ;  /* 0x00000000ff177435 */ /* 0x000fe200000001ff */
[----:B------:R-:W-:Y:S01]  /*0b50*/  MOV R35, RZ ;  /* 0x000000ff00237202 */ /* 0x000fe20000000f00 */
[----:B------:R-:W-:Y:S01]  /*0b60*/  IMAD.WIDE.U32 R20, R22, R25, c[0x0][0x178] ;  /* 0x00005e0016147625 */ /* 0x000fe200078e0019 */
[----:B------:R-:W-:-:S03]  /*0b70*/  ISETP.GE.AND P0, PT, R17, R34, PT ;  /* 0x000000221100720c */ /* 0x000fc60003f06270 */
        /* <DEDUP_REMOVED lines=8> */
[----:B------:R-:W-:Y:S01]  /*0c00*/  @!P1 FMUL.FTZ R17, R8, R16 ;  /* 0x0000001008119220 */ /* 0x000fe20000410000 */
[----:B------:R-:W-:Y:S01]  /*0c10*/  IADD3 R21, R3, 0x300, RZ ;  /* 0x0000030003157810 */ /* 0x000fe20007ffe0ff */
[----:B------:R-:W-:Y:S01]  /*0c20*/  @!P1 FFMA.FTZ R35, R13, c[0x0][0x16c], R22 ;  /* 0x00005b000d239a23 */ /* 0x000fe20000010016 */
[----:B------:R-:W-:Y:S01]  /*0c30*/  MOV R13, RZ ;  /* 0x000000ff000d7202 */ /* 0x000fe20000000f00 */
[----:B------:R-:W-:-:S04]  /*0c40*/  IMAD.WIDE.U32 R14, R18, R25, c[0x0][0x178] ;  /* 0x00005e00120e7625 */ /* 0x000fc800078e0019 */
[----:B------:R-:W-:Y:S01]  /*0c50*/  @!P1 FFMA.FTZ R23, R2, c[0x0][0x16c], R17 ;  /* 0x00005b0002179a23 */ /* 0x000fe20000010011 */
[----:B------:R0:W-:Y:S01]  /*0c60*/  STG.E [R14.64], R35 ;  /* 0x000000230e007986 */ /* 0x0001e2000c101904 */
[----:B------:R-:W-:-:S04]  /*0c70*/  IMAD.WIDE.U32 R16, R18, R25, c[0x0][0x180] ;  /* 0x0000600012107625 */ /* 0x000fc800078e0019 */
[----:B------:R-:W-:Y:S01]  /*0c80*/  @!P0 FMUL.FTZ R2, R8, R11 ;  /* 0x0000000b08028220 */ /* 0x000fe20000410000 */
[----:B------:R0:W-:Y:S01]  /*0c90*/  STG.E [R16.64], R23 ;  /* 0x0000001710007986 */ /* 0x0001e2000c101904 */
[----:B------:R-:W-:Y:S02]  /*0ca0*/  @!P0 FMUL.FTZ R10, R10, c[0x0][0x168] ;  /* 0x00005a000a0a8a20 */ /* 0x000fe40000410000 */
[----:B------:R-:W-:Y:S01]  /*0cb0*/  @!P0 FMUL.FTZ R11, R8, R12 ;  /* 0x0000000c080b8220 */ /* 0x000fe20000410000 */
[----:B------:R-:W-:Y:S06]  /*0cc0*/  @P0 EXIT ;  /* 0x000000000000094d */ /* 0x000fec0003800000 */
[-C--:B------:R-:W-:Y:S01]  /*0cd0*/  ISETP.GE.AND P1, PT, R21, R34.reuse, PT ;  /* 0x000000221500720c */ /* 0x080fe20003f26270 */
[----:B------:R-:W-:Y:S01]  /*0ce0*/  @!P0 FFMA.FTZ R19, R9, c[0x0][0x16c], R2 ;  /* 0x00005b0009138a23 */ /* 0x000fe20000010002 */
[----:B------:R-:W-:Y:S01]  /*0cf0*/  IADD3 R12, R0, 0x280, RZ ;  /* 0x00000280000c7810 */ /* 0x000fe20007ffe0ff */
[----:B------:R-:W-:Y:S01]  /*0d00*/  @!P0 FFMA.FTZ R13, R10, c[0x0][0x16c], R11 ;  /* 0x00005b000a0d8a23 */ /* 0x000fe2000001000b */
[----:B------:R-:W-:Y:S02]  /*0d10*/  IADD3 R9, R3, 0x380, RZ ;  /* 0x0000038003097810 */ /* 0x000fe40007ffe0ff */
[----:B0-----:R-:W-:Y:S01]  /*0d20*/  MOV R15, RZ ;  /* 0x000000ff000f7202 */ /* 0x001fe20000000f00 */
[----:B------:R-:W-:Y:S01]  /*0d30*/  IMAD.WIDE.U32 R2, R12, R25, c[0x0][0x178] ;  /* 0x00005e000c027625 */ /* 0x000fe200078e0019 */
[----:B------:R-:W-:Y:S01]  /*0d40*/  ISETP.GE.AND P0, PT, R9, R34, PT ;  /* 0x000000220900720c */ /* 0x000fe20003f06270 */
[----:B------:R-:W-:-:S02]  /*0d50*/  HFMA2.MMA R9, -RZ, RZ, 0, 0 ;  /* 0x00000000ff097435 */ /* 0x000fc400000001ff */
[----:B------:R-:W-:Y:S01]  /*0d60*/  IMAD.WIDE.U32 R10, R12, R25, c[0x0][0x180] ;  /* 0x000060000c0a7625 */ /* 0x000fe200078e0019 */
[----:B------:R0:W-:Y:S03]  /*0d70*/  STG.E [R2.64], R19 ;  /* 0x0000001302007986 */ /* 0x0001e6000c101904 */
[----:B------:R-:W-:Y:S01]  /*0d80*/  @!P1 FMUL.FTZ R29, R29, c[0x0][0x168] ;  /* 0x00005a001d1d9a20 */ /* 0x000fe20000410000 */
[----:B------:R0:W-:Y:S01]  /*0d90*/  STG.E [R10.64], R13 ;  /* 0x0000000d0a007986 */ /* 0x0001e2000c101904 */
[C---:B------:R-:W-:Y:S02]  /*0da0*/  @!P1 FMUL.FTZ R17, R8.reuse, R30 ;  /* 0x0000001e08119220 */ /* 0x040fe40000410000 */
[----:B------:R-:W-:Y:S01]  /*0db0*/  @!P1 FMUL.FTZ R12, R8, R31 ;  /* 0x0000001f080c9220 */ /* 0x000fe20000410000 */
[----:B------:R-:W-:Y:S06]  /*0dc0*/  @P1 EXIT ;  /* 0x000000000000194d */ /* 0x000fec0003800000 */
[----:B0-----:R-:W-:Y:S01]  /*0dd0*/  IADD3 R10, R0, 0x300, RZ ;  /* 0x00000300000a7810 */ /* 0x001fe20007ffe0ff */
[----:B------:R-:W-:Y:S01]  /*0de0*/  @!P1 FFMA.FTZ R15, R28, c[0x0][0x16c], R17 ;  /* 0x00005b001c0f9a23 */ /* 0x000fe20000010011 */
[----:B------:R-:W-:Y:S01]  /*0df0*/  MOV R13, RZ ;  /* 0x000000ff000d7202 */ /* 0x000fe20000000f00 */
[----:B------:R-:W-:-:S02]  /*0e00*/  @!P1 FFMA.FTZ R9, R29, c[0x0][0x16c], R12 ;  /* 0x00005b001d099a23 */ /* 0x000fc4000001000c */
[----:B------:R-:W-:-:S04]  /*0e10*/  IMAD.WIDE.U32 R2, R10, R25, c[0x0][0x178] ;  /* 0x00005e000a027625 */ /* 0x000fc800078e0019 */
[----:B------:R-:W-:Y:S01]  /*0e20*/  IMAD.WIDE.U32 R10, R10, R25, c[0x0][0x180] ;  /* 0x000060000a0a7625 */ /* 0x000fe200078e0019 */
[----:B------:R0:W-:Y:S03]  /*0e30*/  STG.E [R2.64], R15 ;  /* 0x0000000f02007986 */ /* 0x0001e6000c101904 */
[C---:B------:R-:W-:Y:S01]  /*0e40*/  @!P0 FMUL.FTZ R17, R8.reuse, R6 ;  /* 0x0000000608118220 */ /* 0x040fe20000410000 */
[----:B------:R0:W-:Y:S01]  /*0e50*/  STG.E [R10.64], R9 ;  /* 0x000000090a007986 */ /* 0x0001e2000c101904 */
[----:B------:R-:W-:Y:S01]  /*0e60*/  @!P0 FMUL.FTZ R8, R8, R7 ;  /* 0x0000000708088220 */ /* 0x000fe20000410000 */
[----:B------:R-:W-:Y:S01]  /*0e70*/  MOV R7, RZ ;  /* 0x000000ff00077202 */ /* 0x000fe20000000f00 */
[----:B------:R-:W-:Y:S01]  /*0e80*/  @!P0 FMUL.FTZ R5, R5, c[0x0][0x168] ;  /* 0x00005a0005058a20 */ /* 0x000fe20000410000 */
[----:B------:R-:W-:Y:S06]  /*0e90*/  @P0 EXIT ;  /* 0x000000000000094d */ /* 0x000fec0003800000 */
[----:B------:R-:W-:Y:S01]  /*0ea0*/  IADD3 R0, R0, 0x380, RZ ;  /* 0x0000038000007810 */ /* 0x000fe20007ffe0ff */
[----:B------:R-:W-:-:S02]  /*0eb0*/  @!P0 FFMA.FTZ R13, R4, c[0x0][0x16c], R17 ;  /* 0x00005b00040d8a23 */ /* 0x000fc40000010011 */
[----:B------:R-:W-:Y:S02]  /*0ec0*/  @!P0 FFMA.FTZ R7, R5, c[0x0][0x16c], R8 ;  /* 0x00005b0005078a23 */ /* 0x000fe40000010008 */
[----:B0-----:R-:W-:-:S04]  /*0ed0*/  IMAD.WIDE.U32 R2, R0, R25, c[0x0][0x178] ;  /* 0x00005e0000027625 */ /* 0x001fc800078e0019 */
[----:B------:R-:W-:Y:S01]  /*0ee0*/  IMAD.WIDE.U32 R4, R0, R25, c[0x0][0x180] ;  /* 0x0000600000047625 */ /* 0x000fe200078e0019 */
[----:B------:R-:W-:Y:S04]  /*0ef0*/  STG.E [R2.64], R13 ;  /* 0x0000000d02007986 */ /* 0x000fe8000c101904 */
[----:B------:R-:W-:Y:S01]  /*0f00*/  STG.E [R4.64], R7 ;  /* 0x0000000704007986 */ /* 0x000fe2000c101904 */
[----:B------:R-:W-:Y:S05]  /*0f10*/  EXIT ;  /* 0x000000000000794d */ /* 0x000fea0003800000 */
.L_x_351:
        /* <DEDUP_REMOVED lines=14> */
.L_x_26605:


//--------------------- .text._ZN2at6native49_GLOBAL__N__b919a28f_16_Normalization_cu_5c38458745unrolled_elementwise_kernel_for_multi_outputsILi2EZZZNS1_23batch_norm_update_statsERKNS_6TensorES5_S5_S5_dlENKUlvE_clEvENKUlvE_clEvEUlddddE_St5arrayIPcLm6EE16OffsetCalculatorILi4EjLb0EESC_ILi2EjLb0EEEEviT0_T1_T2_T3_ --------------------------
	.section	.text._ZN2at6native49_GLOBAL__N__b919a28f_16_Normalization_cu_5c38458745unrolled_elementwise_kernel_for_multi_outputsILi2EZZZNS1_23batch_norm_update_statsERKNS_6TensorES5_S5_S5_dlENKUlvE_clEvENKUlvE_clEvEUlddddE_St5arrayIPcLm6EE16OffsetCalculatorILi4EjLb0EESC_ILi2EjLb0EEEEviT0_T1_T2_T3_,"ax",@progbits
	.sectioninfo	@"SHI_REGISTERS=78"
	.align	128
.text._ZN2at6native49_GLOBAL__N__b919a28f_16_Normalization_cu_5c38458745unrolled_elementwise_kernel_for_multi_outputsILi2EZZZNS1_23batch_norm_update_statsERKNS_6TensorES5_S5_S5_dlENKUlvE_clEvENKUlvE_clEvEUlddddE_St5arrayIPcLm6EE16OffsetCalculatorILi4EjLb0EESC_ILi2EjLb0EEEEviT0_T1_T2_T3_:
        .type           _ZN2at6native49_GLOBAL__N__b919a28f_16_Normalization_cu_5c38458745unrolled_elementwise_kernel_for_multi_outputsILi2EZZZNS1_23batch_norm_update_statsERKNS_6TensorES5_S5_S5_dlENKUlvE_clEvENKUlvE_clEvEUlddddE_St5arrayIPcLm6EE16OffsetCalculatorILi4EjLb0EESC_ILi2EjLb0EEEEviT0_T1_T2_T3_,@function
        .size           _ZN2at6native49_GLOBAL__N__b919a28f_16_Normalization_cu_5c38458745unrolled_elementwise_kernel_for_multi_outputsILi2EZZZNS1_23batch_norm_update_statsERKNS_6TensorES5_S5_S5_dlENKUlvE_clEvENKUlvE_clEvEUlddddE_St5arrayIPcLm6EE16OffsetCalculatorILi4EjLb0EESC_ILi2EjLb0EEEEviT0_T1_T2_T3_,(.L_x_26606 - _ZN2at6native49_GLOBAL__N__b919a28f_16_Normalization_cu_5c38458745unrolled_elementwise_kernel_for_multi_outputsILi2EZZZNS1_23batch_norm_update_statsERKNS_6TensorES5_S5_S5_dlENKUlvE_clEvENKUlvE_clEvEUlddddE_St5arrayIPcLm6EE16OffsetCalculatorILi4EjLb0EESC_ILi2EjLb0EEEEviT0_T1_T2_T3_)
        .other          _ZN2at6native49_GLOBAL__N__b919a28f_16_Normalization_cu_5c38458745unrolled_elementwise_kernel_for_multi_outputsILi2EZZZNS1_23batch_norm_update_statsERKNS_6TensorES5_S5_S5_dlENKUlvE_clEvENKUlvE_clEvEUlddddE_St5arrayIPcLm6EE16OffsetCalculatorILi4EjLb0EESC_ILi2EjLb0EEEEviT0_T1_T2_T3_,@"STO_CUDA_ENTRY STV_DEFAULT"
_ZN2at6native49_GLOBAL__N__b919a28f_16_Normalization_cu_5c38458745unrolled_elementwise_kernel_for_multi_outputsILi2EZZZNS1_23batch_norm_update_statsERKNS_6TensorES5_S5_S5_dlENKUlvE_clEvENKUlvE_clEvEUlddddE_St5arrayIPcLm6EE16OffsetCalculatorILi4EjLb0EESC_ILi2EjLb0EEEEviT0_T1_T2_T3_:
        /* <DEDUP_REMOVED lines=321> */
.L_x_354:
[----:B------:R-:W-:-:S05]  /*1410*/  MOV R6, 0x8 ;  /* 0x0000000800067802 */ /* 0x000fca0000000f00 */
        /* <DEDUP_REMOVED lines=9> */
[----:B------:R-:W-:-:S13]  /*14b0*/  ISETP.GE.AND P1, PT, R2, R7, PT ;  /* 0x000000070200720c */ /* 0x000fda0003f26270 */
        /* <DEDUP_REMOVED lines=280> */
.L_x_355:
[----:B------:R-:W-:-:S04]  /*2640*/  IMAD.WIDE.U32 R52, R53, R6, c[0x0][0x198] ;  /* 0x0000660035347625 */ /* 0x000fc800078e0006 */
[-C--:B------:R-:W-:Y:S02]  /*2650*/  IMAD.WIDE.U32 R54, R51, R6.reuse, c[0x0][0x1a0] ;  /* 0x0000680033367625 */ /* 0x080fe400078e0006 */
[----:B------:R-:W5:Y:S02]  /*2660*/  LDG.E.64 R52, [R52.64] ;  /* 0x0000000434347981 */ /* 0x000f64000c1e1b00 */
[-C--:B------:R-:W-:Y:S02]  /*2670*/  IMAD.WIDE.U32 R56, R3, R6.reuse, c[0x0][0x1a8] ;  /* 0x00006a0003387625 */ /* 0x080fe400078e0006 */
[----:B------:R-:W5:Y:S02]  /*2680*/  LDG.E.64 R54, [R54.64] ;  /* 0x0000000436367981 */ /* 0x000f64000c1e1b00 */
[----:B------:R-:W-:Y:S02]  /*2690*/  IMAD.WIDE.U32 R72, R73, R6, c[0x0][0x190] ;  /* 0x0000640049487625 */ /* 0x000fe400078e0006 */
[----:B------:R-:W5:Y:S04]  /*26a0*/  LDG.E.64 R56, [R56.64] ;  /* 0x0000000438387981 */ /* 0x000f68000c1e1b00 */
[----:B------:R0:W5:Y:S01]  /*26b0*/  LDG.E.64 R50, [R72.64] ;  /* 0x0000000448327981 */ /* 0x000162000c1e1b00 */
        /* <DEDUP_REMOVED lines=282> */
.L_x_356:
        /* <DEDUP_REMOVED lines=290> */
.L_x_357:
        /* <DEDUP_REMOVED lines=290> */
.L_x_358:
        /* <DEDUP_REMOVED lines=290> */
.L_x_359:
        /* <DEDUP_REMOVED lines=290> */
.L_x_360:
        /* <DEDUP_REMOVED lines=11> */
[----:B0-----:R-:W-:Y:S01]  /*8190*/  CS2R R4, SRZ ;  /* 0x0000000000047805 */ /* 0x001fe2000001ff00 */
        /* <DEDUP_REMOVED lines=276> */
.L_x_361:
[----:B------:R-:W-:-:S04]  /*92e0*/  IMAD.WIDE.U32 R66, R4, R6, c[0x0][0x198] ;  /* 0x0000660004427625 */ /* 0x000fc800078e0006 */
[-C--:B------:R-:W-:Y:S02]  /*92f0*/  IMAD.WIDE.U32 R68, R3, R6.reuse, c[0x0][0x1a0] ;  /* 0x0000680003447625 */ /* 0x080fe400078e0006 */
[----:B------:R-:W5:Y:S02]  /*9300*/  LDG.E.64 R66, [R66.64] ;  /* 0x0000000442427981 */ /* 0x000f64000c1e1b00 */
[-C--:B------:R-:W-:Y:S02]  /*9310*/  IMAD.WIDE.U32 R72, R5, R6.reuse, c[0x0][0x190] ;  /* 0x0000640005487625 */ /* 0x080fe400078e0006 */
[----:B------:R-:W5:Y:S02]  /*9320*/  LDG.E.64 R68, [R68.64] ;  /* 0x0000000444447981 */ /* 0x000f64000c1e1b00 */
[----:B------:R-:W-:Y:S02]  /*9330*/  IMAD.WIDE.U32 R2, R2, R6, c[0x0][0x1a8] ;  /* 0x00006a0002027625 */ /* 0x000fe400078e0006 */
[----:B------:R0:W5:Y:S04]  /*9340*/  LDG.E.64 R4, [R72.64] ;  /* 0x0000000448047981 */ /* 0x000168000c1e1b00 */
[----:B------:R0:W5:Y:S02]  /*9350*/  LDG.E.64 R70, [R2.64] ;  /* 0x0000000402467981 */ /* 0x000164000c1e1b00 */
.L_x_353:
[----:B0-----:R-:W-:Y:S05]  /*9360*/  BSYNC B0 ;  /* 0x0000000000007941 */ /* 0x001fea0003800000 */
.L_x_352:
[----:B------:R-:W-:Y:S02]  /*9370*/  MOV R72, c[0x0][0x170] ;  /* 0x00005c0000487a02 */ /* 0x000fe40000000f00 */
[----:B------:R-:W-:-:S02]  /*9380*/  MOV R73, c[0x0][0x174] ;  /* 0x00005d0000497a02 */ /* 0x000fc40000000f00 */
[C---:B------:R-:W-:Y:S02]  /*9390*/  IADD3 R0, R8.reuse, 0x80, RZ ;  /* 0x0000008008007810 */ /* 0x040fe40007ffe0ff */
[----:B------:R-:W-:Y:S02]  /*93a0*/  IADD3 R6, R8, 0x180, RZ ;  /* 0x0000018008067810 */ /* 0x000fe40007ffe0ff */
[----:B------:R-:W0:Y:S01]  /*93b0*/  DADD R72, -R72, 1 ;  /* 0x3ff0000048487429 */ /* 0x000e220000000100 */
[-C--:B------:R-:W-:Y:S02]  /*93c0*/  ISETP.GE.AND P0, PT, R0, R7.reuse, PT ;  /* 0x000000070000720c */ /* 0x080fe40003f06270 */
[----:B------:R-:W-:Y:S02]  /*93d0*/  ISETP.GE.AND P1, PT, R6, R7, PT ;  /* 0x000000070600720c */ /* 0x000fe40003f26270 */
[----:B------:R-:W-:Y:S01]  /*93e0*/  IADD3 R74, R8, 0x380, RZ ;  /* 0x00000380084a7810 */ /* 0x000fe20007ffe0ff */
[----:B0----5:R0:W1:-:S02]  /*93f0*/  @!P6 DMUL R2, R72, R62 ;  /* 0x0000003e4802e228 */ /* 0x0210440000000000 */
[----:B0-----:R-:W-:Y:S01]  /*9400*/  CS2R R62, SRZ ;  /* 0x00000000003e7805 */ /* 0x001fe2000001ff00 */
[----:B------:R-:W-:Y:S01]  /*9410*/  ISETP.GE.AND P5, PT, R74, R7, PT ;  /* 0x000000074a00720c */ /* 0x000fe20003fa6270 */
[----:B------:R-:W-:-:S04]  /*9420*/  @!P6 DMUL R64, R72, R64 ;  /* 0x000000404840e228 */ /* 0x000fc80000000000 */
[----:B-1----:R0:W-:Y:S02]  /*9430*/  @!P6 DFMA R62, R58, c[0x0][0x170], R2 ;  /* 0x00005c003a3eea2b */ /* 0x0021e40000000002 */
[----:B0-----:R-:W-:Y:S02]  /*9440*/  CS2R R58, SRZ ;  /* 0x00000000003a7805 */ /* 0x001fe4000001ff00 */
[----:B------:R0:W1:Y:S02]  /*9450*/  @!P6 DMUL R2, R60, c[0x0][0x168] ;  /* 0x00005a003c02ea28 */ /* 0x0000640000000000 */
[----:B0-----:R-:W-:Y:S02]  /*9460*/  CS2R R60, SRZ ;  /* 0x00000000003c7805 */ /* 0x001fe4000001ff00 */
[----:B------:R-:W0:-:S04]  /*9470*/  @!P0 DMUL R54, R72, R54 ;  /* 0x0000003648368228 */ /* 0x000e080000000000 */
[----:B------:R-:W-:-:S04]  /*9480*/  @!P0 DMUL R52, R52, c[0x0][0x168] ;  /* 0x00005a0034348a28 */ /* 0x000fc80000000000 */
[----:B------:R-:W2:-:S04]  /*9490*/  @!P0 DMUL R56, R72, R56 ;  /* 0x0000003848388228 */ /* 0x000e880000000000 */
[----:B-1----:R1:W-:Y:S02]  /*94a0*/  @!P6 DFMA R60, R2, c[0x0][0x170], R64 ;  /* 0x00005c00023cea2b */ /* 0x0023e40000000040 */
[----:B-1----:R-:W-:Y:S01]  /*94b0*/  P2R R2, PR, RZ, 0x1 ;  /* 0x00000001ff027803 */ /* 0x002fe20000000000 */
[----:B------:R-:W-:Y:S01]  /*94c0*/  CS2R R64, SRZ ;  /* 0x0000000000407805 */ /* 0x000fe2000001ff00 */
[C---:B------:R-:W-:Y:S01]  /*94d0*/  IADD3 R2, R8.reuse, 0x100, RZ ;  /* 0x0000010008027810 */ /* 0x040fe20007ffe0ff */
[----:B0-----:R0:W-:Y:S02]  /*94e0*/  @!P0 DFMA R58, R50, c[0x0][0x170], R54 ;  /* 0x00005c00323a8a2b */ /* 0x0011e40000000036 */
[----:B0-----:R-:W-:Y:S01]  /*94f0*/  CS2R R54, SRZ ;  /* 0x0000000000367805 */ /* 0x001fe2000001ff00 */
[----:B------:R-:W-:Y:S01]  /*9500*/  IADD3 R50, R8, 0x200, RZ ;  /* 0x0000020008327810 */ /* 0x000fe20007ffe0ff */
[----:B--2---:R0:W-:Y:S01]  /*9510*/  @!P0 DFMA R54, R52, c[0x0][0x170], R56 ;  /* 0x00005c0034368a2b */ /* 0x0041e20000000038 */
[----:B------:R-:W-:-:S02]  /*9520*/  ISETP.GE.AND P0, PT, R2, R7, PT ;  /* 0x000000070200720c */ /* 0x000fc40003f06270 */
[----:B0-----:R-:W-:Y:S01]  /*9530*/  IADD3 R52, R8, 0x280, RZ ;  /* 0x0000028008347810 */ /* 0x001fe20007ffe0ff */
[C---:B------:R-:W-:Y:S01]  /*9540*/  @!P1 DMUL R38, R72.reuse, R38 ;  /* 0x0000002648269228 */ /* 0x040fe20000000000 */
[-C--:B------:R-:W-:Y:S02]  /*9550*/  ISETP.GE.AND P2, PT, R50, R7.reuse, PT ;  /* 0x000000073200720c */ /* 0x080fe40003f46270 */
[----:B------:R-:W-:Y:S01]  /*9560*/  ISETP.GE.AND P3, PT, R52, R7, PT ;  /* 0x000000073400720c */ /* 0x000fe20003f66270 */
[----:B------:R-:W-:Y:S01]  /*9570*/  @!P1 DMUL R40, R72, R40 ;  /* 0x0000002848289228 */ /* 0x000fe20000000000 */
[----:B------:R-:W-:-:S03]  /*9580*/  IADD3 R56, R8, 0x300, RZ ;  /* 0x0000030008387810 */ /* 0x000fc60007ffe0ff */
[----:B------:R-:W-:Y:S01]  /*9590*/  @!P5 DMUL R68, R72, R68 ;  /* 0x000000444844d228 */ /* 0x000fe20000000000 */
[----:B------:R-:W-:-:S03]  /*95a0*/  ISETP.GE.AND P4, PT, R56, R7, PT ;  /* 0x000000073800720c */ /* 0x000fc60003f86270 */
[----:B------:R-:W0:-:S04]  /*95b0*/  @!P0 DMUL R46, R72, R46 ;  /* 0x0000002e482e8228 */ /* 0x000e080000000000 */
[----:B------:R-:W-:-:S04]  /*95c0*/  @!P0 DMUL R48, R72, R48 ;  /* 0x0000003048308228 */ /* 0x000fc80000000000 */
[----:B0-----:R0:W-:Y:S02]  /*95d0*/  @!P0 DFMA R64, R42, c[0x0][0x170], R46 ;  /* 0x00005c002a408a2b */ /* 0x0011e4000000002e */
[----:B0-----:R-:W-:Y:S02]  /*95e0*/  CS2R R42, SRZ ;  /* 0x00000000002a7805 */ /* 0x001fe4000001ff00 */
[----:B------:R0:W1:Y:S02]  /*95f0*/  @!P0 DMUL R46, R44, c[0x0][0x168] ;  /* 0x00005a002c2e8a28 */ /* 0x0000640000000000 */
[----:B0-----:R-:W-:Y:S02]  /*9600*/  CS2R R44, SRZ ;  /* 0x00000000002c7805 */ /* 0x001fe4000001ff00 */
[----:B------:R-:W-:-:S04]  /*9610*/  @!P2 DMUL R32, R72, R32 ;  /* 0x000000204820a228 */ /* 0x000fc80000000000 */
[----:B------:R-:W0:-:S04]  /*9620*/  @!P2 DMUL R28, R28, c[0x0][0x168] ;  /* 0x00005a001c1caa28 */ /* 0x000e080000000000 */
[----:B------:R-:W2:-:S04]  /*9630*/  @!P2 DMUL R30, R72, R30 ;  /* 0x0000001e481ea228 */ /* 0x000e880000000000 */
[----:B------:R-:W3:-:S04]  /*9640*/  @!P3 DMUL R22, R72, R22 ;  /* 0x000000164816b228 */ /* 0x000ec80000000000 */
[----:B------:R4:W-:Y:S02]  /*9650*/  @!P1 DFMA R44, R34, c[0x0][0x170], R38 ;  /* 0x00005c00222c9a2b */ /* 0x0009e40000000026 */
[----:B----4-:R-:W-:Y:S01]  /*9660*/  CS2R R34, SRZ ;  /* 0x0000000000227805 */ /* 0x010fe2000001ff00 */
[----:B------:R-:W-:Y:S01]  /*9670*/  CS2R R38, SRZ ;  /* 0x0000000000267805 */ /* 0x000fe2000001ff00 */
[----:B-1----:R-:W-:-:S04]  /*9680*/  @!P0 DFMA R42, R46, c[0x0][0x170], R48 ;  /* 0x00005c002e2a8a2b */ /* 0x002fc80000000030 */
[----:B------:R1:W-:Y:S02]  /*9690*/  @!P1 DMUL R46, R36, c[0x0][0x168] ;  /* 0x00005a00242e9a28 */ /* 0x0003e40000000000 */
[----:B-1----:R-:W-:Y:S02]  /*96a0*/  CS2R R36, SRZ ;  /* 0x0000000000247805 */ /* 0x002fe4000001ff00 */
[----:B0-----:R0:W-:Y:S02]  /*96b0*/  @!P2 DFMA R34, R28, c[0x0][0x170], R32 ;  /* 0x00005c001c22aa2b */ /* 0x0011e40000000020 */
[----:B0-----:R-:W-:Y:S02]  /*96c0*/  CS2R R28, SRZ ;  /* 0x00000000001c7805 */ /* 0x001fe4000001ff00 */
[----:B------:R-:W0:-:S04]  /*96d0*/  @!P4 DMUL R14, R72, R14 ;  /* 0x0000000e480ec228 */ /* 0x000e080000000000 */
[----:B--2---:R1:W-:Y:S02]  /*96e0*/  @!P2 DFMA R36, R26, c[0x0][0x170], R30 ;  /* 0x00005c001a24aa2b */ /* 0x0043e4000000001e */
[----:B-1----:R-:W-:Y:S02]  /*96f0*/  CS2R R26, SRZ ;  /* 0x00000000001a7805 */ /* 0x002fe4000001ff00 */
[----:B---3--:R-:W-:-:S04]  /*9700*/  @!P3 DFMA R28, R18, c[0x0][0x170], R22 ;  /* 0x00005c00121cba2b */ /* 0x008fc80000000016 */
[----:B------:R-:W-:-:S04]  /*9710*/  @!P3 DMUL R24, R72, R24 ;  /* 0x000000184818b228 */ /* 0x000fc80000000000 */
[----:B------:R-:W-:-:S04]  /*9720*/  @!P4 DMUL R16, R72, R16 ;  /* 0x000000104810c228 */ /* 0x000fc80000000000 */
[----:B------:R-:W-:-:S04]  /*9730*/  @!P5 DMUL R70, R72, R70 ;  /* 0x000000464846d228 */ /* 0x000fc80000000000 */
[----:B------:R1:W2:Y:S02]  /*9740*/  @!P3 DMUL R30, R20, c[0x0][0x168] ;  /* 0x00005a00141eba28 */ /* 0x0002a40000000000 */
[----:B-1----:R-:W-:Y:S02]  /*9750*/  CS2R R20, SRZ ;  /* 0x0000000000147805 */ /* 0x002fe4000001ff00 */
[----:B------:R1:W3:Y:S02]  /*9760*/  @!P4 DMUL R18, R12, c[0x0][0x168] ;  /* 0x00005a000c12ca28 */ /* 0x0002e40000000000 */
[----:B-1----:R-:W-:Y:S02]  /*9770*/  CS2R R12, SRZ ;  /* 0x00000000000c7805 */ /* 0x002fe4000001ff00 */
[----:B------:R-:W1:-:S04]  /*9780*/  @!P5 DMUL R66, R66, c[0x0][0x168] ;  /* 0x00005a004242da28 */ /* 0x000e480000000000 */
[----:B0-----:R0:W4:Y:S02]  /*9790*/  @!P4 DFMA R20, R10, c[0x0][0x170], R14 ;  /* 0x00005c000a14ca2b */ /* 0x001124000000000e */
[----:B0-----:R-:W-:Y:S01]  /*97a0*/  CS2R R14, SRZ ;  /* 0x00000000000e7805 */ /* 0x001fe2000001ff00 */
[----:B------:R-:W-:Y:S01]  /*97b0*/  CS2R R10, SRZ ;  /* 0x00000000000a7805 */ /* 0x000fe2000001ff00 */
[----:B------:R0:W0:-:S04]  /*97c0*/  @!P1 DFMA R38, R46, c[0x0][0x170], R40 ;  /* 0x00005c002e269a2b */ /* 0x0000080000000028 */
[----:B--2---:R2:W0:-:S04]  /*97d0*/  @!P3 DFMA R26, R30, c[0x0][0x170], R24 ;  /* 0x00005c001e1aba2b */ /* 0x0044080000000018 */
[----:B---3--:R2:W3:-:S04]  /*97e0*/  @!P4 DFMA R14, R18, c[0x0][0x170], R16 ;  /* 0x00005c00120eca2b */ /* 0x0084c80000000010 */
[----:B------:R2:W0:-:S04]  /*97f0*/  @!P5 DFMA R12, R4, c[0x0][0x170], R68 ;  /* 0x00005c00040cda2b */ /* 0x0004080000000044 */
[----:B-1----:R2:W1:Y:S01]  /*9800*/  @!P5 DFMA R10, R66, c[0x0][0x170], R70 ;  /* 0x00005c00420ada2b */ /* 0x0024620000000046 */
[----:B------:R-:W-:Y:S10]  /*9810*/  @P6 EXIT ;  /* 0x000000000000694d */ /* 0x000ff40003800000 */
[----:B0--34-:R-:W-:Y:S02]  /*9820*/  ISETP.NE.AND P6, PT, RZ, c[0x0][0x470], PT ;  /* 0x00011c00ff007a0c */ /* 0x019fe40003fc5270 */
[----:B--2---:R-:W-:Y:S02]  /*9830*/  MOV R16, RZ ;  /* 0x000000ff00107202 */ /* 0x004fe40000000f00 */
        /* <DEDUP_REMOVED lines=226> */
.L_x_362:
[----:B------:R-:W-:Y:S02]  /*a660*/  ISETP.GE.AND P6, PT, R0, R7, PT ;  /* 0x000000070000720c */ /* 0x000fe40003fc6270 */
[----:B------:R-:W-:-:S05]  /*a670*/  MOV R3, 0x8 ;  /* 0x0000000800037802 */ /* 0x000fca0000000f00 */
[----:B------:R-:W-:-:S04]  /*a680*/  IMAD.WIDE.U32 R16, R16, R3, c[0x0][0x180] ;  /* 0x0000600010107625 */ /* 0x000fc800078e0003 */
[----:B------:R-:W-:Y:S01]  /*a690*/  IMAD.WIDE.U32 R4, R4, R3, c[0x0][0x188] ;  /* 0x0000620004047625 */ /* 0x000fe200078e0003 */
[----:B------:R0:W-:Y:S04]  /*a6a0*/  STG.E.64 [R16.64], R62 ;  /* 0x0000003e10007986 */ /* 0x0001e8000c101b04 */
[----:B------:R0:W-:Y:S01]  /*a6b0*/  STG.E.64 [R4.64], R60 ;  /* 0x0000003c04007986 */ /* 0x0001e2000c101b04 */
        /* <DEDUP_REMOVED lines=229> */
.L_x_363:
        /* <DEDUP_REMOVED lines=233> */
.L_x_364:
[----:B------:R-:W-:-:S04]  /*c3a0*/  IMAD.WIDE.U32 R4, R4, R3, c[0x0][0x180] ;  /* 0x0000600004047625 */ /* 0x000fc800078e0003 */
[----:B------:R-:W-:Y:S01]  /*c3b0*/  IMAD.WIDE.U32 R16, R0, R3, c[0x0][0x188] ;  /* 0x0000620000107625 */ /* 0x000fe200078e0003 */
[----:B------:R0:W-:Y:S04]  /*c3c0*/  STG.E.64 [R4.64], R64 ;  /* 0x0000004004007986 */ /* 0x0001e8000c101b04 */
[----:B------:R0:W-:Y:S01]  /*c3d0*/  STG.E.64 [R16.64], R42 ;  /* 0x0000002a10007986 */ /* 0x0001e2000c101b04 */
[----:B------:R-:W-:Y:S05]  /*c3e0*/  @P1 EXIT ;  /* 0x000000000000194d */ /* 0x000fea0003800000 */
[----:B------:R-:W-:Y:S01]  /*c3f0*/  HFMA2.MMA R0, -RZ, RZ, 0, 0 ;  /* 0x00000000ff007435 */ /* 0x000fe200000001ff */
[----:B------:R-:W-:Y:S01]  /*c400*/  MOV R2, RZ ;  /* 0x000000ff00027202 */ /* 0x000fe20000000f00 */
[----:B------:R-:W-:Y:S05]  /*c410*/  @!P6 BRA `(.L_x_365) ;  /* 0x00000e000000e947 */ /* 0x000fea0003800000 */
[----:B------:R-:W-:Y:S02]  /*c420*/  LEA R7, R9, R6, 0xa ;  /* 0x0000000609077211 */ /* 0x000fe400078e50ff */
[----:B------:R-:W-:-:S02]  /*c430*/  MOV R6, RZ ;  /* 0x000000ff00067202 */ /* 0x000fc40000000f00 */
[----:B------:R-:W-:-:S03]  /*c440*/  MOV R8, c[0x0][0x470] ;  /* 0x00011c0000087a02 */ /* 0x000fc60000000f00 */
[----:B0-----:R-:W-:Y:S01]  /*c450*/  IMAD.HI.U32 R4, R7, c[0x0][0x478], R6 ;  /* 0x00011e0007047a27 */ /* 0x001fe200078e0006 */
        /* <DEDUP_REMOVED lines=220> */
.L_x_365:
[----:B0-----:R-:W-:-:S04]  /*d220*/  IMAD.WIDE.U32 R4, R2, R3, c[0x0][0x180] ;  /* 0x0000600002047625 */ /* 0x001fc800078e0003 */
[----:B------:R-:W-:Y:S01]  /*d230*/  IMAD.WIDE.U32 R6, R0, R3, c[0x0][0x188] ;  /* 0x0000620000067625 */ /* 0x000fe200078e0003 */
[----:B------:R0:W-:Y:S04]  /*d240*/  STG.E.64 [R4.64], R44 ;  /* 0x0000002c04007986 */ /* 0x0001e8000c101b04 */
[----:B------:R0:W-:Y:S01]  /*d250*/  STG.E.64 [R6.64], R38 ;  /* 0x0000002606007986 */ /* 0x0001e2000c101b04 */
[----:B------:R-:W-:Y:S05]  /*d260*/  @P2 EXIT ;  /* 0x000000000000294d */ /* 0x000fea0003800000 */
[----:B------:R-:W-:Y:S01]  /*d270*/  HFMA2.MMA R2, -RZ, RZ, 0, 0 ;  /* 0x00000000ff027435 */ /* 0x000fe200000001ff */
[----:B------:R-:W-:Y:S01]  /*d280*/  MOV R0, RZ ;  /* 0x000000ff00007202 */ /* 0x000fe20000000f00 */
[----:B------:R-:W-:Y:S08]  /*d290*/  @!P6 BRA `(.L_x_366) ;  /* 0x00000e000000e947 */ /* 0x000ff00003800000 */
        /* <DEDUP_REMOVED lines=224> */
.L_x_366:
[----:B0-----:R-:W-:-:S04]  /*e0a0*/  IMAD.WIDE.U32 R4, R2, R3, c[0x0][0x180] ;  /* 0x0000600002047625 */ /* 0x001fc800078e0003 */
        /* <DEDUP_REMOVED lines=231> */
.L_x_367:
        /* <DEDUP_REMOVED lines=232> */
.L_x_368:
        /* <DEDUP_REMOVED lines=232> */
.L_x_369:
[----:B0-----:R-:W-:-:S04]  /*10c20*/  IMAD.WIDE.U32 R4, R2, R3, c[0x0][0x180] ;  /* 0x0000600002047625 */ /* 0x001fc800078e0003 */
[----:B------:R-:W-:Y:S01]  /*10c30*/  IMAD.WIDE.U32 R2, R0, R3, c[0x0][0x188] ;  /* 0x0000620000027625 */ /* 0x000fe200078e0003 */
[----:B------:R-:W-:Y:S04]  /*10c40*/  STG.E.64 [R4.64], R12 ;  /* 0x0000000c04007986 */ /* 0x000fe8000c101b04 */
[----:B-1----:R-:W-:Y:S01]  /*10c50*/  STG.E.64 [R2.64], R10 ;  /* 0x0000000a02007986 */ /* 0x002fe2000c101b04 */
[----:B------:R-:W-:Y:S05]  /*10c60*/  EXIT ;  /* 0x000000000000794d */ /* 0x000fea0003800000 */
.L_x_370:
        /* <DEDUP_REMOVED lines=9> */
.L_x_26606:


//--------------------- .text._ZN2at6native49_GLOBAL__N__b919a28f_16_Normalization_cu_5c38458745unrolled_elementwise_kernel_for_multi_outputsILi2EZZZNS1_23batch_norm_update_statsERKNS_6TensorES5_S5_S5_dlENKUlvE_clEvENKUlvE_clEvEUlddddE_St5arrayIPcLm6EE23TrivialOffsetCalculatorILi4EjESC_ILi2EjEEEviT0_T1_T2_T3_ --------------------------
	.section	.text._ZN2at6native49_GLOBAL__N__b919a28f_16_Normalization_cu_5c38458745unrolled_elementwise_kernel_for_multi_outputsILi2EZZZNS1_23batch_norm_update_statsERKNS_6TensorES5_S5_S5_dlENKUlvE_clEvENKUlvE_clEvEUlddddE_St5arrayIPcLm6EE23TrivialOffsetCalculatorILi4EjESC_ILi2EjEEEviT0_T1_T2_T3_,"ax",@progbits
	.sectioninfo	@"SHI_REGISTERS=72"
	.align	128
.text._ZN2at6native49_GLOBAL__N__b919a28f_16_Normalization_cu_5c38458745unrolled_elementwise_kernel_for_multi_outputsILi2EZZZNS1_23batch_norm_update_statsERKNS_6TensorES5_S5_S5_dlENKUlvE_clEvENKUlvE_clEvEUlddddE_St5arrayIPcLm6EE23TrivialOffsetCalculatorILi4EjESC_ILi2EjEEEviT0_T1_T2_T3_:
        .type           _ZN2at6native49_GLOBAL__N__b919a28f_16_Normalization_cu_5c38458745unrolled_elementwise_kernel_for_multi_outputsILi2EZZZNS1_23batch_norm_update_statsERKNS_6TensorES5_S5_S5_dlENKUlvE_clEvENKUlvE_clEvEUlddddE_St5arrayIPcLm6EE23TrivialOffsetCalculatorILi4EjESC_ILi2EjEEEviT0_T1_T2_T3_,@function
        .size           _ZN2at6native49_GLOBAL__N__b919a28f_16_Normalization_cu_5c38458745unrolled_elementwise_kernel_for_multi_outputsILi2EZZZNS1_23batch_norm_update_statsERKNS_6TensorES5_S5_S5_dlENKUlvE_clEvENKUlvE_clEvEUlddddE_St5arrayIPcLm6EE23TrivialOffsetCalculatorILi4EjESC_ILi2EjEEEviT0_T1_T2_T3_,(.L_x_26607 - _ZN2at6native49_GLOBAL__N__b919a28f_16_Normalization_cu_5c38458745unrolled_elementwise_kernel_for_multi_outputsILi2EZZZNS1_23batch_norm_update_statsERKNS_6TensorES5_S5_S5_dlENKUlvE_clEvENKUlvE_clEvEUlddddE_St5arrayIPcLm6EE23TrivialOffsetCalculatorILi4EjESC_ILi2EjEEEviT0_T1_T2_T3_)
        .other          _ZN2at6native49_GLOBAL__N__b919a28f_16_Normalization_cu_5c38458745unrolled_elementwise_kernel_for_multi_outputsILi2EZZZNS1_23batch_norm_update_statsERKNS_6TensorES5_S5_S5_dlENKUlvE_clEvENKUlvE_clEvEUlddddE_St5arrayIPcLm6EE23TrivialOffsetCalculatorILi4EjESC_ILi2EjEEEviT0_T1_T2_T3_,@"STO_CUDA_ENTRY STV_DEFAULT"
_ZN2at6native49_GLOBAL__N__b919a28f_16_Normalization_cu_5c38458745unrolled_elementwise_kernel_for_multi_outputsILi2EZZZNS1_23batch_norm_update_statsERKNS_6TensorES5_S5_S5_dlENKUlvE_clEvENKUlvE_clEvEUlddddE_St5arrayIPcLm6EE23TrivialOffsetCalculatorILi4EjESC_ILi2EjEEEviT0_T1_T2_T3_:
[----:B------:R-:W-:Y:S02]  /*0000*/  MOV R1, c[0x0][0x28] ;  /* 0x00000a0000017a02 */ /* 0x000fe40000000f00 */
        /* <DEDUP_REMOVED lines=41> */
[----:B------:R-:W-:Y:S01]  /*02a0*/  MOV R3, UR8 ;  /* 0x0000000800037c02 */ /* 0x000fe20008000f00 */
[----:B------:R-:W-:Y:S01]  /*02b0*/  IMAD.MOV.U32 R65, RZ, RZ, 0x8 ;  /* 0x00000008ff417424 */ /* 0x000fe200078e00ff */
[----:B------:R-:W-:Y:S02]  /*02c0*/  IADD3 R2, R0, 0x80, RZ ;  /* 0x0000008000027810 */ /* 0x000fe40007ffe0ff */
[----:B------:R-:W-:Y:S02]  /*02d0*/  LEA R64, R3, R0, 0xa ;  /* 0x0000000003407211 */ /* 0x000fe400078e50ff */
[----:B------:R-:W-:-:S03]  /*02e0*/  ISETP.GE.AND P0, PT, R2, UR4, PT ;  /* 0x0000000402007c0c */ /* 0x000fc6000bf06270 */
        /* <DEDUP_REMOVED lines=8> */
[----:B------:R-:W-:Y:S05]  /*0370*/  @P0 BRA `(.L_x_372) ;  /* 0x0000050000000947 */ /* 0x000fea0003800000 */
[----:B------:R-:W-:Y:S02]  /*0380*/  IADD3 R52, R0, 0x100, RZ ;  /* 0x0000010000347810 */ /* 0x000fe40007ffe0ff */
[----:B------:R-:W-:-:S02]  /*0390*/  IADD3 R58, R64, 0x80, RZ ;  /* 0x00000080403a7810 */ /* 0x000fc40007ffe0ff */
        /* <DEDUP_REMOVED lines=58> */
[----:B------:R-:W-:-:S04]  /*0740*/  IADD3 R12, R0, 0x380, RZ ;  /* 0x00000380000c7810 */ /* 0x000fc80007ffe0ff */
[----:B------:R-:W-:-:S13]  /*0750*/  ISETP.GE.AND P0, PT, R12, UR4, PT ;  /* 0x000000040c007c0c */ /* 0x000fda000bf06270 */
[----:B------:R-:W-:-:S05]  /*0760*/  @!P0 IADD3 R12, R64, 0x380, RZ ;  /* 0x00000380400c8810 */ /* 0x000fca0007ffe0ff */
[----:B------:R-:W-:Y:S01]  /*0770*/  @!P0 IMAD.WIDE.U32 R66, R12, R65, c[0x0][0x198] ;  /* 0x000066000c428625 */ /* 0x000fe200078e0041 */
[----:B------:R-:W-:-:S03]  /*0780*/  IADD3 R64, R64, 0x300, RZ ;  /* 0x0000030040407810 */ /* 0x000fc60007ffe0ff */
[-C--:B------:R-:W-:Y:S01]  /*0790*/  @!P0 IMAD.WIDE.U32 R18, R12, R65.reuse, c[0x0][0x190] ;  /* 0x000064000c128625 */ /* 0x080fe200078e0041 */
[----:B------:R0:W5:Y:S03]  /*07a0*/  @!P0 LDG.E.64 R6, [R66.64] ;  /* 0x0000000642068981 */ /* 0x000166000c1e1b00 */
[CC--:B------:R-:W-:Y:S01]  /*07b0*/  IMAD.WIDE.U32 R14, R64.reuse, R65.reuse, c[0x0][0x198] ;  /* 0x00006600400e7625 */ /* 0x0c0fe200078e0041 */
[----:B------:R1:W5:Y:S03]  /*07c0*/  @!P0 LDG.E.64 R4, [R18.64] ;  /* 0x0000000612048981 */ /* 0x000366000c1e1b00 */
[-C--:B------:R-:W-:Y:S02]  /*07d0*/  IMAD.WIDE.U32 R16, R64, R65.reuse, c[0x0][0x1a0] ;  /* 0x0000680040107625 */ /* 0x080fe400078e0041 */
[----:B------:R-:W5:Y:S02]  /*07e0*/  LDG.E.64 R14, [R14.64] ;  /* 0x000000060e0e7981 */ /* 0x000f64000c1e1b00 */
[----:B0-----:R-:W-:-:S02]  /*07f0*/  @!P0 IMAD.WIDE.U32 R66, R12, R65, c[0x0][0x1a0] ;  /* 0x000068000c428625 */ /* 0x001fc400078e0041 */
[----:B------:R-:W5:Y:S02]  /*0800*/  LDG.E.64 R16, [R16.64] ;  /* 0x0000000610107981 */ /* 0x000f64000c1e1b00 */
[-C--:B------:R-:W-:Y:S02]  /*0810*/  @!P0 IMAD.WIDE.U32 R12, R12, R65.reuse, c[0x0][0x1a8] ;  /* 0x00006a000c0c8625 */ /* 0x080fe400078e0041 */
[----:B------:R0:W5:Y:S02]  /*0820*/  @!P0 LDG.E.64 R8, [R66.64] ;  /* 0x0000000642088981 */ /* 0x000164000c1e1b00 */
[CC--:B-1----:R-:W-:Y:S02]  /*0830*/  IMAD.WIDE.U32 R18, R64.reuse, R65.reuse, c[0x0][0x1a8] ;  /* 0x00006a0040127625 */ /* 0x0c2fe400078e0041 */
[----:B------:R1:W5:Y:S04]  /*0840*/  @!P0 LDG.E.64 R10, [R12.64] ;  /* 0x000000060c0a8981 */ /* 0x000368000c1e1b00 */
[----:B------:R-:W5:Y:S01]  /*0850*/  LDG.E.64 R18, [R18.64] ;  /* 0x0000000612127981 */ /* 0x000f62000c1e1b00 */
[----:B-1----:R-:W-:-:S06]  /*0860*/  IMAD.WIDE.U32 R12, R64, R65, c[0x0][0x190] ;  /* 0x00006400400c7625 */ /* 0x002fcc00078e0041 */
[----:B------:R-:W5:Y:S02]  /*0870*/  LDG.E.64 R12, [R12.64] ;  /* 0x000000060c0c7981 */ /* 0x000f64000c1e1b00 */
.L_x_372:
[----:B0-----:R-:W-:Y:S05]  /*0880*/  BSYNC B0 ;  /* 0x0000000000007941 */ /* 0x001fea0003800000 */
.L_x_371:
[----:B------:R-:W-:Y:S01]  /*0890*/  IMAD.MOV.U32 R64, RZ, RZ, c[0x0][0x170] ;  /* 0x00005c00ff407624 */ /* 0x000fe200078e00ff */
[----:B------:R-:W-:Y:S01]  /*08a0*/  MOV R65, c[0x0][0x174] ;  /* 0x00005d0000417a02 */ /* 0x000fe20000000f00 */
[----:B-----5:R-:W-:Y:S01]  /*08b0*/  @!P6 DMUL R60, R60, c[0x0][0x168] ;  /* 0x00005a003c3cea28 */ /* 0x020fe20000000000 */
[----:B------:R-:W-:-:S04]  /*08c0*/  CS2R R66, SRZ ;  /* 0x0000000000427805 */ /* 0x000fc8000001ff00 */
[----:B------:R-:W0:-:S06]  /*08d0*/  DADD R64, -R64, 1 ;  /* 0x3ff0000040407429 */ /* 0x000e0c0000000100 */
[----:B0-----:R-:W0:-:S04]  /*08e0*/  @!P6 DMUL R68, R64, R68 ;  /* 0x000000444044e228 */ /* 0x001e080000000000 */
[----:B------:R-:W1:-:S04]  /*08f0*/  @!P6 DMUL R62, R64, R62 ;  /* 0x0000003e403ee228 */ /* 0x000e480000000000 */
[----:B0-----:R0:W-:Y:S02]  /*0900*/  @!P6 DFMA R66, R2, c[0x0][0x170], R68 ;  /* 0x00005c000242ea2b */ /* 0x0011e40000000044 */
[----:B0-----:R-:W-:Y:S02]  /*0910*/  CS2R R2, SRZ ;  /* 0x0000000000027805 */ /* 0x001fe4000001ff00 */
[----:B-1----:R0:W-:Y:S02]  /*0920*/  @!P6 DFMA R2, R60, c[0x0][0x170], R62 ;  /* 0x00005c003c02ea2b */ /* 0x0021e4000000003e */
[----:B0-----:R-:W-:-:S04]  /*0930*/  IADD3 R60, R0, 0x80, RZ ;  /* 0x00000080003c7810 */ /* 0x001fc80007ffe0ff */
[----:B------:R-:W-:-:S04]  /*0940*/  ISETP.GE.AND P0, PT, R60, UR4, PT ;  /* 0x000000043c007c0c */ /* 0x000fc8000bf06270 */
[----:B------:R-:W-:-:S09]  /*0950*/  P2R R60, PR, RZ, 0x1 ;  /* 0x00000001ff3c7803 */ /* 0x000fd20000000000 */
[----:B------:R0:W1:Y:S02]  /*0960*/  @!P0 DMUL R62, R64, R56 ;  /* 0x00000038403e8228 */ /* 0x0000640000000000 */
[----:B0-----:R-:W-:Y:S02]  /*0970*/  CS2R R56, SRZ ;  /* 0x0000000000387805 */ /* 0x001fe4000001ff00 */
[----:B------:R-:W-:-:S04]  /*0980*/  @!P0 DMUL R54, R54, c[0x0][0x168] ;  /* 0x00005a0036368a28 */ /* 0x000fc80000000000 */
[----:B------:R-:W0:-:S04]  /*0990*/  @!P0 DMUL R58, R64, R58 ;  /* 0x0000003a403a8228 */ /* 0x000e080000000000 */
[----:B-1----:R1:W2:Y:S02]  /*09a0*/  @!P0 DFMA R56, R52, c[0x0][0x170], R62 ;  /* 0x00005c0034388a2b */ /* 0x0022a4000000003e */
[----:B-1----:R-:W-:Y:S02]  /*09b0*/  CS2R R52, SRZ ;  /* 0x0000000000347805 */ /* 0x002fe4000001ff00 */
[----:B0-----:R0:W1:Y:S02]  /*09c0*/  @!P0 DFMA R52, R54, c[0x0][0x170], R58 ;  /* 0x00005c0036348a2b */ /* 0x001064000000003a */
[C---:B0-----:R-:W-:Y:S02]  /*09d0*/  IADD3 R54, R0.reuse, 0x100, RZ ;  /* 0x0000010000367810 */ /* 0x041fe40007ffe0ff */
[----:B------:R-:W-:Y:S02]  /*09e0*/  IADD3 R55, R0, 0x180, RZ ;  /* 0x0000018000377810 */ /* 0x000fe40007ffe0ff */
[----:B------:R-:W-:-:S02]  /*09f0*/  ISETP.GE.AND P0, PT, R54, UR4, PT ;  /* 0x0000000436007c0c */ /* 0x000fc4000bf06270 */
[----:B------:R-:W-:Y:S02]  /*0a00*/  ISETP.GE.AND P1, PT, R55, UR4, PT ;  /* 0x0000000437007c0c */ /* 0x000fe4000bf26270 */
[C---:B------:R-:W-:Y:S02]  /*0a10*/  IADD3 R54, R0.reuse, 0x200, RZ ;  /* 0x0000020000367810 */ /* 0x040fe40007ffe0ff */
[----:B------:R-:W-:Y:S02]  /*0a20*/  IADD3 R55, R0, 0x280, RZ ;  /* 0x0000028000377810 */ /* 0x000fe40007ffe0ff */
[----:B------:R-:W-:Y:S02]  /*0a30*/  ISETP.GE.AND P2, PT, R54, UR4, PT ;  /* 0x0000000436007c0c */ /* 0x000fe4000bf46270 */
[----:B------:R-:W-:Y:S02]  /*0a40*/  ISETP.GE.AND P3, PT, R55, UR4, PT ;  /* 0x0000000437007c0c */ /* 0x000fe4000bf66270 */
[----:B------:R-:W-:-:S02]  /*0a50*/  IADD3 R54, R0, 0x300, RZ ;  /* 0x0000030000367810 */ /* 0x000fc40007ffe0ff */
[----:B------:R-:W-:Y:S02]  /*0a60*/  IADD3 R55, R0, 0x380, RZ ;  /* 0x0000038000377810 */ /* 0x000fe40007ffe0ff */
[----:B------:R-:W-:Y:S02]  /*0a70*/  ISETP.GE.AND P4, PT, R54, UR4, PT ;  /* 0x0000000436007c0c */ /* 0x000fe4000bf86270 */
[----:B------:R-:W-:Y:S01]  /*0a80*/  ISETP.GE.AND P5, PT, R55, UR4, PT ;  /* 0x0000000437007c0c */ /* 0x000fe2000bfa6270 */
[----:B------:R-:W-:-:S12]  /*0a90*/  @P6 EXIT ;  /* 0x000000000000694d */ /* 0x000fd80003800000 */
[----:B-12---:R-:W-:Y:S01]  /*0aa0*/  IMAD.U32 R55, RZ, RZ, UR8 ;  /* 0x00000008ff377e24 */ /* 0x006fe2000f8e00ff */
[----:B------:R-:W-:Y:S01]  /*0ab0*/  ISETP.NE.AND P6, PT, R60, RZ, PT ;  /* 0x000000ff3c00720c */ /* 0x000fe20003fc5270 */
[----:B------:R0:W1:-:S03]  /*0ac0*/  @!P0 DMUL R48, R64, R48 ;  /* 0x0000003040308228 */ /* 0x0000460000000000 */
[----:B------:R-:W-:Y:S01]  /*0ad0*/  LEA R55, R55, R0, 0xa ;  /* 0x0000000037377211 */ /* 0x000fe200078e50ff */
[----:B------:R0:W2:Y:S01]  /*0ae0*/  @!P0 DMUL R50, R64, R50 ;  /* 0x0000003240328228 */ /* 0x0000a20000000000 */
[----:B------:R-:W-:-:S03]  /*0af0*/  MOV R0, 0x8 ;  /* 0x0000000800007802 */ /* 0x000fc60000000f00 */
[C---:B------:R0:W3:Y:S02]  /*0b00*/  @!P1 DMUL R40, R64.reuse, R40 ;  /* 0x0000002840289228 */ /* 0x0400e40000000000 */
[CC--:B------:R-:W-:Y:S02]  /*0b10*/  IMAD.WIDE.U32 R58, R55.reuse, R0.reuse, c[0x0][0x180] ;  /* 0x00006000373a7625 */ /* 0x0c0fe400078e0000 */
[C---:B------:R0:W4:Y:S02]  /*0b20*/  @!P1 DMUL R42, R64.reuse, R42 ;  /* 0x0000002a402a9228 */ /* 0x0401240000000000 */
[----:B------:R-:W-:Y:S01]  /*0b30*/  IMAD.WIDE.U32 R60, R55, R0, c[0x0][0x188] ;  /* 0x00006200373c7625 */ /* 0x000fe200078e0000 */
[----:B------:R0:W-:Y:S01]  /*0b40*/  STG.E.64 [R58.64], R66 ;  /* 0x000000423a007986 */ /* 0x0001e2000c101b06 */
[----:B------:R0:W0:-:S03]  /*0b50*/  @!P2 DMUL R32, R64, R32 ;  /* 0x000000204020a228 */ /* 0x0000060000000000 */
[----:B------:R0:W-:Y:S01]  /*0b60*/  STG.E.64 [R60.64], R2 ;  /* 0x000000023c007986 */ /* 0x0001e2000c101b06 */
[----:B------:R0:W0:-:S04]  /*0b70*/  @!P2 DMUL R34, R64, R34 ;  /* 0x000000224022a228 */ /* 0x0000080000000000 */
[----:B------:R0:W0:-:S04]  /*0b80*/  @!P3 DMUL R24, R64, R24 ;  /* 0x000000184018b228 */ /* 0x0000080000000000 */
[----:B------:R0:W0:-:S04]  /*0b90*/  @!P3 DMUL R26, R64, R26 ;  /* 0x0000001a401ab228 */ /* 0x0000080000000000 */
[----:B------:R0:W0:-:S04]  /*0ba0*/  @!P4 DMUL R16, R64, R16 ;  /* 0x000000104010c228 */ /* 0x0000080000000000 */
[----:B------:R0:W0:-:S04]  /*0bb0*/  @!P4 DMUL R18, R64, R18 ;  /* 0x000000124012c228 */ /* 0x0000080000000000 */
[----:B------:R0:W0:Y:S01]  /*0bc0*/  @!P5 DMUL R8, R64, R8 ;  /* 0x000000084008d228 */ /* 0x0000220000000000 */
[----:B------:R-:W-:Y:S10]  /*0bd0*/  @P6 EXIT ;  /* 0x000000000000694d */ /* 0x000ff40003800000 */
[----:B01234-:R-:W-:Y:S01]  /*0be0*/  IADD3 R61, R55, 0x80, RZ ;  /* 0x00000080373d7810 */ /* 0x01ffe20007ffe0ff */
[----:B------:R-:W-:Y:S01]  /*0bf0*/  CS2R R2, SRZ ;  /* 0x0000000000027805 */ /* 0x000fe2000001ff00 */
[----:B------:R-:W0:-:S03]  /*0c00*/  @!P5 DMUL R10, R64, R10 ;  /* 0x0000000a400ad228 */ /* 0x000e060000000000 */
[----:B------:R-:W-:Y:S01]  /*0c10*/  IMAD.WIDE.U32 R58, R61, R0, c[0x0][0x180] ;  /* 0x000060003d3a7625 */ /* 0x000fe200078e0000 */
[----:B------:R-:W1:-:S03]  /*0c20*/  @!P0 DMUL R46, R46, c[0x0][0x168] ;  /* 0x00005a002e2e8a28 */ /* 0x000e460000000000 */
[----:B------:R-:W-:Y:S01]  /*0c30*/  IMAD.WIDE.U32 R60, R61, R0, c[0x0][0x188] ;  /* 0x000062003d3c7625 */ /* 0x000fe200078e0000 */
[----:B------:R2:W-:Y:S01]  /*0c40*/  STG.E.64 [R58.64], R56 ;  /* 0x000000383a007986 */ /* 0x0005e2000c101b06 */
[----:B------:R3:W4:Y:S02]  /*0c50*/  @!P0 DFMA R2, R44, c[0x0][0x170], R48 ;  /* 0x00005c002c028a2b */ /* 0x0007240000000030 */
[----:B---3--:R-:W-:Y:S01]  /*0c60*/  CS2R R48, SRZ ;  /* 0x0000000000307805 */ /* 0x008fe2000001ff00 */
[----:B------:R2:W-:Y:S01]  /*0c70*/  STG.E.64 [R60.64], R52 ;  /* 0x000000343c007986 */ /* 0x0005e2000c101b06 */
[----:B------:R-:W-:Y:S07]  /*0c80*/  @P0 EXIT ;  /* 0x000000000000094d */ /* 0x000fee0003800000 */
[----:B012-4-:R-:W-:Y:S01]  /*0c90*/  IADD3 R53, R55, 0x100, RZ ;  /* 0x0000010037357810 */ /* 0x017fe20007ffe0ff */
[----:B------:R0:W1:Y:S01]  /*0ca0*/  @!P0 DFMA R48, R46, c[0x0][0x170], R50 ;  /* 0x00005c002e308a2b */ /* 0x0000620000000032 */
[----:B------:R-:W-:-:S03]  /*0cb0*/  CS2R R44, SRZ ;  /* 0x00000000002c7805 */ /* 0x000fc6000001ff00 */
[----:B0-----:R-:W-:Y:S01]  /*0cc0*/  IMAD.WIDE.U32 R46, R53, R0, c[0x0][0x180] ;  /* 0x00006000352e7625 */ /* 0x001fe200078e0000 */
[----:B------:R-:W0:-:S03]  /*0cd0*/  @!P1 DMUL R38, R38, c[0x0][0x168] ;  /* 0x00005a0026269a28 */ /* 0x000e060000000000 */
[----:B------:R-:W-:Y:S01]  /*0ce0*/  IMAD.WIDE.U32 R50, R53, R0, c[0x0][0x188] ;  /* 0x0000620035327625 */ /* 0x000fe200078e0000 */
[----:B------:R2:W-:Y:S01]  /*0cf0*/  STG.E.64 [R46.64], R2 ;  /* 0x000000022e007986 */ /* 0x0005e2000c101b06 */
[----:B------:R3:W4:Y:S02]  /*0d00*/  @!P1 DFMA R44, R36, c[0x0][0x170], R40 ;  /* 0x00005c00242c9a2b */ /* 0x0007240000000028 */
[----:B---3--:R-:W-:Y:S01]  /*0d10*/  CS2R R36, SRZ ;  /* 0x0000000000247805 */ /* 0x008fe2000001ff00 */
[----:B-1----:R2:W-:Y:S01]  /*0d20*/  STG.E.64 [R50.64], R48 ;  /* 0x0000003032007986 */ /* 0x0025e2000c101b06 */
[----:B------:R-:W-:Y:S07]  /*0d30*/  @P1 EXIT ;  /* 0x000000000000194d */ /* 0x000fee0003800000 */
[----:B0-2-4-:R-:W-:Y:S01]  /*0d40*/  IADD3 R3, R55, 0x180, RZ ;  /* 0x0000018037037810 */ /* 0x015fe20007ffe0ff */
[----:B------:R0:W1:Y:S01]  /*0d50*/  @!P1 DFMA R36, R38, c[0x0][0x170], R42 ;  /* 0x00005c0026249a2b */ /* 0x000062000000002a */
[----:B------:R-:W-:-:S03]  /*0d60*/  CS2R R40, SRZ ;  /* 0x0000000000287805 */ /* 0x000fc6000001ff00 */
[----:B0-----:R-:W-:Y:S01]  /*0d70*/  IMAD.WIDE.U32 R38, R3, R0, c[0x0][0x180] ;  /* 0x0000600003267625 */ /* 0x001fe200078e0000 */
[----:B------:R0:W2:-:S03]  /*0d80*/  @!P2 DFMA R40, R28, c[0x0][0x170], R32 ;  /* 0x00005c001c28aa2b */ /* 0x0000860000000020 */
[----:B------:R-:W-:Y:S01]  /*0d90*/  IMAD.WIDE.U32 R42, R3, R0, c[0x0][0x188] ;  /* 0x00006200032a7625 */ /* 0x000fe200078e0000 */
[----:B------:R0:W-:Y:S01]  /*0da0*/  STG.E.64 [R38.64], R44 ;  /* 0x0000002c26007986 */ /* 0x0001e2000c101b06 */
[----:B------:R-:W3:Y:S01]  /*0db0*/  @!P2 DMUL R30, R30, c[0x0][0x168] ;  /* 0x00005a001e1eaa28 */ /* 0x000ee20000000000 */
[----:B------:R-:W-:Y:S02]  /*0dc0*/  CS2R R2, SRZ ;  /* 0x0000000000027805 */ /* 0x000fe4000001ff00 */
[----:B-1----:R0:W-:Y:S01]  /*0dd0*/  STG.E.64 [R42.64], R36 ;  /* 0x000000242a007986 */ /* 0x0021e2000c101b06 */
[----:B------:R-:W-:Y:S07]  /*0de0*/  @P2 EXIT ;  /* 0x000000000000294d */ /* 0x000fee0003800000 */
[----:B0-23--:R-:W-:Y:S01]  /*0df0*/  IADD3 R33, R55, 0x200, RZ ;  /* 0x0000020037217810 */ /* 0x00dfe20007ffe0ff */
        /* <DEDUP_REMOVED lines=32> */
[----:B0---4-:R-:W-:Y:S01]  /*1000*/  IADD3 R55, R55, 0x380, RZ ;  /* 0x0000038037377810 */ /* 0x011fe20007ffe0ff */
[----:B------:R0:W1:-:S04]  /*1010*/  @!P5 DFMA R4, R6, c[0x0][0x170], R10 ;  /* 0x00005c000604da2b */ /* 0x000048000000000a */
[----:B--2---:R-:W-:-:S04]  /*1020*/  IMAD.WIDE.U32 R2, R55, R0, c[0x0][0x180] ;  /* 0x0000600037027625 */ /* 0x004fc800078e0000 */
[----:B0-----:R-:W-:Y:S01]  /*1030*/  IMAD.WIDE.U32 R6, R55, R0, c[0x0][0x188] ;  /* 0x0000620037067625 */ /* 0x001fe200078e0000 */
[----:B------:R-:W-:Y:S04]  /*1040*/  STG.E.64 [R2.64], R12 ;  /* 0x0000000c02007986 */ /* 0x000fe8000c101b06 */
[----:B-1----:R-:W-:Y:S01]  /*1050*/  STG.E.64 [R6.64], R4 ;  /* 0x0000000406007986 */ /* 0x002fe2000c101b06 */
[----:B------:R-:W-:Y:S05]  /*1060*/  EXIT ;  /* 0x000000000000794d */ /* 0x000fea0003800000 */
.L_x_373:
        /* <DEDUP_REMOVED lines=9> */
.L_x_26607:


//--------------------- .text._ZN2at6native32batch_norm_backward_elemt_kernelIN3c108BFloat16ES3_flEEvNS_27GenericPackedTensorAccessorIT_Lm3ENS_16DefaultPtrTraitsET2_EES8_NS4_IT1_Lm1ES6_S7_EESA_NS4_IT0_Lm1ES6_S7_EESA_SA_S8_PKii --------------------------
	.section	.text._ZN2at6native32batch_norm_backward_elemt_kernelIN3c108BFloat16ES3_flEEvNS_27GenericPackedTensorAccessorIT_Lm3ENS_16DefaultPtrTraitsET2_EES8_NS4_IT1_Lm1ES6_S7_EESA_NS4_IT0_Lm1ES6_S7_EESA_SA_S8_PKii,"ax",@progbits
	.sectioninfo	@"SHI_REGISTERS=32"
	.align	128
        .global         _ZN2at6native32batch_norm_backward_elemt_kernelIN3c108BFloat16ES3_flEEvNS_27GenericPackedTensorAccessorIT_Lm3ENS_16DefaultPtrTraitsET2_EES8_NS4_IT1_Lm1ES6_S7_EESA_NS4_IT0_Lm1ES6_S7_EESA_SA_S8_PKii
        .type           _ZN2at6native32batch_norm_backward_elemt_kernelIN3c108BFloat16ES3_flEEvNS_27GenericPackedTensorAccessorIT_Lm3ENS_16DefaultPtrTraitsET2_EES8_NS4_IT1_Lm1ES6_S7_EESA_NS4_IT0_Lm1ES6_S7_EESA_SA_S8_PKii,@function
        .size           _ZN2at6native32batch_norm_backward_elemt_kernelIN3c108BFloat16ES3_flEEvNS_27GenericPackedTensorAccessorIT_Lm3ENS_16DefaultPtrTraitsET2_EES8_NS4_IT1_Lm1ES6_S7_EESA_NS4_IT0_Lm1ES6_S7_EESA_SA_S8_PKii,(.L_x_26688 - _ZN2at6native32batch_norm_backward_elemt_kernelIN3c108BFloat16ES3_flEEvNS_27GenericPackedTensorAccessorIT_Lm3ENS_16DefaultPtrTraitsET2_EES8_NS4_IT1_Lm1ES6_S7_EESA_NS4_IT0_Lm1ES6_S7_EESA_SA_S8_PKii)
        .other          _ZN2at6native32batch_norm_backward_elemt_kernelIN3c108BFloat16ES3_flEEvNS_27GenericPackedTensorAccessorIT_Lm3ENS_16DefaultPtrTraitsET2_EES8_NS4_IT1_Lm1ES6_S7_EESA_NS4_IT0_Lm1ES6_S7_EESA_SA_S8_PKii,@"STO_CUDA_ENTRY STV_DEFAULT"
_ZN2at6native32batch_norm_backward_elemt_kernelIN3c108BFloat16ES3_flEEvNS_27GenericPackedTensorAccessorIT_Lm3ENS_16DefaultPtrTraitsET2_EES8_NS4_IT1_Lm1ES6_S7_EESA_NS4_IT0_Lm1ES6_S7_EESA_SA_S8_PKii:
.text._ZN2at6native32batch_norm_backward_elemt_kernelIN3c108BFloat16ES3_flEEvNS_27GenericPackedTensorAccessorIT_Lm3ENS_16DefaultPtrTraitsET2_EES8_NS4_IT1_Lm1ES6_S7_EESA_NS4_IT0_Lm1ES6_S7_EESA_SA_S8_PKii:
[----:B------:R-:W-:Y:S02]  /*0000*/  IMAD.MOV.U32 R1, RZ, RZ, c[0x0][0x28] ;  /* 0x00000a00ff017624 */ /* 0x000fe400078e00ff */
[----:B------:R-:W-:Y:S01]  /*0010*/  IMAD.MOV.U32 R0, RZ, RZ, c[0x0][0x288] ;  /* 0x0000a200ff007624 */ /* 0x000fe200078e00ff */
[----:B------:R-:W-:Y:S01]  /*0020*/  ULDC.64 UR14, c[0x0][0x118] ;  /* 0x00004600000e7ab9 */ /* 0x000fe20000000a00 */
[----:B------:R-:W-:-:S03]  /*0030*/  IMAD.MOV.U32 R12, RZ, RZ, RZ ;  /* 0x000000ffff0c7224 */ /* 0x000fc600078e00ff */
[----:B------:R-:W-:-:S13]  /*0040*/  ISETP.GE.AND P0, PT, R0, 0x1, PT ;  /* 0x000000010000780c */ /* 0x000fda0003f06270 */
[----:B------:R-:W-:Y:S05]  /*0050*/  @!P0 BRA `(.L_x_374) ;  /* 0x000008b000008947 */ /* 0x000fea0003800000 */
[C---:B------:R-:W-:Y:S01]  /*0060*/  IADD3 R2, R0.reuse, -0x1, RZ ;  /* 0xffffffff00027810 */ /* 0x040fe20007ffe0ff */
[----:B------:R-:W-:Y:S01]  /*0070*/  UMOV UR4, URZ ;  /* 0x0000003f00047c82 */ /* 0x000fe20008000000 */
[----:B------:R-:W-:Y:S01]  /*0080*/  LOP3.LUT R0, R0, 0x3, RZ, 0xc0, !PT ;  /* 0x0000000300007812 */ /* 0x000fe200078ec0ff */
[----:B------:R-:W-:Y:S01]  /*0090*/  CS2R R4, SRZ ;  /* 0x0000000000047805 */ /* 0x000fe2000001ff00 */
[----:B------:R-:W-:-:S13]  /*00a0*/  ISETP.GE.U32.AND P0, PT, R2, 0x3, PT ;  /* 0x000000030200780c */ /* 0x000fda0003f06070 */
[----:B------:R-:W-:Y:S05]  /*00b0*/  @!P0 BRA `(.L_x_375) ;  /* 0x0000075000008947 */ /* 0x000fea0003800000 */
[----:B------:R-:W-:Y:S01]  /*00c0*/  IADD3 R6, -R0, c[0x0][0x288], RZ ;  /* 0x0000a20000067a10 */ /* 0x000fe20007ffe1ff */
[----:B------:R-:W-:Y:S01]  /*00d0*/  UMOV UR4, URZ ;  /* 0x0000003f00047c82 */ /* 0x000fe20008000000 */
[----:B------:R-:W-:Y:S01]  /*00e0*/  CS2R R4, SRZ ;  /* 0x0000000000047805 */ /* 0x000fe2000001ff00 */
[----:B------:R-:W-:Y:S01]  /*00f0*/  IMAD.MOV.U32 R2, RZ, RZ, c[0x0][0x280] ;  /* 0x0000a000ff027624 */ /* 0x000fe200078e00ff */
[----:B------:R-:W-:Y:S01]  /*0100*/  ISETP.GT.AND P0, PT, R6, RZ, PT ;  /* 0x000000ff0600720c */ /* 0x000fe20003f04270 */
[----:B------:R-:W-:-:S12]  /*0110*/  IMAD.MOV.U32 R3, RZ, RZ, c[0x0][0x284] ;  /* 0x0000a100ff037624 */ /* 0x000fd800078e00ff */
[----:B------:R-:W-:Y:S05]  /*0120*/  @!P0 BRA `(.L_x_376) ;  /* 0x000005b000008947 */ /* 0x000fea0003800000 */
[----:B------:R-:W-:Y:S02]  /*0130*/  ISETP.GT.AND P1, PT, R6, 0xc, PT ;  /* 0x0000000c0600780c */ /* 0x000fe40003f24270 */
[----:B------:R-:W-:-:S11]  /*0140*/  PLOP3.LUT P0, PT, PT, PT, PT, 0x80, 0x0 ;  /* 0x000000000000781c */ /* 0x000fd60003f0f070 */
[----:B------:R-:W-:Y:S05]  /*0150*/  @!P1 BRA `(.L_x_377) ;  /* 0x0000037000009947 */ /* 0x000fea0003800000 */
[----:B------:R-:W-:Y:S02]  /*0160*/  PLOP3.LUT P0, PT, PT, PT, PT, 0x8, 0x0 ;  /* 0x000000000000781c */ /* 0x000fe40003f0e170 */
.L_x_378:
[----:B------:R0:W2:Y:S04]  /*0170*/  LDG.E.CONSTANT R19, [R2.64] ;  /* 0x0000000e02137981 */ /* 0x0000a8000c1e9900 */
[----:B------:R0:W2:Y:S04]  /*0180*/  LDG.E.CONSTANT R20, [R2.64+0x4] ;  /* 0x0000040e02147981 */ /* 0x0000a8000c1e9900 */
[----:B------:R0:W3:Y:S04]  /*0190*/  LDG.E.CONSTANT R21, [R2.64+0x8] ;  /* 0x0000080e02157981 */ /* 0x0000e8000c1e9900 */
[----:B------:R0:W3:Y:S04]  /*01a0*/  LDG.E.CONSTANT R22, [R2.64+0xc] ;  /* 0x00000c0e02167981 */ /* 0x0000e8000c1e9900 */
[----:B------:R0:W4:Y:S04]  /*01b0*/  LDG.E.CONSTANT R18, [R2.64+0x10] ;  /* 0x0000100e02127981 */ /* 0x000128000c1e9900 */
[----:B------:R0:W4:Y:S04]  /*01c0*/  LDG.E.CONSTANT R17, [R2.64+0x14] ;  /* 0x0000140e02117981 */ /* 0x000128000c1e9900 */
[----:B------:R0:W5:Y:S04]  /*01d0*/  LDG.E.CONSTANT R16, [R2.64+0x18] ;  /* 0x0000180e02107981 */ /* 0x000168000c1e9900 */
        /* <DEDUP_REMOVED lines=8> */
[----:B------:R0:W5:Y:S01]  /*0260*/  LDG.E.CONSTANT R8, [R2.64+0x3c] ;  /* 0x00003c0e02087981 */ /* 0x000162000c1e9900 */
[----:B------:R-:W-:Y:S01]  /*0270*/  IADD3 R6, R6, -0x10, RZ ;  /* 0xfffffff006067810 */ /* 0x000fe20007ffe0ff */
[----:B------:R-:W-:Y:S01]  /*0280*/  UIADD3 UR4, UR4, 0x10, URZ ;  /* 0x0000001004047890 */ /* 0x000fe2000fffe03f */
[----:B0-----:R-:W-:-:S05]  /*0290*/  IADD3 R2, P4, R2, 0x40, RZ ;  /* 0x0000004002027810 */ /* 0x001fca0007f9e0ff */
[----:B------:R-:W-:Y:S01]  /*02a0*/  IMAD.X R3, RZ, RZ, R3, P4 ;  /* 0x000000ffff037224 */ /* 0x000fe200020e0603 */
[--C-:B--2---:R-:W-:Y:S02]  /*02b0*/  IADD3 R23, P1, P2, R20, R4, R19.reuse ;  /* 0x0000000414177210 */ /* 0x104fe40007a3e013 */
[----:B------:R-:W-:Y:S02]  /*02c0*/  SHF.R.S32.HI R4, RZ, 0x1f, R19 ;  /* 0x0000001fff047819 */ /* 0x000fe40000011413 */
[----:B------:R-:W-:-:S04]  /*02d0*/  SHF.R.S32.HI R20, RZ, 0x1f, R20 ;  /* 0x0000001fff147819 */ /* 0x000fc80000011414 */
[----:B------:R-:W-:Y:S02]  /*02e0*/  IADD3.X R20, R20, R5, R4, P1, P2 ;  /* 0x0000000514147210 */ /* 0x000fe40000fe4404 */
[--C-:B---3--:R-:W-:Y:S02]  /*02f0*/  IADD3 R4, P1, P2, R22, R23, R21.reuse ;  /* 0x0000001716047210 */ /* 0x108fe40007a3e015 */
[----:B------:R-:W-:Y:S02]  /*0300*/  SHF.R.S32.HI R21, RZ, 0x1f, R21 ;  /* 0x0000001fff157819 */ /* 0x000fe40000011415 */
[----:B------:R-:W-:-:S04]  /*0310*/  SHF.R.S32.HI R22, RZ, 0x1f, R22 ;  /* 0x0000001fff167819 */ /* 0x000fc80000011416 */
[----:B------:R-:W-:Y:S02]  /*0320*/  IADD3.X R21, R22, R20, R21, P1, P2 ;  /* 0x0000001416157210 */ /* 0x000fe40000fe4415 */
[--C-:B----4-:R-:W-:Y:S02]  /*0330*/  IADD3 R4, P1, P2, R17, R4, R18.reuse ;  /* 0x0000000411047210 */ /* 0x110fe40007a3e012 */
[----:B------:R-:W-:Y:S02]  /*0340*/  SHF.R.S32.HI R18, RZ, 0x1f, R18 ;  /* 0x0000001fff127819 */ /* 0x000fe40000011412 */
[----:B------:R-:W-:-:S04]  /*0350*/  SHF.R.S32.HI R17, RZ, 0x1f, R17 ;  /* 0x0000001fff117819 */ /* 0x000fc80000011411 */
[----:B------:R-:W-:Y:S02]  /*0360*/  IADD3.X R17, R17, R21, R18, P1, P2 ;  /* 0x0000001511117210 */ /* 0x000fe40000fe4412 */
[--C-:B-----5:R-:W-:Y:S02]  /*0370*/  IADD3 R4, P1, P2, R15, R4, R16.reuse ;  /* 0x000000040f047210 */ /* 0x120fe40007a3e010 */
[----:B------:R-:W-:Y:S02]  /*0380*/  SHF.R.S32.HI R16, RZ, 0x1f, R16 ;  /* 0x0000001fff107819 */ /* 0x000fe40000011410 */
[----:B------:R-:W-:-:S04]  /*0390*/  SHF.R.S32.HI R15, RZ, 0x1f, R15 ;  /* 0x0000001fff0f7819 */ /* 0x000fc8000001140f */
[----:B------:R-:W-:Y:S02]  /*03a0*/  IADD3.X R15, R15, R17, R16, P1, P2 ;  /* 0x000000110f0f7210 */ /* 0x000fe40000fe4410 */
[--C-:B------:R-:W-:Y:S02]  /*03b0*/  IADD3 R4, P1, P2, R14, R4, R13.reuse ;  /* 0x000000040e047210 */ /* 0x100fe40007a3e00d */
[----:B------:R-:W-:Y:S02]  /*03c0*/  SHF.R.S32.HI R13, RZ, 0x1f, R13 ;  /* 0x0000001fff0d7819 */ /* 0x000fe4000001140d */
[----:B------:R-:W-:-:S04]  /*03d0*/  SHF.R.S32.HI R14, RZ, 0x1f, R14 ;  /* 0x0000001fff0e7819 */ /* 0x000fc8000001140e */
[----:B------:R-:W-:Y:S02]  /*03e0*/  IADD3.X R13, R14, R15, R13, P1, P2 ;  /* 0x0000000f0e0d7210 */ /* 0x000fe40000fe440d */
[--C-:B------:R-:W-:Y:S02]  /*03f0*/  IADD3 R4, P1, P2, R12, R4, R11.reuse ;  /* 0x000000040c047210 */ /* 0x100fe40007a3e00b */
[----:B------:R-:W-:Y:S02]  /*0400*/  SHF.R.S32.HI R11, RZ, 0x1f, R11 ;  /* 0x0000001fff0b7819 */ /* 0x000fe4000001140b */
[----:B------:R-:W-:Y:S02]  /*0410*/  SHF.R.S32.HI R12, RZ, 0x1f, R12 ;  /* 0x0000001fff0c7819 */ /* 0x000fe4000001140c */
[----:B------:R-:W-:Y:S02]  /*0420*/  SHF.R.S32.HI R5, RZ, 0x1f, R7 ;  /* 0x0000001fff057819 */ /* 0x000fe40000011407 */
[----:B------:R-:W-:-:S02]  /*0430*/  IADD3.X R11, R12, R13, R11, P1, P2 ;  /* 0x0000000d0c0b7210 */ /* 0x000fc40000fe440b */
[--C-:B------:R-:W-:Y:S02]  /*0440*/  IADD3 R4, P1, P2, R9, R4, R10.reuse ;  /* 0x0000000409047210 */ /* 0x100fe40007a3e00a */
[----:B------:R-:W-:Y:S02]  /*0450*/  SHF.R.S32.HI R10, RZ, 0x1f, R10 ;  /* 0x0000001fff0a7819 */ /* 0x000fe4000001140a */
[----:B------:R-:W-:-:S04]  /*0460*/  SHF.R.S32.HI R9, RZ, 0x1f, R9 ;  /* 0x0000001fff097819 */ /* 0x000fc80000011409 */
[----:B------:R-:W-:Y:S02]  /*0470*/  IADD3.X R9, R9, R11, R10, P1, P2 ;  /* 0x0000000b09097210 */ /* 0x000fe40000fe440a */
[----:B------:R-:W-:Y:S02]  /*0480*/  ISETP.GT.AND P1, PT, R6, 0xc, PT ;  /* 0x0000000c0600780c */ /* 0x000fe40003f24270 */
[----:B------:R-:W-:Y:S02]  /*0490*/  IADD3 R4, P2, P3, R8, R4, R7 ;  /* 0x0000000408047210 */ /* 0x000fe40007b5e007 */
[----:B------:R-:W-:-:S04]  /*04a0*/  SHF.R.S32.HI R8, RZ, 0x1f, R8 ;  /* 0x0000001fff087819 */ /* 0x000fc80000011408 */
[----:B------:R-:W-:-:S05]  /*04b0*/  IADD3.X R5, R8, R9, R5, P2, P3 ;  /* 0x0000000908057210 */ /* 0x000fca00017e6405 */
[----:B------:R-:W-:Y:S05]  /*04c0*/  @P1 BRA `(.L_x_378) ;  /* 0xfffffca000001947 */ /* 0x000fea000383ffff */
.L_x_377:
[----:B------:R-:W-:-:S13]  /*04d0*/  ISETP.GT.AND P1, PT, R6, 0x4, PT ;  /* 0x000000040600780c */ /* 0x000fda0003f24270 */
[----:B------:R-:W-:Y:S05]  /*04e0*/  @!P1 BRA `(.L_x_379) ;  /* 0x000001d000009947 */ /* 0x000fea0003800000 */
[----:B------:R0:W2:Y:S04]  /*04f0*/  LDG.E.CONSTANT R7, [R2.64] ;  /* 0x0000000e02077981 */ /* 0x0000a8000c1e9900 */
[----:B------:R0:W2:Y:S04]  /*0500*/  LDG.E.CONSTANT R8, [R2.64+0x4] ;  /* 0x0000040e02087981 */ /* 0x0000a8000c1e9900 */
[----:B------:R0:W3:Y:S04]  /*0510*/  LDG.E.CONSTANT R9, [R2.64+0x8] ;  /* 0x0000080e02097981 */ /* 0x0000e8000c1e9900 */
[----:B------:R0:W3:Y:S04]  /*0520*/  LDG.E.CONSTANT R10, [R2.64+0xc] ;  /* 0x00000c0e020a7981 */ /* 0x0000e8000c1e9900 */
[----:B------:R0:W4:Y:S04]  /*0530*/  LDG.E.CONSTANT R11, [R2.64+0x10] ;  /* 0x0000100e020b7981 */ /* 0x000128000c1e9900 */
[----:B------:R0:W4:Y:S04]  /*0540*/  LDG.E.CONSTANT R12, [R2.64+0x14] ;  /* 0x0000140e020c7981 */ /* 0x000128000c1e9900 */
        /* <DEDUP_REMOVED lines=16> */
[----:B------:R-:W-:Y:S02]  /*0650*/  SHF.R.S32.HI R12, RZ, 0x1f, R12 ;  /* 0x0000001fff0c7819 */ /* 0x000fe4000001140c */
[----:B-----5:R-:W-:Y:S02]  /*0660*/  SHF.R.S32.HI R5, RZ, 0x1f, R13 ;  /* 0x0000001fff057819 */ /* 0x020fe4000001140d */
[----:B------:R-:W-:-:S02]  /*0670*/  IADD3.X R11, R12, R9, R11, P0, P1 ;  /* 0x000000090c0b7210 */ /* 0x000fc400007e240b */
[----:B------:R-:W-:Y:S02]  /*0680*/  IADD3 R4, P1, P2, R14, R4, R13 ;  /* 0x000000040e047210 */ /* 0x000fe40007a3e00d */
[----:B------:R-:W-:Y:S02]  /*0690*/  SHF.R.S32.HI R14, RZ, 0x1f, R14 ;  /* 0x0000001fff0e7819 */ /* 0x000fe4000001140e */
[----:B------:R-:W-:Y:S02]  /*06a0*/  PLOP3.LUT P0, PT, PT, PT, PT, 0x8, 0x0 ;  /* 0x000000000000781c */ /* 0x000fe40003f0e170 */
[----:B------:R-:W-:Y:S02]  /*06b0*/  IADD3.X R5, R14, R11, R5, P1, P2 ;  /* 0x0000000b0e057210 */ /* 0x000fe40000fe4405 */
.L_x_379:
[----:B------:R-:W-:-:S13]  /*06c0*/  ISETP.NE.OR P0, PT, R6, RZ, P0 ;  /* 0x000000ff0600720c */ /* 0x000fda0000705670 */
[----:B------:R-:W-:Y:S05]  /*06d0*/  @!P0 BRA `(.L_x_375) ;  /* 0x0000013000008947 */ /* 0x000fea0003800000 */
.L_x_376:
[----:B------:R-:W2:Y:S04]  /*06e0*/  LDG.E.CONSTANT R7, [R2.64] ;  /* 0x0000000e02077981 */ /* 0x000ea8000c1e9900 */
[----:B------:R-:W2:Y:S04]  /*06f0*/  LDG.E.CONSTANT R8, [R2.64+0x4] ;  /* 0x0000040e02087981 */ /* 0x000ea8000c1e9900 */
[----:B------:R-:W3:Y:S04]  /*0700*/  LDG.E.CONSTANT R10, [R2.64+0x8] ;  /* 0x0000080e020a7981 */ /* 0x000ee8000c1e9900 */
[----:B------:R-:W3:Y:S01]  /*0710*/  LDG.E.CONSTANT R11, [R2.64+0xc] ;  /* 0x00000c0e020b7981 */ /* 0x000ee2000c1e9900 */
[----:B------:R-:W-:Y:S01]  /*0720*/  IADD3 R6, R6, -0x4, RZ ;  /* 0xfffffffc06067810 */ /* 0x000fe20007ffe0ff */
[----:B------:R-:W-:Y:S01]  /*0730*/  UIADD3 UR4, UR4, 0x4, URZ ;  /* 0x0000000404047890 */ /* 0x000fe2000fffe03f */
[----:B--2---:R-:W-:-:S02]  /*0740*/  IADD3 R9, P0, P1, R8, R4, R7 ;  /* 0x0000000408097210 */ /* 0x004fc4000791e007 */
[----:B------:R-:W-:Y:S02]  /*0750*/  SHF.R.S32.HI R4, RZ, 0x1f, R7 ;  /* 0x0000001fff047819 */ /* 0x000fe40000011407 */
[----:B------:R-:W-:-:S04]  /*0760*/  SHF.R.S32.HI R8, RZ, 0x1f, R8 ;  /* 0x0000001fff087819 */ /* 0x000fc80000011408 */
[----:B------:R-:W-:Y:S02]  /*0770*/  IADD3.X R5, R8, R5, R4, P0, P1 ;  /* 0x0000000508057210 */ /* 0x000fe400007e2404 */
[----:B------:R-:W-:Y:S02]  /*0780*/  ISETP.NE.AND P0, PT, R6, RZ, PT ;  /* 0x000000ff0600720c */ /* 0x000fe40003f05270 */
[----:B------:R-:W-:Y:S02]  /*0790*/  IADD3 R7, P1, R2, 0x10, RZ ;  /* 0x0000001002077810 */ /* 0x000fe40007f3e0ff */
[--C-:B---3--:R-:W-:Y:S02]  /*07a0*/  IADD3 R4, P2, P3, R11, R9, R10.reuse ;  /* 0x000000090b047210 */ /* 0x108fe40007b5e00a */
[----:B------:R-:W-:Y:S01]  /*07b0*/  SHF.R.S32.HI R10, RZ, 0x1f, R10 ;  /* 0x0000001fff0a7819 */ /* 0x000fe2000001140a */
[----:B------:R-:W-:Y:S01]  /*07c0*/  IMAD.X R3, RZ, RZ, R3, P1 ;  /* 0x000000ffff037224 */ /* 0x000fe200008e0603 */
[----:B------:R-:W-:Y:S01]  /*07d0*/  SHF.R.S32.HI R11, RZ, 0x1f, R11 ;  /* 0x0000001fff0b7819 */ /* 0x000fe2000001140b */
[----:B------:R-:W-:-:S03]  /*07e0*/  IMAD.MOV.U32 R2, RZ, RZ, R7 ;  /* 0x000000ffff027224 */ /* 0x000fc600078e0007 */
[----:B------:R-:W-:Y:S01]  /*07f0*/  IADD3.X R5, R11, R5, R10, P2, P3 ;  /* 0x000000050b057210 */ /* 0x000fe200017e640a */
[----:B------:R-:W-:Y:S05]  /*0800*/  @P0 BRA `(.L_x_376) ;  /* 0xfffffed000000947 */ /* 0x000fea000383ffff */
.L_x_375:
[----:B------:R-:W-:-:S13]  /*0810*/  ISETP.NE.AND P0, PT, R0, RZ, PT ;  /* 0x000000ff0000720c */ /* 0x000fda0003f05270 */
[----:B------:R-:W-:Y:S05]  /*0820*/  @!P0 BRA `(.L_x_380) ;  /* 0x000000d000008947 */ /* 0x000fea0003800000 */
[----:B------:R-:W-:Y:S02]  /*0830*/  UMOV UR5, 0x4 ;  /* 0x0000000400057882 */ /* 0x000fe40000000000 */
[----:B------:R-:W-:Y:S02]  /*0840*/  ULDC.64 UR6, c[0x0][0x280] ;  /* 0x0000a00000067ab9 */ /* 0x000fe40000000a00 */
[----:B------:R-:W-:-:S06]  /*0850*/  UIMAD.WIDE UR4, UR4, UR5, UR6 ;  /* 0x00000005040472a5 */ /* 0x000fcc000f8e0206 */
.L_x_381:
[----:B------:R-:W-:Y:S02]  /*0860*/  IMAD.U32 R2, RZ, RZ, UR4 ;  /* 0x00000004ff027e24 */ /* 0x000fe4000f8e00ff */
[----:B------:R-:W-:-:S05]  /*0870*/  IMAD.U32 R3, RZ, RZ, UR5 ;  /* 0x00000005ff037e24 */ /* 0x000fca000f8e00ff */
[----:B------:R-:W2:Y:S01]  /*0880*/  LDG.E.CONSTANT R2, [R2.64] ;  /* 0x0000000e02027981 */ /* 0x000ea2000c1e9900 */
[----:B------:R-:W-:Y:S01]  /*0890*/  IADD3 R0, R0, -0x1, RZ ;  /* 0xffffffff00007810 */ /* 0x000fe20007ffe0ff */
[----:B------:R-:W-:-:S03]  /*08a0*/  UIADD3 UR4, UP0, UR4, 0x4, URZ ;  /* 0x0000000404047890 */ /* 0x000fc6000ff1e03f */
[----:B------:R-:W-:Y:S01]  /*08b0*/  ISETP.NE.AND P0, PT, R0, RZ, PT ;  /* 0x000000ff0000720c */ /* 0x000fe20003f05270 */
[----:B------:R-:W-:Y:S01]  /*08c0*/  UIADD3.X UR5, URZ, UR5, URZ, UP0, !UPT ;  /* 0x000000053f057290 */ /* 0x000fe200087fe43f */
[----:B--2---:R-:W-:-:S04]  /*08d0*/  IADD3 R4, P1, R2, R4, RZ ;  /* 0x0000000402047210 */ /* 0x004fc80007f3e0ff */
[----:B------:R-:W-:-:S07]  /*08e0*/  LEA.HI.X.SX32 R5, R2, R5, 0x1, P1 ;  /* 0x0000000502057211 */ /* 0x000fce00008f0eff */
[----:B------:R-:W-:Y:S05]  /*08f0*/  @P0 BRA `(.L_x_381) ;  /* 0xffffff6000000947 */ /* 0x000fea000383ffff */
.L_x_380:
[----:B------:R0:W1:Y:S02]  /*0900*/  I2F.S64 R12, R4 ;  /* 0x00000004000c7312 */ /* 0x0000640000301400 */
.L_x_374:
[----:B------:R-:W2:Y:S01]  /*0910*/  S2UR UR4, SR_CTAID.X ;  /* 0x00000000000479c3 */ /* 0x000ea20000002500 */
[----:B------:R-:W-:Y:S02]  /*0920*/  ULDC.64 UR6, c[0x0][0x170] ;  /* 0x00005c0000067ab9 */ /* 0x000fe40000000a00 */
[----:B--2---:R-:W-:-:S04]  /*0930*/  UISETP.GE.U32.AND UP0, UPT, UR4, UR6, UPT ;  /* 0x000000060400728c */ /* 0x004fc8000bf06070 */
[----:B------:R-:W-:-:S06]  /*0940*/  UISETP.GE.AND.EX UP0, UPT, URZ, UR7, UPT, UP0 ;  /* 0x000000073f00728c */ /* 0x000fcc000bf06300 */
[----:B------:R-:W-:-:S13]  /*0950*/  PLOP3.LUT P0, PT, PT, PT, UP0, 0x80, 0x0 ;  /* 0x000000000000781c */ /* 0x000fda0003f0f008 */
[----:B------:R-:W-:Y:S05]  /*0960*/  @P0 EXIT ;  /* 0x000000000000094d */ /* 0x000fea0003800000 */
[----:B------:R-:W-:Y:S02]  /*0970*/  ULDC.64 UR6, c[0x0][0x208] ;  /* 0x0000820000067ab9 */ /* 0x000fe40000000a00 */
[----:B------:R-:W-:Y:S02]  /*0980*/  UISETP.GE.U32.AND UP0, UPT, UR6, 0x1, UPT ;  /* 0x000000010600788c */ /* 0x000fe4000bf06070 */
[----:B------:R-:W-:Y:S02]  /*0990*/  ULDC.64 UR8, c[0x0][0x210] ;  /* 0x0000840000087ab9 */ /* 0x000fe40000000a00 */
[----:B------:R-:W-:Y:S02]  /*09a0*/  UISETP.GE.AND.EX UP0, UPT, UR7, URZ, UPT, UP0 ;  /* 0x0000003f0700728c */ /* 0x000fe4000bf06300 */
[----:B------:R-:W-:Y:S01]  /*09b0*/  ULDC.64 UR10, c[0x0][0x200] ;  /* 0x00008000000a7ab9 */ /* 0x000fe20000000a00 */
[----:B------:R-:W2:Y:S01]  /*09c0*/  S2R R13, SR_CTAID.Y ;  /* 0x00000000000d7919 */ /* 0x000ea20000002600 */
[----:B------:R-:W-:-:S02]  /*09d0*/  ULDC.64 UR16, c[0x0][0x228] ;  /* 0x00008a0000107ab9 */ /* 0x000fc40000000a00 */
[----:B------:R-:W-:Y:S01]  /*09e0*/  PLOP3.LUT P0, PT, PT, PT, UP0, 0x80, 0x0 ;  /* 0x000000000000781c */ /* 0x000fe20003f0f008 */
[----:B------:R-:W2:Y:S01]  /*09f0*/  S2R R0, SR_TID.Y ;  /* 0x0000000000007919 */ /* 0x000ea20000002200 */
[----:B------:R-:W-:Y:S02]  /*0a00*/  ULDC.64 UR18, c[0x0][0x1f8] ;  /* 0x00007e0000127ab9 */ /* 0x000fe40000000a00 */
[----:B------:R-:W-:Y:S02]  /*0a10*/  ULDC.64 UR12, c[0x0][0x1d0] ;  /* 0x00007400000c7ab9 */ /* 0x000fe40000000a00 */
[----:B------:R-:W-:-:S04]  /*0a20*/  @UP0 UIMAD.WIDE.U32 UR6, UR4, UR8, URZ ;  /* 0x00000008040602a5 */ /* 0x000fc8000f8e003f */
[----:B------:R-:W-:Y:S02]  /*0a30*/  @UP0 UIMAD UR5, UR4, UR9, UR7 ;  /* 0x00000009040502a4 */ /* 0x000fe4000f8e0207 */
[----:B------:R-:W-:-:S04]  /*0a40*/  @UP0 ULEA UR8, UP1, UR6, UR10, 0x1 ;  /* 0x0000000a06080291 */ /* 0x000fc8000f82083f */
[----:B------:R-:W-:Y:S02]  /*0a50*/  @UP0 ULEA.HI.X UR9, UR6, UR11, UR5, 0x1, UP1 ;  /* 0x0000000b06090291 */ /* 0x000fe400088f0c05 */
[----:B------:R-:W-:-:S04]  /*0a60*/  IMAD.U32 R2, RZ, RZ, UR8 ;  /* 0x00000008ff027e24 */ /* 0x000fc8000f8e00ff */
[----:B------:R-:W-:Y:S01]  /*0a70*/  IMAD.U32 R3, RZ, RZ, UR9 ;  /* 0x00000009ff037e24 */ /* 0x000fe2000f8e00ff */
[----:B------:R-:W-:-:S04]  /*0a80*/  ULDC.64 UR8, c[0x0][0x1e0] ;  /* 0x0000780000087ab9 */ /* 0x000fc80000000a00 */
[----:B------:R-:W3:Y:S01]  /*0a90*/  @P0 LDG.E.U16 R2, [R2.64] ;  /* 0x0000000e02020981 */ /* 0x000ee2000c1e1500 */
[----:B------:R-:W-:Y:S01]  /*0aa0*/  UIMAD.WIDE.U32 UR6, UR4, UR8, URZ ;  /* 0x00000008040672a5 */ /* 0x000fe2000f8e003f */
[----:B--2---:R-:W-:Y:S01]  /*0ab0*/  IMAD R13, R13, c[0x0][0x4], R0 ;  /* 0x000001000d0d7a24 */ /* 0x004fe200078e0200 */
[----:B------:R-:W-:Y:S02]  /*0ac0*/  UIMAD.WIDE.U32 UR10, UR4, UR18, URZ ;  /* 0x00000012040a72a5 */ /* 0x000fe4000f8e003f */
[----:B------:R-:W-:Y:S02]  /*0ad0*/  UIMAD UR5, UR4, UR9, UR7 ;  /* 0x00000009040572a4 */ /* 0x000fe4000f8e0207 */
[----:B------:R-:W-:Y:S02]  /*0ae0*/  UIMAD.WIDE.U32 UR8, UR4, UR16, URZ ;  /* 0x00000010040872a5 */ /* 0x000fe4000f8e003f */
[----:B------:R-:W-:Y:S02]  /*0af0*/  ULEA UR12, UP1, UR6, UR12, 0x2 ;  /* 0x0000000c060c7291 */ /* 0x000fe4000f82103f */
[----:B------:R-:W-:-:S02]  /*0b00*/  UIMAD UR9, UR4, UR17, UR9 ;  /* 0x00000011040972a4 */ /* 0x000fc4000f8e0209 */
[----:B------:R-:W-:Y:S02]  /*0b10*/  UIMAD UR7, UR4, UR19, UR11 ;  /* 0x00000013040772a4 */ /* 0x000fe4000f8e020b */
[----:B------:R-:W-:Y:S01]  /*0b20*/  ULDC.64 UR16, c[0x0][0x218] ;  /* 0x0000860000107ab9 */ /* 0x000fe20000000a00 */
[----:B0-----:R-:W-:Y:S01]  /*0b30*/  IMAD.U32 R4, RZ, RZ, UR12 ;  /* 0x0000000cff047e24 */ /* 0x001fe2000f8e00ff */
[----:B------:R-:W-:Y:S02]  /*0b40*/  ULDC.64 UR18, c[0x0][0x1e8] ;  /* 0x00007a0000127ab9 */ /* 0x000fe40000000a00 */
[----:B------:R-:W-:Y:S02]  /*0b50*/  ULEA.HI.X UR11, UR6, UR13, UR5, 0x2, UP1 ;  /* 0x0000000d060b7291 */ /* 0x000fe400088f1405 */
[----:B------:R-:W-:Y:S02]  /*0b60*/  ULEA UR6, UP1, UR8, UR16, 0x2 ;  /* 0x0000001008067291 */ /* 0x000fe4000f82103f */
[----:B------:R-:W-:-:S02]  /*0b70*/  ULEA UR5, UP2, UR10, UR18, 0x2 ;  /* 0x000000120a057291 */ /* 0x000fc4000f84103f */
[----:B------:R-:W-:Y:S01]  /*0b80*/  ULEA.HI.X UR8, UR8, UR17, UR9, 0x2, UP1 ;  /* 0x0000001108087291 */ /* 0x000fe200088f1409 */
[----:B------:R-:W-:Y:S01]  /*0b90*/  IMAD.U32 R5, RZ, RZ, UR11 ;  /* 0x0000000bff057e24 */ /* 0x000fe2000f8e00ff */
[----:B------:R-:W-:Y:S01]  /*0ba0*/  ULEA.HI.X UR10, UR10, UR19, UR7, 0x2, UP2 ;  /* 0x000000130a0a7291 */ /* 0x000fe200090f1407 */
[----:B------:R-:W-:Y:S01]  /*0bb0*/  IMAD.U32 R6, RZ, RZ, UR6 ;  /* 0x00000006ff067e24 */ /* 0x000fe2000f8e00ff */
[----:B------:R-:W-:Y:S01]  /*0bc0*/  UMOV UR20, 0x3f800000 ;  /* 0x3f80000000147882 */ /* 0x000fe20000000000 */
[----:B------:R-:W-:Y:S02]  /*0bd0*/  IMAD.U32 R8, RZ, RZ, UR5 ;  /* 0x00000005ff087e24 */ /* 0x000fe4000f8e00ff */
[----:B------:R-:W-:Y:S02]  /*0be0*/  IMAD.U32 R7, RZ, RZ, UR8 ;  /* 0x00000008ff077e24 */ /* 0x000fe4000f8e00ff */
[----:B------:R-:W-:Y:S01]  /*0bf0*/  IMAD.U32 R9, RZ, RZ, UR10 ;  /* 0x0000000aff097e24 */ /* 0x000fe2000f8e00ff */
[----:B---3--:R-:W0:Y:S01]  /*0c00*/  @P0 R2UR UR21, R2 ;  /* 0x00000000021503c2 */ /* 0x008e2200000e0000 */
[----:B------:R-:W-:-:S04]  /*0c10*/  ISETP.GE.U32.AND P0, PT, R13, c[0x0][0x168], PT ;  /* 0x00005a000d007a0c */ /* 0x000fc80003f06070 */
[----:B------:R-:W-:Y:S01]  /*0c20*/  ISETP.GE.AND.EX P0, PT, RZ, c[0x0][0x16c], PT, P0 ;  /* 0x00005b00ff007a0c */ /* 0x000fe20003f06300 */
[----:B0-----:R-:W-:-:S12]  /*0c30*/  @UP0 UPRMT UR20, URZ, 0x5410, UR21 ;  /* 0x000054103f140896 */ /* 0x001fd80008000015 */
[----:B------:R-:W-:Y:S05]  /*0c40*/  @P0 EXIT ;  /* 0x000000000000094d */ /* 0x000fea0003800000 */
[----:B------:R-:W-:Y:S01]  /*0c50*/  ULDC.64 UR8, c[0x0][0x240] ;  /* 0x0000900000087ab9 */ /* 0x000fe20000000a00 */
[----:B------:R-:W2:Y:S01]  /*0c60*/  LDG.E R8, [R8.64] ;  /* 0x0000000e08087981 */ /* 0x000ea2000c1e1900 */
[----:B------:R-:W-:Y:S02]  /*0c70*/  UIMAD.WIDE.U32 UR6, UR4, UR8, URZ ;  /* 0x00000008040672a5 */ /* 0x000fe4000f8e003f */
[----:B------:R-:W-:Y:S01]  /*0c80*/  ULDC.64 UR10, c[0x0][0x230] ;  /* 0x00008c00000a7ab9 */ /* 0x000fe20000000a00 */
[----:B------:R0:W3:Y:S01]  /*0c90*/  LDG.E R3, [R6.64] ;  /* 0x0000000e06037981 */ /* 0x0000e2000c1e1900 */
[----:B------:R-:W-:Y:S02]  /*0ca0*/  UIMAD UR7, UR4, UR9, UR7 ;  /* 0x00000009040772a4 */ /* 0x000fe4000f8e0207 */
[----:B------:R-:W-:Y:S01]  /*0cb0*/  ULEA UR5, UP0, UR6, UR10, 0x2 ;  /* 0x0000000a06057291 */ /* 0x000fe2000f80103f */
[----:B------:R-:W4:Y:S01]  /*0cc0*/  S2R R2, SR_TID.X ;  /* 0x0000000000027919 */ /* 0x000f220000002100 */
[----:B-1----:R-:W3:Y:S01]  /*0cd0*/  MUFU.RCP R12, R12 ;  /* 0x0000000c000c7308 */ /* 0x002ee20000001000 */
[----:B------:R-:W-:-:S02]  /*0ce0*/  ULDC.64 UR12, c[0x0][0x270] ;  /* 0x00009c00000c7ab9 */ /* 0x000fc40000000a00 */
[----:B------:R-:W-:Y:S01]  /*0cf0*/  ULEA.HI.X UR6, UR6, UR11, UR7, 0x2, UP0 ;  /* 0x0000000b06067291 */ /* 0x000fe200080f1407 */
[----:B------:R-:W-:Y:S01]  /*0d00*/  IMAD.U32 R10, RZ, RZ, UR5 ;  /* 0x00000005ff0a7e24 */ /* 0x000fe2000f8e00ff */
[----:B------:R1:W5:Y:S01]  /*0d10*/  LDG.E R0, [R4.64] ;  /* 0x0000000e04007981 */ /* 0x000362000c1e1900 */
[----:B------:R-:W-:Y:S02]  /*0d20*/  ULDC.64 UR16, c[0x0][0x1c0] ;  /* 0x0000700000107ab9 */ /* 0x000fe40000000a00 */
[----:B------:R-:W-:Y:S01]  /*0d30*/  ULDC.64 UR18, c[0x0][0x188] ;  /* 0x0000620000127ab9 */ /* 0x000fe20000000a00 */
[----:B------:R-:W-:-:S05]  /*0d40*/  IMAD.U32 R11, RZ, RZ, UR6 ;  /* 0x00000006ff0b7e24 */ /* 0x000fca000f8e00ff */
[----:B------:R-:W4:Y:S01]  /*0d50*/  LDG.E R10, [R10.64] ;  /* 0x0000000e0a0a7981 */ /* 0x000f22000c1e1900 */
[----:B------:R-:W-:Y:S01]  /*0d60*/  UIMAD.WIDE.U32 UR6, UR4, UR12, URZ ;  /* 0x0000000c040672a5 */ /* 0x000fe2000f8e003f */
[----:B-1----:R-:W-:Y:S01]  /*0d70*/  IMAD.MOV.U32 R5, RZ, RZ, R13 ;  /* 0x000000ffff057224 */ /* 0x002fe200078e000d */
[----:B------:R-:W-:Y:S01]  /*0d80*/  UIMAD.WIDE.U32 UR8, UR4, UR16, URZ ;  /* 0x00000010040872a5 */ /* 0x000fe2000f8e003f */
[----:B0-----:R-:W-:Y:S01]  /*0d90*/  IMAD.MOV.U32 R6, RZ, RZ, RZ ;  /* 0x000000ffff067224 */ /* 0x001fe200078e00ff */
[----:B------:R-:W-:Y:S01]  /*0da0*/  UIMAD.WIDE.U32 UR10, UR4, UR18, URZ ;  /* 0x00000012040a72a5 */ /* 0x000fe2000f8e003f */
[----:B------:R-:W-:Y:S01]  /*0db0*/  IMAD.MOV.U32 R7, RZ, RZ, c[0x0][0x4] ;  /* 0x00000100ff077624 */ /* 0x000fe200078e00ff */
[----:B------:R-:W-:Y:S02]  /*0dc0*/  UIMAD UR5, UR4, UR13, UR7 ;  /* 0x0000000d040572a4 */ /* 0x000fe4000f8e0207 */
[----:B------:R-:W-:Y:S02]  /*0dd0*/  UIMAD UR13, UR4, UR17, UR9 ;  /* 0x00000011040d72a4 */ /* 0x000fe4000f8e0209 */
[----:B------:R-:W-:Y:S01]  /*0de0*/  UIMAD UR12, UR4, UR19, UR11 ;  /* 0x00000013040c72a4 */ /* 0x000fe2000f8e020b */
[----:B--2---:R-:W-:-:S02]  /*0df0*/  FMUL.FTZ R9, R8, R8 ;  /* 0x0000000808097220 */ /* 0x004fc40000410000 */
[----:B------:R-:W-:Y:S02]  /*0e00*/  FMUL.FTZ R8, R8, UR20 ;  /* 0x0000001408087c20 */ /* 0x000fe40008410000 */
[----:B---3--:R-:W-:Y:S02]  /*0e10*/  FMUL.FTZ R3, R12, R3 ;  /* 0x000000030c037220 */ /* 0x008fe40000410000 */
[----:B----4-:R-:W-:-:S04]  /*0e20*/  FMUL.FTZ R4, R10, R9 ;  /* 0x000000090a047220 */ /* 0x010fc80000410000 */
[----:B------:R-:W-:Y:S02]  /*0e30*/  FMUL.FTZ R4, R12, R4 ;  /* 0x000000040c047220 */ /* 0x000fe40000410000 */
.L_x_385:
[----:B------:R-:W-:Y:S01]  /*0e40*/  ISETP.GE.U32.AND P0, PT, R2, c[0x0][0x178], PT ;  /* 0x00005e0002007a0c */ /* 0x000fe20003f06070 */
[----:B------:R-:W-:Y:S03]  /*0e50*/  BSSY B0, `(.L_x_382) ;  /* 0x0000040000007945 */ /* 0x000fe60003800000 */
[----:B------:R-:W-:-:S13]  /*0e60*/  ISETP.GE.AND.EX P0, PT, RZ, c[0x0][0x17c], PT, P0 ;  /* 0x00005f00ff007a0c */ /* 0x000fda0003f06300 */
[----:B------:R-:W-:Y:S05]  /*0e70*/  @P0 BRA `(.L_x_383) ;  /* 0x000003d000000947 */ /* 0x000fea0003800000 */
[----:B------:R-:W-:Y:S01]  /*0e80*/  IMAD.U32 R10, RZ, RZ, UR10 ;  /* 0x0000000aff0a7e24 */ /* 0x000fe2000f8e00ff */
[----:B------:R-:W-:Y:S01]  /*0e90*/  UMOV UR4, UR6 ;  /* 0x0000000600047c82 */ /* 0x000fe20008000000 */
[----:B------:R-:W-:Y:S02]  /*0ea0*/  IMAD.U32 R16, RZ, RZ, UR8 ;  /* 0x00000008ff107e24 */ /* 0x000fe4000f8e00ff */
[----:B------:R-:W-:Y:S02]  /*0eb0*/  IMAD.MOV.U32 R12, RZ, RZ, R10 ;  /* 0x000000ffff0c7224 */ /* 0x000fe400078e000a */
[----:B------:R-:W-:Y:S02]  /*0ec0*/  IMAD R10, R6, c[0x0][0x180], RZ ;  /* 0x00006000060a7a24 */ /* 0x000fe400078e02ff */
[----:B------:R-:W-:Y:S02]  /*0ed0*/  IMAD.MOV.U32 R14, RZ, RZ, R16 ;  /* 0x000000ffff0e7224 */ /* 0x000fe400078e0010 */
[----:B------:R-:W-:-:S02]  /*0ee0*/  IMAD.U32 R13, RZ, RZ, UR12 ;  /* 0x0000000cff0d7e24 */ /* 0x000fc4000f8e00ff */
[----:B------:R-:W-:Y:S02]  /*0ef0*/  IMAD.U32 R15, RZ, RZ, UR13 ;  /* 0x0000000dff0f7e24 */ /* 0x000fe4000f8e00ff */
[C---:B------:R-:W-:Y:S02]  /*0f00*/  IMAD R16, R6.reuse, c[0x0][0x1b8], RZ ;  /* 0x00006e0006107a24 */ /* 0x040fe400078e02ff */
[----:B------:R-:W-:Y:S02]  /*0f10*/  IMAD R18, R6, c[0x0][0x268], RZ ;  /* 0x00009a0006127a24 */ /* 0x000fe400078e02ff */
[----:B------:R-:W-:Y:S02]  /*0f20*/  IMAD.MOV.U32 R20, RZ, RZ, c[0x0][0x268] ;  /* 0x00009a00ff147624 */ /* 0x000fe400078e00ff */
[----:B------:R-:W-:Y:S02]  /*0f30*/  IMAD.U32 R11, RZ, RZ, UR11 ;  /* 0x0000000bff0b7e24 */ /* 0x000fe4000f8e00ff */
[----:B------:R-:W-:-:S02]  /*0f40*/  IMAD R27, R5, c[0x0][0x184], R10 ;  /* 0x00006100051b7a24 */ /* 0x000fc400078e020a */
[C---:B------:R-:W-:Y:S02]  /*0f50*/  IMAD R23, R5.reuse, c[0x0][0x1bc], R16 ;  /* 0x00006f0005177a24 */ /* 0x040fe400078e0210 */
[C---:B------:R-:W-:Y:S02]  /*0f60*/  IMAD R25, R5.reuse, c[0x0][0x26c], R18 ;  /* 0x00009b0005197a24 */ /* 0x040fe400078e0212 */
[----:B------:R-:W-:-:S04]  /*0f70*/  IMAD.WIDE.U32 R10, R5, R20, UR4 ;  /* 0x00000004050a7e25 */ /* 0x000fc8000f8e0014 */
[----:B------:R-:W-:-:S04]  /*0f80*/  IMAD.WIDE.U32 R12, R5, c[0x0][0x180], R12 ;  /* 0x00006000050c7a25 */ /* 0x000fc800078e000c */
[----:B------:R-:W-:-:S04]  /*0f90*/  IMAD.WIDE.U32 R14, R5, c[0x0][0x1b8], R14 ;  /* 0x00006e00050e7a25 */ /* 0x000fc800078e000e */
[----:B------:R-:W-:Y:S02]  /*0fa0*/  IMAD.U32 R17, RZ, RZ, UR9 ;  /* 0x00000009ff117e24 */ /* 0x000fe4000f8e00ff */
[----:B------:R-:W-:Y:S02]  /*0fb0*/  IMAD.MOV.U32 R22, RZ, RZ, R2 ;  /* 0x000000ffff167224 */ /* 0x000fe400078e0002 */
[----:B------:R-:W-:Y:S02]  /*0fc0*/  IMAD.MOV.U32 R9, RZ, RZ, RZ ;  /* 0x000000ffff097224 */ /* 0x000fe400078e00ff */
[----:B------:R-:W-:Y:S02]  /*0fd0*/  IMAD.IADD R25, R11, 0x1, R25 ;  /* 0x000000010b197824 */ /* 0x000fe400078e0219 */
[----:B------:R-:W-:Y:S02]  /*0fe0*/  IMAD.IADD R27, R13, 0x1, R27 ;  /* 0x000000010d1b7824 */ /* 0x000fe400078e021b */
[----:B------:R-:W-:-:S02]  /*0ff0*/  IMAD.IADD R23, R15, 0x1, R23 ;  /* 0x000000010f177824 */ /* 0x000fc400078e0217 */
.L_x_384:
[----:B------:R-:W-:Y:S02]  /*1000*/  IMAD.MOV.U32 R16, RZ, RZ, R14 ;  /* 0x000000ffff107224 */ /* 0x000fe400078e000e */
[----:B------:R-:W-:-:S02]  /*1010*/  IMAD.MOV.U32 R17, RZ, RZ, R23 ;  /* 0x000000ffff117224 */ /* 0x000fc400078e0017 */
[----:B------:R-:W-:Y:S02]  /*1020*/  IMAD R19, R9, c[0x0][0x1c8], RZ ;  /* 0x0000720009137a24 */ /* 0x000fe400078e02ff */
[----:B------:R-:W-:-:S04]  /*1030*/  IMAD.WIDE.U32 R20, R22, c[0x0][0x1c8], R16 ;  /* 0x0000720016147a25 */ /* 0x000fc800078e0010 */
[----:B------:R-:W-:Y:S01]  /*1040*/  IMAD R17, R22, c[0x0][0x1cc], R19 ;  /* 0x0000730016117a24 */ /* 0x000fe200078e0213 */
[----:B------:R-:W-:Y:S01]  /*1050*/  LEA R16, P0, R20, c[0x0][0x198], 0x1 ;  /* 0x0000660014107a11 */ /* 0x000fe200078008ff */
[----:B------:R-:W-:Y:S02]  /*1060*/  IMAD R29, R9, c[0x0][0x190], RZ ;  /* 0x00006400091d7a24 */ /* 0x000fe400078e02ff */
[----:B------:R-:W-:Y:S02]  /*1070*/  IMAD.MOV.U32 R26, RZ, RZ, R12 ;  /* 0x000000ffff1a7224 */ /* 0x000fe400078e000c */
[----:B------:R-:W-:Y:S02]  /*1080*/  IMAD.IADD R17, R21, 0x1, R17 ;  /* 0x0000000115117824 */ /* 0x000fe400078e0211 */
[----:B------:R-:W-:-:S03]  /*1090*/  IMAD.WIDE.U32 R18, R22, c[0x0][0x190], R26 ;  /* 0x0000640016127a25 */ /* 0x000fc600078e001a */
[----:B------:R-:W-:Y:S01]  /*10a0*/  LEA.HI.X R17, R20, c[0x0][0x19c], R17, 0x1, P0 ;  /* 0x0000670014117a11 */ /* 0x000fe200000f0c11 */
[----:B------:R-:W-:Y:S01]  /*10b0*/  IMAD R29, R22, c[0x0][0x194], R29 ;  /* 0x00006500161d7a24 */ /* 0x000fe200078e021d */
[----:B------:R-:W-:-:S03]  /*10c0*/  LEA R20, P0, R18, c[0x0][0x160], 0x1 ;  /* 0x0000580012147a11 */ /* 0x000fc600078008ff */
[----:B------:R-:W-:Y:S01]  /*10d0*/  IMAD.IADD R19, R19, 0x1, R29 ;  /* 0x0000000113137824 */ /* 0x000fe200078e021d */
[----:B------:R-:W2:Y:S04]  /*10e0*/  LDG.E.U16 R16, [R16.64] ;  /* 0x0000000e10107981 */ /* 0x000ea8000c1e1500 */
[----:B------:R-:W-:-:S05]  /*10f0*/  LEA.HI.X R21, R18, c[0x0][0x164], R19, 0x1, P0 ;  /* 0x0000590012157a11 */ /* 0x000fca00000f0c13 */
[----:B------:R-:W3:Y:S01]  /*1100*/  LDG.E.U16 R20, [R20.64] ;  /* 0x0000000e14147981 */ /* 0x000ee2000c1e1500 */
[----:B------:R-:W-:Y:S02]  /*1110*/  IMAD R26, R9, c[0x0][0x278], RZ ;  /* 0x00009e00091a7a24 */ /* 0x000fe400078e02ff */
[----:B------:R-:W-:Y:S02]  /*1120*/  IMAD.MOV.U32 R24, RZ, RZ, R10 ;  /* 0x000000ffff187224 */ /* 0x000fe400078e000a */
[----:B------:R-:W-:Y:S01]  /*1130*/  IMAD R26, R22, c[0x0][0x27c], R26 ;  /* 0x00009f00161a7a24 */ /* 0x000fe200078e021a */
[----:B--2---:R-:W-:Y:S02]  /*1140*/  PRMT R16, RZ, 0x5410, R16 ;  /* 0x00005410ff107816 */ /* 0x004fe40000000010 */
[----:B---3--:R-:W-:-:S03]  /*1150*/  PRMT R17, RZ, 0x5410, R20 ;  /* 0x00005410ff117816 */ /* 0x008fc60000000014 */
[----:B------:R-:W-:Y:S02]  /*1160*/  FADD.FTZ R19, -R3, R16 ;  /* 0x0000001003137221 */ /* 0x000fe40000010100 */
[----:B-----5:R-:W-:-:S04]  /*1170*/  FADD.FTZ R18, -R0, R17 ;  /* 0x0000001100127221 */ /* 0x020fc80000010100 */
[----:B------:R-:W-:Y:S02]  /*1180*/  FFMA.FTZ R29, -R4, R18, R19 ;  /* 0x00000012041d7223 */ /* 0x000fe40000010113 */
[----:B------:R-:W-:-:S04]  /*1190*/  IMAD.WIDE.U32 R18, R22, c[0x0][0x278], R24 ;  /* 0x00009e0016127a25 */ /* 0x000fc800078e0018 */
[----:B------:R-:W-:Y:S01]  /*11a0*/  IMAD.IADD R17, R19, 0x1, R26 ;  /* 0x0000000113117824 */ /* 0x000fe200078e021a */
[----:B------:R-:W-:Y:S01]  /*11b0*/  LEA R16, P0, R18, c[0x0][0x248], 0x1 ;  /* 0x0000920012107a11 */ /* 0x000fe200078008ff */
[----:B------:R-:W-:-:S03]  /*11c0*/  FMUL.FTZ R29, R8, R29 ;  /* 0x0000001d081d7220 */ /* 0x000fc60000410000 */
[----:B------:R-:W-:Y:S02]  /*11d0*/  LEA.HI.X R17, R18, c[0x0][0x24c], R17, 0x1, P0 ;  /* 0x0000930012117a11 */ /* 0x000fe400000f0c11 */
[----:B------:R-:W-:Y:S02]  /*11e0*/  F2FP.BF16.PACK_AB R29, RZ, R29 ;  /* 0x0000001dff1d723e */ /* 0x000fe400000010ff */
[----:B------:R-:W-:-:S03]  /*11f0*/  IADD3 R22, P0, R22, c[0x0][0x0], RZ ;  /* 0x0000000016167a10 */ /* 0x000fc60007f1e0ff */
[----:B------:R0:W-:Y:S02]  /*1200*/  STG.E.U16 [R16.64], R29 ;  /* 0x0000001d10007986 */ /* 0x0001e4000c10150e */
[----:B------:R-:W-:Y:S01]  /*1210*/  IMAD.X R9, RZ, RZ, R9, P0 ;  /* 0x000000ffff097224 */ /* 0x000fe200000e0609 */
[----:B------:R-:W-:-:S04]  /*1220*/  ISETP.GE.U32.AND P0, PT, R22, c[0x0][0x178], PT ;  /* 0x00005e0016007a0c */ /* 0x000fc80003f06070 */
[----:B------:R-:W-:-:S13]  /*1230*/  ISETP.GE.AND.EX P0, PT, R9, c[0x0][0x17c], PT, P0 ;  /* 0x00005f0009007a0c */ /* 0x000fda0003f06300 */
[----:B0-----:R-:W-:Y:S05]  /*1240*/  @!P0 BRA `(.L_x_384) ;  /* 0xfffffdb000008947 */ /* 0x001fea000383ffff */
.L_x_383:
[----:B------:R-:W-:Y:S05]  /*1250*/  BSYNC B0 ;  /* 0x0000000000007941 */ /* 0x000fea0003800000 */
.L_x_382:
[----:B------:R-:W-:-:S05]  /*1260*/  IMAD R10, R7, c[0x0][0x10], RZ ;  /* 0x00000400070a7a24 */ /* 0x000fca00078e02ff */
[----:B------:R-:W-:-:S05]  /*1270*/  IADD3 R5, P0, R10, R5, RZ ;  /* 0x000000050a057210 */ /* 0x000fca0007f1e0ff */
[----:B------:R-:W-:Y:S01]  /*1280*/  IMAD.X R6, RZ, RZ, R6, P0 ;  /* 0x000000ffff067224 */ /* 0x000fe200000e0606 */
[----:B------:R-:W-:-:S04]  /*1290*/  ISETP.GE.U32.AND P0, PT, R5, c[0x0][0x168], PT ;  /* 0x00005a0005007a0c */ /* 0x000fc80003f06070 */
[----:B------:R-:W-:-:S13]  /*12a0*/  ISETP.GE.AND.EX P0, PT, R6, c[0x0][0x16c], PT, P0 ;  /* 0x00005b0006007a0c */ /* 0x000fda0003f06300 */
[----:B------:R-:W-:Y:S05]  /*12b0*/  @!P0 BRA `(.L_x_385) ;  /* 0xfffffb8000008947 */ /* 0x000fea000383ffff */
[----:B------:R-:W-:Y:S05]  /*12c0*/  EXIT ;  /* 0x000000000000794d */ /* 0x000fea0003800000 */
.L_x_386:
        /* <DEDUP_REMOVED lines=11> */
.L_x_26688:


//--------------------- .text._ZN2at6native32batch_norm_backward_elemt_kernelIN3c108BFloat16EfflEEvNS_27GenericPackedTensorAccessorIT_Lm3ENS_16DefaultPtrTraitsET2_EES8_NS4_IT1_Lm1ES6_S7_EESA_NS4_IT0_Lm1ES6_S7_EESA_SA_S8_PKii --------------------------
	.section	.text._ZN2at6native32batch_norm_backward_elemt_kernelIN3c108BFloat16EfflEEvNS_27GenericPackedTensorAccessorIT_Lm3ENS_16DefaultPtrTraitsET2_EES8_NS4_IT1_Lm1ES6_S7_EESA_NS4_IT0_Lm1ES6_S7_EESA_SA_S8_PKii,"ax",@progbits
	.sectioninfo	@"SHI_REGISTERS=32"
	.align	128
        .global         _ZN2at6native32batch_norm_backward_elemt_kernelIN3c108BFloat16EfflEEvNS_27GenericPackedTensorAccessorIT_Lm3ENS_16DefaultPtrTraitsET2_EES8_NS4_IT1_Lm1ES6_S7_EESA_NS4_IT0_Lm1ES6_S7_EESA_SA_S8_PKii
        .type           _ZN2at6native32batch_norm_backward_elemt_kernelIN3c108BFloat16EfflEEvNS_27GenericPackedTensorAccessorIT_Lm3ENS_16DefaultPtrTraitsET2_EES8_NS4_IT1_Lm1ES6_S7_EESA_NS4_IT0_Lm1ES6_S7_EESA_SA_S8_PKii,@function
        .size           _ZN2at6native32batch_norm_backward_elemt_kernelIN3c108BFloat16EfflEEvNS_27GenericPackedTensorAccessorIT_Lm3ENS_16DefaultPtrTraitsET2_EES8_NS4_IT1_Lm1ES6_S7_EESA_NS4_IT0_Lm1ES6_S7_EESA_SA_S8_PKii,(.L_x_26689 - _ZN2at6native32batch_norm_backward_elemt_kernelIN3c108BFloat16EfflEEvNS_27GenericPackedTensorAccessorIT_Lm3ENS_16DefaultPtrTraitsET2_EES8_NS4_IT1_Lm1ES6_S7_EESA_NS4_IT0_Lm1ES6_S7_EESA_SA_S8_PKii)
        .other          _ZN2at6native32batch_norm_backward_elemt_kernelIN3c108BFloat16EfflEEvNS_27GenericPackedTensorAccessorIT_Lm3ENS_16DefaultPtrTraitsET2_EES8_NS4_IT1_Lm1ES6_S7_EESA_NS4_IT0_Lm1ES6_S7_EESA_SA_S8_PKii,@"STO_CUDA_ENTRY STV_DEFAULT"
_ZN2at6native32batch_norm_backward_elemt_kernelIN3c108BFloat16EfflEEvNS_27GenericPackedTensorAccessorIT_Lm3ENS_16DefaultPtrTraitsET2_EES8_NS4_IT1_Lm1ES6_S7_EESA_NS4_IT0_Lm1ES6_S7_EESA_SA_S8_PKii:
.text._ZN2at6native32batch_norm_backward_elemt_kernelIN3c108BFloat16EfflEEvNS_27GenericPackedTensorAccessorIT_Lm3ENS_16DefaultPtrTraitsET2_EES8_NS4_IT1_Lm1ES6_S7_EESA_NS4_IT0_Lm1ES6_S7_EESA_SA_S8_PKii:
        /* <DEDUP_REMOVED lines=23> */
.L_x_391:
        /* <DEDUP_REMOVED lines=54> */
.L_x_390:
        /* <DEDUP_REMOVED lines=31> */
.L_x_392:
[----:B------:R-:W-:-:S13]  /*06c0*/  ISETP.NE.OR P0, PT, R6, RZ, P0 ;  /* 0x000000ff0600720c */ /* 0x000fda0000705670 */
[----:B------:R-:W-:Y:S05]  /*06d0*/  @!P0 BRA `(.L_x_388) ;  /* 0x0000013000008947 */ /* 0x000fea0003800000 */
.L_x_389:
        /* <DEDUP_REMOVED lines=19> */
.L_x_388:
[----:B------:R-:W-:-:S13]  /*0810*/  ISETP.NE.AND P0, PT, R0, RZ, PT ;  /* 0x000000ff0000720c */ /* 0x000fda0003f05270 */
[----:B------:R-:W-:Y:S05]  /*0820*/  @!P0 BRA `(.L_x_393) ;  /* 0x000000d000008947 */ /* 0x000fea0003800000 */
[----:B------:R-:W-:Y:S02]  /*0830*/  UMOV UR5, 0x4 ;  /* 0x0000000400057882 */ /* 0x000fe40000000000 */
[----:B------:R-:W-:Y:S02]  /*0840*/  ULDC.64 UR6, c[0x0][0x280] ;  /* 0x0000a00000067ab9 */ /* 0x000fe40000000a00 */
[----:B------:R-:W-:-:S06]  /*0850*/  UIMAD.WIDE UR4, UR4, UR5, UR6 ;  /* 0x00000005040472a5 */ /* 0x000fcc000f8e0206 */
.L_x_394:
        /* <DEDUP_REMOVED lines=10> */
.L_x_393:
[----:B------:R0:W1:Y:S02]  /*0900*/  I2F.S64 R12, R4 ;  /* 0x00000004000c7312 */ /* 0x0000640000301400 */
.L_x_387:
[----:B------:R-:W2:Y:S01]  /*0910*/  S2UR UR4, SR_CTAID.X ;  /* 0x00000000000479c3 */ /* 0x000ea20000002500 */
[----:B------:R-:W-:Y:S02]  /*0920*/  ULDC.64 UR6, c[0x0][0x170] ;  /* 0x00005c0000067ab9 */ /* 0x000fe40000000a00 */
[----:B--2---:R-:W-:-:S04]  /*0930*/  UISETP.GE.U32.AND UP0, UPT, UR4, UR6, UPT ;  /* 0x000000060400728c */ /* 0x004fc8000bf06070 */
[----:B------:R-:W-:-:S06]  /*0940*/  UISETP.GE.AND.EX UP0, UPT, URZ, UR7, UPT, UP0 ;  /* 0x000000073f00728c */ /* 0x000fcc000bf06300 */
[----:B------:R-:W-:-:S13]  /*0950*/  PLOP3.LUT P0, PT, PT, PT, UP0, 0x80, 0x0 ;  /* 0x000000000000781c */ /* 0x000fda0003f0f008 */
[----:B------:R-:W-:Y:S05]  /*0960*/  @P0 EXIT ;  /* 0x000000000000094d */ /* 0x000fea0003800000 */
[----:B------:R-:W-:Y:S01]  /*0970*/  ULDC.64 UR6, c[0x0][0x208] ;  /* 0x0000820000067ab9 */ /* 0x000fe20000000a00 */
[----:B------:R-:W2:Y:S01]  /*0980*/  S2R R14, SR_CTAID.Y ;  /* 0x00000000000e7919 */ /* 0x000ea20000002600 */
[----:B------:R-:W-:Y:S01]  /*0990*/  UISETP.GE.U32.AND UP0, UPT, UR6, 0x1, UPT ;  /* 0x000000010600788c */ /* 0x000fe2000bf06070 */
[----:B------:R-:W-:Y:S01]  /*09a0*/  IMAD.MOV.U32 R13, RZ, RZ, 0x3f800000 ;  /* 0x3f800000ff0d7424 */ /* 0x000fe200078e00ff */
[----:B------:R-:W-:Y:S01]  /*09b0*/  ULDC.64 UR18, c[0x0][0x210] ;  /* 0x0000840000127ab9 */ /* 0x000fe20000000a00 */
[----:B------:R-:W2:Y:S01]  /*09c0*/  S2R R3, SR_TID.Y ;  /* 0x0000000000037919 */ /* 0x000ea20000002200 */
[----:B------:R-:W-:Y:S02]  /*09d0*/  UISETP.GE.AND.EX UP0, UPT, UR7, URZ, UPT, UP0 ;  /* 0x0000003f0700728c */ /* 0x000fe4000bf06300 */
[----:B------:R-:W-:Y:S02]  /*09e0*/  ULDC.64 UR10, c[0x0][0x228] ;  /* 0x00008a00000a7ab9 */ /* 0x000fe40000000a00 */
[----:B------:R-:W-:-:S02]  /*09f0*/  ULDC.64 UR14, c[0x0][0x1e0] ;  /* 0x00007800000e7ab9 */ /* 0x000fc40000000a00 */
[----:B------:R-:W-:Y:S01]  /*0a00*/  UIMAD.WIDE.U32 UR8, UR4, UR10, URZ ;  /* 0x0000000a040872a5 */ /* 0x000fe2000f8e003f */
[----:B------:R-:W-:Y:S01]  /*0a10*/  PLOP3.LUT P1, PT, PT, PT, UP0, 0x80, 0x0 ;  /* 0x000000000000781c */ /* 0x000fe20003f2f008 */
[----:B------:R-:W-:Y:S02]  /*0a20*/  UIMAD.WIDE.U32 UR6, UR4, UR14, URZ ;  /* 0x0000000e040672a5 */ /* 0x000fe4000f8e003f */
[----:B------:R-:W-:Y:S02]  /*0a30*/  ULDC.64 UR20, c[0x0][0x1f8] ;  /* 0x00007e0000147ab9 */ /* 0x000fe40000000a00 */
[----:B------:R-:W-:Y:S02]  /*0a40*/  @UP0 UIMAD.WIDE.U32 UR12, UR4, UR18, URZ ;  /* 0x00000012040c02a5 */ /* 0x000fe4000f8e003f */
[----:B------:R-:W-:Y:S02]  /*0a50*/  UIMAD UR9, UR4, UR11, UR9 ;  /* 0x0000000b040972a4 */ /* 0x000fe4000f8e0209 */
[----:B------:R-:W-:-:S02]  /*0a60*/  @UP0 UIMAD UR5, UR4, UR19, UR13 ;  /* 0x00000013040502a4 */ /* 0x000fc4000f8e020d */
[----:B------:R-:W-:Y:S02]  /*0a70*/  ULDC.64 UR22, c[0x0][0x200] ;  /* 0x0000800000167ab9 */ /* 0x000fe40000000a00 */
[----:B------:R-:W-:Y:S02]  /*0a80*/  ULDC.64 UR18, c[0x0][0x1d0] ;  /* 0x0000740000127ab9 */ /* 0x000fe40000000a00 */
[----:B------:R-:W-:Y:S01]  /*0a90*/  UIMAD.WIDE.U32 UR10, UR4, UR20, URZ ;  /* 0x00000014040a72a5 */ /* 0x000fe2000f8e003f */
[----:B--2---:R-:W-:Y:S01]  /*0aa0*/  IMAD R14, R14, c[0x0][0x4], R3 ;  /* 0x000001000e0e7a24 */ /* 0x004fe200078e0203 */
[----:B------:R-:W-:Y:S02]  /*0ab0*/  UIMAD UR15, UR4, UR15, UR7 ;  /* 0x0000000f040f72a4 */ /* 0x000fe4000f8e0207 */
[----:B------:R-:W-:Y:S02]  /*0ac0*/  ULEA UR13, UP1, UR6, UR18, 0x2 ;  /* 0x00000012060d7291 */ /* 0x000fe4000f82103f */
[----:B------:R-:W-:Y:S01]  /*0ad0*/  @UP0 ULEA UR14, UP2, UR12, UR22, 0x2 ;  /* 0x000000160c0e0291 */ /* 0x000fe2000f84103f */
[----:B------:R-:W-:Y:S01]  /*0ae0*/  ISETP.GE.U32.AND P0, PT, R14, c[0x0][0x168], PT ;  /* 0x00005a000e007a0c */ /* 0x000fe20003f06070 */
[----:B------:R-:W-:-:S02]  /*0af0*/  UIMAD UR7, UR4, UR21, UR11 ;  /* 0x00000015040772a4 */ /* 0x000fc4000f8e020b */
[----:B------:R-:W-:Y:S02]  /*0b00*/  ULEA.HI.X UR11, UR6, UR19, UR15, 0x2, UP1 ;  /* 0x00000013060b7291 */ /* 0x000fe400088f140f */
[----:B------:R-:W-:Y:S01]  /*0b10*/  @UP0 ULEA.HI.X UR15, UR12, UR23, UR5, 0x2, UP2 ;  /* 0x000000170c0f0291 */ /* 0x000fe200090f1405 */
[----:B------:R-:W-:Y:S01]  /*0b20*/  IMAD.U32 R2, RZ, RZ, UR14 ;  /* 0x0000000eff027e24 */ /* 0x000fe2000f8e00ff */
[----:B------:R-:W-:Y:S01]  /*0b30*/  ULDC.64 UR18, c[0x0][0x218] ;  /* 0x0000860000127ab9 */ /* 0x000fe20000000a00 */
[----:B------:R-:W-:Y:S01]  /*0b40*/  ISETP.GE.AND.EX P0, PT, RZ, c[0x0][0x16c], PT, P0 ;  /* 0x00005b00ff007a0c */ /* 0x000fe20003f06300 */
[----:B------:R-:W-:Y:S02]  /*0b50*/  ULDC.64 UR20, c[0x0][0x1e8] ;  /* 0x00007a0000147ab9 */ /* 0x000fe40000000a00 */
[----:B------:R-:W-:Y:S01]  /*0b60*/  IMAD.U32 R3, RZ, RZ, UR15 ;  /* 0x0000000fff037e24 */ /* 0x000fe2000f8e00ff */
[----:B------:R-:W-:Y:S02]  /*0b70*/  ULEA UR6, UP0, UR8, UR18, 0x2 ;  /* 0x0000001208067291 */ /* 0x000fe4000f80103f */
[----:B------:R-:W-:-:S02]  /*0b80*/  ULEA UR5, UP1, UR10, UR20, 0x2 ;  /* 0x000000140a057291 */ /* 0x000fc4000f82103f */
[----:B------:R2:W5:Y:S01]  /*0b90*/  @P1 LDG.E R13, [R2.64] ;  /* 0x00000010020d1981 */ /* 0x000562000c1e1900 */
[----:B------:R-:W-:Y:S02]  /*0ba0*/  ULEA.HI.X UR8, UR8, UR19, UR9, 0x2, UP0 ;  /* 0x0000001308087291 */ /* 0x000fe400080f1409 */
[----:B------:R-:W-:Y:S01]  /*0bb0*/  ULEA.HI.X UR10, UR10, UR21, UR7, 0x2, UP1 ;  /* 0x000000150a0a7291 */ /* 0x000fe200088f1407 */
[----:B0-----:R-:W-:Y:S02]  /*0bc0*/  IMAD.U32 R4, RZ, RZ, UR13 ;  /* 0x0000000dff047e24 */ /* 0x001fe4000f8e00ff */
[----:B------:R-:W-:Y:S02]  /*0bd0*/  IMAD.U32 R6, RZ, RZ, UR6 ;  /* 0x00000006ff067e24 */ /* 0x000fe4000f8e00ff */
[----:B------:R-:W-:Y:S02]  /*0be0*/  IMAD.U32 R8, RZ, RZ, UR5 ;  /* 0x00000005ff087e24 */ /* 0x000fe4000f8e00ff */
[----:B------:R-:W-:-:S02]  /*0bf0*/  IMAD.U32 R5, RZ, RZ, UR11 ;  /* 0x0000000bff057e24 */ /* 0x000fc4000f8e00ff */
[----:B------:R-:W-:Y:S02]  /*0c00*/  IMAD.U32 R7, RZ, RZ, UR8 ;  /* 0x00000008ff077e24 */ /* 0x000fe4000f8e00ff */
[----:B------:R-:W-:Y:S01]  /*0c10*/  IMAD.U32 R9, RZ, RZ, UR10 ;  /* 0x0000000aff097e24 */ /* 0x000fe2000f8e00ff */
[----:B------:R-:W-:Y:S06]  /*0c20*/  @P0 EXIT ;  /* 0x000000000000094d */ /* 0x000fec0003800000 */
[----:B--2---:R-:W-:Y:S01]  /*0c30*/  ULDC.64 UR8, c[0x0][0x240] ;  /* 0x0000900000087ab9 */ /* 0x004fe20000000a00 */
        /* <DEDUP_REMOVED lines=17> */
[----:B0-----:R-:W-:Y:S01]  /*0d50*/  IMAD.MOV.U32 R7, RZ, RZ, RZ ;  /* 0x000000ffff077224 */ /* 0x001fe200078e00ff */
[----:B------:R-:W-:Y:S02]  /*0d60*/  UIMAD.WIDE.U32 UR10, UR4, UR14, URZ ;  /* 0x0000000e040a72a5 */ /* 0x000fe4000f8e003f */
[----:B------:R-:W-:Y:S02]  /*0d70*/  UIMAD UR5, UR4, UR9, UR7 ;  /* 0x00000009040572a4 */ /* 0x000fe4000f8e0207 */
[----:B------:R-:W-:Y:S02]  /*0d80*/  UIMAD.WIDE.U32 UR8, UR4, UR12, URZ ;  /* 0x0000000c040872a5 */ /* 0x000fe4000f8e003f */
[----:B------:R-:W-:Y:S02]  /*0d90*/  UIMAD UR12, UR4, UR15, UR11 ;  /* 0x0000000f040c72a4 */ /* 0x000fe4000f8e020b */
[----:B------:R-:W-:Y:S01]  /*0da0*/  UIMAD UR13, UR4, UR13, UR9 ;  /* 0x0000000d040d72a4 */ /* 0x000fe2000f8e0209 */
[----:B--2---:R-:W-:-:S02]  /*0db0*/  FMUL.FTZ R3, R8, R8 ;  /* 0x0000000808037220 */ /* 0x004fc40000410000 */
[----:B---3--:R-:W-:Y:S02]  /*0dc0*/  FMUL.FTZ R4, R12, R6 ;  /* 0x000000060c047220 */ /* 0x008fe40000410000 */
[----:B------:R-:W-:Y:S02]  /*0dd0*/  IMAD.MOV.U32 R6, RZ, RZ, R14 ;  /* 0x000000ffff067224 */ /* 0x000fe400078e000e */
[----:B----4-:R-:W-:Y:S02]  /*0de0*/  FMUL.FTZ R5, R10, R3 ;  /* 0x000000030a057220 */ /* 0x010fe40000410000 */
[----:B-----5:R-:W-:Y:S02]  /*0df0*/  FMUL.FTZ R3, R8, R13 ;  /* 0x0000000d08037220 */ /* 0x020fe40000410000 */
[----:B------:R-:W-:Y:S02]  /*0e00*/  FMUL.FTZ R5, R12, R5 ;  /* 0x000000050c057220 */ /* 0x000fe40000410000 */
[----:B------:R-:W-:-:S02]  /*0e10*/  IMAD.MOV.U32 R8, RZ, RZ, c[0x0][0x4] ;  /* 0x00000100ff087624 */ /* 0x000fc400078e00ff */
.L_x_398:
[----:B------:R-:W-:Y:S01]  /*0e20*/  ISETP.GE.U32.AND P0, PT, R2, c[0x0][0x178], PT ;  /* 0x00005e0002007a0c */ /* 0x000fe20003f06070 */
[----:B------:R-:W-:Y:S03]  /*0e30*/  BSSY B0, `(.L_x_395) ;  /* 0x0000040000007945 */ /* 0x000fe60003800000 */
[----:B------:R-:W-:-:S13]  /*0e40*/  ISETP.GE.AND.EX P0, PT, RZ, c[0x0][0x17c], PT, P0 ;  /* 0x00005f00ff007a0c */ /* 0x000fda0003f06300 */
[----:B------:R-:W-:Y:S05]  /*0e50*/  @P0 BRA `(.L_x_396) ;  /* 0x000003d000000947 */ /* 0x000fea0003800000 */
[----:B------:R-:W-:Y:S01]  /*0e60*/  IMAD.U32 R10, RZ, RZ, UR10 ;  /* 0x0000000aff0a7e24 */ /* 0x000fe2000f8e00ff */
[----:B------:R-:W-:Y:S01]  /*0e70*/  UMOV UR4, UR6 ;  /* 0x0000000600047c82 */ /* 0x000fe20008000000 */
[----:B------:R-:W-:Y:S02]  /*0e80*/  IMAD.U32 R16, RZ, RZ, UR8 ;  /* 0x00000008ff107e24 */ /* 0x000fe4000f8e00ff */
[----:B------:R-:W-:Y:S02]  /*0e90*/  IMAD.U32 R11, RZ, RZ, UR11 ;  /* 0x0000000bff0b7e24 */ /* 0x000fe4000f8e00ff */
[----:B------:R-:W-:Y:S02]  /*0ea0*/  IMAD.U32 R17, RZ, RZ, UR9 ;  /* 0x00000009ff117e24 */ /* 0x000fe4000f8e00ff */
[----:B------:R-:W-:Y:S02]  /*0eb0*/  IMAD R11, R7, c[0x0][0x1b8], RZ ;  /* 0x00006e00070b7a24 */ /* 0x000fe400078e02ff */
[----:B------:R-:W-:-:S02]  /*0ec0*/  IMAD.U32 R13, RZ, RZ, UR12 ;  /* 0x0000000cff0d7e24 */ /* 0x000fc4000f8e00ff */
[----:B------:R-:W-:Y:S02]  /*0ed0*/  IMAD.U32 R15, RZ, RZ, UR13 ;  /* 0x0000000dff0f7e24 */ /* 0x000fe4000f8e00ff */
[----:B------:R-:W-:Y:S02]  /*0ee0*/  IMAD.MOV.U32 R12, RZ, RZ, R10 ;  /* 0x000000ffff0c7224 */ /* 0x000fe400078e000a */
[C---:B------:R-:W-:Y:S02]  /*0ef0*/  IMAD R9, R7.reuse, c[0x0][0x180], RZ ;  /* 0x0000600007097a24 */ /* 0x040fe400078e02ff */
[----:B------:R-:W-:Y:S02]  /*0f00*/  IMAD.MOV.U32 R14, RZ, RZ, R16 ;  /* 0x000000ffff0e7224 */ /* 0x000fe400078e0010 */
[----:B------:R-:W-:Y:S02]  /*0f10*/  IMAD R17, R7, c[0x0][0x268], RZ ;  /* 0x00009a0007117a24 */ /* 0x000fe400078e02ff */
[----:B------:R-:W-:-:S02]  /*0f20*/  IMAD.MOV.U32 R19, RZ, RZ, c[0x0][0x268] ;  /* 0x00009a00ff137624 */ /* 0x000fc400078e00ff */
[C---:B------:R-:W-:Y:S02]  /*0f30*/  IMAD R23, R6.reuse, c[0x0][0x1bc], R11 ;  /* 0x00006f0006177a24 */ /* 0x040fe400078e020b */
[C---:B------:R-:W-:Y:S02]  /*0f40*/  IMAD R27, R6.reuse, c[0x0][0x184], R9 ;  /* 0x00006100061b7a24 */ /* 0x040fe400078e0209 */
[C---:B------:R-:W-:Y:S02]  /*0f50*/  IMAD R17, R6.reuse, c[0x0][0x26c], R17 ;  /* 0x00009b0006117a24 */ /* 0x040fe400078e0211 */
[----:B------:R-:W-:-:S04]  /*0f60*/  IMAD.WIDE.U32 R10, R6, R19, UR4 ;  /* 0x00000004060a7e25 */ /* 0x000fc8000f8e0013 */
[----:B------:R-:W-:-:S04]  /*0f70*/  IMAD.WIDE.U32 R12, R6, c[0x0][0x180], R12 ;  /* 0x00006000060c7a25 */ /* 0x000fc800078e000c */
[----:B------:R-:W-:-:S04]  /*0f80*/  IMAD.WIDE.U32 R14, R6, c[0x0][0x1b8], R14 ;  /* 0x00006e00060e7a25 */ /* 0x000fc800078e000e */
[----:B------:R-:W-:Y:S02]  /*0f90*/  IMAD.MOV.U32 R22, RZ, RZ, R2 ;  /* 0x000000ffff167224 */ /* 0x000fe400078e0002 */
[----:B------:R-:W-:Y:S02]  /*0fa0*/  IMAD.MOV.U32 R9, RZ, RZ, RZ ;  /* 0x000000ffff097224 */ /* 0x000fe400078e00ff */
[----:B------:R-:W-:Y:S02]  /*0fb0*/  IMAD.IADD R25, R11, 0x1, R17 ;  /* 0x000000010b197824 */ /* 0x000fe400078e0211 */
[----:B------:R-:W-:Y:S02]  /*0fc0*/  IMAD.IADD R27, R13, 0x1, R27 ;  /* 0x000000010d1b7824 */ /* 0x000fe400078e021b */
[----:B------:R-:W-:Y:S02]  /*0fd0*/  IMAD.IADD R23, R15, 0x1, R23 ;  /* 0x000000010f177824 */ /* 0x000fe400078e0217 */
.L_x_397:
        /* <DEDUP_REMOVED lines=23> */
[----:B------:R-:W-:-:S04]  /*1150*/  FADD.FTZ R19, -R0, R19 ;  /* 0x0000001300137221 */ /* 0x000fc80000010100 */
        /* <DEDUP_REMOVED lines=13> */
.L_x_396:
[----:B------:R-:W-:Y:S05]  /*1230*/  BSYNC B0 ;  /* 0x0000000000007941 */ /* 0x000fea0003800000 */
.L_x_395:
[----:B------:R-:W-:-:S05]  /*1240*/  IMAD R9, R8, c[0x0][0x10], RZ ;  /* 0x0000040008097a24 */ /* 0x000fca00078e02ff */
[----:B------:R-:W-:-:S05]  /*1250*/  IADD3 R6, P0, R9, R6, RZ ;  /* 0x0000000609067210 */ /* 0x000fca0007f1e0ff */
[----:B------:R-:W-:Y:S01]  /*1260*/  IMAD.X R7, RZ, RZ, R7, P0 ;  /* 0x000000ffff077224 */ /* 0x000fe200000e0607 */
[----:B------:R-:W-:-:S04]  /*1270*/  ISETP.GE.U32.AND P0, PT, R6, c[0x0][0x168], PT ;  /* 0x00005a0006007a0c */ /* 0x000fc80003f06070 */
[----:B------:R-:W-:-:S13]  /*1280*/  ISETP.GE.AND.EX P0, PT, R7, c[0x0][0x16c], PT, P0 ;  /* 0x00005b0007007a0c */ /* 0x000fda0003f06300 */
[----:B------:R-:W-:Y:S05]  /*1290*/  @!P0 BRA `(.L_x_398) ;  /* 0xfffffb8000008947 */ /* 0x000fea000383ffff */
[----:B------:R-:W-:Y:S05]  /*12a0*/  EXIT ;  /* 0x000000000000794d */ /* 0x000fea0003800000 */
.L_x_399:
        /* <DEDUP_REMOVED lines=13> */
.L_x_26689:


//--------------------- .text._ZN2at6native32batch_norm_backward_elemt_kernelIN3c108BFloat16ES3_fiEEvNS_27GenericPackedTensorAccessorIT_Lm3ENS_16DefaultPtrTraitsET2_EES8_NS4_IT1_Lm1ES6_S7_EESA_NS4_IT0_Lm1ES6_S7_EESA_SA_S8_PKii --------------------------
	.section	.text._ZN2at6native32batch_norm_backward_elemt_kernelIN3c108BFloat16ES3_fiEEvNS_27GenericPackedTensorAccessorIT_Lm3ENS_16DefaultPtrTraitsET2_EES8_NS4_IT1_Lm1ES6_S7_EESA_NS4_IT0_Lm1ES6_S7_EESA_SA_S8_PKii,"ax",@progbits
	.sectioninfo	@"SHI_REGISTERS=27"
	.align	128
        .global         _ZN2at6native32batch_norm_backward_elemt_kernelIN3c108BFloat16ES3_fiEEvNS_27GenericPackedTensorAccessorIT_Lm3ENS_16DefaultPtrTraitsET2_EES8_NS4_IT1_Lm1ES6_S7_EESA_NS4_IT0_Lm1ES6_S7_EESA_SA_S8_PKii
        .type           _ZN2at6native32batch_norm_backward_elemt_kernelIN3c108BFloat16ES3_fiEEvNS_27GenericPackedTensorAccessorIT_Lm3ENS_16DefaultPtrTraitsET2_EES8_NS4_IT1_Lm1ES6_S7_EESA_NS4_IT0_Lm1ES6_S7_EESA_SA_S8_PKii,@function
        .size           _ZN2at6native32batch_norm_backward_elemt_kernelIN3c108BFloat16ES3_fiEEvNS_27GenericPackedTensorAccessorIT_Lm3ENS_16DefaultPtrTraitsET2_EES8_NS4_IT1_Lm1ES6_S7_EESA_NS4_IT0_Lm1ES6_S7_EESA_SA_S8_PKii,(.L_x_26690 - _ZN2at6native32batch_norm_backward_elemt_kernelIN3c108BFloat16ES3_fiEEvNS_27GenericPackedTensorAccessorIT_Lm3ENS_16DefaultPtrTraitsET2_EES8_NS4_IT1_Lm1ES6_S7_EESA_NS4_IT0_Lm1ES6_S7_EESA_SA_S8_PKii)
        .other          _ZN2at6native32batch_norm_backward_elemt_kernelIN3c108BFloat16ES3_fiEEvNS_27GenericPackedTensorAccessorIT_Lm3ENS_16DefaultPtrTraitsET2_EES8_NS4_IT1_Lm1ES6_S7_EESA_NS4_IT0_Lm1ES6_S7_EESA_SA_S8_PKii,@"STO_CUDA_ENTRY STV_DEFAULT"
_ZN2at6native32batch_norm_backward_elemt_kernelIN3c108BFloat16ES3_fiEEvNS_27GenericPackedTensorAccessorIT_Lm3ENS_16DefaultPtrTraitsET2_EES8_NS4_IT1_Lm1ES6_S7_EESA_NS4_IT0_Lm1ES6_S7_EESA_SA_S8_PKii:
.text._ZN2at6native32batch_norm_backward_elemt_kernelIN3c108BFloat16ES3_fiEEvNS_27GenericPackedTensorAccessorIT_Lm3ENS_16DefaultPtrTraitsET2_EES8_NS4_IT1_Lm1ES6_S7_EESA_NS4_IT0_Lm1ES6_S7_EESA_SA_S8_PKii:
        /* <DEDUP_REMOVED lines=23> */
.L_x_404:
        /* <DEDUP_REMOVED lines=54> */
.L_x_403:
        /* <DEDUP_REMOVED lines=31> */
.L_x_405:
[----:B------:R-:W-:-:S13]  /*06c0*/  ISETP.NE.OR P0, PT, R6, RZ, P0 ;  /* 0x000000ff0600720c */ /* 0x000fda0000705670 */
[----:B------:R-:W-:Y:S05]  /*06d0*/  @!P0 BRA `(.L_x_401) ;  /* 0x0000013000008947 */ /* 0x000fea0003800000 */
.L_x_402:
        /* <DEDUP_REMOVED lines=19> */
.L_x_401:
[----:B------:R-:W-:-:S13]  /*0810*/  ISETP.NE.AND P0, PT, R0, RZ, PT ;  /* 0x000000ff0000720c */ /* 0x000fda0003f05270 */
[----:B------:R-:W-:Y:S05]  /*0820*/  @!P0 BRA `(.L_x_406) ;  /* 0x000000d000008947 */ /* 0x000fea0003800000 */
[----:B------:R-:W-:Y:S02]  /*0830*/  UMOV UR5, 0x4 ;  /* 0x0000000400057882 */ /* 0x000fe40000000000 */
[----:B------:R-:W-:Y:S02]  /*0840*/  ULDC.64 UR6, c[0x0][0x210] ;  /* 0x0000840000067ab9 */ /* 0x000fe40000000a00 */
[----:B------:R-:W-:-:S06]  /*0850*/  UIMAD.WIDE UR4, UR4, UR5, UR6 ;  /* 0x00000005040472a5 */ /* 0x000fcc000f8e0206 */
.L_x_407:
        /* <DEDUP_REMOVED lines=10> */
.L_x_406:
[----:B------:R0:W1:Y:S02]  /*0900*/  I2F.S64 R14, R4 ;  /* 0x00000004000e7312 */ /* 0x0000640000301400 */
.L_x_400:
[----:B------:R-:W2:Y:S02]  /*0910*/  S2R R2, SR_CTAID.X ;  /* 0x0000000000027919 */ /* 0x000ea40000002500 */
[----:B--2---:R-:W-:-:S13]  /*0920*/  ISETP.GE.AND P0, PT, R2, c[0x0][0x16c], PT ;  /* 0x00005b0002007a0c */ /* 0x004fda0003f06270 */
[----:B------:R-:W-:Y:S05]  /*0930*/  @P0 EXIT ;  /* 0x000000000000094d */ /* 0x000fea0003800000 */
[----:B0-----:R-:W-:Y:S01]  /*0940*/  IMAD.MOV.U32 R4, RZ, RZ, c[0x0][0x1c8] ;  /* 0x00007200ff047624 */ /* 0x001fe200078e00ff */
[----:B------:R-:W0:Y:S04]  /*0950*/  S2R R3, SR_CTAID.Y ;  /* 0x0000000000037919 */ /* 0x000e280000002600 */
[----:B------:R-:W-:Y:S01]  /*0960*/  ISETP.GE.AND P0, PT, R4, 0x1, PT ;  /* 0x000000010400780c */ /* 0x000fe20003f06270 */
[----:B------:R-:W0:-:S12]  /*0970*/  S2R R0, SR_TID.Y ;  /* 0x0000000000007919 */ /* 0x000e180000002200 */
[----:B------:R-:W-:Y:S02]  /*0980*/  @P0 IMAD.MOV.U32 R5, RZ, RZ, 0x2 ;  /* 0x00000002ff050424 */ /* 0x000fe400078e00ff */
[----:B------:R-:W-:-:S04]  /*0990*/  @P0 IMAD R4, R2, c[0x0][0x1cc], RZ ;  /* 0x0000730002040a24 */ /* 0x000fc800078e02ff */
[----:B------:R-:W-:-:S05]  /*09a0*/  @P0 IMAD.WIDE R4, R4, R5, c[0x0][0x1c0] ;  /* 0x0000700004040625 */ /* 0x000fca00078e0205 */
[----:B------:R2:W5:Y:S01]  /*09b0*/  @P0 LDG.E.U16 R15, [R4.64] ;  /* 0x00000008040f0981 */ /* 0x000562000c1e1500 */
[----:B0-----:R-:W-:-:S05]  /*09c0*/  IMAD R3, R3, c[0x0][0x4], R0 ;  /* 0x0000010003037a24 */ /* 0x001fca00078e0200 */
[----:B------:R-:W-:-:S13]  /*09d0*/  ISETP.GE.AND P1, PT, R3, c[0x0][0x168], PT ;  /* 0x00005a0003007a0c */ /* 0x000fda0003f26270 */
[----:B------:R-:W-:Y:S05]  /*09e0*/  @P1 EXIT ;  /* 0x000000000000194d */ /* 0x000fea0003800000 */
[----:B--2---:R-:W-:Y:S02]  /*09f0*/  IMAD.MOV.U32 R5, RZ, RZ, 0x4 ;  /* 0x00000004ff057424 */ /* 0x004fe400078e00ff */
[C---:B------:R-:W-:Y:S02]  /*0a00*/  IMAD R10, R2.reuse, c[0x0][0x1bc], RZ ;  /* 0x00006f00020a7a24 */ /* 0x040fe400078e02ff */
[----:B------:R-:W-:Y:S02]  /*0a10*/  IMAD R12, R2, c[0x0][0x1ec], RZ ;  /* 0x00007b00020c7a24 */ /* 0x000fe400078e02ff */
[----:B------:R-:W-:-:S04]  /*0a20*/  IMAD.WIDE R10, R10, R5, c[0x0][0x1b0] ;  /* 0x00006c000a0a7625 */ /* 0x000fc800078e0205 */
[----:B------:R-:W-:Y:S02]  /*0a30*/  IMAD R8, R2, c[0x0][0x1dc], RZ ;  /* 0x0000770002087a24 */ /* 0x000fe400078e02ff */
[-C--:B------:R-:W-:Y:S01]  /*0a40*/  IMAD.WIDE R12, R12, R5.reuse, c[0x0][0x1e0] ;  /* 0x000078000c0c7625 */ /* 0x080fe200078e0205 */
[----:B------:R0:W2:Y:S03]  /*0a50*/  LDG.E R10, [R10.64] ;  /* 0x000000080a0a7981 */ /* 0x0000a6000c1e1900 */
[----:B------:R-:W-:Y:S02]  /*0a60*/  IMAD.WIDE R8, R8, R5, c[0x0][0x1d0] ;  /* 0x0000740008087625 */ /* 0x000fe400078e0205 */
[----:B------:R3:W4:Y:S02]  /*0a70*/  LDG.E R12, [R12.64] ;  /* 0x000000080c0c7981 */ /* 0x000724000c1e1900 */
[----:B------:R-:W-:-:S02]  /*0a80*/  IMAD R4, R2, c[0x0][0x1ac], RZ ;  /* 0x00006b0002047a24 */ /* 0x000fc400078e02ff */
[----:B------:R-:W4:Y:S02]  /*0a90*/  LDG.E R8, [R8.64] ;  /* 0x0000000808087981 */ /* 0x000f24000c1e1900 */
[----:B------:R-:W-:-:S05]  /*0aa0*/  IMAD.WIDE R4, R4, R5, c[0x0][0x1a0] ;  /* 0x0000680004047625 */ /* 0x000fca00078e0205 */
[----:B------:R1:W5:Y:S02]  /*0ab0*/  LDG.E R0, [R4.64] ;  /* 0x0000000804007981 */ /* 0x000364000c1e1900 */
[----:B-1----:R-:W1:Y:S01]  /*0ac0*/  MUFU.RCP R14, R14 ;  /* 0x0000000e000e7308 */ /* 0x002e620000001000 */
[----:B------:R-:W-:Y:S01]  /*0ad0*/  IMAD.MOV.U32 R7, RZ, RZ, 0x3f800000 ;  /* 0x3f800000ff077424 */ /* 0x000fe200078e00ff */
[----:B-----5:R-:W-:Y:S01]  /*0ae0*/  @P0 PRMT R7, RZ, 0x5410, R15 ;  /* 0x00005410ff070816 */ /* 0x020fe2000000000f */
[----:B------:R-:W1:Y:S01]  /*0af0*/  S2R R6, SR_TID.X ;  /* 0x0000000000067919 */ /* 0x000e620000002100 */
[C---:B0-----:R-:W-:Y:S02]  /*0b00*/  IMAD R11, R2.reuse, c[0x0][0x208], RZ ;  /* 0x00008200020b7a24 */ /* 0x041fe400078e02ff */
[----:B---3--:R-:W-:Y:S02]  /*0b10*/  IMAD R13, R2, c[0x0][0x178], RZ ;  /* 0x00005e00020d7a24 */ /* 0x008fe400078e02ff */
[----:B--2---:R-:W-:-:S02]  /*0b20*/  FMUL.FTZ R17, R10, R10 ;  /* 0x0000000a0a117220 */ /* 0x004fc40000410000 */
[----:B------:R-:W-:Y:S02]  /*0b30*/  FMUL.FTZ R7, R10, R7 ;  /* 0x000000070a077220 */ /* 0x000fe40000410000 */
[----:B------:R-:W-:Y:S02]  /*0b40*/  IMAD.MOV.U32 R10, RZ, RZ, R3 ;  /* 0x000000ffff0a7224 */ /* 0x000fe400078e0003 */
[----:B----4-:R-:W-:Y:S02]  /*0b50*/  FMUL.FTZ R17, R12, R17 ;  /* 0x000000110c117220 */ /* 0x010fe40000410000 */
[----:B------:R-:W-:Y:S02]  /*0b60*/  IMAD R12, R2, c[0x0][0x198], RZ ;  /* 0x00006600020c7a24 */ /* 0x000fe400078e02ff */
[C---:B-1----:R-:W-:Y:S02]  /*0b70*/  FMUL.FTZ R8, R14.reuse, R8 ;  /* 0x000000080e087220 */ /* 0x042fe40000410000 */
[----:B------:R-:W-:-:S02]  /*0b80*/  FMUL.FTZ R9, R14, R17 ;  /* 0x000000110e097220 */ /* 0x000fc40000410000 */
.L_x_411:
[----:B------:R-:W-:Y:S01]  /*0b90*/  ISETP.GE.AND P0, PT, R6, c[0x0][0x170], PT ;  /* 0x00005c0006007a0c */ /* 0x000fe20003f06270 */
[----:B------:R-:W-:Y:S01]  /*0ba0*/  BSSY B0, `(.L_x_408) ;  /* 0x000002c000007945 */ /* 0x000fe20003800000 */
[----:B------:R-:W-:-:S11]  /*0bb0*/  IMAD.MOV.U32 R15, RZ, RZ, c[0x0][0x4] ;  /* 0x00000100ff0f7624 */ /* 0x000fd600078e00ff */
[----:B0-----:R-:W-:Y:S05]  /*0bc0*/  @P0 BRA `(.L_x_409) ;  /* 0x0000029000000947 */ /* 0x001fea0003800000 */
[C---:B------:R-:W-:Y:S02]  /*0bd0*/  IMAD R14, R10.reuse, c[0x0][0x174], RZ ;  /* 0x00005d000a0e7a24 */ /* 0x040fe400078e02ff */
[C---:B------:R-:W-:Y:S02]  /*0be0*/  IMAD R3, R10.reuse, c[0x0][0x194], RZ ;  /* 0x000065000a037a24 */ /* 0x040fe400078e02ff */
[----:B------:R-:W-:Y:S01]  /*0bf0*/  IMAD R2, R10, c[0x0][0x204], RZ ;  /* 0x000081000a027a24 */ /* 0x000fe200078e02ff */
[----:B------:R-:W-:Y:S01]  /*0c00*/  SHF.R.S32.HI R4, RZ, 0x1f, R14 ;  /* 0x0000001fff047819 */ /* 0x000fe2000001140e */
[----:B------:R-:W-:Y:S01]  /*0c10*/  IMAD.MOV.U32 R21, RZ, RZ, R6 ;  /* 0x000000ffff157224 */ /* 0x000fe200078e0006 */
[----:B------:R-:W-:Y:S02]  /*0c20*/  IADD3 R16, P1, R12, R3, RZ ;  /* 0x000000030c107210 */ /* 0x000fe40007f3e0ff */
[----:B------:R-:W-:Y:S02]  /*0c30*/  IADD3 R14, P0, R13, R14, RZ ;  /* 0x0000000e0d0e7210 */ /* 0x000fe40007f1e0ff */
[----:B------:R-:W-:-:S02]  /*0c40*/  IADD3 R17, P2, R11, R2, RZ ;  /* 0x000000020b117210 */ /* 0x000fc40007f5e0ff */
[----:B------:R-:W-:Y:S02]  /*0c50*/  SHF.R.S32.HI R3, RZ, 0x1f, R3 ;  /* 0x0000001fff037819 */ /* 0x000fe40000011403 */
[----:B------:R-:W-:Y:S02]  /*0c60*/  SHF.R.S32.HI R18, RZ, 0x1f, R2 ;  /* 0x0000001fff127819 */ /* 0x000fe40000011402 */
[----:B------:R-:W-:Y:S02]  /*0c70*/  LEA.HI.X.SX32 R19, R13, R4, 0x1, P0 ;  /* 0x000000040d137211 */ /* 0x000fe400000f0eff */
[----:B------:R-:W-:Y:S02]  /*0c80*/  LEA.HI.X.SX32 R20, R12, R3, 0x1, P1 ;  /* 0x000000030c147211 */ /* 0x000fe400008f0eff */
[----:B------:R-:W-:Y:S02]  /*0c90*/  LEA.HI.X.SX32 R18, R11, R18, 0x1, P2 ;  /* 0x000000120b127211 */ /* 0x000fe400010f0eff */
.L_x_410:
[C---:B0-----:R-:W-:Y:S02]  /*0ca0*/  IMAD R3, R21.reuse, c[0x0][0x19c], RZ ;  /* 0x0000670015037a24 */ /* 0x041fe400078e02ff */
[----:B------:R-:W-:-:S03]  /*0cb0*/  IMAD R2, R21, c[0x0][0x17c], RZ ;  /* 0x00005f0015027a24 */ /* 0x000fc600078e02ff */
[C---:B------:R-:W-:Y:S02]  /*0cc0*/  IADD3 R23, P0, R3.reuse, R16, RZ ;  /* 0x0000001003177210 */ /* 0x040fe40007f1e0ff */
[C---:B------:R-:W-:Y:S02]  /*0cd0*/  IADD3 R5, P1, R2.reuse, R14, RZ ;  /* 0x0000000e02057210 */ /* 0x040fe40007f3e0ff */
[----:B------:R-:W-:Y:S02]  /*0ce0*/  LEA.HI.X.SX32 R24, R3, R20, 0x1, P0 ;  /* 0x0000001403187211 */ /* 0x000fe400000f0eff */
[----:B------:R-:W-:Y:S02]  /*0cf0*/  LEA.HI.X.SX32 R22, R2, R19, 0x1, P1 ;  /* 0x0000001302167211 */ /* 0x000fe400008f0eff */
[----:B------:R-:W-:Y:S02]  /*0d00*/  LEA R2, P0, R23, c[0x0][0x180], 0x1 ;  /* 0x0000600017027a11 */ /* 0x000fe400078008ff */
[----:B------:R-:W-:-:S02]  /*0d10*/  LEA R4, P1, R5, c[0x0][0x160], 0x1 ;  /* 0x0000580005047a11 */ /* 0x000fc400078208ff */
[----:B------:R-:W-:Y:S02]  /*0d20*/  LEA.HI.X R3, R23, c[0x0][0x184], R24, 0x1, P0 ;  /* 0x0000610017037a11 */ /* 0x000fe400000f0c18 */
[----:B------:R-:W-:-:S03]  /*0d30*/  LEA.HI.X R5, R5, c[0x0][0x164], R22, 0x1, P1 ;  /* 0x0000590005057a11 */ /* 0x000fc600008f0c16 */
[----:B------:R-:W2:Y:S04]  /*0d40*/  LDG.E.U16 R2, [R2.64] ;  /* 0x0000000802027981 */ /* 0x000ea8000c1e1500 */
[----:B------:R-:W3:Y:S01]  /*0d50*/  LDG.E.U16 R4, [R4.64] ;  /* 0x0000000804047981 */ /* 0x000ee2000c1e1500 */
[C---:B------:R-:W-:Y:S01]  /*0d60*/  IMAD R24, R21.reuse, c[0x0][0x20c], RZ ;  /* 0x0000830015187a24 */ /* 0x040fe200078e02ff */
[----:B------:R-:W-:Y:S02]  /*0d70*/  IADD3 R21, R21, c[0x0][0x0], RZ ;  /* 0x0000000015157a10 */ /* 0x000fe40007ffe0ff */
[----:B--2---:R-:W-:Y:S02]  /*0d80*/  PRMT R3, RZ, 0x5410, R2 ;  /* 0x00005410ff037816 */ /* 0x004fe40000000002 */
[----:B---3--:R-:W-:-:S03]  /*0d90*/  PRMT R5, RZ, 0x5410, R4 ;  /* 0x00005410ff057816 */ /* 0x008fc60000000004 */
[----:B------:R-:W-:Y:S02]  /*0da0*/  FADD.FTZ R22, -R8, R3 ;  /* 0x0000000308167221 */ /* 0x000fe40000010100 */
[----:B------:R-:W-:-:S04]  /*0db0*/  FADD.FTZ R23, -R0, R5 ;  /* 0x0000000500177221 */ /* 0x000fc80000010100 */
[----:B------:R-:W-:Y:S01]  /*0dc0*/  FFMA.FTZ R22, -R9, R23, R22 ;  /* 0x0000001709167223 */ /* 0x000fe20000010116 */
[----:B------:R-:W-:-:S03]  /*0dd0*/  IADD3 R23, P0, R24, R17, RZ ;  /* 0x0000001118177210 */ /* 0x000fc60007f1e0ff */
[----:B------:R-:W-:Y:S01]  /*0de0*/  FMUL.FTZ R22, R7, R22 ;  /* 0x0000001607167220 */ /* 0x000fe20000410000 */
[----:B------:R-:W-:Y:S02]  /*0df0*/  LEA.HI.X.SX32 R24, R24, R18, 0x1, P0 ;  /* 0x0000001218187211 */ /* 0x000fe400000f0eff */
[C---:B------:R-:W-:Y:S02]  /*0e00*/  LEA R2, P0, R23.reuse, c[0x0][0x1f0], 0x1 ;  /* 0x00007c0017027a11 */ /* 0x040fe400078008ff */
[----:B------:R-:W-:Y:S02]  /*0e10*/  F2FP.BF16.PACK_AB R22, RZ, R22 ;  /* 0x00000016ff16723e */ /* 0x000fe400000010ff */
[----:B------:R-:W-:Y:S02]  /*0e20*/  LEA.HI.X R3, R23, c[0x0][0x1f4], R24, 0x1, P0 ;  /* 0x00007d0017037a11 */ /* 0x000fe400000f0c18 */
[----:B------:R-:W-:-:S03]  /*0e30*/  ISETP.GE.AND P0, PT, R21, c[0x0][0x170], PT ;  /* 0x00005c0015007a0c */ /* 0x000fc60003f06270 */
[----:B------:R0:W-:Y:S10]  /*0e40*/  STG.E.U16 [R2.64], R22 ;  /* 0x0000001602007986 */ /* 0x0001f4000c101508 */
[----:B------:R-:W-:Y:S05]  /*0e50*/  @!P0 BRA `(.L_x_410) ;  /* 0xfffffe4000008947 */ /* 0x000fea000383ffff */
.L_x_409:
[----:B------:R-:W-:Y:S05]  /*0e60*/  BSYNC B0 ;  /* 0x0000000000007941 */ /* 0x000fea0003800000 */
.L_x_408:
[----:B------:R-:W-:-:S05]  /*0e70*/  IMAD R10, R15, c[0x0][0x10], R10 ;  /* 0x000004000f0a7a24 */ /* 0x000fca00078e020a */
[----:B------:R-:W-:-:S13]  /*0e80*/  ISETP.GE.AND P0, PT, R10, c[0x0][0x168], PT ;  /* 0x00005a000a007a0c */ /* 0x000fda0003f06270 */
[----:B------:R-:W-:Y:S05]  /*0e90*/  @!P0 BRA `(.L_x_411) ;  /* 0xfffffcf000008947 */ /* 0x000fea000383ffff */
[----:B------:R-:W-:Y:S05]  /*0ea0*/  EXIT ;  /* 0x000000000000794d */ /* 0x000fea0003800000 */
.L_x_412:
        /* <DEDUP_REMOVED lines=13> */
.L_x_26690:


//--------------------- .text._ZN2at6native32batch_norm_backward_elemt_kernelIN3c108BFloat16EffiEEvNS_27GenericPackedTensorAccessorIT_Lm3ENS_16DefaultPtrTraitsET2_EES8_NS4_IT1_Lm1ES6_S7_EESA_NS4_IT0_Lm1ES6_S7_EESA_SA_S8_PKii --------------------------
	.section	.text._ZN2at6native32batch_norm_backward_elemt_kernelIN3c108BFloat16EffiEEvNS_27GenericPackedTensorAccessorIT_Lm3ENS_16DefaultPtrTraitsET2_EES8_NS4_IT1_Lm1ES6_S7_EESA_NS4_IT0_Lm1ES6_S7_EESA_SA_S8_PKii,"ax",@progbits
	.sectioninfo	@"SHI_REGISTERS=27"
	.align	128
        .global         _ZN2at6native32batch_norm_backward_elemt_kernelIN3c108BFloat16EffiEEvNS_27GenericPackedTensorAccessorIT_Lm3ENS_16DefaultPtrTraitsET2_EES8_NS4_IT1_Lm1ES6_S7_EESA_NS4_IT0_Lm1ES6_S7_EESA_SA_S8_PKii
        .type           _ZN2at6native32batch_norm_backward_elemt_kernelIN3c108BFloat16EffiEEvNS_27GenericPackedTensorAccessorIT_Lm3ENS_16DefaultPtrTraitsET2_EES8_NS4_IT1_Lm1ES6_S7_EESA_NS4_IT0_Lm1ES6_S7_EESA_SA_S8_PKii,@function
        .size           _ZN2at6native32batch_norm_backward_elemt_kernelIN3c108BFloat16EffiEEvNS_27GenericPackedTensorAccessorIT_Lm3ENS_16DefaultPtrTraitsET2_EES8_NS4_IT1_Lm1ES6_S7_EESA_NS4_IT0_Lm1ES6_S7_EESA_SA_S8_PKii,(.L_x_26691 - _ZN2at6native32batch_norm_backward_elemt_kernelIN3c108BFloat16EffiEEvNS_27GenericPackedTensorAccessorIT_Lm3ENS_16DefaultPtrTraitsET2_EES8_NS4_IT1_Lm1ES6_S7_EESA_NS4_IT0_Lm1ES6_S7_EESA_SA_S8_PKii)
        .other          _ZN2at6native32batch_norm_backward_elemt_kernelIN3c108BFloat16EffiEEvNS_27GenericPackedTensorAccessorIT_Lm3ENS_16DefaultPtrTraitsET2_EES8_NS4_IT1_Lm1ES6_S7_EESA_NS4_IT0_Lm1ES6_S7_EESA_SA_S8_PKii,@"STO_CUDA_ENTRY STV_DEFAULT"
_ZN2at6native32batch_norm_backward_elemt_kernelIN3c108BFloat16EffiEEvNS_27GenericPackedTensorAccessorIT_Lm3ENS_16DefaultPtrTraitsET2_EES8_NS4_IT1_Lm1ES6_S7_EESA_NS4_IT0_Lm1ES6_S7_EESA_SA_S8_PKii:
.text._ZN2at6native32batch_norm_backward_elemt_kernelIN3c108BFloat16EffiEEvNS_27GenericPackedTensorAccessorIT_Lm3ENS_16DefaultPtrTraitsET2_EES8_NS4_IT1_Lm1ES6_S7_EESA_NS4_IT0_Lm1ES6_S7_EESA_SA_S8_PKii:
        /* <DEDUP_REMOVED lines=23> */
.L_x_417:
        /* <DEDUP_REMOVED lines=54> */
.L_x_416:
        /* <DEDUP_REMOVED lines=31> */
.L_x_418:
[----:B------:R-:W-:-:S13]  /*06c0*/  ISETP.NE.OR P0, PT, R6, RZ, P0 ;  /* 0x000000ff0600720c */ /* 0x000fda0000705670 */
[----:B------:R-:W-:Y:S05]  /*06d0*/  @!P0 BRA `(.L_x_414) ;  /* 0x0000013000008947 */ /* 0x000fea0003800000 */
.L_x_415:
        /* <DEDUP_REMOVED lines=19> */
.L_x_414:
[----:B------:R-:W-:-:S13]  /*0810*/  ISETP.NE.AND P0, PT, R0, RZ, PT ;  /* 0x000000ff0000720c */ /* 0x000fda0003f05270 */
[----:B------:R-:W-:Y:S05]  /*0820*/  @!P0 BRA `(.L_x_419) ;  /* 0x000000d000008947 */ /* 0x000fea0003800000 */
[----:B------:R-:W-:Y:S02]  /*0830*/  UMOV UR5, 0x4 ;  /* 0x0000000400057882 */ /* 0x000fe40000000000 */
[----:B------:R-:W-:Y:S02]  /*0840*/  ULDC.64 UR6, c[0x0][0x210] ;  /* 0x0000840000067ab9 */ /* 0x000fe40000000a00 */
[----:B------:R-:W-:-:S06]  /*0850*/  UIMAD.WIDE UR4, UR4, UR5, UR6 ;  /* 0x00000005040472a5 */ /* 0x000fcc000f8e0206 */
.L_x_420:
        /* <DEDUP_REMOVED lines=10> */
.L_x_419:
[----:B------:R0:W1:Y:S02]  /*0900*/  I2F.S64 R3, R4 ;  /* 0x0000000400037312 */ /* 0x0000640000301400 */
.L_x_413:
[----:B------:R-:W2:Y:S02]  /*0910*/  S2R R2, SR_CTAID.X ;  /* 0x0000000000027919 */ /* 0x000ea40000002500 */
[----:B--2---:R-:W-:-:S13]  /*0920*/  ISETP.GE.AND P0, PT, R2, c[0x0][0x16c], PT ;  /* 0x00005b0002007a0c */ /* 0x004fda0003f06270 */
[----:B------:R-:W-:Y:S05]  /*0930*/  @P0 EXIT ;  /* 0x000000000000094d */ /* 0x000fea0003800000 */
[----:B------:R-:W2:Y:S01]  /*0940*/  S2R R10, SR_CTAID.Y ;  /* 0x00000000000a7919 */ /* 0x000ea20000002600 */
[----:B------:R-:W-:Y:S02]  /*0950*/  IMAD.MOV.U32 R0, RZ, RZ, c[0x0][0x1c8] ;  /* 0x00007200ff007624 */ /* 0x000fe400078e00ff */
[----:B------:R-:W-:Y:S01]  /*0960*/  IMAD.MOV.U32 R11, RZ, RZ, 0x4 ;  /* 0x00000004ff0b7424 */ /* 0x000fe200078e00ff */
[----:B0-----:R-:W2:Y:S01]  /*0970*/  S2R R5, SR_TID.Y ;  /* 0x0000000000057919 */ /* 0x001ea20000002200 */
[----:B------:R-:W-:Y:S01]  /*0980*/  IMAD.MOV.U32 R7, RZ, RZ, 0x3f800000 ;  /* 0x3f800000ff077424 */ /* 0x000fe200078e00ff */
[----:B------:R-:W-:-:S13]  /*0990*/  ISETP.GE.AND P0, PT, R0, 0x1, PT ;  /* 0x000000010000780c */ /* 0x000fda0003f06270 */
[----:B------:R-:W-:Y:S02]  /*09a0*/  @P0 IMAD R4, R2, c[0x0][0x1cc], RZ ;  /* 0x0000730002040a24 */ /* 0x000fe400078e02ff */
[----:B--2---:R-:W-:Y:S02]  /*09b0*/  IMAD R10, R10, c[0x0][0x4], R5 ;  /* 0x000001000a0a7a24 */ /* 0x004fe400078e0205 */
[----:B------:R-:W-:-:S03]  /*09c0*/  @P0 IMAD.WIDE R4, R4, R11, c[0x0][0x1c0] ;  /* 0x0000700004040625 */ /* 0x000fc600078e020b */
[----:B------:R-:W-:Y:S02]  /*09d0*/  ISETP.GE.AND P1, PT, R10, c[0x0][0x168], PT ;  /* 0x00005a000a007a0c */ /* 0x000fe40003f26270 */
[----:B------:R0:W5:Y:S11]  /*09e0*/  @P0 LDG.E R7, [R4.64] ;  /* 0x0000000804070981 */ /* 0x000176000c1e1900 */
[----:B------:R-:W-:Y:S05]  /*09f0*/  @P1 EXIT ;  /* 0x000000000000194d */ /* 0x000fea0003800000 */
[C---:B0-----:R-:W-:Y:S02]  /*0a00*/  IMAD R8, R2.reuse, c[0x0][0x1bc], RZ ;  /* 0x00006f0002087a24 */ /* 0x041fe400078e02ff */
[----:B------:R-:W-:-:S02]  /*0a10*/  IMAD R14, R2, c[0x0][0x1ec], RZ ;  /* 0x00007b00020e7a24 */ /* 0x000fc400078e02ff */
[----:B------:R-:W-:-:S04]  /*0a20*/  IMAD.WIDE R8, R8, R11, c[0x0][0x1b0] ;  /* 0x00006c0008087625 */ /* 0x000fc800078e020b */
[----:B------:R-:W-:Y:S02]  /*0a30*/  IMAD R12, R2, c[0x0][0x1dc], RZ ;  /* 0x00007700020c7a24 */ /* 0x000fe400078e02ff */
[-C--:B------:R-:W-:Y:S01]  /*0a40*/  IMAD.WIDE R14, R14, R11.reuse, c[0x0][0x1e0] ;  /* 0x000078000e0e7625 */ /* 0x080fe200078e020b */
[----:B------:R-:W2:Y:S03]  /*0a50*/  LDG.E R8, [R8.64] ;  /* 0x0000000808087981 */ /* 0x000ea6000c1e1900 */
[----:B------:R-:W-:Y:S02]  /*0a60*/  IMAD.WIDE R12, R12, R11, c[0x0][0x1d0] ;  /* 0x000074000c0c7625 */ /* 0x000fe400078e020b */
[----:B------:R-:W3:Y:S02]  /*0a70*/  LDG.E R14, [R14.64] ;  /* 0x000000080e0e7981 */ /* 0x000ee4000c1e1900 */
[----:B------:R-:W-:-:S02]  /*0a80*/  IMAD R4, R2, c[0x0][0x1ac], RZ ;  /* 0x00006b0002047a24 */ /* 0x000fc400078e02ff */
[----:B------:R0:W4:Y:S02]  /*0a90*/  LDG.E R12, [R12.64] ;  /* 0x000000080c0c7981 */ /* 0x000124000c1e1900 */
[----:B------:R-:W-:-:S05]  /*0aa0*/  IMAD.WIDE R4, R4, R11, c[0x0][0x1a0] ;  /* 0x0000680004047625 */ /* 0x000fca00078e020b */
[----:B------:R1:W5:Y:S02]  /*0ab0*/  LDG.E R0, [R4.64] ;  /* 0x0000000804007981 */ /* 0x000364000c1e1900 */
[----:B-1----:R-:W4:Y:S01]  /*0ac0*/  MUFU.RCP R3, R3 ;  /* 0x0000000300037308 */ /* 0x002f220000001000 */
[----:B0-----:R-:W-:Y:S01]  /*0ad0*/  IMAD R13, R2, c[0x0][0x178], RZ ;  /* 0x00005e00020d7a24 */ /* 0x001fe200078e02ff */
[----:B------:R-:W0:Y:S01]  /*0ae0*/  S2R R6, SR_TID.X ;  /* 0x0000000000067919 */ /* 0x000e220000002100 */
[C---:B--2---:R-:W-:Y:S02]  /*0af0*/  FMUL.FTZ R11, R8.reuse, R8 ;  /* 0x00000008080b7220 */ /* 0x044fe40000410000 */
[----:B-----5:R-:W-:Y:S02]  /*0b00*/  FMUL.FTZ R7, R8, R7 ;  /* 0x0000000708077220 */ /* 0x020fe40000410000 */
[----:B---3--:R-:W-:Y:S02]  /*0b10*/  FMUL.FTZ R11, R14, R11 ;  /* 0x0000000b0e0b7220 */ /* 0x008fe40000410000 */
[----:B----4-:R-:W-:-:S02]  /*0b20*/  FMUL.FTZ R8, R3, R12 ;  /* 0x0000000c03087220 */ /* 0x010fc40000410000 */
[----:B------:R-:W-:Y:S02]  /*0b30*/  FMUL.FTZ R9, R3, R11 ;  /* 0x0000000b03097220 */ /* 0x000fe40000410000 */
[C---:B------:R-:W-:Y:S02]  /*0b40*/  IMAD R11, R2.reuse, c[0x0][0x208], RZ ;  /* 0x00008200020b7a24 */ /* 0x040fe400078e02ff */
[----:B0-----:R-:W-:Y:S02]  /*0b50*/  IMAD R12, R2, c[0x0][0x198], RZ ;  /* 0x00006600020c7a24 */ /* 0x001fe400078e02ff */
.L_x_424:
        /* <DEDUP_REMOVED lines=17> */
.L_x_423:
        /* <DEDUP_REMOVED lines=28> */
.L_x_422:
[----:B------:R-:W-:Y:S05]  /*0e30*/  BSYNC B0 ;  /* 0x0000000000007941 */ /* 0x000fea0003800000 */
.L_x_421:
[----:B------:R-:W-:-:S05]  /*0e40*/  IMAD R10, R15, c[0x0][0x10], R10 ;  /* 0x000004000f0a7a24 */ /* 0x000fca00078e020a */
[----:B------:R-:W-:-:S13]  /*0e50*/  ISETP.GE.AND P0, PT, R10, c[0x0][0x168], PT ;  /* 0x00005a000a007a0c */ /* 0x000fda0003f06270 */
[----:B------:R-:W-:Y:S05]  /*0e60*/  @!P0 BRA `(.L_x_424) ;  /* 0xfffffcf000008947 */ /* 0x000fea000383ffff */
[----:B------:R-:W-:Y:S05]  /*0e70*/  EXIT ;  /* 0x000000000000794d */ /* 0x000fea0003800000 */
.L_x_425:
        /* <DEDUP_REMOVED lines=16> */
.L_x_26691:


//--------------------- .text._ZN2at6native32batch_norm_backward_elemt_kernelIN3c104HalfES3_flEEvNS_27GenericPackedTensorAccessorIT_Lm3ENS_16DefaultPtrTraitsET2_EES8_NS4_IT1_Lm1ES6_S7_EESA_NS4_IT0_Lm1ES6_S7_EESA_SA_S8_PKii --------------------------
	.section	.text._ZN2at6native32batch_norm_backward_elemt_kernelIN3c104HalfES3_flEEvNS_27GenericPackedTensorAccessorIT_Lm3ENS_16DefaultPtrTraitsET2_EES8_NS4_IT1_Lm1ES6_S7_EESA_NS4_IT0_Lm1ES6_S7_EESA_SA_S8_PKii,"ax",@progbits
	.sectioninfo	@"SHI_REGISTERS=32"
	.align	128
        .global         _ZN2at6native32batch_norm_backward_elemt_kernelIN3c104HalfES3_flEEvNS_27GenericPackedTensorAccessorIT_Lm3ENS_16DefaultPtrTraitsET2_EES8_NS4_IT1_Lm1ES6_S7_EESA_NS4_IT0_Lm1ES6_S7_EESA_SA_S8_PKii
        .type           _ZN2at6native32batch_norm_backward_elemt_kernelIN3c104HalfES3_flEEvNS_27GenericPackedTensorAccessorIT_Lm3ENS_16DefaultPtrTraitsET2_EES8_NS4_IT1_Lm1ES6_S7_EESA_NS4_IT0_Lm1ES6_S7_EESA_SA_S8_PKii,@function
        .size           _ZN2at6native32batch_norm_backward_elemt_kernelIN3c104HalfES3_flEEvNS_27GenericPackedTensorAccessorIT_Lm3ENS_16DefaultPtrTraitsET2_EES8_NS4_IT1_Lm1ES6_S7_EESA_NS4_IT0_Lm1ES6_S7_EESA_SA_S8_PKii,(.L_x_26692 - _ZN2at6native32batch_norm_backward_elemt_kernelIN3c104HalfES3_flEEvNS_27GenericPackedTensorAccessorIT_Lm3ENS_16DefaultPtrTraitsET2_EES8_NS4_IT1_Lm1ES6_S7_EESA_NS4_IT0_Lm1ES6_S7_EESA_SA_S8_PKii)
        .other          _ZN2at6native32batch_norm_backward_elemt_kernelIN3c104HalfES3_flEEvNS_27GenericPackedTensorAccessorIT_Lm3ENS_16DefaultPtrTraitsET2_EES8_NS4_IT1_Lm1ES6_S7_EESA_NS4_IT0_Lm1ES6_S7_EESA_SA_S8_PKii,@"STO_CUDA_ENTRY STV_DEFAULT"
_ZN2at6native32batch_norm_backward_elemt_kernelIN3c104HalfES3_flEEvNS_27GenericPackedTensorAccessorIT_Lm3ENS_16DefaultPtrTraitsET2_EES8_NS4_IT1_Lm1ES6_S7_EESA_NS4_IT0_Lm1ES6_S7_EESA_SA_S8_PKii:
.text._ZN2at6native32batch_norm_backward_elemt_kernelIN3c104HalfES3_flEEvNS_27GenericPackedTensorAccessorIT_Lm3ENS_16DefaultPtrTraitsET2_EES8_NS4_IT1_Lm1ES6_S7_EESA_NS4_IT0_Lm1ES6_S7_EESA_SA_S8_PKii:
        /* <DEDUP_REMOVED lines=23> */
.L_x_430:
        /* <DEDUP_REMOVED lines=54> */
.L_x_429:
        /* <DEDUP_REMOVED lines=31> */
.L_x_431:
[----:B------:R-:W-:-:S13]  /*06c0*/  ISETP.NE.OR P0, PT, R6, RZ, P0 ;  /* 0x000000ff0600720c */ /* 0x000fda0000705670 */
[----:B------:R-:W-:Y:S05]  /*06d0*/  @!P0 BRA `(.L_x_427) ;  /* 0x0000013000008947 */ /* 0x000fea0003800000 */
.L_x_428:
        /* <DEDUP_REMOVED lines=19> */
.L_x_427:
[----:B------:R-:W-:-:S13]  /*0810*/  ISETP.NE.AND P0, PT, R0, RZ, PT ;  /* 0x000000ff0000720c */ /* 0x000fda0003f05270 */
[----:B------:R-:W-:Y:S05]  /*0820*/  @!P0 BRA `(.L_x_432) ;  /* 0x000000d000008947 */ /* 0x000fea0003800000 */
[----:B------:R-:W-:Y:S02]  /*0830*/  UMOV UR5, 0x4 ;  /* 0x0000000400057882 */ /* 0x000fe40000000000 */
[----:B------:R-:W-:Y:S02]  /*0840*/  ULDC.64 UR6, c[0x0][0x280] ;  /* 0x0000a00000067ab9 */ /* 0x000fe40000000a00 */
[----:B------:R-:W-:-:S06]  /*0850*/  UIMAD.WIDE UR4, UR4, UR5, UR6 ;  /* 0x00000005040472a5 */ /* 0x000fcc000f8e0206 */
.L_x_433:
        /* <DEDUP_REMOVED lines=10> */
.L_x_432:
[----:B------:R0:W1:Y:S02]  /*0900*/  I2F.S64 R12, R4 ;  /* 0x00000004000c7312 */ /* 0x0000640000301400 */
.L_x_426:
        /* <DEDUP_REMOVED lines=33> */
[----:B------:R-:W-:Y:S02]  /*0b20*/  ULDC.64 UR16, c[0x0][0x218] ;  /* 0x0000860000107ab9 */ /* 0x000fe40000000a00 */
[----:B------:R-:W-:Y:S02]  /*0b30*/  ULDC.64 UR18, c[0x0][0x1e8] ;  /* 0x00007a0000127ab9 */ /* 0x000fe40000000a00 */
[----:B------:R-:W-:Y:S02]  /*0b40*/  ULEA.HI.X UR11, UR6, UR13, UR5, 0x2, UP1 ;  /* 0x0000000d060b7291 */ /* 0x000fe400088f1405 */
[----:B------:R-:W-:Y:S02]  /*0b50*/  ULEA UR6, UP1, UR8, UR16, 0x2 ;  /* 0x0000001008067291 */ /* 0x000fe4000f82103f */
[----:B------:R-:W-:-:S02]  /*0b60*/  ULEA UR5, UP2, UR10, UR18, 0x2 ;  /* 0x000000120a057291 */ /* 0x000fc4000f84103f */
[----:B------:R-:W-:Y:S01]  /*0b70*/  ULEA.HI.X UR8, UR8, UR17, UR9, 0x2, UP1 ;  /* 0x0000001108087291 */ /* 0x000fe200088f1409 */
[----:B0-----:R-:W-:Y:S01]  /*0b80*/  IMAD.U32 R5, RZ, RZ, UR11 ;  /* 0x0000000bff057e24 */ /* 0x001fe2000f8e00ff */
[----:B------:R-:W-:Y:S01]  /*0b90*/  ULEA.HI.X UR10, UR10, UR19, UR7, 0x2, UP2 ;  /* 0x000000130a0a7291 */ /* 0x000fe200090f1407 */
[----:B------:R-:W-:Y:S01]  /*0ba0*/  IMAD.U32 R6, RZ, RZ, UR6 ;  /* 0x00000006ff067e24 */ /* 0x000fe2000f8e00ff */
[----:B------:R-:W-:Y:S01]  /*0bb0*/  UMOV UR20, 0x3f800000 ;  /* 0x3f80000000147882 */ /* 0x000fe20000000000 */
[----:B------:R-:W-:Y:S02]  /*0bc0*/  IMAD.U32 R8, RZ, RZ, UR5 ;  /* 0x00000005ff087e24 */ /* 0x000fe4000f8e00ff */
[----:B------:R-:W-:Y:S02]  /*0bd0*/  IMAD.U32 R7, RZ, RZ, UR8 ;  /* 0x00000008ff077e24 */ /* 0x000fe4000f8e00ff */
[----:B------:R-:W-:Y:S01]  /*0be0*/  IMAD.U32 R9, RZ, RZ, UR10 ;  /* 0x0000000aff097e24 */ /* 0x000fe2000f8e00ff */
[----:B---3--:R-:W-:-:S04]  /*0bf0*/  @P0 HADD2.F32 R4, -RZ, R2.H0_H0 ;  /* 0x20000002ff040230 */ /* 0x008fc80000004100 */
[----:B------:R0:W2:Y:S01]  /*0c00*/  @P0 R2UR UR21, R4 ;  /* 0x00000000041503c2 */ /* 0x0000a200000e0000 */
[----:B------:R-:W-:-:S04]  /*0c10*/  ISETP.GE.U32.AND P0, PT, R13, c[0x0][0x168], PT ;  /* 0x00005a000d007a0c */ /* 0x000fc80003f06070 */
[----:B------:R-:W-:Y:S01]  /*0c20*/  ISETP.GE.AND.EX P0, PT, RZ, c[0x0][0x16c], PT, P0 ;  /* 0x00005b00ff007a0c */ /* 0x000fe20003f06300 */
[----:B0-----:R-:W-:Y:S01]  /*0c30*/  IMAD.U32 R4, RZ, RZ, UR12 ;  /* 0x0000000cff047e24 */ /* 0x001fe2000f8e00ff */
[----:B--2---:R-:W-:-:S11]  /*0c40*/  @UP0 UMOV UR20, UR21 ;  /* 0x0000001500140c82 */ /* 0x004fd60008000000 */
        /* <DEDUP_REMOVED lines=32> */
.L_x_437:
        /* <DEDUP_REMOVED lines=28> */
.L_x_436:
        /* <DEDUP_REMOVED lines=20> */
[----:B--2---:R-:W-:Y:S02]  /*1150*/  HADD2.F32 R18, -RZ, R16.H0_H0 ;  /* 0x20000010ff127230 */ /* 0x004fe40000004100 */
[----:B---3--:R-:W-:-:S03]  /*1160*/  HADD2.F32 R29, -RZ, R20.H0_H0 ;  /* 0x20000014ff1d7230 */ /* 0x008fc60000004100 */
        /* <DEDUP_REMOVED lines=8> */
[----:B------:R-:W-:Y:S02]  /*11f0*/  F2FP.PACK_AB R29, RZ, R29 ;  /* 0x0000001dff1d723e */ /* 0x000fe400000000ff */
[----:B------:R-:W-:-:S03]  /*1200*/  IADD3 R22, P0, R22, c[0x0][0x0], RZ ;  /* 0x0000000016167a10 */ /* 0x000fc60007f1e0ff */
[----:B------:R0:W-:Y:S02]  /*1210*/  STG.E.U16 [R16.64], R29 ;  /* 0x0000001d10007986 */ /* 0x0001e4000c10150e */
[----:B------:R-:W-:Y:S01]  /*1220*/  IMAD.X R9, RZ, RZ, R9, P0 ;  /* 0x000000ffff097224 */ /* 0x000fe200000e0609 */
[----:B------:R-:W-:-:S04]  /*1230*/  ISETP.GE.U32.AND P0, PT, R22, c[0x0][0x178], PT ;  /* 0x00005e0016007a0c */ /* 0x000fc80003f06070 */
[----:B------:R-:W-:-:S13]  /*1240*/  ISETP.GE.AND.EX P0, PT, R9, c[0x0][0x17c], PT, P0 ;  /* 0x00005f0009007a0c */ /* 0x000fda0003f06300 */
[----:B0-----:R-:W-:Y:S05]  /*1250*/  @!P0 BRA `(.L_x_436) ;  /* 0xfffffdb000008947 */ /* 0x001fea000383ffff */
.L_x_435:
[----:B------:R-:W-:Y:S05]  /*1260*/  BSYNC B0 ;  /* 0x0000000000007941 */ /* 0x000fea0003800000 */
.L_x_434:
[----:B------:R-:W-:-:S05]  /*1270*/  IMAD R10, R7, c[0x0][0x10], RZ ;  /* 0x00000400070a7a24 */ /* 0x000fca00078e02ff */
[----:B------:R-:W-:-:S05]  /*1280*/  IADD3 R5, P0, R10, R5, RZ ;  /* 0x000000050a057210 */ /* 0x000fca0007f1e0ff */
[----:B------:R-:W-:Y:S01]  /*1290*/  IMAD.X R6, RZ, RZ, R6, P0 ;  /* 0x000000ffff067224 */ /* 0x000fe200000e0606 */
[----:B------:R-:W-:-:S04]  /*12a0*/  ISETP.GE.U32.AND P0, PT, R5, c[0x0][0x168], PT ;  /* 0x00005a0005007a0c */ /* 0x000fc80003f06070 */
[----:B------:R-:W-:-:S13]  /*12b0*/  ISETP.GE.AND.EX P0, PT, R6, c[0x0][0x16c], PT, P0 ;  /* 0x00005b0006007a0c */ /* 0x000fda0003f06300 */
[----:B------:R-:W-:Y:S05]  /*12c0*/  @!P0 BRA `(.L_x_437) ;  /* 0xfffffb8000008947 */ /* 0x000fea000383ffff */
[----:B------:R-:W-:Y:S05]  /*12d0*/  EXIT ;  /* 0x000000000000794d */ /* 0x000fea0003800000 */
.L_x_438:
        /* <DEDUP_REMOVED lines=10> */
.L_x_26692:


//--------------------- .text._ZN2at6native32batch_norm_backward_elemt_kernelIN3c104HalfEfflEEvNS_27GenericPackedTensorAccessorIT_Lm3ENS_16DefaultPtrTraitsET2_EES8_NS4_IT1_Lm1ES6_S7_EESA_NS4_IT0_Lm1ES6_S7_EESA_SA_S8_PKii --------------------------
	.section	.text._ZN2at6native32batch_norm_backward_elemt_kernelIN3c104HalfEfflEEvNS_27GenericPackedTensorAccessorIT_Lm3ENS_16DefaultPtrTraitsET2_EES8_NS4_IT1_Lm1ES6_S7_EESA_NS4_IT0_Lm1ES6_S7_EESA_SA_S8_PKii,"ax",@progbits
	.sectioninfo	@"SHI_REGISTERS=32"
	.align	128
        .global         _ZN2at6native32batch_norm_backward_elemt_kernelIN3c104HalfEfflEEvNS_27GenericPackedTensorAccessorIT_Lm3ENS_16DefaultPtrTraitsET2_EES8_NS4_IT1_Lm1ES6_S7_EESA_NS4_IT0_Lm1ES6_S7_EESA_SA_S8_PKii
        .type           _ZN2at6native32batch_norm_backward_elemt_kernelIN3c104HalfEfflEEvNS_27GenericPackedTensorAccessorIT_Lm3ENS_16DefaultPtrTraitsET2_EES8_NS4_IT1_Lm1ES6_S7_EESA_NS4_IT0_Lm1ES6_S7_EESA_SA_S8_PKii,@function
        .size           _ZN2at6native32batch_norm_backward_elemt_kernelIN3c104HalfEfflEEvNS_27GenericPackedTensorAccessorIT_Lm3ENS_16DefaultPtrTraitsET2_EES8_NS4_IT1_Lm1ES6_S7_EESA_NS4_IT0_Lm1ES6_S7_EESA_SA_S8_PKii,(.L_x_26693 - _ZN2at6native32batch_norm_backward_elemt_kernelIN3c104HalfEfflEEvNS_27GenericPackedTensorAccessorIT_Lm3ENS_16DefaultPtrTraitsET2_EES8_NS4_IT1_Lm1ES6_S7_EESA_NS4_IT0_Lm1ES6_S7_EESA_SA_S8_PKii)
        .other          _ZN2at6native32batch_norm_backward_elemt_kernelIN3c104HalfEfflEEvNS_27GenericPackedTensorAccessorIT_Lm3ENS_16DefaultPtrTraitsET2_EES8_NS4_IT1_Lm1ES6_S7_EESA_NS4_IT0_Lm1ES6_S7_EESA_SA_S8_PKii,@"STO_CUDA_ENTRY STV_DEFAULT"
_ZN2at6native32batch_norm_backward_elemt_kernelIN3c104HalfEfflEEvNS_27GenericPackedTensorAccessorIT_Lm3ENS_16DefaultPtrTraitsET2_EES8_NS4_IT1_Lm1ES6_S7_EESA_NS4_IT0_Lm1ES6_S7_EESA_SA_S8_PKii:
.text._ZN2at6native32batch_norm_backward_elemt_kernelIN3c104HalfEfflEEvNS_27GenericPackedTensorAccessorIT_Lm3ENS_16DefaultPtrTraitsET2_EES8_NS4_IT1_Lm1ES6_S7_EESA_NS4_IT0_Lm1ES6_S7_EESA_SA_S8_PKii:
        /* <DEDUP_REMOVED lines=23> */
.L_x_443:
        /* <DEDUP_REMOVED lines=54> */
.L_x_442:
        /* <DEDUP_REMOVED lines=31> */
.L_x_444:
[----:B------:R-:W-:-:S13]  /*06c0*/  ISETP.NE.OR P0, PT, R6, RZ, P0 ;  /* 0x000000ff0600720c */ /* 0x000fda0000705670 */
[----:B------:R-:W-:Y:S05]  /*06d0*/  @!P0 BRA `(.L_x_440) ;  /* 0x0000013000008947 */ /* 0x000fea0003800000 */
.L_x_441:
        /* <DEDUP_REMOVED lines=19> */
.L_x_440:
[----:B------:R-:W-:-:S13]  /*0810*/  ISETP.NE.AND P0, PT, R0, RZ, PT ;  /* 0x000000ff0000720c */ /* 0x000fda0003f05270 */
[----:B------:R-:W-:Y:S05]  /*0820*/  @!P0 BRA `(.L_x_445) ;  /* 0x000000d000008947 */ /* 0x000fea0003800000 */
[----:B------:R-:W-:Y:S02]  /*0830*/  UMOV UR5, 0x4 ;  /* 0x0000000400057882 */ /* 0x000fe40000000000 */
[----:B------:R-:W-:Y:S02]  /*0840*/  ULDC.64 UR6, c[0x0][0x280] ;  /* 0x0000a00000067ab9 */ /* 0x000fe40000000a00 */
[----:B------:R-:W-:-:S06]  /*0850*/  UIMAD.WIDE UR4, UR4, UR5, UR6 ;  /* 0x00000005040472a5 */ /* 0x000fcc000f8e0206 */
.L_x_446:
        /* <DEDUP_REMOVED lines=10> */
.L_x_445:
[----:B------:R0:W1:Y:S02]  /*0900*/  I2F.S64 R12, R4 ;  /* 0x00000004000c7312 */ /* 0x0000640000301400 */
.L_x_439:
        /* <DEDUP_REMOVED lines=81> */
.L_x_450:
        /* <DEDUP_REMOVED lines=28> */
.L_x_449:
        /* <DEDUP_REMOVED lines=18> */
[----:B------:R-:W-:Y:S01]  /*1100*/  IMAD.MOV.U32 R24, RZ, RZ, R10 ;  /* 0x000000ffff187224 */ /* 0x000fe200078e000a */
[----:B--2---:R-:W-:Y:S02]  /*1110*/  HADD2.F32 R19, -RZ, R16.H0_H0 ;  /* 0x20000010ff137230 */ /* 0x004fe40000004100 */
[----:B---3--:R-:W-:-:S03]  /*1120*/  HADD2.F32 R29, -RZ, R20.H0_H0 ;  /* 0x20000014ff1d7230 */ /* 0x008fc60000004100 */
[----:B------:R-:W-:Y:S02]  /*1130*/  FADD.FTZ R18, -R4, R19 ;  /* 0x0000001304127221 */ /* 0x000fe40000010100 */
[----:B------:R-:W-:-:S04]  /*1140*/  FADD.FTZ R29, -R0, R29 ;  /* 0x0000001d001d7221 */ /* 0x000fc80000010100 */
[----:B------:R-:W-:Y:S02]  /*1150*/  FFMA.FTZ R26, -R5, R29, R18 ;  /* 0x0000001d051a7223 */ /* 0x000fe40000010112 */
[----:B------:R-:W-:-:S04]  /*1160*/  IMAD.WIDE.U32 R18, R22, c[0x0][0x278], R24 ;  /* 0x00009e0016127a25 */ /* 0x000fc800078e0018 */
[----:B------:R-:W-:Y:S01]  /*1170*/  IMAD R29, R22, c[0x0][0x27c], R28 ;  /* 0x00009f00161d7a24 */ /* 0x000fe200078e021c */
[----:B------:R-:W-:Y:S01]  /*1180*/  LEA R16, P0, R18, c[0x0][0x248], 0x1 ;  /* 0x0000920012107a11 */ /* 0x000fe200078008ff */
[----:B------:R-:W-:Y:S02]  /*1190*/  FMUL.FTZ R26, R3, R26 ;  /* 0x0000001a031a7220 */ /* 0x000fe40000410000 */
[----:B------:R-:W-:-:S03]  /*11a0*/  IMAD.IADD R17, R19, 0x1, R29 ;  /* 0x0000000113117824 */ /* 0x000fc600078e021d */
[----:B------:R-:W-:Y:S02]  /*11b0*/  F2FP.PACK_AB R26, RZ, R26 ;  /* 0x0000001aff1a723e */ /* 0x000fe400000000ff */
[----:B------:R-:W-:Y:S02]  /*11c0*/  LEA.HI.X R17, R18, c[0x0][0x24c], R17, 0x1, P0 ;  /* 0x0000930012117a11 */ /* 0x000fe400000f0c11 */
[----:B------:R-:W-:-:S03]  /*11d0*/  IADD3 R22, P0, R22, c[0x0][0x0], RZ ;  /* 0x0000000016167a10 */ /* 0x000fc60007f1e0ff */
[----:B------:R0:W-:Y:S02]  /*11e0*/  STG.E.U16 [R16.64], R26 ;  /* 0x0000001a10007986 */ /* 0x0001e4000c101510 */
[----:B------:R-:W-:Y:S01]  /*11f0*/  IMAD.X R9, RZ, RZ, R9, P0 ;  /* 0x000000ffff097224 */ /* 0x000fe200000e0609 */
[----:B------:R-:W-:-:S04]  /*1200*/  ISETP.GE.U32.AND P0, PT, R22, c[0x0][0x178], PT ;  /* 0x00005e0016007a0c */ /* 0x000fc80003f06070 */
[----:B------:R-:W-:-:S13]  /*1210*/  ISETP.GE.AND.EX P0, PT, R9, c[0x0][0x17c], PT, P0 ;  /* 0x00005f0009007a0c */ /* 0x000fda0003f06300 */
[----:B0-----:R-:W-:Y:S05]  /*1220*/  @!P0 BRA `(.L_x_449) ;  /* 0xfffffdb000008947 */ /* 0x001fea000383ffff */
.L_x_448:
[----:B------:R-:W-:Y:S05]  /*1230*/  BSYNC B0 ;  /* 0x0000000000007941 */ /* 0x000fea0003800000 */
.L_x_447:
[----:B------:R-:W-:-:S05]  /*1240*/  IMAD R9, R8, c[0x0][0x10], RZ ;  /* 0x0000040008097a24 */ /* 0x000fca00078e02ff */
[----:B------:R-:W-:-:S05]  /*1250*/  IADD3 R6, P0, R9, R6, RZ ;  /* 0x0000000609067210 */ /* 0x000fca0007f1e0ff */
[----:B------:R-:W-:Y:S01]  /*1260*/  IMAD.X R7, RZ, RZ, R7, P0 ;  /* 0x000000ffff077224 */ /* 0x000fe200000e0607 */
[----:B------:R-:W-:-:S04]  /*1270*/  ISETP.GE.U32.AND P0, PT, R6, c[0x0][0x168], PT ;  /* 0x00005a0006007a0c */ /* 0x000fc80003f06070 */
[----:B------:R-:W-:-:S13]  /*1280*/  ISETP.GE.AND.EX P0, PT, R7, c[0x0][0x16c], PT, P0 ;  /* 0x00005b0007007a0c */ /* 0x000fda0003f06300 */
[----:B------:R-:W-:Y:S05]  /*1290*/  @!P0 BRA `(.L_x_450) ;  /* 0xfffffb8000008947 */ /* 0x000fea000383ffff */
[----:B------:R-:W-:Y:S05]  /*12a0*/  EXIT ;  /* 0x000000000000794d */ /* 0x000fea0003800000 */
.L_x_451:
        /* <DEDUP_REMOVED lines=13> */
.L_x_26693:


//--------------------- .text._ZN2at6native32batch_norm_backward_elemt_kernelIN3c104HalfES3_fiEEvNS_27GenericPackedTensorAccessorIT_Lm3ENS_16DefaultPtrTraitsET2_EES8_NS4_IT1_Lm1ES6_S7_EESA_NS4_IT0_Lm1ES6_S7_EESA_SA_S8_PKii --------------------------
	.section	.text._ZN2at6native32batch_norm_backward_elemt_kernelIN3c104HalfES3_fiEEvNS_27GenericPackedTensorAccessorIT_Lm3ENS_16DefaultPtrTraitsET2_EES8_NS4_IT1_Lm1ES6_S7_EESA_NS4_IT0_Lm1ES6_S7_EESA_SA_S8_PKii,"ax",@progbits
	.sectioninfo	@"SHI_REGISTERS=28"
	.align	128
        .global         _ZN2at6native32batch_norm_backward_elemt_kernelIN3c104HalfES3_fiEEvNS_27GenericPackedTensorAccessorIT_Lm3ENS_16DefaultPtrTraitsET2_EES8_NS4_IT1_Lm1ES6_S7_EESA_NS4_IT0_Lm1ES6_S7_EESA_SA_S8_PKii
        .type           _ZN2at6native32batch_norm_backward_elemt_kernelIN3c104HalfES3_fiEEvNS_27GenericPackedTensorAccessorIT_Lm3ENS_16DefaultPtrTraitsET2_EES8_NS4_IT1_Lm1ES6_S7_EESA_NS4_IT0_Lm1ES6_S7_EESA_SA_S8_PKii,@function
        .size           _ZN2at6native32batch_norm_backward_elemt_kernelIN3c104HalfES3_fiEEvNS_27GenericPackedTensorAccessorIT_Lm3ENS_16DefaultPtrTraitsET2_EES8_NS4_IT1_Lm1ES6_S7_EESA_NS4_IT0_Lm1ES6_S7_EESA_SA_S8_PKii,(.L_x_26694 - _ZN2at6native32batch_norm_backward_elemt_kernelIN3c104HalfES3_fiEEvNS_27GenericPackedTensorAccessorIT_Lm3ENS_16DefaultPtrTraitsET2_EES8_NS4_IT1_Lm1ES6_S7_EESA_NS4_IT0_Lm1ES6_S7_EESA_SA_S8_PKii)
        .other          _ZN2at6native32batch_norm_backward_elemt_kernelIN3c104HalfES3_fiEEvNS_27GenericPackedTensorAccessorIT_Lm3ENS_16DefaultPtrTraitsET2_EES8_NS4_IT1_Lm1ES6_S7_EESA_NS4_IT0_Lm1ES6_S7_EESA_SA_S8_PKii,@"STO_CUDA_ENTRY STV_DEFAULT"
_ZN2at6native32batch_norm_backward_elemt_kernelIN3c104HalfES3_fiEEvNS_27GenericPackedTensorAccessorIT_Lm3ENS_16DefaultPtrTraitsET2_EES8_NS4_IT1_Lm1ES6_S7_EESA_NS4_IT0_Lm1ES6_S7_EESA_SA_S8_PKii:
.text._ZN2at6native32batch_norm_backward_elemt_kernelIN3c104HalfES3_fiEEvNS_27GenericPackedTensorAccessorIT_Lm3ENS_16DefaultPtrTraitsET2_EES8_NS4_IT1_Lm1ES6_S7_EESA_NS4_IT0_Lm1ES6_S7_EESA_SA_S8_PKii:
        /* <DEDUP_REMOVED lines=23> */
.L_x_456:
        /* <DEDUP_REMOVED lines=54> */
.L_x_455:
        /* <DEDUP_REMOVED lines=31> */
.L_x_457:
[----:B------:R-:W-:-:S13]  /*06c0*/  ISETP.NE.OR P0, PT, R6, RZ, P0 ;  /* 0x000000ff0600720c */ /* 0x000fda0000705670 */
[----:B------:R-:W-:Y:S05]  /*06d0*/  @!P0 BRA `(.L_x_453) ;  /* 0x0000013000008947 */ /* 0x000fea0003800000 */
.L_x_454:
        /* <DEDUP_REMOVED lines=19> */
.L_x_453:
[----:B------:R-:W-:-:S13]  /*0810*/  ISETP.NE.AND P0, PT, R0, RZ, PT ;  /* 0x000000ff0000720c */ /* 0x000fda0003f05270 */
[----:B------:R-:W-:Y:S05]  /*0820*/  @!P0 BRA `(.L_x_458) ;  /* 0x000000d000008947 */ /* 0x000fea0003800000 */
[----:B------:R-:W-:Y:S02]  /*0830*/  UMOV UR5, 0x4 ;  /* 0x0000000400057882 */ /* 0x000fe40000000000 */
[----:B------:R-:W-:Y:S02]  /*0840*/  ULDC.64 UR6, c[0x0][0x210] ;  /* 0x0000840000067ab9 */ /* 0x000fe40000000a00 */
[----:B------:R-:W-:-:S06]  /*0850*/  UIMAD.WIDE UR4, UR4, UR5, UR6 ;  /* 0x00000005040472a5 */ /* 0x000fcc000f8e0206 */
.L_x_459:
        /* <DEDUP_REMOVED lines=10> */
.L_x_458:
[----:B------:R0:W1:Y:S02]  /*0900*/  I2F.S64 R14, R4 ;  /* 0x00000004000e7312 */ /* 0x0000640000301400 */
.L_x_452:
        /* <DEDUP_REMOVED lines=29> */
[----:B-----5:R-:W-:Y:S01]  /*0ae0*/  @P0 HADD2.F32 R7, -RZ, R15.H0_H0 ;  /* 0x2000000fff070230 */ /* 0x020fe20000004100 */
        /* <DEDUP_REMOVED lines=10> */
.L_x_463:
        /* <DEDUP_REMOVED lines=17> */
.L_x_462:
        /* <DEDUP_REMOVED lines=12> */
[----:B--2---:R-:W-:Y:S02]  /*0d60*/  HADD2.F32 R23, -RZ, R2.H0_H0 ;  /* 0x20000002ff177230 */ /* 0x004fe40000004100 */
[----:B---3--:R-:W-:-:S03]  /*0d70*/  HADD2.F32 R25, -RZ, R4.H0_H0 ;  /* 0x20000004ff197230 */ /* 0x008fc60000004100 */
[----:B------:R-:W-:Y:S02]  /*0d80*/  FADD.FTZ R22, -R8, R23 ;  /* 0x0000001708167221 */ /* 0x000fe40000010100 */
[C---:B------:R-:W-:Y:S01]  /*0d90*/  IMAD R23, R21.reuse, c[0x0][0x20c], RZ ;  /* 0x0000830015177a24 */ /* 0x040fe200078e02ff */
[----:B------:R-:W-:Y:S01]  /*0da0*/  IADD3 R21, R21, c[0x0][0x0], RZ ;  /* 0x0000000015157a10 */ /* 0x000fe20007ffe0ff */
[----:B------:R-:W-:-:S03]  /*0db0*/  FADD.FTZ R25, -R0, R25 ;  /* 0x0000001900197221 */ /* 0x000fc60000010100 */
[----:B------:R-:W-:Y:S01]  /*0dc0*/  IADD3 R24, P0, R23, R17, RZ ;  /* 0x0000001117187210 */ /* 0x000fe20007f1e0ff */
[----:B------:R-:W-:-:S03]  /*0dd0*/  FFMA.FTZ R22, -R9, R25, R22 ;  /* 0x0000001909167223 */ /* 0x000fc60000010116 */
[----:B------:R-:W-:Y:S01]  /*0de0*/  LEA.HI.X.SX32 R23, R23, R18, 0x1, P0 ;  /* 0x0000001217177211 */ /* 0x000fe200000f0eff */
[----:B------:R-:W-:Y:S01]  /*0df0*/  FMUL.FTZ R22, R7, R22 ;  /* 0x0000001607167220 */ /* 0x000fe20000410000 */
[----:B------:R-:W-:-:S04]  /*0e00*/  LEA R2, P0, R24, c[0x0][0x1f0], 0x1 ;  /* 0x00007c0018027a11 */ /* 0x000fc800078008ff */
[----:B------:R-:W-:Y:S02]  /*0e10*/  F2FP.PACK_AB R22, RZ, R22 ;  /* 0x00000016ff16723e */ /* 0x000fe400000000ff */
[----:B------:R-:W-:Y:S02]  /*0e20*/  LEA.HI.X R3, R24, c[0x0][0x1f4], R23, 0x1, P0 ;  /* 0x00007d0018037a11 */ /* 0x000fe400000f0c17 */
[----:B------:R-:W-:-:S03]  /*0e30*/  ISETP.GE.AND P0, PT, R21, c[0x0][0x170], PT ;  /* 0x00005c0015007a0c */ /* 0x000fc60003f06270 */
[----:B------:R0:W-:Y:S10]  /*0e40*/  STG.E.U16 [R2.64], R22 ;  /* 0x0000001602007986 */ /* 0x0001f4000c101508 */
[----:B------:R-:W-:Y:S05]  /*0e50*/  @!P0 BRA `(.L_x_462) ;  /* 0xfffffe4000008947 */ /* 0x000fea000383ffff */
.L_x_461:
[----:B------:R-:W-:Y:S05]  /*0e60*/  BSYNC B0 ;  /* 0x0000000000007941 */ /* 0x000fea0003800000 */
.L_x_460:
[----:B------:R-:W-:-:S05]  /*0e70*/  IMAD R10, R15, c[0x0][0x10], R10 ;  /* 0x000004000f0a7a24 */ /* 0x000fca00078e020a */
[----:B------:R-:W-:-:S13]  /*0e80*/  ISETP.GE.AND P0, PT, R10, c[0x0][0x168], PT ;  /* 0x00005a000a007a0c */ /* 0x000fda0003f06270 */
[----:B------:R-:W-:Y:S05]  /*0e90*/  @!P0 BRA `(.L_x_463) ;  /* 0xfffffcf000008947 */ /* 0x000fea000383ffff */
[----:B------:R-:W-:Y:S05]  /*0ea0*/  EXIT ;  /* 0x000000000000794d */ /* 0x000fea0003800000 */
.L_x_464:
        /* <DEDUP_REMOVED lines=13> */
.L_x_26694:


//--------------------- .text._ZN2at6native32batch_norm_backward_elemt_kernelIN3c104HalfEffiEEvNS_27GenericPackedTensorAccessorIT_Lm3ENS_16DefaultPtrTraitsET2_EES8_NS4_IT1_Lm1ES6_S7_EESA_NS4_IT0_Lm1ES6_S7_EESA_SA_S8_PKii --------------------------
	.section	.text._ZN2at6native32batch_norm_backward_elemt_kernelIN3c104HalfEffiEEvNS_27GenericPackedTensorAccessorIT_Lm3ENS_16DefaultPtrTraitsET2_EES8_NS4_IT1_Lm1ES6_S7_EESA_NS4_IT0_Lm1ES6_S7_EESA_SA_S8_PKii,"ax",@progbits
	.sectioninfo	@"SHI_REGISTERS=28"
	.align	128
        .global         _ZN2at6native32batch_norm_backward_elemt_kernelIN3c104HalfEffiEEvNS_27GenericPackedTensorAccessorIT_Lm3ENS_16DefaultPtrTraitsET2_EES8_NS4_IT1_Lm1ES6_S7_EESA_NS4_IT0_Lm1ES6_S7_EESA_SA_S8_PKii
        .type           _ZN2at6native32batch_norm_backward_elemt_kernelIN3c104HalfEffiEEvNS_27GenericPackedTensorAccessorIT_Lm3ENS_16DefaultPtrTraitsET2_EES8_NS4_IT1_Lm1ES6_S7_EESA_NS4_IT0_Lm1ES6_S7_EESA_SA_S8_PKii,@function
        .size           _ZN2at6native32batch_norm_backward_elemt_kernelIN3c104HalfEffiEEvNS_27GenericPackedTensorAccessorIT_Lm3ENS_16DefaultPtrTraitsET2_EES8_NS4_IT1_Lm1ES6_S7_EESA_NS4_IT0_Lm1ES6_S7_EESA_SA_S8_PKii,(.L_x_26695 - _ZN2at6native32batch_norm_backward_elemt_kernelIN3c104HalfEffiEEvNS_27GenericPackedTensorAccessorIT_Lm3ENS_16DefaultPtrTraitsET2_EES8_NS4_IT1_Lm1ES6_S7_EESA_NS4_IT0_Lm1ES6_S7_EESA_SA_S8_PKii)
        .other          _ZN2at6native32batch_norm_backward_elemt_kernelIN3c104HalfEffiEEvNS_27GenericPackedTensorAccessorIT_Lm3ENS_16DefaultPtrTraitsET2_EES8_NS4_IT1_Lm1ES6_S7_EESA_NS4_IT0_Lm1ES6_S7_EESA_SA_S8_PKii,@"STO_CUDA_ENTRY STV_DEFAULT"
_ZN2at6native32batch_norm_backward_elemt_kernelIN3c104HalfEffiEEvNS_27GenericPackedTensorAccessorIT_Lm3ENS_16DefaultPtrTraitsET2_EES8_NS4_IT1_Lm1ES6_S7_EESA_NS4_IT0_Lm1ES6_S7_EESA_SA_S8_PKii:
.text._ZN2at6native32batch_norm_backward_elemt_kernelIN3c104HalfEffiEEvNS_27GenericPackedTensorAccessorIT_Lm3ENS_16DefaultPtrTraitsET2_EES8_NS4_IT1_Lm1ES6_S7_EESA_NS4_IT0_Lm1ES6_S7_EESA_SA_S8_PKii:
        /* <DEDUP_REMOVED lines=23> */
.L_x_469:
        /* <DEDUP_REMOVED lines=54> */
.L_x_468:
        /* <DEDUP_REMOVED lines=31> */
.L_x_470:
[----:B------:R-:W-:-:S13]  /*06c0*/  ISETP.NE.OR P0, PT, R6, RZ, P0 ;  /* 0x000000ff0600720c */ /* 0x000fda0000705670 */
[----:B------:R-:W-:Y:S05]  /*06d0*/  @!P0 BRA `(.L_x_466) ;  /* 0x0000013000008947 */ /* 0x000fea0003800000 */
.L_x_467:
        /* <DEDUP_REMOVED lines=19> */
.L_x_466:
[----:B------:R-:W-:-:S13]  /*0810*/  ISETP.NE.AND P0, PT, R0, RZ, PT ;  /* 0x000000ff0000720c */ /* 0x000fda0003f05270 */
[----:B------:R-:W-:Y:S05]  /*0820*/  @!P0 BRA `(.L_x_471) ;  /* 0x000000d000008947 */ /* 0x000fea0003800000 */
[----:B------:R-:W-:Y:S02]  /*0830*/  UMOV UR5, 0x4 ;  /* 0x0000000400057882 */ /* 0x000fe40000000000 */
[----:B------:R-:W-:Y:S02]  /*0840*/  ULDC.64 UR6, c[0x0][0x210] ;  /* 0x0000840000067ab9 */ /* 0x000fe40000000a00 */
[----:B------:R-:W-:-:S06]  /*0850*/  UIMAD.WIDE UR4, UR4, UR5, UR6 ;  /* 0x00000005040472a5 */ /* 0x000fcc000f8e0206 */
.L_x_472:
        /* <DEDUP_REMOVED lines=10> */
.L_x_471:
[----:B------:R0:W1:Y:S02]  /*0900*/  I2F.S64 R3, R4 ;  /* 0x0000000400037312 */ /* 0x0000640000301400 */
.L_x_465:
        /* <DEDUP_REMOVED lines=37> */
.L_x_476:
        /* <DEDUP_REMOVED lines=17> */
.L_x_475:
        /* <DEDUP_REMOVED lines=28> */
.L_x_474:
[----:B------:R-:W-:Y:S05]  /*0e30*/  BSYNC B0 ;  /* 0x0000000000007941 */ /* 0x000fea0003800000 */
.L_x_473:
[----:B------:R-:W-:-:S05]  /*0e40*/  IMAD R10, R15, c[0x0][0x10], R10 ;  /* 0x000004000f0a7a24 */ /* 0x000fca00078e020a */
[----:B------:R-:W-:-:S13]  /*0e50*/  ISETP.GE.AND P0, PT, R10, c[0x0][0x168], PT ;  /* 0x00005a000a007a0c */ /* 0x000fda0003f06270 */
[----:B------:R-:W-:Y:S05]  /*0e60*/  @!P0 BRA `(.L_x_476) ;  /* 0xfffffcf000008947 */ /* 0x000fea000383ffff */
[----:B------:R-:W-:Y:S05]  /*0e70*/  EXIT ;  /* 0x000000000000794d */ /* 0x000fea0003800000 */
.L_x_477:
        /* <DEDUP_REMOVED lines=16> */
.L_x_26695:


//--------------------- .text._ZN2at6native32batch_norm_backward_elemt_kernelIffflEEvNS_27GenericPackedTensorAccessorIT_Lm3ENS_16DefaultPtrTraitsET2_EES6_NS2_IT1_Lm1ES4_S5_EES8_NS2_IT0_Lm1ES4_S5_EES8_S8_S6_PKii --------------------------
	.section	.text._ZN2at6native32batch_norm_backward_elemt_kernelIffflEEvNS_27GenericPackedTensorAccessorIT_Lm3ENS_16DefaultPtrTraitsET2_EES6_NS2_IT1_Lm1ES4_S5_EES8_NS2_IT0_Lm1ES4_S5_EES8_S8_S6_PKii,"ax",@progbits
	.sectioninfo	@"SHI_REGISTERS=32"
	.align	128
        .global         _ZN2at6native32batch_norm_backward_elemt_kernelIffflEEvNS_27GenericPackedTensorAccessorIT_Lm3ENS_16DefaultPtrTraitsET2_EES6_NS2_IT1_Lm1ES4_S5_EES8_NS2_IT0_Lm1ES4_S5_EES8_S8_S6_PKii
        .type           _ZN2at6native32batch_norm_backward_elemt_kernelIffflEEvNS_27GenericPackedTensorAccessorIT_Lm3ENS_16DefaultPtrTraitsET2_EES6_NS2_IT1_Lm1ES4_S5_EES8_NS2_IT0_Lm1ES4_S5_EES8_S8_S6_PKii,@function
        .size           _ZN2at6native32batch_norm_backward_elemt_kernelIffflEEvNS_27GenericPackedTensorAccessorIT_Lm3ENS_16DefaultPtrTraitsET2_EES6_NS2_IT1_Lm1ES4_S5_EES8_NS2_IT0_Lm1ES4_S5_EES8_S8_S6_PKii,(.L_x_26696 - _ZN2at6native32batch_norm_backward_elemt_kernelIffflEEvNS_27GenericPackedTensorAccessorIT_Lm3ENS_16DefaultPtrTraitsET2_EES6_NS2_IT1_Lm1ES4_S5_EES8_NS2_IT0_Lm1ES4_S5_EES8_S8_S6_PKii)
        .other          _ZN2at6native32batch_norm_backward_elemt_kernelIffflEEvNS_27GenericPackedTensorAccessorIT_Lm3ENS_16DefaultPtrTraitsET2_EES6_NS2_IT1_Lm1ES4_S5_EES8_NS2_IT0_Lm1ES4_S5_EES8_S8_S6_PKii,@"STO_CUDA_ENTRY STV_DEFAULT"
_ZN2at6native32batch_norm_backward_elemt_kernelIffflEEvNS_27GenericPackedTensorAccessorIT_Lm3ENS_16DefaultPtrTraitsET2_EES6_NS2_IT1_Lm1ES4_S5_EES8_NS2_IT0_Lm1ES4_S5_EES8_S8_S6_PKii:
.text._ZN2at6native32batch_norm_backward_elemt_kernelIffflEEvNS_27GenericPackedTensorAccessorIT_Lm3ENS_16DefaultPtrTraitsET2_EES6_NS2_IT1_Lm1ES4_S5_EES8_NS2_IT0_Lm1ES4_S5_EES8_S8_S6_PKii:
        /* <DEDUP_REMOVED lines=23> */
.L_x_482:
        /* <DEDUP_REMOVED lines=54> */
.L_x_481:
        /* <DEDUP_REMOVED lines=31> */
.L_x_483:
[----:B------:R-:W-:-:S13]  /*06c0*/  ISETP.NE.OR P0, PT, R6, RZ, P0 ;  /* 0x000000ff0600720c */ /* 0x000fda0000705670 */
[----:B------:R-:W-:Y:S05]  /*06d0*/  @!P0 BRA `(.L_x_479) ;  /* 0x0000013000008947 */ /* 0x000fea0003800000 */
.L_x_480:
        /* <DEDUP_REMOVED lines=19> */
.L_x_479:
[----:B------:R-:W-:-:S13]  /*0810*/  ISETP.NE.AND P0, PT, R0, RZ, PT ;  /* 0x000000ff0000720c */ /* 0x000fda0003f05270 */
[----:B------:R-:W-:Y:S05]  /*0820*/  @!P0 BRA `(.L_x_484) ;  /* 0x000000d000008947 */ /* 0x000fea0003800000 */
[----:B------:R-:W-:Y:S02]  /*0830*/  UMOV UR5, 0x4 ;  /* 0x0000000400057882 */ /* 0x000fe40000000000 */
[----:B------:R-:W-:Y:S02]  /*0840*/  ULDC.64 UR6, c[0x0][0x280] ;  /* 0x0000a00000067ab9 */ /* 0x000fe40000000a00 */
[----:B------:R-:W-:-:S06]  /*0850*/  UIMAD.WIDE UR4, UR4, UR5, UR6 ;  /* 0x00000005040472a5 */ /* 0x000fcc000f8e0206 */
.L_x_485:
        /* <DEDUP_REMOVED lines=10> */
.L_x_484:
[----:B------:R0:W1:Y:S02]  /*0900*/  I2F.S64 R12, R4 ;  /* 0x00000004000c7312 */ /* 0x0000640000301400 */
.L_x_478:
        /* <DEDUP_REMOVED lines=81> */
.L_x_489:
        /* <DEDUP_REMOVED lines=28> */
.L_x_488:
        /* <DEDUP_REMOVED lines=14> */
[----:B------:R-:W2:Y:S04]  /*10c0*/  LDG.E R17, [R16.64] ;  /* 0x0000001010117981 */ /* 0x000ea8000c1e1900 */
[----:B------:R-:W-:-:S06]  /*10d0*/  LEA.HI.X R21, R18, c[0x0][0x164], R19, 0x2, P0 ;  /* 0x0000590012157a11 */ /* 0x000fcc00000f1413 */
[----:B------:R-:W3:Y:S01]  /*10e0*/  LDG.E R21, [R20.64] ;  /* 0x0000001014157981 */ /* 0x000ee2000c1e1900 */
[----:B------:R-:W-:Y:S02]  /*10f0*/  IMAD.MOV.U32 R24, RZ, RZ, R10 ;  /* 0x000000ffff187224 */ /* 0x000fe400078e000a */
[----:B------:R-:W-:Y:S02]  /*1100*/  IMAD R19, R9, c[0x0][0x278], RZ ;  /* 0x00009e0009137a24 */ /* 0x000fe400078e02ff */
[----:B------:R-:W-:-:S04]  /*1110*/  IMAD.WIDE.U32 R28, R22, c[0x0][0x278], R24 ;  /* 0x00009e00161c7a25 */ /* 0x000fc800078e0018 */
[----:B------:R-:W-:-:S04]  /*1120*/  IMAD R24, R22, c[0x0][0x27c], R19 ;  /* 0x00009f0016187a24 */ /* 0x000fc800078e0213 */
[----:B------:R-:W-:Y:S02]  /*1130*/  IMAD.IADD R29, R29, 0x1, R24 ;  /* 0x000000011d1d7824 */ /* 0x000fe400078e0218 */
[----:B--2---:R-:W-:Y:S02]  /*1140*/  FADD.FTZ R18, -R4, R17 ;  /* 0x0000001104127221 */ /* 0x004fe40000010100 */
[----:B---3--:R-:W-:-:S04]  /*1150*/  FADD.FTZ R19, -R0, R21 ;  /* 0x0000001500137221 */ /* 0x008fc80000010100 */
[----:B------:R-:W-:Y:S01]  /*1160*/  FFMA.FTZ R24, -R5, R19, R18 ;  /* 0x0000001305187223 */ /* 0x000fe20000010112 */
[----:B------:R-:W-:-:S03]  /*1170*/  LEA R18, P0, R28, c[0x0][0x248], 0x2 ;  /* 0x000092001c127a11 */ /* 0x000fc600078010ff */
[----:B------:R-:W-:Y:S01]  /*1180*/  FMUL.FTZ R17, R3, R24 ;  /* 0x0000001803117220 */ /* 0x000fe20000410000 */
[----:B------:R-:W-:Y:S02]  /*1190*/  LEA.HI.X R19, R28, c[0x0][0x24c], R29, 0x2, P0 ;  /* 0x000093001c137a11 */ /* 0x000fe400000f141d */
[----:B------:R-:W-:-:S03]  /*11a0*/  IADD3 R22, P0, R22, c[0x0][0x0], RZ ;  /* 0x0000000016167a10 */ /* 0x000fc60007f1e0ff */
[----:B------:R0:W-:Y:S02]  /*11b0*/  STG.E [R18.64], R17 ;  /* 0x0000001112007986 */ /* 0x0001e4000c101910 */
[----:B------:R-:W-:Y:S01]  /*11c0*/  IMAD.X R9, RZ, RZ, R9, P0 ;  /* 0x000000ffff097224 */ /* 0x000fe200000e0609 */
[----:B------:R-:W-:-:S04]  /*11d0*/  ISETP.GE.U32.AND P0, PT, R22, c[0x0][0x178], PT ;  /* 0x00005e0016007a0c */ /* 0x000fc80003f06070 */
[----:B------:R-:W-:-:S13]  /*11e0*/  ISETP.GE.AND.EX P0, PT, R9, c[0x0][0x17c], PT, P0 ;  /* 0x00005f0009007a0c */ /* 0x000fda0003f06300 */
[----:B0-----:R-:W-:Y:S05]  /*11f0*/  @!P0 BRA `(.L_x_488) ;  /* 0xfffffde000008947 */ /* 0x001fea000383ffff */
.L_x_487:
[----:B------:R-:W-:Y:S05]  /*1200*/  BSYNC B0 ;  /* 0x0000000000007941 */ /* 0x000fea0003800000 */
.L_x_486:
[----:B------:R-:W-:-:S05]  /*1210*/  IMAD R9, R8, c[0x0][0x10], RZ ;  /* 0x0000040008097a24 */ /* 0x000fca00078e02ff */
[----:B------:R-:W-:-:S05]  /*1220*/  IADD3 R6, P0, R9, R6, RZ ;  /* 0x0000000609067210 */ /* 0x000fca0007f1e0ff */
[----:B------:R-:W-:Y:S01]  /*1230*/  IMAD.X R7, RZ, RZ, R7, P0 ;  /* 0x000000ffff077224 */ /* 0x000fe200000e0607 */
[----:B------:R-:W-:-:S04]  /*1240*/  ISETP.GE.U32.AND P0, PT, R6, c[0x0][0x168], PT ;  /* 0x00005a0006007a0c */ /* 0x000fc80003f06070 */
[----:B------:R-:W-:-:S13]  /*1250*/  ISETP.GE.AND.EX P0, PT, R7, c[0x0][0x16c], PT, P0 ;  /* 0x00005b0007007a0c */ /* 0x000fda0003f06300 */
[----:B------:R-:W-:Y:S05]  /*1260*/  @!P0 BRA `(.L_x_489) ;  /* 0xfffffbb000008947 */ /* 0x000fea000383ffff */
[----:B------:R-:W-:Y:S05]  /*1270*/  EXIT ;  /* 0x000000000000794d */ /* 0x000fea0003800000 */
.L_x_490:
        /* <DEDUP_REMOVED lines=16> */
.L_x_26696:


//--------------------- .text._ZN2at6native32batch_norm_backward_elemt_kernelIfffiEEvNS_27GenericPackedTensorAccessorIT_Lm3ENS_16DefaultPtrTraitsET2_EES6_NS2_IT1_Lm1ES4_S5_EES8_NS2_IT0_Lm1ES4_S5_EES8_S8_S6_PKii --------------------------
	.section	.text._ZN2at6native32batch_norm_backward_elemt_kernelIfffiEEvNS_27GenericPackedTensorAccessorIT_Lm3ENS_16DefaultPtrTraitsET2_EES6_NS2_IT1_Lm1ES4_S5_EES8_NS2_IT0_Lm1ES4_S5_EES8_S8_S6_PKii,"ax",@progbits
	.sectioninfo	@"SHI_REGISTERS=29"
	.align	128
        .global         _ZN2at6native32batch_norm_backward_elemt_kernelIfffiEEvNS_27GenericPackedTensorAccessorIT_Lm3ENS_16DefaultPtrTraitsET2_EES6_NS2_IT1_Lm1ES4_S5_EES8_NS2_IT0_Lm1ES4_S5_EES8_S8_S6_PKii
        .type           _ZN2at6native32batch_norm_backward_elemt_kernelIfffiEEvNS_27GenericPackedTensorAccessorIT_Lm3ENS_16DefaultPtrTraitsET2_EES6_NS2_IT1_Lm1ES4_S5_EES8_NS2_IT0_Lm1ES4_S5_EES8_S8_S6_PKii,@function
        .size           _ZN2at6native32batch_norm_backward_elemt_kernelIfffiEEvNS_27GenericPackedTensorAccessorIT_Lm3ENS_16DefaultPtrTraitsET2_EES6_NS2_IT1_Lm1ES4_S5_EES8_NS2_IT0_Lm1ES4_S5_EES8_S8_S6_PKii,(.L_x_26697 - _ZN2at6native32batch_norm_backward_elemt_kernelIfffiEEvNS_27GenericPackedTensorAccessorIT_Lm3ENS_16DefaultPtrTraitsET2_EES6_NS2_IT1_Lm1ES4_S5_EES8_NS2_IT0_Lm1ES4_S5_EES8_S8_S6_PKii)
        .other          _ZN2at6native32batch_norm_backward_elemt_kernelIfffiEEvNS_27GenericPackedTensorAccessorIT_Lm3ENS_16DefaultPtrTraitsET2_EES6_NS2_IT1_Lm1ES4_S5_EES8_NS2_IT0_Lm1ES4_S5_EES8_S8_S6_PKii,@"STO_CUDA_ENTRY STV_DEFAULT"
_ZN2at6native32batch_norm_backward_elemt_kernelIfffiEEvNS_27GenericPackedTensorAccessorIT_Lm3ENS_16DefaultPtrTraitsET2_EES6_NS2_IT1_Lm1ES4_S5_EES8_NS2_IT0_Lm1ES4_S5_EES8_S8_S6_PKii:
.text._ZN2at6native32batch_norm_backward_elemt_kernelIfffiEEvNS_27GenericPackedTensorAccessorIT_Lm3ENS_16DefaultPtrTraitsET2_EES6_NS2_IT1_Lm1ES4_S5_EES8_NS2_IT0_Lm1ES4_S5_EES8_S8_S6_PKii:
        /* <DEDUP_REMOVED lines=23> */
.L_x_495:
        /* <DEDUP_REMOVED lines=54> */
.L_x_494:
        /* <DEDUP_REMOVED lines=31> */
.L_x_496:
[----:B------:R-:W-:-:S13]  /*06c0*/  ISETP.NE.OR P0, PT, R6, RZ, P0 ;  /* 0x000000ff0600720c */ /* 0x000fda0000705670 */
[----:B------:R-:W-:Y:S05]  /*06d0*/  @!P0 BRA `(.L_x_492) ;  /* 0x0000013000008947 */ /* 0x000fea0003800000 */
.L_x_493:
        /* <DEDUP_REMOVED lines=19> */
.L_x_492:
[----:B------:R-:W-:-:S13]  /*0810*/  ISETP.NE.AND P0, PT, R0, RZ, PT ;  /* 0x000000ff0000720c */ /* 0x000fda0003f05270 */
[----:B------:R-:W-:Y:S05]  /*0820*/  @!P0 BRA `(.L_x_497) ;  /* 0x000000d000008947 */ /* 0x000fea0003800000 */
[----:B------:R-:W-:Y:S02]  /*0830*/  UMOV UR5, 0x4 ;  /* 0x0000000400057882 */ /* 0x000fe40000000000 */
[----:B------:R-:W-:Y:S02]  /*0840*/  ULDC.64 UR6, c[0x0][0x210] ;  /* 0x0000840000067ab9 */ /* 0x000fe40000000a00 */
[----:B------:R-:W-:-:S06]  /*0850*/  UIMAD.WIDE UR4, UR4, UR5, UR6 ;  /* 0x00000005040472a5 */ /* 0x000fcc000f8e0206 */
.L_x_498:
        /* <DEDUP_REMOVED lines=10> */
.L_x_497:
[----:B------:R0:W1:Y:S02]  /*0900*/  I2F.S64 R3, R4 ;  /* 0x0000000400037312 */ /* 0x0000640000301400 */
.L_x_491:
        /* <DEDUP_REMOVED lines=18> */
[-C--:B------:R-:W-:Y:S02]  /*0a30*/  IMAD.WIDE R14, R14, R13.reuse, c[0x0][0x1e0] ;  /* 0x000078000e0e7625 */ /* 0x080fe400078e020d */
[----:B------:R-:W2:Y:S02]  /*0a40*/  LDG.E R10, [R10.64] ;  /* 0x000000080a0a7981 */ /* 0x000ea4000c1e1900 */
[C---:B------:R-:W-:Y:S02]  /*0a50*/  IMAD R6, R2.reuse, c[0x0][0x1dc], RZ ;  /* 0x0000770002067a24 */ /* 0x040fe400078e02ff */
[----:B------:R0:W3:Y:S01]  /*0a60*/  LDG.E R14, [R14.64] ;  /* 0x000000080e0e7981 */ /* 0x0000e2000c1e1900 */
[----:B------:R-:W-:Y:S02]  /*0a70*/  IMAD R4, R2, c[0x0][0x1ac], RZ ;  /* 0x00006b0002047a24 */ /* 0x000fe400078e02ff */
[----:B------:R-:W-:-:S04]  /*0a80*/  IMAD.WIDE R6, R6, R13, c[0x0][0x1d0] ;  /* 0x0000740006067625 */ /* 0x000fc800078e020d */
[----:B------:R-:W-:Y:S02]  /*0a90*/  IMAD.WIDE R4, R4, R13, c[0x0][0x1a0] ;  /* 0x0000680004047625 */ /* 0x000fe400078e020d */
[----:B------:R-:W4:Y:S04]  /*0aa0*/  LDG.E R6, [R6.64] ;  /* 0x0000000806067981 */ /* 0x000f28000c1e1900 */
[----:B------:R1:W5:Y:S02]  /*0ab0*/  LDG.E R0, [R4.64] ;  /* 0x0000000804007981 */ /* 0x000364000c1e1900 */
[----:B-1----:R-:W1:Y:S02]  /*0ac0*/  MUFU.RCP R3, R3 ;  /* 0x0000000300037308 */ /* 0x002e640000001000 */
[----:B------:R-:W1:Y:S01]  /*0ad0*/  S2R R8, SR_TID.X ;  /* 0x0000000000087919 */ /* 0x000e620000002100 */
[----:B0-----:R-:W-:-:S02]  /*0ae0*/  IMAD R15, R2, c[0x0][0x178], RZ ;  /* 0x00005e00020f7a24 */ /* 0x001fc400078e02ff */
[----:B--2---:R-:W-:-:S04]  /*0af0*/  FMUL.FTZ R13, R10, R10 ;  /* 0x0000000a0a0d7220 */ /* 0x004fc80000410000 */
[----:B---3--:R-:W-:Y:S02]  /*0b00*/  FMUL.FTZ R13, R14, R13 ;  /* 0x0000000d0e0d7220 */ /* 0x008fe40000410000 */
[----:B-----5:R-:W-:Y:S02]  /*0b10*/  FMUL.FTZ R9, R10, R9 ;  /* 0x000000090a097220 */ /* 0x020fe40000410000 */
[C---:B-1----:R-:W-:Y:S02]  /*0b20*/  FMUL.FTZ R11, R3.reuse, R13 ;  /* 0x0000000d030b7220 */ /* 0x042fe40000410000 */
[C---:B------:R-:W-:Y:S02]  /*0b30*/  IMAD R13, R2.reuse, c[0x0][0x208], RZ ;  /* 0x00008200020d7a24 */ /* 0x040fe400078e02ff */
[----:B------:R-:W-:Y:S02]  /*0b40*/  IMAD R14, R2, c[0x0][0x198], RZ ;  /* 0x00006600020e7a24 */ /* 0x000fe400078e02ff */
[----:B----4-:R-:W-:-:S02]  /*0b50*/  FMUL.FTZ R10, R3, R6 ;  /* 0x00000006030a7220 */ /* 0x010fc40000410000 */
.L_x_502:
        /* <DEDUP_REMOVED lines=17> */
.L_x_501:
[C---:B------:R-:W-:Y:S02]  /*0c70*/  IMAD R3, R23.reuse, c[0x0][0x19c], RZ ;  /* 0x0000670017037a24 */ /* 0x040fe400078e02ff */
[----:B------:R-:W-:-:S03]  /*0c80*/  IMAD R2, R23, c[0x0][0x17c], RZ ;  /* 0x00005f0017027a24 */ /* 0x000fc600078e02ff */
[C---:B0-----:R-:W-:Y:S02]  /*0c90*/  IADD3 R7, P0, R3.reuse, R18, RZ ;  /* 0x0000001203077210 */ /* 0x041fe40007f1e0ff */
[C---:B------:R-:W-:Y:S02]  /*0ca0*/  IADD3 R5, P1, R2.reuse, R16, RZ ;  /* 0x0000001002057210 */ /* 0x040fe40007f3e0ff */
[----:B------:R-:W-:Y:S02]  /*0cb0*/  LEA.HI.X.SX32 R24, R3, R22, 0x1, P0 ;  /* 0x0000001603187211 */ /* 0x000fe400000f0eff */
[----:B------:R-:W-:Y:S02]  /*0cc0*/  LEA.HI.X.SX32 R6, R2, R21, 0x1, P1 ;  /* 0x0000001502067211 */ /* 0x000fe400008f0eff */
[----:B------:R-:W-:Y:S02]  /*0cd0*/  LEA R2, P0, R7, c[0x0][0x180], 0x2 ;  /* 0x0000600007027a11 */ /* 0x000fe400078010ff */
[----:B------:R-:W-:-:S02]  /*0ce0*/  LEA R4, P1, R5, c[0x0][0x160], 0x2 ;  /* 0x0000580005047a11 */ /* 0x000fc400078210ff */
[----:B------:R-:W-:Y:S02]  /*0cf0*/  LEA.HI.X R3, R7, c[0x0][0x184], R24, 0x2, P0 ;  /* 0x0000610007037a11 */ /* 0x000fe400000f1418 */
[----:B------:R-:W-:-:S04]  /*0d00*/  LEA.HI.X R5, R5, c[0x0][0x164], R6, 0x2, P1 ;  /* 0x0000590005057a11 */ /* 0x000fc800008f1406 */
[----:B------:R-:W2:Y:S04]  /*0d10*/  LDG.E R3, [R2.64] ;  /* 0x0000000802037981 */ /* 0x000ea8000c1e1900 */
[----:B------:R-:W3:Y:S01]  /*0d20*/  LDG.E R5, [R4.64] ;  /* 0x0000000804057981 */ /* 0x000ee2000c1e1900 */
[C---:B------:R-:W-:Y:S01]  /*0d30*/  IMAD R6, R23.reuse, c[0x0][0x20c], RZ ;  /* 0x0000830017067a24 */ /* 0x040fe200078e02ff */
[----:B------:R-:W-:-:S04]  /*0d40*/  IADD3 R23, R23, c[0x0][0x0], RZ ;  /* 0x0000000017177a10 */ /* 0x000fc80007ffe0ff */
[----:B------:R-:W-:-:S04]  /*0d50*/  IADD3 R25, P0, R6, R19, RZ ;  /* 0x0000001306197210 */ /* 0x000fc80007f1e0ff */
[----:B------:R-:W-:Y:S02]  /*0d60*/  LEA.HI.X.SX32 R26, R6, R20, 0x1, P0 ;  /* 0x00000014061a7211 */ /* 0x000fe400000f0eff */
[----:B------:R-:W-:Y:S01]  /*0d70*/  LEA R6, P0, R25, c[0x0][0x1f0], 0x2 ;  /* 0x00007c0019067a11 */ /* 0x000fe200078010ff */
[----:B--2---:R-:W-:Y:S02]  /*0d80*/  FADD.FTZ R24, -R10, R3 ;  /* 0x000000030a187221 */ /* 0x004fe40000010100 */
[----:B---3--:R-:W-:-:S04]  /*0d90*/  FADD.FTZ R7, -R0, R5 ;  /* 0x0000000500077221 */ /* 0x008fc80000010100 */
[----:B------:R-:W-:Y:S01]  /*0da0*/  FFMA.FTZ R24, -R11, R7, R24 ;  /* 0x000000070b187223 */ /* 0x000fe20000010118 */
[----:B------:R-:W-:Y:S02]  /*0db0*/  LEA.HI.X R7, R25, c[0x0][0x1f4], R26, 0x2, P0 ;  /* 0x00007d0019077a11 */ /* 0x000fe400000f141a */
[----:B------:R-:W-:Y:S01]  /*0dc0*/  ISETP.GE.AND P0, PT, R23, c[0x0][0x170], PT ;  /* 0x00005c0017007a0c */ /* 0x000fe20003f06270 */
[----:B------:R-:W-:-:S05]  /*0dd0*/  FMUL.FTZ R25, R9, R24 ;  /* 0x0000001809197220 */ /* 0x000fca0000410000 */
[----:B------:R0:W-:Y:S07]  /*0de0*/  STG.E [R6.64], R25 ;  /* 0x0000001906007986 */ /* 0x0001ee000c101908 */
[----:B------:R-:W-:Y:S05]  /*0df0*/  @!P0 BRA `(.L_x_501) ;  /* 0xfffffe7000008947 */ /* 0x000fea000383ffff */
.L_x_500:
[----:B------:R-:W-:Y:S05]  /*0e00*/  BSYNC B0 ;  /* 0x0000000000007941 */ /* 0x000fea0003800000 */
.L_x_499:
[----:B------:R-:W-:-:S05]  /*0e10*/  IMAD R12, R17, c[0x0][0x10], R12 ;  /* 0x00000400110c7a24 */ /* 0x000fca00078e020c */
[----:B------:R-:W-:-:S13]  /*0e20*/  ISETP.GE.AND P0, PT, R12, c[0x0][0x168], PT ;  /* 0x00005a000c007a0c */ /* 0x000fda0003f06270 */
[----:B------:R-:W-:Y:S05]  /*0e30*/  @!P0 BRA `(.L_x_502) ;  /* 0xfffffd2000008947 */ /* 0x000fea000383ffff */
[----:B------:R-:W-:Y:S05]  /*0e40*/  EXIT ;  /* 0x000000000000794d */ /* 0x000fea0003800000 */
.L_x_503:
        /* <DEDUP_REMOVED lines=11> */
.L_x_26697:


//--------------------- .text._ZN2at6native32batch_norm_backward_elemt_kernelIdddlEEvNS_27GenericPackedTensorAccessorIT_Lm3ENS_16DefaultPtrTraitsET2_EES6_NS2_IT1_Lm1ES4_S5_EES8_NS2_IT0_Lm1ES4_S5_EES8_S8_S6_PKii --------------------------
	.section	.text._ZN2at6native32batch_norm_backward_elemt_kernelIdddlEEvNS_27GenericPackedTensorAccessorIT_Lm3ENS_16DefaultPtrTraitsET2_EES6_NS2_IT1_Lm1ES4_S5_EES8_NS2_IT0_Lm1ES4_S5_EES8_S8_S6_PKii,"ax",@progbits
	.sectioninfo	@"SHI_REGISTERS=32"
	.align	128
        .global         _ZN2at6native32batch_norm_backward_elemt_kernelIdddlEEvNS_27GenericPackedTensorAccessorIT_Lm3ENS_16DefaultPtrTraitsET2_EES6_NS2_IT1_Lm1ES4_S5_EES8_NS2_IT0_Lm1ES4_S5_EES8_S8_S6_PKii
        .type           _ZN2at6native32batch_norm_backward_elemt_kernelIdddlEEvNS_27GenericPackedTensorAccessorIT_Lm3ENS_16DefaultPtrTraitsET2_EES6_NS2_IT1_Lm1ES4_S5_EES8_NS2_IT0_Lm1ES4_S5_EES8_S8_S6_PKii,@function
        .size           _ZN2at6native32batch_norm_backward_elemt_kernelIdddlEEvNS_27GenericPackedTensorAccessorIT_Lm3ENS_16DefaultPtrTraitsET2_EES6_NS2_IT1_Lm1ES4_S5_EES8_NS2_IT0_Lm1ES4_S5_EES8_S8_S6_PKii,(.L_x_26608 - _ZN2at6native32batch_norm_backward_elemt_kernelIdddlEEvNS_27GenericPackedTensorAccessorIT_Lm3ENS_16DefaultPtrTraitsET2_EES6_NS2_IT1_Lm1ES4_S5_EES8_NS2_IT0_Lm1ES4_S5_EES8_S8_S6_PKii)
        .other          _ZN2at6native32batch_norm_backward_elemt_kernelIdddlEEvNS_27GenericPackedTensorAccessorIT_Lm3ENS_16DefaultPtrTraitsET2_EES6_NS2_IT1_Lm1ES4_S5_EES8_NS2_IT0_Lm1ES4_S5_EES8_S8_S6_PKii,@"STO_CUDA_ENTRY STV_DEFAULT"
_ZN2at6native32batch_norm_backward_elemt_kernelIdddlEEvNS_27GenericPackedTensorAccessorIT_Lm3ENS_16DefaultPtrTraitsET2_EES6_NS2_IT1_Lm1ES4_S5_EES8_NS2_IT0_Lm1ES4_S5_EES8_S8_S6_PKii:
.text._ZN2at6native32batch_norm_backward_elemt_kernelIdddlEEvNS_27GenericPackedTensorAccessorIT_Lm3ENS_16DefaultPtrTraitsET2_EES6_NS2_IT1_Lm1ES4_S5_EES8_NS2_IT0_Lm1ES4_S5_EES8_S8_S6_PKii:
[----:B------:R-:W-:Y:S02]  /*0000*/  IMAD.MOV.U32 R1, RZ, RZ, c[0x0][0x28] ;  /* 0x00000a00ff017624 */ /* 0x000fe400078e00ff */
[----:B------:R-:W-:Y:S01]  /*0010*/  IMAD.MOV.U32 R0, RZ, RZ, c[0x0][0x288] ;  /* 0x0000a200ff007624 */ /* 0x000fe200078e00ff */
[----:B------:R-:W-:Y:S01]  /*0020*/  ULDC.64 UR16, c[0x0][0x118] ;  /* 0x0000460000107ab9 */ /* 0x000fe20000000a00 */
[----:B------:R-:W-:-:S03]  /*0030*/  CS2R R2, SRZ ;  /* 0x0000000000027805 */ /* 0x000fc6000001ff00 */
        /* <DEDUP_REMOVED lines=19> */
.L_x_508:
        /* <DEDUP_REMOVED lines=54> */
.L_x_507:
        /* <DEDUP_REMOVED lines=31> */
.L_x_509:
[----:B------:R-:W-:-:S13]  /*06c0*/  ISETP.NE.OR P0, PT, R6, RZ, P0 ;  /* 0x000000ff0600720c */ /* 0x000fda0000705670 */
[----:B------:R-:W-:Y:S05]  /*06d0*/  @!P0 BRA `(.L_x_505) ;  /* 0x0000013000008947 */ /* 0x000fea0003800000 */
.L_x_506:
        /* <DEDUP_REMOVED lines=19> */
.L_x_505:
[----:B------:R-:W-:-:S13]  /*0810*/  ISETP.NE.AND P0, PT, R0, RZ, PT ;  /* 0x000000ff0000720c */ /* 0x000fda0003f05270 */
[----:B------:R-:W-:Y:S05]  /*0820*/  @!P0 BRA `(.L_x_510) ;  /* 0x000000d000008947 */ /* 0x000fea0003800000 */
[----:B------:R-:W-:Y:S02]  /*0830*/  UMOV UR5, 0x4 ;  /* 0x0000000400057882 */ /* 0x000fe40000000000 */
[----:B------:R-:W-:Y:S02]  /*0840*/  ULDC.64 UR6, c[0x0][0x280] ;  /* 0x0000a00000067ab9 */ /* 0x000fe40000000a00 */
[----:B------:R-:W-:-:S06]  /*0850*/  UIMAD.WIDE UR4, UR4, UR5, UR6 ;  /* 0x00000005040472a5 */ /* 0x000fcc000f8e0206 */
.L_x_511:
        /* <DEDUP_REMOVED lines=10> */
.L_x_510:
[----:B------:R0:W1:Y:S02]  /*0900*/  I2F.F64.S64 R2, R4 ;  /* 0x0000000400027312 */ /* 0x0000640000301c00 */
.L_x_504:
[----:B01----:R-:W0:Y:S01]  /*0910*/  MUFU.RCP64H R5, R3 ;  /* 0x0000000300057308 */ /* 0x003e220000001800 */
[----:B------:R-:W-:-:S04]  /*0920*/  IADD3 R4, R3, 0x300402, RZ ;  /* 0x0030040203047810 */ /* 0x000fc80007ffe0ff */
[----:B------:R-:W-:Y:S02]  /*0930*/  FSETP.GEU.AND P0, PT, |R4|, 5.8789094863358348022e-39, PT ;  /* 0x004004020400780b */ /* 0x000fe40003f0e200 */
[----:B0-----:R-:W0:-:S06]  /*0940*/  DFMA R6, R4, -R2, 1 ;  /* 0x3ff000000406742b */ /* 0x001e0c0000000802 */
[----:B0-----:R-:W0:-:S06]  /*0950*/  DFMA R6, R6, R6, R6 ;  /* 0x000000060606722b */ /* 0x001e0c0000000006 */
[----:B0-----:R-:W0:-:S06]  /*0960*/  DFMA R6, R4, R6, R4 ;  /* 0x000000060406722b */ /* 0x001e0c0000000004 */
[----:B0-----:R-:W0:-:S06]  /*0970*/  DFMA R12, R6, -R2, 1 ;  /* 0x3ff00000060c742b */ /* 0x001e0c0000000802 */
[----:B0-----:R0:W1:Y:S01]  /*0980*/  DFMA R12, R6, R12, R6 ;  /* 0x0000000c060c722b */ /* 0x0010620000000006 */
[----:B------:R-:W-:Y:S05]  /*0990*/  @P0 BRA `(.L_x_512) ;  /* 0x0000004000000947 */ /* 0x000fea0003800000 */
[----:B------:R-:W-:-:S04]  /*09a0*/  LOP3.LUT R0, R3, 0x7fffffff, RZ, 0xc0, !PT ;  /* 0x7fffffff03007812 */ /* 0x000fc800078ec0ff */
[----:B0-----:R-:W-:Y:S02]  /*09b0*/  IADD3 R6, R0, -0x100000, RZ ;  /* 0xfff0000000067810 */ /* 0x001fe40007ffe0ff */
[----:B------:R-:W-:Y:S02]  /*09c0*/  MOV R0, 0x9e0 ;  /* 0x000009e000007802 */ /* 0x000fe40000000f00 */
[----:B-1----:R-:W-:Y:S05]  /*09d0*/  CALL.REL.NOINC `($__internal_2_$__cuda_sm20_dblrcp_rn_slowpath_v3) ;  /* 0x0000098000007944 */ /* 0x002fea0003c00000 */
.L_x_512:
[----:B------:R-:W2:Y:S01]  /*09e0*/  S2UR UR4, SR_CTAID.X ;  /* 0x00000000000479c3 */ /* 0x000ea20000002500 */
[----:B------:R-:W-:Y:S02]  /*09f0*/  ULDC.64 UR6, c[0x0][0x170] ;  /* 0x00005c0000067ab9 */ /* 0x000fe40000000a00 */
[----:B--2---:R-:W-:-:S04]  /*0a00*/  UISETP.GE.U32.AND UP0, UPT, UR4, UR6, UPT ;  /* 0x000000060400728c */ /* 0x004fc8000bf06070 */
[----:B------:R-:W-:-:S06]  /*0a10*/  UISETP.GE.AND.EX UP0, UPT, URZ, UR7, UPT, UP0 ;  /* 0x000000073f00728c */ /* 0x000fcc000bf06300 */
[----:B------:R-:W-:-:S13]  /*0a20*/  PLOP3.LUT P0, PT, PT, PT, UP0, 0x80, 0x0 ;  /* 0x000000000000781c */ /* 0x000fda0003f0f008 */
[----:B------:R-:W-:Y:S05]  /*0a30*/  @P0 EXIT ;  /* 0x000000000000094d */ /* 0x000fea0003800000 */
[----:B------:R-:W-:Y:S01]  /*0a40*/  ULDC.64 UR6, c[0x0][0x208] ;  /* 0x0000820000067ab9 */ /* 0x000fe20000000a00 */
[----:B------:R-:W-:Y:S01]  /*0a50*/  IMAD.MOV.U32 R4, RZ, RZ, 0x0 ;  /* 0x00000000ff047424 */ /* 0x000fe200078e00ff */
[----:B------:R-:W-:Y:S01]  /*0a60*/  UISETP.GE.U32.AND UP0, UPT, UR6, 0x1, UPT ;  /* 0x000000010600788c */ /* 0x000fe2000bf06070 */
[----:B------:R-:W-:Y:S01]  /*0a70*/  IMAD.MOV.U32 R5, RZ, RZ, 0x3ff00000 ;  /* 0x3ff00000ff057424 */ /* 0x000fe200078e00ff */
[----:B------:R-:W-:Y:S01]  /*0a80*/  ULDC.64 UR18, c[0x0][0x210] ;  /* 0x0000840000127ab9 */ /* 0x000fe20000000a00 */
[----:B------:R-:W2:Y:S01]  /*0a90*/  S2R R2, SR_CTAID.Y ;  /* 0x0000000000027919 */ /* 0x000ea20000002600 */
[----:B------:R-:W-:Y:S02]  /*0aa0*/  UISETP.GE.AND.EX UP0, UPT, UR7, URZ, UPT, UP0 ;  /* 0x0000003f0700728c */ /* 0x000fe4000bf06300 */
[----:B------:R-:W-:Y:S01]  /*0ab0*/  ULDC.64 UR10, c[0x0][0x228] ;  /* 0x00008a00000a7ab9 */ /* 0x000fe20000000a00 */
[----:B------:R-:W2:Y:S01]  /*0ac0*/  S2R R3, SR_TID.Y ;  /* 0x0000000000037919 */ /* 0x000ea20000002200 */
        /* <DEDUP_REMOVED lines=10> */
[----:B------:R-:W-:Y:S02]  /*0b70*/  UIMAD.WIDE.U32 UR10, UR4, UR20, URZ ;  /* 0x00000014040a72a5 */ /* 0x000fe4000f8e003f */
[----:B------:R-:W-:Y:S02]  /*0b80*/  UIMAD UR15, UR4, UR15, UR7 ;  /* 0x0000000f040f72a4 */ /* 0x000fe4000f8e0207 */
[----:B------:R-:W-:Y:S01]  /*0b90*/  ULEA UR13, UP1, UR6, UR18, 0x3 ;  /* 0x00000012060d7291 */ /* 0x000fe2000f82183f */
[----:B--2---:R-:W-:Y:S01]  /*0ba0*/  IMAD R2, R2, c[0x0][0x4], R3 ;  /* 0x0000010002027a24 */ /* 0x004fe200078e0203 */
[----:B------:R-:W-:-:S02]  /*0bb0*/  @UP0 ULEA UR14, UP2, UR12, UR22, 0x3 ;  /* 0x000000160c0e0291 */ /* 0x000fc4000f84183f */
[----:B------:R-:W-:Y:S02]  /*0bc0*/  UIMAD UR7, UR4, UR21, UR11 ;  /* 0x00000015040772a4 */ /* 0x000fe4000f8e020b */
[----:B------:R-:W-:Y:S01]  /*0bd0*/  ULEA.HI.X UR11, UR6, UR19, UR15, 0x3, UP1 ;  /* 0x00000013060b7291 */ /* 0x000fe200088f1c0f */
[----:B------:R-:W-:Y:S01]  /*0be0*/  ISETP.GE.U32.AND P0, PT, R2, c[0x0][0x168], PT ;  /* 0x00005a0002007a0c */ /* 0x000fe20003f06070 */
[----:B------:R-:W-:Y:S01]  /*0bf0*/  @UP0 ULEA.HI.X UR15, UR12, UR23, UR5, 0x3, UP2 ;  /* 0x000000170c0f0291 */ /* 0x000fe200090f1c05 */
[----:B0-----:R-:W-:Y:S01]  /*0c00*/  IMAD.U32 R6, RZ, RZ, UR14 ;  /* 0x0000000eff067e24 */ /* 0x001fe2000f8e00ff */
[----:B------:R-:W-:Y:S01]  /*0c10*/  ULDC.64 UR18, c[0x0][0x218] ;  /* 0x0000860000127ab9 */ /* 0x000fe20000000a00 */
[----:B------:R-:W-:Y:S01]  /*0c20*/  ISETP.GE.AND.EX P0, PT, RZ, c[0x0][0x16c], PT, P0 ;  /* 0x00005b00ff007a0c */ /* 0x000fe20003f06300 */
[----:B------:R-:W-:Y:S02]  /*0c30*/  ULDC.64 UR20, c[0x0][0x1e8] ;  /* 0x00007a0000147ab9 */ /* 0x000fe40000000a00 */
[----:B------:R-:W-:Y:S01]  /*0c40*/  IMAD.U32 R7, RZ, RZ, UR15 ;  /* 0x0000000fff077e24 */ /* 0x000fe2000f8e00ff */
[----:B------:R-:W-:-:S02]  /*0c50*/  ULEA UR6, UP0, UR8, UR18, 0x3 ;  /* 0x0000001208067291 */ /* 0x000fc4000f80183f */
[----:B------:R-:W-:Y:S02]  /*0c60*/  ULEA UR5, UP1, UR10, UR20, 0x3 ;  /* 0x000000140a057291 */ /* 0x000fe4000f82183f */
[----:B------:R0:W5:Y:S01]  /*0c70*/  @P1 LDG.E.64 R4, [R6.64] ;  /* 0x0000001006041981 */ /* 0x000162000c1e1b00 */
[----:B------:R-:W-:Y:S02]  /*0c80*/  ULEA.HI.X UR8, UR8, UR19, UR9, 0x3, UP0 ;  /* 0x0000001308087291 */ /* 0x000fe400080f1c09 */
[----:B------:R-:W-:Y:S01]  /*0c90*/  ULEA.HI.X UR10, UR10, UR21, UR7, 0x3, UP1 ;  /* 0x000000150a0a7291 */ /* 0x000fe200088f1c07 */
[----:B------:R-:W-:Y:S02]  /*0ca0*/  IMAD.U32 R28, RZ, RZ, UR13 ;  /* 0x0000000dff1c7e24 */ /* 0x000fe4000f8e00ff */
[----:B------:R-:W-:Y:S02]  /*0cb0*/  IMAD.U32 R14, RZ, RZ, UR6 ;  /* 0x00000006ff0e7e24 */ /* 0x000fe4000f8e00ff */
[----:B------:R-:W-:-:S02]  /*0cc0*/  IMAD.U32 R10, RZ, RZ, UR5 ;  /* 0x00000005ff0a7e24 */ /* 0x000fc4000f8e00ff */
[----:B------:R-:W-:Y:S02]  /*0cd0*/  IMAD.U32 R29, RZ, RZ, UR11 ;  /* 0x0000000bff1d7e24 */ /* 0x000fe4000f8e00ff */
[----:B------:R-:W-:Y:S02]  /*0ce0*/  IMAD.U32 R15, RZ, RZ, UR8 ;  /* 0x00000008ff0f7e24 */ /* 0x000fe4000f8e00ff */
[----:B------:R-:W-:Y:S01]  /*0cf0*/  IMAD.U32 R11, RZ, RZ, UR10 ;  /* 0x0000000aff0b7e24 */ /* 0x000fe2000f8e00ff */
[----:B------:R-:W-:Y:S06]  /*0d00*/  @P0 EXIT ;  /* 0x000000000000094d */ /* 0x000fec0003800000 */
[----:B0-----:R-:W-:Y:S01]  /*0d10*/  ULDC.64 UR8, c[0x0][0x240] ;  /* 0x0000900000087ab9 */ /* 0x001fe20000000a00 */
[----:B------:R-:W2:Y:S01]  /*0d20*/  LDG.E.64 R16, [R10.64] ;  /* 0x000000100a107981 */ /* 0x000ea2000c1e1b00 */
[----:B------:R-:W-:Y:S02]  /*0d30*/  UIMAD.WIDE.U32 UR6, UR4, UR8, URZ ;  /* 0x00000008040672a5 */ /* 0x000fe4000f8e003f */
[----:B------:R-:W-:Y:S01]  /*0d40*/  ULDC.64 UR10, c[0x0][0x230] ;  /* 0x00008c00000a7ab9 */ /* 0x000fe20000000a00 */
[----:B------:R-:W3:Y:S01]  /*0d50*/  LDG.E.64 R14, [R14.64] ;  /* 0x000000100e0e7981 */ /* 0x000ee2000c1e1b00 */
[----:B------:R-:W-:-:S02]  /*0d60*/  UIMAD UR7, UR4, UR9, UR7 ;  /* 0x00000009040772a4 */ /* 0x000fc4000f8e0207 */
[----:B------:R-:W-:Y:S01]  /*0d70*/  ULEA UR5, UP0, UR6, UR10, 0x3 ;  /* 0x0000000a06057291 */ /* 0x000fe2000f80183f */
[----:B------:R-:W5:Y:S01]  /*0d80*/  LDG.E.64 R28, [R28.64] ;  /* 0x000000101c1c7981 */ /* 0x000f62000c1e1b00 */
[----:B------:R-:W-:Y:S02]  /*0d90*/  ULDC.64 UR12, c[0x0][0x270] ;  /* 0x00009c00000c7ab9 */ /* 0x000fe40000000a00 */
[----:B------:R-:W-:Y:S02]  /*0da0*/  ULEA.HI.X UR6, UR6, UR11, UR7, 0x3, UP0 ;  /* 0x0000000b06067291 */ /* 0x000fe400080f1c07 */
[----:B------:R-:W-:Y:S01]  /*0db0*/  IMAD.U32 R18, RZ, RZ, UR5 ;  /* 0x00000005ff127e24 */ /* 0x000fe2000f8e00ff */
[----:B------:R-:W0:Y:S01]  /*0dc0*/  S2R R0, SR_TID.X ;  /* 0x0000000000007919 */ /* 0x000e220000002100 */
[----:B------:R-:W-:Y:S02]  /*0dd0*/  ULDC.64 UR14, c[0x0][0x1c0] ;  /* 0x00007000000e7ab9 */ /* 0x000fe40000000a00 */
[----:B------:R-:W-:Y:S01]  /*0de0*/  IMAD.U32 R19, RZ, RZ, UR6 ;  /* 0x00000006ff137e24 */ /* 0x000fe2000f8e00ff */
[----:B------:R-:W-:-:S04]  /*0df0*/  ULDC.64 UR18, c[0x0][0x188] ;  /* 0x0000620000127ab9 */ /* 0x000fc80000000a00 */
[----:B------:R-:W4:Y:S01]  /*0e00*/  LDG.E.64 R6, [R18.64] ;  /* 0x0000001012067981 */ /* 0x000f22000c1e1b00 */
[----:B------:R-:W-:Y:S01]  /*0e10*/  UIMAD.WIDE.U32 UR6, UR4, UR12, URZ ;  /* 0x0000000c040672a5 */ /* 0x000fe2000f8e003f */
[----:B------:R-:W-:Y:S01]  /*0e20*/  IMAD.MOV.U32 R3, RZ, RZ, RZ ;  /* 0x000000ffff037224 */ /* 0x000fe200078e00ff */
[----:B------:R-:W-:Y:S02]  /*0e30*/  UIMAD.WIDE.U32 UR8, UR4, UR14, URZ ;  /* 0x0000000e040872a5 */ /* 0x000fe4000f8e003f */
[----:B------:R-:W-:Y:S02]  /*0e40*/  UIMAD.WIDE.U32 UR10, UR4, UR18, URZ ;  /* 0x00000012040a72a5 */ /* 0x000fe4000f8e003f */
[----:B------:R-:W-:Y:S02]  /*0e50*/  UIMAD UR5, UR4, UR13, UR7 ;  /* 0x0000000d040572a4 */ /* 0x000fe4000f8e0207 */
[----:B------:R-:W-:Y:S02]  /*0e60*/  UIMAD UR13, UR4, UR15, UR9 ;  /* 0x0000000f040d72a4 */ /* 0x000fe4000f8e0209 */
[----:B------:R-:W-:Y:S01]  /*0e70*/  UIMAD UR12, UR4, UR19, UR11 ;  /* 0x00000013040c72a4 */ /* 0x000fe2000f8e020b */
[----:B--2---:R-:W4:-:S04]  /*0e80*/  DMUL R8, R16, R16 ;  /* 0x0000001010087228 */ /* 0x004f080000000000 */
[----:B-1-3--:R-:W-:-:S04]  /*0e90*/  DMUL R14, R14, R12 ;  /* 0x0000000c0e0e7228 */ /* 0x00afc80000000000 */
[----:B-----5:R1:W-:Y:S02]  /*0ea0*/  DMUL R16, R16, R4 ;  /* 0x0000000410107228 */ /* 0x0203e40000000000 */
[----:B-1----:R-:W-:Y:S02]  /*0eb0*/  IMAD.MOV.U32 R4, RZ, RZ, c[0x0][0x4] ;  /* 0x00000100ff047624 */ /* 0x002fe400078e00ff */
[----:B----4-:R-:W1:-:S06]  /*0ec0*/  DMUL R6, R6, R8 ;  /* 0x0000000806067228 */ /* 0x010e4c0000000000 */
[----:B01----:R1:W2:-:S04]  /*0ed0*/  DMUL R12, R6, R12 ;  /* 0x0000000c060c7228 */ /* 0x0032880000000000 */
.L_x_516:
[----:B------:R-:W-:Y:S01]  /*0ee0*/  ISETP.GE.U32.AND P0, PT, R0, c[0x0][0x178], PT ;  /* 0x00005e0000007a0c */ /* 0x000fe20003f06070 */
[----:B------:R-:W-:Y:S03]  /*0ef0*/  BSSY B0, `(.L_x_513) ;  /* 0x000003f000007945 */ /* 0x000fe60003800000 */
[----:B------:R-:W-:-:S13]  /*0f00*/  ISETP.GE.AND.EX P0, PT, RZ, c[0x0][0x17c], PT, P0 ;  /* 0x00005f00ff007a0c */ /* 0x000fda0003f06300 */
[----:B-1----:R-:W-:Y:S05]  /*0f10*/  @P0 BRA `(.L_x_514) ;  /* 0x000003c000000947 */ /* 0x002fea0003800000 */
[----:B-1----:R-:W-:Y:S01]  /*0f20*/  IMAD.U32 R6, RZ, RZ, UR10 ;  /* 0x0000000aff067e24 */ /* 0x002fe2000f8e00ff */
[----:B------:R-:W-:Y:S01]  /*0f30*/  UMOV UR4, UR6 ;  /* 0x0000000600047c82 */ /* 0x000fe20008000000 */
[----:B------:R-:W-:Y:S02]  /*0f40*/  IMAD.U32 R10, RZ, RZ, UR8 ;  /* 0x00000008ff0a7e24 */ /* 0x000fe4000f8e00ff */
[----:B------:R-:W-:Y:S02]  /*0f50*/  IMAD.U32 R7, RZ, RZ, UR11 ;  /* 0x0000000bff077e24 */ /* 0x000fe4000f8e00ff */
[----:B------:R-:W-:Y:S02]  /*0f60*/  IMAD.U32 R11, RZ, RZ, UR9 ;  /* 0x00000009ff0b7e24 */ /* 0x000fe4000f8e00ff */
[----:B------:R-:W-:Y:S02]  /*0f70*/  IMAD.MOV.U32 R8, RZ, RZ, R6 ;  /* 0x000000ffff087224 */ /* 0x000fe400078e0006 */
[----:B------:R-:W-:-:S02]  /*0f80*/  IMAD.U32 R9, RZ, RZ, UR12 ;  /* 0x0000000cff097e24 */ /* 0x000fc4000f8e00ff */
[----:B------:R-:W-:Y:S02]  /*0f90*/  IMAD.U32 R7, RZ, RZ, UR13 ;  /* 0x0000000dff077e24 */ /* 0x000fe4000f8e00ff */
[C---:B------:R-:W-:Y:S02]  /*0fa0*/  IMAD R19, R3.reuse, c[0x0][0x180], RZ ;  /* 0x0000600003137a24 */ /* 0x040fe400078e02ff */
[----:B------:R-:W-:Y:S02]  /*0fb0*/  IMAD.MOV.U32 R6, RZ, RZ, R10 ;  /* 0x000000ffff067224 */ /* 0x000fe400078e000a */
[C---:B------:R-:W-:Y:S02]  /*0fc0*/  IMAD R27, R3.reuse, c[0x0][0x1b8], RZ ;  /* 0x00006e00031b7a24 */ /* 0x040fe400078e02ff */
        /* <DEDUP_REMOVED lines=13> */
.L_x_515:
[----:B------:R-:W-:Y:S02]  /*10a0*/  IMAD.MOV.U32 R18, RZ, RZ, R6 ;  /* 0x000000ffff127224 */ /* 0x000fe400078e0006 */
[----:B------:R-:W-:-:S02]  /*10b0*/  IMAD.MOV.U32 R19, RZ, RZ, R27 ;  /* 0x000000ffff137224 */ /* 0x000fc400078e001b */
[----:B------:R-:W-:Y:S02]  /*10c0*/  IMAD R22, R24, c[0x0][0x1c8], RZ ;  /* 0x0000720018167a24 */ /* 0x000fe400078e02ff */
[----:B------:R-:W-:-:S04]  /*10d0*/  IMAD.WIDE.U32 R20, R5, c[0x0][0x1c8], R18 ;  /* 0x0000720005147a25 */ /* 0x000fc800078e0012 */
[----:B------:R-:W-:Y:S01]  /*10e0*/  IMAD R19, R5, c[0x0][0x1cc], R22 ;  /* 0x0000730005137a24 */ /* 0x000fe200078e0216 */
[----:B------:R-:W-:Y:S01]  /*10f0*/  LEA R18, P0, R20, c[0x0][0x198], 0x3 ;  /* 0x0000660014127a11 */ /* 0x000fe200078018ff */
[----:B------:R-:W-:Y:S02]  /*1100*/  IMAD R22, R24, c[0x0][0x190], RZ ;  /* 0x0000640018167a24 */ /* 0x000fe400078e02ff */
[----:B------:R-:W-:Y:S02]  /*1110*/  IMAD.IADD R19, R21, 0x1, R19 ;  /* 0x0000000115137824 */ /* 0x000fe400078e0213 */
[----:B------:R-:W-:Y:S02]  /*1120*/  IMAD.MOV.U32 R21, RZ, RZ, R26 ;  /* 0x000000ffff157224 */ /* 0x000fe400078e001a */
[----:B------:R-:W-:Y:S01]  /*1130*/  IMAD R23, R5, c[0x0][0x194], R22 ;  /* 0x0000650005177a24 */ /* 0x000fe200078e0216 */
[----:B------:R-:W-:Y:S01]  /*1140*/  LEA.HI.X R19, R20, c[0x0][0x19c], R19, 0x3, P0 ;  /* 0x0000670014137a11 */ /* 0x000fe200000f1c13 */
[----:B------:R-:W-:-:S04]  /*1150*/  IMAD.MOV.U32 R20, RZ, RZ, R8 ;  /* 0x000000ffff147224 */ /* 0x000fc800078e0008 */
[----:B------:R-:W-:Y:S01]  /*1160*/  IMAD.WIDE.U32 R20, R5, c[0x0][0x190], R20 ;  /* 0x0000640005147a25 */ /* 0x000fe200078e0014 */
[----:B------:R-:W3:Y:S03]  /*1170*/  LDG.E.64 R18, [R18.64] ;  /* 0x0000001012127981 */ /* 0x000ee6000c1e1b00 */
[----:B------:R-:W-:Y:S01]  /*1180*/  IMAD.IADD R21, R21, 0x1, R23 ;  /* 0x0000000115157824 */ /* 0x000fe200078e0217 */
[----:B------:R-:W-:-:S04]  /*1190*/  LEA R22, P0, R20, c[0x0][0x160], 0x3 ;  /* 0x0000580014167a11 */ /* 0x000fc800078018ff */
[----:B------:R-:W-:-:S06]  /*11a0*/  LEA.HI.X R23, R20, c[0x0][0x164], R21, 0x3, P0 ;  /* 0x0000590014177a11 */ /* 0x000fcc00000f1c15 */
[----:B------:R-:W4:Y:S01]  /*11b0*/  LDG.E.64 R22, [R22.64] ;  /* 0x0000001016167981 */ /* 0x000f22000c1e1b00 */
[----:B------:R-:W-:Y:S02]  /*11c0*/  IMAD.MOV.U32 R20, RZ, RZ, R10 ;  /* 0x000000ffff147224 */ /* 0x000fe400078e000a */
[----:B------:R-:W-:-:S04]  /*11d0*/  IMAD.MOV.U32 R21, RZ, RZ, R25 ;  /* 0x000000ffff157224 */ /* 0x000fc800078e0019 */
[----:B------:R-:W-:Y:S01]  /*11e0*/  IMAD.WIDE.U32 R20, R5, c[0x0][0x278], R20 ;  /* 0x00009e0005147a25 */ /* 0x000fe200078e0014 */
[----:B---3--:R-:W-:-:S04]  /*11f0*/  DADD R18, -R14, R18 ;  /* 0x000000000e127229 */ /* 0x008fc80000000112 */
[----:B----4-:R-:W0:-:S06]  /*1200*/  DADD R22, -R28, R22 ;  /* 0x000000001c167229 */ /* 0x010e0c0000000116 */
[----:B0-2---:R0:W1:Y:S02]  /*1210*/  DFMA R22, -R12, R22, R18 ;  /* 0x000000160c16722b */ /* 0x0050640000000112 */
[----:B0-----:R-:W-:-:S04]  /*1220*/  IMAD R18, R24, c[0x0][0x278], RZ ;  /* 0x00009e0018127a24 */ /* 0x001fc800078e02ff */
[----:B------:R-:W-:Y:S01]  /*1230*/  IMAD R19, R5, c[0x0][0x27c], R18 ;  /* 0x00009f0005137a24 */ /* 0x000fe200078e0212 */
[----:B------:R-:W-:-:S03]  /*1240*/  LEA R18, P0, R20, c[0x0][0x248], 0x3 ;  /* 0x0000920014127a11 */ /* 0x000fc600078018ff */
[----:B------:R-:W-:Y:S01]  /*1250*/  IMAD.IADD R19, R21, 0x1, R19 ;  /* 0x0000000115137824 */ /* 0x000fe200078e0213 */
[----:B-1----:R-:W0:-:S04]  /*1260*/  DMUL R22, R16, R22 ;  /* 0x0000001610167228 */ /* 0x002e080000000000 */
[----:B------:R-:W-:Y:S02]  /*1270*/  LEA.HI.X R19, R20, c[0x0][0x24c], R19, 0x3, P0 ;  /* 0x0000930014137a11 */ /* 0x000fe400000f1c13 */
[----:B------:R-:W-:-:S03]  /*1280*/  IADD3 R5, P0, R5, c[0x0][0x0], RZ ;  /* 0x0000000005057a10 */ /* 0x000fc60007f1e0ff */
[----:B0-----:R0:W-:Y:S02]  /*1290*/  STG.E.64 [R18.64], R22 ;  /* 0x0000001612007986 */ /* 0x0011e4000c101b10 */
[----:B------:R-:W-:Y:S01]  /*12a0*/  IMAD.X R24, RZ, RZ, R24, P0 ;  /* 0x000000ffff187224 */ /* 0x000fe200000e0618 */
[----:B------:R-:W-:-:S04]  /*12b0*/  ISETP.GE.U32.AND P0, PT, R5, c[0x0][0x178], PT ;  /* 0x00005e0005007a0c */ /* 0x000fc80003f06070 */
[----:B------:R-:W-:-:S13]  /*12c0*/  ISETP.GE.AND.EX P0, PT, R24, c[0x0][0x17c], PT, P0 ;  /* 0x00005f0018007a0c */ /* 0x000fda0003f06300 */
[----:B0-----:R-:W-:Y:S05]  /*12d0*/  @!P0 BRA `(.L_x_515) ;  /* 0xfffffdc000008947 */ /* 0x001fea000383ffff */
.L_x_514:
[----:B------:R-:W-:Y:S05]  /*12e0*/  BSYNC B0 ;  /* 0x0000000000007941 */ /* 0x000fea0003800000 */
.L_x_513:
[----:B------:R-:W-:-:S05]  /*12f0*/  IMAD R5, R4, c[0x0][0x10], RZ ;  /* 0x0000040004057a24 */ /* 0x000fca00078e02ff */
[----:B------:R-:W-:-:S05]  /*1300*/  IADD3 R2, P0, R5, R2, RZ ;  /* 0x0000000205027210 */ /* 0x000fca0007f1e0ff */
[----:B------:R-:W-:Y:S01]  /*1310*/  IMAD.X R3, RZ, RZ, R3, P0 ;  /* 0x000000ffff037224 */ /* 0x000fe200000e0603 */
[----:B------:R-:W-:-:S04]  /*1320*/  ISETP.GE.U32.AND P0, PT, R2, c[0x0][0x168], PT ;  /* 0x00005a0002007a0c */ /* 0x000fc80003f06070 */
[----:B------:R-:W-:-:S13]  /*1330*/  ISETP.GE.AND.EX P0, PT, R3, c[0x0][0x16c], PT, P0 ;  /* 0x00005b0003007a0c */ /* 0x000fda0003f06300 */
[----:B------:R-:W-:Y:S05]  /*1340*/  @!P0 BRA `(.L_x_516) ;  /* 0xfffffb9000008947 */ /* 0x000fea000383ffff */
[----:B------:R-:W-:Y:S05]  /*1350*/  EXIT ;  /* 0x000000000000794d */ /* 0x000fea0003800000 */
        .weak           $__internal_2_$__cuda_sm20_dblrcp_rn_slowpath_v3
        .type           $__internal_2_$__cuda_sm20_dblrcp_rn_slowpath_v3,@function
        .size           $__internal_2_$__cuda_sm20_dblrcp_rn_slowpath_v3,(.L_x_26608 - $__internal_2_$__cuda_sm20_dblrcp_rn_slowpath_v3)
$__internal_2_$__cuda_sm20_dblrcp_rn_slowpath_v3:
[----:B------:R-:W0:-:S14]  /*1360*/  DSETP.GTU.AND P0, PT, |R2|, +INF , PT ;  /* 0x7ff000000200742a */ /* 0x000e1c0003f0c200 */
[----:B0-----:R-:W-:Y:S05]  /*1370*/  @P0 BRA `(.L_x_517) ;  /* 0x000001f000000947 */ /* 0x001fea0003800000 */
[----:B------:R-:W-:-:S04]  /*1380*/  LOP3.LUT R7, R3, 0x7fffffff, RZ, 0xc0, !PT ;  /* 0x7fffffff03077812 */ /* 0x000fc800078ec0ff */
[----:B------:R-:W-:-:S04]  /*1390*/  IADD3 R4, R7, -0x1, RZ ;  /* 0xffffffff07047810 */ /* 0x000fc80007ffe0ff */
[----:B------:R-:W-:-:S13]  /*13a0*/  ISETP.GE.U32.AND P0, PT, R4, 0x7fefffff, PT ;  /* 0x7fefffff0400780c */ /* 0x000fda0003f06070 */
[----:B------:R-:W-:Y:S01]  /*13b0*/  @P0 LOP3.LUT R5, R3, 0x7ff00000, RZ, 0x3c, !PT ;  /* 0x7ff0000003050812 */ /* 0x000fe200078e3cff */
[----:B------:R-:W-:Y:S01]  /*13c0*/  @P0 IMAD.MOV.U32 R4, RZ, RZ, RZ ;  /* 0x000000ffff040224 */ /* 0x000fe200078e00ff */
[----:B------:R-:W-:Y:S05]  /*13d0*/  @P0 BRA `(.L_x_518) ;  /* 0x000001b000000947 */ /* 0x000fea0003800000 */
[----:B------:R-:W-:-:S13]  /*13e0*/  ISETP.GE.U32.AND P0, PT, R7, 0x1000001, PT ;  /* 0x010000010700780c */ /* 0x000fda0003f06070 */
[----:B------:R-:W-:Y:S05]  /*13f0*/  @!P0 BRA `(.L_x_519) ;  /* 0x000000d000008947 */ /* 0x000fea0003800000 */
[----:B------:R-:W-:Y:S01]  /*1400*/  IADD3 R5, R3, -0x3fe00000, RZ ;  /* 0xc020000003057810 */ /* 0x000fe20007ffe0ff */
[----:B------:R-:W-:-:S03]  /*1410*/  IMAD.MOV.U32 R4, RZ, RZ, R2 ;  /* 0x000000ffff047224 */ /* 0x000fc600078e0002 */
[----:B------:R-:W0:Y:S03]  /*1420*/  MUFU.RCP64H R7, R5 ;  /* 0x0000000500077308 */ /* 0x000e260000001800 */
[----:B0-----:R-:W0:-:S06]  /*1430*/  DFMA R8, -R4, R6, 1 ;  /* 0x3ff000000408742b */ /* 0x001e0c0000000106 */
[----:B0-----:R-:W0:-:S06]  /*1440*/  DFMA R8, R8, R8, R8 ;  /* 0x000000080808722b */ /* 0x001e0c0000000008 */
[----:B0-----:R-:W0:-:S06]  /*1450*/  DFMA R8, R6, R8, R6 ;  /* 0x000000080608722b */ /* 0x001e0c0000000006 */
[----:B0-----:R-:W0:-:S06]  /*1460*/  DFMA R6, -R4, R8, 1 ;  /* 0x3ff000000406742b */ /* 0x001e0c0000000108 */
[----:B0-----:R-:W0:-:S06]  /*1470*/  DFMA R6, R8, R6, R8 ;  /* 0x000000060806722b */ /* 0x001e0c0000000008 */
[----:B0-----:R-:W0:-:S06]  /*1480*/  DMUL R6, R6, 2.2250738585072013831e-308 ;  /* 0x0010000006067828 */ /* 0x001e0c0000000000 */
[----:B0-----:R-:W0:-:S06]  /*1490*/  DFMA R2, -R2, R6, 1 ;  /* 0x3ff000000202742b */ /* 0x001e0c0000000106 */
[----:B0-----:R-:W0:-:S06]  /*14a0*/  DFMA R2, R2, R2, R2 ;  /* 0x000000020202722b */ /* 0x001e0c0000000002 */
[----:B0-----:R0:W1:Y:S01]  /*14b0*/  DFMA R4, R6, R2, R6 ;  /* 0x000000020604722b */ /* 0x0010620000000006 */
[----:B------:R-:W-:Y:S05]  /*14c0*/  BRA `(.L_x_518) ;  /* 0x000000c000007947 */ /* 0x000fea0003800000 */
.L_x_519:
[----:B------:R-:W0:Y:S01]  /*14d0*/  DMUL R2, R2, 8.11296384146066816958e+31 ;  /* 0x4690000002027828 */ /* 0x000e220000000000 */
[----:B------:R-:W-:-:S05]  /*14e0*/  IMAD.MOV.U32 R4, RZ, RZ, R6 ;  /* 0x000000ffff047224 */ /* 0x000fca00078e0006 */
[----:B0-----:R-:W0:Y:S02]  /*14f0*/  MUFU.RCP64H R5, R3 ;  /* 0x0000000300057308 */ /* 0x001e240000001800 */
[----:B0-----:R-:W0:-:S06]  /*1500*/  DFMA R6, -R2, R4, 1 ;  /* 0x3ff000000206742b */ /* 0x001e0c0000000104 */
[----:B0-----:R-:W0:-:S06]  /*1510*/  DFMA R6, R6, R6, R6 ;  /* 0x000000060606722b */ /* 0x001e0c0000000006 */
[----:B0-----:R-:W0:-:S06]  /*1520*/  DFMA R6, R4, R6, R4 ;  /* 0x000000060406722b */ /* 0x001e0c0000000004 */
[----:B0-----:R-:W0:-:S06]  /*1530*/  DFMA R4, -R2, R6, 1 ;  /* 0x3ff000000204742b */ /* 0x001e0c0000000106 */
[----:B0-----:R-:W0:-:S06]  /*1540*/  DFMA R4, R6, R4, R6 ;  /* 0x000000040604722b */ /* 0x001e0c0000000006 */
[----:B0-----:R-:W0:Y:S01]  /*1550*/  DMUL R4, R4, 8.11296384146066816958e+31 ;  /* 0x4690000004047828 */ /* 0x001e220000000000 */
[----:B------:R-:W-:Y:S05]  /*1560*/  BRA `(.L_x_518) ;  /* 0x0000002000007947 */ /* 0x000fea0003800000 */
.L_x_517:
[----:B------:R-:W-:Y:S01]  /*1570*/  LOP3.LUT R5, R3, 0x80000, RZ, 0xfc, !PT ;  /* 0x0008000003057812 */ /* 0x000fe200078efcff */
[----:B------:R-:W-:Y:S02]  /*1580*/  IMAD.MOV.U32 R4, RZ, RZ, R2 ;  /* 0x000000ffff047224 */ /* 0x000fe400078e0002 */
.L_x_518:
[----:B0-----:R-:W-:Y:S02]  /*1590*/  IMAD.MOV.U32 R2, RZ, RZ, R0 ;  /* 0x000000ffff027224 */ /* 0x001fe400078e0000 */
[----:B------:R-:W-:Y:S02]  /*15a0*/  IMAD.MOV.U32 R3, RZ, RZ, 0x0 ;  /* 0x00000000ff037424 */ /* 0x000fe400078e00ff */
[----:B-1----:R-:W-:Y:S02]  /*15b0*/  IMAD.MOV.U32 R12, RZ, RZ, R4 ;  /* 0x000000ffff0c7224 */ /* 0x002fe400078e0004 */
[----:B------:R-:W-:Y:S01]  /*15c0*/  IMAD.MOV.U32 R13, RZ, RZ, R5 ;  /* 0x000000ffff0d7224 */ /* 0x000fe200078e0005 */
[----:B------:R-:W-:Y:S06]  /*15d0*/  RET.REL.NODEC R2 `(_ZN2at6native32batch_norm_backward_elemt_kernelIdddlEEvNS_27GenericPackedTensorAccessorIT_Lm3ENS_16DefaultPtrTraitsET2_EES6_NS2_IT1_Lm1ES4_S5_EES8_NS2_IT0_Lm1ES4_S5_EES8_S8_S6_PKii) ;  /* 0xffffea2002007950 */ /* 0x000fec0003c3ffff */
.L_x_520:
        /* <DEDUP_REMOVED lines=10> */
.L_x_26608:


//--------------------- .text._ZN2at6native32batch_norm_backward_elemt_kernelIdddiEEvNS_27GenericPackedTensorAccessorIT_Lm3ENS_16DefaultPtrTraitsET2_EES6_NS2_IT1_Lm1ES4_S5_EES8_NS2_IT0_Lm1ES4_S5_EES8_S8_S6_PKii --------------------------
	.section	.text._ZN2at6native32batch_norm_backward_elemt_kernelIdddiEEvNS_27GenericPackedTensorAccessorIT_Lm3ENS_16DefaultPtrTraitsET2_EES6_NS2_IT1_Lm1ES4_S5_EES8_NS2_IT0_Lm1ES4_S5_EES8_S8_S6_PKii,"ax",@progbits
	.sectioninfo	@"SHI_REGISTERS=32"
	.align	128
        .global         _ZN2at6native32batch_norm_backward_elemt_kernelIdddiEEvNS_27GenericPackedTensorAccessorIT_Lm3ENS_16DefaultPtrTraitsET2_EES6_NS2_IT1_Lm1ES4_S5_EES8_NS2_IT0_Lm1ES4_S5_EES8_S8_S6_PKii
        .type           _ZN2at6native32batch_norm_backward_elemt_kernelIdddiEEvNS_27GenericPackedTensorAccessorIT_Lm3ENS_16DefaultPtrTraitsET2_EES6_NS2_IT1_Lm1ES4_S5_EES8_NS2_IT0_Lm1ES4_S5_EES8_S8_S6_PKii,@function
        .size           _ZN2at6native32batch_norm_backward_elemt_kernelIdddiEEvNS_27GenericPackedTensorAccessorIT_Lm3ENS_16DefaultPtrTraitsET2_EES6_NS2_IT1_Lm1ES4_S5_EES8_NS2_IT0_Lm1ES4_S5_EES8_S8_S6_PKii,(.L_x_26609 - _ZN2at6native32batch_norm_backward_elemt_kernelIdddiEEvNS_27GenericPackedTensorAccessorIT_Lm3ENS_16DefaultPtrTraitsET2_EES6_NS2_IT1_Lm1ES4_S5_EES8_NS2_IT0_Lm1ES4_S5_EES8_S8_S6_PKii)
        .other          _ZN2at6native32batch_norm_backward_elemt_kernelIdddiEEvNS_27GenericPackedTensorAccessorIT_Lm3ENS_16DefaultPtrTraitsET2_EES6_NS2_IT1_Lm1ES4_S5_EES8_NS2_IT0_Lm1ES4_S5_EES8_S8_S6_PKii,@"STO_CUDA_ENTRY STV_DEFAULT"
_ZN2at6native32batch_norm_backward_elemt_kernelIdddiEEvNS_27GenericPackedTensorAccessorIT_Lm3ENS_16DefaultPtrTraitsET2_EES6_NS2_IT1_Lm1ES4_S5_EES8_NS2_IT0_Lm1ES4_S5_EES8_S8_S6_PKii:
.text._ZN2at6native32batch_norm_backward_elemt_kernelIdddiEEvNS_27GenericPackedTensorAccessorIT_Lm3ENS_16DefaultPtrTraitsET2_EES6_NS2_IT1_Lm1ES4_S5_EES8_NS2_IT0_Lm1ES4_S5_EES8_S8_S6_PKii:
        /* <DEDUP_REMOVED lines=23> */
.L_x_525:
        /* <DEDUP_REMOVED lines=54> */
.L_x_524:
        /* <DEDUP_REMOVED lines=31> */
.L_x_526:
[----:B------:R-:W-:-:S13]  /*06c0*/  ISETP.NE.OR P0, PT, R6, RZ, P0 ;  /* 0x000000ff0600720c */ /* 0x000fda0000705670 */
[----:B------:R-:W-:Y:S05]  /*06d0*/  @!P0 BRA `(.L_x_522) ;  /* 0x0000013000008947 */ /* 0x000fea0003800000 */
.L_x_523:
        /* <DEDUP_REMOVED lines=19> */
.L_x_522:
[----:B------:R-:W-:-:S13]  /*0810*/  ISETP.NE.AND P0, PT, R0, RZ, PT ;  /* 0x000000ff0000720c */ /* 0x000fda0003f05270 */
[----:B------:R-:W-:Y:S05]  /*0820*/  @!P0 BRA `(.L_x_527) ;  /* 0x000000d000008947 */ /* 0x000fea0003800000 */
[----:B------:R-:W-:Y:S02]  /*0830*/  UMOV UR5, 0x4 ;  /* 0x0000000400057882 */ /* 0x000fe40000000000 */
[----:B------:R-:W-:Y:S02]  /*0840*/  ULDC.64 UR6, c[0x0][0x210] ;  /* 0x0000840000067ab9 */ /* 0x000fe40000000a00 */
[----:B------:R-:W-:-:S06]  /*0850*/  UIMAD.WIDE UR4, UR4, UR5, UR6 ;  /* 0x00000005040472a5 */ /* 0x000fcc000f8e0206 */
.L_x_528:
        /* <DEDUP_REMOVED lines=10> */
.L_x_527:
[----:B------:R0:W1:Y:S02]  /*0900*/  I2F.F64.S64 R2, R4 ;  /* 0x0000000400027312 */ /* 0x0000640000301c00 */
.L_x_521:
        /* <DEDUP_REMOVED lines=12> */
[----:B-1----:R-:W-:Y:S05]  /*09d0*/  CALL.REL.NOINC `($__internal_3_$__cuda_sm20_dblrcp_rn_slowpath_v3) ;  /* 0x0000054000007944 */ /* 0x002fea0003c00000 */
.L_x_529:
[----:B------:R-:W2:Y:S02]  /*09e0*/  S2R R5, SR_CTAID.X ;  /* 0x0000000000057919 */ /* 0x000ea40000002500 */
[----:B--2---:R-:W-:-:S13]  /*09f0*/  ISETP.GE.AND P0, PT, R5, c[0x0][0x16c], PT ;  /* 0x00005b0005007a0c */ /* 0x004fda0003f06270 */
[----:B------:R-:W-:Y:S05]  /*0a00*/  @P0 EXIT ;  /* 0x000000000000094d */ /* 0x000fea0003800000 */
[----:B------:R-:W-:Y:S01]  /*0a10*/  IMAD.MOV.U32 R0, RZ, RZ, c[0x0][0x1c8] ;  /* 0x00007200ff007624 */ /* 0x000fe200078e00ff */
[----:B------:R-:W2:Y:S01]  /*0a20*/  S2R R2, SR_CTAID.Y ;  /* 0x0000000000027919 */ /* 0x000ea20000002600 */
[----:B------:R-:W-:Y:S02]  /*0a30*/  IMAD.MOV.U32 R11, RZ, RZ, 0x8 ;  /* 0x00000008ff0b7424 */ /* 0x000fe400078e00ff */
[----:B------:R-:W-:Y:S01]  /*0a40*/  IMAD.MOV.U32 R12, RZ, RZ, 0x0 ;  /* 0x00000000ff0c7424 */ /* 0x000fe200078e00ff */
[----:B------:R-:W-:Y:S01]  /*0a50*/  ISETP.GE.AND P0, PT, R0, 0x1, PT ;  /* 0x000000010000780c */ /* 0x000fe20003f06270 */
[----:B------:R-:W-:Y:S01]  /*0a60*/  IMAD.MOV.U32 R13, RZ, RZ, 0x3ff00000 ;  /* 0x3ff00000ff0d7424 */ /* 0x000fe200078e00ff */
[----:B------:R-:W2:Y:S11]  /*0a70*/  S2R R3, SR_TID.Y ;  /* 0x0000000000037919 */ /* 0x000eb60000002200 */
[----:B0-----:R-:W-:-:S04]  /*0a80*/  @P0 IMAD R6, R5, c[0x0][0x1cc], RZ ;  /* 0x0000730005060a24 */ /* 0x001fc800078e02ff */
[----:B------:R-:W-:-:S05]  /*0a90*/  @P0 IMAD.WIDE R6, R6, R11, c[0x0][0x1c0] ;  /* 0x0000700006060625 */ /* 0x000fca00078e020b */
[----:B------:R0:W5:Y:S01]  /*0aa0*/  @P0 LDG.E.64 R12, [R6.64] ;  /* 0x00000008060c0981 */ /* 0x000162000c1e1b00 */
[----:B--2---:R-:W-:-:S05]  /*0ab0*/  IMAD R2, R2, c[0x0][0x4], R3 ;  /* 0x0000010002027a24 */ /* 0x004fca00078e0203 */
[----:B------:R-:W-:-:S13]  /*0ac0*/  ISETP.GE.AND P1, PT, R2, c[0x0][0x168], PT ;  /* 0x00005a0002007a0c */ /* 0x000fda0003f26270 */
[----:B------:R-:W-:Y:S05]  /*0ad0*/  @P1 EXIT ;  /* 0x000000000000194d */ /* 0x000fea0003800000 */
[C---:B0-----:R-:W-:Y:S02]  /*0ae0*/  IMAD R6, R5.reuse, c[0x0][0x1bc], RZ ;  /* 0x00006f0005067a24 */ /* 0x041fe400078e02ff */
[----:B------:R-:W-:Y:S02]  /*0af0*/  IMAD R18, R5, c[0x0][0x1ec], RZ ;  /* 0x00007b0005127a24 */ /* 0x000fe400078e02ff */
[----:B------:R-:W-:-:S04]  /*0b00*/  IMAD.WIDE R6, R6, R11, c[0x0][0x1b0] ;  /* 0x00006c0006067625 */ /* 0x000fc800078e020b */
[-C--:B------:R-:W-:Y:S02]  /*0b10*/  IMAD.WIDE R18, R18, R11.reuse, c[0x0][0x1e0] ;  /* 0x0000780012127625 */ /* 0x080fe400078e020b */
[----:B------:R-:W2:Y:S02]  /*0b20*/  LDG.E.64 R6, [R6.64] ;  /* 0x0000000806067981 */ /* 0x000ea4000c1e1b00 */
[----:B------:R-:W-:Y:S02]  /*0b30*/  IMAD R8, R5, c[0x0][0x1dc], RZ ;  /* 0x0000770005087a24 */ /* 0x000fe400078e02ff */
[----:B------:R-:W3:Y:S02]  /*0b40*/  LDG.E.64 R18, [R18.64] ;  /* 0x0000000812127981 */ /* 0x000ee4000c1e1b00 */
[----:B------:R-:W-:-:S04]  /*0b50*/  IMAD.WIDE R8, R8, R11, c[0x0][0x1d0] ;  /* 0x0000740008087625 */ /* 0x000fc800078e020b */
[----:B------:R-:W-:Y:S01]  /*0b60*/  IMAD R10, R5, c[0x0][0x1ac], RZ ;  /* 0x00006b00050a7a24 */ /* 0x000fe200078e02ff */
[----:B------:R-:W4:Y:S03]  /*0b70*/  LDG.E.64 R14, [R8.64] ;  /* 0x00000008080e7981 */ /* 0x000f26000c1e1b00 */
[----:B------:R-:W-:-:S06]  /*0b80*/  IMAD.WIDE R10, R10, R11, c[0x0][0x1a0] ;  /* 0x000068000a0a7625 */ /* 0x000fcc00078e020b */
[----:B------:R-:W5:Y:S04]  /*0b90*/  LDG.E.64 R10, [R10.64] ;  /* 0x000000080a0a7981 */ /* 0x000f68000c1e1b00 */
[----:B------:R-:W0:Y:S01]  /*0ba0*/  S2R R0, SR_TID.X ;  /* 0x0000000000007919 */ /* 0x000e220000002100 */
[C---:B------:R-:W-:Y:S02]  /*0bb0*/  IMAD R3, R5.reuse, c[0x0][0x208], RZ ;  /* 0x0000820005037a24 */ /* 0x040fe400078e02ff */
[C---:B------:R-:W-:Y:S02]  /*0bc0*/  IMAD R4, R5.reuse, c[0x0][0x198], RZ ;  /* 0x0000660005047a24 */ /* 0x040fe400078e02ff */
[----:B------:R-:W-:Y:S01]  /*0bd0*/  IMAD R5, R5, c[0x0][0x178], RZ ;  /* 0x00005e0005057a24 */ /* 0x000fe200078e02ff */
[----:B--2---:R-:W3:-:S06]  /*0be0*/  DMUL R20, R6, R6 ;  /* 0x0000000606147228 */ /* 0x004ecc0000000000 */
[----:B---3--:R-:W2:-:S04]  /*0bf0*/  DMUL R20, R18, R20 ;  /* 0x0000001412147228 */ /* 0x008e880000000000 */
[----:B-----5:R3:W1:-:S04]  /*0c00*/  DMUL R12, R6, R12 ;  /* 0x0000000c060c7228 */ /* 0x0206480000000000 */
[----:B-1--4-:R3:W1:-:S04]  /*0c10*/  DMUL R14, R14, R16 ;  /* 0x000000100e0e7228 */ /* 0x0126480000000000 */
[----:B012---:R3:W2:-:S04]  /*0c20*/  DMUL R16, R20, R16 ;  /* 0x0000001014107228 */ /* 0x0076880000000000 */
.L_x_533:
[----:B------:R-:W-:Y:S01]  /*0c30*/  ISETP.GE.AND P0, PT, R0, c[0x0][0x170], PT ;  /* 0x00005c0000007a0c */ /* 0x000fe20003f06270 */
[----:B------:R-:W-:-:S12]  /*0c40*/  BSSY B0, `(.L_x_530) ;  /* 0x0000028000007945 */ /* 0x000fd80003800000 */
[----:B0-----:R-:W-:Y:S05]  /*0c50*/  @P0 BRA `(.L_x_531) ;  /* 0x0000026000000947 */ /* 0x001fea0003800000 */
[C---:B---3--:R-:W-:Y:S02]  /*0c60*/  IMAD R6, R2.reuse, c[0x0][0x174], RZ ;  /* 0x00005d0002067a24 */ /* 0x048fe400078e02ff */
        /* <DEDUP_REMOVED lines=12> */
.L_x_532:
[C---:B------:R-:W-:Y:S02]  /*0d30*/  IMAD R18, R28.reuse, c[0x0][0x19c], RZ ;  /* 0x000067001c127a24 */ /* 0x040fe400078e02ff */
[----:B0-----:R-:W-:-:S03]  /*0d40*/  IMAD R23, R28, c[0x0][0x17c], RZ ;  /* 0x00005f001c177a24 */ /* 0x001fc600078e02ff */
[C---:B------:R-:W-:Y:S02]  /*0d50*/  IADD3 R19, P0, R18.reuse, R7, RZ ;  /* 0x0000000712137210 */ /* 0x040fe40007f1e0ff */
[C---:B------:R-:W-:Y:S02]  /*0d60*/  IADD3 R21, P1, R23.reuse, R6, RZ ;  /* 0x0000000617157210 */ /* 0x040fe40007f3e0ff */
[----:B------:R-:W-:Y:S02]  /*0d70*/  LEA.HI.X.SX32 R24, R18, R27, 0x1, P0 ;  /* 0x0000001b12187211 */ /* 0x000fe400000f0eff */
[----:B------:R-:W-:Y:S02]  /*0d80*/  LEA.HI.X.SX32 R22, R23, R26, 0x1, P1 ;  /* 0x0000001a17167211 */ /* 0x000fe400008f0eff */
[----:B------:R-:W-:Y:S02]  /*0d90*/  LEA R18, P0, R19, c[0x0][0x180], 0x3 ;  /* 0x0000600013127a11 */ /* 0x000fe400078018ff */
[----:B------:R-:W-:-:S02]  /*0da0*/  LEA R20, P1, R21, c[0x0][0x160], 0x3 ;  /* 0x0000580015147a11 */ /* 0x000fc400078218ff */
[----:B------:R-:W-:Y:S02]  /*0db0*/  LEA.HI.X R19, R19, c[0x0][0x184], R24, 0x3, P0 ;  /* 0x0000610013137a11 */ /* 0x000fe400000f1c18 */
[----:B------:R-:W-:-:S04]  /*0dc0*/  LEA.HI.X R21, R21, c[0x0][0x164], R22, 0x3, P1 ;  /* 0x0000590015157a11 */ /* 0x000fc800008f1c16 */
[----:B------:R-:W3:Y:S04]  /*0dd0*/  LDG.E.64 R18, [R18.64] ;  /* 0x0000000812127981 */ /* 0x000ee8000c1e1b00 */
[----:B------:R-:W4:Y:S01]  /*0de0*/  LDG.E.64 R20, [R20.64] ;  /* 0x0000000814147981 */ /* 0x000f22000c1e1b00 */
[C---:B------:R-:W-:Y:S01]  /*0df0*/  IMAD R29, R28.reuse, c[0x0][0x20c], RZ ;  /* 0x000083001c1d7a24 */ /* 0x040fe200078e02ff */
[----:B------:R-:W-:Y:S01]  /*0e00*/  IADD3 R28, R28, c[0x0][0x0], RZ ;  /* 0x000000001c1c7a10 */ /* 0x000fe20007ffe0ff */
[----:B---3--:R-:W-:-:S04]  /*0e10*/  DADD R24, -R14, R18 ;  /* 0x000000000e187229 */ /* 0x008fc80000000112 */
[----:B----4-:R-:W0:-:S06]  /*0e20*/  DADD R22, -R10, R20 ;  /* 0x000000000a167229 */ /* 0x010e0c0000000114 */
[----:B0-2---:R0:W1:Y:S02]  /*0e30*/  DFMA R24, -R16, R22, R24 ;  /* 0x000000161018722b */ /* 0x0050640000000118 */
[----:B0-----:R-:W-:-:S04]  /*0e40*/  IADD3 R23, P0, R29, R8, RZ ;  /* 0x000000081d177210 */ /* 0x001fc80007f1e0ff */
[----:B------:R-:W-:Y:S01]  /*0e50*/  LEA.HI.X.SX32 R29, R29, R9, 0x1, P0 ;  /* 0x000000091d1d7211 */ /* 0x000fe200000f0eff */
[----:B-1----:R-:W0:Y:S01]  /*0e60*/  DMUL R24, R12, R24 ;  /* 0x000000180c187228 */ /* 0x002e220000000000 */
[----:B------:R-:W-:-:S04]  /*0e70*/  LEA R22, P0, R23, c[0x0][0x1f0], 0x3 ;  /* 0x00007c0017167a11 */ /* 0x000fc800078018ff */
[----:B------:R-:W-:Y:S02]  /*0e80*/  LEA.HI.X R23, R23, c[0x0][0x1f4], R29, 0x3, P0 ;  /* 0x00007d0017177a11 */ /* 0x000fe400000f1c1d */
[----:B------:R-:W-:-:S03]  /*0e90*/  ISETP.GE.AND P0, PT, R28, c[0x0][0x170], PT ;  /* 0x00005c001c007a0c */ /* 0x000fc60003f06270 */
[----:B0-----:R0:W-:Y:S10]  /*0ea0*/  STG.E.64 [R22.64], R24 ;  /* 0x0000001816007986 */ /* 0x0011f4000c101b08 */
[----:B------:R-:W-:Y:S05]  /*0eb0*/  @!P0 BRA `(.L_x_532) ;  /* 0xfffffe7000008947 */ /* 0x000fea000383ffff */
.L_x_531:
[----:B------:R-:W-:Y:S05]  /*0ec0*/  BSYNC B0 ;  /* 0x0000000000007941 */ /* 0x000fea0003800000 */
.L_x_530:
[----:B---3--:R-:W-:-:S04]  /*0ed0*/  IMAD.MOV.U32 R7, RZ, RZ, c[0x0][0x4] ;  /* 0x00000100ff077624 */ /* 0x008fc800078e00ff */
[----:B------:R-:W-:-:S05]  /*0ee0*/  IMAD R2, R7, c[0x0][0x10], R2 ;  /* 0x0000040007027a24 */ /* 0x000fca00078e0202 */
[----:B------:R-:W-:-:S13]  /*0ef0*/  ISETP.GE.AND P0, PT, R2, c[0x0][0x168], PT ;  /* 0x00005a0002007a0c */ /* 0x000fda0003f06270 */
[----:B------:R-:W-:Y:S05]  /*0f00*/  @!P0 BRA `(.L_x_533) ;  /* 0xfffffd2000008947 */ /* 0x000fea000383ffff */
[----:B------:R-:W-:Y:S05]  /*0f10*/  EXIT ;  /* 0x000000000000794d */ /* 0x000fea0003800000 */
        .weak           $__internal_3_$__cuda_sm20_dblrcp_rn_slowpath_v3
        .type           $__internal_3_$__cuda_sm20_dblrcp_rn_slowpath_v3,@function
        .size           $__internal_3_$__cuda_sm20_dblrcp_rn_slowpath_v3,(.L_x_26609 - $__internal_3_$__cuda_sm20_dblrcp_rn_slowpath_v3)
$__internal_3_$__cuda_sm20_dblrcp_rn_slowpath_v3:
        /* <DEDUP_REMOVED lines=23> */
.L_x_536:
        /* <DEDUP_REMOVED lines=10> */
.L_x_534:
[----:B------:R-:W-:Y:S01]  /*1130*/  LOP3.LUT R5, R3, 0x80000, RZ, 0xfc, !PT ;  /* 0x0008000003057812 */ /* 0x000fe200078efcff */
[----:B------:R-:W-:Y:S02]  /*1140*/  IMAD.MOV.U32 R4, RZ, RZ, R2 ;  /* 0x000000ffff047224 */ /* 0x000fe400078e0002 */
.L_x_535:
[----:B0-----:R-:W-:Y:S02]  /*1150*/  IMAD.MOV.U32 R2, RZ, RZ, R0 ;  /* 0x000000ffff027224 */ /* 0x001fe400078e0000 */
[----:B------:R-:W-:Y:S02]  /*1160*/  IMAD.MOV.U32 R3, RZ, RZ, 0x0 ;  /* 0x00000000ff037424 */ /* 0x000fe400078e00ff */
[----:B-1----:R-:W-:Y:S02]  /*1170*/  IMAD.MOV.U32 R16, RZ, RZ, R4 ;  /* 0x000000ffff107224 */ /* 0x002fe400078e0004 */
[----:B------:R-:W-:Y:S01]  /*1180*/  IMAD.MOV.U32 R17, RZ, RZ, R5 ;  /* 0x000000ffff117224 */ /* 0x000fe200078e0005 */
[----:B------:R-:W-:Y:S06]  /*1190*/  RET.REL.NODEC R2 `(_ZN2at6native32batch_norm_backward_elemt_kernelIdddiEEvNS_27GenericPackedTensorAccessorIT_Lm3ENS_16DefaultPtrTraitsET2_EES6_NS2_IT1_Lm1ES4_S5_EES8_NS2_IT0_Lm1ES4_S5_EES8_S8_S6_PKii) ;  /* 0xffffee6002007950 */ /* 0x000fec0003c3ffff */
.L_x_537:
        /* <DEDUP_REMOVED lines=14> */
.L_x_26609:


//--------------------- .text._ZN2at6native33batch_norm_backward_reduce_kernelIN3c108BFloat16ES3_flEEvNS_27GenericPackedTensorAccessorIT_Lm3ENS_16DefaultPtrTraitsET2_EES8_NS4_IT1_Lm1ES6_S7_EESA_SA_SA_NS4_IT0_Lm1ES6_S7_EESC_ --------------------------
	.section	.text._ZN2at6native33batch_norm_backward_reduce_kernelIN3c108BFloat16ES3_flEEvNS_27GenericPackedTensorAccessorIT_Lm3ENS_16DefaultPtrTraitsET2_EES8_NS4_IT1_Lm1ES6_S7_EESA_SA_SA_NS4_IT0_Lm1ES6_S7_EESC_,"ax",@progbits
	.sectioninfo	@"SHI_REGISTERS=32"
	.align	128
        .global         _ZN2at6native33batch_norm_backward_reduce_kernelIN3c108BFloat16ES3_flEEvNS_27GenericPackedTensorAccessorIT_Lm3ENS_16DefaultPtrTraitsET2_EES8_NS4_IT1_Lm1ES6_S7_EESA_SA_SA_NS4_IT0_Lm1ES6_S7_EESC_
        .type           _ZN2at6native33batch_norm_backward_reduce_kernelIN3c108BFloat16ES3_flEEvNS_27GenericPackedTensorAccessorIT_Lm3ENS_16DefaultPtrTraitsET2_EES8_NS4_IT1_Lm1ES6_S7_EESA_SA_SA_NS4_IT0_Lm1ES6_S7_EESC_,@function
        .size           _ZN2at6native33batch_norm_backward_reduce_kernelIN3c108BFloat16ES3_flEEvNS_27GenericPackedTensorAccessorIT_Lm3ENS_16DefaultPtrTraitsET2_EES8_NS4_IT1_Lm1ES6_S7_EESA_SA_SA_NS4_IT0_Lm1ES6_S7_EESC_,(.L_x_26610 - _ZN2at6native33batch_norm_backward_reduce_kernelIN3c108BFloat16ES3_flEEvNS_27GenericPackedTensorAccessorIT_Lm3ENS_16DefaultPtrTraitsET2_EES8_NS4_IT1_Lm1ES6_S7_EESA_SA_SA_NS4_IT0_Lm1ES6_S7_EESC_)
        .other          _ZN2at6native33batch_norm_backward_reduce_kernelIN3c108BFloat16ES3_flEEvNS_27GenericPackedTensorAccessorIT_Lm3ENS_16DefaultPtrTraitsET2_EES8_NS4_IT1_Lm1ES6_S7_EESA_SA_SA_NS4_IT0_Lm1ES6_S7_EESC_,@"STO_CUDA_ENTRY STV_DEFAULT"
_ZN2at6native33batch_norm_backward_reduce_kernelIN3c108BFloat16ES3_flEEvNS_27GenericPackedTensorAccessorIT_Lm3ENS_16DefaultPtrTraitsET2_EES8_NS4_IT1_Lm1ES6_S7_EESA_SA_SA_NS4_IT0_Lm1ES6_S7_EESC_:
.text._ZN2at6native33batch_norm_backward_reduce_kernelIN3c108BFloat16ES3_flEEvNS_27GenericPackedTensorAccessorIT_Lm3ENS_16DefaultPtrTraitsET2_EES8_NS4_IT1_Lm1ES6_S7_EESA_SA_SA_NS4_IT0_Lm1ES6_S7_EESC_:
[----:B------:R-:W-:Y:S02]  /*0000*/  IMAD.MOV.U32 R1, RZ, RZ, c[0x0][0x28] ;  /* 0x00000a00ff017624 */ /* 0x000fe400078e00ff */
[----:B------:R-:W0:Y:S01]  /*0010*/  S2R R0, SR_CTAID.X ;  /* 0x0000000000007919 */ /* 0x000e220000002500 */
[----:B------:R-:W-:Y:S01]  /*0020*/  ULDC.64 UR6, c[0x0][0x118] ;  /* 0x0000460000067ab9 */ /* 0x000fe20000000a00 */
[----:B0-----:R-:W-:-:S04]  /*0030*/  IMAD.WIDE.U32 R2, R0, c[0x0][0x1f8], RZ ;  /* 0x00007e0000027a25 */ /* 0x001fc800078e00ff */
[----:B------:R-:W-:Y:S01]  /*0040*/  IMAD R3, R0, c[0x0][0x1fc], R3 ;  /* 0x00007f0000037a24 */ /* 0x000fe200078e0203 */
[----:B------:R-:W-:-:S04]  /*0050*/  LEA R4, P0, R2, c[0x0][0x1e8], 0x2 ;  /* 0x00007a0002047a11 */ /* 0x000fc800078010ff */
[----:B------:R-:W-:-:S05]  /*0060*/  LEA.HI.X R5, R2, c[0x0][0x1ec], R3, 0x2, P0 ;  /* 0x00007b0002057a11 */ /* 0x000fca00000f1403 */
[----:B------:R0:W5:Y:S01]  /*0070*/  LDG.E R2, [R4.64] ;  /* 0x0000000604027981 */ /* 0x000162000c1e1900 */
[----:B------:R-:W-:Y:S03]  /*0080*/  BSSY B0, `(.L_x_538) ;  /* 0x0000056000007945 */ /* 0x000fe60003800000 */
[----:B------:R-:W1:Y:S02]  /*0090*/  S2R R7, SR_TID.Y ;  /* 0x0000000000077919 */ /* 0x000e640000002200 */
[----:B-1----:R-:W-:Y:S02]  /*00a0*/  ISETP.GE.U32.AND P0, PT, R7, c[0x0][0x1a0], PT ;  /* 0x0000680007007a0c */ /* 0x002fe40003f06070 */
[----:B------:R-:W-:-:S04]  /*00b0*/  SHF.R.S32.HI R10, RZ, 0x1f, R7 ;  /* 0x0000001fff0a7819 */ /* 0x000fc80000011407 */
[----:B------:R-:W-:-:S13]  /*00c0*/  ISETP.GE.AND.EX P0, PT, R10, c[0x0][0x1a4], PT, P0 ;  /* 0x000069000a007a0c */ /* 0x000fda0003f06300 */
[----:B------:R-:W-:Y:S02]  /*00d0*/  @P0 IMAD.MOV.U32 R26, RZ, RZ, RZ ;  /* 0x000000ffff1a0224 */ /* 0x000fe400078e00ff */
[----:B------:R-:W-:Y:S01]  /*00e0*/  @P0 IMAD.MOV.U32 R3, RZ, RZ, RZ ;  /* 0x000000ffff030224 */ /* 0x000fe200078e00ff */
[----:B------:R-:W-:Y:S05]  /*00f0*/  @P0 BRA `(.L_x_539) ;  /* 0x000004e000000947 */ /* 0x000fea0003800000 */
[C---:B0-----:R-:W-:Y:S01]  /*0100*/  IMAD.WIDE.U32 R4, R0.reuse, c[0x0][0x1e0], RZ ;  /* 0x0000780000047a25 */ /* 0x041fe200078e00ff */
[----:B------:R-:W0:Y:S03]  /*0110*/  S2R R6, SR_TID.X ;  /* 0x0000000000067919 */ /* 0x000e260000002100 */
[----:B------:R-:W-:Y:S01]  /*0120*/  IMAD R3, R0, c[0x0][0x1e4], R5 ;  /* 0x0000790000037a24 */ /* 0x000fe200078e0205 */
[----:B------:R-:W-:-:S04]  /*0130*/  LEA R8, P0, R4, c[0x0][0x1d0], 0x2 ;  /* 0x0000740004087a11 */ /* 0x000fc800078010ff */
[----:B------:R-:W-:Y:S02]  /*0140*/  LEA.HI.X R9, R4, c[0x0][0x1d4], R3, 0x2, P0 ;  /* 0x0000750004097a11 */ /* 0x000fe400000f1403 */
[----:B------:R-:W-:Y:S01]  /*0150*/  SHF.R.S32.HI R3, RZ, 0x1f, R0 ;  /* 0x0000001fff037819 */ /* 0x000fe20000011400 */
[----:B------:R-:W-:Y:S02]  /*0160*/  IMAD.MOV.U32 R14, RZ, RZ, R10 ;  /* 0x000000ffff0e7224 */ /* 0x000fe400078e000a */
[----:B------:R-:W-:Y:S01]  /*0170*/  IMAD.WIDE.U32 R12, R0, c[0x0][0x188], RZ ;  /* 0x00006200000c7a25 */ /* 0x000fe200078e00ff */
[----:B------:R0:W5:Y:S03]  /*0180*/  LDG.E R4, [R8.64] ;  /* 0x0000000608047981 */ /* 0x000166000c1e1900 */
[C---:B------:R-:W-:Y:S02]  /*0190*/  IMAD R15, R3.reuse, c[0x0][0x1c0], RZ ;  /* 0x00007000030f7a24 */ /* 0x040fe400078e02ff */
[----:B------:R-:W-:-:S02]  /*01a0*/  IMAD R3, R3, c[0x0][0x188], RZ ;  /* 0x0000620003037a24 */ /* 0x000fc400078e02ff */
[----:B------:R-:W-:Y:S01]  /*01b0*/  IMAD.WIDE.U32 R10, R0, c[0x0][0x1c0], RZ ;  /* 0x00007000000a7a25 */ /* 0x000fe200078e00ff */
[----:B0-----:R-:W-:-:S03]  /*01c0*/  SHF.R.S32.HI R8, RZ, 0x1f, R6 ;  /* 0x0000001fff087819 */ /* 0x001fc60000011406 */
[C---:B------:R-:W-:Y:S02]  /*01d0*/  IMAD R15, R0.reuse, c[0x0][0x1c4], R15 ;  /* 0x00007100000f7a24 */ /* 0x040fe400078e020f */
[----:B------:R-:W-:Y:S01]  /*01e0*/  IMAD R25, R0, c[0x0][0x18c], R3 ;  /* 0x0000630000197a24 */ /* 0x000fe200078e0203 */
[----:B------:R-:W-:Y:S01]  /*01f0*/  HFMA2.MMA R3, -RZ, RZ, 0, 0 ;  /* 0x00000000ff037435 */ /* 0x000fe200000001ff */
[----:B------:R-:W-:Y:S02]  /*0200*/  IMAD.MOV.U32 R5, RZ, RZ, R7 ;  /* 0x000000ffff057224 */ /* 0x000fe400078e0007 */
[----:B------:R-:W-:Y:S02]  /*0210*/  IMAD.MOV.U32 R26, RZ, RZ, RZ ;  /* 0x000000ffff1a7224 */ /* 0x000fe400078e00ff */
[----:B------:R-:W-:Y:S02]  /*0220*/  IMAD.IADD R9, R11, 0x1, R15 ;  /* 0x000000010b097824 */ /* 0x000fe400078e020f */
[----:B------:R-:W-:-:S02]  /*0230*/  IMAD.IADD R25, R13, 0x1, R25 ;  /* 0x000000010d197824 */ /* 0x000fc400078e0219 */
.L_x_543:
[----:B------:R-:W-:Y:S01]  /*0240*/  ISETP.GE.U32.AND P0, PT, R6, c[0x0][0x1b0], PT ;  /* 0x00006c0006007a0c */ /* 0x000fe20003f06070 */
[----:B------:R-:W-:Y:S03]  /*0250*/  BSSY B1, `(.L_x_540) ;  /* 0x0000032000017945 */ /* 0x000fe60003800000 */
[----:B------:R-:W-:-:S13]  /*0260*/  ISETP.GE.AND.EX P0, PT, R8, c[0x0][0x1b4], PT, P0 ;  /* 0x00006d0008007a0c */ /* 0x000fda0003f06300 */
[----:B------:R-:W-:Y:S05]  /*0270*/  @P0 BRA `(.L_x_541) ;  /* 0x000002f000000947 */ /* 0x000fea0003800000 */
[C---:B------:R-:W-:Y:S01]  /*0280*/  IMAD R16, R14.reuse, c[0x0][0x1b8], RZ ;  /* 0x00006e000e107a24 */ /* 0x040fe200078e02ff */
[----:B------:R-:W-:Y:S01]  /*0290*/  MOV R24, R12 ;  /* 0x0000000c00187202 */ /* 0x000fe20000000f00 */
[----:B------:R-:W-:Y:S02]  /*02a0*/  IMAD R18, R14, c[0x0][0x180], RZ ;  /* 0x000060000e127a24 */ /* 0x000fe400078e02ff */
[----:B------:R-:W-:Y:S02]  /*02b0*/  IMAD.MOV.U32 R14, RZ, RZ, R10 ;  /* 0x000000ffff0e7224 */ /* 0x000fe400078e000a */
[----:B------:R-:W-:Y:S02]  /*02c0*/  IMAD.MOV.U32 R15, RZ, RZ, R9 ;  /* 0x000000ffff0f7224 */ /* 0x000fe400078e0009 */
[C---:B------:R-:W-:Y:S02]  /*02d0*/  IMAD R19, R5.reuse, c[0x0][0x1bc], R16 ;  /* 0x00006f0005137a24 */ /* 0x040fe400078e0210 */
[----:B------:R-:W-:-:S04]  /*02e0*/  IMAD.WIDE.U32 R14, R5, c[0x0][0x1b8], R14 ;  /* 0x00006e00050e7a25 */ /* 0x000fc800078e000e */
[C---:B------:R-:W-:Y:S02]  /*02f0*/  IMAD R27, R5.reuse, c[0x0][0x184], R18 ;  /* 0x00006100051b7a24 */ /* 0x040fe400078e0212 */
[----:B------:R-:W-:-:S04]  /*0300*/  IMAD.WIDE.U32 R16, R5, c[0x0][0x180], R24 ;  /* 0x0000600005107a25 */ /* 0x000fc800078e0018 */
[----:B------:R-:W-:Y:S02]  /*0310*/  IMAD.MOV.U32 R29, RZ, RZ, R6 ;  /* 0x000000ffff1d7224 */ /* 0x000fe400078e0006 */
[----:B------:R-:W-:Y:S02]  /*0320*/  IMAD.MOV.U32 R28, RZ, RZ, R8 ;  /* 0x000000ffff1c7224 */ /* 0x000fe400078e0008 */
[----:B------:R-:W-:Y:S02]  /*0330*/  IMAD.MOV.U32 R24, RZ, RZ, R6 ;  /* 0x000000ffff187224 */ /* 0x000fe400078e0006 */
[----:B------:R-:W-:Y:S02]  /*0340*/  IMAD.IADD R5, R15, 0x1, R19 ;  /* 0x000000010f057824 */ /* 0x000fe400078e0213 */
[----:B------:R-:W-:Y:S02]  /*0350*/  IMAD.IADD R27, R17, 0x1, R27 ;  /* 0x00000001111b7824 */ /* 0x000fe400078e021b */
.L_x_542:
[----:B------:R-:W-:Y:S02]  /*0360*/  IMAD R18, R28, c[0x0][0x1c8], RZ ;  /* 0x000072001c127a24 */ /* 0x000fe400078e02ff */
[----:B------:R-:W-:-:S02]  /*0370*/  IMAD.MOV.U32 R19, RZ, RZ, R5 ;  /* 0x000000ffff137224 */ /* 0x000fc400078e0005 */
[----:B------:R-:W-:Y:S01]  /*0380*/  IMAD R21, R29, c[0x0][0x1cc], R18 ;  /* 0x000073001d157a24 */ /* 0x000fe200078e0212 */
[----:B------:R-:W-:-:S05]  /*0390*/  MOV R18, R14 ;  /* 0x0000000e00127202 */ /* 0x000fca0000000f00 */
[----:B------:R-:W-:-:S04]  /*03a0*/  IMAD.WIDE.U32 R18, R29, c[0x0][0x1c8], R18 ;  /* 0x000072001d127a25 */ /* 0x000fc800078e0012 */
[----:B------:R-:W-:Y:S01]  /*03b0*/  IMAD.IADD R19, R19, 0x1, R21 ;  /* 0x0000000113137824 */ /* 0x000fe200078e0215 */
[----:B------:R-:W-:-:S04]  /*03c0*/  LEA R20, P0, R18, c[0x0][0x198], 0x1 ;  /* 0x0000660012147a11 */ /* 0x000fc800078008ff */
[----:B------:R-:W-:Y:S01]  /*03d0*/  LEA.HI.X R21, R18, c[0x0][0x19c], R19, 0x1, P0 ;  /* 0x0000670012157a11 */ /* 0x000fe200000f0c13 */
[----:B------:R-:W-:Y:S02]  /*03e0*/  IMAD R18, R28, c[0x0][0x190], RZ ;  /* 0x000064001c127a24 */ /* 0x000fe400078e02ff */
[----:B------:R-:W-:Y:S02]  /*03f0*/  IMAD.MOV.U32 R19, RZ, RZ, R27 ;  /* 0x000000ffff137224 */ /* 0x000fe400078e001b */
[----:B------:R-:W-:Y:S01]  /*0400*/  IMAD R23, R29, c[0x0][0x194], R18 ;  /* 0x000065001d177a24 */ /* 0x000fe200078e0212 */
[----:B------:R-:W2:Y:S01]  /*0410*/  LDG.E.U16 R20, [R20.64] ;  /* 0x0000000614147981 */ /* 0x000ea2000c1e1500 */
[----:B------:R-:W-:-:S04]  /*0420*/  IMAD.MOV.U32 R18, RZ, RZ, R16 ;  /* 0x000000ffff127224 */ /* 0x000fc800078e0010 */
[----:B------:R-:W-:-:S04]  /*0430*/  IMAD.WIDE.U32 R18, R29, c[0x0][0x190], R18 ;  /* 0x000064001d127a25 */ /* 0x000fc800078e0012 */
[----:B------:R-:W-:Y:S01]  /*0440*/  IMAD.IADD R19, R19, 0x1, R23 ;  /* 0x0000000113137824 */ /* 0x000fe200078e0217 */
[----:B------:R-:W-:-:S04]  /*0450*/  LEA R22, P0, R18, c[0x0][0x160], 0x1 ;  /* 0x0000580012167a11 */ /* 0x000fc800078008ff */
[----:B------:R-:W-:-:S05]  /*0460*/  LEA.HI.X R23, R18, c[0x0][0x164], R19, 0x1, P0 ;  /* 0x0000590012177a11 */ /* 0x000fca00000f0c13 */
[----:B------:R-:W3:Y:S01]  /*0470*/  LDG.E.U16 R22, [R22.64] ;  /* 0x0000000616167981 */ /* 0x000ee2000c1e1500 */
[----:B------:R-:W-:-:S04]  /*0480*/  IADD3 R29, R24, c[0x0][0x0], RZ ;  /* 0x00000000181d7a10 */ /* 0x000fc80007ffe0ff */
[----:B------:R-:W-:Y:S02]  /*0490*/  ISETP.GE.U32.AND P0, PT, R29, c[0x0][0x1b0], PT ;  /* 0x00006c001d007a0c */ /* 0x000fe40003f06070 */
[----:B------:R-:W-:Y:S02]  /*04a0*/  SHF.R.S32.HI R28, RZ, 0x1f, R29 ;  /* 0x0000001fff1c7819 */ /* 0x000fe4000001141d */
[----:B------:R-:W-:Y:S02]  /*04b0*/  MOV R24, R29 ;  /* 0x0000001d00187202 */ /* 0x000fe40000000f00 */
[----:B------:R-:W-:Y:S02]  /*04c0*/  ISETP.GE.AND.EX P0, PT, R28, c[0x0][0x1b4], PT, P0 ;  /* 0x00006d001c007a0c */ /* 0x000fe40003f06300 */
[----:B--2---:R-:W-:Y:S02]  /*04d0*/  PRMT R20, RZ, 0x5410, R20 ;  /* 0x00005410ff147816 */ /* 0x004fe40000000014 */
[----:B---3--:R-:W-:-:S05]  /*04e0*/  PRMT R19, RZ, 0x5410, R22 ;  /* 0x00005410ff137816 */ /* 0x008fca0000000016 */
[----:B-----5:R-:W-:-:S04]  /*04f0*/  FADD.FTZ R19, -R4, R19 ;  /* 0x0000001304137221 */ /* 0x020fc80000010100 */
[----:B------:R-:W-:-:S05]  /*0500*/  FMUL.FTZ R19, R20, R19 ;  /* 0x0000001314137220 */ /* 0x000fca0000410000 */
[----:B------:R-:W-:-:S04]  /*0510*/  F2FP.BF16.PACK_AB R20, R19, R20 ;  /* 0x000000141314723e */ /* 0x000fc800000010ff */
[--C-:B------:R-:W-:Y:S02]  /*0520*/  PRMT R19, RZ, 0x5410, R20.reuse ;  /* 0x00005410ff137816 */ /* 0x100fe40000000014 */
[----:B------:R-:W-:-:S03]  /*0530*/  PRMT R20, RZ, 0x7610, R20 ;  /* 0x00007610ff147816 */ /* 0x000fc60000000014 */
[----:B------:R-:W-:Y:S02]  /*0540*/  FADD.FTZ R26, R19, R26 ;  /* 0x0000001a131a7221 */ /* 0x000fe40000010000 */
[----:B------:R-:W-:Y:S01]  /*0550*/  FADD.FTZ R3, R20, R3 ;  /* 0x0000000314037221 */ /* 0x000fe20000010000 */
[----:B------:R-:W-:Y:S05]  /*0560*/  @!P0 BRA `(.L_x_542) ;  /* 0xfffffdf000008947 */ /* 0x000fea000383ffff */
.L_x_541:
[----:B------:R-:W-:Y:S05]  /*0570*/  BSYNC B1 ;  /* 0x0000000000017941 */ /* 0x000fea0003800000 */
.L_x_540:
[----:B------:R-:W-:-:S04]  /*0580*/  IADD3 R5, R7, c[0x0][0x4], RZ ;  /* 0x0000010007057a10 */ /* 0x000fc80007ffe0ff */
[----:B------:R-:W-:Y:S01]  /*0590*/  ISETP.GE.U32.AND P0, PT, R5, c[0x0][0x1a0], PT ;  /* 0x0000680005007a0c */ /* 0x000fe20003f06070 */
[--C-:B------:R-:W-:Y:S01]  /*05a0*/  IMAD.MOV.U32 R7, RZ, RZ, R5.reuse ;  /* 0x000000ffff077224 */ /* 0x100fe200078e0005 */
[----:B------:R-:W-:-:S04]  /*05b0*/  SHF.R.S32.HI R14, RZ, 0x1f, R5 ;  /* 0x0000001fff0e7819 */ /* 0x000fc80000011405 */
[----:B------:R-:W-:-:S13]  /*05c0*/  ISETP.GE.AND.EX P0, PT, R14, c[0x0][0x1a4], PT, P0 ;  /* 0x000069000e007a0c */ /* 0x000fda0003f06300 */
[----:B------:R-:W-:Y:S05]  /*05d0*/  @!P0 BRA `(.L_x_543) ;  /* 0xfffffc6000008947 */ /* 0x000fea000383ffff */
.L_x_539:
[----:B0-----:R-:W-:Y:S05]  /*05e0*/  BSYNC B0 ;  /* 0x0000000000007941 */ /* 0x001fea0003800000 */
.L_x_538:
[----:B-----5:R-:W-:Y:S01]  /*05f0*/  SHFL.DOWN PT, R4, R26, 0x10, 0x1f ;  /* 0x0a001f001a047f89 */ /* 0x020fe200000e0000 */
[----:B------:R-:W-:Y:S02]  /*0600*/  ULDC.64 UR4, c[0x0][0x0] ;  /* 0x0000000000047ab9 */ /* 0x000fe40000000a00 */
[----:B------:R-:W-:Y:S01]  /*0610*/  UIMAD UR4, UR4, UR5, URZ ;  /* 0x00000005040472a4 */ /* 0x000fe2000f8e023f */
[----:B------:R-:W0:Y:S03]  /*0620*/  SHFL.DOWN PT, R5, R3, 0x10, 0x1f ;  /* 0x0a001f0003057f89 */ /* 0x000e2600000e0000 */
[----:B------:R-:W-:Y:S01]  /*0630*/  USHF.R.U32.HI UR4, URZ, 0x5, UR4 ;  /* 0x000000053f047899 */ /* 0x000fe20008011604 */
[----:B------:R-:W1:Y:S01]  /*0640*/  S2R R12, SR_TID.Y ;  /* 0x00000000000c7919 */ /* 0x000e620000002200 */
[----:B0-----:R-:W-:-:S04]  /*0650*/  F2FP.BF16.PACK_AB R4, R5, R4 ;  /* 0x000000040504723e */ /* 0x001fc800000010ff */
[--C-:B------:R-:W-:Y:S02]  /*0660*/  PRMT R5, RZ, 0x5410, R4.reuse ;  /* 0x00005410ff057816 */ /* 0x100fe40000000004 */
[----:B------:R-:W-:-:S03]  /*0670*/  PRMT R4, RZ, 0x7610, R4 ;  /* 0x00007610ff047816 */ /* 0x000fc60000000004 */
[----:B------:R-:W-:Y:S02]  /*0680*/  FADD.FTZ R5, R5, R26 ;  /* 0x0000001a05057221 */ /* 0x000fe40000010000 */
[----:B------:R-:W-:-:S03]  /*0690*/  FADD.FTZ R4, R4, R3 ;  /* 0x0000000304047221 */ /* 0x000fc60000010000 */
[----:B------:R-:W-:Y:S04]  /*06a0*/  SHFL.DOWN PT, R6, R5, 0x8, 0x1f ;  /* 0x09001f0005067f89 */ /* 0x000fe800000e0000 */
[----:B------:R-:W0:Y:S02]  /*06b0*/  SHFL.DOWN PT, R7, R4, 0x8, 0x1f ;  /* 0x09001f0004077f89 */ /* 0x000e2400000e0000 */
        /* <DEDUP_REMOVED lines=11> */
[----:B------:R-:W-:Y:S02]  /*0770*/  FADD.FTZ R4, R6, R3 ;  /* 0x0000000306047221 */ /* 0x000fe40000010000 */
[----:B------:R-:W1:Y:S04]  /*0780*/  S2R R3, SR_TID.X ;  /* 0x0000000000037919 */ /* 0x000e680000002100 */
[----:B------:R-:W-:Y:S04]  /*0790*/  SHFL.DOWN PT, R7, R5, 0x2, 0x1f ;  /* 0x08401f0005077f89 */ /* 0x000fe800000e0000 */
[----:B------:R-:W0:Y:S02]  /*07a0*/  SHFL.DOWN PT, R10, R4, 0x2, 0x1f ;  /* 0x08401f00040a7f89 */ /* 0x000e2400000e0000 */
[----:B0-----:R-:W-:-:S04]  /*07b0*/  F2FP.BF16.PACK_AB R7, R10, R7 ;  /* 0x000000070a07723e */ /* 0x001fc800000010ff */
[--C-:B------:R-:W-:Y:S02]  /*07c0*/  PRMT R6, RZ, 0x5410, R7.reuse ;  /* 0x00005410ff067816 */ /* 0x100fe40000000007 */
[----:B------:R-:W-:-:S03]  /*07d0*/  PRMT R7, RZ, 0x7610, R7 ;  /* 0x00007610ff077816 */ /* 0x000fc60000000007 */
[----:B------:R-:W-:Y:S02]  /*07e0*/  FADD.FTZ R10, R5, R6 ;  /* 0x00000006050a7221 */ /* 0x000fe40000010000 */
[----:B------:R-:W-:Y:S02]  /*07f0*/  FADD.FTZ R11, R4, R7 ;  /* 0x00000007040b7221 */ /* 0x000fe40000010000 */
[----:B-1----:R-:W-:Y:S01]  /*0800*/  IMAD R6, R12, c[0x0][0x0], R3 ;  /* 0x000000000c067a24 */ /* 0x002fe200078e0203 */
[----:B------:R-:W-:Y:S04]  /*0810*/  SHFL.DOWN PT, R7, R10, 0x1, 0x1f ;  /* 0x08201f000a077f89 */ /* 0x000fe800000e0000 */
[----:B------:R-:W0:Y:S01]  /*0820*/  SHFL.DOWN PT, R8, R11, 0x1, 0x1f ;  /* 0x08201f000b087f89 */ /* 0x000e2200000e0000 */
[----:B------:R-:W-:-:S03]  /*0830*/  SHF.R.S32.HI R5, RZ, 0x1f, R6 ;  /* 0x0000001fff057819 */ /* 0x000fc60000011406 */
[----:B------:R-:W-:Y:S01]  /*0840*/  BAR.SYNC.DEFER_BLOCKING 0x0 ;  /* 0x0000000000007b1d */ /* 0x000fe20000010000 */
[----:B------:R-:W-:Y:S02]  /*0850*/  LEA.HI R5, R5, R6, RZ, 0x5 ;  /* 0x0000000605057211 */ /* 0x000fe400078f28ff */
[----:B------:R-:W-:Y:S02]  /*0860*/  ISETP.GE.AND P1, PT, R6, UR4, PT ;  /* 0x0000000406007c0c */ /* 0x000fe4000bf26270 */
[----:B------:R-:W-:-:S05]  /*0870*/  LOP3.LUT R9, R5, 0xffffffe0, RZ, 0xc0, !PT ;  /* 0xffffffe005097812 */ /* 0x000fca00078ec0ff */
[C---:B------:R-:W-:Y:S01]  /*0880*/  IMAD.IADD R9, R6.reuse, 0x1, -R9 ;  /* 0x0000000106097824 */ /* 0x040fe200078e0a09 */
[----:B------:R-:W-:-:S04]  /*0890*/  IADD3 R6, R6, 0x1f, RZ ;  /* 0x0000001f06067810 */ /* 0x000fc80007ffe0ff */
[----:B------:R-:W-:Y:S02]  /*08a0*/  ISETP.NE.AND P0, PT, R9, RZ, PT ;  /* 0x000000ff0900720c */ /* 0x000fe40003f05270 */
[----:B0-----:R-:W-:-:S04]  /*08b0*/  F2FP.BF16.PACK_AB R7, R8, R7 ;  /* 0x000000070807723e */ /* 0x001fc800000010ff */
[--C-:B------:R-:W-:Y:S02]  /*08c0*/  PRMT R13, RZ, 0x5410, R7.reuse ;  /* 0x00005410ff0d7816 */ /* 0x100fe40000000007 */
[----:B------:R-:W-:-:S05]  /*08d0*/  PRMT R7, RZ, 0x7610, R7 ;  /* 0x00007610ff077816 */ /* 0x000fca0000000007 */
[----:B------:R-:W-:Y:S02]  /*08e0*/  @!P0 FADD.FTZ R10, R10, R13 ;  /* 0x0000000d0a0a8221 */ /* 0x000fe40000010000 */
[----:B------:R-:W-:Y:S01]  /*08f0*/  @!P0 FADD.FTZ R11, R11, R7 ;  /* 0x000000070b0b8221 */ /* 0x000fe20000010000 */
[----:B------:R-:W-:Y:S02]  /*0900*/  @!P0 SHF.R.S32.HI R7, RZ, 0x5, R5 ;  /* 0x00000005ff078819 */ /* 0x000fe40000011405 */
[----:B------:R-:W-:-:S03]  /*0910*/  CS2R R4, SRZ ;  /* 0x0000000000047805 */ /* 0x000fc6000001ff00 */
[----:B------:R0:W-:Y:S04]  /*0920*/  @!P0 STS.64 [R7.X8], R10 ;  /* 0x0000000a07008388 */ /* 0x0001e80000008a00 */
[----:B------:R-:W-:Y:S01]  /*0930*/  BAR.SYNC.DEFER_BLOCKING 0x0 ;  /* 0x0000000000007b1d */ /* 0x000fe20000010000 */
[----:B------:R-:W-:-:S05]  /*0940*/  ISETP.GT.U32.AND P0, PT, R6, 0x3e, PT ;  /* 0x0000003e0600780c */ /* 0x000fca0003f04070 */
[----:B------:R0:W1:Y:S08]  /*0950*/  @!P1 LDS.64 R4, [R9.X8] ;  /* 0x0000000009049984 */ /* 0x0000700000008a00 */
[----:B------:R-:W-:Y:S05]  /*0960*/  @P0 BRA `(.L_x_544) ;  /* 0x0000027000000947 */ /* 0x000fea0003800000 */
[----:B------:R-:W-:Y:S05]  /*0970*/  BRA.DIV ~URZ, `(.L_x_545) ;  /* 0x000005627f007947 */ /* 0x000fea000b800000 */
[----:B-1----:R1:W2:Y:S02]  /*0980*/  SHFL.DOWN PT, R6, R4, 0x10, 0x1f ;  /* 0x0a001f0004067f89 */ /* 0x0022a400000e0000 */
.L_x_549:
[----:B0-2---:R-:W-:Y:S01]  /*0990*/  F2FP.BF16.PACK_AB R9, RZ, R6 ;  /* 0x00000006ff09723e */ /* 0x005fe200000010ff */
[----:B------:R-:W-:Y:S05]  /*09a0*/  BRA.DIV ~URZ, `(.L_x_546) ;  /* 0x000005b27f007947 */ /* 0x000fea000b800000 */
[----:B------:R-:W0:Y:S01]  /*09b0*/  SHFL.DOWN PT, R6, R5, 0x10, 0x1f ;  /* 0x0a001f0005067f89 */ /* 0x000e2200000e0000 */
[----:B------:R-:W-:-:S05]  /*09c0*/  PRMT R9, RZ, 0x5410, R9 ;  /* 0x00005410ff097816 */ /* 0x000fca0000000009 */
[----:B------:R-:W-:-:S05]  /*09d0*/  FADD.FTZ R10, R4, R9 ;  /* 0x00000009040a7221 */ /* 0x000fca0000010000 */
[----:B-1----:R-:W-:Y:S01]  /*09e0*/  SHFL.DOWN PT, R4, R10, 0x8, 0x1f ;  /* 0x09001f000a047f89 */ /* 0x002fe200000e0000 */
[----:B0-----:R-:W-:-:S04]  /*09f0*/  F2FP.BF16.PACK_AB R6, RZ, R6 ;  /* 0x00000006ff06723e */ /* 0x001fc800000010ff */
[----:B------:R-:W-:-:S05]  /*0a00*/  PRMT R6, RZ, 0x5410, R6 ;  /* 0x00005410ff067816 */ /* 0x000fca0000000006 */
[----:B------:R-:W-:-:S05]  /*0a10*/  FADD.FTZ R6, R5, R6 ;  /* 0x0000000605067221 */ /* 0x000fca0000010000 */
        /* <DEDUP_REMOVED lines=20> */
[----:B------:R-:W0:Y:S04]  /*0b60*/  SHFL.DOWN PT, R4, R5, 0x1, 0x1f ;  /* 0x08201f0005047f89 */ /* 0x000e2800000e0000 */
[----:B------:R1:W2:Y:S01]  /*0b70*/  SHFL.DOWN PT, R8, R9, 0x1, 0x1f ;  /* 0x08201f0009087f89 */ /* 0x0002a200000e0000 */
[----:B0-----:R-:W-:-:S03]  /*0b80*/  F2FP.BF16.PACK_AB R4, RZ, R4 ;  /* 0x00000004ff04723e */ /* 0x001fc600000010ff */
.L_x_550:
[----:B-12---:R-:W-:Y:S02]  /*0b90*/  F2FP.BF16.PACK_AB R8, RZ, R8 ;  /* 0x00000008ff08723e */ /* 0x006fe400000010ff */
[----:B------:R-:W-:Y:S02]  /*0ba0*/  PRMT R4, RZ, 0x5410, R4 ;  /* 0x00005410ff047816 */ /* 0x000fe40000000004 */
[----:B------:R-:W-:-:S03]  /*0bb0*/  PRMT R8, RZ, 0x5410, R8 ;  /* 0x00005410ff087816 */ /* 0x000fc60000000008 */
[----:B------:R-:W-:Y:S02]  /*0bc0*/  FADD.FTZ R4, R4, R5 ;  /* 0x0000000504047221 */ /* 0x000fe40000010000 */
[----:B------:R-:W-:Y:S02]  /*0bd0*/  FADD.FTZ R5, R8, R9 ;  /* 0x0000000908057221 */ /* 0x000fe40000010000 */
.L_x_544:
[----:B------:R-:W2:Y:S01]  /*0be0*/  S2R R6, SR_TID.Y ;  /* 0x0000000000067919 */ /* 0x000ea20000002200 */
[----:B------:R-:W-:Y:S01]  /*0bf0*/  WARPSYNC 0xffffffff ;  /* 0xffffffff00007948 */ /* 0x000fe20003800000 */
[C---:B------:R-:W-:Y:S02]  /*0c00*/  ISETP.NE.AND P1, PT, R3.reuse, RZ, PT ;  /* 0x000000ff0300720c */ /* 0x040fe40003f25270 */
[----:B--2---:R-:W-:-:S13]  /*0c10*/  LOP3.LUT P0, RZ, R3, R6, RZ, 0xfc, !PT ;  /* 0x0000000603ff7212 */ /* 0x004fda000780fcff */
[----:B-1----:R1:W-:Y:S04]  /*0c20*/  @!P0 STS.64 [RZ], R4 ;  /* 0x00000004ff008388 */ /* 0x0023e80000000a00 */
[----:B------:R-:W-:Y:S06]  /*0c30*/  BAR.SYNC.DEFER_BLOCKING 0x0 ;  /* 0x0000000000007b1d */ /* 0x000fec0000010000 */
[----:B------:R-:W-:Y:S05]  /*0c40*/  @P1 EXIT ;  /* 0x000000000000194d */ /* 0x000fea0003800000 */
[----:B-1----:R-:W1:Y:S01]  /*0c50*/  LDS.64 R4, [RZ] ;  /* 0x00000000ff047984 */ /* 0x002e620000000a00 */
[----:B------:R-:W-:-:S02]  /*0c60*/  IMAD.MOV.U32 R3, RZ, RZ, 0x1 ;  /* 0x00000001ff037424 */ /* 0x000fc400078e00ff */
[----:B------:R-:W-:Y:S02]  /*0c70*/  IMAD.MOV.U32 R6, RZ, RZ, c[0x0][0x20c] ;  /* 0x00008300ff067624 */ /* 0x000fe400078e00ff */
[----:B0-----:R-:W-:Y:S01]  /*0c80*/  IMAD.MOV.U32 R7, RZ, RZ, c[0x0][0x224] ;  /* 0x00008900ff077624 */ /* 0x001fe200078e00ff */
[C---:B------:R-:W-:Y:S02]  /*0c90*/  ISETP.LE.U32.AND P0, PT, R3.reuse, c[0x0][0x208], PT ;  /* 0x0000820003007a0c */ /* 0x040fe40003f03070 */
[C---:B------:R-:W-:Y:S02]  /*0ca0*/  ISETP.LE.U32.AND P2, PT, R3.reuse, c[0x0][0x238], PT ;  /* 0x00008e0003007a0c */ /* 0x040fe40003f43070 */
[----:B------:R-:W-:Y:S02]  /*0cb0*/  ISETP.GE.AND.EX P0, PT, R6, RZ, PT, P0 ;  /* 0x000000ff0600720c */ /* 0x000fe40003f06300 */
[C---:B------:R-:W-:Y:S02]  /*0cc0*/  ISETP.LE.U32.AND P3, PT, R3.reuse, c[0x0][0x250], PT ;  /* 0x0000940003007a0c */ /* 0x040fe40003f63070 */
[----:B------:R-:W-:Y:S01]  /*0cd0*/  ISETP.LE.U32.AND P1, PT, R3, c[0x0][0x220], PT ;  /* 0x0000880003007a0c */ /* 0x000fe20003f23070 */
[----:B------:R-:W-:Y:S01]  /*0ce0*/  IMAD.MOV.U32 R3, RZ, RZ, c[0x0][0x23c] ;  /* 0x00008f00ff037624 */ /* 0x000fe200078e00ff */
[----:B------:R-:W-:-:S02]  /*0cf0*/  MOV R6, c[0x0][0x254] ;  /* 0x0000950000067a02 */ /* 0x000fc40000000f00 */
[----:B------:R-:W-:Y:S02]  /*0d00*/  ISETP.GE.AND.EX P1, PT, R7, RZ, PT, P1 ;  /* 0x000000ff0700720c */ /* 0x000fe40003f26310 */
[----:B------:R-:W-:Y:S02]  /*0d10*/  ISETP.GE.AND.EX P2, PT, R3, RZ, PT, P2 ;  /* 0x000000ff0300720c */ /* 0x000fe40003f46320 */
[----:B------:R-:W-:Y:S01]  /*0d20*/  ISETP.GE.AND.EX P3, PT, R6, RZ, PT, P3 ;  /* 0x000000ff0600720c */ /* 0x000fe20003f66330 */
[----:B------:R-:W-:-:S04]  /*0d30*/  @P0 IMAD.WIDE.U32 R8, R0, c[0x0][0x210], RZ ;  /* 0x0000840000080a25 */ /* 0x000fc800078e00ff */
[----:B------:R-:W-:Y:S01]  /*0d40*/  @P0 IMAD R3, R0, c[0x0][0x214], R9 ;  /* 0x0000850000030a24 */ /* 0x000fe200078e0209 */
[----:B------:R-:W-:-:S04]  /*0d50*/  @P0 LEA R6, P4, R8, c[0x0][0x200], 0x2 ;  /* 0x0000800008060a11 */ /* 0x000fc800078810ff */
[----:B------:R-:W-:Y:S01]  /*0d60*/  @P0 LEA.HI.X R7, R8, c[0x0][0x204], R3, 0x2, P4 ;  /* 0x0000810008070a11 */ /* 0x000fe200020f1403 */
[----:B------:R-:W-:Y:S05]  /*0d70*/  @!P2 BRA `(.L_x_547) ;  /* 0x000000700000a947 */ /* 0x000fea0003800000 */
[----:B------:R-:W-:-:S04]  /*0d80*/  IMAD.WIDE.U32 R8, R0, c[0x0][0x240], RZ ;  /* 0x0000900000087a25 */ /* 0x000fc800078e00ff */
[----:B-1----:R-:W-:Y:S01]  /*0d90*/  FMUL.FTZ R3, R2, R5 ;  /* 0x0000000502037220 */ /* 0x002fe20000410000 */
[----:B------:R-:W-:Y:S01]  /*0da0*/  LEA R2, P2, R8, c[0x0][0x230], 0x1 ;  /* 0x00008c0008027a11 */ /* 0x000fe200078408ff */
[----:B------:R-:W-:-:S03]  /*0db0*/  IMAD R11, R0, c[0x0][0x244], R9 ;  /* 0x00009100000b7a24 */ /* 0x000fc600078e0209 */
[----:B------:R-:W-:Y:S02]  /*0dc0*/  F2FP.BF16.PACK_AB R9, RZ, R3 ;  /* 0x00000003ff09723e */ /* 0x000fe400000010ff */
[----:B------:R-:W-:-:S05]  /*0dd0*/  LEA.HI.X R3, R8, c[0x0][0x234], R11, 0x1, P2 ;  /* 0x00008d0008037a11 */ /* 0x000fca00010f0c0b */
[----:B------:R0:W-:Y:S02]  /*0de0*/  STG.E.U16 [R2.64], R9 ;  /* 0x0000000902007986 */ /* 0x0001e4000c101506 */
.L_x_547:
[----:B------:R-:W-:Y:S05]  /*0df0*/  @!P3 BRA `(.L_x_548) ;  /* 0x000000600000b947 */ /* 0x000fea0003800000 */
[----:B0-----:R-:W-:-:S04]  /*0e00*/  IMAD.WIDE.U32 R2, R0, c[0x0][0x258], RZ ;  /* 0x0000960000027a25 */ /* 0x001fc800078e00ff */
[----:B------:R-:W-:Y:S01]  /*0e10*/  IMAD R9, R0, c[0x0][0x25c], R3 ;  /* 0x0000970000097a24 */ /* 0x000fe200078e0203 */
[C---:B------:R-:W-:Y:S02]  /*0e20*/  LEA R8, P2, R2.reuse, c[0x0][0x248], 0x1 ;  /* 0x0000920002087a11 */ /* 0x040fe400078408ff */
[----:B-1----:R-:W-:Y:S02]  /*0e30*/  F2FP.BF16.PACK_AB R3, RZ, R4 ;  /* 0x00000004ff03723e */ /* 0x002fe400000010ff */
[----:B------:R-:W-:-:S05]  /*0e40*/  LEA.HI.X R9, R2, c[0x0][0x24c], R9, 0x1, P2 ;  /* 0x0000930002097a11 */ /* 0x000fca00010f0c09 */
[----:B------:R0:W-:Y:S04]  /*0e50*/  STG.E.U16 [R8.64], R3 ;  /* 0x0000000308007986 */ /* 0x0001e8000c101506 */
.L_x_548:
[----:B-1----:R1:W-:Y:S01]  /*0e60*/  @P0 STG.E [R6.64], R4 ;  /* 0x0000000406000986 */ /* 0x0023e2000c101906 */
[----:B------:R-:W-:Y:S05]  /*0e70*/  @!P1 EXIT ;  /* 0x000000000000994d */ /* 0x000fea0003800000 */
[----:B0-----:R-:W-:-:S04]  /*0e80*/  IMAD.WIDE.U32 R2, R0, c[0x0][0x228], RZ ;  /* 0x00008a0000027a25 */ /* 0x001fc800078e00ff */
[----:B------:R-:W-:Y:S01]  /*0e90*/  IMAD R3, R0, c[0x0][0x22c], R3 ;  /* 0x00008b0000037a24 */ /* 0x000fe200078e0203 */
[----:B-1----:R-:W-:-:S04]  /*0ea0*/  LEA R6, P0, R2, c[0x0][0x218], 0x2 ;  /* 0x0000860002067a11 */ /* 0x002fc800078010ff */
[----:B------:R-:W-:-:S05]  /*0eb0*/  LEA.HI.X R7, R2, c[0x0][0x21c], R3, 0x2, P0 ;  /* 0x0000870002077a11 */ /* 0x000fca00000f1403 */
[----:B------:R-:W-:Y:S01]  /*0ec0*/  STG.E [R6.64], R5 ;  /* 0x0000000506007986 */ /* 0x000fe2000c101906 */
[----:B------:R-:W-:Y:S05]  /*0ed0*/  EXIT ;  /* 0x000000000000794d */ /* 0x000fea0003800000 */
.L_x_545:
[----:B01----:R-:W-:Y:S01]  /*0ee0*/  IMAD.MOV.U32 R11, RZ, RZ, R4 ;  /* 0x000000ffff0b7224 */ /* 0x003fe200078e0004 */
[----:B------:R-:W-:Y:S01]  /*0ef0*/  MOV R13, 0xffffffff ;  /* 0xffffffff000d7802 */ /* 0x000fe20000000f00 */
[----:B------:R-:W-:Y:S01]  /*0f00*/  IMAD.MOV.U32 R8, RZ, RZ, 0x10 ;  /* 0x00000010ff087424 */ /* 0x000fe200078e00ff */
[----:B------:R-:W-:Y:S01]  /*0f10*/  MOV R6, 0xf40 ;  /* 0x00000f4000067802 */ /* 0x000fe20000000f00 */
[----:B------:R-:W-:Y:S02]  /*0f20*/  IMAD.MOV.U32 R10, RZ, RZ, 0x1f ;  /* 0x0000001fff0a7424 */ /* 0x000fe400078e00ff */
[----:B------:R-:W-:Y:S05]  /*0f30*/  CALL.REL.NOINC `($__internal_4_$__cuda_sm70_shflsync_down_p) ;  /* 0x0000051000007944 */ /* 0x000fea0003c00000 */
[----:B-1----:R-:W-:Y:S01]  /*0f40*/  IMAD.MOV.U32 R6, RZ, RZ, R8 ;  /* 0x000000ffff067224 */ /* 0x002fe200078e0008 */
[----:B0-----:R-:W-:Y:S05]  /*0f50*/  BRA `(.L_x_549) ;  /* 0xfffffa3000007947 */ /* 0x001fea000383ffff */
.L_x_546:
[----:B------:R-:W-:Y:S01]  /*0f60*/  IMAD.MOV.U32 R11, RZ, RZ, R5 ;  /* 0x000000ffff0b7224 */ /* 0x000fe200078e0005 */
[----:B------:R-:W-:Y:S01]  /*0f70*/  MOV R13, 0xffffffff ;  /* 0xffffffff000d7802 */ /* 0x000fe20000000f00 */
[----:B------:R-:W-:Y:S01]  /*0f80*/  IMAD.MOV.U32 R8, RZ, RZ, 0x10 ;  /* 0x00000010ff087424 */ /* 0x000fe200078e00ff */
[----:B------:R-:W-:Y:S01]  /*0f90*/  MOV R6, 0xfc0 ;  /* 0x00000fc000067802 */ /* 0x000fe20000000f00 */
[----:B------:R-:W-:-:S02]  /*0fa0*/  IMAD.MOV.U32 R10, RZ, RZ, 0x1f ;  /* 0x0000001fff0a7424 */ /* 0x000fc400078e00ff */
[----:B-1----:R-:W-:Y:S05]  /*0fb0*/  CALL.REL.NOINC `($__internal_4_$__cuda_sm70_shflsync_down_p) ;  /* 0x0000049000007944 */ /* 0x002fea0003c00000 */
[----:B-1----:R-:W-:Y:S01]  /*0fc0*/  F2FP.BF16.PACK_AB R6, RZ, R8 ;  /* 0x00000008ff06723e */ /* 0x002fe200000010ff */
[----:B------:R-:W-:Y:S01]  /*0fd0*/  IMAD.MOV.U32 R8, RZ, RZ, 0x8 ;  /* 0x00000008ff087424 */ /* 0x000fe200078e00ff */
[----:B------:R-:W-:Y:S01]  /*0fe0*/  PRMT R7, RZ, 0x5410, R9 ;  /* 0x00005410ff077816 */ /* 0x000fe20000000009 */
[----:B0-----:R-:W-:Y:S01]  /*0ff0*/  IMAD.MOV.U32 R10, RZ, RZ, 0x1f ;  /* 0x0000001fff0a7424 */ /* 0x001fe200078e00ff */
[----:B------:R-:W-:Y:S01]  /*1000*/  PRMT R6, RZ, 0x5410, R6 ;  /* 0x00005410ff067816 */ /* 0x000fe20000000006 */
[----:B------:R-:W-:-:S02]  /*1010*/  IMAD.MOV.U32 R13, RZ, RZ, -0x1 ;  /* 0xffffffffff0d7424 */ /* 0x000fc400078e00ff */
[----:B------:R-:W-:Y:S02]  /*1020*/  FADD.FTZ R9, R4, R7 ;  /* 0x0000000704097221 */ /* 0x000fe40000010000 */
[----:B------:R-:W-:Y:S01]  /*1030*/  FADD.FTZ R5, R5, R6 ;  /* 0x0000000605057221 */ /* 0x000fe20000010000 */
[----:B------:R-:W-:Y:S01]  /*1040*/  MOV R6, 0x1070 ;  /* 0x0000107000067802 */ /* 0x000fe20000000f00 */
[----:B------:R-:W-:Y:S02]  /*1050*/  IMAD.MOV.U32 R11, RZ, RZ, R9 ;  /* 0x000000ffff0b7224 */ /* 0x000fe400078e0009 */
[----:B------:R-:W-:Y:S05]  /*1060*/  CALL.REL.NOINC `($__internal_4_$__cuda_sm70_shflsync_down_p) ;  /* 0x000003e000007944 */ /* 0x000fea0003c00000 */
[----:B-1----:R-:W-:Y:S01]  /*1070*/  F2FP.BF16.PACK_AB R4, RZ, R8 ;  /* 0x00000008ff04723e */ /* 0x002fe200000010ff */
[----:B------:R-:W-:Y:S01]  /*1080*/  IMAD.MOV.U32 R8, RZ, RZ, 0x8 ;  /* 0x00000008ff087424 */ /* 0x000fe200078e00ff */
[----:B0-----:R-:W-:Y:S01]  /*1090*/  MOV R11, R5 ;  /* 0x00000005000b7202 */ /* 0x001fe20000000f00 */
[----:B------:R-:W-:Y:S01]  /*10a0*/  IMAD.MOV.U32 R10, RZ, RZ, 0x1f ;  /* 0x0000001fff0a7424 */ /* 0x000fe200078e00ff */
[----:B------:R-:W-:Y:S01]  /*10b0*/  MOV R6, 0x10e0 ;  /* 0x000010e000067802 */ /* 0x000fe20000000f00 */
[----:B------:R-:W-:Y:S02]  /*10c0*/  IMAD.MOV.U32 R13, RZ, RZ, -0x1 ;  /* 0xffffffffff0d7424 */ /* 0x000fe400078e00ff */
[----:B------:R-:W-:Y:S05]  /*10d0*/  CALL.REL.NOINC `($__internal_4_$__cuda_sm70_shflsync_down_p) ;  /* 0x0000037000007944 */ /* 0x000fea0003c00000 */
[----:B-1----:R-:W-:Y:S01]  /*10e0*/  F2FP.BF16.PACK_AB R6, RZ, R8 ;  /* 0x00000008ff06723e */ /* 0x002fe200000010ff */
[----:B0-----:R-:W-:Y:S01]  /*10f0*/  HFMA2.MMA R10, -RZ, RZ, 0, 1.847743988037109375e-06 ;  /* 0x0000001fff0a7435 */ /* 0x001fe200000001ff */
[----:B------:R-:W-:Y:S01]  /*1100*/  PRMT R4, RZ, 0x5410, R4 ;  /* 0x00005410ff047816 */ /* 0x000fe20000000004 */
[----:B------:R-:W-:Y:S01]  /*1110*/  IMAD.MOV.U32 R8, RZ, RZ, 0x4 ;  /* 0x00000004ff087424 */ /* 0x000fe200078e00ff */
        /* <DEDUP_REMOVED lines=8> */
[----:B0-----:R-:W-:Y:S01]  /*11a0*/  IMAD.MOV.U32 R11, RZ, RZ, R5 ;  /* 0x000000ffff0b7224 */ /* 0x001fe200078e0005 */
[----:B------:R-:W-:Y:S01]  /*11b0*/  MOV R10, 0x1f ;  /* 0x0000001f000a7802 */ /* 0x000fe20000000f00 */
[----:B------:R-:W-:Y:S01]  /*11c0*/  IMAD.MOV.U32 R8, RZ, RZ, 0x4 ;  /* 0x00000004ff087424 */ /* 0x000fe200078e00ff */
[----:B------:R-:W-:Y:S01]  /*11d0*/  MOV R6, 0x1200 ;  /* 0x0000120000067802 */ /* 0x000fe20000000f00 */
[----:B------:R-:W-:Y:S02]  /*11e0*/  IMAD.MOV.U32 R13, RZ, RZ, -0x1 ;  /* 0xffffffffff0d7424 */ /* 0x000fe400078e00ff */
[----:B------:R-:W-:Y:S05]  /*11f0*/  CALL.REL.NOINC `($__internal_4_$__cuda_sm70_shflsync_down_p) ;  /* 0x0000025000007944 */ /* 0x000fea0003c00000 */
        /* <DEDUP_REMOVED lines=8> */
[----:B------:R-:W-:Y:S02]  /*1280*/  MOV R6, 0x12b0 ;  /* 0x000012b000067802 */ /* 0x000fe40000000f00 */
[----:B------:R-:W-:Y:S02]  /*1290*/  MOV R11, R4 ;  /* 0x00000004000b7202 */ /* 0x000fe40000000f00 */
[----:B------:R-:W-:Y:S05]  /*12a0*/  CALL.REL.NOINC `($__internal_4_$__cuda_sm70_shflsync_down_p) ;  /* 0x000001a000007944 */ /* 0x000fea0003c00000 */
[----:B-1----:R-:W-:Y:S01]  /*12b0*/  F2FP.BF16.PACK_AB R5, RZ, R8 ;  /* 0x00000008ff05723e */ /* 0x002fe200000010ff */
[----:B0-----:R-:W-:Y:S01]  /*12c0*/  IMAD.MOV.U32 R11, RZ, RZ, R9 ;  /* 0x000000ffff0b7224 */ /* 0x001fe200078e0009 */
[----:B------:R-:W-:Y:S01]  /*12d0*/  MOV R6, 0x1320 ;  /* 0x0000132000067802 */ /* 0x000fe20000000f00 */
[----:B------:R-:W-:Y:S02]  /*12e0*/  IMAD.MOV.U32 R8, RZ, RZ, 0x2 ;  /* 0x00000002ff087424 */ /* 0x000fe400078e00ff */
[----:B------:R-:W-:-:S02]  /*12f0*/  IMAD.MOV.U32 R10, RZ, RZ, 0x1f ;  /* 0x0000001fff0a7424 */ /* 0x000fc400078e00ff */
[----:B------:R-:W-:Y:S02]  /*1300*/  IMAD.MOV.U32 R13, RZ, RZ, -0x1 ;  /* 0xffffffffff0d7424 */ /* 0x000fe400078e00ff */
[----:B------:R-:W-:Y:S05]  /*1310*/  CALL.REL.NOINC `($__internal_4_$__cuda_sm70_shflsync_down_p) ;  /* 0x0000013000007944 */ /* 0x000fea0003c00000 */
[----:B-1----:R-:W-:Y:S01]  /*1320*/  F2FP.BF16.PACK_AB R6, RZ, R8 ;  /* 0x00000008ff06723e */ /* 0x002fe200000010ff */
[----:B------:R-:W-:Y:S01]  /*1330*/  HFMA2.MMA R8, -RZ, RZ, 0, 5.9604644775390625e-08 ;  /* 0x00000001ff087435 */ /* 0x000fe200000001ff */
[----:B------:R-:W-:Y:S01]  /*1340*/  PRMT R5, RZ, 0x5410, R5 ;  /* 0x00005410ff057816 */ /* 0x000fe20000000005 */
[----:B0-----:R-:W-:Y:S01]  /*1350*/  IMAD.MOV.U32 R10, RZ, RZ, 0x1f ;  /* 0x0000001fff0a7424 */ /* 0x001fe200078e00ff */
[----:B------:R-:W-:Y:S01]  /*1360*/  PRMT R6, RZ, 0x5410, R6 ;  /* 0x00005410ff067816 */ /* 0x000fe20000000006 */
[----:B------:R-:W-:Y:S02]  /*1370*/  IMAD.MOV.U32 R13, RZ, RZ, -0x1 ;  /* 0xffffffffff0d7424 */ /* 0x000fe400078e00ff */
[----:B------:R-:W-:Y:S02]  /*1380*/  FADD.FTZ R5, R4, R5 ;  /* 0x0000000504057221 */ /* 0x000fe40000010000 */
[----:B------:R-:W-:Y:S01]  /*1390*/  FADD.FTZ R9, R6, R9 ;  /* 0x0000000906097221 */ /* 0x000fe20000010000 */
[----:B------:R-:W-:Y:S01]  /*13a0*/  MOV R6, 0x13d0 ;  /* 0x000013d000067802 */ /* 0x000fe20000000f00 */
[----:B------:R-:W-:-:S02]  /*13b0*/  IMAD.MOV.U32 R11, RZ, RZ, R5 ;  /* 0x000000ffff0b7224 */ /* 0x000fc400078e0005 */
[----:B------:R-:W-:Y:S05]  /*13c0*/  CALL.REL.NOINC `($__internal_4_$__cuda_sm70_shflsync_down_p) ;  /* 0x0000008000007944 */ /* 0x000fea0003c00000 */
[----:B-1----:R-:W-:Y:S01]  /*13d0*/  F2FP.BF16.PACK_AB R4, RZ, R8 ;  /* 0x00000008ff04723e */ /* 0x002fe200000010ff */
[----:B0-----:R-:W-:Y:S01]  /*13e0*/  IMAD.MOV.U32 R11, RZ, RZ, R9 ;  /* 0x000000ffff0b7224 */ /* 0x001fe200078e0009 */
[----:B------:R-:W-:Y:S01]  /*13f0*/  MOV R8, 0x1 ;  /* 0x0000000100087802 */ /* 0x000fe20000000f00 */
[----:B------:R-:W-:Y:S01]  /*1400*/  IMAD.MOV.U32 R10, RZ, RZ, 0x1f ;  /* 0x0000001fff0a7424 */ /* 0x000fe200078e00ff */
[----:B------:R-:W-:Y:S01]  /*1410*/  MOV R6, 0x1440 ;  /* 0x0000144000067802 */ /* 0x000fe20000000f00 */
[----:B------:R-:W-:-:S02]  /*1420*/  IMAD.MOV.U32 R13, RZ, RZ, -0x1 ;  /* 0xffffffffff0d7424 */ /* 0x000fc400078e00ff */
[----:B------:R-:W-:Y:S05]  /*1430*/  CALL.REL.NOINC `($__internal_4_$__cuda_sm70_shflsync_down_p) ;  /* 0x0000001000007944 */ /* 0x000fea0003c00000 */
[----:B01----:R-:W-:Y:S05]  /*1440*/  BRA `(.L_x_550) ;  /* 0xfffff74000007947 */ /* 0x003fea000383ffff */
        .weak           $__internal_4_$__cuda_sm70_shflsync_down_p
        .type           $__internal_4_$__cuda_sm70_shflsync_down_p,@function
        .size           $__internal_4_$__cuda_sm70_shflsync_down_p,(.L_x_26610 - $__internal_4_$__cuda_sm70_shflsync_down_p)
$__internal_4_$__cuda_sm70_shflsync_down_p:
[----:B------:R-:W-:Y:S01]  /*1450*/  IMAD.MOV.U32 R7, RZ, RZ, 0x0 ;  /* 0x00000000ff077424 */ /* 0x000fe200078e00ff */
[----:B------:R-:W-:Y:S04]  /*1460*/  WARPSYNC R13 ;  /* 0x0000000d00007348 */ /* 0x000fe80003800000 */
[----:B------:R0:W1:Y:S01]  /*1470*/  SHFL.DOWN PT, R8, R11, R8, R10 ;  /* 0x080000080b087389 */ /* 0x00006200000e000a */
[----:B------:R-:W-:Y:S05]  /*1480*/  RET.REL.NODEC R6 `(_ZN2at6native33batch_norm_backward_reduce_kernelIN3c108BFloat16ES3_flEEvNS_27GenericPackedTensorAccessorIT_Lm3ENS_16DefaultPtrTraitsET2_EES8_NS4_IT1_Lm1ES6_S7_EESA_SA_SA_NS4_IT0_Lm1ES6_S7_EESC_) ;  /* 0xffffeb7006007950 */ /* 0x000fea0003c3ffff */
.L_x_551:
        /* <DEDUP_REMOVED lines=15> */
.L_x_26610:


//--------------------- .text._ZN2at6native33batch_norm_backward_reduce_kernelIN3c108BFloat16EfflEEvNS_27GenericPackedTensorAccessorIT_Lm3ENS_16DefaultPtrTraitsET2_EES8_NS4_IT1_Lm1ES6_S7_EESA_SA_SA_NS4_IT0_Lm1ES6_S7_EESC_ --------------------------
	.section	.text._ZN2at6native33batch_norm_backward_reduce_kernelIN3c108BFloat16EfflEEvNS_27GenericPackedTensorAccessorIT_Lm3ENS_16DefaultPtrTraitsET2_EES8_NS4_IT1_Lm1ES6_S7_EESA_SA_SA_NS4_IT0_Lm1ES6_S7_EESC_,"ax",@progbits
	.sectioninfo	@"SHI_REGISTERS=32"
	.align	128
        .global         _ZN2at6native33batch_norm_backward_reduce_kernelIN3c108BFloat16EfflEEvNS_27GenericPackedTensorAccessorIT_Lm3ENS_16DefaultPtrTraitsET2_EES8_NS4_IT1_Lm1ES6_S7_EESA_SA_SA_NS4_IT0_Lm1ES6_S7_EESC_
        .type           _ZN2at6native33batch_norm_backward_reduce_kernelIN3c108BFloat16EfflEEvNS_27GenericPackedTensorAccessorIT_Lm3ENS_16DefaultPtrTraitsET2_EES8_NS4_IT1_Lm1ES6_S7_EESA_SA_SA_NS4_IT0_Lm1ES6_S7_EESC_,@function
        .size           _ZN2at6native33batch_norm_backward_reduce_kernelIN3c108BFloat16EfflEEvNS_27GenericPackedTensorAccessorIT_Lm3ENS_16DefaultPtrTraitsET2_EES8_NS4_IT1_Lm1ES6_S7_EESA_SA_SA_NS4_IT0_Lm1ES6_S7_EESC_,(.L_x_26611 - _ZN2at6native33batch_norm_backward_reduce_kernelIN3c108BFloat16EfflEEvNS_27GenericPackedTensorAccessorIT_Lm3ENS_16DefaultPtrTraitsET2_EES8_NS4_IT1_Lm1ES6_S7_EESA_SA_SA_NS4_IT0_Lm1ES6_S7_EESC_)
        .other          _ZN2at6native33batch_norm_backward_reduce_kernelIN3c108BFloat16EfflEEvNS_27GenericPackedTensorAccessorIT_Lm3ENS_16DefaultPtrTraitsET2_EES8_NS4_IT1_Lm1ES6_S7_EESA_SA_SA_NS4_IT0_Lm1ES6_S7_EESC_,@"STO_CUDA_ENTRY STV_DEFAULT"
_ZN2at6native33batch_norm_backward_reduce_kernelIN3c108BFloat16EfflEEvNS_27GenericPackedTensorAccessorIT_Lm3ENS_16DefaultPtrTraitsET2_EES8_NS4_IT1_Lm1ES6_S7_EESA_SA_SA_NS4_IT0_Lm1ES6_S7_EESC_:
.text._ZN2at6native33batch_norm_backward_reduce_kernelIN3c108BFloat16EfflEEvNS_27GenericPackedTensorAccessorIT_Lm3ENS_16DefaultPtrTraitsET2_EES8_NS4_IT1_Lm1ES6_S7_EESA_SA_SA_NS4_IT0_Lm1ES6_S7_EESC_:
        /* <DEDUP_REMOVED lines=36> */
.L_x_557:
        /* <DEDUP_REMOVED lines=9> */
[----:B------:R-:W-:-:S04]  /*02d0*/  IMAD.WIDE.U32 R14, R5, c[0x0][0x1b8], R14 ;  /* 0x00006e00050e7a25 */ /* 0x000fc800078e000e */
[C---:B------:R-:W-:Y:S02]  /*02e0*/  IMAD R19, R5.reuse, c[0x0][0x1bc], R16 ;  /* 0x00006f0005137a24 */ /* 0x040fe400078e0210 */
[C---:B------:R-:W-:Y:S02]  /*02f0*/  IMAD R27, R5.reuse, c[0x0][0x184], R18 ;  /* 0x00006100051b7a24 */ /* 0x040fe400078e0212 */
[----:B------:R-:W-:Y:S01]  /*0300*/  IMAD.WIDE.U32 R16, R5, c[0x0][0x180], R24 ;  /* 0x0000600005107a25 */ /* 0x000fe200078e0018 */
[----:B------:R-:W-:-:S03]  /*0310*/  IADD3 R5, R15, R19, RZ ;  /* 0x000000130f057210 */ /* 0x000fc60007ffe0ff */
[----:B------:R-:W-:Y:S02]  /*0320*/  IMAD.MOV.U32 R29, RZ, RZ, R6 ;  /* 0x000000ffff1d7224 */ /* 0x000fe400078e0006 */
[----:B------:R-:W-:Y:S02]  /*0330*/  IMAD.MOV.U32 R28, RZ, RZ, R8 ;  /* 0x000000ffff1c7224 */ /* 0x000fe400078e0008 */
[----:B------:R-:W-:Y:S02]  /*0340*/  IMAD.MOV.U32 R24, RZ, RZ, R6 ;  /* 0x000000ffff187224 */ /* 0x000fe400078e0006 */
[----:B------:R-:W-:Y:S02]  /*0350*/  IMAD.IADD R27, R17, 0x1, R27 ;  /* 0x00000001111b7824 */ /* 0x000fe400078e021b */
.L_x_556:
[----:B------:R-:W-:Y:S02]  /*0360*/  IMAD R18, R28, c[0x0][0x1c8], RZ ;  /* 0x000072001c127a24 */ /* 0x000fe400078e02ff */
[----:B------:R-:W-:Y:S02]  /*0370*/  IMAD.MOV.U32 R19, RZ, RZ, R5 ;  /* 0x000000ffff137224 */ /* 0x000fe400078e0005 */
[----:B------:R-:W-:-:S02]  /*0380*/  IMAD R21, R29, c[0x0][0x1cc], R18 ;  /* 0x000073001d157a24 */ /* 0x000fc400078e0212 */
[----:B------:R-:W-:-:S04]  /*0390*/  IMAD.MOV.U32 R18, RZ, RZ, R14 ;  /* 0x000000ffff127224 */ /* 0x000fc800078e000e */
[----:B------:R-:W-:-:S04]  /*03a0*/  IMAD.WIDE.U32 R18, R29, c[0x0][0x1c8], R18 ;  /* 0x000072001d127a25 */ /* 0x000fc800078e0012 */
[----:B------:R-:W-:Y:S01]  /*03b0*/  IMAD.IADD R19, R19, 0x1, R21 ;  /* 0x0000000113137824 */ /* 0x000fe200078e0215 */
[----:B------:R-:W-:-:S04]  /*03c0*/  LEA R20, P0, R18, c[0x0][0x198], 0x1 ;  /* 0x0000660012147a11 */ /* 0x000fc800078008ff */
[----:B------:R-:W-:Y:S01]  /*03d0*/  LEA.HI.X R21, R18, c[0x0][0x19c], R19, 0x1, P0 ;  /* 0x0000670012157a11 */ /* 0x000fe200000f0c13 */
[----:B------:R-:W-:Y:S02]  /*03e0*/  IMAD R18, R28, c[0x0][0x190], RZ ;  /* 0x000064001c127a24 */ /* 0x000fe400078e02ff */
[----:B------:R-:W-:Y:S02]  /*03f0*/  IMAD.MOV.U32 R19, RZ, RZ, R27 ;  /* 0x000000ffff137224 */ /* 0x000fe400078e001b */
[C---:B------:R-:W-:Y:S01]  /*0400*/  IMAD R23, R29.reuse, c[0x0][0x194], R18 ;  /* 0x000065001d177a24 */ /* 0x040fe200078e0212 */
[----:B------:R-:W-:Y:S01]  /*0410*/  MOV R18, R16 ;  /* 0x0000001000127202 */ /* 0x000fe20000000f00 */
[----:B------:R-:W2:Y:S04]  /*0420*/  LDG.E.U16 R20, [R20.64] ;  /* 0x0000000614147981 */ /* 0x000ea8000c1e1500 */
[----:B------:R-:W-:-:S04]  /*0430*/  IMAD.WIDE.U32 R18, R29, c[0x0][0x190], R18 ;  /* 0x000064001d127a25 */ /* 0x000fc800078e0012 */
[----:B------:R-:W-:Y:S01]  /*0440*/  IMAD.IADD R19, R19, 0x1, R23 ;  /* 0x0000000113137824 */ /* 0x000fe200078e0217 */
[----:B------:R-:W-:-:S04]  /*0450*/  LEA R22, P0, R18, c[0x0][0x160], 0x1 ;  /* 0x0000580012167a11 */ /* 0x000fc800078008ff */
[----:B------:R-:W-:-:S05]  /*0460*/  LEA.HI.X R23, R18, c[0x0][0x164], R19, 0x1, P0 ;  /* 0x0000590012177a11 */ /* 0x000fca00000f0c13 */
[----:B------:R-:W3:Y:S01]  /*0470*/  LDG.E.U16 R22, [R22.64] ;  /* 0x0000000616167981 */ /* 0x000ee2000c1e1500 */
[----:B------:R-:W-:-:S04]  /*0480*/  IADD3 R29, R24, c[0x0][0x0], RZ ;  /* 0x00000000181d7a10 */ /* 0x000fc80007ffe0ff */
[----:B------:R-:W-:Y:S01]  /*0490*/  ISETP.GE.U32.AND P0, PT, R29, c[0x0][0x1b0], PT ;  /* 0x00006c001d007a0c */ /* 0x000fe20003f06070 */
[--C-:B------:R-:W-:Y:S01]  /*04a0*/  IMAD.MOV.U32 R24, RZ, RZ, R29.reuse ;  /* 0x000000ffff187224 */ /* 0x100fe200078e001d */
[----:B------:R-:W-:-:S04]  /*04b0*/  SHF.R.S32.HI R28, RZ, 0x1f, R29 ;  /* 0x0000001fff1c7819 */ /* 0x000fc8000001141d */
        /* <DEDUP_REMOVED lines=11> */
.L_x_555:
[----:B------:R-:W-:Y:S05]  /*0570*/  BSYNC B1 ;  /* 0x0000000000017941 */ /* 0x000fea0003800000 */
.L_x_554:
[----:B------:R-:W-:-:S04]  /*0580*/  IADD3 R5, R7, c[0x0][0x4], RZ ;  /* 0x0000010007057a10 */ /* 0x000fc80007ffe0ff */
[----:B------:R-:W-:Y:S01]  /*0590*/  ISETP.GE.U32.AND P0, PT, R5, c[0x0][0x1a0], PT ;  /* 0x0000680005007a0c */ /* 0x000fe20003f06070 */
[--C-:B------:R-:W-:Y:S01]  /*05a0*/  IMAD.MOV.U32 R7, RZ, RZ, R5.reuse ;  /* 0x000000ffff077224 */ /* 0x100fe200078e0005 */
[----:B------:R-:W-:-:S04]  /*05b0*/  SHF.R.S32.HI R14, RZ, 0x1f, R5 ;  /* 0x0000001fff0e7819 */ /* 0x000fc80000011405 */
[----:B------:R-:W-:-:S13]  /*05c0*/  ISETP.GE.AND.EX P0, PT, R14, c[0x0][0x1a4], PT, P0 ;  /* 0x000069000e007a0c */ /* 0x000fda0003f06300 */
[----:B------:R-:W-:Y:S05]  /*05d0*/  @!P0 BRA `(.L_x_557) ;  /* 0xfffffc6000008947 */ /* 0x000fea000383ffff */
.L_x_553:
[----:B0-----:R-:W-:Y:S05]  /*05e0*/  BSYNC B0 ;  /* 0x0000000000007941 */ /* 0x001fea0003800000 */
.L_x_552:
        /* <DEDUP_REMOVED lines=40> */
[----:B------:R-:W-:-:S04]  /*0870*/  LOP3.LUT R9, R5, 0xffffffe0, RZ, 0xc0, !PT ;  /* 0xffffffe005097812 */ /* 0x000fc800078ec0ff */
[C---:B------:R-:W-:Y:S02]  /*0880*/  IADD3 R9, R6.reuse, -R9, RZ ;  /* 0x8000000906097210 */ /* 0x040fe40007ffe0ff */
[----:B------:R-:W-:Y:S02]  /*0890*/  IADD3 R6, R6, 0x1f, RZ ;  /* 0x0000001f06067810 */ /* 0x000fe40007ffe0ff */
        /* <DEDUP_REMOVED lines=15> */
.L_x_562:
        /* <DEDUP_REMOVED lines=32> */
.L_x_563:
[----:B-12---:R-:W-:Y:S02]  /*0b90*/  F2FP.BF16.PACK_AB R8, RZ, R8 ;  /* 0x00000008ff08723e */ /* 0x006fe400000010ff */
[----:B------:R-:W-:Y:S02]  /*0ba0*/  PRMT R4, RZ, 0x5410, R4 ;  /* 0x00005410ff047816 */ /* 0x000fe40000000004 */
[----:B------:R-:W-:-:S03]  /*0bb0*/  PRMT R8, RZ, 0x5410, R8 ;  /* 0x00005410ff087816 */ /* 0x000fc60000000008 */
[----:B------:R-:W-:Y:S02]  /*0bc0*/  FADD.FTZ R4, R4, R5 ;  /* 0x0000000504047221 */ /* 0x000fe40000010000 */
[----:B------:R-:W-:Y:S02]  /*0bd0*/  FADD.FTZ R5, R8, R9 ;  /* 0x0000000908057221 */ /* 0x000fe40000010000 */
.L_x_558:
        /* <DEDUP_REMOVED lines=11> */
[C---:B------:R-:W-:Y:S01]  /*0c90*/  ISETP.LE.U32.AND P0, PT, R3.reuse, c[0x0][0x250], PT ;  /* 0x0000940003007a0c */ /* 0x040fe20003f03070 */
[----:B------:R-:W-:Y:S01]  /*0ca0*/  IMAD.MOV.U32 R8, RZ, RZ, c[0x0][0x23c] ;  /* 0x00008f00ff087624 */ /* 0x000fe200078e00ff */
[----:B------:R-:W-:Y:S02]  /*0cb0*/  ISETP.LE.U32.AND P1, PT, R3, c[0x0][0x208], PT ;  /* 0x0000820003007a0c */ /* 0x000fe40003f23070 */
[----:B------:R-:W-:Y:S02]  /*0cc0*/  ISETP.GE.AND.EX P0, PT, R6, RZ, PT, P0 ;  /* 0x000000ff0600720c */ /* 0x000fe40003f06300 */
[----:B------:R-:W-:Y:S02]  /*0cd0*/  ISETP.GE.AND.EX P1, PT, R7, RZ, PT, P1 ;  /* 0x000000ff0700720c */ /* 0x000fe40003f26310 */
[----:B------:R-:W-:-:S02]  /*0ce0*/  ISETP.LE.U32.AND P3, PT, R3, c[0x0][0x238], PT ;  /* 0x00008e0003007a0c */ /* 0x000fc40003f63070 */
[----:B------:R-:W-:Y:S02]  /*0cf0*/  ISETP.LE.U32.AND P2, PT, R3, c[0x0][0x220], PT ;  /* 0x0000880003007a0c */ /* 0x000fe40003f43070 */
[----:B------:R-:W-:Y:S02]  /*0d00*/  ISETP.GE.AND.EX P3, PT, R8, RZ, PT, P3 ;  /* 0x000000ff0800720c */ /* 0x000fe40003f66330 */
[----:B------:R-:W-:-:S03]  /*0d10*/  MOV R3, c[0x0][0x224] ;  /* 0x0000890000037a02 */ /* 0x000fc60000000f00 */
[----:B------:R-:W-:Y:S01]  /*0d20*/  @P0 IMAD.WIDE.U32 R6, R0, c[0x0][0x258], RZ ;  /* 0x0000960000060a25 */ /* 0x000fe200078e00ff */
[----:B------:R-:W-:-:S03]  /*0d30*/  ISETP.GE.AND.EX P2, PT, R3, RZ, PT, P2 ;  /* 0x000000ff0300720c */ /* 0x000fc60003f46320 */
[----:B------:R-:W-:Y:S01]  /*0d40*/  @P1 IMAD.WIDE.U32 R8, R0, c[0x0][0x210], RZ ;  /* 0x0000840000081a25 */ /* 0x000fe200078e00ff */
[----:B------:R-:W-:-:S03]  /*0d50*/  @P0 LEA R10, P4, R6, c[0x0][0x248], 0x2 ;  /* 0x00009200060a0a11 */ /* 0x000fc600078810ff */
[----:B------:R-:W-:Y:S01]  /*0d60*/  @P0 IMAD R7, R0, c[0x0][0x25c], R7 ;  /* 0x0000970000070a24 */ /* 0x000fe200078e0207 */
[----:B------:R-:W-:Y:S01]  /*0d70*/  @P1 LEA R12, P5, R8, c[0x0][0x200], 0x2 ;  /* 0x00008000080c1a11 */ /* 0x000fe200078a10ff */
[----:B------:R-:W-:-:S03]  /*0d80*/  @P1 IMAD R3, R0, c[0x0][0x214], R9 ;  /* 0x0000850000031a24 */ /* 0x000fc600078e0209 */
[----:B------:R-:W-:Y:S02]  /*0d90*/  @P0 LEA.HI.X R11, R6, c[0x0][0x24c], R7, 0x2, P4 ;  /* 0x00009300060b0a11 */ /* 0x000fe400020f1407 */
[----:B------:R-:W-:Y:S01]  /*0da0*/  @P1 LEA.HI.X R13, R8, c[0x0][0x204], R3, 0x2, P5 ;  /* 0x00008100080d1a11 */ /* 0x000fe200028f1403 */
[----:B------:R-:W-:Y:S05]  /*0db0*/  @!P3 BRA `(.L_x_561) ;  /* 0x000000600000b947 */ /* 0x000fea0003800000 */
[----:B------:R-:W-:-:S04]  /*0dc0*/  IMAD.WIDE.U32 R6, R0, c[0x0][0x240], RZ ;  /* 0x0000900000067a25 */ /* 0x000fc800078e00ff */
[----:B------:R-:W-:Y:S01]  /*0dd0*/  IMAD R3, R0, c[0x0][0x244], R7 ;  /* 0x0000910000037a24 */ /* 0x000fe200078e0207 */
[----:B------:R-:W-:-:S04]  /*0de0*/  LEA R8, P3, R6, c[0x0][0x230], 0x2 ;  /* 0x00008c0006087a11 */ /* 0x000fc800078610ff */
[----:B------:R-:W-:Y:S01]  /*0df0*/  LEA.HI.X R9, R6, c[0x0][0x234], R3, 0x2, P3 ;  /* 0x00008d0006097a11 */ /* 0x000fe200018f1403 */
[----:B-1----:R-:W-:-:S05]  /*0e00*/  FMUL.FTZ R3, R2, R5 ;  /* 0x0000000502037220 */ /* 0x002fca0000410000 */
[----:B------:R0:W-:Y:S03]  /*0e10*/  STG.E [R8.64], R3 ;  /* 0x0000000308007986 */ /* 0x0001e6000c101906 */
.L_x_561:
[----:B-1----:R1:W-:Y:S04]  /*0e20*/  @P0 STG.E [R10.64], R4 ;  /* 0x000000040a000986 */ /* 0x0023e8000c101906 */
[----:B------:R1:W-:Y:S01]  /*0e30*/  @P1 STG.E [R12.64], R4 ;  /* 0x000000040c001986 */ /* 0x0003e2000c101906 */
[----:B------:R-:W-:Y:S05]  /*0e40*/  @!P2 EXIT ;  /* 0x000000000000a94d */ /* 0x000fea0003800000 */
[----:B0-----:R-:W-:-:S04]  /*0e50*/  IMAD.WIDE.U32 R2, R0, c[0x0][0x228], RZ ;  /* 0x00008a0000027a25 */ /* 0x001fc800078e00ff */
[----:B------:R-:W-:Y:S01]  /*0e60*/  IMAD R3, R0, c[0x0][0x22c], R3 ;  /* 0x00008b0000037a24 */ /* 0x000fe200078e0203 */
[----:B------:R-:W-:-:S04]  /*0e70*/  LEA R6, P0, R2, c[0x0][0x218], 0x2 ;  /* 0x0000860002067a11 */ /* 0x000fc800078010ff */
[----:B------:R-:W-:-:S05]  /*0e80*/  LEA.HI.X R7, R2, c[0x0][0x21c], R3, 0x2, P0 ;  /* 0x0000870002077a11 */ /* 0x000fca00000f1403 */
[----:B------:R-:W-:Y:S01]  /*0e90*/  STG.E [R6.64], R5 ;  /* 0x0000000506007986 */ /* 0x000fe2000c101906 */
[----:B------:R-:W-:Y:S05]  /*0ea0*/  EXIT ;  /* 0x000000000000794d */ /* 0x000fea0003800000 */
.L_x_559:
[----:B01----:R-:W-:Y:S01]  /*0eb0*/  IMAD.MOV.U32 R11, RZ, RZ, R4 ;  /* 0x000000ffff0b7224 */ /* 0x003fe200078e0004 */
[----:B------:R-:W-:Y:S01]  /*0ec0*/  MOV R6, 0xf10 ;  /* 0x00000f1000067802 */ /* 0x000fe20000000f00 */
[----:B------:R-:W-:Y:S02]  /*0ed0*/  IMAD.MOV.U32 R8, RZ, RZ, 0x10 ;  /* 0x00000010ff087424 */ /* 0x000fe400078e00ff */
[----:B------:R-:W-:Y:S02]  /*0ee0*/  IMAD.MOV.U32 R10, RZ, RZ, 0x1f ;  /* 0x0000001fff0a7424 */ /* 0x000fe400078e00ff */
[----:B------:R-:W-:Y:S02]  /*0ef0*/  IMAD.MOV.U32 R13, RZ, RZ, -0x1 ;  /* 0xffffffffff0d7424 */ /* 0x000fe400078e00ff */
[----:B------:R-:W-:Y:S05]  /*0f00*/  CALL.REL.NOINC `($__internal_5_$__cuda_sm70_shflsync_down_p) ;  /* 0x0000051000007944 */ /* 0x000fea0003c00000 */
[----:B-1----:R-:W-:Y:S01]  /*0f10*/  MOV R6, R8 ;  /* 0x0000000800067202 */ /* 0x002fe20000000f00 */
[----:B0-----:R-:W-:Y:S05]  /*0f20*/  BRA `(.L_x_562) ;  /* 0xfffffa6000007947 */ /* 0x001fea000383ffff */
.L_x_560:
[----:B------:R-:W-:Y:S01]  /*0f30*/  IMAD.MOV.U32 R11, RZ, RZ, R5 ;  /* 0x000000ffff0b7224 */ /* 0x000fe200078e0005 */
[----:B------:R-:W-:Y:S01]  /*0f40*/  MOV R6, 0xf90 ;  /* 0x00000f9000067802 */ /* 0x000fe20000000f00 */
[----:B------:R-:W-:-:S02]  /*0f50*/  IMAD.MOV.U32 R8, RZ, RZ, 0x10 ;  /* 0x00000010ff087424 */ /* 0x000fc400078e00ff */
[----:B------:R-:W-:Y:S02]  /*0f60*/  IMAD.MOV.U32 R10, RZ, RZ, 0x1f ;  /* 0x0000001fff0a7424 */ /* 0x000fe400078e00ff */
[----:B------:R-:W-:Y:S02]  /*0f70*/  IMAD.MOV.U32 R13, RZ, RZ, -0x1 ;  /* 0xffffffffff0d7424 */ /* 0x000fe400078e00ff */
[----:B-1----:R-:W-:Y:S05]  /*0f80*/  CALL.REL.NOINC `($__internal_5_$__cuda_sm70_shflsync_down_p) ;  /* 0x0000049000007944 */ /* 0x002fea0003c00000 */
[----:B-1----:R-:W-:Y:S01]  /*0f90*/  F2FP.BF16.PACK_AB R6, RZ, R8 ;  /* 0x00000008ff06723e */ /* 0x002fe200000010ff */
[----:B------:R-:W-:Y:S01]  /*0fa0*/  HFMA2.MMA R8, -RZ, RZ, 0, 4.76837158203125e-07 ;  /* 0x00000008ff087435 */ /* 0x000fe200000001ff */
        /* <DEDUP_REMOVED lines=8> */
[----:B------:R-:W-:Y:S05]  /*1030*/  CALL.REL.NOINC `($__internal_5_$__cuda_sm70_shflsync_down_p) ;  /* 0x000003e000007944 */ /* 0x000fea0003c00000 */
[----:B-1----:R-:W-:Y:S01]  /*1040*/  F2FP.BF16.PACK_AB R4, RZ, R8 ;  /* 0x00000008ff04723e */ /* 0x002fe200000010ff */
[----:B0-----:R-:W-:Y:S01]  /*1050*/  IMAD.MOV.U32 R11, RZ, RZ, R5 ;  /* 0x000000ffff0b7224 */ /* 0x001fe200078e0005 */
[----:B------:R-:W-:Y:S01]  /*1060*/  MOV R8, 0x8 ;  /* 0x0000000800087802 */ /* 0x000fe20000000f00 */
[----:B------:R-:W-:Y:S01]  /*1070*/  IMAD.MOV.U32 R10, RZ, RZ, 0x1f ;  /* 0x0000001fff0a7424 */ /* 0x000fe200078e00ff */
[----:B------:R-:W-:Y:S01]  /*1080*/  MOV R6, 0x10b0 ;  /* 0x000010b000067802 */ /* 0x000fe20000000f00 */
[----:B------:R-:W-:-:S02]  /*1090*/  IMAD.MOV.U32 R13, RZ, RZ, -0x1 ;  /* 0xffffffffff0d7424 */ /* 0x000fc400078e00ff */
[----:B------:R-:W-:Y:S05]  /*10a0*/  CALL.REL.NOINC `($__internal_5_$__cuda_sm70_shflsync_down_p) ;  /* 0x0000037000007944 */ /* 0x000fea0003c00000 */
[----:B-1----:R-:W-:Y:S01]  /*10b0*/  F2FP.BF16.PACK_AB R6, RZ, R8 ;  /* 0x00000008ff06723e */ /* 0x002fe200000010ff */
[----:B------:R-:W-:Y:S01]  /*10c0*/  IMAD.MOV.U32 R8, RZ, RZ, 0x4 ;  /* 0x00000004ff087424 */ /* 0x000fe200078e00ff */
[----:B------:R-:W-:Y:S01]  /*10d0*/  PRMT R4, RZ, 0x5410, R4 ;  /* 0x00005410ff047816 */ /* 0x000fe20000000004 */
[----:B0-----:R-:W-:Y:S01]  /*10e0*/  IMAD.MOV.U32 R10, RZ, RZ, 0x1f ;  /* 0x0000001fff0a7424 */ /* 0x001fe200078e00ff */
[----:B------:R-:W-:-:S02]  /*10f0*/  PRMT R6, RZ, 0x5410, R6 ;  /* 0x00005410ff067816 */ /* 0x000fc40000000006 */
[----:B------:R-:W-:Y:S01]  /*1100*/  MOV R13, 0xffffffff ;  /* 0xffffffff000d7802 */ /* 0x000fe20000000f00 */
[----:B------:R-:W-:Y:S02]  /*1110*/  FADD.FTZ R9, R9, R4 ;  /* 0x0000000409097221 */ /* 0x000fe40000010000 */
[----:B------:R-:W-:Y:S01]  /*1120*/  FADD.FTZ R5, R6, R5 ;  /* 0x0000000506057221 */ /* 0x000fe20000010000 */
[----:B------:R-:W-:Y:S01]  /*1130*/  MOV R6, 0x1160 ;  /* 0x0000116000067802 */ /* 0x000fe20000000f00 */
[----:B------:R-:W-:Y:S02]  /*1140*/  IMAD.MOV.U32 R11, RZ, RZ, R9 ;  /* 0x000000ffff0b7224 */ /* 0x000fe400078e0009 */
[----:B------:R-:W-:Y:S05]  /*1150*/  CALL.REL.NOINC `($__internal_5_$__cuda_sm70_shflsync_down_p) ;  /* 0x000002c000007944 */ /* 0x000fea0003c00000 */
[----:B-1----:R-:W-:Y:S01]  /*1160*/  F2FP.BF16.PACK_AB R4, RZ, R8 ;  /* 0x00000008ff04723e */ /* 0x002fe200000010ff */
[----:B0-----:R-:W-:Y:S01]  /*1170*/  IMAD.MOV.U32 R11, RZ, RZ, R5 ;  /* 0x000000ffff0b7224 */ /* 0x001fe200078e0005 */
[----:B------:R-:W-:Y:S01]  /*1180*/  MOV R13, 0xffffffff ;  /* 0xffffffff000d7802 */ /* 0x000fe20000000f00 */
[----:B------:R-:W-:Y:S01]  /*1190*/  IMAD.MOV.U32 R8, RZ, RZ, 0x4 ;  /* 0x00000004ff087424 */ /* 0x000fe200078e00ff */
[----:B------:R-:W-:Y:S01]  /*11a0*/  MOV R6, 0x11d0 ;  /* 0x000011d000067802 */ /* 0x000fe20000000f00 */
[----:B------:R-:W-:-:S02]  /*11b0*/  IMAD.MOV.U32 R10, RZ, RZ, 0x1f ;  /* 0x0000001fff0a7424 */ /* 0x000fc400078e00ff */
[----:B------:R-:W-:Y:S05]  /*11c0*/  CALL.REL.NOINC `($__internal_5_$__cuda_sm70_shflsync_down_p) ;  /* 0x0000025000007944 */ /* 0x000fea0003c00000 */
        /* <DEDUP_REMOVED lines=10> */
[----:B------:R-:W-:Y:S05]  /*1270*/  CALL.REL.NOINC `($__internal_5_$__cuda_sm70_shflsync_down_p) ;  /* 0x000001a000007944 */ /* 0x000fea0003c00000 */
[----:B-1----:R-:W-:Y:S01]  /*1280*/  F2FP.BF16.PACK_AB R5, RZ, R8 ;  /* 0x00000008ff05723e */ /* 0x002fe200000010ff */
[----:B------:R-:W-:Y:S01]  /*1290*/  IMAD.MOV.U32 R8, RZ, RZ, 0x2 ;  /* 0x00000002ff087424 */ /* 0x000fe200078e00ff */
[----:B0-----:R-:W-:Y:S01]  /*12a0*/  MOV R11, R9 ;  /* 0x00000009000b7202 */ /* 0x001fe20000000f00 */
[----:B------:R-:W-:Y:S01]  /*12b0*/  IMAD.MOV.U32 R10, RZ, RZ, 0x1f ;  /* 0x0000001fff0a7424 */ /* 0x000fe200078e00ff */
[----:B------:R-:W-:Y:S01]  /*12c0*/  MOV R6, 0x12f0 ;  /* 0x000012f000067802 */ /* 0x000fe20000000f00 */
[----:B------:R-:W-:Y:S02]  /*12d0*/  IMAD.MOV.U32 R13, RZ, RZ, -0x1 ;  /* 0xffffffffff0d7424 */ /* 0x000fe400078e00ff */
[----:B------:R-:W-:Y:S05]  /*12e0*/  CALL.REL.NOINC `($__internal_5_$__cuda_sm70_shflsync_down_p) ;  /* 0x0000013000007944 */ /* 0x000fea0003c00000 */
        /* <DEDUP_REMOVED lines=16> */
[----:B------:R-:W-:Y:S02]  /*13f0*/  IMAD.MOV.U32 R13, RZ, RZ, -0x1 ;  /* 0xffffffffff0d7424 */ /* 0x000fe400078e00ff */
[----:B------:R-:W-:Y:S05]  /*1400*/  CALL.REL.NOINC `($__internal_5_$__cuda_sm70_shflsync_down_p) ;  /* 0x0000001000007944 */ /* 0x000fea0003c00000 */
[----:B01----:R-:W-:Y:S05]  /*1410*/  BRA `(.L_x_563) ;  /* 0xfffff77000007947 */ /* 0x003fea000383ffff */
        .weak           $__internal_5_$__cuda_sm70_shflsync_down_p
        .type           $__internal_5_$__cuda_sm70_shflsync_down_p,@function
        .size           $__internal_5_$__cuda_sm70_shflsync_down_p,(.L_x_26611 - $__internal_5_$__cuda_sm70_shflsync_down_p)
$__internal_5_$__cuda_sm70_shflsync_down_p:
[----:B------:R-:W-:Y:S01]  /*1420*/  IMAD.MOV.U32 R7, RZ, RZ, 0x0 ;  /* 0x00000000ff077424 */ /* 0x000fe200078e00ff */
[----:B------:R-:W-:Y:S04]  /*1430*/  WARPSYNC R13 ;  /* 0x0000000d00007348 */ /* 0x000fe80003800000 */
[----:B------:R0:W1:Y:S01]  /*1440*/  SHFL.DOWN PT, R8, R11, R8, R10 ;  /* 0x080000080b087389 */ /* 0x00006200000e000a */
[----:B------:R-:W-:Y:S05]  /*1450*/  RET.REL.NODEC R6 `(_ZN2at6native33batch_norm_backward_reduce_kernelIN3c108BFloat16EfflEEvNS_27GenericPackedTensorAccessorIT_Lm3ENS_16DefaultPtrTraitsET2_EES8_NS4_IT1_Lm1ES6_S7_EESA_SA_SA_NS4_IT0_Lm1ES6_S7_EESC_) ;  /* 0xffffeba006007950 */ /* 0x000fea0003c3ffff */
.L_x_564:
        /* <DEDUP_REMOVED lines=10> */
.L_x_26611:


//--------------------- .text._ZN2at6native33batch_norm_backward_reduce_kernelIN3c108BFloat16ES3_fiEEvNS_27GenericPackedTensorAccessorIT_Lm3ENS_16DefaultPtrTraitsET2_EES8_NS4_IT1_Lm1ES6_S7_EESA_SA_SA_NS4_IT0_Lm1ES6_S7_EESC_ --------------------------
	.section	.text._ZN2at6native33batch_norm_backward_reduce_kernelIN3c108BFloat16ES3_fiEEvNS_27GenericPackedTensorAccessorIT_Lm3ENS_16DefaultPtrTraitsET2_EES8_NS4_IT1_Lm1ES6_S7_EESA_SA_SA_NS4_IT0_Lm1ES6_S7_EESC_,"ax",@progbits
	.sectioninfo	@"SHI_REGISTERS=25"
	.align	128
        .global         _ZN2at6native33batch_norm_backward_reduce_kernelIN3c108BFloat16ES3_fiEEvNS_27GenericPackedTensorAccessorIT_Lm3ENS_16DefaultPtrTraitsET2_EES8_NS4_IT1_Lm1ES6_S7_EESA_SA_SA_NS4_IT0_Lm1ES6_S7_EESC_
        .type           _ZN2at6native33batch_norm_backward_reduce_kernelIN3c108BFloat16ES3_fiEEvNS_27GenericPackedTensorAccessorIT_Lm3ENS_16DefaultPtrTraitsET2_EES8_NS4_IT1_Lm1ES6_S7_EESA_SA_SA_NS4_IT0_Lm1ES6_S7_EESC_,@function
        .size           _ZN2at6native33batch_norm_backward_reduce_kernelIN3c108BFloat16ES3_fiEEvNS_27GenericPackedTensorAccessorIT_Lm3ENS_16DefaultPtrTraitsET2_EES8_NS4_IT1_Lm1ES6_S7_EESA_SA_SA_NS4_IT0_Lm1ES6_S7_EESC_,(.L_x_26612 - _ZN2at6native33batch_norm_backward_reduce_kernelIN3c108BFloat16ES3_fiEEvNS_27GenericPackedTensorAccessorIT_Lm3ENS_16DefaultPtrTraitsET2_EES8_NS4_IT1_Lm1ES6_S7_EESA_SA_SA_NS4_IT0_Lm1ES6_S7_EESC_)
        .other          _ZN2at6native33batch_norm_backward_reduce_kernelIN3c108BFloat16ES3_fiEEvNS_27GenericPackedTensorAccessorIT_Lm3ENS_16DefaultPtrTraitsET2_EES8_NS4_IT1_Lm1ES6_S7_EESA_SA_SA_NS4_IT0_Lm1ES6_S7_EESC_,@"STO_CUDA_ENTRY STV_DEFAULT"
_ZN2at6native33batch_norm_backward_reduce_kernelIN3c108BFloat16ES3_fiEEvNS_27GenericPackedTensorAccessorIT_Lm3ENS_16DefaultPtrTraitsET2_EES8_NS4_IT1_Lm1ES6_S7_EESA_SA_SA_NS4_IT0_Lm1ES6_S7_EESC_:
.text._ZN2at6native33batch_norm_backward_reduce_kernelIN3c108BFloat16ES3_fiEEvNS_27GenericPackedTensorAccessorIT_Lm3ENS_16DefaultPtrTraitsET2_EES8_NS4_IT1_Lm1ES6_S7_EESA_SA_SA_NS4_IT0_Lm1ES6_S7_EESC_:
[----:B------:R-:W-:Y:S02]  /*0000*/  IMAD.MOV.U32 R1, RZ, RZ, c[0x0][0x28] ;  /* 0x00000a00ff017624 */ /* 0x000fe400078e00ff */
[----:B------:R-:W0:Y:S01]  /*0010*/  S2R R0, SR_CTAID.X ;  /* 0x0000000000007919 */ /* 0x000e220000002500 */
[----:B------:R-:W-:Y:S01]  /*0020*/  IMAD.MOV.U32 R5, RZ, RZ, 0x4 ;  /* 0x00000004ff057424 */ /* 0x000fe200078e00ff */
[----:B------:R-:W-:Y:S01]  /*0030*/  ULDC.64 UR6, c[0x0][0x118] ;  /* 0x0000460000067ab9 */ /* 0x000fe20000000a00 */
[----:B0-----:R-:W-:-:S04]  /*0040*/  IMAD R2, R0, c[0x0][0x1bc], RZ ;  /* 0x00006f0000027a24 */ /* 0x001fc800078e02ff */
[----:B------:R-:W-:-:S05]  /*0050*/  IMAD.WIDE R2, R2, R5, c[0x0][0x1b0] ;  /* 0x00006c0002027625 */ /* 0x000fca00078e0205 */
[----:B------:R0:W5:Y:S01]  /*0060*/  LDG.E R6, [R2.64] ;  /* 0x0000000602067981 */ /* 0x000162000c1e1900 */
[----:B------:R-:W-:Y:S03]  /*0070*/  BSSY B0, `(.L_x_565) ;  /* 0x0000037000007945 */ /* 0x000fe60003800000 */
[----:B------:R-:W1:Y:S02]  /*0080*/  S2R R7, SR_TID.Y ;  /* 0x0000000000077919 */ /* 0x000e640000002200 */
[----:B-1----:R-:W-:-:S13]  /*0090*/  ISETP.GE.AND P0, PT, R7, c[0x0][0x188], PT ;  /* 0x0000620007007a0c */ /* 0x002fda0003f06270 */
[----:B------:R-:W-:Y:S02]  /*00a0*/  @P0 IMAD.MOV.U32 R16, RZ, RZ, RZ ;  /* 0x000000ffff100224 */ /* 0x000fe400078e00ff */
[----:B------:R-:W-:Y:S01]  /*00b0*/  @P0 IMAD.MOV.U32 R8, RZ, RZ, RZ ;  /* 0x000000ffff080224 */ /* 0x000fe200078e00ff */
[----:B------:R-:W-:Y:S05]  /*00c0*/  @P0 BRA `(.L_x_566) ;  /* 0x0000031000000947 */ /* 0x000fea0003800000 */
[----:B0-----:R-:W-:-:S04]  /*00d0*/  IMAD R2, R0, c[0x0][0x1ac], RZ ;  /* 0x00006b0000027a24 */ /* 0x001fc800078e02ff */
[----:B------:R-:W-:-:S05]  /*00e0*/  IMAD.WIDE R2, R2, R5, c[0x0][0x1a0] ;  /* 0x0000680002027625 */ /* 0x000fca00078e0205 */
[----:B------:R0:W5:Y:S01]  /*00f0*/  LDG.E R9, [R2.64] ;  /* 0x0000000602097981 */ /* 0x000162000c1e1900 */
[C---:B------:R-:W-:Y:S02]  /*0100*/  IMAD R11, R0.reuse, c[0x0][0x198], RZ ;  /* 0x00006600000b7a24 */ /* 0x040fe400078e02ff */
[----:B------:R-:W-:Y:S01]  /*0110*/  IMAD R12, R0, c[0x0][0x178], RZ ;  /* 0x00005e00000c7a24 */ /* 0x000fe200078e02ff */
[----:B------:R-:W1:Y:S01]  /*0120*/  S2R R10, SR_TID.X ;  /* 0x00000000000a7919 */ /* 0x000e620000002100 */
[----:B------:R-:W-:Y:S02]  /*0130*/  IMAD.MOV.U32 R8, RZ, RZ, RZ ;  /* 0x000000ffff087224 */ /* 0x000fe400078e00ff */
[----:B------:R-:W-:Y:S02]  /*0140*/  IMAD.MOV.U32 R13, RZ, RZ, R7 ;  /* 0x000000ffff0d7224 */ /* 0x000fe400078e0007 */
[----:B------:R-:W-:Y:S02]  /*0150*/  IMAD.MOV.U32 R16, RZ, RZ, RZ ;  /* 0x000000ffff107224 */ /* 0x000fe400078e00ff */
.L_x_570:
[----:B-1----:R-:W-:Y:S01]  /*0160*/  ISETP.GE.AND P0, PT, R10, c[0x0][0x190], PT ;  /* 0x000064000a007a0c */ /* 0x002fe20003f06270 */
[----:B------:R-:W-:-:S12]  /*0170*/  BSSY B1, `(.L_x_567) ;  /* 0x0000023000017945 */ /* 0x000fd80003800000 */
[----:B------:R-:W-:Y:S05]  /*0180*/  @P0 BRA `(.L_x_568) ;  /* 0x0000021000000947 */ /* 0x000fea0003800000 */
[C---:B0-----:R-:W-:Y:S02]  /*0190*/  IMAD R2, R13.reuse, c[0x0][0x194], RZ ;  /* 0x000065000d027a24 */ /* 0x041fe400078e02ff */
[----:B------:R-:W-:Y:S02]  /*01a0*/  IMAD R3, R13, c[0x0][0x174], RZ ;  /* 0x00005d000d037a24 */ /* 0x000fe400078e02ff */
[----:B------:R-:W-:Y:S01]  /*01b0*/  IMAD.MOV.U32 R18, RZ, RZ, R10 ;  /* 0x000000ffff127224 */ /* 0x000fe200078e000a */
[----:B------:R-:W-:Y:S02]  /*01c0*/  IADD3 R14, P0, R11, R2, RZ ;  /* 0x000000020b0e7210 */ /* 0x000fe40007f1e0ff */
[----:B------:R-:W-:Y:S02]  /*01d0*/  IADD3 R15, P1, R12, R3, RZ ;  /* 0x000000030c0f7210 */ /* 0x000fe40007f3e0ff */
[----:B------:R-:W-:Y:S02]  /*01e0*/  SHF.R.S32.HI R2, RZ, 0x1f, R2 ;  /* 0x0000001fff027819 */ /* 0x000fe40000011402 */
[----:B------:R-:W-:-:S02]  /*01f0*/  SHF.R.S32.HI R17, RZ, 0x1f, R3 ;  /* 0x0000001fff117819 */ /* 0x000fc40000011403 */
[----:B------:R-:W-:Y:S02]  /*0200*/  LEA.HI.X.SX32 R19, R11, R2, 0x1, P0 ;  /* 0x000000020b137211 */ /* 0x000fe400000f0eff */
[----:B------:R-:W-:Y:S02]  /*0210*/  LEA.HI.X.SX32 R17, R12, R17, 0x1, P1 ;  /* 0x000000110c117211 */ /* 0x000fe400008f0eff */
.L_x_569:
[C---:B------:R-:W-:Y:S02]  /*0220*/  IMAD R2, R18.reuse, c[0x0][0x17c], RZ ;  /* 0x00005f0012027a24 */ /* 0x040fe400078e02ff */
[----:B------:R-:W-:-:S03]  /*0230*/  IMAD R3, R18, c[0x0][0x19c], RZ ;  /* 0x0000670012037a24 */ /* 0x000fc600078e02ff */
[C---:B------:R-:W-:Y:S02]  /*0240*/  IADD3 R5, P1, R2.reuse, R15, RZ ;  /* 0x0000000f02057210 */ /* 0x040fe40007f3e0ff */
[----:B------:R-:W-:Y:S02]  /*0250*/  IADD3 R21, P0, R3, R14, RZ ;  /* 0x0000000e03157210 */ /* 0x000fe40007f1e0ff */
[----:B------:R-:W-:Y:S02]  /*0260*/  LEA.HI.X.SX32 R20, R2, R17, 0x1, P1 ;  /* 0x0000001102147211 */ /* 0x000fe400008f0eff */
[----:B------:R-:W-:Y:S02]  /*0270*/  LEA R2, P1, R5, c[0x0][0x160], 0x1 ;  /* 0x0000580005027a11 */ /* 0x000fe400078208ff */
[----:B------:R-:W-:Y:S02]  /*0280*/  LEA.HI.X.SX32 R22, R3, R19, 0x1, P0 ;  /* 0x0000001303167211 */ /* 0x000fe400000f0eff */
[----:B------:R-:W-:-:S02]  /*0290*/  LEA R4, P0, R21, c[0x0][0x180], 0x1 ;  /* 0x0000600015047a11 */ /* 0x000fc400078008ff */
[----:B------:R-:W-:Y:S02]  /*02a0*/  LEA.HI.X R3, R5, c[0x0][0x164], R20, 0x1, P1 ;  /* 0x0000590005037a11 */ /* 0x000fe400008f0c14 */
[----:B------:R-:W-:-:S03]  /*02b0*/  LEA.HI.X R5, R21, c[0x0][0x184], R22, 0x1, P0 ;  /* 0x0000610015057a11 */ /* 0x000fc600000f0c16 */
[----:B------:R-:W2:Y:S04]  /*02c0*/  LDG.E.U16 R2, [R2.64] ;  /* 0x0000000602027981 */ /* 0x000ea8000c1e1500 */
[----:B------:R-:W3:Y:S01]  /*02d0*/  LDG.E.U16 R4, [R4.64] ;  /* 0x0000000604047981 */ /* 0x000ee2000c1e1500 */
[----:B------:R-:W-:-:S04]  /*02e0*/  IADD3 R18, R18, c[0x0][0x0], RZ ;  /* 0x0000000012127a10 */ /* 0x000fc80007ffe0ff */
[----:B------:R-:W-:Y:S02]  /*02f0*/  ISETP.GE.AND P0, PT, R18, c[0x0][0x190], PT ;  /* 0x0000640012007a0c */ /* 0x000fe40003f06270 */
[----:B--2---:R-:W-:Y:S02]  /*0300*/  PRMT R2, RZ, 0x5410, R2 ;  /* 0x00005410ff027816 */ /* 0x004fe40000000002 */
[----:B---3--:R-:W-:-:S03]  /*0310*/  PRMT R4, RZ, 0x5410, R4 ;  /* 0x00005410ff047816 */ /* 0x008fc60000000004 */
        /* <DEDUP_REMOVED lines=8> */
.L_x_568:
[----:B------:R-:W-:Y:S05]  /*03a0*/  BSYNC B1 ;  /* 0x0000000000017941 */ /* 0x000fea0003800000 */
.L_x_567:
[----:B------:R-:W-:-:S04]  /*03b0*/  IADD3 R13, R13, c[0x0][0x4], RZ ;  /* 0x000001000d0d7a10 */ /* 0x000fc80007ffe0ff */
[----:B------:R-:W-:-:S13]  /*03c0*/  ISETP.GE.AND P0, PT, R13, c[0x0][0x188], PT ;  /* 0x000062000d007a0c */ /* 0x000fda0003f06270 */
[----:B------:R-:W-:Y:S05]  /*03d0*/  @!P0 BRA `(.L_x_570) ;  /* 0xfffffd8000008947 */ /* 0x000fea000383ffff */
.L_x_566:
[----:B0-----:R-:W-:Y:S05]  /*03e0*/  BSYNC B0 ;  /* 0x0000000000007941 */ /* 0x001fea0003800000 */
.L_x_565:
[----:B------:R-:W-:Y:S01]  /*03f0*/  SHFL.DOWN PT, R2, R16, 0x10, 0x1f ;  /* 0x0a001f0010027f89 */ /* 0x000fe200000e0000 */
[----:B------:R-:W-:Y:S02]  /*0400*/  ULDC.64 UR4, c[0x0][0x0] ;  /* 0x0000000000047ab9 */ /* 0x000fe40000000a00 */
[----:B------:R-:W-:Y:S01]  /*0410*/  UIMAD UR4, UR4, UR5, URZ ;  /* 0x00000005040472a4 */ /* 0x000fe2000f8e023f */
[----:B------:R-:W0:Y:S03]  /*0420*/  SHFL.DOWN PT, R3, R8, 0x10, 0x1f ;  /* 0x0a001f0008037f89 */ /* 0x000e2600000e0000 */
[----:B------:R-:W-:Y:S01]  /*0430*/  USHF.R.U32.HI UR4, URZ, 0x5, UR4 ;  /* 0x000000053f047899 */ /* 0x000fe20008011604 */
        /* <DEDUP_REMOVED lines=12> */
[----:B------:R-:W0:Y:S04]  /*0500*/  S2R R2, SR_TID.X ;  /* 0x0000000000027919 */ /* 0x000e280000002100 */
[----:B------:R-:W-:Y:S04]  /*0510*/  SHFL.DOWN PT, R5, R8, 0x4, 0x1f ;  /* 0x08801f0008057f89 */ /* 0x000fe800000e0000 */
[----:B------:R-:W1:Y:S02]  /*0520*/  SHFL.DOWN PT, R10, R4, 0x4, 0x1f ;  /* 0x08801f00040a7f89 */ /* 0x000e6400000e0000 */
[----:B-1----:R-:W-:-:S04]  /*0530*/  F2FP.BF16.PACK_AB R5, R10, R5 ;  /* 0x000000050a05723e */ /* 0x002fc800000010ff */
[--C-:B------:R-:W-:Y:S02]  /*0540*/  PRMT R3, RZ, 0x5410, R5.reuse ;  /* 0x00005410ff037816 */ /* 0x100fe40000000005 */
[----:B------:R-:W-:-:S03]  /*0550*/  PRMT R5, RZ, 0x7610, R5 ;  /* 0x00007610ff057816 */ /* 0x000fc60000000005 */
[----:B-----5:R-:W-:Y:S02]  /*0560*/  FADD.FTZ R9, R8, R3 ;  /* 0x0000000308097221 */ /* 0x020fe40000010000 */
[----:B------:R-:W-:-:S03]  /*0570*/  FADD.FTZ R5, R4, R5 ;  /* 0x0000000504057221 */ /* 0x000fc60000010000 */
[----:B------:R-:W-:Y:S04]  /*0580*/  SHFL.DOWN PT, R3, R9, 0x2, 0x1f ;  /* 0x08401f0009037f89 */ /* 0x000fe800000e0000 */
[----:B------:R-:W1:Y:S02]  /*0590*/  SHFL.DOWN PT, R10, R5, 0x2, 0x1f ;  /* 0x08401f00050a7f89 */ /* 0x000e6400000e0000 */
[----:B-1----:R-:W-:-:S04]  /*05a0*/  F2FP.BF16.PACK_AB R3, R10, R3 ;  /* 0x000000030a03723e */ /* 0x002fc800000010ff */
[--C-:B------:R-:W-:Y:S02]  /*05b0*/  PRMT R4, RZ, 0x5410, R3.reuse ;  /* 0x00005410ff047816 */ /* 0x100fe40000000003 */
[----:B------:R-:W-:-:S03]  /*05c0*/  PRMT R3, RZ, 0x7610, R3 ;  /* 0x00007610ff037816 */ /* 0x000fc60000000003 */
[----:B------:R-:W-:Y:S02]  /*05d0*/  FADD.FTZ R12, R9, R4 ;  /* 0x00000004090c7221 */ /* 0x000fe40000010000 */
[----:B------:R-:W-:Y:S02]  /*05e0*/  FADD.FTZ R13, R5, R3 ;  /* 0x00000003050d7221 */ /* 0x000fe40000010000 */
[----:B0-----:R-:W-:Y:S01]  /*05f0*/  IMAD R3, R7, c[0x0][0x0], R2 ;  /* 0x0000000007037a24 */ /* 0x001fe200078e0202 */
        /* <DEDUP_REMOVED lines=13> */
[----:B------:R-:W-:Y:S01]  /*06d0*/  @!P0 SHF.R.S32.HI R8, RZ, 0x5, R8 ;  /* 0x00000005ff088819 */ /* 0x000fe20000011408 */
[----:B------:R-:W-:Y:S02]  /*06e0*/  @!P0 FADD.FTZ R12, R12, R5 ;  /* 0x000000050c0c8221 */ /* 0x000fe40000010000 */
[----:B------:R-:W-:Y:S02]  /*06f0*/  @!P0 FADD.FTZ R13, R13, R4 ;  /* 0x000000040d0d8221 */ /* 0x000fe40000010000 */
        /* <DEDUP_REMOVED lines=8> */
.L_x_574:
[----:B0-2---:R-:W-:Y:S01]  /*0780*/  F2FP.BF16.PACK_AB R10, RZ, R3 ;  /* 0x00000003ff0a723e */ /* 0x005fe200000010ff */
[----:B------:R-:W-:Y:S05]  /*0790*/  BRA.DIV ~URZ, `(.L_x_573) ;  /* 0x000004d27f007947 */ /* 0x000fea000b800000 */
[----:B------:R-:W0:Y:S01]  /*07a0*/  SHFL.DOWN PT, R3, R5, 0x10, 0x1f ;  /* 0x0a001f0005037f89 */ /* 0x000e2200000e0000 */
[----:B------:R-:W-:-:S05]  /*07b0*/  PRMT R9, RZ, 0x5410, R10 ;  /* 0x00005410ff097816 */ /* 0x000fca000000000a */
[----:B------:R-:W-:Y:S01]  /*07c0*/  FADD.FTZ R10, R4, R9 ;  /* 0x00000009040a7221 */ /* 0x000fe20000010000 */
[----:B0-----:R-:W-:-:S04]  /*07d0*/  F2FP.BF16.PACK_AB R3, RZ, R3 ;  /* 0x00000003ff03723e */ /* 0x001fc800000010ff */
[----:B-1----:R-:W-:Y:S02]  /*07e0*/  PRMT R4, RZ, 0x5410, R3 ;  /* 0x00005410ff047816 */ /* 0x002fe40000000003 */
[----:B------:R-:W-:Y:S03]  /*07f0*/  SHFL.DOWN PT, R3, R10, 0x8, 0x1f ;  /* 0x09001f000a037f89 */ /* 0x000fe600000e0000 */
        /* <DEDUP_REMOVED lines=24> */
.L_x_575:
[----:B-12---:R-:W-:Y:S02]  /*0980*/  F2FP.BF16.PACK_AB R9, RZ, R9 ;  /* 0x00000009ff09723e */ /* 0x006fe400000010ff */
[----:B------:R-:W-:Y:S02]  /*0990*/  PRMT R4, RZ, 0x5410, R11 ;  /* 0x00005410ff047816 */ /* 0x000fe4000000000b */
[----:B------:R-:W-:-:S03]  /*09a0*/  PRMT R9, RZ, 0x5410, R9 ;  /* 0x00005410ff097816 */ /* 0x000fc60000000009 */
[----:B------:R-:W-:Y:S02]  /*09b0*/  FADD.FTZ R4, R4, R5 ;  /* 0x0000000504047221 */ /* 0x000fe40000010000 */
[----:B------:R-:W-:Y:S02]  /*09c0*/  FADD.FTZ R5, R9, R10 ;  /* 0x0000000a09057221 */ /* 0x000fe40000010000 */
.L_x_571:
[C---:B------:R-:W-:Y:S01]  /*09d0*/  LOP3.LUT P0, RZ, R2.reuse, R7, RZ, 0xfc, !PT ;  /* 0x0000000702ff7212 */ /* 0x040fe2000780fcff */
[----:B------:R-:W-:Y:S01]  /*09e0*/  WARPSYNC 0xffffffff ;  /* 0xffffffff00007948 */ /* 0x000fe20003800000 */
[----:B------:R-:W-:-:S11]  /*09f0*/  ISETP.NE.AND P1, PT, R2, RZ, PT ;  /* 0x000000ff0200720c */ /* 0x000fd60003f25270 */
[----:B-1----:R1:W-:Y:S04]  /*0a00*/  @!P0 STS.64 [RZ], R4 ;  /* 0x00000004ff008388 */ /* 0x0023e80000000a00 */
[----:B------:R-:W-:Y:S06]  /*0a10*/  BAR.SYNC.DEFER_BLOCKING 0x0 ;  /* 0x0000000000007b1d */ /* 0x000fec0000010000 */
[----:B------:R-:W-:Y:S05]  /*0a20*/  @P1 EXIT ;  /* 0x000000000000194d */ /* 0x000fea0003800000 */
[----:B-1----:R-:W1:Y:S01]  /*0a30*/  LDS.64 R2, [RZ] ;  /* 0x00000000ff027984 */ /* 0x002e620000000a00 */
[----:B------:R-:W-:-:S05]  /*0a40*/  IMAD.MOV.U32 R4, RZ, RZ, 0x1 ;  /* 0x00000001ff047424 */ /* 0x000fca00078e00ff */
[C---:B------:R-:W-:Y:S02]  /*0a50*/  ISETP.LE.AND P0, PT, R4.reuse, c[0x0][0x1e8], PT ;  /* 0x00007a0004007a0c */ /* 0x040fe40003f03270 */
[C---:B------:R-:W-:Y:S02]  /*0a60*/  ISETP.LE.AND P1, PT, R4.reuse, c[0x0][0x1f8], PT ;  /* 0x00007e0004007a0c */ /* 0x040fe40003f23270 */
[C---:B------:R-:W-:Y:S02]  /*0a70*/  ISETP.LE.AND P2, PT, R4.reuse, c[0x0][0x1c8], PT ;  /* 0x0000720004007a0c */ /* 0x040fe40003f43270 */
[----:B------:R-:W-:-:S07]  /*0a80*/  ISETP.LE.AND P3, PT, R4, c[0x0][0x1d8], PT ;  /* 0x0000760004007a0c */ /* 0x000fce0003f63270 */
[C---:B------:R-:W-:Y:S02]  /*0a90*/  @P0 IMAD R4, R0.reuse, c[0x0][0x1ec], RZ ;  /* 0x00007b0000040a24 */ /* 0x040fe400078e02ff */
[----:B------:R-:W-:Y:S01]  /*0aa0*/  @P0 IMAD.MOV.U32 R5, RZ, RZ, 0x2 ;  /* 0x00000002ff050424 */ /* 0x000fe200078e00ff */
[----:B------:R-:W-:Y:S01]  /*0ab0*/  @P1 MOV R7, 0x2 ;  /* 0x0000000200071802 */ /* 0x000fe20000000f00 */
[----:B0-----:R-:W-:Y:S02]  /*0ac0*/  @P2 IMAD R10, R0, c[0x0][0x1cc], RZ ;  /* 0x00007300000a2a24 */ /* 0x001fe400078e02ff */
[----:B------:R-:W-:Y:S02]  /*0ad0*/  @P2 IMAD.MOV.U32 R11, RZ, RZ, 0x4 ;  /* 0x00000004ff0b2424 */ /* 0x000fe400078e00ff */
[----:B------:R-:W-:-:S04]  /*0ae0*/  @P0 IMAD.WIDE R4, R4, R5, c[0x0][0x1e0] ;  /* 0x0000780004040625 */ /* 0x000fc800078e0205 */
[----:B-1----:R-:W-:Y:S01]  /*0af0*/  @P0 FMUL.FTZ R6, R6, R3 ;  /* 0x0000000306060220 */ /* 0x002fe20000410000 */
[----:B------:R-:W-:-:S04]  /*0b00*/  @P1 F2FP.BF16.PACK_AB R9, RZ, R2 ;  /* 0x00000002ff09123e */ /* 0x000fc800000010ff */
[----:B------:R-:W-:Y:S01]  /*0b10*/  @P0 F2FP.BF16.PACK_AB R8, RZ, R6 ;  /* 0x00000006ff08023e */ /* 0x000fe200000010ff */
[----:B------:R-:W-:Y:S01]  /*0b20*/  @P1 IMAD R6, R0, c[0x0][0x1fc], RZ ;  /* 0x00007f0000061a24 */ /* 0x000fe200078e02ff */
[----:B------:R-:W-:Y:S02]  /*0b30*/  PRMT R13, R9, 0x7610, R13 ;  /* 0x00007610090d7816 */ /* 0x000fe4000000000d */
[----:B------:R-:W-:Y:S01]  /*0b40*/  PRMT R12, R8, 0x7610, R12 ;  /* 0x00007610080c7816 */ /* 0x000fe2000000000c */
[----:B------:R-:W-:-:S04]  /*0b50*/  @P1 IMAD.WIDE R6, R6, R7, c[0x0][0x1f0] ;  /* 0x00007c0006061625 */ /* 0x000fc800078e0207 */
[----:B------:R-:W-:Y:S01]  /*0b60*/  @P2 IMAD.WIDE R8, R10, R11, c[0x0][0x1c0] ;  /* 0x000070000a082625 */ /* 0x000fe200078e020b */
[----:B------:R0:W-:Y:S04]  /*0b70*/  @P0 STG.E.U16 [R4.64], R12 ;  /* 0x0000000c04000986 */ /* 0x0001e8000c101506 */
[----:B------:R0:W-:Y:S04]  /*0b80*/  @P1 STG.E.U16 [R6.64], R13 ;  /* 0x0000000d06001986 */ /* 0x0001e8000c101506 */
[----:B------:R0:W-:Y:S01]  /*0b90*/  @P2 STG.E [R8.64], R2 ;  /* 0x0000000208002986 */ /* 0x0001e2000c101906 */
[----:B------:R-:W-:Y:S05]  /*0ba0*/  @!P3 EXIT ;  /* 0x000000000000b94d */ /* 0x000fea0003800000 */
[----:B0-----:R-:W-:Y:S02]  /*0bb0*/  IMAD.MOV.U32 R5, RZ, RZ, 0x4 ;  /* 0x00000004ff057424 */ /* 0x001fe400078e00ff */
[----:B------:R-:W-:-:S04]  /*0bc0*/  IMAD R4, R0, c[0x0][0x1dc], RZ ;  /* 0x0000770000047a24 */ /* 0x000fc800078e02ff */
[----:B------:R-:W-:-:S05]  /*0bd0*/  IMAD.WIDE R4, R4, R5, c[0x0][0x1d0] ;  /* 0x0000740004047625 */ /* 0x000fca00078e0205 */
[----:B------:R-:W-:Y:S01]  /*0be0*/  STG.E [R4.64], R3 ;  /* 0x0000000304007986 */ /* 0x000fe2000c101906 */
[----:B------:R-:W-:Y:S05]  /*0bf0*/  EXIT ;  /* 0x000000000000794d */ /* 0x000fea0003800000 */
.L_x_572:
[----:B01----:R-:W-:Y:S01]  /*0c00*/  IMAD.MOV.U32 R12, RZ, RZ, R4 ;  /* 0x000000ffff0c7224 */ /* 0x003fe200078e0004 */
[----:B------:R-:W-:Y:S01]  /*0c10*/  MOV R8, 0xc60 ;  /* 0x00000c6000087802 */ /* 0x000fe20000000f00 */
[----:B------:R-:W-:Y:S02]  /*0c20*/  IMAD.MOV.U32 R3, RZ, RZ, 0x10 ;  /* 0x00000010ff037424 */ /* 0x000fe400078e00ff */
[----:B------:R-:W-:Y:S02]  /*0c30*/  IMAD.MOV.U32 R13, RZ, RZ, 0x1f ;  /* 0x0000001fff0d7424 */ /* 0x000fe400078e00ff */
[----:B------:R-:W-:Y:S02]  /*0c40*/  IMAD.MOV.U32 R14, RZ, RZ, -0x1 ;  /* 0xffffffffff0e7424 */ /* 0x000fe400078e00ff */
[----:B------:R-:W-:Y:S05]  /*0c50*/  CALL.REL.NOINC `($__internal_6_$__cuda_sm70_shflsync_down_p) ;  /* 0x0000051000007944 */ /* 0x000fea0003c00000 */
[----:B01----:R-:W-:Y:S05]  /*0c60*/  BRA `(.L_x_574) ;  /* 0xfffffb1000007947 */ /* 0x003fea000383ffff */
.L_x_573:
[----:B------:R-:W-:Y:S01]  /*0c70*/  IMAD.MOV.U32 R12, RZ, RZ, R5 ;  /* 0x000000ffff0c7224 */ /* 0x000fe200078e0005 */
[----:B------:R-:W-:Y:S01]  /*0c80*/  MOV R14, 0xffffffff ;  /* 0xffffffff000e7802 */ /* 0x000fe20000000f00 */
[----:B------:R-:W-:Y:S01]  /*0c90*/  IMAD.MOV.U32 R3, RZ, RZ, 0x10 ;  /* 0x00000010ff037424 */ /* 0x000fe200078e00ff */
[----:B------:R-:W-:Y:S01]  /*0ca0*/  MOV R8, 0xcd0 ;  /* 0x00000cd000087802 */ /* 0x000fe20000000f00 */
[----:B------:R-:W-:-:S02]  /*0cb0*/  IMAD.MOV.U32 R13, RZ, RZ, 0x1f ;  /* 0x0000001fff0d7424 */ /* 0x000fc400078e00ff */
[----:B-1----:R-:W-:Y:S05]  /*0cc0*/  CALL.REL.NOINC `($__internal_6_$__cuda_sm70_shflsync_down_p) ;  /* 0x000004a000007944 */ /* 0x002fea0003c00000 */
        /* <DEDUP_REMOVED lines=10> */
[----:B------:R-:W-:Y:S05]  /*0d70*/  CALL.REL.NOINC `($__internal_6_$__cuda_sm70_shflsync_down_p) ;  /* 0x000003f000007944 */ /* 0x000fea0003c00000 */
[----:B-1----:R-:W-:Y:S01]  /*0d80*/  F2FP.BF16.PACK_AB R4, RZ, R3 ;  /* 0x00000003ff04723e */ /* 0x002fe200000010ff */
[----:B0-----:R-:W-:Y:S01]  /*0d90*/  IMAD.MOV.U32 R12, RZ, RZ, R5 ;  /* 0x000000ffff0c7224 */ /* 0x001fe200078e0005 */
[----:B------:R-:W-:Y:S01]  /*0da0*/  MOV R8, 0xdf0 ;  /* 0x00000df000087802 */ /* 0x000fe20000000f00 */
[----:B------:R-:W-:Y:S02]  /*0db0*/  IMAD.MOV.U32 R3, RZ, RZ, 0x8 ;  /* 0x00000008ff037424 */ /* 0x000fe400078e00ff */
[----:B------:R-:W-:Y:S02]  /*0dc0*/  IMAD.MOV.U32 R13, RZ, RZ, 0x1f ;  /* 0x0000001fff0d7424 */ /* 0x000fe400078e00ff */
[----:B------:R-:W-:-:S02]  /*0dd0*/  IMAD.MOV.U32 R14, RZ, RZ, -0x1 ;  /* 0xffffffffff0e7424 */ /* 0x000fc400078e00ff */
[----:B------:R-:W-:Y:S05]  /*0de0*/  CALL.REL.NOINC `($__internal_6_$__cuda_sm70_shflsync_down_p) ;  /* 0x0000038000007944 */ /* 0x000fea0003c00000 */
[----:B-1----:R-:W-:Y:S01]  /*0df0*/  F2FP.BF16.PACK_AB R8, RZ, R3 ;  /* 0x00000003ff08723e */ /* 0x002fe200000010ff */
[----:B------:R-:W-:Y:S01]  /*0e00*/  HFMA2.MMA R3, -RZ, RZ, 0, 2.384185791015625e-07 ;  /* 0x00000004ff037435 */ /* 0x000fe200000001ff */
        /* <DEDUP_REMOVED lines=17> */
[----:B------:R-:W-:Y:S01]  /*0f20*/  IMAD.MOV.U32 R3, RZ, RZ, 0x2 ;  /* 0x00000002ff037424 */ /* 0x000fe200078e00ff */
[----:B------:R-:W-:Y:S01]  /*0f30*/  PRMT R4, RZ, 0x5410, R4 ;  /* 0x00005410ff047816 */ /* 0x000fe20000000004 */
[----:B0-----:R-:W-:Y:S01]  /*0f40*/  IMAD.MOV.U32 R14, RZ, RZ, -0x1 ;  /* 0xffffffffff0e7424 */ /* 0x001fe200078e00ff */
[----:B------:R-:W-:-:S02]  /*0f50*/  PRMT R8, RZ, 0x5410, R8 ;  /* 0x00005410ff087816 */ /* 0x000fc40000000008 */
[----:B------:R-:W-:Y:S01]  /*0f60*/  MOV R13, 0x1f ;  /* 0x0000001f000d7802 */ /* 0x000fe20000000f00 */
        /* <DEDUP_REMOVED lines=9> */
[----:B------:R-:W-:-:S02]  /*1000*/  IMAD.MOV.U32 R13, RZ, RZ, 0x1f ;  /* 0x0000001fff0d7424 */ /* 0x000fc400078e00ff */
[----:B------:R-:W-:Y:S02]  /*1010*/  IMAD.MOV.U32 R14, RZ, RZ, -0x1 ;  /* 0xffffffffff0e7424 */ /* 0x000fe400078e00ff */
[----:B------:R-:W-:Y:S05]  /*1020*/  CALL.REL.NOINC `($__internal_6_$__cuda_sm70_shflsync_down_p) ;  /* 0x0000014000007944 */ /* 0x000fea0003c00000 */
[----:B-1----:R-:W-:Y:S01]  /*1030*/  F2FP.BF16.PACK_AB R8, RZ, R3 ;  /* 0x00000003ff08723e */ /* 0x002fe200000010ff */
[----:B------:R-:W-:Y:S01]  /*1040*/  IMAD.MOV.U32 R3, RZ, RZ, 0x1 ;  /* 0x00000001ff037424 */ /* 0x000fe200078e00ff */
[----:B------:R-:W-:Y:S01]  /*1050*/  PRMT R5, RZ, 0x5410, R5 ;  /* 0x00005410ff057816 */ /* 0x000fe20000000005 */
[----:B0-----:R-:W-:Y:S01]  /*1060*/  IMAD.MOV.U32 R13, RZ, RZ, 0x1f ;  /* 0x0000001fff0d7424 */ /* 0x001fe200078e00ff */
[----:B------:R-:W-:Y:S02]  /*1070*/  PRMT R9, RZ, 0x5410, R8 ;  /* 0x00005410ff097816 */ /* 0x000fe40000000008 */
[----:B------:R-:W-:Y:S01]  /*1080*/  MOV R14, 0xffffffff ;  /* 0xffffffff000e7802 */ /* 0x000fe20000000f00 */
[----:B------:R-:W-:Y:S01]  /*1090*/  FADD.FTZ R5, R4, R5 ;  /* 0x0000000504057221 */ /* 0x000fe20000010000 */
[----:B------:R-:W-:Y:S01]  /*10a0*/  MOV R8, 0x10e0 ;  /* 0x000010e000087802 */ /* 0x000fe20000000f00 */
[----:B------:R-:W-:Y:S02]  /*10b0*/  FADD.FTZ R10, R9, R10 ;  /* 0x0000000a090a7221 */ /* 0x000fe40000010000 */
[----:B------:R-:W-:-:S02]  /*10c0*/  IMAD.MOV.U32 R12, RZ, RZ, R5 ;  /* 0x000000ffff0c7224 */ /* 0x000fc400078e0005 */
[----:B------:R-:W-:Y:S05]  /*10d0*/  CALL.REL.NOINC `($__internal_6_$__cuda_sm70_shflsync_down_p) ;  /* 0x0000009000007944 */ /* 0x000fea0003c00000 */
[----:B-1----:R-:W-:Y:S01]  /*10e0*/  F2FP.BF16.PACK_AB R11, RZ, R3 ;  /* 0x00000003ff0b723e */ /* 0x002fe200000010ff */
[----:B0-----:R-:W-:Y:S01]  /*10f0*/  IMAD.MOV.U32 R12, RZ, RZ, R10 ;  /* 0x000000ffff0c7224 */ /* 0x001fe200078e000a */
[----:B------:R-:W-:Y:S01]  /*1100*/  MOV R8, 0x1150 ;  /* 0x0000115000087802 */ /* 0x000fe20000000f00 */
[----:B------:R-:W-:-:S02]  /*1110*/  IMAD.MOV.U32 R3, RZ, RZ, 0x1 ;  /* 0x00000001ff037424 */ /* 0x000fc400078e00ff */
[----:B------:R-:W-:Y:S02]  /*1120*/  IMAD.MOV.U32 R13, RZ, RZ, 0x1f ;  /* 0x0000001fff0d7424 */ /* 0x000fe400078e00ff */
[----:B------:R-:W-:Y:S02]  /*1130*/  IMAD.MOV.U32 R14, RZ, RZ, -0x1 ;  /* 0xffffffffff0e7424 */ /* 0x000fe400078e00ff */
[----:B------:R-:W-:Y:S05]  /*1140*/  CALL.REL.NOINC `($__internal_6_$__cuda_sm70_shflsync_down_p) ;  /* 0x0000002000007944 */ /* 0x000fea0003c00000 */
[----:B-1----:R-:W-:Y:S01]  /*1150*/  IMAD.MOV.U32 R9, RZ, RZ, R3 ;  /* 0x000000ffff097224 */ /* 0x002fe200078e0003 */
[----:B0-----:R-:W-:Y:S05]  /*1160*/  BRA `(.L_x_575) ;  /* 0xfffff81000007947 */ /* 0x001fea000383ffff */
        .weak           $__internal_6_$__cuda_sm70_shflsync_down_p
        .type           $__internal_6_$__cuda_sm70_shflsync_down_p,@function
        .size           $__internal_6_$__cuda_sm70_shflsync_down_p,(.L_x_26612 - $__internal_6_$__cuda_sm70_shflsync_down_p)
$__internal_6_$__cuda_sm70_shflsync_down_p:
[----:B------:R-:W-:Y:S01]  /*1170*/  IMAD.MOV.U32 R9, RZ, RZ, 0x0 ;  /* 0x00000000ff097424 */ /* 0x000fe200078e00ff */
[----:B------:R-:W-:Y:S04]  /*1180*/  WARPSYNC R14 ;  /* 0x0000000e00007348 */ /* 0x000fe80003800000 */
[----:B------:R0:W1:Y:S01]  /*1190*/  SHFL.DOWN PT, R3, R12, R3, R13 ;  /* 0x080000030c037389 */ /* 0x00006200000e000d */
[----:B------:R-:W-:Y:S05]  /*11a0*/  RET.REL.NODEC R8 `(_ZN2at6native33batch_norm_backward_reduce_kernelIN3c108BFloat16ES3_fiEEvNS_27GenericPackedTensorAccessorIT_Lm3ENS_16DefaultPtrTraitsET2_EES8_NS4_IT1_Lm1ES6_S7_EESA_SA_SA_NS4_IT0_Lm1ES6_S7_EESC_) ;  /* 0xffffee5008007950 */ /* 0x000fea0003c3ffff */
.L_x_576:
        /* <DEDUP_REMOVED lines=13> */
.L_x_26612:


//--------------------- .text._ZN2at6native33batch_norm_backward_reduce_kernelIN3c108BFloat16EffiEEvNS_27GenericPackedTensorAccessorIT_Lm3ENS_16DefaultPtrTraitsET2_EES8_NS4_IT1_Lm1ES6_S7_EESA_SA_SA_NS4_IT0_Lm1ES6_S7_EESC_ --------------------------
	.section	.text._ZN2at6native33batch_norm_backward_reduce_kernelIN3c108BFloat16EffiEEvNS_27GenericPackedTensorAccessorIT_Lm3ENS_16DefaultPtrTraitsET2_EES8_NS4_IT1_Lm1ES6_S7_EESA_SA_SA_NS4_IT0_Lm1ES6_S7_EESC_,"ax",@progbits
	.sectioninfo	@"SHI_REGISTERS=25"
	.align	128
        .global         _ZN2at6native33batch_norm_backward_reduce_kernelIN3c108BFloat16EffiEEvNS_27GenericPackedTensorAccessorIT_Lm3ENS_16DefaultPtrTraitsET2_EES8_NS4_IT1_Lm1ES6_S7_EESA_SA_SA_NS4_IT0_Lm1ES6_S7_EESC_
        .type           _ZN2at6native33batch_norm_backward_reduce_kernelIN3c108BFloat16EffiEEvNS_27GenericPackedTensorAccessorIT_Lm3ENS_16DefaultPtrTraitsET2_EES8_NS4_IT1_Lm1ES6_S7_EESA_SA_SA_NS4_IT0_Lm1ES6_S7_EESC_,@function
        .size           _ZN2at6native33batch_norm_backward_reduce_kernelIN3c108BFloat16EffiEEvNS_27GenericPackedTensorAccessorIT_Lm3ENS_16DefaultPtrTraitsET2_EES8_NS4_IT1_Lm1ES6_S7_EESA_SA_SA_NS4_IT0_Lm1ES6_S7_EESC_,(.L_x_26613 - _ZN2at6native33batch_norm_backward_reduce_kernelIN3c108BFloat16EffiEEvNS_27GenericPackedTensorAccessorIT_Lm3ENS_16DefaultPtrTraitsET2_EES8_NS4_IT1_Lm1ES6_S7_EESA_SA_SA_NS4_IT0_Lm1ES6_S7_EESC_)
        .other          _ZN2at6native33batch_norm_backward_reduce_kernelIN3c108BFloat16EffiEEvNS_27GenericPackedTensorAccessorIT_Lm3ENS_16DefaultPtrTraitsET2_EES8_NS4_IT1_Lm1ES6_S7_EESA_SA_SA_NS4_IT0_Lm1ES6_S7_EESC_,@"STO_CUDA_ENTRY STV_DEFAULT"
_ZN2at6native33batch_norm_backward_reduce_kernelIN3c108BFloat16EffiEEvNS_27GenericPackedTensorAccessorIT_Lm3ENS_16DefaultPtrTraitsET2_EES8_NS4_IT1_Lm1ES6_S7_EESA_SA_SA_NS4_IT0_Lm1ES6_S7_EESC_:
.text._ZN2at6native33batch_norm_backward_reduce_kernelIN3c108BFloat16EffiEEvNS_27GenericPackedTensorAccessorIT_Lm3ENS_16DefaultPtrTraitsET2_EES8_NS4_IT1_Lm1ES6_S7_EESA_SA_SA_NS4_IT0_Lm1ES6_S7_EESC_:
        /* <DEDUP_REMOVED lines=22> */
.L_x_582:
        /* <DEDUP_REMOVED lines=12> */
.L_x_581:
        /* <DEDUP_REMOVED lines=24> */
.L_x_580:
[----:B------:R-:W-:Y:S05]  /*03a0*/  BSYNC B1 ;  /* 0x0000000000017941 */ /* 0x000fea0003800000 */
.L_x_579:
[----:B------:R-:W-:-:S04]  /*03b0*/  IADD3 R13, R13, c[0x0][0x4], RZ ;  /* 0x000001000d0d7a10 */ /* 0x000fc80007ffe0ff */
[----:B------:R-:W-:-:S13]  /*03c0*/  ISETP.GE.AND P0, PT, R13, c[0x0][0x188], PT ;  /* 0x000062000d007a0c */ /* 0x000fda0003f06270 */
[----:B------:R-:W-:Y:S05]  /*03d0*/  @!P0 BRA `(.L_x_582) ;  /* 0xfffffd8000008947 */ /* 0x000fea000383ffff */
.L_x_578:
[----:B0-----:R-:W-:Y:S05]  /*03e0*/  BSYNC B0 ;  /* 0x0000000000007941 */ /* 0x001fea0003800000 */
.L_x_577:
        /* <DEDUP_REMOVED lines=57> */
.L_x_586:
        /* <DEDUP_REMOVED lines=32> */
.L_x_587:
[----:B-12---:R-:W-:Y:S02]  /*0980*/  F2FP.BF16.PACK_AB R9, RZ, R9 ;  /* 0x00000009ff09723e */ /* 0x006fe400000010ff */
[----:B------:R-:W-:Y:S02]  /*0990*/  PRMT R4, RZ, 0x5410, R11 ;  /* 0x00005410ff047816 */ /* 0x000fe4000000000b */
[----:B------:R-:W-:-:S03]  /*09a0*/  PRMT R9, RZ, 0x5410, R9 ;  /* 0x00005410ff097816 */ /* 0x000fc60000000009 */
[----:B------:R-:W-:Y:S02]  /*09b0*/  FADD.FTZ R4, R4, R5 ;  /* 0x0000000504047221 */ /* 0x000fe40000010000 */
[----:B------:R-:W-:Y:S02]  /*09c0*/  FADD.FTZ R5, R9, R10 ;  /* 0x0000000a09057221 */ /* 0x000fe40000010000 */
.L_x_583:
        /* <DEDUP_REMOVED lines=13> */
[----:B------:R-:W-:Y:S02]  /*0aa0*/  @P0 IMAD.MOV.U32 R5, RZ, RZ, 0x4 ;  /* 0x00000004ff050424 */ /* 0x000fe400078e00ff */
[C---:B------:R-:W-:Y:S02]  /*0ab0*/  @P1 IMAD R7, R0.reuse, c[0x0][0x1fc], RZ ;  /* 0x00007f0000071a24 */ /* 0x040fe400078e02ff */
[----:B0-----:R-:W-:Y:S02]  /*0ac0*/  @P1 IMAD.MOV.U32 R10, RZ, RZ, 0x4 ;  /* 0x00000004ff0a1424 */ /* 0x001fe400078e00ff */
[----:B------:R-:W-:Y:S02]  /*0ad0*/  @P2 IMAD.MOV.U32 R9, RZ, RZ, 0x4 ;  /* 0x00000004ff092424 */ /* 0x000fe400078e00ff */
[----:B------:R-:W-:-:S02]  /*0ae0*/  @P2 IMAD R8, R0, c[0x0][0x1cc], RZ ;  /* 0x0000730000082a24 */ /* 0x000fc400078e02ff */
[----:B------:R-:W-:-:S04]  /*0af0*/  @P0 IMAD.WIDE R4, R4, R5, c[0x0][0x1e0] ;  /* 0x0000780004040625 */ /* 0x000fc800078e0205 */
[----:B------:R-:W-:-:S04]  /*0b00*/  @P2 IMAD.WIDE R8, R8, R9, c[0x0][0x1c0] ;  /* 0x0000700008082625 */ /* 0x000fc800078e0209 */
[----:B-1----:R-:W-:Y:S02]  /*0b10*/  @P0 FMUL.FTZ R11, R6, R3 ;  /* 0x00000003060b0220 */ /* 0x002fe40000410000 */
[----:B------:R-:W-:-:S03]  /*0b20*/  @P1 IMAD.WIDE R6, R7, R10, c[0x0][0x1f0] ;  /* 0x00007c0007061625 */ /* 0x000fc600078e020a */
[----:B------:R0:W-:Y:S04]  /*0b30*/  @P0 STG.E [R4.64], R11 ;  /* 0x0000000b04000986 */ /* 0x0001e8000c101906 */
[----:B------:R0:W-:Y:S04]  /*0b40*/  @P1 STG.E [R6.64], R2 ;  /* 0x0000000206001986 */ /* 0x0001e8000c101906 */
[----:B------:R0:W-:Y:S01]  /*0b50*/  @P2 STG.E [R8.64], R2 ;  /* 0x0000000208002986 */ /* 0x0001e2000c101906 */
[----:B------:R-:W-:Y:S05]  /*0b60*/  @!P3 EXIT ;  /* 0x000000000000b94d */ /* 0x000fea0003800000 */
[----:B0-----:R-:W-:Y:S02]  /*0b70*/  IMAD.MOV.U32 R5, RZ, RZ, 0x4 ;  /* 0x00000004ff057424 */ /* 0x001fe400078e00ff */
[----:B------:R-:W-:-:S04]  /*0b80*/  IMAD R4, R0, c[0x0][0x1dc], RZ ;  /* 0x0000770000047a24 */ /* 0x000fc800078e02ff */
[----:B------:R-:W-:-:S05]  /*0b90*/  IMAD.WIDE R4, R4, R5, c[0x0][0x1d0] ;  /* 0x0000740004047625 */ /* 0x000fca00078e0205 */
[----:B------:R-:W-:Y:S01]  /*0ba0*/  STG.E [R4.64], R3 ;  /* 0x0000000304007986 */ /* 0x000fe2000c101906 */
[----:B------:R-:W-:Y:S05]  /*0bb0*/  EXIT ;  /* 0x000000000000794d */ /* 0x000fea0003800000 */
.L_x_584:
[----:B------:R-:W-:Y:S01]  /*0bc0*/  HFMA2.MMA R3, -RZ, RZ, 0, 9.5367431640625e-07 ;  /* 0x00000010ff037435 */ /* 0x000fe200000001ff */
[----:B01----:R-:W-:Y:S01]  /*0bd0*/  IMAD.MOV.U32 R12, RZ, RZ, R4 ;  /* 0x000000ffff0c7224 */ /* 0x003fe200078e0004 */
[----:B------:R-:W-:Y:S01]  /*0be0*/  MOV R8, 0xc20 ;  /* 0x00000c2000087802 */ /* 0x000fe20000000f00 */
[----:B------:R-:W-:Y:S02]  /*0bf0*/  IMAD.MOV.U32 R13, RZ, RZ, 0x1f ;  /* 0x0000001fff0d7424 */ /* 0x000fe400078e00ff */
[----:B------:R-:W-:Y:S02]  /*0c00*/  IMAD.MOV.U32 R14, RZ, RZ, -0x1 ;  /* 0xffffffffff0e7424 */ /* 0x000fe400078e00ff */
[----:B------:R-:W-:Y:S05]  /*0c10*/  CALL.REL.NOINC `($__internal_7_$__cuda_sm70_shflsync_down_p) ;  /* 0x0000051000007944 */ /* 0x000fea0003c00000 */
[----:B01----:R-:W-:Y:S05]  /*0c20*/  BRA `(.L_x_586) ;  /* 0xfffffb5000007947 */ /* 0x003fea000383ffff */
.L_x_585:
[----:B------:R-:W-:Y:S01]  /*0c30*/  IMAD.MOV.U32 R12, RZ, RZ, R5 ;  /* 0x000000ffff0c7224 */ /* 0x000fe200078e0005 */
[----:B------:R-:W-:Y:S01]  /*0c40*/  MOV R8, 0xc90 ;  /* 0x00000c9000087802 */ /* 0x000fe20000000f00 */
[----:B------:R-:W-:Y:S02]  /*0c50*/  IMAD.MOV.U32 R3, RZ, RZ, 0x10 ;  /* 0x00000010ff037424 */ /* 0x000fe400078e00ff */
[----:B------:R-:W-:-:S02]  /*0c60*/  IMAD.MOV.U32 R13, RZ, RZ, 0x1f ;  /* 0x0000001fff0d7424 */ /* 0x000fc400078e00ff */
[----:B------:R-:W-:Y:S02]  /*0c70*/  IMAD.MOV.U32 R14, RZ, RZ, -0x1 ;  /* 0xffffffffff0e7424 */ /* 0x000fe400078e00ff */
[----:B-1----:R-:W-:Y:S05]  /*0c80*/  CALL.REL.NOINC `($__internal_7_$__cuda_sm70_shflsync_down_p) ;  /* 0x000004a000007944 */ /* 0x002fea0003c00000 */
[----:B-1----:R-:W-:Y:S01]  /*0c90*/  F2FP.BF16.PACK_AB R8, RZ, R3 ;  /* 0x00000003ff08723e */ /* 0x002fe200000010ff */
[----:B0-----:R-:W-:Y:S01]  /*0ca0*/  IMAD.MOV.U32 R13, RZ, RZ, 0x1f ;  /* 0x0000001fff0d7424 */ /* 0x001fe200078e00ff */
[----:B------:R-:W-:Y:S01]  /*0cb0*/  PRMT R9, RZ, 0x5410, R10 ;  /* 0x00005410ff097816 */ /* 0x000fe2000000000a */
[----:B------:R-:W-:Y:S01]  /*0cc0*/  IMAD.MOV.U32 R14, RZ, RZ, -0x1 ;  /* 0xffffffffff0e7424 */ /* 0x000fe200078e00ff */
[----:B------:R-:W-:Y:S02]  /*0cd0*/  PRMT R8, RZ, 0x5410, R8 ;  /* 0x00005410ff087816 */ /* 0x000fe40000000008 */
[----:B------:R-:W-:Y:S01]  /*0ce0*/  MOV R3, 0x8 ;  /* 0x0000000800037802 */ /* 0x000fe20000000f00 */
[----:B------:R-:W-:Y:S02]  /*0cf0*/  FADD.FTZ R11, R4, R9 ;  /* 0x00000009040b7221 */ /* 0x000fe40000010000 */
[----:B------:R-:W-:Y:S01]  /*0d00*/  FADD.FTZ R5, R5, R8 ;  /* 0x0000000805057221 */ /* 0x000fe20000010000 */
[----:B------:R-:W-:Y:S01]  /*0d10*/  MOV R8, 0xd40 ;  /* 0x00000d4000087802 */ /* 0x000fe20000000f00 */
[----:B------:R-:W-:-:S02]  /*0d20*/  IMAD.MOV.U32 R12, RZ, RZ, R11 ;  /* 0x000000ffff0c7224 */ /* 0x000fc400078e000b */
[----:B------:R-:W-:Y:S05]  /*0d30*/  CALL.REL.NOINC `($__internal_7_$__cuda_sm70_shflsync_down_p) ;  /* 0x000003f000007944 */ /* 0x000fea0003c00000 */
[----:B-1----:R-:W-:Y:S01]  /*0d40*/  F2FP.BF16.PACK_AB R4, RZ, R3 ;  /* 0x00000003ff04723e */ /* 0x002fe200000010ff */
[----:B0-----:R-:W-:Y:S01]  /*0d50*/  IMAD.MOV.U32 R12, RZ, RZ, R5 ;  /* 0x000000ffff0c7224 */ /* 0x001fe200078e0005 */
[----:B------:R-:W-:Y:S01]  /*0d60*/  MOV R14, 0xffffffff ;  /* 0xffffffff000e7802 */ /* 0x000fe20000000f00 */
[----:B------:R-:W-:Y:S01]  /*0d70*/  IMAD.MOV.U32 R3, RZ, RZ, 0x8 ;  /* 0x00000008ff037424 */ /* 0x000fe200078e00ff */
[----:B------:R-:W-:Y:S01]  /*0d80*/  MOV R8, 0xdb0 ;  /* 0x00000db000087802 */ /* 0x000fe20000000f00 */
[----:B------:R-:W-:-:S02]  /*0d90*/  IMAD.MOV.U32 R13, RZ, RZ, 0x1f ;  /* 0x0000001fff0d7424 */ /* 0x000fc400078e00ff */
[----:B------:R-:W-:Y:S05]  /*0da0*/  CALL.REL.NOINC `($__internal_7_$__cuda_sm70_shflsync_down_p) ;  /* 0x0000038000007944 */ /* 0x000fea0003c00000 */
        /* <DEDUP_REMOVED lines=10> */
[----:B------:R-:W-:Y:S05]  /*0e50*/  CALL.REL.NOINC `($__internal_7_$__cuda_sm70_shflsync_down_p) ;  /* 0x000002d000007944 */ /* 0x000fea0003c00000 */
[----:B0-----:R-:W-:Y:S01]  /*0e60*/  HFMA2.MMA R13, -RZ, RZ, 0, 1.847743988037109375e-06 ;  /* 0x0000001fff0d7435 */ /* 0x001fe200000001ff */
[----:B-1----:R-:W-:Y:S01]  /*0e70*/  F2FP.BF16.PACK_AB R4, RZ, R3 ;  /* 0x00000003ff04723e */ /* 0x002fe200000010ff */
[----:B------:R-:W-:Y:S01]  /*0e80*/  IMAD.MOV.U32 R12, RZ, RZ, R5 ;  /* 0x000000ffff0c7224 */ /* 0x000fe200078e0005 */
[----:B------:R-:W-:Y:S01]  /*0e90*/  MOV R8, 0xed0 ;  /* 0x00000ed000087802 */ /* 0x000fe20000000f00 */
[----:B------:R-:W-:Y:S02]  /*0ea0*/  IMAD.MOV.U32 R3, RZ, RZ, 0x4 ;  /* 0x00000004ff037424 */ /* 0x000fe400078e00ff */
[----:B------:R-:W-:-:S02]  /*0eb0*/  IMAD.MOV.U32 R14, RZ, RZ, -0x1 ;  /* 0xffffffffff0e7424 */ /* 0x000fc400078e00ff */
        /* <DEDUP_REMOVED lines=12> */
[----:B-1----:R-:W-:Y:S01]  /*0f80*/  F2FP.BF16.PACK_AB R5, RZ, R3 ;  /* 0x00000003ff05723e */ /* 0x002fe200000010ff */
[----:B0-----:R-:W-:Y:S01]  /*0f90*/  IMAD.MOV.U32 R12, RZ, RZ, R10 ;  /* 0x000000ffff0c7224 */ /* 0x001fe200078e000a */
[----:B------:R-:W-:Y:S01]  /*0fa0*/  MOV R3, 0x2 ;  /* 0x0000000200037802 */ /* 0x000fe20000000f00 */
[----:B------:R-:W-:Y:S01]  /*0fb0*/  IMAD.MOV.U32 R13, RZ, RZ, 0x1f ;  /* 0x0000001fff0d7424 */ /* 0x000fe200078e00ff */
[----:B------:R-:W-:Y:S01]  /*0fc0*/  MOV R8, 0xff0 ;  /* 0x00000ff000087802 */ /* 0x000fe20000000f00 */
[----:B------:R-:W-:Y:S02]  /*0fd0*/  IMAD.MOV.U32 R14, RZ, RZ, -0x1 ;  /* 0xffffffffff0e7424 */ /* 0x000fe400078e00ff */
[----:B------:R-:W-:Y:S05]  /*0fe0*/  CALL.REL.NOINC `($__internal_7_$__cuda_sm70_shflsync_down_p) ;  /* 0x0000014000007944 */ /* 0x000fea0003c00000 */
[----:B-1----:R-:W-:Y:S01]  /*0ff0*/  F2FP.BF16.PACK_AB R8, RZ, R3 ;  /* 0x00000003ff08723e */ /* 0x002fe200000010ff */
[----:B------:R-:W-:Y:S01]  /*1000*/  IMAD.MOV.U32 R3, RZ, RZ, 0x1 ;  /* 0x00000001ff037424 */ /* 0x000fe200078e00ff */
[----:B------:R-:W-:Y:S01]  /*1010*/  PRMT R5, RZ, 0x5410, R5 ;  /* 0x00005410ff057816 */ /* 0x000fe20000000005 */
[----:B0-----:R-:W-:Y:S01]  /*1020*/  IMAD.MOV.U32 R13, RZ, RZ, 0x1f ;  /* 0x0000001fff0d7424 */ /* 0x001fe200078e00ff */
[----:B------:R-:W-:Y:S01]  /*1030*/  PRMT R9, RZ, 0x5410, R8 ;  /* 0x00005410ff097816 */ /* 0x000fe20000000008 */
[----:B------:R-:W-:Y:S01]  /*1040*/  IMAD.MOV.U32 R14, RZ, RZ, -0x1 ;  /* 0xffffffffff0e7424 */ /* 0x000fe200078e00ff */
[----:B------:R-:W-:Y:S01]  /*1050*/  MOV R8, 0x10a0 ;  /* 0x000010a000087802 */ /* 0x000fe20000000f00 */
[----:B------:R-:W-:-:S02]  /*1060*/  FADD.FTZ R5, R4, R5 ;  /* 0x0000000504057221 */ /* 0x000fc40000010000 */
[----:B------:R-:W-:Y:S02]  /*1070*/  FADD.FTZ R10, R9, R10 ;  /* 0x0000000a090a7221 */ /* 0x000fe40000010000 */
[----:B------:R-:W-:Y:S02]  /*1080*/  IMAD.MOV.U32 R12, RZ, RZ, R5 ;  /* 0x000000ffff0c7224 */ /* 0x000fe400078e0005 */
[----:B------:R-:W-:Y:S05]  /*1090*/  CALL.REL.NOINC `($__internal_7_$__cuda_sm70_shflsync_down_p) ;  /* 0x0000009000007944 */ /* 0x000fea0003c00000 */
[----:B-1----:R-:W-:Y:S01]  /*10a0*/  F2FP.BF16.PACK_AB R11, RZ, R3 ;  /* 0x00000003ff0b723e */ /* 0x002fe200000010ff */
[----:B------:R-:W-:Y:S01]  /*10b0*/  IMAD.MOV.U32 R3, RZ, RZ, 0x1 ;  /* 0x00000001ff037424 */ /* 0x000fe200078e00ff */
[----:B0-----:R-:W-:Y:S01]  /*10c0*/  MOV R12, R10 ;  /* 0x0000000a000c7202 */ /* 0x001fe20000000f00 */
[----:B------:R-:W-:Y:S01]  /*10d0*/  IMAD.MOV.U32 R13, RZ, RZ, 0x1f ;  /* 0x0000001fff0d7424 */ /* 0x000fe200078e00ff */
[----:B------:R-:W-:Y:S01]  /*10e0*/  MOV R8, 0x1110 ;  /* 0x0000111000087802 */ /* 0x000fe20000000f00 */
[----:B------:R-:W-:Y:S02]  /*10f0*/  IMAD.MOV.U32 R14, RZ, RZ, -0x1 ;  /* 0xffffffffff0e7424 */ /* 0x000fe400078e00ff */
[----:B------:R-:W-:Y:S05]  /*1100*/  CALL.REL.NOINC `($__internal_7_$__cuda_sm70_shflsync_down_p) ;  /* 0x0000002000007944 */ /* 0x000fea0003c00000 */
[----:B-1----:R-:W-:Y:S01]  /*1110*/  IMAD.MOV.U32 R9, RZ, RZ, R3 ;  /* 0x000000ffff097224 */ /* 0x002fe200078e0003 */
[----:B0-----:R-:W-:Y:S05]  /*1120*/  BRA `(.L_x_587) ;  /* 0xfffff85000007947 */ /* 0x001fea000383ffff */
        .weak           $__internal_7_$__cuda_sm70_shflsync_down_p
        .type           $__internal_7_$__cuda_sm70_shflsync_down_p,@function
        .size           $__internal_7_$__cuda_sm70_shflsync_down_p,(.L_x_26613 - $__internal_7_$__cuda_sm70_shflsync_down_p)
$__internal_7_$__cuda_sm70_shflsync_down_p:
[----:B------:R-:W-:Y:S01]  /*1130*/  IMAD.MOV.U32 R9, RZ, RZ, 0x0 ;  /* 0x00000000ff097424 */ /* 0x000fe200078e00ff */
[----:B------:R-:W-:Y:S04]  /*1140*/  WARPSYNC R14 ;  /* 0x0000000e00007348 */ /* 0x000fe80003800000 */
[----:B------:R0:W1:Y:S01]  /*1150*/  SHFL.DOWN PT, R3, R12, R3, R13 ;  /* 0x080000030c037389 */ /* 0x00006200000e000d */
[----:B------:R-:W-:Y:S05]  /*1160*/  RET.REL.NODEC R8 `(_ZN2at6native33batch_norm_backward_reduce_kernelIN3c108BFloat16EffiEEvNS_27GenericPackedTensorAccessorIT_Lm3ENS_16DefaultPtrTraitsET2_EES8_NS4_IT1_Lm1ES6_S7_EESA_SA_SA_NS4_IT0_Lm1ES6_S7_EESC_) ;  /* 0xffffee9008007950 */ /* 0x000fea0003c3ffff */
.L_x_588:
        /* <DEDUP_REMOVED lines=9> */
.L_x_26613:


//--------------------- .text._ZN2at6native33batch_norm_backward_reduce_kernelIN3c104HalfES3_flEEvNS_27GenericPackedTensorAccessorIT_Lm3ENS_16DefaultPtrTraitsET2_EES8_NS4_IT1_Lm1ES6_S7_EESA_SA_SA_NS4_IT0_Lm1ES6_S7_EESC_ --------------------------
	.section	.text._ZN2at6native33batch_norm_backward_reduce_kernelIN3c104HalfES3_flEEvNS_27GenericPackedTensorAccessorIT_Lm3ENS_16DefaultPtrTraitsET2_EES8_NS4_IT1_Lm1ES6_S7_EESA_SA_SA_NS4_IT0_Lm1ES6_S7_EESC_,"ax",@progbits
	.sectioninfo	@"SHI_REGISTERS=32"
	.align	128
        .global         _ZN2at6native33batch_norm_backward_reduce_kernelIN3c104HalfES3_flEEvNS_27GenericPackedTensorAccessorIT_Lm3ENS_16DefaultPtrTraitsET2_EES8_NS4_IT1_Lm1ES6_S7_EESA_SA_SA_NS4_IT0_Lm1ES6_S7_EESC_
        .type           _ZN2at6native33batch_norm_backward_reduce_kernelIN3c104HalfES3_flEEvNS_27GenericPackedTensorAccessorIT_Lm3ENS_16DefaultPtrTraitsET2_EES8_NS4_IT1_Lm1ES6_S7_EESA_SA_SA_NS4_IT0_Lm1ES6_S7_EESC_,@function
        .size           _ZN2at6native33batch_norm_backward_reduce_kernelIN3c104HalfES3_flEEvNS_27GenericPackedTensorAccessorIT_Lm3ENS_16DefaultPtrTraitsET2_EES8_NS4_IT1_Lm1ES6_S7_EESA_SA_SA_NS4_IT0_Lm1ES6_S7_EESC_,(.L_x_26614 - _ZN2at6native33batch_norm_backward_reduce_kernelIN3c104HalfES3_flEEvNS_27GenericPackedTensorAccessorIT_Lm3ENS_16DefaultPtrTraitsET2_EES8_NS4_IT1_Lm1ES6_S7_EESA_SA_SA_NS4_IT0_Lm1ES6_S7_EESC_)
        .other          _ZN2at6native33batch_norm_backward_reduce_kernelIN3c104HalfES3_flEEvNS_27GenericPackedTensorAccessorIT_Lm3ENS_16DefaultPtrTraitsET2_EES8_NS4_IT1_Lm1ES6_S7_EESA_SA_SA_NS4_IT0_Lm1ES6_S7_EESC_,@"STO_CUDA_ENTRY STV_DEFAULT"
_ZN2at6native33batch_norm_backward_reduce_kernelIN3c104HalfES3_flEEvNS_27GenericPackedTensorAccessorIT_Lm3ENS_16DefaultPtrTraitsET2_EES8_NS4_IT1_Lm1ES6_S7_EESA_SA_SA_NS4_IT0_Lm1ES6_S7_EESC_:
.text._ZN2at6native33batch_norm_backward_reduce_kernelIN3c104HalfES3_flEEvNS_27GenericPackedTensorAccessorIT_Lm3ENS_16DefaultPtrTraitsET2_EES8_NS4_IT1_Lm1ES6_S7_EESA_SA_SA_NS4_IT0_Lm1ES6_S7_EESC_:
        /* <DEDUP_REMOVED lines=13> */
[----:B------:R-:W-:Y:S01]  /*00d0*/  @P0 IMAD.MOV.U32 R26, RZ, RZ, RZ ;  /* 0x000000ffff1a0224 */ /* 0x000fe200078e00ff */
[----:B------:R-:W-:Y:S01]  /*00e0*/  @P0 MOV R3, RZ ;  /* 0x000000ff00030202 */ /* 0x000fe20000000f00 */
        /* <DEDUP_REMOVED lines=14> */
[C---:B------:R-:W-:Y:S01]  /*01d0*/  IMAD R25, R0.reuse, c[0x0][0x18c], R3 ;  /* 0x0000630000197a24 */ /* 0x040fe200078e0203 */
[----:B------:R-:W-:Y:S01]  /*01e0*/  HFMA2.MMA R3, -RZ, RZ, 0, 0 ;  /* 0x00000000ff037435 */ /* 0x000fe200000001ff */
[----:B------:R-:W-:Y:S02]  /*01f0*/  IMAD R15, R0, c[0x0][0x1c4], R15 ;  /* 0x00007100000f7a24 */ /* 0x000fe400078e020f */
[----:B------:R-:W-:Y:S01]  /*0200*/  IMAD.MOV.U32 R5, RZ, RZ, R7 ;  /* 0x000000ffff057224 */ /* 0x000fe200078e0007 */
[----:B------:R-:W-:Y:S01]  /*0210*/  IADD3 R25, R13, R25, RZ ;  /* 0x000000190d197210 */ /* 0x000fe20007ffe0ff */
[----:B------:R-:W-:Y:S02]  /*0220*/  IMAD.MOV.U32 R26, RZ, RZ, RZ ;  /* 0x000000ffff1a7224 */ /* 0x000fe400078e00ff */
[----:B------:R-:W-:Y:S02]  /*0230*/  IMAD.IADD R9, R11, 0x1, R15 ;  /* 0x000000010b097824 */ /* 0x000fe400078e020f */
.L_x_594:
        /* <DEDUP_REMOVED lines=12> */
[----:B------:R-:W-:Y:S01]  /*0300*/  IMAD.WIDE.U32 R16, R5, c[0x0][0x180], R24 ;  /* 0x0000600005107a25 */ /* 0x000fe200078e0018 */
[----:B------:R-:W-:-:S03]  /*0310*/  MOV R24, R6 ;  /* 0x0000000600187202 */ /* 0x000fc60000000f00 */
[----:B------:R-:W-:Y:S02]  /*0320*/  IMAD.MOV.U32 R29, RZ, RZ, R6 ;  /* 0x000000ffff1d7224 */ /* 0x000fe400078e0006 */
[----:B------:R-:W-:Y:S02]  /*0330*/  IMAD.MOV.U32 R28, RZ, RZ, R8 ;  /* 0x000000ffff1c7224 */ /* 0x000fe400078e0008 */
[----:B------:R-:W-:Y:S02]  /*0340*/  IMAD.IADD R5, R15, 0x1, R19 ;  /* 0x000000010f057824 */ /* 0x000fe400078e0213 */
[----:B------:R-:W-:Y:S02]  /*0350*/  IMAD.IADD R27, R17, 0x1, R27 ;  /* 0x00000001111b7824 */ /* 0x000fe400078e021b */
.L_x_593:
[----:B------:R-:W-:Y:S02]  /*0360*/  IMAD R18, R28, c[0x0][0x1c8], RZ ;  /* 0x000072001c127a24 */ /* 0x000fe400078e02ff */
[----:B------:R-:W-:Y:S02]  /*0370*/  IMAD.MOV.U32 R19, RZ, RZ, R5 ;  /* 0x000000ffff137224 */ /* 0x000fe400078e0005 */
        /* <DEDUP_REMOVED lines=20> */
[----:B------:R-:W-:Y:S01]  /*04c0*/  ISETP.GE.AND.EX P0, PT, R28, c[0x0][0x1b4], PT, P0 ;  /* 0x00006d001c007a0c */ /* 0x000fe20003f06300 */
[----:B--2---:R-:W-:Y:S02]  /*04d0*/  HADD2.F32 R18, -RZ, R20.H0_H0 ;  /* 0x20000014ff127230 */ /* 0x004fe40000004100 */
[----:B---3--:R-:W-:-:S05]  /*04e0*/  HADD2.F32 R19, -RZ, R22.H0_H0 ;  /* 0x20000016ff137230 */ /* 0x008fca0000004100 */
[----:B-----5:R-:W-:-:S04]  /*04f0*/  FADD.FTZ R19, -R4, R19 ;  /* 0x0000001304137221 */ /* 0x020fc80000010100 */
[----:B------:R-:W-:-:S05]  /*0500*/  FMUL.FTZ R19, R18, R19 ;  /* 0x0000001312137220 */ /* 0x000fca0000410000 */
[----:B------:R-:W-:-:S05]  /*0510*/  F2FP.PACK_AB R18, R19, R18 ;  /* 0x000000121312723e */ /* 0x000fca00000000ff */
[--C-:B------:R-:W-:Y:S02]  /*0520*/  HADD2.F32 R19, -RZ, R18.reuse.H0_H0 ;  /* 0x20000012ff137230 */ /* 0x100fe40000004100 */
[----:B------:R-:W-:-:S03]  /*0530*/  HADD2.F32 R18, -RZ, R18.H1_H1 ;  /* 0x30000012ff127230 */ /* 0x000fc60000004100 */
[----:B------:R-:W-:Y:S02]  /*0540*/  FADD.FTZ R26, R19, R26 ;  /* 0x0000001a131a7221 */ /* 0x000fe40000010000 */
[----:B------:R-:W-:Y:S01]  /*0550*/  FADD.FTZ R3, R18, R3 ;  /* 0x0000000312037221 */ /* 0x000fe20000010000 */
[----:B------:R-:W-:Y:S05]  /*0560*/  @!P0 BRA `(.L_x_593) ;  /* 0xfffffdf000008947 */ /* 0x000fea000383ffff */
.L_x_592:
[----:B------:R-:W-:Y:S05]  /*0570*/  BSYNC B1 ;  /* 0x0000000000017941 */ /* 0x000fea0003800000 */
.L_x_591:
[----:B------:R-:W-:-:S04]  /*0580*/  IADD3 R5, R7, c[0x0][0x4], RZ ;  /* 0x0000010007057a10 */ /* 0x000fc80007ffe0ff */
[----:B------:R-:W-:Y:S01]  /*0590*/  ISETP.GE.U32.AND P0, PT, R5, c[0x0][0x1a0], PT ;  /* 0x0000680005007a0c */ /* 0x000fe20003f06070 */
[--C-:B------:R-:W-:Y:S01]  /*05a0*/  IMAD.MOV.U32 R7, RZ, RZ, R5.reuse ;  /* 0x000000ffff077224 */ /* 0x100fe200078e0005 */
[----:B------:R-:W-:-:S04]  /*05b0*/  SHF.R.S32.HI R14, RZ, 0x1f, R5 ;  /* 0x0000001fff0e7819 */ /* 0x000fc80000011405 */
[----:B------:R-:W-:-:S13]  /*05c0*/  ISETP.GE.AND.EX P0, PT, R14, c[0x0][0x1a4], PT, P0 ;  /* 0x000069000e007a0c */ /* 0x000fda0003f06300 */
[----:B------:R-:W-:Y:S05]  /*05d0*/  @!P0 BRA `(.L_x_594) ;  /* 0xfffffc6000008947 */ /* 0x000fea000383ffff */
.L_x_590:
[----:B0-----:R-:W-:Y:S05]  /*05e0*/  BSYNC B0 ;  /* 0x0000000000007941 */ /* 0x001fea0003800000 */
.L_x_589:
[----:B-----5:R-:W-:Y:S01]  /*05f0*/  SHFL.DOWN PT, R4, R26, 0x10, 0x1f ;  /* 0x0a001f001a047f89 */ /* 0x020fe200000e0000 */
[----:B------:R-:W-:Y:S02]  /*0600*/  ULDC.64 UR4, c[0x0][0x0] ;  /* 0x0000000000047ab9 */ /* 0x000fe40000000a00 */
[----:B------:R-:W-:Y:S01]  /*0610*/  UIMAD UR4, UR4, UR5, URZ ;  /* 0x00000005040472a4 */ /* 0x000fe2000f8e023f */
[----:B------:R-:W0:Y:S03]  /*0620*/  SHFL.DOWN PT, R5, R3, 0x10, 0x1f ;  /* 0x0a001f0003057f89 */ /* 0x000e2600000e0000 */
[----:B------:R-:W-:Y:S01]  /*0630*/  USHF.R.U32.HI UR4, URZ, 0x5, UR4 ;  /* 0x000000053f047899 */ /* 0x000fe20008011604 */
[----:B------:R-:W1:Y:S01]  /*0640*/  S2R R12, SR_TID.Y ;  /* 0x00000000000c7919 */ /* 0x000e620000002200 */
[----:B0-----:R-:W-:-:S05]  /*0650*/  F2FP.PACK_AB R4, R5, R4 ;  /* 0x000000040504723e */ /* 0x001fca00000000ff */
[--C-:B------:R-:W-:Y:S02]  /*0660*/  HADD2.F32 R5, -RZ, R4.reuse.H0_H0 ;  /* 0x20000004ff057230 */ /* 0x100fe40000004100 */
[----:B------:R-:W-:-:S03]  /*0670*/  HADD2.F32 R4, -RZ, R4.H1_H1 ;  /* 0x30000004ff047230 */ /* 0x000fc60000004100 */
[----:B------:R-:W-:Y:S02]  /*0680*/  FADD.FTZ R5, R5, R26 ;  /* 0x0000001a05057221 */ /* 0x000fe40000010000 */
[----:B------:R-:W-:-:S03]  /*0690*/  FADD.FTZ R4, R4, R3 ;  /* 0x0000000304047221 */ /* 0x000fc60000010000 */
[----:B------:R-:W-:Y:S04]  /*06a0*/  SHFL.DOWN PT, R6, R5, 0x8, 0x1f ;  /* 0x09001f0005067f89 */ /* 0x000fe800000e0000 */
[----:B------:R-:W0:Y:S02]  /*06b0*/  SHFL.DOWN PT, R7, R4, 0x8, 0x1f ;  /* 0x09001f0004077f89 */ /* 0x000e2400000e0000 */
        /* <DEDUP_REMOVED lines=9> */
[----:B------:R-:W-:Y:S02]  /*0750*/  HADD2.F32 R6, -RZ, R3.H1_H1 ;  /* 0x30000003ff067230 */ /* 0x000fe40000004100 */
[----:B------:R-:W1:Y:S01]  /*0760*/  S2R R3, SR_TID.X ;  /* 0x0000000000037919 */ /* 0x000e620000002100 */
        /* <DEDUP_REMOVED lines=20> */
[----:B0-----:R-:W-:-:S05]  /*08b0*/  F2FP.PACK_AB R5, R8, R5 ;  /* 0x000000050805723e */ /* 0x001fca00000000ff */
[--C-:B------:R-:W-:Y:S02]  /*08c0*/  HADD2.F32 R13, -RZ, R5.reuse.H0_H0 ;  /* 0x20000005ff0d7230 */ /* 0x100fe40000004100 */
[----:B------:R-:W-:-:S04]  /*08d0*/  HADD2.F32 R4, -RZ, R5.H1_H1 ;  /* 0x30000005ff047230 */ /* 0x000fc80000004100 */
        /* <DEDUP_REMOVED lines=11> */
.L_x_600:
[----:B0-2---:R-:W-:Y:S01]  /*0990*/  F2FP.PACK_AB R9, RZ, R6 ;  /* 0x00000006ff09723e */ /* 0x005fe200000000ff */
[----:B------:R-:W-:Y:S05]  /*09a0*/  BRA.DIV ~URZ, `(.L_x_597) ;  /* 0x000005b27f007947 */ /* 0x000fea000b800000 */
[----:B------:R-:W0:Y:S01]  /*09b0*/  SHFL.DOWN PT, R6, R5, 0x10, 0x1f ;  /* 0x0a001f0005067f89 */ /* 0x000e2200000e0000 */
[----:B------:R-:W-:-:S05]  /*09c0*/  HADD2.F32 R9, -RZ, R9.H0_H0 ;  /* 0x20000009ff097230 */ /* 0x000fca0000004100 */
[----:B------:R-:W-:-:S05]  /*09d0*/  FADD.FTZ R10, R4, R9 ;  /* 0x00000009040a7221 */ /* 0x000fca0000010000 */
[----:B-1----:R-:W-:Y:S01]  /*09e0*/  SHFL.DOWN PT, R4, R10, 0x8, 0x1f ;  /* 0x09001f000a047f89 */ /* 0x002fe200000e0000 */
[----:B0-----:R-:W-:-:S05]  /*09f0*/  F2FP.PACK_AB R6, RZ, R6 ;  /* 0x00000006ff06723e */ /* 0x001fca00000000ff */
[----:B------:R-:W-:-:S05]  /*0a00*/  HADD2.F32 R6, -RZ, R6.H0_H0 ;  /* 0x20000006ff067230 */ /* 0x000fca0000004100 */
[----:B------:R-:W-:-:S05]  /*0a10*/  FADD.FTZ R6, R5, R6 ;  /* 0x0000000605067221 */ /* 0x000fca0000010000 */
        /* <DEDUP_REMOVED lines=20> */
[----:B------:R-:W0:Y:S04]  /*0b60*/  SHFL.DOWN PT, R6, R11, 0x1, 0x1f ;  /* 0x08201f000b067f89 */ /* 0x000e2800000e0000 */
[----:B------:R1:W2:Y:S01]  /*0b70*/  SHFL.DOWN PT, R7, R5, 0x1, 0x1f ;  /* 0x08201f0005077f89 */ /* 0x0002a200000e0000 */
[----:B0-----:R-:W-:-:S04]  /*0b80*/  F2FP.PACK_AB R9, RZ, R6 ;  /* 0x00000006ff09723e */ /* 0x001fc800000000ff */
.L_x_601:
[----:B-12---:R-:W-:Y:S01]  /*0b90*/  F2FP.PACK_AB R7, RZ, R7 ;  /* 0x00000007ff07723e */ /* 0x006fe200000000ff */
[----:B------:R-:W-:-:S04]  /*0ba0*/  HADD2.F32 R4, -RZ, R9.H0_H0 ;  /* 0x20000009ff047230 */ /* 0x000fc80000004100 */
[----:B------:R-:W-:Y:S01]  /*0bb0*/  HADD2.F32 R6, -RZ, R7.H0_H0 ;  /* 0x20000007ff067230 */ /* 0x000fe20000004100 */
[----:B------:R-:W-:-:S04]  /*0bc0*/  FADD.FTZ R4, R4, R11 ;  /* 0x0000000b04047221 */ /* 0x000fc80000010000 */
[----:B------:R-:W-:Y:S02]  /*0bd0*/  FADD.FTZ R5, R6, R5 ;  /* 0x0000000506057221 */ /* 0x000fe40000010000 */
.L_x_595:
[----:B------:R-:W2:Y:S01]  /*0be0*/  S2R R6, SR_TID.Y ;  /* 0x0000000000067919 */ /* 0x000ea20000002200 */
[----:B------:R-:W-:Y:S01]  /*0bf0*/  WARPSYNC 0xffffffff ;  /* 0xffffffff00007948 */ /* 0x000fe20003800000 */
[C---:B------:R-:W-:Y:S02]  /*0c00*/  ISETP.NE.AND P1, PT, R3.reuse, RZ, PT ;  /* 0x000000ff0300720c */ /* 0x040fe40003f25270 */
[----:B--2---:R-:W-:-:S13]  /*0c10*/  LOP3.LUT P0, RZ, R3, R6, RZ, 0xfc, !PT ;  /* 0x0000000603ff7212 */ /* 0x004fda000780fcff */
[----:B-1----:R1:W-:Y:S04]  /*0c20*/  @!P0 STS.64 [RZ], R4 ;  /* 0x00000004ff008388 */ /* 0x0023e80000000a00 */
[----:B------:R-:W-:Y:S06]  /*0c30*/  BAR.SYNC.DEFER_BLOCKING 0x0 ;  /* 0x0000000000007b1d */ /* 0x000fec0000010000 */
[----:B------:R-:W-:Y:S05]  /*0c40*/  @P1 EXIT ;  /* 0x000000000000194d */ /* 0x000fea0003800000 */
[----:B-1----:R-:W-:Y:S01]  /*0c50*/  HFMA2.MMA R3, -RZ, RZ, 0, 5.9604644775390625e-08 ;  /* 0x00000001ff037435 */ /* 0x002fe200000001ff */
[----:B------:R-:W1:Y:S01]  /*0c60*/  LDS.64 R4, [RZ] ;  /* 0x00000000ff047984 */ /* 0x000e620000000a00 */
[----:B------:R-:W-:-:S02]  /*0c70*/  IMAD.MOV.U32 R6, RZ, RZ, c[0x0][0x20c] ;  /* 0x00008300ff067624 */ /* 0x000fc400078e00ff */
[----:B0-----:R-:W-:-:S06]  /*0c80*/  IMAD.MOV.U32 R7, RZ, RZ, c[0x0][0x224] ;  /* 0x00008900ff077624 */ /* 0x001fcc00078e00ff */
        /* <DEDUP_REMOVED lines=19> */
[----:B------:R-:W-:Y:S02]  /*0dc0*/  F2FP.PACK_AB R9, RZ, R3 ;  /* 0x00000003ff09723e */ /* 0x000fe400000000ff */
[----:B------:R-:W-:-:S05]  /*0dd0*/  LEA.HI.X R3, R8, c[0x0][0x234], R11, 0x1, P2 ;  /* 0x00008d0008037a11 */ /* 0x000fca00010f0c0b */
[----:B------:R0:W-:Y:S02]  /*0de0*/  STG.E.U16 [R2.64], R9 ;  /* 0x0000000902007986 */ /* 0x0001e4000c101506 */
.L_x_598:
[----:B------:R-:W-:Y:S05]  /*0df0*/  @!P3 BRA `(.L_x_599) ;  /* 0x000000600000b947 */ /* 0x000fea0003800000 */
[----:B0-----:R-:W-:-:S04]  /*0e00*/  IMAD.WIDE.U32 R2, R0, c[0x0][0x258], RZ ;  /* 0x0000960000027a25 */ /* 0x001fc800078e00ff */
[----:B------:R-:W-:Y:S01]  /*0e10*/  IMAD R9, R0, c[0x0][0x25c], R3 ;  /* 0x0000970000097a24 */ /* 0x000fe200078e0203 */
[C---:B------:R-:W-:Y:S02]  /*0e20*/  LEA R8, P2, R2.reuse, c[0x0][0x248], 0x1 ;  /* 0x0000920002087a11 */ /* 0x040fe400078408ff */
[----:B-1----:R-:W-:Y:S02]  /*0e30*/  F2FP.PACK_AB R3, RZ, R4 ;  /* 0x00000004ff03723e */ /* 0x002fe400000000ff */
[----:B------:R-:W-:-:S05]  /*0e40*/  LEA.HI.X R9, R2, c[0x0][0x24c], R9, 0x1, P2 ;  /* 0x0000930002097a11 */ /* 0x000fca00010f0c09 */
[----:B------:R0:W-:Y:S04]  /*0e50*/  STG.E.U16 [R8.64], R3 ;  /* 0x0000000308007986 */ /* 0x0001e8000c101506 */
.L_x_599:
        /* <DEDUP_REMOVED lines=8> */
.L_x_596:
[----:B------:R-:W-:Y:S01]  /*0ee0*/  HFMA2.MMA R13, -RZ, RZ, 0, 9.5367431640625e-07 ;  /* 0x00000010ff0d7435 */ /* 0x000fe200000001ff */
[----:B-1----:R-:W-:Y:S01]  /*0ef0*/  IMAD.MOV.U32 R8, RZ, RZ, R4 ;  /* 0x000000ffff087224 */ /* 0x002fe200078e0004 */
[----:B------:R-:W-:Y:S01]  /*0f00*/  MOV R6, 0xf40 ;  /* 0x00000f4000067802 */ /* 0x000fe20000000f00 */
[----:B0-----:R-:W-:Y:S02]  /*0f10*/  IMAD.MOV.U32 R10, RZ, RZ, 0x1f ;  /* 0x0000001fff0a7424 */ /* 0x001fe400078e00ff */
[----:B------:R-:W-:Y:S02]  /*0f20*/  IMAD.MOV.U32 R15, RZ, RZ, -0x1 ;  /* 0xffffffffff0f7424 */ /* 0x000fe400078e00ff */
[----:B------:R-:W-:Y:S05]  /*0f30*/  CALL.REL.NOINC `($__internal_8_$__cuda_sm70_shflsync_down_p) ;  /* 0x0000052000007944 */ /* 0x000fea0003c00000 */
[----:B-1----:R-:W-:Y:S01]  /*0f40*/  MOV R6, R8 ;  /* 0x0000000800067202 */ /* 0x002fe20000000f00 */
[----:B0-----:R-:W-:Y:S05]  /*0f50*/  BRA `(.L_x_600) ;  /* 0xfffffa3000007947 */ /* 0x001fea000383ffff */
.L_x_597:
[----:B------:R-:W-:Y:S01]  /*0f60*/  HFMA2.MMA R10, -RZ, RZ, 0, 1.847743988037109375e-06 ;  /* 0x0000001fff0a7435 */ /* 0x000fe200000001ff */
[----:B------:R-:W-:Y:S01]  /*0f70*/  IMAD.MOV.U32 R8, RZ, RZ, R5 ;  /* 0x000000ffff087224 */ /* 0x000fe200078e0005 */
[----:B------:R-:W-:Y:S01]  /*0f80*/  MOV R6, 0xfc0 ;  /* 0x00000fc000067802 */ /* 0x000fe20000000f00 */
[----:B------:R-:W-:-:S02]  /*0f90*/  IMAD.MOV.U32 R13, RZ, RZ, 0x10 ;  /* 0x00000010ff0d7424 */ /* 0x000fc400078e00ff */
[----:B------:R-:W-:Y:S02]  /*0fa0*/  IMAD.MOV.U32 R15, RZ, RZ, -0x1 ;  /* 0xffffffffff0f7424 */ /* 0x000fe400078e00ff */
[----:B-1----:R-:W-:Y:S05]  /*0fb0*/  CALL.REL.NOINC `($__internal_8_$__cuda_sm70_shflsync_down_p) ;  /* 0x000004a000007944 */ /* 0x002fea0003c00000 */
[----:B-1----:R-:W-:Y:S01]  /*0fc0*/  F2FP.PACK_AB R8, RZ, R8 ;  /* 0x00000008ff08723e */ /* 0x002fe200000000ff */
[----:B------:R-:W-:Y:S01]  /*0fd0*/  HADD2.F32 R7, -RZ, R9.H0_H0 ;  /* 0x20000009ff077230 */ /* 0x000fe20000004100 */
[----:B0-----:R-:W-:Y:S01]  /*0fe0*/  IMAD.MOV.U32 R13, RZ, RZ, 0x8 ;  /* 0x00000008ff0d7424 */ /* 0x001fe200078e00ff */
[----:B------:R-:W-:Y:S01]  /*0ff0*/  MOV R10, 0x1f ;  /* 0x0000001f000a7802 */ /* 0x000fe20000000f00 */
[----:B------:R-:W-:Y:S01]  /*1000*/  IMAD.MOV.U32 R15, RZ, RZ, -0x1 ;  /* 0xffffffffff0f7424 */ /* 0x000fe200078e00ff */
[----:B------:R-:W-:Y:S01]  /*1010*/  HADD2.F32 R8, -RZ, R8.H0_H0 ;  /* 0x20000008ff087230 */ /* 0x000fe20000004100 */
[----:B------:R-:W-:Y:S01]  /*1020*/  FADD.FTZ R9, R4, R7 ;  /* 0x0000000704097221 */ /* 0x000fe20000010000 */
[----:B------:R-:W-:-:S03]  /*1030*/  MOV R6, 0x1070 ;  /* 0x0000107000067802 */ /* 0x000fc60000000f00 */
[----:B------:R-:W-:Y:S02]  /*1040*/  FADD.FTZ R5, R5, R8 ;  /* 0x0000000805057221 */ /* 0x000fe40000010000 */
[----:B------:R-:W-:Y:S02]  /*1050*/  IMAD.MOV.U32 R8, RZ, RZ, R9 ;  /* 0x000000ffff087224 */ /* 0x000fe400078e0009 */
[----:B------:R-:W-:Y:S05]  /*1060*/  CALL.REL.NOINC `($__internal_8_$__cuda_sm70_shflsync_down_p) ;  /* 0x000003f000007944 */ /* 0x000fea0003c00000 */
[----:B-1----:R-:W-:Y:S01]  /*1070*/  F2FP.PACK_AB R4, RZ, R8 ;  /* 0x00000008ff04723e */ /* 0x002fe200000000ff */
[----:B0-----:R-:W-:Y:S01]  /*1080*/  IMAD.MOV.U32 R13, RZ, RZ, 0x8 ;  /* 0x00000008ff0d7424 */ /* 0x001fe200078e00ff */
[----:B------:R-:W-:Y:S01]  /*1090*/  MOV R8, R5 ;  /* 0x0000000500087202 */ /* 0x000fe20000000f00 */
[----:B------:R-:W-:Y:S01]  /*10a0*/  IMAD.MOV.U32 R10, RZ, RZ, 0x1f ;  /* 0x0000001fff0a7424 */ /* 0x000fe200078e00ff */
[----:B------:R-:W-:Y:S02]  /*10b0*/  MOV R15, 0xffffffff ;  /* 0xffffffff000f7802 */ /* 0x000fe40000000f00 */
[----:B------:R-:W-:Y:S02]  /*10c0*/  MOV R6, 0x10e0 ;  /* 0x000010e000067802 */ /* 0x000fe40000000f00 */
[----:B------:R-:W-:Y:S05]  /*10d0*/  CALL.REL.NOINC `($__internal_8_$__cuda_sm70_shflsync_down_p) ;  /* 0x0000038000007944 */ /* 0x000fea0003c00000 */
[----:B-1----:R-:W-:Y:S01]  /*10e0*/  F2FP.PACK_AB R8, RZ, R8 ;  /* 0x00000008ff08723e */ /* 0x002fe200000000ff */
[----:B------:R-:W-:Y:S01]  /*10f0*/  HADD2.F32 R4, -RZ, R4.H0_H0 ;  /* 0x20000004ff047230 */ /* 0x000fe20000004100 */
[----:B0-----:R-:W-:Y:S01]  /*1100*/  HFMA2.MMA R10, -RZ, RZ, 0, 1.847743988037109375e-06 ;  /* 0x0000001fff0a7435 */ /* 0x001fe200000001ff */
[----:B------:R-:W-:Y:S01]  /*1110*/  IMAD.MOV.U32 R13, RZ, RZ, 0x4 ;  /* 0x00000004ff0d7424 */ /* 0x000fe200078e00ff */
[----:B------:R-:W-:Y:S01]  /*1120*/  MOV R6, 0x1190 ;  /* 0x0000119000067802 */ /* 0x000fe20000000f00 */
[----:B------:R-:W-:Y:S01]  /*1130*/  HADD2.F32 R8, -RZ, R8.H0_H0 ;  /* 0x20000008ff087230 */ /* 0x000fe20000004100 */
[----:B------:R-:W-:-:S02]  /*1140*/  FADD.FTZ R9, R9, R4 ;  /* 0x0000000409097221 */ /* 0x000fc40000010000 */
[----:B------:R-:W-:Y:S02]  /*1150*/  IMAD.MOV.U32 R15, RZ, RZ, -0x1 ;  /* 0xffffffffff0f7424 */ /* 0x000fe400078e00ff */
[----:B------:R-:W-:Y:S01]  /*1160*/  FADD.FTZ R5, R8, R5 ;  /* 0x0000000508057221 */ /* 0x000fe20000010000 */
[----:B------:R-:W-:Y:S02]  /*1170*/  MOV R8, R9 ;  /* 0x0000000900087202 */ /* 0x000fe40000000f00 */
[----:B------:R-:W-:Y:S05]  /*1180*/  CALL.REL.NOINC `($__internal_8_$__cuda_sm70_shflsync_down_p) ;  /* 0x000002d000007944 */ /* 0x000fea0003c00000 */
[----:B0-----:R-:W-:Y:S01]  /*1190*/  HFMA2.MMA R13, -RZ, RZ, 0, 2.384185791015625e-07 ;  /* 0x00000004ff0d7435 */ /* 0x001fe200000001ff */
[----:B-1----:R-:W-:Y:S01]  /*11a0*/  F2FP.PACK_AB R4, RZ, R8 ;  /* 0x00000008ff04723e */ /* 0x002fe200000000ff */
[----:B------:R-:W-:Y:S01]  /*11b0*/  IMAD.MOV.U32 R8, RZ, RZ, R5 ;  /* 0x000000ffff087224 */ /* 0x000fe200078e0005 */
[----:B------:R-:W-:Y:S01]  /*11c0*/  MOV R15, 0xffffffff ;  /* 0xffffffff000f7802 */ /* 0x000fe20000000f00 */
[----:B------:R-:W-:Y:S01]  /*11d0*/  IMAD.MOV.U32 R10, RZ, RZ, 0x1f ;  /* 0x0000001fff0a7424 */ /* 0x000fe200078e00ff */
        /* <DEDUP_REMOVED lines=13> */
[----:B0-----:R-:W-:Y:S01]  /*12b0*/  HFMA2.MMA R13, -RZ, RZ, 0, 1.1920928955078125e-07 ;  /* 0x00000002ff0d7435 */ /* 0x001fe200000001ff */
        /* <DEDUP_REMOVED lines=17> */
[----:B0-----:R-:W-:Y:S01]  /*13d0*/  HFMA2.MMA R13, -RZ, RZ, 0, 5.9604644775390625e-08 ;  /* 0x00000001ff0d7435 */ /* 0x001fe200000001ff */
[----:B-1----:R-:W-:Y:S01]  /*13e0*/  F2FP.PACK_AB R9, RZ, R8 ;  /* 0x00000008ff09723e */ /* 0x002fe200000000ff */
[----:B------:R-:W-:Y:S01]  /*13f0*/  IMAD.MOV.U32 R8, RZ, RZ, R5 ;  /* 0x000000ffff087224 */ /* 0x000fe200078e0005 */
[----:B------:R-:W-:Y:S01]  /*1400*/  MOV R15, 0xffffffff ;  /* 0xffffffff000f7802 */ /* 0x000fe20000000f00 */
[----:B------:R-:W-:Y:S01]  /*1410*/  IMAD.MOV.U32 R10, RZ, RZ, 0x1f ;  /* 0x0000001fff0a7424 */ /* 0x000fe200078e00ff */
[----:B------:R-:W-:Y:S02]  /*1420*/  MOV R6, 0x1440 ;  /* 0x0000144000067802 */ /* 0x000fe40000000f00 */
[----:B------:R-:W-:Y:S05]  /*1430*/  CALL.REL.NOINC `($__internal_8_$__cuda_sm70_shflsync_down_p) ;  /* 0x0000002000007944 */ /* 0x000fea0003c00000 */
[----:B-1----:R-:W-:Y:S01]  /*1440*/  IMAD.MOV.U32 R7, RZ, RZ, R8 ;  /* 0x000000ffff077224 */ /* 0x002fe200078e0008 */
[----:B0-----:R-:W-:Y:S05]  /*1450*/  BRA `(.L_x_601) ;  /* 0xfffff73000007947 */ /* 0x001fea000383ffff */
        .weak           $__internal_8_$__cuda_sm70_shflsync_down_p
        .type           $__internal_8_$__cuda_sm70_shflsync_down_p,@function
        .size           $__internal_8_$__cuda_sm70_shflsync_down_p,(.L_x_26614 - $__internal_8_$__cuda_sm70_shflsync_down_p)
$__internal_8_$__cuda_sm70_shflsync_down_p:
[----:B------:R-:W-:Y:S01]  /*1460*/  HFMA2.MMA R7, -RZ, RZ, 0, 0 ;  /* 0x00000000ff077435 */ /* 0x000fe200000001ff */
[----:B------:R-:W-:Y:S04]  /*1470*/  WARPSYNC R15 ;  /* 0x0000000f00007348 */ /* 0x000fe80003800000 */
[----:B------:R0:W1:Y:S01]  /*1480*/  SHFL.DOWN PT, R8, R8, R13, R10 ;  /* 0x0800000d08087389 */ /* 0x00006200000e000a */
[----:B------:R-:W-:Y:S05]  /*1490*/  RET.REL.NODEC R6 `(_ZN2at6native33batch_norm_backward_reduce_kernelIN3c104HalfES3_flEEvNS_27GenericPackedTensorAccessorIT_Lm3ENS_16DefaultPtrTraitsET2_EES8_NS4_IT1_Lm1ES6_S7_EESA_SA_SA_NS4_IT0_Lm1ES6_S7_EESC_) ;  /* 0xffffeb6006007950 */ /* 0x000fea0003c3ffff */
.L_x_602:
        /* <DEDUP_REMOVED lines=14> */
.L_x_26614:


//--------------------- .text._ZN2at6native33batch_norm_backward_reduce_kernelIN3c104HalfEfflEEvNS_27GenericPackedTensorAccessorIT_Lm3ENS_16DefaultPtrTraitsET2_EES8_NS4_IT1_Lm1ES6_S7_EESA_SA_SA_NS4_IT0_Lm1ES6_S7_EESC_ --------------------------
	.section	.text._ZN2at6native33batch_norm_backward_reduce_kernelIN3c104HalfEfflEEvNS_27GenericPackedTensorAccessorIT_Lm3ENS_16DefaultPtrTraitsET2_EES8_NS4_IT1_Lm1ES6_S7_EESA_SA_SA_NS4_IT0_Lm1ES6_S7_EESC_,"ax",@progbits
	.sectioninfo	@"SHI_REGISTERS=32"
	.align	128
        .global         _ZN2at6native33batch_norm_backward_reduce_kernelIN3c104HalfEfflEEvNS_27GenericPackedTensorAccessorIT_Lm3ENS_16DefaultPtrTraitsET2_EES8_NS4_IT1_Lm1ES6_S7_EESA_SA_SA_NS4_IT0_Lm1ES6_S7_EESC_
        .type           _ZN2at6native33batch_norm_backward_reduce_kernelIN3c104HalfEfflEEvNS_27GenericPackedTensorAccessorIT_Lm3ENS_16DefaultPtrTraitsET2_EES8_NS4_IT1_Lm1ES6_S7_EESA_SA_SA_NS4_IT0_Lm1ES6_S7_EESC_,@function
        .size           _ZN2at6native33batch_norm_backward_reduce_kernelIN3c104HalfEfflEEvNS_27GenericPackedTensorAccessorIT_Lm3ENS_16DefaultPtrTraitsET2_EES8_NS4_IT1_Lm1ES6_S7_EESA_SA_SA_NS4_IT0_Lm1ES6_S7_EESC_,(.L_x_26615 - _ZN2at6native33batch_norm_backward_reduce_kernelIN3c104HalfEfflEEvNS_27GenericPackedTensorAccessorIT_Lm3ENS_16DefaultPtrTraitsET2_EES8_NS4_IT1_Lm1ES6_S7_EESA_SA_SA_NS4_IT0_Lm1ES6_S7_EESC_)
        .other          _ZN2at6native33batch_norm_backward_reduce_kernelIN3c104HalfEfflEEvNS_27GenericPackedTensorAccessorIT_Lm3ENS_16DefaultPtrTraitsET2_EES8_NS4_IT1_Lm1ES6_S7_EESA_SA_SA_NS4_IT0_Lm1ES6_S7_EESC_,@"STO_CUDA_ENTRY STV_DEFAULT"
_ZN2at6native33batch_norm_backward_reduce_kernelIN3c104HalfEfflEEvNS_27GenericPackedTensorAccessorIT_Lm3ENS_16DefaultPtrTraitsET2_EES8_NS4_IT1_Lm1ES6_S7_EESA_SA_SA_NS4_IT0_Lm1ES6_S7_EESC_:
.text._ZN2at6native33batch_norm_backward_reduce_kernelIN3c104HalfEfflEEvNS_27GenericPackedTensorAccessorIT_Lm3ENS_16DefaultPtrTraitsET2_EES8_NS4_IT1_Lm1ES6_S7_EESA_SA_SA_NS4_IT0_Lm1ES6_S7_EESC_:
        /* <DEDUP_REMOVED lines=36> */
.L_x_608:
        /* <DEDUP_REMOVED lines=18> */
.L_x_607:
        /* <DEDUP_REMOVED lines=33> */
.L_x_606:
[----:B------:R-:W-:Y:S05]  /*0570*/  BSYNC B1 ;  /* 0x0000000000017941 */ /* 0x000fea0003800000 */
.L_x_605:
[----:B------:R-:W-:-:S04]  /*0580*/  IADD3 R5, R7, c[0x0][0x4], RZ ;  /* 0x0000010007057a10 */ /* 0x000fc80007ffe0ff */
[----:B------:R-:W-:Y:S01]  /*0590*/  ISETP.GE.U32.AND P0, PT, R5, c[0x0][0x1a0], PT ;  /* 0x0000680005007a0c */ /* 0x000fe20003f06070 */
[--C-:B------:R-:W-:Y:S01]  /*05a0*/  IMAD.MOV.U32 R7, RZ, RZ, R5.reuse ;  /* 0x000000ffff077224 */ /* 0x100fe200078e0005 */
[----:B------:R-:W-:-:S04]  /*05b0*/  SHF.R.S32.HI R14, RZ, 0x1f, R5 ;  /* 0x0000001fff0e7819 */ /* 0x000fc80000011405 */
[----:B------:R-:W-:-:S13]  /*05c0*/  ISETP.GE.AND.EX P0, PT, R14, c[0x0][0x1a4], PT, P0 ;  /* 0x000069000e007a0c */ /* 0x000fda0003f06300 */
[----:B------:R-:W-:Y:S05]  /*05d0*/  @!P0 BRA `(.L_x_608) ;  /* 0xfffffc6000008947 */ /* 0x000fea000383ffff */
.L_x_604:
[----:B0-----:R-:W-:Y:S05]  /*05e0*/  BSYNC B0 ;  /* 0x0000000000007941 */ /* 0x001fea0003800000 */
.L_x_603:
        /* <DEDUP_REMOVED lines=58> */
.L_x_613:
        /* <DEDUP_REMOVED lines=32> */
.L_x_614:
[----:B-12---:R-:W-:Y:S01]  /*0b90*/  F2FP.PACK_AB R7, RZ, R7 ;  /* 0x00000007ff07723e */ /* 0x006fe200000000ff */
[----:B------:R-:W-:-:S04]  /*0ba0*/  HADD2.F32 R4, -RZ, R9.H0_H0 ;  /* 0x20000009ff047230 */ /* 0x000fc80000004100 */
[----:B------:R-:W-:Y:S01]  /*0bb0*/  HADD2.F32 R6, -RZ, R7.H0_H0 ;  /* 0x20000007ff067230 */ /* 0x000fe20000004100 */
[----:B------:R-:W-:-:S04]  /*0bc0*/  FADD.FTZ R4, R4, R11 ;  /* 0x0000000b04047221 */ /* 0x000fc80000010000 */
[----:B------:R-:W-:Y:S02]  /*0bd0*/  FADD.FTZ R5, R6, R5 ;  /* 0x0000000506057221 */ /* 0x000fe40000010000 */
.L_x_609:
        /* <DEDUP_REMOVED lines=9> */
[----:B------:R-:W-:Y:S01]  /*0c70*/  IMAD.MOV.U32 R6, RZ, RZ, c[0x0][0x254] ;  /* 0x00009500ff067624 */ /* 0x000fe200078e00ff */
[----:B------:R-:W-:Y:S01]  /*0c80*/  MOV R8, c[0x0][0x23c] ;  /* 0x00008f0000087a02 */ /* 0x000fe20000000f00 */
[----:B0-----:R-:W-:-:S06]  /*0c90*/  IMAD.MOV.U32 R7, RZ, RZ, c[0x0][0x20c] ;  /* 0x00008300ff077624 */ /* 0x001fcc00078e00ff */
[C---:B------:R-:W-:Y:S02]  /*0ca0*/  ISETP.LE.U32.AND P0, PT, R3.reuse, c[0x0][0x250], PT ;  /* 0x0000940003007a0c */ /* 0x040fe40003f03070 */
[----:B------:R-:W-:Y:S02]  /*0cb0*/  ISETP.LE.U32.AND P1, PT, R3, c[0x0][0x208], PT ;  /* 0x0000820003007a0c */ /* 0x000fe40003f23070 */
[----:B------:R-:W-:Y:S02]  /*0cc0*/  ISETP.GE.AND.EX P0, PT, R6, RZ, PT, P0 ;  /* 0x000000ff0600720c */ /* 0x000fe40003f06300 */
[----:B------:R-:W-:Y:S02]  /*0cd0*/  ISETP.GE.AND.EX P1, PT, R7, RZ, PT, P1 ;  /* 0x000000ff0700720c */ /* 0x000fe40003f26310 */
[C---:B------:R-:W-:Y:S02]  /*0ce0*/  ISETP.LE.U32.AND P3, PT, R3.reuse, c[0x0][0x238], PT ;  /* 0x00008e0003007a0c */ /* 0x040fe40003f63070 */
[----:B------:R-:W-:Y:S01]  /*0cf0*/  ISETP.LE.U32.AND P2, PT, R3, c[0x0][0x220], PT ;  /* 0x0000880003007a0c */ /* 0x000fe20003f43070 */
[----:B------:R-:W-:Y:S01]  /*0d00*/  IMAD.MOV.U32 R3, RZ, RZ, c[0x0][0x224] ;  /* 0x00008900ff037624 */ /* 0x000fe200078e00ff */
[----:B------:R-:W-:-:S04]  /*0d10*/  ISETP.GE.AND.EX P3, PT, R8, RZ, PT, P3 ;  /* 0x000000ff0800720c */ /* 0x000fc80003f66330 */
[----:B------:R-:W-:Y:S01]  /*0d20*/  ISETP.GE.AND.EX P2, PT, R3, RZ, PT, P2 ;  /* 0x000000ff0300720c */ /* 0x000fe20003f46320 */
[----:B------:R-:W-:-:S04]  /*0d30*/  @P0 IMAD.WIDE.U32 R6, R0, c[0x0][0x258], RZ ;  /* 0x0000960000060a25 */ /* 0x000fc800078e00ff */
        /* <DEDUP_REMOVED lines=8> */
[----:B-1----:R-:W-:-:S04]  /*0dc0*/  IMAD.WIDE.U32 R6, R0, c[0x0][0x240], RZ ;  /* 0x0000900000067a25 */ /* 0x002fc800078e00ff */
[----:B------:R-:W-:Y:S01]  /*0dd0*/  IMAD R3, R0, c[0x0][0x244], R7 ;  /* 0x0000910000037a24 */ /* 0x000fe200078e0207 */
[----:B------:R-:W-:-:S04]  /*0de0*/  LEA R8, P3, R6, c[0x0][0x230], 0x2 ;  /* 0x00008c0006087a11 */ /* 0x000fc800078610ff */
[----:B------:R-:W-:Y:S01]  /*0df0*/  LEA.HI.X R9, R6, c[0x0][0x234], R3, 0x2, P3 ;  /* 0x00008d0006097a11 */ /* 0x000fe200018f1403 */
[----:B------:R-:W-:-:S05]  /*0e00*/  FMUL.FTZ R3, R2, R5 ;  /* 0x0000000502037220 */ /* 0x000fca0000410000 */
[----:B------:R0:W-:Y:S03]  /*0e10*/  STG.E [R8.64], R3 ;  /* 0x0000000308007986 */ /* 0x0001e6000c101906 */
.L_x_612:
        /* <DEDUP_REMOVED lines=9> */
.L_x_610:
[----:B------:R-:W-:Y:S01]  /*0eb0*/  HFMA2.MMA R13, -RZ, RZ, 0, 9.5367431640625e-07 ;  /* 0x00000010ff0d7435 */ /* 0x000fe200000001ff */
[----:B-1----:R-:W-:Y:S01]  /*0ec0*/  IMAD.MOV.U32 R8, RZ, RZ, R4 ;  /* 0x000000ffff087224 */ /* 0x002fe200078e0004 */
[----:B------:R-:W-:Y:S01]  /*0ed0*/  MOV R6, 0xf10 ;  /* 0x00000f1000067802 */ /* 0x000fe20000000f00 */
[----:B0-----:R-:W-:Y:S02]  /*0ee0*/  IMAD.MOV.U32 R10, RZ, RZ, 0x1f ;  /* 0x0000001fff0a7424 */ /* 0x001fe400078e00ff */
[----:B------:R-:W-:Y:S02]  /*0ef0*/  IMAD.MOV.U32 R15, RZ, RZ, -0x1 ;  /* 0xffffffffff0f7424 */ /* 0x000fe400078e00ff */
[----:B------:R-:W-:Y:S05]  /*0f00*/  CALL.REL.NOINC `($__internal_9_$__cuda_sm70_shflsync_down_p) ;  /* 0x0000052000007944 */ /* 0x000fea0003c00000 */
[----:B-1----:R-:W-:Y:S01]  /*0f10*/  MOV R6, R8 ;  /* 0x0000000800067202 */ /* 0x002fe20000000f00 */
[----:B0-----:R-:W-:Y:S05]  /*0f20*/  BRA `(.L_x_613) ;  /* 0xfffffa6000007947 */ /* 0x001fea000383ffff */
.L_x_611:
[----:B------:R-:W-:Y:S01]  /*0f30*/  HFMA2.MMA R10, -RZ, RZ, 0, 1.847743988037109375e-06 ;  /* 0x0000001fff0a7435 */ /* 0x000fe200000001ff */
[----:B------:R-:W-:Y:S01]  /*0f40*/  IMAD.MOV.U32 R8, RZ, RZ, R5 ;  /* 0x000000ffff087224 */ /* 0x000fe200078e0005 */
[----:B------:R-:W-:Y:S01]  /*0f50*/  MOV R6, 0xf90 ;  /* 0x00000f9000067802 */ /* 0x000fe20000000f00 */
[----:B------:R-:W-:-:S02]  /*0f60*/  IMAD.MOV.U32 R13, RZ, RZ, 0x10 ;  /* 0x00000010ff0d7424 */ /* 0x000fc400078e00ff */
[----:B------:R-:W-:Y:S02]  /*0f70*/  IMAD.MOV.U32 R15, RZ, RZ, -0x1 ;  /* 0xffffffffff0f7424 */ /* 0x000fe400078e00ff */
[----:B-1----:R-:W-:Y:S05]  /*0f80*/  CALL.REL.NOINC `($__internal_9_$__cuda_sm70_shflsync_down_p) ;  /* 0x000004a000007944 */ /* 0x002fea0003c00000 */
        /* <DEDUP_REMOVED lines=8> */
[----:B------:R-:W-:Y:S01]  /*1010*/  FADD.FTZ R5, R5, R8 ;  /* 0x0000000805057221 */ /* 0x000fe20000010000 */
[----:B------:R-:W-:Y:S02]  /*1020*/  MOV R8, R9 ;  /* 0x0000000900087202 */ /* 0x000fe40000000f00 */
[----:B------:R-:W-:Y:S05]  /*1030*/  CALL.REL.NOINC `($__internal_9_$__cuda_sm70_shflsync_down_p) ;  /* 0x000003f000007944 */ /* 0x000fea0003c00000 */
[----:B0-----:R-:W-:Y:S01]  /*1040*/  HFMA2.MMA R13, -RZ, RZ, 0, 4.76837158203125e-07 ;  /* 0x00000008ff0d7435 */ /* 0x001fe200000001ff */
[----:B-1----:R-:W-:Y:S01]  /*1050*/  F2FP.PACK_AB R4, RZ, R8 ;  /* 0x00000008ff04723e */ /* 0x002fe200000000ff */
[----:B------:R-:W-:Y:S01]  /*1060*/  IMAD.MOV.U32 R8, RZ, RZ, R5 ;  /* 0x000000ffff087224 */ /* 0x000fe200078e0005 */
[----:B------:R-:W-:Y:S01]  /*1070*/  MOV R15, 0xffffffff ;  /* 0xffffffff000f7802 */ /* 0x000fe20000000f00 */
[----:B------:R-:W-:Y:S01]  /*1080*/  IMAD.MOV.U32 R10, RZ, RZ, 0x1f ;  /* 0x0000001fff0a7424 */ /* 0x000fe200078e00ff */
[----:B------:R-:W-:Y:S02]  /*1090*/  MOV R6, 0x10b0 ;  /* 0x000010b000067802 */ /* 0x000fe40000000f00 */
[----:B------:R-:W-:Y:S05]  /*10a0*/  CALL.REL.NOINC `($__internal_9_$__cuda_sm70_shflsync_down_p) ;  /* 0x0000038000007944 */ /* 0x000fea0003c00000 */
        /* <DEDUP_REMOVED lines=10> */
[----:B------:R-:W-:Y:S05]  /*1150*/  CALL.REL.NOINC `($__internal_9_$__cuda_sm70_shflsync_down_p) ;  /* 0x000002d000007944 */ /* 0x000fea0003c00000 */
[----:B0-----:R-:W-:Y:S01]  /*1160*/  HFMA2.MMA R13, -RZ, RZ, 0, 2.384185791015625e-07 ;  /* 0x00000004ff0d7435 */ /* 0x001fe200000001ff */
        /* <DEDUP_REMOVED lines=17> */
[----:B0-----:R-:W-:Y:S01]  /*1280*/  HFMA2.MMA R13, -RZ, RZ, 0, 1.1920928955078125e-07 ;  /* 0x00000002ff0d7435 */ /* 0x001fe200000001ff */
        /* <DEDUP_REMOVED lines=17> */
[----:B0-----:R-:W-:Y:S01]  /*13a0*/  HFMA2.MMA R13, -RZ, RZ, 0, 5.9604644775390625e-08 ;  /* 0x00000001ff0d7435 */ /* 0x001fe200000001ff */
[----:B-1----:R-:W-:Y:S01]  /*13b0*/  F2FP.PACK_AB R9, RZ, R8 ;  /* 0x00000008ff09723e */ /* 0x002fe200000000ff */
[----:B------:R-:W-:Y:S01]  /*13c0*/  IMAD.MOV.U32 R8, RZ, RZ, R5 ;  /* 0x000000ffff087224 */ /* 0x000fe200078e0005 */
[----:B------:R-:W-:Y:S01]  /*13d0*/  MOV R15, 0xffffffff ;  /* 0xffffffff000f7802 */ /* 0x000fe20000000f00 */
[----:B------:R-:W-:Y:S01]  /*13e0*/  IMAD.MOV.U32 R10, RZ, RZ, 0x1f ;  /* 0x0000001fff0a7424 */ /* 0x000fe200078e00ff */
[----:B------:R-:W-:Y:S02]  /*13f0*/  MOV R6, 0x1410 ;  /* 0x0000141000067802 */ /* 0x000fe40000000f00 */
[----:B------:R-:W-:Y:S05]  /*1400*/  CALL.REL.NOINC `($__internal_9_$__cuda_sm70_shflsync_down_p) ;  /* 0x0000002000007944 */ /* 0x000fea0003c00000 */
[----:B-1----:R-:W-:Y:S01]  /*1410*/  IMAD.MOV.U32 R7, RZ, RZ, R8 ;  /* 0x000000ffff077224 */ /* 0x002fe200078e0008 */
[----:B0-----:R-:W-:Y:S05]  /*1420*/  BRA `(.L_x_614) ;  /* 0xfffff76000007947 */ /* 0x001fea000383ffff */
        .weak           $__internal_9_$__cuda_sm70_shflsync_down_p
        .type           $__internal_9_$__cuda_sm70_shflsync_down_p,@function
        .size           $__internal_9_$__cuda_sm70_shflsync_down_p,(.L_x_26615 - $__internal_9_$__cuda_sm70_shflsync_down_p)
$__internal_9_$__cuda_sm70_shflsync_down_p:
[----:B------:R-:W-:Y:S01]  /*1430*/  HFMA2.MMA R7, -RZ, RZ, 0, 0 ;  /* 0x00000000ff077435 */ /* 0x000fe200000001ff */
[----:B------:R-:W-:Y:S04]  /*1440*/  WARPSYNC R15 ;  /* 0x0000000f00007348 */ /* 0x000fe80003800000 */
[----:B------:R0:W1:Y:S01]  /*1450*/  SHFL.DOWN PT, R8, R8, R13, R10 ;  /* 0x0800000d08087389 */ /* 0x00006200000e000a */
[----:B------:R-:W-:Y:S05]  /*1460*/  RET.REL.NODEC R6 `(_ZN2at6native33batch_norm_backward_reduce_kernelIN3c104HalfEfflEEvNS_27GenericPackedTensorAccessorIT_Lm3ENS_16DefaultPtrTraitsET2_EES8_NS4_IT1_Lm1ES6_S7_EESA_SA_SA_NS4_IT0_Lm1ES6_S7_EESC_) ;  /* 0xffffeb9006007950 */ /* 0x000fea0003c3ffff */
.L_x_615:
        /* <DEDUP_REMOVED lines=9> */
.L_x_26615:


//--------------------- .text._ZN2at6native33batch_norm_backward_reduce_kernelIN3c104HalfES3_fiEEvNS_27GenericPackedTensorAccessorIT_Lm3ENS_16DefaultPtrTraitsET2_EES8_NS4_IT1_Lm1ES6_S7_EESA_SA_SA_NS4_IT0_Lm1ES6_S7_EESC_ --------------------------
	.section	.text._ZN2at6native33batch_norm_backward_reduce_kernelIN3c104HalfES3_fiEEvNS_27GenericPackedTensorAccessorIT_Lm3ENS_16DefaultPtrTraitsET2_EES8_NS4_IT1_Lm1ES6_S7_EESA_SA_SA_NS4_IT0_Lm1ES6_S7_EESC_,"ax",@progbits
	.sectioninfo	@"SHI_REGISTERS=26"
	.align	128
        .global         _ZN2at6native33batch_norm_backward_reduce_kernelIN3c104HalfES3_fiEEvNS_27GenericPackedTensorAccessorIT_Lm3ENS_16DefaultPtrTraitsET2_EES8_NS4_IT1_Lm1ES6_S7_EESA_SA_SA_NS4_IT0_Lm1ES6_S7_EESC_
        .type           _ZN2at6native33batch_norm_backward_reduce_kernelIN3c104HalfES3_fiEEvNS_27GenericPackedTensorAccessorIT_Lm3ENS_16DefaultPtrTraitsET2_EES8_NS4_IT1_Lm1ES6_S7_EESA_SA_SA_NS4_IT0_Lm1ES6_S7_EESC_,@function
        .size           _ZN2at6native33batch_norm_backward_reduce_kernelIN3c104HalfES3_fiEEvNS_27GenericPackedTensorAccessorIT_Lm3ENS_16DefaultPtrTraitsET2_EES8_NS4_IT1_Lm1ES6_S7_EESA_SA_SA_NS4_IT0_Lm1ES6_S7_EESC_,(.L_x_26616 - _ZN2at6native33batch_norm_backward_reduce_kernelIN3c104HalfES3_fiEEvNS_27GenericPackedTensorAccessorIT_Lm3ENS_16DefaultPtrTraitsET2_EES8_NS4_IT1_Lm1ES6_S7_EESA_SA_SA_NS4_IT0_Lm1ES6_S7_EESC_)
        .other          _ZN2at6native33batch_norm_backward_reduce_kernelIN3c104HalfES3_fiEEvNS_27GenericPackedTensorAccessorIT_Lm3ENS_16DefaultPtrTraitsET2_EES8_NS4_IT1_Lm1ES6_S7_EESA_SA_SA_NS4_IT0_Lm1ES6_S7_EESC_,@"STO_CUDA_ENTRY STV_DEFAULT"
_ZN2at6native33batch_norm_backward_reduce_kernelIN3c104HalfES3_fiEEvNS_27GenericPackedTensorAccessorIT_Lm3ENS_16DefaultPtrTraitsET2_EES8_NS4_IT1_Lm1ES6_S7_EESA_SA_SA_NS4_IT0_Lm1ES6_S7_EESC_:
.text._ZN2at6native33batch_norm_backward_reduce_kernelIN3c104HalfES3_fiEEvNS_27GenericPackedTensorAccessorIT_Lm3ENS_16DefaultPtrTraitsET2_EES8_NS4_IT1_Lm1ES6_S7_EESA_SA_SA_NS4_IT0_Lm1ES6_S7_EESC_:
        /* <DEDUP_REMOVED lines=10> */
[----:B------:R-:W-:Y:S01]  /*00a0*/  @P0 MOV R16, RZ ;  /* 0x000000ff00100202 */ /* 0x000fe20000000f00 */
[----:B------:R-:W-:Y:S01]  /*00b0*/  @P0 IMAD.MOV.U32 R8, RZ, RZ, RZ ;  /* 0x000000ffff080224 */ /* 0x000fe200078e00ff */
[----:B------:R-:W-:Y:S05]  /*00c0*/  @P0 BRA `(.L_x_617) ;  /* 0x0000031000000947 */ /* 0x000fea0003800000 */
[----:B0-----:R-:W-:-:S04]  /*00d0*/  IMAD R2, R0, c[0x0][0x1ac], RZ ;  /* 0x00006b0000027a24 */ /* 0x001fc800078e02ff */
[----:B------:R-:W-:-:S05]  /*00e0*/  IMAD.WIDE R2, R2, R5, c[0x0][0x1a0] ;  /* 0x0000680002027625 */ /* 0x000fca00078e0205 */
[----:B------:R0:W5:Y:S01]  /*00f0*/  LDG.E R9, [R2.64] ;  /* 0x0000000602097981 */ /* 0x000162000c1e1900 */
[C---:B------:R-:W-:Y:S01]  /*0100*/  IMAD R11, R0.reuse, c[0x0][0x198], RZ ;  /* 0x00006600000b7a24 */ /* 0x040fe200078e02ff */
[----:B------:R-:W-:Y:S01]  /*0110*/  MOV R13, R7 ;  /* 0x00000007000d7202 */ /* 0x000fe20000000f00 */
[----:B------:R-:W-:Y:S01]  /*0120*/  IMAD R12, R0, c[0x0][0x178], RZ ;  /* 0x00005e00000c7a24 */ /* 0x000fe200078e02ff */
[----:B------:R-:W1:Y:S01]  /*0130*/  S2R R10, SR_TID.X ;  /* 0x00000000000a7919 */ /* 0x000e620000002100 */
[----:B------:R-:W-:Y:S02]  /*0140*/  IMAD.MOV.U32 R8, RZ, RZ, RZ ;  /* 0x000000ffff087224 */ /* 0x000fe400078e00ff */
[----:B------:R-:W-:Y:S02]  /*0150*/  IMAD.MOV.U32 R16, RZ, RZ, RZ ;  /* 0x000000ffff107224 */ /* 0x000fe400078e00ff */
.L_x_621:
        /* <DEDUP_REMOVED lines=12> */
.L_x_620:
        /* <DEDUP_REMOVED lines=13> */
[----:B------:R-:W-:Y:S01]  /*02f0*/  ISETP.GE.AND P0, PT, R18, c[0x0][0x190], PT ;  /* 0x0000640012007a0c */ /* 0x000fe20003f06270 */
[----:B--2---:R-:W-:Y:S02]  /*0300*/  HADD2.F32 R22, -RZ, R2.H0_H0 ;  /* 0x20000002ff167230 */ /* 0x004fe40000004100 */
[----:B---3--:R-:W-:-:S03]  /*0310*/  HADD2.F32 R20, -RZ, R4.H0_H0 ;  /* 0x20000004ff147230 */ /* 0x008fc60000004100 */
        /* <DEDUP_REMOVED lines=8> */
.L_x_619:
[----:B------:R-:W-:Y:S05]  /*03a0*/  BSYNC B1 ;  /* 0x0000000000017941 */ /* 0x000fea0003800000 */
.L_x_618:
[----:B------:R-:W-:-:S04]  /*03b0*/  IADD3 R13, R13, c[0x0][0x4], RZ ;  /* 0x000001000d0d7a10 */ /* 0x000fc80007ffe0ff */
[----:B------:R-:W-:-:S13]  /*03c0*/  ISETP.GE.AND P0, PT, R13, c[0x0][0x188], PT ;  /* 0x000062000d007a0c */ /* 0x000fda0003f06270 */
[----:B------:R-:W-:Y:S05]  /*03d0*/  @!P0 BRA `(.L_x_621) ;  /* 0xfffffd8000008947 */ /* 0x000fea000383ffff */
.L_x_617:
[----:B0-----:R-:W-:Y:S05]  /*03e0*/  BSYNC B0 ;  /* 0x0000000000007941 */ /* 0x001fea0003800000 */
.L_x_616:
[----:B------:R-:W-:Y:S01]  /*03f0*/  SHFL.DOWN PT, R2, R16, 0x10, 0x1f ;  /* 0x0a001f0010027f89 */ /* 0x000fe200000e0000 */
[----:B------:R-:W-:Y:S02]  /*0400*/  ULDC.64 UR4, c[0x0][0x0] ;  /* 0x0000000000047ab9 */ /* 0x000fe40000000a00 */
[----:B------:R-:W-:Y:S01]  /*0410*/  UIMAD UR4, UR4, UR5, URZ ;  /* 0x00000005040472a4 */ /* 0x000fe2000f8e023f */
[----:B------:R-:W0:Y:S03]  /*0420*/  SHFL.DOWN PT, R3, R8, 0x10, 0x1f ;  /* 0x0a001f0008037f89 */ /* 0x000e2600000e0000 */
[----:B------:R-:W-:Y:S01]  /*0430*/  USHF.R.U32.HI UR4, URZ, 0x5, UR4 ;  /* 0x000000053f047899 */ /* 0x000fe20008011604 */
[----:B0-----:R-:W-:-:S05]  /*0440*/  F2FP.PACK_AB R2, R3, R2 ;  /* 0x000000020302723e */ /* 0x001fca00000000ff */
[--C-:B------:R-:W-:Y:S02]  /*0450*/  HADD2.F32 R3, -RZ, R2.reuse.H0_H0 ;  /* 0x20000002ff037230 */ /* 0x100fe40000004100 */
[----:B------:R-:W-:-:S03]  /*0460*/  HADD2.F32 R5, -RZ, R2.H1_H1 ;  /* 0x30000002ff057230 */ /* 0x000fc60000004100 */
[----:B------:R-:W-:Y:S02]  /*0470*/  FADD.FTZ R3, R3, R16 ;  /* 0x0000001003037221 */ /* 0x000fe40000010000 */
[----:B------:R-:W-:-:S03]  /*0480*/  FADD.FTZ R5, R5, R8 ;  /* 0x0000000805057221 */ /* 0x000fc60000010000 */
[----:B------:R-:W-:Y:S04]  /*0490*/  SHFL.DOWN PT, R2, R3, 0x8, 0x1f ;  /* 0x09001f0003027f89 */ /* 0x000fe800000e0000 */
[----:B-----5:R-:W0:Y:S02]  /*04a0*/  SHFL.DOWN PT, R9, R5, 0x8, 0x1f ;  /* 0x09001f0005097f89 */ /* 0x020e2400000e0000 */
        /* <DEDUP_REMOVED lines=10> */
[----:B------:R-:W0:Y:S01]  /*0550*/  S2R R2, SR_TID.X ;  /* 0x0000000000027919 */ /* 0x000e220000002100 */
[----:B------:R-:W-:Y:S02]  /*0560*/  FADD.FTZ R9, R4, R9 ;  /* 0x0000000904097221 */ /* 0x000fe40000010000 */
[----:B------:R-:W-:-:S03]  /*0570*/  FADD.FTZ R5, R8, R3 ;  /* 0x0000000308057221 */ /* 0x000fc60000010000 */
[----:B------:R-:W-:Y:S04]  /*0580*/  SHFL.DOWN PT, R3, R9, 0x2, 0x1f ;  /* 0x08401f0009037f89 */ /* 0x000fe800000e0000 */
[----:B------:R-:W1:Y:S02]  /*0590*/  SHFL.DOWN PT, R10, R5, 0x2, 0x1f ;  /* 0x08401f00050a7f89 */ /* 0x000e6400000e0000 */
[----:B-1----:R-:W-:-:S05]  /*05a0*/  F2FP.PACK_AB R3, R10, R3 ;  /* 0x000000030a03723e */ /* 0x002fca00000000ff */
[--C-:B------:R-:W-:Y:S02]  /*05b0*/  HADD2.F32 R4, -RZ, R3.reuse.H0_H0 ;  /* 0x20000003ff047230 */ /* 0x100fe40000004100 */
[----:B------:R-:W-:Y:S01]  /*05c0*/  HADD2.F32 R8, -RZ, R3.H1_H1 ;  /* 0x30000003ff087230 */ /* 0x000fe20000004100 */
[----:B0-----:R-:W-:Y:S02]  /*05d0*/  IMAD R3, R7, c[0x0][0x0], R2 ;  /* 0x0000000007037a24 */ /* 0x001fe400078e0202 */
[----:B------:R-:W-:Y:S02]  /*05e0*/  FADD.FTZ R12, R9, R4 ;  /* 0x00000004090c7221 */ /* 0x000fe40000010000 */
[----:B------:R-:W-:Y:S01]  /*05f0*/  FADD.FTZ R13, R5, R8 ;  /* 0x00000008050d7221 */ /* 0x000fe20000010000 */
[----:B------:R-:W-:Y:S02]  /*0600*/  SHF.R.S32.HI R8, RZ, 0x1f, R3 ;  /* 0x0000001fff087819 */ /* 0x000fe40000011403 */
[----:B------:R-:W-:Y:S04]  /*0610*/  SHFL.DOWN PT, R4, R12, 0x1, 0x1f ;  /* 0x08201f000c047f89 */ /* 0x000fe800000e0000 */
[----:B------:R-:W-:Y:S01]  /*0620*/  BAR.SYNC.DEFER_BLOCKING 0x0 ;  /* 0x0000000000007b1d */ /* 0x000fe20000010000 */
[----:B------:R-:W-:-:S02]  /*0630*/  LEA.HI R8, R8, R3, RZ, 0x5 ;  /* 0x0000000308087211 */ /* 0x000fc400078f28ff */
[C---:B------:R-:W-:Y:S02]  /*0640*/  ISETP.GE.AND P1, PT, R3.reuse, UR4, PT ;  /* 0x0000000403007c0c */ /* 0x040fe4000bf26270 */
[----:B------:R-:W-:Y:S01]  /*0650*/  LOP3.LUT R10, R8, 0xffffffe0, RZ, 0xc0, !PT ;  /* 0xffffffe0080a7812 */ /* 0x000fe200078ec0ff */
[----:B------:R-:W0:Y:S03]  /*0660*/  SHFL.DOWN PT, R11, R13, 0x1, 0x1f ;  /* 0x08201f000d0b7f89 */ /* 0x000e2600000e0000 */
[C---:B------:R-:W-:Y:S02]  /*0670*/  IADD3 R10, R3.reuse, -R10, RZ ;  /* 0x8000000a030a7210 */ /* 0x040fe40007ffe0ff */
[----:B------:R-:W-:Y:S02]  /*0680*/  IADD3 R3, R3, 0x1f, RZ ;  /* 0x0000001f03037810 */ /* 0x000fe40007ffe0ff */
[----:B------:R-:W-:-:S13]  /*0690*/  ISETP.NE.AND P0, PT, R10, RZ, PT ;  /* 0x000000ff0a00720c */ /* 0x000fda0003f05270 */
[----:B------:R-:W-:Y:S02]  /*06a0*/  @!P0 SHF.R.S32.HI R8, RZ, 0x5, R8 ;  /* 0x00000005ff088819 */ /* 0x000fe40000011408 */
[----:B0-----:R-:W-:-:S05]  /*06b0*/  F2FP.PACK_AB R4, R11, R4 ;  /* 0x000000040b04723e */ /* 0x001fca00000000ff */
[--C-:B------:R-:W-:Y:S02]  /*06c0*/  HADD2.F32 R5, -RZ, R4.reuse.H0_H0 ;  /* 0x20000004ff057230 */ /* 0x100fe40000004100 */
[----:B------:R-:W-:-:S03]  /*06d0*/  HADD2.F32 R4, -RZ, R4.H1_H1 ;  /* 0x30000004ff047230 */ /* 0x000fc60000004100 */
        /* <DEDUP_REMOVED lines=10> */
.L_x_625:
[----:B--2---:R-:W-:Y:S01]  /*0780*/  F2FP.PACK_AB R14, RZ, R3 ;  /* 0x00000003ff0e723e */ /* 0x004fe200000000ff */
[----:B------:R-:W-:Y:S05]  /*0790*/  BRA.DIV ~URZ, `(.L_x_624) ;  /* 0x000004e27f007947 */ /* 0x000fea000b800000 */
[----:B------:R-:W2:Y:S01]  /*07a0*/  SHFL.DOWN PT, R3, R5, 0x10, 0x1f ;  /* 0x0a001f0005037f89 */ /* 0x000ea200000e0000 */
[----:B------:R-:W-:-:S05]  /*07b0*/  HADD2.F32 R9, -RZ, R14.H0_H0 ;  /* 0x2000000eff097230 */ /* 0x000fca0000004100 */
[----:B------:R-:W-:Y:S01]  /*07c0*/  FADD.FTZ R11, R4, R9 ;  /* 0x00000009040b7221 */ /* 0x000fe20000010000 */
[----:B--2---:R-:W-:-:S05]  /*07d0*/  F2FP.PACK_AB R3, RZ, R3 ;  /* 0x00000003ff03723e */ /* 0x004fca00000000ff */
[----:B0-----:R-:W-:Y:S02]  /*07e0*/  HADD2.F32 R8, -RZ, R3.H0_H0 ;  /* 0x20000003ff087230 */ /* 0x001fe40000004100 */
[----:B------:R-:W-:Y:S03]  /*07f0*/  SHFL.DOWN PT, R3, R11, 0x8, 0x1f ;  /* 0x09001f000b037f89 */ /* 0x000fe600000e0000 */
[----:B------:R-:W-:-:S05]  /*0800*/  FADD.FTZ R8, R5, R8 ;  /* 0x0000000805087221 */ /* 0x000fca0000010000 */
[----:B-1----:R-:W0:Y:S02]  /*0810*/  SHFL.DOWN PT, R4, R8, 0x8, 0x1f ;  /* 0x09001f0008047f89 */ /* 0x002e2400000e0000 */
        /* <DEDUP_REMOVED lines=22> */
.L_x_626:
[----:B-12---:R-:W-:Y:S01]  /*0980*/  F2FP.PACK_AB R8, RZ, R8 ;  /* 0x00000008ff08723e */ /* 0x006fe200000000ff */
[----:B------:R-:W-:-:S04]  /*0990*/  HADD2.F32 R3, -RZ, R3.H0_H0 ;  /* 0x20000003ff037230 */ /* 0x000fc80000004100 */
[----:B------:R-:W-:Y:S01]  /*09a0*/  HADD2.F32 R8, -RZ, R8.H0_H0 ;  /* 0x20000008ff087230 */ /* 0x000fe20000004100 */
[----:B------:R-:W-:-:S04]  /*09b0*/  FADD.FTZ R4, R3, R4 ;  /* 0x0000000403047221 */ /* 0x000fc80000010000 */
[----:B------:R-:W-:Y:S02]  /*09c0*/  FADD.FTZ R5, R8, R5 ;  /* 0x0000000508057221 */ /* 0x000fe40000010000 */
.L_x_622:
        /* <DEDUP_REMOVED lines=19> */
[----:B------:R-:W-:-:S04]  /*0b00*/  @P1 F2FP.PACK_AB R9, RZ, R2 ;  /* 0x00000002ff09123e */ /* 0x000fc800000000ff */
[----:B------:R-:W-:Y:S01]  /*0b10*/  @P0 F2FP.PACK_AB R8, RZ, R6 ;  /* 0x00000006ff08023e */ /* 0x000fe200000000ff */
        /* <DEDUP_REMOVED lines=14> */
.L_x_623:
[----:B01----:R-:W-:Y:S01]  /*0c00*/  MOV R10, R4 ;  /* 0x00000004000a7202 */ /* 0x003fe20000000f00 */
[----:B------:R-:W-:Y:S01]  /*0c10*/  IMAD.MOV.U32 R11, RZ, RZ, 0x10 ;  /* 0x00000010ff0b7424 */ /* 0x000fe200078e00ff */
[----:B------:R-:W-:Y:S01]  /*0c20*/  MOV R13, 0xffffffff ;  /* 0xffffffff000d7802 */ /* 0x000fe20000000f00 */
[----:B------:R-:W-:Y:S01]  /*0c30*/  IMAD.MOV.U32 R12, RZ, RZ, 0x1f ;  /* 0x0000001fff0c7424 */ /* 0x000fe200078e00ff */
[----:B------:R-:W-:Y:S02]  /*0c40*/  MOV R8, 0xc60 ;  /* 0x00000c6000087802 */ /* 0x000fe40000000f00 */
[----:B------:R-:W-:Y:S05]  /*0c50*/  CALL.REL.NOINC `($__internal_10_$__cuda_sm70_shflsync_down_p) ;  /* 0x0000052000007944 */ /* 0x000fea0003c00000 */
[----:B-1----:R-:W-:Y:S01]  /*0c60*/  IMAD.MOV.U32 R3, RZ, RZ, R10 ;  /* 0x000000ffff037224 */ /* 0x002fe200078e000a */
[----:B0-----:R-:W-:Y:S05]  /*0c70*/  BRA `(.L_x_625) ;  /* 0xfffffb0000007947 */ /* 0x001fea000383ffff */
.L_x_624:
[----:B------:R-:W-:Y:S01]  /*0c80*/  HFMA2.MMA R11, -RZ, RZ, 0, 9.5367431640625e-07 ;  /* 0x00000010ff0b7435 */ /* 0x000fe200000001ff */
[----:B0-----:R-:W-:Y:S01]  /*0c90*/  IMAD.MOV.U32 R10, RZ, RZ, R5 ;  /* 0x000000ffff0a7224 */ /* 0x001fe200078e0005 */
[----:B------:R-:W-:Y:S01]  /*0ca0*/  MOV R8, 0xce0 ;  /* 0x00000ce000087802 */ /* 0x000fe20000000f00 */
[----:B------:R-:W-:Y:S02]  /*0cb0*/  IMAD.MOV.U32 R12, RZ, RZ, 0x1f ;  /* 0x0000001fff0c7424 */ /* 0x000fe400078e00ff */
[----:B------:R-:W-:-:S02]  /*0cc0*/  IMAD.MOV.U32 R13, RZ, RZ, -0x1 ;  /* 0xffffffffff0d7424 */ /* 0x000fc400078e00ff */
[----:B-1----:R-:W-:Y:S05]  /*0cd0*/  CALL.REL.NOINC `($__internal_10_$__cuda_sm70_shflsync_down_p) ;  /* 0x000004a000007944 */ /* 0x002fea0003c00000 */
[----:B-1----:R-:W-:Y:S01]  /*0ce0*/  F2FP.PACK_AB R10, RZ, R10 ;  /* 0x0000000aff0a723e */ /* 0x002fe200000000ff */
[----:B------:R-:W-:Y:S01]  /*0cf0*/  HADD2.F32 R3, -RZ, R14.H0_H0 ;  /* 0x2000000eff037230 */ /* 0x000fe20000004100 */
[----:B0-----:R-:W-:Y:S01]  /*0d00*/  MOV R11, 0x8 ;  /* 0x00000008000b7802 */ /* 0x001fe20000000f00 */
[----:B------:R-:W-:Y:S01]  /*0d10*/  IMAD.MOV.U32 R12, RZ, RZ, 0x1f ;  /* 0x0000001fff0c7424 */ /* 0x000fe200078e00ff */
[----:B------:R-:W-:Y:S01]  /*0d20*/  MOV R8, 0xd90 ;  /* 0x00000d9000087802 */ /* 0x000fe20000000f00 */
[----:B------:R-:W-:Y:S01]  /*0d30*/  HADD2.F32 R10, -RZ, R10.H0_H0 ;  /* 0x2000000aff0a7230 */ /* 0x000fe20000004100 */
[----:B------:R-:W-:-:S02]  /*0d40*/  FADD.FTZ R4, R4, R3 ;  /* 0x0000000304047221 */ /* 0x000fc40000010000 */
[----:B------:R-:W-:Y:S02]  /*0d50*/  IMAD.MOV.U32 R13, RZ, RZ, -0x1 ;  /* 0xffffffffff0d7424 */ /* 0x000fe400078e00ff */
[----:B------:R-:W-:Y:S01]  /*0d60*/  FADD.FTZ R5, R5, R10 ;  /* 0x0000000a05057221 */ /* 0x000fe20000010000 */
[----:B------:R-:W-:Y:S02]  /*0d70*/  MOV R10, R4 ;  /* 0x00000004000a7202 */ /* 0x000fe40000000f00 */
[----:B------:R-:W-:Y:S05]  /*0d80*/  CALL.REL.NOINC `($__internal_10_$__cuda_sm70_shflsync_down_p) ;  /* 0x000003f000007944 */ /* 0x000fea0003c00000 */
[----:B0-----:R-:W-:Y:S01]  /*0d90*/  HFMA2.MMA R12, -RZ, RZ, 0, 1.847743988037109375e-06 ;  /* 0x0000001fff0c7435 */ /* 0x001fe200000001ff */
[----:B-1----:R-:W-:Y:S01]  /*0da0*/  F2FP.PACK_AB R3, RZ, R10 ;  /* 0x0000000aff03723e */ /* 0x002fe200000000ff */
[----:B------:R-:W-:Y:S01]  /*0db0*/  IMAD.MOV.U32 R10, RZ, RZ, R5 ;  /* 0x000000ffff0a7224 */ /* 0x000fe200078e0005 */
[----:B------:R-:W-:Y:S01]  /*0dc0*/  MOV R8, 0xe00 ;  /* 0x00000e0000087802 */ /* 0x000fe20000000f00 */
[----:B------:R-:W-:Y:S02]  /*0dd0*/  IMAD.MOV.U32 R11, RZ, RZ, 0x8 ;  /* 0x00000008ff0b7424 */ /* 0x000fe400078e00ff */
[----:B------:R-:W-:Y:S02]  /*0de0*/  IMAD.MOV.U32 R13, RZ, RZ, -0x1 ;  /* 0xffffffffff0d7424 */ /* 0x000fe400078e00ff */
[----:B------:R-:W-:Y:S05]  /*0df0*/  CALL.REL.NOINC `($__internal_10_$__cuda_sm70_shflsync_down_p) ;  /* 0x0000038000007944 */ /* 0x000fea0003c00000 */
        /* <DEDUP_REMOVED lines=10> */
[----:B------:R-:W-:Y:S05]  /*0ea0*/  CALL.REL.NOINC `($__internal_10_$__cuda_sm70_shflsync_down_p) ;  /* 0x000002d000007944 */ /* 0x000fea0003c00000 */
[----:B-1----:R-:W-:Y:S01]  /*0eb0*/  F2FP.PACK_AB R3, RZ, R10 ;  /* 0x0000000aff03723e */ /* 0x002fe200000000ff */
[----:B0-----:R-:W-:Y:S01]  /*0ec0*/  IMAD.MOV.U32 R11, RZ, RZ, 0x4 ;  /* 0x00000004ff0b7424 */ /* 0x001fe200078e00ff */
[----:B------:R-:W-:Y:S01]  /*0ed0*/  MOV R10, R5 ;  /* 0x00000005000a7202 */ /* 0x000fe20000000f00 */
[----:B------:R-:W-:Y:S01]  /*0ee0*/  IMAD.MOV.U32 R12, RZ, RZ, 0x1f ;  /* 0x0000001fff0c7424 */ /* 0x000fe200078e00ff */
[----:B------:R-:W-:Y:S02]  /*0ef0*/  MOV R13, 0xffffffff ;  /* 0xffffffff000d7802 */ /* 0x000fe40000000f00 */
[----:B------:R-:W-:Y:S02]  /*0f00*/  MOV R8, 0xf20 ;  /* 0x00000f2000087802 */ /* 0x000fe40000000f00 */
[----:B------:R-:W-:Y:S05]  /*0f10*/  CALL.REL.NOINC `($__internal_10_$__cuda_sm70_shflsync_down_p) ;  /* 0x0000026000007944 */ /* 0x000fea0003c00000 */
[----:B-1----:R-:W-:Y:S01]  /*0f20*/  F2FP.PACK_AB R10, RZ, R10 ;  /* 0x0000000aff0a723e */ /* 0x002fe200000000ff */
[----:B------:R-:W-:Y:S01]  /*0f30*/  HADD2.F32 R3, -RZ, R3.H0_H0 ;  /* 0x20000003ff037230 */ /* 0x000fe20000004100 */
[----:B0-----:R-:W-:Y:S01]  /*0f40*/  IMAD.MOV.U32 R11, RZ, RZ, 0x2 ;  /* 0x00000002ff0b7424 */ /* 0x001fe200078e00ff */
[----:B------:R-:W-:Y:S01]  /*0f50*/  MOV R13, 0xffffffff ;  /* 0xffffffff000d7802 */ /* 0x000fe20000000f00 */
[----:B------:R-:W-:Y:S01]  /*0f60*/  IMAD.MOV.U32 R12, RZ, RZ, 0x1f ;  /* 0x0000001fff0c7424 */ /* 0x000fe200078e00ff */
[----:B------:R-:W-:Y:S01]  /*0f70*/  HADD2.F32 R10, -RZ, R10.H0_H0 ;  /* 0x2000000aff0a7230 */ /* 0x000fe20000004100 */
[----:B------:R-:W-:Y:S01]  /*0f80*/  FADD.FTZ R3, R4, R3 ;  /* 0x0000000304037221 */ /* 0x000fe20000010000 */
[----:B------:R-:W-:-:S03]  /*0f90*/  MOV R8, 0xfd0 ;  /* 0x00000fd000087802 */ /* 0x000fc60000000f00 */
[----:B------:R-:W-:Y:S02]  /*0fa0*/  FADD.FTZ R5, R10, R5 ;  /* 0x000000050a057221 */ /* 0x000fe40000010000 */
[----:B------:R-:W-:Y:S02]  /*0fb0*/  IMAD.MOV.U32 R10, RZ, RZ, R3 ;  /* 0x000000ffff0a7224 */ /* 0x000fe400078e0003 */
[----:B------:R-:W-:Y:S05]  /*0fc0*/  CALL.REL.NOINC `($__internal_10_$__cuda_sm70_shflsync_down_p) ;  /* 0x000001b000007944 */ /* 0x000fea0003c00000 */
[----:B0-----:R-:W-:Y:S01]  /*0fd0*/  HFMA2.MMA R11, -RZ, RZ, 0, 1.1920928955078125e-07 ;  /* 0x00000002ff0b7435 */ /* 0x001fe200000001ff */
[----:B-1----:R-:W-:Y:S01]  /*0fe0*/  F2FP.PACK_AB R4, RZ, R10 ;  /* 0x0000000aff04723e */ /* 0x002fe200000000ff */
[----:B------:R-:W-:Y:S01]  /*0ff0*/  IMAD.MOV.U32 R10, RZ, RZ, R5 ;  /* 0x000000ffff0a7224 */ /* 0x000fe200078e0005 */
[----:B------:R-:W-:Y:S01]  /*1000*/  MOV R13, 0xffffffff ;  /* 0xffffffff000d7802 */ /* 0x000fe20000000f00 */
[----:B------:R-:W-:Y:S01]  /*1010*/  IMAD.MOV.U32 R12, RZ, RZ, 0x1f ;  /* 0x0000001fff0c7424 */ /* 0x000fe200078e00ff */
[----:B------:R-:W-:Y:S02]  /*1020*/  MOV R8, 0x1040 ;  /* 0x0000104000087802 */ /* 0x000fe40000000f00 */
[----:B------:R-:W-:Y:S05]  /*1030*/  CALL.REL.NOINC `($__internal_10_$__cuda_sm70_shflsync_down_p) ;  /* 0x0000014000007944 */ /* 0x000fea0003c00000 */
        /* <DEDUP_REMOVED lines=11> */
[----:B0-----:R-:W-:Y:S01]  /*10f0*/  HFMA2.MMA R11, -RZ, RZ, 0, 5.9604644775390625e-08 ;  /* 0x00000001ff0b7435 */ /* 0x001fe200000001ff */
[----:B-1----:R-:W-:Y:S01]  /*1100*/  F2FP.PACK_AB R3, RZ, R10 ;  /* 0x0000000aff03723e */ /* 0x002fe200000000ff */
[----:B------:R-:W-:Y:S01]  /*1110*/  IMAD.MOV.U32 R10, RZ, RZ, R5 ;  /* 0x000000ffff0a7224 */ /* 0x000fe200078e0005 */
[----:B------:R-:W-:Y:S01]  /*1120*/  MOV R13, 0xffffffff ;  /* 0xffffffff000d7802 */ /* 0x000fe20000000f00 */
[----:B------:R-:W-:Y:S01]  /*1130*/  IMAD.MOV.U32 R12, RZ, RZ, 0x1f ;  /* 0x0000001fff0c7424 */ /* 0x000fe200078e00ff */
[----:B------:R-:W-:Y:S02]  /*1140*/  MOV R8, 0x1160 ;  /* 0x0000116000087802 */ /* 0x000fe40000000f00 */
[----:B------:R-:W-:Y:S05]  /*1150*/  CALL.REL.NOINC `($__internal_10_$__cuda_sm70_shflsync_down_p) ;  /* 0x0000002000007944 */ /* 0x000fea0003c00000 */
[----:B-1----:R-:W-:Y:S01]  /*1160*/  IMAD.MOV.U32 R8, RZ, RZ, R10 ;  /* 0x000000ffff087224 */ /* 0x002fe200078e000a */
[----:B0-----:R-:W-:Y:S05]  /*1170*/  BRA `(.L_x_626) ;  /* 0xfffff80000007947 */ /* 0x001fea000383ffff */
        .weak           $__internal_10_$__cuda_sm70_shflsync_down_p
        .type           $__internal_10_$__cuda_sm70_shflsync_down_p,@function
        .size           $__internal_10_$__cuda_sm70_shflsync_down_p,(.L_x_26616 - $__internal_10_$__cuda_sm70_shflsync_down_p)
$__internal_10_$__cuda_sm70_shflsync_down_p:
[----:B------:R-:W-:Y:S01]  /*1180*/  HFMA2.MMA R9, -RZ, RZ, 0, 0 ;  /* 0x00000000ff097435 */ /* 0x000fe200000001ff */
[----:B------:R-:W-:Y:S04]  /*1190*/  WARPSYNC R13 ;  /* 0x0000000d00007348 */ /* 0x000fe80003800000 */
[----:B------:R0:W1:Y:S01]  /*11a0*/  SHFL.DOWN PT, R10, R10, R11, R12 ;  /* 0x0800000b0a0a7389 */ /* 0x00006200000e000c */
[----:B------:R-:W-:Y:S05]  /*11b0*/  RET.REL.NODEC R8 `(_ZN2at6native33batch_norm_backward_reduce_kernelIN3c104HalfES3_fiEEvNS_27GenericPackedTensorAccessorIT_Lm3ENS_16DefaultPtrTraitsET2_EES8_NS4_IT1_Lm1ES6_S7_EESA_SA_SA_NS4_IT0_Lm1ES6_S7_EESC_) ;  /* 0xffffee4008007950 */ /* 0x000fea0003c3ffff */
.L_x_627:
        /* <DEDUP_REMOVED lines=12> */
.L_x_26616:


//--------------------- .text._ZN2at6native33batch_norm_backward_reduce_kernelIN3c104HalfEffiEEvNS_27GenericPackedTensorAccessorIT_Lm3ENS_16DefaultPtrTraitsET2_EES8_NS4_IT1_Lm1ES6_S7_EESA_SA_SA_NS4_IT0_Lm1ES6_S7_EESC_ --------------------------
	.section	.text._ZN2at6native33batch_norm_backward_reduce_kernelIN3c104HalfEffiEEvNS_27GenericPackedTensorAccessorIT_Lm3ENS_16DefaultPtrTraitsET2_EES8_NS4_IT1_Lm1ES6_S7_EESA_SA_SA_NS4_IT0_Lm1ES6_S7_EESC_,"ax",@progbits
	.sectioninfo	@"SHI_REGISTERS=26"
	.align	128
        .global         _ZN2at6native33batch_norm_backward_reduce_kernelIN3c104HalfEffiEEvNS_27GenericPackedTensorAccessorIT_Lm3ENS_16DefaultPtrTraitsET2_EES8_NS4_IT1_Lm1ES6_S7_EESA_SA_SA_NS4_IT0_Lm1ES6_S7_EESC_
        .type           _ZN2at6native33batch_norm_backward_reduce_kernelIN3c104HalfEffiEEvNS_27GenericPackedTensorAccessorIT_Lm3ENS_16DefaultPtrTraitsET2_EES8_NS4_IT1_Lm1ES6_S7_EESA_SA_SA_NS4_IT0_Lm1ES6_S7_EESC_,@function
        .size           _ZN2at6native33batch_norm_backward_reduce_kernelIN3c104HalfEffiEEvNS_27GenericPackedTensorAccessorIT_Lm3ENS_16DefaultPtrTraitsET2_EES8_NS4_IT1_Lm1ES6_S7_EESA_SA_SA_NS4_IT0_Lm1ES6_S7_EESC_,(.L_x_26617 - _ZN2at6native33batch_norm_backward_reduce_kernelIN3c104HalfEffiEEvNS_27GenericPackedTensorAccessorIT_Lm3ENS_16DefaultPtrTraitsET2_EES8_NS4_IT1_Lm1ES6_S7_EESA_SA_SA_NS4_IT0_Lm1ES6_S7_EESC_)
        .other          _ZN2at6native33batch_norm_backward_reduce_kernelIN3c104HalfEffiEEvNS_27GenericPackedTensorAccessorIT_Lm3ENS_16DefaultPtrTraitsET2_EES8_NS4_IT1_Lm1ES6_S7_EESA_SA_SA_NS4_IT0_Lm1ES6_S7_EESC_,@"STO_CUDA_ENTRY STV_DEFAULT"
_ZN2at6native33batch_norm_backward_reduce_kernelIN3c104HalfEffiEEvNS_27GenericPackedTensorAccessorIT_Lm3ENS_16DefaultPtrTraitsET2_EES8_NS4_IT1_Lm1ES6_S7_EESA_SA_SA_NS4_IT0_Lm1ES6_S7_EESC_:
.text._ZN2at6native33batch_norm_backward_reduce_kernelIN3c104HalfEffiEEvNS_27GenericPackedTensorAccessorIT_Lm3ENS_16DefaultPtrTraitsET2_EES8_NS4_IT1_Lm1ES6_S7_EESA_SA_SA_NS4_IT0_Lm1ES6_S7_EESC_:
        /* <DEDUP_REMOVED lines=22> */
.L_x_633:
        /* <DEDUP_REMOVED lines=12> */
.L_x_632:
        /* <DEDUP_REMOVED lines=24> */
.L_x_631:
[----:B------:R-:W-:Y:S05]  /*03a0*/  BSYNC B1 ;  /* 0x0000000000017941 */ /* 0x000fea0003800000 */
.L_x_630:
[----:B------:R-:W-:-:S04]  /*03b0*/  IADD3 R13, R13, c[0x0][0x4], RZ ;  /* 0x000001000d0d7a10 */ /* 0x000fc80007ffe0ff */
[----:B------:R-:W-:-:S13]  /*03c0*/  ISETP.GE.AND P0, PT, R13, c[0x0][0x188], PT ;  /* 0x000062000d007a0c */ /* 0x000fda0003f06270 */
[----:B------:R-:W-:Y:S05]  /*03d0*/  @!P0 BRA `(.L_x_633) ;  /* 0xfffffd8000008947 */ /* 0x000fea000383ffff */
.L_x_629:
[----:B0-----:R-:W-:Y:S05]  /*03e0*/  BSYNC B0 ;  /* 0x0000000000007941 */ /* 0x001fea0003800000 */
.L_x_628:
        /* <DEDUP_REMOVED lines=57> */
.L_x_637:
        /* <DEDUP_REMOVED lines=32> */
.L_x_638:
[----:B-12---:R-:W-:Y:S01]  /*0980*/  F2FP.PACK_AB R8, RZ, R8 ;  /* 0x00000008ff08723e */ /* 0x006fe200000000ff */
[----:B------:R-:W-:-:S04]  /*0990*/  HADD2.F32 R3, -RZ, R3.H0_H0 ;  /* 0x20000003ff037230 */ /* 0x000fc80000004100 */
[----:B------:R-:W-:Y:S01]  /*09a0*/  HADD2.F32 R8, -RZ, R8.H0_H0 ;  /* 0x20000008ff087230 */ /* 0x000fe20000004100 */
[----:B------:R-:W-:-:S04]  /*09b0*/  FADD.FTZ R4, R3, R4 ;  /* 0x0000000403047221 */ /* 0x000fc80000010000 */
[----:B------:R-:W-:Y:S02]  /*09c0*/  FADD.FTZ R5, R8, R5 ;  /* 0x0000000508057221 */ /* 0x000fe40000010000 */
.L_x_634:
        /* <DEDUP_REMOVED lines=14> */
[----:B0-----:R-:W-:Y:S01]  /*0ab0*/  @P1 MOV R10, 0x4 ;  /* 0x00000004000a1802 */ /* 0x001fe20000000f00 */
[C---:B------:R-:W-:Y:S02]  /*0ac0*/  @P1 IMAD R7, R0.reuse, c[0x0][0x1fc], RZ ;  /* 0x00007f0000071a24 */ /* 0x040fe400078e02ff */
[----:B------:R-:W-:Y:S02]  /*0ad0*/  @P2 IMAD.MOV.U32 R9, RZ, RZ, 0x4 ;  /* 0x00000004ff092424 */ /* 0x000fe400078e00ff */
[----:B------:R-:W-:Y:S02]  /*0ae0*/  @P2 IMAD R8, R0, c[0x0][0x1cc], RZ ;  /* 0x0000730000082a24 */ /* 0x000fe400078e02ff */
        /* <DEDUP_REMOVED lines=13> */
.L_x_635:
[----:B01----:R-:W-:Y:S01]  /*0bc0*/  MOV R10, R4 ;  /* 0x00000004000a7202 */ /* 0x003fe20000000f00 */
[----:B------:R-:W-:Y:S01]  /*0bd0*/  IMAD.MOV.U32 R11, RZ, RZ, 0x10 ;  /* 0x00000010ff0b7424 */ /* 0x000fe200078e00ff */
[----:B------:R-:W-:Y:S01]  /*0be0*/  MOV R13, 0xffffffff ;  /* 0xffffffff000d7802 */ /* 0x000fe20000000f00 */
[----:B------:R-:W-:Y:S01]  /*0bf0*/  IMAD.MOV.U32 R12, RZ, RZ, 0x1f ;  /* 0x0000001fff0c7424 */ /* 0x000fe200078e00ff */
[----:B------:R-:W-:Y:S02]  /*0c00*/  MOV R8, 0xc20 ;  /* 0x00000c2000087802 */ /* 0x000fe40000000f00 */
[----:B------:R-:W-:Y:S05]  /*0c10*/  CALL.REL.NOINC `($__internal_11_$__cuda_sm70_shflsync_down_p) ;  /* 0x0000052000007944 */ /* 0x000fea0003c00000 */
[----:B-1----:R-:W-:Y:S01]  /*0c20*/  IMAD.MOV.U32 R3, RZ, RZ, R10 ;  /* 0x000000ffff037224 */ /* 0x002fe200078e000a */
[----:B0-----:R-:W-:Y:S05]  /*0c30*/  BRA `(.L_x_637) ;  /* 0xfffffb4000007947 */ /* 0x001fea000383ffff */
.L_x_636:
[----:B------:R-:W-:Y:S01]  /*0c40*/  HFMA2.MMA R11, -RZ, RZ, 0, 9.5367431640625e-07 ;  /* 0x00000010ff0b7435 */ /* 0x000fe200000001ff */
[----:B0-----:R-:W-:Y:S01]  /*0c50*/  IMAD.MOV.U32 R10, RZ, RZ, R5 ;  /* 0x000000ffff0a7224 */ /* 0x001fe200078e0005 */
[----:B------:R-:W-:Y:S01]  /*0c60*/  MOV R8, 0xca0 ;  /* 0x00000ca000087802 */ /* 0x000fe20000000f00 */
[----:B------:R-:W-:Y:S02]  /*0c70*/  IMAD.MOV.U32 R12, RZ, RZ, 0x1f ;  /* 0x0000001fff0c7424 */ /* 0x000fe400078e00ff */
[----:B------:R-:W-:-:S02]  /*0c80*/  IMAD.MOV.U32 R13, RZ, RZ, -0x1 ;  /* 0xffffffffff0d7424 */ /* 0x000fc400078e00ff */
[----:B-1----:R-:W-:Y:S05]  /*0c90*/  CALL.REL.NOINC `($__internal_11_$__cuda_sm70_shflsync_down_p) ;  /* 0x000004a000007944 */ /* 0x002fea0003c00000 */
        /* <DEDUP_REMOVED lines=10> */
[----:B------:R-:W-:Y:S05]  /*0d40*/  CALL.REL.NOINC `($__internal_11_$__cuda_sm70_shflsync_down_p) ;  /* 0x000003f000007944 */ /* 0x000fea0003c00000 */
[----:B0-----:R-:W-:Y:S01]  /*0d50*/  HFMA2.MMA R12, -RZ, RZ, 0, 1.847743988037109375e-06 ;  /* 0x0000001fff0c7435 */ /* 0x001fe200000001ff */
[----:B-1----:R-:W-:Y:S01]  /*0d60*/  F2FP.PACK_AB R3, RZ, R10 ;  /* 0x0000000aff03723e */ /* 0x002fe200000000ff */
[----:B------:R-:W-:Y:S01]  /*0d70*/  IMAD.MOV.U32 R10, RZ, RZ, R5 ;  /* 0x000000ffff0a7224 */ /* 0x000fe200078e0005 */
[----:B------:R-:W-:Y:S01]  /*0d80*/  MOV R8, 0xdc0 ;  /* 0x00000dc000087802 */ /* 0x000fe20000000f00 */
[----:B------:R-:W-:Y:S02]  /*0d90*/  IMAD.MOV.U32 R11, RZ, RZ, 0x8 ;  /* 0x00000008ff0b7424 */ /* 0x000fe400078e00ff */
[----:B------:R-:W-:Y:S02]  /*0da0*/  IMAD.MOV.U32 R13, RZ, RZ, -0x1 ;  /* 0xffffffffff0d7424 */ /* 0x000fe400078e00ff */
[----:B------:R-:W-:Y:S05]  /*0db0*/  CALL.REL.NOINC `($__internal_11_$__cuda_sm70_shflsync_down_p) ;  /* 0x0000038000007944 */ /* 0x000fea0003c00000 */
        /* <DEDUP_REMOVED lines=10> */
[----:B------:R-:W-:Y:S05]  /*0e60*/  CALL.REL.NOINC `($__internal_11_$__cuda_sm70_shflsync_down_p) ;  /* 0x000002d000007944 */ /* 0x000fea0003c00000 */
[----:B0-----:R-:W-:Y:S01]  /*0e70*/  HFMA2.MMA R11, -RZ, RZ, 0, 2.384185791015625e-07 ;  /* 0x00000004ff0b7435 */ /* 0x001fe200000001ff */
[----:B-1----:R-:W-:Y:S01]  /*0e80*/  F2FP.PACK_AB R3, RZ, R10 ;  /* 0x0000000aff03723e */ /* 0x002fe200000000ff */
[----:B------:R-:W-:Y:S01]  /*0e90*/  IMAD.MOV.U32 R10, RZ, RZ, R5 ;  /* 0x000000ffff0a7224 */ /* 0x000fe200078e0005 */
[----:B------:R-:W-:Y:S01]  /*0ea0*/  MOV R13, 0xffffffff ;  /* 0xffffffff000d7802 */ /* 0x000fe20000000f00 */
[----:B------:R-:W-:Y:S01]  /*0eb0*/  IMAD.MOV.U32 R12, RZ, RZ, 0x1f ;  /* 0x0000001fff0c7424 */ /* 0x000fe200078e00ff */
[----:B------:R-:W-:Y:S02]  /*0ec0*/  MOV R8, 0xee0 ;  /* 0x00000ee000087802 */ /* 0x000fe40000000f00 */
[----:B------:R-:W-:Y:S05]  /*0ed0*/  CALL.REL.NOINC `($__internal_11_$__cuda_sm70_shflsync_down_p) ;  /* 0x0000026000007944 */ /* 0x000fea0003c00000 */
        /* <DEDUP_REMOVED lines=11> */
[----:B0-----:R-:W-:Y:S01]  /*0f90*/  HFMA2.MMA R11, -RZ, RZ, 0, 1.1920928955078125e-07 ;  /* 0x00000002ff0b7435 */ /* 0x001fe200000001ff */
        /* <DEDUP_REMOVED lines=17> */
[----:B0-----:R-:W-:Y:S01]  /*10b0*/  HFMA2.MMA R11, -RZ, RZ, 0, 5.9604644775390625e-08 ;  /* 0x00000001ff0b7435 */ /* 0x001fe200000001ff */
[----:B-1----:R-:W-:Y:S01]  /*10c0*/  F2FP.PACK_AB R3, RZ, R10 ;  /* 0x0000000aff03723e */ /* 0x002fe200000000ff */
[----:B------:R-:W-:Y:S01]  /*10d0*/  IMAD.MOV.U32 R10, RZ, RZ, R5 ;  /* 0x000000ffff0a7224 */ /* 0x000fe200078e0005 */
[----:B------:R-:W-:Y:S01]  /*10e0*/  MOV R13, 0xffffffff ;  /* 0xffffffff000d7802 */ /* 0x000fe20000000f00 */
[----:B------:R-:W-:Y:S01]  /*10f0*/  IMAD.MOV.U32 R12, RZ, RZ, 0x1f ;  /* 0x0000001fff0c7424 */ /* 0x000fe200078e00ff */
[----:B------:R-:W-:Y:S02]  /*1100*/  MOV R8, 0x1120 ;  /* 0x0000112000087802 */ /* 0x000fe40000000f00 */
[----:B------:R-:W-:Y:S05]  /*1110*/  CALL.REL.NOINC `($__internal_11_$__cuda_sm70_shflsync_down_p) ;  /* 0x0000002000007944 */ /* 0x000fea0003c00000 */
[----:B-1----:R-:W-:Y:S01]  /*1120*/  IMAD.MOV.U32 R8, RZ, RZ, R10 ;  /* 0x000000ffff087224 */ /* 0x002fe200078e000a */
[----:B0-----:R-:W-:Y:S05]  /*1130*/  BRA `(.L_x_638) ;  /* 0xfffff84000007947 */ /* 0x001fea000383ffff */
        .weak           $__internal_11_$__cuda_sm70_shflsync_down_p
        .type           $__internal_11_$__cuda_sm70_shflsync_down_p,@function
        .size           $__internal_11_$__cuda_sm70_shflsync_down_p,(.L_x_26617 - $__internal_11_$__cuda_sm70_shflsync_down_p)
$__internal_11_$__cuda_sm70_shflsync_down_p:
[----:B------:R-:W-:Y:S01]  /*1140*/  HFMA2.MMA R9, -RZ, RZ, 0, 0 ;  /* 0x00000000ff097435 */ /* 0x000fe200000001ff */
[----:B------:R-:W-:Y:S04]  /*1150*/  WARPSYNC R13 ;  /* 0x0000000d00007348 */ /* 0x000fe80003800000 */
[----:B------:R0:W1:Y:S01]  /*1160*/  SHFL.DOWN PT, R10, R10, R11, R12 ;  /* 0x0800000b0a0a7389 */ /* 0x00006200000e000c */
[----:B------:R-:W-:Y:S05]  /*1170*/  RET.REL.NODEC R8 `(_ZN2at6native33batch_norm_backward_reduce_kernelIN3c104HalfEffiEEvNS_27GenericPackedTensorAccessorIT_Lm3ENS_16DefaultPtrTraitsET2_EES8_NS4_IT1_Lm1ES6_S7_EESA_SA_SA_NS4_IT0_Lm1ES6_S7_EESC_) ;  /* 0xffffee8008007950 */ /* 0x000fea0003c3ffff */
.L_x_639:
        /* <DEDUP_REMOVED lines=16> */
.L_x_26617:


//--------------------- .text._ZN2at6native33batch_norm_backward_reduce_kernelIffflEEvNS_27GenericPackedTensorAccessorIT_Lm3ENS_16DefaultPtrTraitsET2_EES6_NS2_IT1_Lm1ES4_S5_EES8_S8_S8_NS2_IT0_Lm1ES4_S5_EESA_ --------------------------
	.section	.text._ZN2at6native33batch_norm_backward_reduce_kernelIffflEEvNS_27GenericPackedTensorAccessorIT_Lm3ENS_16DefaultPtrTraitsET2_EES6_NS2_IT1_Lm1ES4_S5_EES8_S8_S8_NS2_IT0_Lm1ES4_S5_EESA_,"ax",@progbits
	.sectioninfo	@"SHI_REGISTERS=32"
	.align	128
        .global         _ZN2at6native33batch_norm_backward_reduce_kernelIffflEEvNS_27GenericPackedTensorAccessorIT_Lm3ENS_16DefaultPtrTraitsET2_EES6_NS2_IT1_Lm1ES4_S5_EES8_S8_S8_NS2_IT0_Lm1ES4_S5_EESA_
        .type           _ZN2at6native33batch_norm_backward_reduce_kernelIffflEEvNS_27GenericPackedTensorAccessorIT_Lm3ENS_16DefaultPtrTraitsET2_EES6_NS2_IT1_Lm1ES4_S5_EES8_S8_S8_NS2_IT0_Lm1ES4_S5_EESA_,@function
        .size           _ZN2at6native33batch_norm_backward_reduce_kernelIffflEEvNS_27GenericPackedTensorAccessorIT_Lm3ENS_16DefaultPtrTraitsET2_EES6_NS2_IT1_Lm1ES4_S5_EES8_S8_S8_NS2_IT0_Lm1ES4_S5_EESA_,(.L_x_26618 - _ZN2at6native33batch_norm_backward_reduce_kernelIffflEEvNS_27GenericPackedTensorAccessorIT_Lm3ENS_16DefaultPtrTraitsET2_EES6_NS2_IT1_Lm1ES4_S5_EES8_S8_S8_NS2_IT0_Lm1ES4_S5_EESA_)
        .other          _ZN2at6native33batch_norm_backward_reduce_kernelIffflEEvNS_27GenericPackedTensorAccessorIT_Lm3ENS_16DefaultPtrTraitsET2_EES6_NS2_IT1_Lm1ES4_S5_EES8_S8_S8_NS2_IT0_Lm1ES4_S5_EESA_,@"STO_CUDA_ENTRY STV_DEFAULT"
_ZN2at6native33batch_norm_backward_reduce_kernelIffflEEvNS_27GenericPackedTensorAccessorIT_Lm3ENS_16DefaultPtrTraitsET2_EES6_NS2_IT1_Lm1ES4_S5_EES8_S8_S8_NS2_IT0_Lm1ES4_S5_EESA_:
.text._ZN2at6native33batch_norm_backward_reduce_kernelIffflEEvNS_27GenericPackedTensorAccessorIT_Lm3ENS_16DefaultPtrTraitsET2_EES6_NS2_IT1_Lm1ES4_S5_EES8_S8_S8_NS2_IT0_Lm1ES4_S5_EESA_:
[----:B------:R-:W-:Y:S02]  /*0000*/  MOV R1, c[0x0][0x28] ;  /* 0x00000a0000017a02 */ /* 0x000fe40000000f00 */
        /* <DEDUP_REMOVED lines=23> */
[----:B------:R-:W-:Y:S01]  /*0180*/  HFMA2.MMA R26, -RZ, RZ, 0, 0 ;  /* 0x00000000ff1a7435 */ /* 0x000fe200000001ff */
[----:B------:R0:W5:Y:S01]  /*0190*/  LDG.E R4, [R8.64] ;  /* 0x0000000608047981 */ /* 0x000162000c1e1900 */
[----:B------:R-:W-:Y:S01]  /*01a0*/  MOV R5, R7 ;  /* 0x0000000700057202 */ /* 0x000fe20000000f00 */
[C---:B------:R-:W-:Y:S02]  /*01b0*/  IMAD R15, R3.reuse, c[0x0][0x1c0], RZ ;  /* 0x00007000030f7a24 */ /* 0x040fe400078e02ff */
[----:B------:R-:W-:-:S02]  /*01c0*/  IMAD R3, R3, c[0x0][0x188], RZ ;  /* 0x0000620003037a24 */ /* 0x000fc400078e02ff */
[----:B------:R-:W-:-:S04]  /*01d0*/  IMAD.WIDE.U32 R10, R0, c[0x0][0x1c0], RZ ;  /* 0x00007000000a7a25 */ /* 0x000fc800078e00ff */
[C---:B------:R-:W-:Y:S01]  /*01e0*/  IMAD R25, R0.reuse, c[0x0][0x18c], R3 ;  /* 0x0000630000197a24 */ /* 0x040fe200078e0203 */
[----:B0-----:R-:W-:Y:S01]  /*01f0*/  SHF.R.S32.HI R8, RZ, 0x1f, R6 ;  /* 0x0000001fff087819 */ /* 0x001fe20000011406 */
[----:B------:R-:W-:Y:S02]  /*0200*/  IMAD R15, R0, c[0x0][0x1c4], R15 ;  /* 0x00007100000f7a24 */ /* 0x000fe400078e020f */
[----:B------:R-:W-:Y:S01]  /*0210*/  IMAD.MOV.U32 R3, RZ, RZ, RZ ;  /* 0x000000ffff037224 */ /* 0x000fe200078e00ff */
[----:B------:R-:W-:Y:S01]  /*0220*/  IADD3 R25, R13, R25, RZ ;  /* 0x000000190d197210 */ /* 0x000fe20007ffe0ff */
[----:B------:R-:W-:Y:S02]  /*0230*/  IMAD.IADD R9, R11, 0x1, R15 ;  /* 0x000000010b097824 */ /* 0x000fe400078e020f */
.L_x_645:
[----:B------:R-:W-:Y:S01]  /*0240*/  ISETP.GE.U32.AND P0, PT, R6, c[0x0][0x1b0], PT ;  /* 0x00006c0006007a0c */ /* 0x000fe20003f06070 */
[----:B------:R-:W-:Y:S03]  /*0250*/  BSSY B1, `(.L_x_642) ;  /* 0x000002c000017945 */ /* 0x000fe60003800000 */
[----:B------:R-:W-:-:S13]  /*0260*/  ISETP.GE.AND.EX P0, PT, R8, c[0x0][0x1b4], PT, P0 ;  /* 0x00006d0008007a0c */ /* 0x000fda0003f06300 */
[----:B------:R-:W-:Y:S05]  /*0270*/  @P0 BRA `(.L_x_643) ;  /* 0x0000029000000947 */ /* 0x000fea0003800000 */
[C---:B------:R-:W-:Y:S01]  /*0280*/  IMAD R16, R14.reuse, c[0x0][0x1b8], RZ ;  /* 0x00006e000e107a24 */ /* 0x040fe200078e02ff */
[----:B------:R-:W-:Y:S01]  /*0290*/  MOV R15, R9 ;  /* 0x00000009000f7202 */ /* 0x000fe20000000f00 */
[----:B------:R-:W-:Y:S01]  /*02a0*/  IMAD R18, R14, c[0x0][0x180], RZ ;  /* 0x000060000e127a24 */ /* 0x000fe200078e02ff */
[----:B------:R-:W-:Y:S01]  /*02b0*/  MOV R29, R6 ;  /* 0x00000006001d7202 */ /* 0x000fe20000000f00 */
[----:B------:R-:W-:Y:S02]  /*02c0*/  IMAD.MOV.U32 R24, RZ, RZ, R12 ;  /* 0x000000ffff187224 */ /* 0x000fe400078e000c */
[----:B------:R-:W-:Y:S02]  /*02d0*/  IMAD.MOV.U32 R14, RZ, RZ, R10 ;  /* 0x000000ffff0e7224 */ /* 0x000fe400078e000a */
[C---:B------:R-:W-:Y:S02]  /*02e0*/  IMAD R19, R5.reuse, c[0x0][0x1bc], R16 ;  /* 0x00006f0005137a24 */ /* 0x040fe400078e0210 */
[----:B------:R-:W-:-:S02]  /*02f0*/  IMAD R27, R5, c[0x0][0x184], R18 ;  /* 0x00006100051b7a24 */ /* 0x000fc400078e0212 */
[----:B------:R-:W-:Y:S01]  /*0300*/  IMAD.WIDE.U32 R16, R5, c[0x0][0x180], R24 ;  /* 0x0000600005107a25 */ /* 0x000fe200078e0018 */
[----:B------:R-:W-:-:S03]  /*0310*/  MOV R24, R6 ;  /* 0x0000000600187202 */ /* 0x000fc60000000f00 */
[----:B------:R-:W-:Y:S01]  /*0320*/  IMAD.WIDE.U32 R14, R5, c[0x0][0x1b8], R14 ;  /* 0x00006e00050e7a25 */ /* 0x000fe200078e000e */
[----:B------:R-:W-:-:S03]  /*0330*/  IADD3 R27, R17, R27, RZ ;  /* 0x0000001b111b7210 */ /* 0x000fc60007ffe0ff */
[----:B------:R-:W-:Y:S02]  /*0340*/  IMAD.MOV.U32 R28, RZ, RZ, R8 ;  /* 0x000000ffff1c7224 */ /* 0x000fe400078e0008 */
[----:B------:R-:W-:-:S04]  /*0350*/  IMAD.IADD R5, R15, 0x1, R19 ;  /* 0x000000010f057824 */ /* 0x000fc800078e0213 */
.L_x_644:
[----:B------:R-:W-:Y:S01]  /*0360*/  IMAD R18, R28, c[0x0][0x1c8], RZ ;  /* 0x000072001c127a24 */ /* 0x000fe200078e02ff */
[----:B------:R-:W-:-:S03]  /*0370*/  MOV R19, R5 ;  /* 0x0000000500137202 */ /* 0x000fc60000000f00 */
[----:B------:R-:W-:Y:S02]  /*0380*/  IMAD R21, R29, c[0x0][0x1cc], R18 ;  /* 0x000073001d157a24 */ /* 0x000fe400078e0212 */
        /* <DEDUP_REMOVED lines=9> */
[----:B------:R-:W2:Y:S04]  /*0420*/  LDG.E R20, [R20.64] ;  /* 0x0000000614147981 */ /* 0x000ea8000c1e1900 */
[----:B------:R-:W-:-:S05]  /*0430*/  IMAD.WIDE.U32 R18, R29, c[0x0][0x190], R18 ;  /* 0x000064001d127a25 */ /* 0x000fca00078e0012 */
[----:B------:R-:W-:Y:S02]  /*0440*/  IADD3 R19, R19, R23, RZ ;  /* 0x0000001713137210 */ /* 0x000fe40007ffe0ff */
[----:B------:R-:W-:-:S04]  /*0450*/  LEA R22, P0, R18, c[0x0][0x160], 0x2 ;  /* 0x0000580012167a11 */ /* 0x000fc800078010ff */
[----:B------:R-:W-:-:S06]  /*0460*/  LEA.HI.X R23, R18, c[0x0][0x164], R19, 0x2, P0 ;  /* 0x0000590012177a11 */ /* 0x000fcc00000f1413 */
[----:B------:R-:W3:Y:S01]  /*0470*/  LDG.E R23, [R22.64] ;  /* 0x0000000616177981 */ /* 0x000ee2000c1e1900 */
[----:B------:R-:W-:-:S04]  /*0480*/  IADD3 R29, R24, c[0x0][0x0], RZ ;  /* 0x00000000181d7a10 */ /* 0x000fc80007ffe0ff */
[----:B------:R-:W-:Y:S01]  /*0490*/  ISETP.GE.U32.AND P0, PT, R29, c[0x0][0x1b0], PT ;  /* 0x00006c001d007a0c */ /* 0x000fe20003f06070 */
[--C-:B------:R-:W-:Y:S01]  /*04a0*/  IMAD.MOV.U32 R24, RZ, RZ, R29.reuse ;  /* 0x000000ffff187224 */ /* 0x100fe200078e001d */
[----:B------:R-:W-:-:S04]  /*04b0*/  SHF.R.S32.HI R28, RZ, 0x1f, R29 ;  /* 0x0000001fff1c7819 */ /* 0x000fc8000001141d */
[----:B------:R-:W-:Y:S01]  /*04c0*/  ISETP.GE.AND.EX P0, PT, R28, c[0x0][0x1b4], PT, P0 ;  /* 0x00006d001c007a0c */ /* 0x000fe20003f06300 */
[----:B--2---:R-:W-:Y:S02]  /*04d0*/  FADD.FTZ R26, R20, R26 ;  /* 0x0000001a141a7221 */ /* 0x004fe40000010000 */
[----:B---3-5:R-:W-:-:S04]  /*04e0*/  FADD.FTZ R18, -R4, R23 ;  /* 0x0000001704127221 */ /* 0x028fc80000010100 */
[----:B------:R-:W-:-:S06]  /*04f0*/  FFMA.FTZ R3, R18, R20, R3 ;  /* 0x0000001412037223 */ /* 0x000fcc0000010003 */
[----:B------:R-:W-:Y:S05]  /*0500*/  @!P0 BRA `(.L_x_644) ;  /* 0xfffffe5000008947 */ /* 0x000fea000383ffff */
.L_x_643:
[----:B------:R-:W-:Y:S05]  /*0510*/  BSYNC B1 ;  /* 0x0000000000017941 */ /* 0x000fea0003800000 */
.L_x_642:
[----:B------:R-:W-:-:S04]  /*0520*/  IADD3 R5, R7, c[0x0][0x4], RZ ;  /* 0x0000010007057a10 */ /* 0x000fc80007ffe0ff */
[----:B------:R-:W-:Y:S02]  /*0530*/  ISETP.GE.U32.AND P0, PT, R5, c[0x0][0x1a0], PT ;  /* 0x0000680005007a0c */ /* 0x000fe40003f06070 */
[----:B------:R-:W-:Y:S02]  /*0540*/  SHF.R.S32.HI R14, RZ, 0x1f, R5 ;  /* 0x0000001fff0e7819 */ /* 0x000fe40000011405 */
[----:B------:R-:W-:Y:S02]  /*0550*/  MOV R7, R5 ;  /* 0x0000000500077202 */ /* 0x000fe40000000f00 */
[----:B------:R-:W-:-:S13]  /*0560*/  ISETP.GE.AND.EX P0, PT, R14, c[0x0][0x1a4], PT, P0 ;  /* 0x000069000e007a0c */ /* 0x000fda0003f06300 */
[----:B------:R-:W-:Y:S05]  /*0570*/  @!P0 BRA `(.L_x_645) ;  /* 0xfffffcc000008947 */ /* 0x000fea000383ffff */
.L_x_641:
[----:B0-----:R-:W-:Y:S05]  /*0580*/  BSYNC B0 ;  /* 0x0000000000007941 */ /* 0x001fea0003800000 */
.L_x_640:
[----:B------:R-:W0:Y:S01]  /*0590*/  SHFL.DOWN PT, R5, R26, 0x10, 0x1f ;  /* 0x0a001f001a057f89 */ /* 0x000e2200000e0000 */
[----:B------:R-:W-:Y:S02]  /*05a0*/  ULDC.64 UR4, c[0x0][0x0] ;  /* 0x0000000000047ab9 */ /* 0x000fe40000000a00 */
[----:B------:R-:W-:Y:S01]  /*05b0*/  UIMAD UR4, UR4, UR5, URZ ;  /* 0x00000005040472a4 */ /* 0x000fe2000f8e023f */
[----:B-----5:R-:W1:Y:S03]  /*05c0*/  SHFL.DOWN PT, R4, R3, 0x10, 0x1f ;  /* 0x0a001f0003047f89 */ /* 0x020e6600000e0000 */
[----:B------:R-:W-:Y:S01]  /*05d0*/  USHF.R.U32.HI UR4, URZ, 0x5, UR4 ;  /* 0x000000053f047899 */ /* 0x000fe20008011604 */
[----:B------:R-:W2:Y:S01]  /*05e0*/  S2R R11, SR_TID.Y ;  /* 0x00000000000b7919 */ /* 0x000ea20000002200 */
[----:B0-----:R-:W-:Y:S02]  /*05f0*/  FADD.FTZ R5, R5, R26 ;  /* 0x0000001a05057221 */ /* 0x001fe40000010000 */
[----:B-1----:R-:W-:-:S03]  /*0600*/  FADD.FTZ R6, R4, R3 ;  /* 0x0000000304067221 */ /* 0x002fc60000010000 */
[----:B------:R-:W0:Y:S04]  /*0610*/  SHFL.DOWN PT, R4, R5, 0x8, 0x1f ;  /* 0x09001f0005047f89 */ /* 0x000e2800000e0000 */
[----:B------:R-:W1:Y:S01]  /*0620*/  SHFL.DOWN PT, R7, R6, 0x8, 0x1f ;  /* 0x09001f0006077f89 */ /* 0x000e6200000e0000 */
[----:B0-----:R-:W-:-:S03]  /*0630*/  FADD.FTZ R8, R5, R4 ;  /* 0x0000000405087221 */ /* 0x001fc60000010000 */
[----:B------:R-:W2:Y:S01]  /*0640*/  S2R R4, SR_TID.X ;  /* 0x0000000000047919 */ /* 0x000ea20000002100 */
[----:B-1----:R-:W-:-:S03]  /*0650*/  FADD.FTZ R7, R6, R7 ;  /* 0x0000000706077221 */ /* 0x002fc60000010000 */
[----:B------:R-:W0:Y:S04]  /*0660*/  SHFL.DOWN PT, R9, R8, 0x4, 0x1f ;  /* 0x08801f0008097f89 */ /* 0x000e2800000e0000 */
[----:B------:R-:W1:Y:S01]  /*0670*/  SHFL.DOWN PT, R10, R7, 0x4, 0x1f ;  /* 0x08801f00070a7f89 */ /* 0x000e6200000e0000 */
[----:B--2---:R-:W-:Y:S02]  /*0680*/  IMAD R3, R11, c[0x0][0x0], R4 ;  /* 0x000000000b037a24 */ /* 0x004fe400078e0204 */
[----:B0-----:R-:W-:-:S03]  /*0690*/  FADD.FTZ R9, R8, R9 ;  /* 0x0000000908097221 */ /* 0x001fc60000010000 */
[----:B------:R-:W-:Y:S01]  /*06a0*/  SHF.R.S32.HI R6, RZ, 0x1f, R3 ;  /* 0x0000001fff067819 */ /* 0x000fe20000011403 */
[----:B------:R-:W-:Y:S01]  /*06b0*/  BAR.SYNC.DEFER_BLOCKING 0x0 ;  /* 0x0000000000007b1d */ /* 0x000fe20000010000 */
[----:B------:R-:W-:Y:S01]  /*06c0*/  ISETP.GE.AND P1, PT, R3, UR4, PT ;  /* 0x0000000403007c0c */ /* 0x000fe2000bf26270 */
[----:B-1----:R-:W-:Y:S01]  /*06d0*/  FADD.FTZ R10, R7, R10 ;  /* 0x0000000a070a7221 */ /* 0x002fe20000010000 */
[----:B------:R-:W-:-:S03]  /*06e0*/  LEA.HI R6, R6, R3, RZ, 0x5 ;  /* 0x0000000306067211 */ /* 0x000fc600078f28ff */
[----:B------:R-:W0:Y:S01]  /*06f0*/  SHFL.DOWN PT, R12, R9, 0x2, 0x1f ;  /* 0x08401f00090c7f89 */ /* 0x000e2200000e0000 */
[----:B------:R-:W-:-:S03]  /*0700*/  LOP3.LUT R8, R6, 0xffffffe0, RZ, 0xc0, !PT ;  /* 0xffffffe006087812 */ /* 0x000fc600078ec0ff */
[----:B------:R-:W1:Y:S02]  /*0710*/  SHFL.DOWN PT, R5, R10, 0x2, 0x1f ;  /* 0x08401f000a057f89 */ /* 0x000e6400000e0000 */
[C---:B------:R-:W-:Y:S01]  /*0720*/  IMAD.IADD R8, R3.reuse, 0x1, -R8 ;  /* 0x0000000103087824 */ /* 0x040fe200078e0a08 */
[----:B------:R-:W-:-:S04]  /*0730*/  IADD3 R3, R3, 0x1f, RZ ;  /* 0x0000001f03037810 */ /* 0x000fc80007ffe0ff */
[----:B------:R-:W-:Y:S01]  /*0740*/  ISETP.NE.AND P0, PT, R8, RZ, PT ;  /* 0x000000ff0800720c */ /* 0x000fe20003f05270 */
[----:B0-----:R-:W-:Y:S02]  /*0750*/  FADD.FTZ R12, R9, R12 ;  /* 0x0000000c090c7221 */ /* 0x001fe40000010000 */
[----:B-1----:R-:W-:-:S03]  /*0760*/  FADD.FTZ R13, R10, R5 ;  /* 0x000000050a0d7221 */ /* 0x002fc60000010000 */
[----:B------:R-:W0:Y:S04]  /*0770*/  SHFL.DOWN PT, R5, R12, 0x1, 0x1f ;  /* 0x08201f000c057f89 */ /* 0x000e2800000e0000 */
[----:B------:R-:W1:Y:S03]  /*0780*/  SHFL.DOWN PT, R14, R13, 0x1, 0x1f ;  /* 0x08201f000d0e7f89 */ /* 0x000e6600000e0000 */
[----:B0-----:R-:W-:Y:S01]  /*0790*/  @!P0 FADD.FTZ R10, R12, R5 ;  /* 0x000000050c0a8221 */ /* 0x001fe20000010000 */
[----:B------:R-:W-:Y:S02]  /*07a0*/  @!P0 SHF.R.S32.HI R5, RZ, 0x5, R6 ;  /* 0x00000005ff058819 */ /* 0x000fe40000011406 */
[----:B------:R-:W-:Y:S01]  /*07b0*/  CS2R R6, SRZ ;  /* 0x0000000000067805 */ /* 0x000fe2000001ff00 */
[----:B-1----:R-:W-:-:S05]  /*07c0*/  @!P0 FADD.FTZ R11, R13, R14 ;  /* 0x0000000e0d0b8221 */ /* 0x002fca0000010000 */
[----:B------:R0:W-:Y:S04]  /*07d0*/  @!P0 STS.64 [R5.X8], R10 ;  /* 0x0000000a05008388 */ /* 0x0001e80000008a00 */
[----:B------:R-:W-:Y:S01]  /*07e0*/  BAR.SYNC.DEFER_BLOCKING 0x0 ;  /* 0x0000000000007b1d */ /* 0x000fe20000010000 */
[----:B------:R-:W-:-:S05]  /*07f0*/  ISETP.GT.U32.AND P0, PT, R3, 0x3e, PT ;  /* 0x0000003e0300780c */ /* 0x000fca0003f04070 */
[----:B------:R0:W1:Y:S08]  /*0800*/  @!P1 LDS.64 R6, [R8.X8] ;  /* 0x0000000008069984 */ /* 0x0000700000008a00 */
[----:B------:R-:W-:Y:S05]  /*0810*/  @P0 BRA `(.L_x_646) ;  /* 0x0000016000000947 */ /* 0x000fea0003800000 */
[----:B------:R-:W-:Y:S05]  /*0820*/  BRA.DIV ~URZ, `(.L_x_647) ;  /* 0x000004227f007947 */ /* 0x000fea000b800000 */
[----:B-1----:R1:W2:Y:S02]  /*0830*/  SHFL.DOWN PT, R3, R6, 0x10, 0x1f ;  /* 0x0a001f0006037f89 */ /* 0x0022a400000e0000 */
.L_x_650:
[----:B------:R-:W-:Y:S05]  /*0840*/  BRA.DIV ~URZ, `(.L_x_648) ;  /* 0x000004827f007947 */ /* 0x000fea000b800000 */
[----:B0-----:R-:W0:Y:S01]  /*0850*/  SHFL.DOWN PT, R8, R7, 0x10, 0x1f ;  /* 0x0a001f0007087f89 */ /* 0x001e2200000e0000 */
[----:B--2---:R-:W-:-:S05]  /*0860*/  FADD.FTZ R12, R6, R3 ;  /* 0x00000003060c7221 */ /* 0x004fca0000010000 */
[----:B------:R-:W2:Y:S01]  /*0870*/  SHFL.DOWN PT, R3, R12, 0x8, 0x1f ;  /* 0x09001f000c037f89 */ /* 0x000ea200000e0000 */
[----:B0-----:R-:W-:-:S05]  /*0880*/  FADD.FTZ R8, R7, R8 ;  /* 0x0000000807087221 */ /* 0x001fca0000010000 */
[----:B------:R-:W0:Y:S01]  /*0890*/  SHFL.DOWN PT, R5, R8, 0x8, 0x1f ;  /* 0x09001f0008057f89 */ /* 0x000e2200000e0000 */
[----:B--2---:R-:W-:-:S05]  /*08a0*/  FADD.FTZ R3, R3, R12 ;  /* 0x0000000c03037221 */ /* 0x004fca0000010000 */
[----:B-1----:R-:W1:Y:S01]  /*08b0*/  SHFL.DOWN PT, R6, R3, 0x4, 0x1f ;  /* 0x08801f0003067f89 */ /* 0x002e6200000e0000 */
[----:B0-----:R-:W-:-:S05]  /*08c0*/  FADD.FTZ R5, R8, R5 ;  /* 0x0000000508057221 */ /* 0x001fca0000010000 */
[----:B------:R-:W0:Y:S01]  /*08d0*/  SHFL.DOWN PT, R10, R5, 0x4, 0x1f ;  /* 0x08801f00050a7f89 */ /* 0x000e2200000e0000 */
[----:B-1----:R-:W-:-:S05]  /*08e0*/  FADD.FTZ R6, R3, R6 ;  /* 0x0000000603067221 */ /* 0x002fca0000010000 */
[----:B------:R-:W1:Y:S01]  /*08f0*/  SHFL.DOWN PT, R7, R6, 0x2, 0x1f ;  /* 0x08401f0006077f89 */ /* 0x000e6200000e0000 */
[----:B0-----:R-:W-:-:S05]  /*0900*/  FADD.FTZ R10, R5, R10 ;  /* 0x0000000a050a7221 */ /* 0x001fca0000010000 */
[----:B------:R-:W0:Y:S01]  /*0910*/  SHFL.DOWN PT, R9, R10, 0x2, 0x1f ;  /* 0x08401f000a097f89 */ /* 0x000e2200000e0000 */
[----:B-1----:R-:W-:-:S05]  /*0920*/  FADD.FTZ R7, R6, R7 ;  /* 0x0000000706077221 */ /* 0x002fca0000010000 */
[----:B------:R1:W2:Y:S01]  /*0930*/  SHFL.DOWN PT, R12, R7, 0x1, 0x1f ;  /* 0x08201f00070c7f89 */ /* 0x0002a200000e0000 */
[----:B0-----:R-:W-:-:S05]  /*0940*/  FADD.FTZ R11, R10, R9 ;  /* 0x000000090a0b7221 */ /* 0x001fca0000010000 */
[----:B------:R1:W0:Y:S02]  /*0950*/  SHFL.DOWN PT, R8, R11, 0x1, 0x1f ;  /* 0x08201f000b087f89 */ /* 0x00022400000e0000 */
.L_x_651:
[----:B--2---:R-:W-:Y:S02]  /*0960*/  FADD.FTZ R6, R12, R7 ;  /* 0x000000070c067221 */ /* 0x004fe40000010000 */
[----:B01----:R-:W-:Y:S02]  /*0970*/  FADD.FTZ R7, R8, R11 ;  /* 0x0000000b08077221 */ /* 0x003fe40000010000 */
.L_x_646:
        /* <DEDUP_REMOVED lines=8> */
[----:B0-----:R-:W0:Y:S01]  /*0a00*/  LDS.64 R4, [RZ] ;  /* 0x00000000ff047984 */ /* 0x001e220000000a00 */
[----:B------:R-:W-:Y:S01]  /*0a10*/  IMAD.MOV.U32 R6, RZ, RZ, c[0x0][0x254] ;  /* 0x00009500ff067624 */ /* 0x000fe200078e00ff */
[----:B------:R-:W-:Y:S01]  /*0a20*/  MOV R7, c[0x0][0x20c] ;  /* 0x0000830000077a02 */ /* 0x000fe20000000f00 */
[----:B------:R-:W-:-:S06]  /*0a30*/  IMAD.MOV.U32 R8, RZ, RZ, c[0x0][0x23c] ;  /* 0x00008f00ff087624 */ /* 0x000fcc00078e00ff */
[C---:B------:R-:W-:Y:S02]  /*0a40*/  ISETP.LE.U32.AND P0, PT, R3.reuse, c[0x0][0x250], PT ;  /* 0x0000940003007a0c */ /* 0x040fe40003f03070 */
[----:B------:R-:W-:Y:S02]  /*0a50*/  ISETP.LE.U32.AND P1, PT, R3, c[0x0][0x208], PT ;  /* 0x0000820003007a0c */ /* 0x000fe40003f23070 */
[----:B------:R-:W-:Y:S02]  /*0a60*/  ISETP.GE.AND.EX P0, PT, R6, RZ, PT, P0 ;  /* 0x000000ff0600720c */ /* 0x000fe40003f06300 */
[----:B------:R-:W-:Y:S02]  /*0a70*/  ISETP.GE.AND.EX P1, PT, R7, RZ, PT, P1 ;  /* 0x000000ff0700720c */ /* 0x000fe40003f26310 */
[C---:B------:R-:W-:Y:S02]  /*0a80*/  ISETP.LE.U32.AND P3, PT, R3.reuse, c[0x0][0x238], PT ;  /* 0x00008e0003007a0c */ /* 0x040fe40003f63070 */
[----:B------:R-:W-:-:S02]  /*0a90*/  ISETP.LE.U32.AND P2, PT, R3, c[0x0][0x220], PT ;  /* 0x0000880003007a0c */ /* 0x000fc40003f43070 */
        /* <DEDUP_REMOVED lines=12> */
[----:B0-----:R-:W-:-:S04]  /*0b60*/  IMAD.WIDE.U32 R6, R0, c[0x0][0x240], RZ ;  /* 0x0000900000067a25 */ /* 0x001fc800078e00ff */
[----:B------:R-:W-:Y:S01]  /*0b70*/  IMAD R3, R0, c[0x0][0x244], R7 ;  /* 0x0000910000037a24 */ /* 0x000fe200078e0207 */
[----:B------:R-:W-:-:S04]  /*0b80*/  LEA R8, P3, R6, c[0x0][0x230], 0x2 ;  /* 0x00008c0006087a11 */ /* 0x000fc800078610ff */
[----:B------:R-:W-:Y:S01]  /*0b90*/  LEA.HI.X R9, R6, c[0x0][0x234], R3, 0x2, P3 ;  /* 0x00008d0006097a11 */ /* 0x000fe200018f1403 */
[----:B------:R-:W-:-:S05]  /*0ba0*/  FMUL.FTZ R3, R2, R5 ;  /* 0x0000000502037220 */ /* 0x000fca0000410000 */
[----:B------:R0:W-:Y:S03]  /*0bb0*/  STG.E [R8.64], R3 ;  /* 0x0000000308007986 */ /* 0x0001e6000c101906 */
.L_x_649:
[----:B0-----:R0:W-:Y:S04]  /*0bc0*/  @P0 STG.E [R10.64], R4 ;  /* 0x000000040a000986 */ /* 0x0011e8000c101906 */
[----:B------:R0:W-:Y:S01]  /*0bd0*/  @P1 STG.E [R12.64], R4 ;  /* 0x000000040c001986 */ /* 0x0001e2000c101906 */
[----:B------:R-:W-:Y:S05]  /*0be0*/  @!P2 EXIT ;  /* 0x000000000000a94d */ /* 0x000fea0003800000 */
[----:B------:R-:W-:-:S04]  /*0bf0*/  IMAD.WIDE.U32 R2, R0, c[0x0][0x228], RZ ;  /* 0x00008a0000027a25 */ /* 0x000fc800078e00ff */
[----:B------:R-:W-:Y:S01]  /*0c00*/  IMAD R3, R0, c[0x0][0x22c], R3 ;  /* 0x00008b0000037a24 */ /* 0x000fe200078e0203 */
[----:B------:R-:W-:-:S04]  /*0c10*/  LEA R6, P0, R2, c[0x0][0x218], 0x2 ;  /* 0x0000860002067a11 */ /* 0x000fc800078010ff */
[----:B------:R-:W-:-:S05]  /*0c20*/  LEA.HI.X R7, R2, c[0x0][0x21c], R3, 0x2, P0 ;  /* 0x0000870002077a11 */ /* 0x000fca00000f1403 */
[----:B------:R-:W-:Y:S01]  /*0c30*/  STG.E [R6.64], R5 ;  /* 0x0000000506007986 */ /* 0x000fe2000c101906 */
[----:B------:R-:W-:Y:S05]  /*0c40*/  EXIT ;  /* 0x000000000000794d */ /* 0x000fea0003800000 */
.L_x_647:
[----:B0-----:R-:W-:Y:S01]  /*0c50*/  HFMA2.MMA R10, -RZ, RZ, 0, 9.5367431640625e-07 ;  /* 0x00000010ff0a7435 */ /* 0x001fe200000001ff */
[----:B-1----:R-:W-:Y:S01]  /*0c60*/  IMAD.MOV.U32 R5, RZ, RZ, R6 ;  /* 0x000000ffff057224 */ /* 0x002fe200078e0006 */
[----:B------:R-:W-:Y:S01]  /*0c70*/  MOV R14, 0xffffffff ;  /* 0xffffffff000e7802 */ /* 0x000fe20000000f00 */
[----:B------:R-:W-:Y:S01]  /*0c80*/  IMAD.MOV.U32 R13, RZ, RZ, 0x1f ;  /* 0x0000001fff0d7424 */ /* 0x000fe200078e00ff */
[----:B------:R-:W-:Y:S02]  /*0c90*/  MOV R8, 0xcb0 ;  /* 0x00000cb000087802 */ /* 0x000fe40000000f00 */
[----:B------:R-:W-:Y:S05]  /*0ca0*/  CALL.REL.NOINC `($__internal_12_$__cuda_sm70_shflsync_down_p) ;  /* 0x0000046000007944 */ /* 0x000fea0003c00000 */
[----:B-1----:R-:W-:Y:S01]  /*0cb0*/  IMAD.MOV.U32 R3, RZ, RZ, R10 ;  /* 0x000000ffff037224 */ /* 0x002fe200078e000a */
[----:B0-----:R-:W-:Y:S05]  /*0cc0*/  BRA `(.L_x_650) ;  /* 0xfffffb7000007947 */ /* 0x001fea000383ffff */
.L_x_648:
[----:B------:R-:W-:Y:S01]  /*0cd0*/  HFMA2.MMA R13, -RZ, RZ, 0, 1.847743988037109375e-06 ;  /* 0x0000001fff0d7435 */ /* 0x000fe200000001ff */
[----:B0-----:R-:W-:Y:S01]  /*0ce0*/  MOV R5, R7 ;  /* 0x0000000700057202 */ /* 0x001fe20000000f00 */
[----:B------:R-:W-:Y:S01]  /*0cf0*/  IMAD.MOV.U32 R10, RZ, RZ, 0x10 ;  /* 0x00000010ff0a7424 */ /* 0x000fe200078e00ff */
[----:B------:R-:W-:Y:S01]  /*0d00*/  MOV R8, 0xd30 ;  /* 0x00000d3000087802 */ /* 0x000fe20000000f00 */
[----:B------:R-:W-:-:S02]  /*0d10*/  IMAD.MOV.U32 R14, RZ, RZ, -0x1 ;  /* 0xffffffffff0e7424 */ /* 0x000fc400078e00ff */
[----:B-12---:R-:W-:Y:S05]  /*0d20*/  CALL.REL.NOINC `($__internal_12_$__cuda_sm70_shflsync_down_p) ;  /* 0x000003e000007944 */ /* 0x006fea0003c00000 */
[----:B------:R-:W-:Y:S01]  /*0d30*/  FADD.FTZ R6, R6, R3 ;  /* 0x0000000306067221 */ /* 0x000fe20000010000 */
[----:B0-----:R-:W-:Y:S01]  /*0d40*/  MOV R14, 0xffffffff ;  /* 0xffffffff000e7802 */ /* 0x001fe20000000f00 */
[----:B-1----:R-:W-:Y:S01]  /*0d50*/  FADD.FTZ R7, R7, R10 ;  /* 0x0000000a07077221 */ /* 0x002fe20000010000 */
[----:B------:R-:W-:Y:S01]  /*0d60*/  MOV R10, 0x8 ;  /* 0x00000008000a7802 */ /* 0x000fe20000000f00 */
[----:B------:R-:W-:Y:S01]  /*0d70*/  IMAD.MOV.U32 R13, RZ, RZ, 0x1f ;  /* 0x0000001fff0d7424 */ /* 0x000fe200078e00ff */
[----:B------:R-:W-:Y:S01]  /*0d80*/  MOV R8, 0xdb0 ;  /* 0x00000db000087802 */ /* 0x000fe20000000f00 */
[----:B------:R-:W-:-:S02]  /*0d90*/  IMAD.MOV.U32 R5, RZ, RZ, R6 ;  /* 0x000000ffff057224 */ /* 0x000fc400078e0006 */
[----:B------:R-:W-:Y:S05]  /*0da0*/  CALL.REL.NOINC `($__internal_12_$__cuda_sm70_shflsync_down_p) ;  /* 0x0000036000007944 */ /* 0x000fea0003c00000 */
[----:B-1----:R-:W-:Y:S01]  /*0db0*/  MOV R3, R10 ;  /* 0x0000000a00037202 */ /* 0x002fe20000000f00 */
[----:B------:R-:W-:Y:S01]  /*0dc0*/  HFMA2.MMA R10, -RZ, RZ, 0, 4.76837158203125e-07 ;  /* 0x00000008ff0a7435 */ /* 0x000fe200000001ff */
[----:B0-----:R-:W-:Y:S01]  /*0dd0*/  IMAD.MOV.U32 R5, RZ, RZ, R7 ;  /* 0x000000ffff057224 */ /* 0x001fe200078e0007 */
[----:B------:R-:W-:Y:S01]  /*0de0*/  MOV R14, 0xffffffff ;  /* 0xffffffff000e7802 */ /* 0x000fe20000000f00 */
[----:B------:R-:W-:Y:S01]  /*0df0*/  IMAD.MOV.U32 R13, RZ, RZ, 0x1f ;  /* 0x0000001fff0d7424 */ /* 0x000fe200078e00ff */
[----:B------:R-:W-:-:S02]  /*0e00*/  MOV R8, 0xe20 ;  /* 0x00000e2000087802 */ /* 0x000fc40000000f00 */
[----:B------:R-:W-:Y:S05]  /*0e10*/  CALL.REL.NOINC `($__internal_12_$__cuda_sm70_shflsync_down_p) ;  /* 0x000002f000007944 */ /* 0x000fea0003c00000 */
[----:B------:R-:W-:Y:S01]  /*0e20*/  FADD.FTZ R6, R3, R6 ;  /* 0x0000000603067221 */ /* 0x000fe20000010000 */
[----:B0-----:R-:W-:Y:S01]  /*0e30*/  HFMA2.MMA R13, -RZ, RZ, 0, 1.847743988037109375e-06 ;  /* 0x0000001fff0d7435 */ /* 0x001fe200000001ff */
[----:B-1----:R-:W-:Y:S01]  /*0e40*/  FADD.FTZ R7, R7, R10 ;  /* 0x0000000a07077221 */ /* 0x002fe20000010000 */
[----:B------:R-:W-:Y:S01]  /*0e50*/  MOV R8, 0xea0 ;  /* 0x00000ea000087802 */ /* 0x000fe20000000f00 */
[----:B------:R-:W-:Y:S01]  /*0e60*/  IMAD.MOV.U32 R10, RZ, RZ, 0x4 ;  /* 0x00000004ff0a7424 */ /* 0x000fe200078e00ff */
[----:B------:R-:W-:Y:S01]  /*0e70*/  MOV R5, R6 ;  /* 0x0000000600057202 */ /* 0x000fe20000000f00 */
[----:B------:R-:W-:-:S02]  /*0e80*/  IMAD.MOV.U32 R14, RZ, RZ, -0x1 ;  /* 0xffffffffff0e7424 */ /* 0x000fc400078e00ff */
[----:B------:R-:W-:Y:S05]  /*0e90*/  CALL.REL.NOINC `($__internal_12_$__cuda_sm70_shflsync_down_p) ;  /* 0x0000027000007944 */ /* 0x000fea0003c00000 */
[----:B0-----:R-:W-:Y:S01]  /*0ea0*/  HFMA2.MMA R13, -RZ, RZ, 0, 1.847743988037109375e-06 ;  /* 0x0000001fff0d7435 */ /* 0x001fe200000001ff */
[----:B-1----:R-:W-:Y:S01]  /*0eb0*/  IMAD.MOV.U32 R3, RZ, RZ, R10 ;  /* 0x000000ffff037224 */ /* 0x002fe200078e000a */
[----:B------:R-:W-:Y:S01]  /*0ec0*/  MOV R5, R7 ;  /* 0x0000000700057202 */ /* 0x000fe20000000f00 */
[----:B------:R-:W-:Y:S01]  /*0ed0*/  IMAD.MOV.U32 R10, RZ, RZ, 0x4 ;  /* 0x00000004ff0a7424 */ /* 0x000fe200078e00ff */
[----:B------:R-:W-:Y:S01]  /*0ee0*/  MOV R8, 0xf10 ;  /* 0x00000f1000087802 */ /* 0x000fe20000000f00 */
[----:B------:R-:W-:-:S02]  /*0ef0*/  IMAD.MOV.U32 R14, RZ, RZ, -0x1 ;  /* 0xffffffffff0e7424 */ /* 0x000fc400078e00ff */
[----:B------:R-:W-:Y:S05]  /*0f00*/  CALL.REL.NOINC `($__internal_12_$__cuda_sm70_shflsync_down_p) ;  /* 0x0000020000007944 */ /* 0x000fea0003c00000 */
        /* <DEDUP_REMOVED lines=9> */
[----:B------:R-:W-:Y:S01]  /*0fa0*/  HFMA2.MMA R10, -RZ, RZ, 0, 1.1920928955078125e-07 ;  /* 0x00000002ff0a7435 */ /* 0x000fe200000001ff */
        /* <DEDUP_REMOVED lines=13> */
[----:B-1----:R-:W-:Y:S01]  /*1080*/  MOV R12, R10 ;  /* 0x0000000a000c7202 */ /* 0x002fe20000000f00 */
[----:B------:R-:W-:Y:S01]  /*1090*/  HFMA2.MMA R10, -RZ, RZ, 0, 5.9604644775390625e-08 ;  /* 0x00000001ff0a7435 */ /* 0x000fe200000001ff */
[----:B0-----:R-:W-:Y:S01]  /*10a0*/  IMAD.MOV.U32 R5, RZ, RZ, R11 ;  /* 0x000000ffff057224 */ /* 0x001fe200078e000b */
[----:B------:R-:W-:Y:S01]  /*10b0*/  MOV R13, 0x1f ;  /* 0x0000001f000d7802 */ /* 0x000fe20000000f00 */
[----:B------:R-:W-:Y:S01]  /*10c0*/  IMAD.MOV.U32 R14, RZ, RZ, -0x1 ;  /* 0xffffffffff0e7424 */ /* 0x000fe200078e00ff */
[----:B------:R-:W-:-:S02]  /*10d0*/  MOV R8, 0x10f0 ;  /* 0x000010f000087802 */ /* 0x000fc40000000f00 */
[----:B------:R-:W-:Y:S05]  /*10e0*/  CALL.REL.NOINC `($__internal_12_$__cuda_sm70_shflsync_down_p) ;  /* 0x0000002000007944 */ /* 0x000fea0003c00000 */
[----:B-1----:R-:W-:Y:S01]  /*10f0*/  MOV R8, R10 ;  /* 0x0000000a00087202 */ /* 0x002fe20000000f00 */
[----:B0-----:R-:W-:Y:S05]  /*1100*/  BRA `(.L_x_651) ;  /* 0xfffff85000007947 */ /* 0x001fea000383ffff */
        .weak           $__internal_12_$__cuda_sm70_shflsync_down_p
        .type           $__internal_12_$__cuda_sm70_shflsync_down_p,@function
        .size           $__internal_12_$__cuda_sm70_shflsync_down_p,(.L_x_26618 - $__internal_12_$__cuda_sm70_shflsync_down_p)
$__internal_12_$__cuda_sm70_shflsync_down_p:
[----:B------:R-:W-:Y:S01]  /*1110*/  HFMA2.MMA R9, -RZ, RZ, 0, 0 ;  /* 0x00000000ff097435 */ /* 0x000fe200000001ff */
[----:B------:R-:W-:Y:S04]  /*1120*/  WARPSYNC R14 ;  /* 0x0000000e00007348 */ /* 0x000fe80003800000 */
[----:B------:R0:W1:Y:S01]  /*1130*/  SHFL.DOWN PT, R10, R5, R10, R13 ;  /* 0x0800000a050a7389 */ /* 0x00006200000e000d */
[----:B------:R-:W-:Y:S05]  /*1140*/  RET.REL.NODEC R8 `(_ZN2at6native33batch_norm_backward_reduce_kernelIffflEEvNS_27GenericPackedTensorAccessorIT_Lm3ENS_16DefaultPtrTraitsET2_EES6_NS2_IT1_Lm1ES4_S5_EES8_S8_S8_NS2_IT0_Lm1ES4_S5_EESA_) ;  /* 0xffffeeb008007950 */ /* 0x000fea0003c3ffff */
.L_x_652:
        /* <DEDUP_REMOVED lines=11> */
.L_x_26618:


//--------------------- .text._ZN2at6native33batch_norm_backward_reduce_kernelIfffiEEvNS_27GenericPackedTensorAccessorIT_Lm3ENS_16DefaultPtrTraitsET2_EES6_NS2_IT1_Lm1ES4_S5_EES8_S8_S8_NS2_IT0_Lm1ES4_S5_EESA_ --------------------------
	.section	.text._ZN2at6native33batch_norm_backward_reduce_kernelIfffiEEvNS_27GenericPackedTensorAccessorIT_Lm3ENS_16DefaultPtrTraitsET2_EES6_NS2_IT1_Lm1ES4_S5_EES8_S8_S8_NS2_IT0_Lm1ES4_S5_EESA_,"ax",@progbits
	.sectioninfo	@"SHI_REGISTERS=25"
	.align	128
        .global         _ZN2at6native33batch_norm_backward_reduce_kernelIfffiEEvNS_27GenericPackedTensorAccessorIT_Lm3ENS_16DefaultPtrTraitsET2_EES6_NS2_IT1_Lm1ES4_S5_EES8_S8_S8_NS2_IT0_Lm1ES4_S5_EESA_
        .type           _ZN2at6native33batch_norm_backward_reduce_kernelIfffiEEvNS_27GenericPackedTensorAccessorIT_Lm3ENS_16DefaultPtrTraitsET2_EES6_NS2_IT1_Lm1ES4_S5_EES8_S8_S8_NS2_IT0_Lm1ES4_S5_EESA_,@function
        .size           _ZN2at6native33batch_norm_backward_reduce_kernelIfffiEEvNS_27GenericPackedTensorAccessorIT_Lm3ENS_16DefaultPtrTraitsET2_EES6_NS2_IT1_Lm1ES4_S5_EES8_S8_S8_NS2_IT0_Lm1ES4_S5_EESA_,(.L_x_26619 - _ZN2at6native33batch_norm_backward_reduce_kernelIfffiEEvNS_27GenericPackedTensorAccessorIT_Lm3ENS_16DefaultPtrTraitsET2_EES6_NS2_IT1_Lm1ES4_S5_EES8_S8_S8_NS2_IT0_Lm1ES4_S5_EESA_)
        .other          _ZN2at6native33batch_norm_backward_reduce_kernelIfffiEEvNS_27GenericPackedTensorAccessorIT_Lm3ENS_16DefaultPtrTraitsET2_EES6_NS2_IT1_Lm1ES4_S5_EES8_S8_S8_NS2_IT0_Lm1ES4_S5_EESA_,@"STO_CUDA_ENTRY STV_DEFAULT"
_ZN2at6native33batch_norm_backward_reduce_kernelIfffiEEvNS_27GenericPackedTensorAccessorIT_Lm3ENS_16DefaultPtrTraitsET2_EES6_NS2_IT1_Lm1ES4_S5_EES8_S8_S8_NS2_IT0_Lm1ES4_S5_EESA_:
.text._ZN2at6native33batch_norm_backward_reduce_kernelIfffiEEvNS_27GenericPackedTensorAccessorIT_Lm3ENS_16DefaultPtrTraitsET2_EES6_NS2_IT1_Lm1ES4_S5_EES8_S8_S8_NS2_IT0_Lm1ES4_S5_EESA_:
[----:B------:R-:W-:Y:S02]  /*0000*/  MOV R1, c[0x0][0x28] ;  /* 0x00000a0000017a02 */ /* 0x000fe40000000f00 */
        /* <DEDUP_REMOVED lines=9> */
[----:B------:R-:W-:Y:S01]  /*00a0*/  @P0 CS2R R8, SRZ ;  /* 0x0000000000080805 */ /* 0x000fe2000001ff00 */
[----:B------:R-:W-:Y:S05]  /*00b0*/  @P0 BRA `(.L_x_654) ;  /* 0x000002a000000947 */ /* 0x000fea0003800000 */
[----:B0-----:R-:W-:-:S04]  /*00c0*/  IMAD R2, R0, c[0x0][0x1ac], RZ ;  /* 0x00006b0000027a24 */ /* 0x001fc800078e02ff */
[----:B------:R-:W-:-:S05]  /*00d0*/  IMAD.WIDE R2, R2, R5, c[0x0][0x1a0] ;  /* 0x0000680002027625 */ /* 0x000fca00078e0205 */
[----:B------:R0:W5:Y:S01]  /*00e0*/  LDG.E R10, [R2.64] ;  /* 0x00000006020a7981 */ /* 0x000162000c1e1900 */
[C---:B------:R-:W-:Y:S01]  /*00f0*/  IMAD R12, R0.reuse, c[0x0][0x198], RZ ;  /* 0x00006600000c7a24 */ /* 0x040fe200078e02ff */
[----:B------:R-:W-:Y:S01]  /*0100*/  CS2R R8, SRZ ;  /* 0x0000000000087805 */ /* 0x000fe2000001ff00 */
[----:B------:R-:W-:Y:S01]  /*0110*/  IMAD R13, R0, c[0x0][0x178], RZ ;  /* 0x00005e00000d7a24 */ /* 0x000fe200078e02ff */
[----:B------:R-:W1:Y:S01]  /*0120*/  S2R R11, SR_TID.X ;  /* 0x00000000000b7919 */ /* 0x000e620000002100 */
[----:B------:R-:W-:-:S03]  /*0130*/  MOV R14, R7 ;  /* 0x00000007000e7202 */ /* 0x000fc60000000f00 */
.L_x_658:
        /* <DEDUP_REMOVED lines=12> */
.L_x_657:
[C---:B------:R-:W-:Y:S02]  /*0200*/  IMAD R3, R17.reuse, c[0x0][0x17c], RZ ;  /* 0x00005f0011037a24 */ /* 0x040fe400078e02ff */
[----:B------:R-:W-:-:S03]  /*0210*/  IMAD R4, R17, c[0x0][0x19c], RZ ;  /* 0x0000670011047a24 */ /* 0x000fc600078e02ff */
[C---:B------:R-:W-:Y:S02]  /*0220*/  IADD3 R5, P1, R3.reuse, R16, RZ ;  /* 0x0000001003057210 */ /* 0x040fe40007f3e0ff */
[C---:B------:R-:W-:Y:S02]  /*0230*/  IADD3 R19, P0, R4.reuse, R15, RZ ;  /* 0x0000000f04137210 */ /* 0x040fe40007f1e0ff */
[----:B------:R-:W-:Y:S02]  /*0240*/  LEA.HI.X.SX32 R18, R3, R22, 0x1, P1 ;  /* 0x0000001603127211 */ /* 0x000fe400008f0eff */
[C---:B------:R-:W-:Y:S02]  /*0250*/  LEA R2, P1, R5.reuse, c[0x0][0x160], 0x2 ;  /* 0x0000580005027a11 */ /* 0x040fe400078210ff */
[----:B------:R-:W-:Y:S02]  /*0260*/  LEA.HI.X.SX32 R20, R4, R21, 0x1, P0 ;  /* 0x0000001504147211 */ /* 0x000fe400000f0eff */
[----:B------:R-:W-:-:S02]  /*0270*/  LEA.HI.X R3, R5, c[0x0][0x164], R18, 0x2, P1 ;  /* 0x0000590005037a11 */ /* 0x000fc400008f1412 */
[----:B------:R-:W-:-:S04]  /*0280*/  LEA R4, P0, R19, c[0x0][0x180], 0x2 ;  /* 0x0000600013047a11 */ /* 0x000fc800078010ff */
[----:B------:R-:W-:Y:S01]  /*0290*/  LEA.HI.X R5, R19, c[0x0][0x184], R20, 0x2, P0 ;  /* 0x0000610013057a11 */ /* 0x000fe200000f1414 */
[----:B------:R-:W2:Y:S04]  /*02a0*/  LDG.E R3, [R2.64] ;  /* 0x0000000602037981 */ /* 0x000ea8000c1e1900 */
[----:B------:R-:W3:Y:S01]  /*02b0*/  LDG.E R4, [R4.64] ;  /* 0x0000000604047981 */ /* 0x000ee2000c1e1900 */
[----:B------:R-:W-:-:S04]  /*02c0*/  IADD3 R17, R17, c[0x0][0x0], RZ ;  /* 0x0000000011117a10 */ /* 0x000fc80007ffe0ff */
[----:B------:R-:W-:Y:S01]  /*02d0*/  ISETP.GE.AND P0, PT, R17, c[0x0][0x190], PT ;  /* 0x0000640011007a0c */ /* 0x000fe20003f06270 */
[----:B--2--5:R-:W-:Y:S02]  /*02e0*/  FADD.FTZ R19, -R10, R3 ;  /* 0x000000030a137221 */ /* 0x024fe40000010100 */
[----:B---3--:R-:W-:Y:S02]  /*02f0*/  FADD.FTZ R9, R4, R9 ;  /* 0x0000000904097221 */ /* 0x008fe40000010000 */
[----:B------:R-:W-:-:S08]  /*0300*/  FFMA.FTZ R8, R19, R4, R8 ;  /* 0x0000000413087223 */ /* 0x000fd00000010008 */
[----:B------:R-:W-:Y:S05]  /*0310*/  @!P0 BRA `(.L_x_657) ;  /* 0xfffffee000008947 */ /* 0x000fea000383ffff */
.L_x_656:
[----:B------:R-:W-:Y:S05]  /*0320*/  BSYNC B1 ;  /* 0x0000000000017941 */ /* 0x000fea0003800000 */
.L_x_655:
[----:B------:R-:W-:-:S04]  /*0330*/  IADD3 R14, R14, c[0x0][0x4], RZ ;  /* 0x000001000e0e7a10 */ /* 0x000fc80007ffe0ff */
[----:B------:R-:W-:-:S13]  /*0340*/  ISETP.GE.AND P0, PT, R14, c[0x0][0x188], PT ;  /* 0x000062000e007a0c */ /* 0x000fda0003f06270 */
[----:B------:R-:W-:Y:S05]  /*0350*/  @!P0 BRA `(.L_x_658) ;  /* 0xfffffde000008947 */ /* 0x000fea000383ffff */
.L_x_654:
[----:B0-----:R-:W-:Y:S05]  /*0360*/  BSYNC B0 ;  /* 0x0000000000007941 */ /* 0x001fea0003800000 */
.L_x_653:
[----:B------:R-:W0:Y:S01]  /*0370*/  SHFL.DOWN PT, R2, R9, 0x10, 0x1f ;  /* 0x0a001f0009027f89 */ /* 0x000e2200000e0000 */
[----:B------:R-:W-:Y:S02]  /*0380*/  ULDC.64 UR4, c[0x0][0x0] ;  /* 0x0000000000047ab9 */ /* 0x000fe40000000a00 */
[----:B------:R-:W-:Y:S01]  /*0390*/  UIMAD UR4, UR4, UR5, URZ ;  /* 0x00000005040472a4 */ /* 0x000fe2000f8e023f */
[----:B------:R-:W1:Y:S03]  /*03a0*/  SHFL.DOWN PT, R3, R8, 0x10, 0x1f ;  /* 0x0a001f0008037f89 */ /* 0x000e6600000e0000 */
[----:B------:R-:W-:Y:S01]  /*03b0*/  USHF.R.U32.HI UR4, URZ, 0x5, UR4 ;  /* 0x000000053f047899 */ /* 0x000fe20008011604 */
[----:B0-----:R-:W-:Y:S02]  /*03c0*/  FADD.FTZ R4, R2, R9 ;  /* 0x0000000902047221 */ /* 0x001fe40000010000 */
[----:B-1----:R-:W-:-:S03]  /*03d0*/  FADD.FTZ R5, R3, R8 ;  /* 0x0000000803057221 */ /* 0x002fc60000010000 */
[----:B------:R-:W0:Y:S04]  /*03e0*/  SHFL.DOWN PT, R3, R4, 0x8, 0x1f ;  /* 0x09001f0004037f89 */ /* 0x000e2800000e0000 */
[----:B------:R-:W1:Y:S01]  /*03f0*/  SHFL.DOWN PT, R2, R5, 0x8, 0x1f ;  /* 0x09001f0005027f89 */ /* 0x000e6200000e0000 */
[----:B0----5:R-:W-:Y:S02]  /*0400*/  FADD.FTZ R10, R4, R3 ;  /* 0x00000003040a7221 */ /* 0x021fe40000010000 */
[----:B-1----:R-:W-:-:S03]  /*0410*/  FADD.FTZ R11, R5, R2 ;  /* 0x00000002050b7221 */ /* 0x002fc60000010000 */
[----:B------:R-:W0:Y:S04]  /*0420*/  SHFL.DOWN PT, R3, R10, 0x4, 0x1f ;  /* 0x08801f000a037f89 */ /* 0x000e2800000e0000 */
[----:B------:R-:W1:Y:S04]  /*0430*/  SHFL.DOWN PT, R12, R11, 0x4, 0x1f ;  /* 0x08801f000b0c7f89 */ /* 0x000e6800000e0000 */
[----:B------:R-:W2:Y:S01]  /*0440*/  S2R R2, SR_TID.X ;  /* 0x0000000000027919 */ /* 0x000ea20000002100 */
[----:B0-----:R-:W-:Y:S02]  /*0450*/  FADD.FTZ R9, R10, R3 ;  /* 0x000000030a097221 */ /* 0x001fe40000010000 */
[----:B-1----:R-:W-:-:S03]  /*0460*/  FADD.FTZ R12, R11, R12 ;  /* 0x0000000c0b0c7221 */ /* 0x002fc60000010000 */
[----:B------:R-:W0:Y:S01]  /*0470*/  SHFL.DOWN PT, R8, R9, 0x2, 0x1f ;  /* 0x08401f0009087f89 */ /* 0x000e2200000e0000 */
[----:B--2---:R-:W-:-:S03]  /*0480*/  IMAD R3, R7, c[0x0][0x0], R2 ;  /* 0x0000000007037a24 */ /* 0x004fc600078e0202 */
[----:B------:R-:W1:Y:S02]  /*0490*/  SHFL.DOWN PT, R13, R12, 0x2, 0x1f ;  /* 0x08401f000c0d7f89 */ /* 0x000e6400000e0000 */
[----:B------:R-:W-:Y:S02]  /*04a0*/  SHF.R.S32.HI R4, RZ, 0x1f, R3 ;  /* 0x0000001fff047819 */ /* 0x000fe40000011403 */
[----:B------:R-:W-:Y:S01]  /*04b0*/  BAR.SYNC.DEFER_BLOCKING 0x0 ;  /* 0x0000000000007b1d */ /* 0x000fe20000010000 */
[----:B------:R-:W-:Y:S02]  /*04c0*/  ISETP.GE.AND P1, PT, R3, UR4, PT ;  /* 0x0000000403007c0c */ /* 0x000fe4000bf26270 */
[----:B------:R-:W-:Y:S01]  /*04d0*/  LEA.HI R4, R4, R3, RZ, 0x5 ;  /* 0x0000000304047211 */ /* 0x000fe200078f28ff */
[----:B0-----:R-:W-:-:S03]  /*04e0*/  FADD.FTZ R5, R9, R8 ;  /* 0x0000000809057221 */ /* 0x001fc60000010000 */
[----:B------:R-:W-:Y:S01]  /*04f0*/  LOP3.LUT R8, R4, 0xffffffe0, RZ, 0xc0, !PT ;  /* 0xffffffe004087812 */ /* 0x000fe200078ec0ff */
[----:B-1----:R-:W-:Y:S01]  /*0500*/  FADD.FTZ R13, R12, R13 ;  /* 0x0000000d0c0d7221 */ /* 0x002fe20000010000 */
[----:B------:R-:W0:Y:S02]  /*0510*/  SHFL.DOWN PT, R10, R5, 0x1, 0x1f ;  /* 0x08201f00050a7f89 */ /* 0x000e2400000e0000 */
[C---:B------:R-:W-:Y:S02]  /*0520*/  IADD3 R8, R3.reuse, -R8, RZ ;  /* 0x8000000803087210 */ /* 0x040fe40007ffe0ff */
[----:B------:R-:W-:Y:S01]  /*0530*/  IADD3 R3, R3, 0x1f, RZ ;  /* 0x0000001f03037810 */ /* 0x000fe20007ffe0ff */
[----:B------:R-:W1:Y:S01]  /*0540*/  SHFL.DOWN PT, R14, R13, 0x1, 0x1f ;  /* 0x08201f000d0e7f89 */ /* 0x000e6200000e0000 */
[----:B------:R-:W-:-:S13]  /*0550*/  ISETP.NE.AND P0, PT, R8, RZ, PT ;  /* 0x000000ff0800720c */ /* 0x000fda0003f05270 */
[----:B------:R-:W-:Y:S01]  /*0560*/  @!P0 SHF.R.S32.HI R9, RZ, 0x5, R4 ;  /* 0x00000005ff098819 */ /* 0x000fe20000011404 */
[----:B0-----:R-:W-:Y:S02]  /*0570*/  @!P0 FADD.FTZ R10, R5, R10 ;  /* 0x0000000a050a8221 */ /* 0x001fe40000010000 */
        /* <DEDUP_REMOVED lines=9> */
.L_x_662:
        /* <DEDUP_REMOVED lines=18> */
.L_x_663:
[----:B--2---:R-:W-:Y:S02]  /*0730*/  FADD.FTZ R4, R12, R5 ;  /* 0x000000050c047221 */ /* 0x004fe40000010000 */
[----:B01----:R-:W-:Y:S02]  /*0740*/  FADD.FTZ R5, R8, R11 ;  /* 0x0000000b08057221 */ /* 0x003fe40000010000 */
.L_x_659:
        /* <DEDUP_REMOVED lines=12> */
[----:B------:R-:W-:Y:S01]  /*0810*/  @P0 MOV R5, 0x4 ;  /* 0x0000000400050802 */ /* 0x000fe20000000f00 */
[C---:B------:R-:W-:Y:S02]  /*0820*/  @P0 IMAD R4, R0.reuse, c[0x0][0x1ec], RZ ;  /* 0x00007b0000040a24 */ /* 0x040fe400078e02ff */
[C---:B------:R-:W-:Y:S01]  /*0830*/  @P1 IMAD R7, R0.reuse, c[0x0][0x1fc], RZ ;  /* 0x00007f0000071a24 */ /* 0x040fe200078e02ff */
[----:B0-----:R-:W-:Y:S01]  /*0840*/  @P2 MOV R9, 0x4 ;  /* 0x0000000400092802 */ /* 0x001fe20000000f00 */
        /* <DEDUP_REMOVED lines=15> */
.L_x_660:
[----:B------:R-:W-:Y:S01]  /*0940*/  HFMA2.MMA R14, -RZ, RZ, 0, 1.847743988037109375e-06 ;  /* 0x0000001fff0e7435 */ /* 0x000fe200000001ff */
[----:B01----:R-:W-:Y:S01]  /*0950*/  MOV R10, R4 ;  /* 0x00000004000a7202 */ /* 0x003fe20000000f00 */
[----:B------:R-:W-:Y:S01]  /*0960*/  IMAD.MOV.U32 R13, RZ, RZ, 0x10 ;  /* 0x00000010ff0d7424 */ /* 0x000fe200078e00ff */
[----:B------:R-:W-:Y:S01]  /*0970*/  MOV R8, 0x9a0 ;  /* 0x000009a000087802 */ /* 0x000fe20000000f00 */
[----:B------:R-:W-:Y:S02]  /*0980*/  IMAD.MOV.U32 R15, RZ, RZ, -0x1 ;  /* 0xffffffffff0f7424 */ /* 0x000fe400078e00ff */
[----:B------:R-:W-:Y:S05]  /*0990*/  CALL.REL.NOINC `($__internal_13_$__cuda_sm70_shflsync_down_p) ;  /* 0x0000046000007944 */ /* 0x000fea0003c00000 */
[----:B-1----:R-:W-:Y:S01]  /*09a0*/  MOV R3, R10 ;  /* 0x0000000a00037202 */ /* 0x002fe20000000f00 */
[----:B0-----:R-:W-:Y:S05]  /*09b0*/  BRA `(.L_x_662) ;  /* 0xfffffc5000007947 */ /* 0x001fea000383ffff */
.L_x_661:
[----:B------:R-:W-:Y:S01]  /*09c0*/  HFMA2.MMA R13, -RZ, RZ, 0, 9.5367431640625e-07 ;  /* 0x00000010ff0d7435 */ /* 0x000fe200000001ff */
[----:B0-----:R-:W-:Y:S01]  /*09d0*/  IMAD.MOV.U32 R10, RZ, RZ, R5 ;  /* 0x000000ffff0a7224 */ /* 0x001fe200078e0005 */
[----:B------:R-:W-:Y:S01]  /*09e0*/  MOV R15, 0xffffffff ;  /* 0xffffffff000f7802 */ /* 0x000fe20000000f00 */
[----:B------:R-:W-:Y:S01]  /*09f0*/  IMAD.MOV.U32 R14, RZ, RZ, 0x1f ;  /* 0x0000001fff0e7424 */ /* 0x000fe200078e00ff */
[----:B------:R-:W-:-:S02]  /*0a00*/  MOV R8, 0xa20 ;  /* 0x00000a2000087802 */ /* 0x000fc40000000f00 */
[----:B-12---:R-:W-:Y:S05]  /*0a10*/  CALL.REL.NOINC `($__internal_13_$__cuda_sm70_shflsync_down_p) ;  /* 0x000003e000007944 */ /* 0x006fea0003c00000 */
[----:B------:R-:W-:Y:S01]  /*0a20*/  FADD.FTZ R4, R4, R3 ;  /* 0x0000000304047221 */ /* 0x000fe20000010000 */
[----:B0-----:R-:W-:Y:S01]  /*0a30*/  HFMA2.MMA R14, -RZ, RZ, 0, 1.847743988037109375e-06 ;  /* 0x0000001fff0e7435 */ /* 0x001fe200000001ff */
[----:B-1----:R-:W-:Y:S01]  /*0a40*/  FADD.FTZ R5, R5, R10 ;  /* 0x0000000a05057221 */ /* 0x002fe20000010000 */
[----:B------:R-:W-:Y:S01]  /*0a50*/  MOV R8, 0xaa0 ;  /* 0x00000aa000087802 */ /* 0x000fe20000000f00 */
[----:B------:R-:W-:Y:S01]  /*0a60*/  IMAD.MOV.U32 R13, RZ, RZ, 0x8 ;  /* 0x00000008ff0d7424 */ /* 0x000fe200078e00ff */
[----:B------:R-:W-:Y:S01]  /*0a70*/  MOV R10, R4 ;  /* 0x00000004000a7202 */ /* 0x000fe20000000f00 */
[----:B------:R-:W-:-:S02]  /*0a80*/  IMAD.MOV.U32 R15, RZ, RZ, -0x1 ;  /* 0xffffffffff0f7424 */ /* 0x000fc400078e00ff */
[----:B------:R-:W-:Y:S05]  /*0a90*/  CALL.REL.NOINC `($__internal_13_$__cuda_sm70_shflsync_down_p) ;  /* 0x0000036000007944 */ /* 0x000fea0003c00000 */
[----:B0-----:R-:W-:Y:S01]  /*0aa0*/  HFMA2.MMA R14, -RZ, RZ, 0, 1.847743988037109375e-06 ;  /* 0x0000001fff0e7435 */ /* 0x001fe200000001ff */
[----:B-1----:R-:W-:Y:S01]  /*0ab0*/  IMAD.MOV.U32 R3, RZ, RZ, R10 ;  /* 0x000000ffff037224 */ /* 0x002fe200078e000a */
[----:B------:R-:W-:Y:S01]  /*0ac0*/  MOV R10, R5 ;  /* 0x00000005000a7202 */ /* 0x000fe20000000f00 */
[----:B------:R-:W-:Y:S01]  /*0ad0*/  IMAD.MOV.U32 R13, RZ, RZ, 0x8 ;  /* 0x00000008ff0d7424 */ /* 0x000fe200078e00ff */
[----:B------:R-:W-:Y:S01]  /*0ae0*/  MOV R8, 0xb10 ;  /* 0x00000b1000087802 */ /* 0x000fe20000000f00 */
[----:B------:R-:W-:-:S02]  /*0af0*/  IMAD.MOV.U32 R15, RZ, RZ, -0x1 ;  /* 0xffffffffff0f7424 */ /* 0x000fc400078e00ff */
[----:B------:R-:W-:Y:S05]  /*0b00*/  CALL.REL.NOINC `($__internal_13_$__cuda_sm70_shflsync_down_p) ;  /* 0x000002f000007944 */ /* 0x000fea0003c00000 */
[----:B------:R-:W-:Y:S01]  /*0b10*/  FADD.FTZ R4, R3, R4 ;  /* 0x0000000403047221 */ /* 0x000fe20000010000 */
[----:B0-----:R-:W-:Y:S01]  /*0b20*/  MOV R13, 0x4 ;  /* 0x00000004000d7802 */ /* 0x001fe20000000f00 */
[----:B-1----:R-:W-:Y:S01]  /*0b30*/  FADD.FTZ R5, R5, R10 ;  /* 0x0000000a05057221 */ /* 0x002fe20000010000 */
[----:B------:R-:W-:Y:S01]  /*0b40*/  MOV R15, 0xffffffff ;  /* 0xffffffff000f7802 */ /* 0x000fe20000000f00 */
[----:B------:R-:W-:Y:S01]  /*0b50*/  IMAD.MOV.U32 R14, RZ, RZ, 0x1f ;  /* 0x0000001fff0e7424 */ /* 0x000fe200078e00ff */
[----:B------:R-:W-:Y:S01]  /*0b60*/  MOV R8, 0xb90 ;  /* 0x00000b9000087802 */ /* 0x000fe20000000f00 */
[----:B------:R-:W-:-:S02]  /*0b70*/  IMAD.MOV.U32 R10, RZ, RZ, R4 ;  /* 0x000000ffff0a7224 */ /* 0x000fc400078e0004 */
[----:B------:R-:W-:Y:S05]  /*0b80*/  CALL.REL.NOINC `($__internal_13_$__cuda_sm70_shflsync_down_p) ;  /* 0x0000027000007944 */ /* 0x000fea0003c00000 */
[----:B0-----:R-:W-:Y:S01]  /*0b90*/  HFMA2.MMA R13, -RZ, RZ, 0, 2.384185791015625e-07 ;  /* 0x00000004ff0d7435 */ /* 0x001fe200000001ff */
[----:B-1----:R-:W-:Y:S01]  /*0ba0*/  MOV R3, R10 ;  /* 0x0000000a00037202 */ /* 0x002fe20000000f00 */
[----:B------:R-:W-:Y:S01]  /*0bb0*/  IMAD.MOV.U32 R10, RZ, RZ, R5 ;  /* 0x000000ffff0a7224 */ /* 0x000fe200078e0005 */
[----:B------:R-:W-:Y:S01]  /*0bc0*/  MOV R15, 0xffffffff ;  /* 0xffffffff000f7802 */ /* 0x000fe20000000f00 */
[----:B------:R-:W-:Y:S01]  /*0bd0*/  IMAD.MOV.U32 R14, RZ, RZ, 0x1f ;  /* 0x0000001fff0e7424 */ /* 0x000fe200078e00ff */
[----:B------:R-:W-:-:S02]  /*0be0*/  MOV R8, 0xc00 ;  /* 0x00000c0000087802 */ /* 0x000fc40000000f00 */
[----:B------:R-:W-:Y:S05]  /*0bf0*/  CALL.REL.NOINC `($__internal_13_$__cuda_sm70_shflsync_down_p) ;  /* 0x0000020000007944 */ /* 0x000fea0003c00000 */
        /* <DEDUP_REMOVED lines=8> */
[----:B0-----:R-:W-:Y:S01]  /*0c80*/  HFMA2.MMA R13, -RZ, RZ, 0, 1.1920928955078125e-07 ;  /* 0x00000002ff0d7435 */ /* 0x001fe200000001ff */
[----:B-1----:R-:W-:Y:S01]  /*0c90*/  MOV R3, R10 ;  /* 0x0000000a00037202 */ /* 0x002fe20000000f00 */
[----:B------:R-:W-:Y:S01]  /*0ca0*/  IMAD.MOV.U32 R10, RZ, RZ, R11 ;  /* 0x000000ffff0a7224 */ /* 0x000fe200078e000b */
[----:B------:R-:W-:Y:S01]  /*0cb0*/  MOV R14, 0x1f ;  /* 0x0000001f000e7802 */ /* 0x000fe20000000f00 */
[----:B------:R-:W-:Y:S01]  /*0cc0*/  IMAD.MOV.U32 R15, RZ, RZ, -0x1 ;  /* 0xffffffffff0f7424 */ /* 0x000fe200078e00ff */
[----:B------:R-:W-:-:S02]  /*0cd0*/  MOV R8, 0xcf0 ;  /* 0x00000cf000087802 */ /* 0x000fc40000000f00 */
[----:B------:R-:W-:Y:S05]  /*0ce0*/  CALL.REL.NOINC `($__internal_13_$__cuda_sm70_shflsync_down_p) ;  /* 0x0000011000007944 */ /* 0x000fea0003c00000 */
[----:B------:R-:W-:Y:S01]  /*0cf0*/  FADD.FTZ R5, R3, R4 ;  /* 0x0000000403057221 */ /* 0x000fe20000010000 */
[----:B0-----:R-:W-:Y:S01]  /*0d00*/  HFMA2.MMA R13, -RZ, RZ, 0, 5.9604644775390625e-08 ;  /* 0x00000001ff0d7435 */ /* 0x001fe200000001ff */
[----:B-1----:R-:W-:Y:S01]  /*0d10*/  FADD.FTZ R11, R11, R10 ;  /* 0x0000000a0b0b7221 */ /* 0x002fe20000010000 */
[----:B------:R-:W-:Y:S01]  /*0d20*/  MOV R14, 0x1f ;  /* 0x0000001f000e7802 */ /* 0x000fe20000000f00 */
[----:B------:R-:W-:Y:S01]  /*0d30*/  IMAD.MOV.U32 R15, RZ, RZ, -0x1 ;  /* 0xffffffffff0f7424 */ /* 0x000fe200078e00ff */
[----:B------:R-:W-:-:S02]  /*0d40*/  MOV R10, R5 ;  /* 0x00000005000a7202 */ /* 0x000fc40000000f00 */
[----:B------:R-:W-:Y:S02]  /*0d50*/  MOV R8, 0xd70 ;  /* 0x00000d7000087802 */ /* 0x000fe40000000f00 */
[----:B------:R-:W-:Y:S05]  /*0d60*/  CALL.REL.NOINC `($__internal_13_$__cuda_sm70_shflsync_down_p) ;  /* 0x0000009000007944 */ /* 0x000fea0003c00000 */
[----:B0-----:R-:W-:Y:S01]  /*0d70*/  HFMA2.MMA R13, -RZ, RZ, 0, 5.9604644775390625e-08 ;  /* 0x00000001ff0d7435 */ /* 0x001fe200000001ff */
[----:B-1----:R-:W-:Y:S01]  /*0d80*/  MOV R12, R10 ;  /* 0x0000000a000c7202 */ /* 0x002fe20000000f00 */
[----:B------:R-:W-:Y:S01]  /*0d90*/  IMAD.MOV.U32 R10, RZ, RZ, R11 ;  /* 0x000000ffff0a7224 */ /* 0x000fe200078e000b */
[----:B------:R-:W-:Y:S01]  /*0da0*/  MOV R14, 0x1f ;  /* 0x0000001f000e7802 */ /* 0x000fe20000000f00 */
[----:B------:R-:W-:Y:S01]  /*0db0*/  IMAD.MOV.U32 R15, RZ, RZ, -0x1 ;  /* 0xffffffffff0f7424 */ /* 0x000fe200078e00ff */
[----:B------:R-:W-:Y:S02]  /*0dc0*/  MOV R8, 0xde0 ;  /* 0x00000de000087802 */ /* 0x000fe40000000f00 */
[----:B------:R-:W-:Y:S05]  /*0dd0*/  CALL.REL.NOINC `($__internal_13_$__cuda_sm70_shflsync_down_p) ;  /* 0x0000002000007944 */ /* 0x000fea0003c00000 */
[----:B-1----:R-:W-:Y:S01]  /*0de0*/  MOV R8, R10 ;  /* 0x0000000a00087202 */ /* 0x002fe20000000f00 */
[----:B0-----:R-:W-:Y:S05]  /*0df0*/  BRA `(.L_x_663) ;  /* 0xfffff93000007947 */ /* 0x001fea000383ffff */
        .weak           $__internal_13_$__cuda_sm70_shflsync_down_p
        .type           $__internal_13_$__cuda_sm70_shflsync_down_p,@function
        .size           $__internal_13_$__cuda_sm70_shflsync_down_p,(.L_x_26619 - $__internal_13_$__cuda_sm70_shflsync_down_p)
$__internal_13_$__cuda_sm70_shflsync_down_p:
[----:B------:R-:W-:Y:S01]  /*0e00*/  HFMA2.MMA R9, -RZ, RZ, 0, 0 ;  /* 0x00000000ff097435 */ /* 0x000fe200000001ff */
[----:B------:R-:W-:Y:S04]  /*0e10*/  WARPSYNC R15 ;  /* 0x0000000f00007348 */ /* 0x000fe80003800000 */
[----:B------:R0:W1:Y:S01]  /*0e20*/  SHFL.DOWN PT, R10, R10, R13, R14 ;  /* 0x0800000d0a0a7389 */ /* 0x00006200000e000e */
[----:B------:R-:W-:Y:S05]  /*0e30*/  RET.REL.NODEC R8 `(_ZN2at6native33batch_norm_backward_reduce_kernelIfffiEEvNS_27GenericPackedTensorAccessorIT_Lm3ENS_16DefaultPtrTraitsET2_EES6_NS2_IT1_Lm1ES4_S5_EES8_S8_S8_NS2_IT0_Lm1ES4_S5_EESA_) ;  /* 0xfffff1c008007950 */ /* 0x000fea0003c3ffff */
.L_x_664:
        /* <DEDUP_REMOVED lines=12> */
.L_x_26619:


//--------------------- .text._ZN2at6native33batch_norm_backward_reduce_kernelIdddlEEvNS_27GenericPackedTensorAccessorIT_Lm3ENS_16DefaultPtrTraitsET2_EES6_NS2_IT1_Lm1ES4_S5_EES8_S8_S8_NS2_IT0_Lm1ES4_S5_EESA_ --------------------------
	.section	.text._ZN2at6native33batch_norm_backward_reduce_kernelIdddlEEvNS_27GenericPackedTensorAccessorIT_Lm3ENS_16DefaultPtrTraitsET2_EES6_NS2_IT1_Lm1ES4_S5_EES8_S8_S8_NS2_IT0_Lm1ES4_S5_EESA_,"ax",@progbits
	.sectioninfo	@"SHI_REGISTERS=40"
	.align	128
        .global         _ZN2at6native33batch_norm_backward_reduce_kernelIdddlEEvNS_27GenericPackedTensorAccessorIT_Lm3ENS_16DefaultPtrTraitsET2_EES6_NS2_IT1_Lm1ES4_S5_EES8_S8_S8_NS2_IT0_Lm1ES4_S5_EESA_
        .type           _ZN2at6native33batch_norm_backward_reduce_kernelIdddlEEvNS_27GenericPackedTensorAccessorIT_Lm3ENS_16DefaultPtrTraitsET2_EES6_NS2_IT1_Lm1ES4_S5_EES8_S8_S8_NS2_IT0_Lm1ES4_S5_EESA_,@function
        .size           _ZN2at6native33batch_norm_backward_reduce_kernelIdddlEEvNS_27GenericPackedTensorAccessorIT_Lm3ENS_16DefaultPtrTraitsET2_EES6_NS2_IT1_Lm1ES4_S5_EES8_S8_S8_NS2_IT0_Lm1ES4_S5_EESA_,(.L_x_26620 - _ZN2at6native33batch_norm_backward_reduce_kernelIdddlEEvNS_27GenericPackedTensorAccessorIT_Lm3ENS_16DefaultPtrTraitsET2_EES6_NS2_IT1_Lm1ES4_S5_EES8_S8_S8_NS2_IT0_Lm1ES4_S5_EESA_)
        .other          _ZN2at6native33batch_norm_backward_reduce_kernelIdddlEEvNS_27GenericPackedTensorAccessorIT_Lm3ENS_16DefaultPtrTraitsET2_EES6_NS2_IT1_Lm1ES4_S5_EES8_S8_S8_NS2_IT0_Lm1ES4_S5_EESA_,@"STO_CUDA_ENTRY STV_DEFAULT"
_ZN2at6native33batch_norm_backward_reduce_kernelIdddlEEvNS_27GenericPackedTensorAccessorIT_Lm3ENS_16DefaultPtrTraitsET2_EES6_NS2_IT1_Lm1ES4_S5_EES8_S8_S8_NS2_IT0_Lm1ES4_S5_EESA_:
.text._ZN2at6native33batch_norm_backward_reduce_kernelIdddlEEvNS_27GenericPackedTensorAccessorIT_Lm3ENS_16DefaultPtrTraitsET2_EES6_NS2_IT1_Lm1ES4_S5_EES8_S8_S8_NS2_IT0_Lm1ES4_S5_EESA_:
[----:B------:R-:W-:Y:S02]  /*0000*/  IMAD.MOV.U32 R1, RZ, RZ, c[0x0][0x28] ;  /* 0x00000a00ff017624 */ /* 0x000fe400078e00ff */
[----:B------:R-:W0:Y:S01]  /*0010*/  S2R R0, SR_CTAID.X ;  /* 0x0000000000007919 */ /* 0x000e220000002500 */
[----:B------:R-:W-:Y:S01]  /*0020*/  ULDC.64 UR6, c[0x0][0x118] ;  /* 0x0000460000067ab9 */ /* 0x000fe20000000a00 */
[----:B0-----:R-:W-:-:S04]  /*0030*/  IMAD.WIDE.U32 R2, R0, c[0x0][0x1f8], RZ ;  /* 0x00007e0000027a25 */ /* 0x001fc800078e00ff */
[----:B------:R-:W-:Y:S01]  /*0040*/  IMAD R3, R0, c[0x0][0x1fc], R3 ;  /* 0x00007f0000037a24 */ /* 0x000fe200078e0203 */
[----:B------:R-:W-:-:S04]  /*0050*/  LEA R10, P0, R2, c[0x0][0x1e8], 0x3 ;  /* 0x00007a00020a7a11 */ /* 0x000fc800078018ff */
[----:B------:R-:W-:-:S06]  /*0060*/  LEA.HI.X R11, R2, c[0x0][0x1ec], R3, 0x3, P0 ;  /* 0x00007b00020b7a11 */ /* 0x000fcc00000f1c03 */
[----:B------:R-:W5:Y:S01]  /*0070*/  LDG.E.64 R10, [R10.64] ;  /* 0x000000060a0a7981 */ /* 0x000f62000c1e1b00 */
[----:B------:R-:W-:Y:S03]  /*0080*/  BSSY B0, `(.L_x_665) ;  /* 0x000004e000007945 */ /* 0x000fe60003800000 */
[----:B------:R-:W0:Y:S02]  /*0090*/  S2R R4, SR_TID.Y ;  /* 0x0000000000047919 */ /* 0x000e240000002200 */
[----:B0-----:R-:W-:Y:S02]  /*00a0*/  ISETP.GE.U32.AND P0, PT, R4, c[0x0][0x1a0], PT ;  /* 0x0000680004007a0c */ /* 0x001fe40003f06070 */
[----:B------:R-:W-:-:S04]  /*00b0*/  SHF.R.S32.HI R5, RZ, 0x1f, R4 ;  /* 0x0000001fff057819 */ /* 0x000fc80000011404 */
[----:B------:R-:W-:-:S13]  /*00c0*/  ISETP.GE.AND.EX P0, PT, R5, c[0x0][0x1a4], PT, P0 ;  /* 0x0000690005007a0c */ /* 0x000fda0003f06300 */
[----:B------:R-:W-:Y:S01]  /*00d0*/  @P0 CS2R R24, SRZ ;  /* 0x0000000000180805 */ /* 0x000fe2000001ff00 */
[----:B------:R-:W-:Y:S01]  /*00e0*/  @P0 CS2R R12, SRZ ;  /* 0x00000000000c0805 */ /* 0x000fe2000001ff00 */
[----:B------:R-:W-:Y:S05]  /*00f0*/  @P0 BRA `(.L_x_666) ;  /* 0x0000046000000947 */ /* 0x000fea0003800000 */
[----:B------:R-:W-:-:S04]  /*0100*/  IMAD.WIDE.U32 R2, R0, c[0x0][0x1e0], RZ ;  /* 0x0000780000027a25 */ /* 0x000fc800078e00ff */
[----:B------:R-:W-:Y:S01]  /*0110*/  IMAD R3, R0, c[0x0][0x1e4], R3 ;  /* 0x0000790000037a24 */ /* 0x000fe200078e0203 */
[----:B------:R-:W-:-:S04]  /*0120*/  LEA R14, P0, R2, c[0x0][0x1d0], 0x3 ;  /* 0x00007400020e7a11 */ /* 0x000fc800078018ff */
[----:B------:R-:W-:-:S06]  /*0130*/  LEA.HI.X R15, R2, c[0x0][0x1d4], R3, 0x3, P0 ;  /* 0x00007500020f7a11 */ /* 0x000fcc00000f1c03 */
[----:B------:R-:W5:Y:S01]  /*0140*/  LDG.E.64 R14, [R14.64] ;  /* 0x000000060e0e7981 */ /* 0x000f62000c1e1b00 */
[----:B------:R-:W-:Y:S01]  /*0150*/  SHF.R.S32.HI R3, RZ, 0x1f, R0 ;  /* 0x0000001fff037819 */ /* 0x000fe20000011400 */
[----:B------:R-:W-:Y:S01]  /*0160*/  IMAD.MOV.U32 R6, RZ, RZ, R5 ;  /* 0x000000ffff067224 */ /* 0x000fe200078e0005 */
[----:B------:R-:W-:Y:S01]  /*0170*/  MOV R23, R4 ;  /* 0x0000000400177202 */ /* 0x000fe20000000f00 */
[----:B------:R-:W0:Y:S01]  /*0180*/  S2R R2, SR_TID.X ;  /* 0x0000000000027919 */ /* 0x000e220000002100 */
[----:B------:R-:W-:Y:S01]  /*0190*/  IMAD.WIDE.U32 R16, R0, c[0x0][0x1c0], RZ ;  /* 0x0000700000107a25 */ /* 0x000fe200078e00ff */
[----:B------:R-:W-:Y:S01]  /*01a0*/  CS2R R12, SRZ ;  /* 0x00000000000c7805 */ /* 0x000fe2000001ff00 */
[----:B------:R-:W-:Y:S02]  /*01b0*/  CS2R R24, SRZ ;  /* 0x0000000000187805 */ /* 0x000fe4000001ff00 */
[C---:B------:R-:W-:Y:S02]  /*01c0*/  IMAD R5, R3.reuse, c[0x0][0x1c0], RZ ;  /* 0x0000700003057a24 */ /* 0x040fe400078e02ff */
[----:B------:R-:W-:-:S02]  /*01d0*/  IMAD R3, R3, c[0x0][0x188], RZ ;  /* 0x0000620003037a24 */ /* 0x000fc400078e02ff */
[----:B------:R-:W-:-:S04]  /*01e0*/  IMAD.WIDE.U32 R18, R0, c[0x0][0x188], RZ ;  /* 0x0000620000127a25 */ /* 0x000fc800078e00ff */
[C---:B------:R-:W-:Y:S02]  /*01f0*/  IMAD R7, R0.reuse, c[0x0][0x1c4], R5 ;  /* 0x0000710000077a24 */ /* 0x040fe400078e0205 */
[----:B------:R-:W-:Y:S02]  /*0200*/  IMAD R3, R0, c[0x0][0x18c], R3 ;  /* 0x0000630000037a24 */ /* 0x000fe400078e0203 */
[----:B------:R-:W-:Y:S02]  /*0210*/  IMAD.IADD R7, R17, 0x1, R7 ;  /* 0x0000000111077824 */ /* 0x000fe400078e0207 */
[----:B------:R-:W-:Y:S01]  /*0220*/  IMAD.IADD R9, R19, 0x1, R3 ;  /* 0x0000000113097824 */ /* 0x000fe200078e0203 */
[----:B0-----:R-:W-:Y:S02]  /*0230*/  SHF.R.S32.HI R5, RZ, 0x1f, R2 ;  /* 0x0000001fff057819 */ /* 0x001fe40000011402 */
.L_x_670:
[----:B------:R-:W-:Y:S01]  /*0240*/  ISETP.GE.U32.AND P0, PT, R2, c[0x0][0x1b0], PT ;  /* 0x00006c0002007a0c */ /* 0x000fe20003f06070 */
[----:B------:R-:W-:Y:S03]  /*0250*/  BSSY B1, `(.L_x_667) ;  /* 0x000002a000017945 */ /* 0x000fe60003800000 */
[----:B------:R-:W-:-:S13]  /*0260*/  ISETP.GE.AND.EX P0, PT, R5, c[0x0][0x1b4], PT, P0 ;  /* 0x00006d0005007a0c */ /* 0x000fda0003f06300 */
[----:B01----:R-:W-:Y:S05]  /*0270*/  @P0 BRA `(.L_x_668) ;  /* 0x0000027000000947 */ /* 0x003fea0003800000 */
[C---:B------:R-:W-:Y:S02]  /*0280*/  IMAD R22, R6.reuse, c[0x0][0x1b8], RZ ;  /* 0x00006e0006167a24 */ /* 0x040fe400078e02ff */
[----:B------:R-:W-:Y:S01]  /*0290*/  IMAD R26, R6, c[0x0][0x180], RZ ;  /* 0x00006000061a7a24 */ /* 0x000fe200078e02ff */
[----:B------:R-:W-:Y:S01]  /*02a0*/  MOV R6, R16 ;  /* 0x0000001000067202 */ /* 0x000fe20000000f00 */
[----:B------:R-:W-:Y:S02]  /*02b0*/  IMAD.MOV.U32 R8, RZ, RZ, R18 ;  /* 0x000000ffff087224 */ /* 0x000fe400078e0012 */
[C---:B------:R-:W-:Y:S02]  /*02c0*/  IMAD R3, R23.reuse, c[0x0][0x1bc], R22 ;  /* 0x00006f0017037a24 */ /* 0x040fe400078e0216 */
[----:B------:R-:W-:-:S04]  /*02d0*/  IMAD.WIDE.U32 R20, R23, c[0x0][0x1b8], R6 ;  /* 0x00006e0017147a25 */ /* 0x000fc800078e0006 */
[C---:B------:R-:W-:Y:S02]  /*02e0*/  IMAD R33, R23.reuse, c[0x0][0x184], R26 ;  /* 0x0000610017217a24 */ /* 0x040fe400078e021a */
[----:B------:R-:W-:Y:S01]  /*02f0*/  IMAD.WIDE.U32 R22, R23, c[0x0][0x180], R8 ;  /* 0x0000600017167a25 */ /* 0x000fe200078e0008 */
[----:B------:R-:W-:-:S03]  /*0300*/  MOV R8, R5 ;  /* 0x0000000500087202 */ /* 0x000fc60000000f00 */
[--C-:B------:R-:W-:Y:S01]  /*0310*/  IMAD.MOV.U32 R29, RZ, RZ, R2.reuse ;  /* 0x000000ffff1d7224 */ /* 0x100fe200078e0002 */
[----:B------:R-:W-:Y:S01]  /*0320*/  IADD3 R33, R23, R33, RZ ;  /* 0x0000002117217210 */ /* 0x000fe20007ffe0ff */
[----:B------:R-:W-:Y:S02]  /*0330*/  IMAD.MOV.U32 R6, RZ, RZ, R2 ;  /* 0x000000ffff067224 */ /* 0x000fe400078e0002 */
[----:B------:R-:W-:-:S04]  /*0340*/  IMAD.IADD R3, R21, 0x1, R3 ;  /* 0x0000000115037824 */ /* 0x000fc800078e0203 */
.L_x_669:
[C---:B------:R-:W-:Y:S01]  /*0350*/  IMAD R26, R8.reuse, c[0x0][0x190], RZ ;  /* 0x00006400081a7a24 */ /* 0x040fe200078e02ff */
[----:B------:R-:W-:Y:S01]  /*0360*/  MOV R27, R3 ;  /* 0x00000003001b7202 */ /* 0x000fe20000000f00 */
[----:B------:R-:W-:Y:S02]  /*0370*/  IMAD.MOV.U32 R32, RZ, RZ, R22 ;  /* 0x000000ffff207224 */ /* 0x000fe400078e0016 */
[----:B------:R-:W-:Y:S02]  /*0380*/  IMAD R8, R8, c[0x0][0x1c8], RZ ;  /* 0x0000720008087a24 */ /* 0x000fe400078e02ff */
[----:B------:R-:W-:-:S02]  /*0390*/  IMAD R37, R29, c[0x0][0x194], R26 ;  /* 0x000065001d257a24 */ /* 0x000fc400078e021a */
[----:B------:R-:W-:Y:S02]  /*03a0*/  IMAD.MOV.U32 R26, RZ, RZ, R20 ;  /* 0x000000ffff1a7224 */ /* 0x000fe400078e0014 */
[----:B-1----:R-:W-:-:S04]  /*03b0*/  IMAD.WIDE.U32 R30, R29, c[0x0][0x190], R32 ;  /* 0x000064001d1e7a25 */ /* 0x002fc800078e0020 */
[C---:B------:R-:W-:Y:S02]  /*03c0*/  IMAD R35, R29.reuse, c[0x0][0x1cc], R8 ;  /* 0x000073001d237a24 */ /* 0x040fe400078e0208 */
[----:B------:R-:W-:Y:S01]  /*03d0*/  IMAD.WIDE.U32 R28, R29, c[0x0][0x1c8], R26 ;  /* 0x000072001d1c7a25 */ /* 0x000fe200078e001a */
[----:B------:R-:W-:-:S03]  /*03e0*/  LEA R26, P0, R30, c[0x0][0x160], 0x3 ;  /* 0x000058001e1a7a11 */ /* 0x000fc600078018ff */
[----:B------:R-:W-:Y:S02]  /*03f0*/  IMAD.IADD R27, R31, 0x1, R37 ;  /* 0x000000011f1b7824 */ /* 0x000fe400078e0225 */
[----:B------:R-:W-:-:S03]  /*0400*/  IMAD.IADD R29, R29, 0x1, R35 ;  /* 0x000000011d1d7824 */ /* 0x000fc600078e0223 */
[----:B------:R-:W-:Y:S02]  /*0410*/  LEA.HI.X R27, R30, c[0x0][0x164], R27, 0x3, P0 ;  /* 0x000059001e1b7a11 */ /* 0x000fe400000f1c1b */
[----:B------:R-:W-:-:S04]  /*0420*/  LEA R30, P0, R28, c[0x0][0x198], 0x3 ;  /* 0x000066001c1e7a11 */ /* 0x000fc800078018ff */
[----:B------:R-:W-:Y:S01]  /*0430*/  LEA.HI.X R31, R28, c[0x0][0x19c], R29, 0x3, P0 ;  /* 0x000067001c1f7a11 */ /* 0x000fe200000f1c1d */
[----:B------:R-:W2:Y:S05]  /*0440*/  LDG.E.64 R26, [R26.64] ;  /* 0x000000061a1a7981 */ /* 0x000eaa000c1e1b00 */
[----:B------:R-:W3:Y:S01]  /*0450*/  LDG.E.64 R30, [R30.64] ;  /* 0x000000061e1e7981 */ /* 0x000ee2000c1e1b00 */
[----:B------:R-:W-:-:S04]  /*0460*/  IADD3 R29, R6, c[0x0][0x0], RZ ;  /* 0x00000000061d7a10 */ /* 0x000fc80007ffe0ff */
[----:B------:R-:W-:Y:S02]  /*0470*/  ISETP.GE.U32.AND P0, PT, R29, c[0x0][0x1b0], PT ;  /* 0x00006c001d007a0c */ /* 0x000fe40003f06070 */
[----:B------:R-:W-:Y:S02]  /*0480*/  SHF.R.S32.HI R8, RZ, 0x1f, R29 ;  /* 0x0000001fff087819 */ /* 0x000fe4000001141d */
[----:B------:R-:W-:Y:S02]  /*0490*/  MOV R6, R29 ;  /* 0x0000001d00067202 */ /* 0x000fe40000000f00 */
[----:B------:R-:W-:Y:S01]  /*04a0*/  ISETP.GE.AND.EX P0, PT, R8, c[0x0][0x1b4], PT, P0 ;  /* 0x00006d0008007a0c */ /* 0x000fe20003f06300 */
[----:B0-2--5:R-:W0:-:S04]  /*04b0*/  DADD R34, -R14, R26 ;  /* 0x000000000e227229 */ /* 0x025e08000000011a */
[----:B---3--:R1:W2:-:S04]  /*04c0*/  DADD R24, R30, R24 ;  /* 0x000000001e187229 */ /* 0x0082880000000018 */
[----:B0-----:R1:W0:-:S04]  /*04d0*/  DFMA R12, R34, R30, R12 ;  /* 0x0000001e220c722b */ /* 0x001208000000000c */
[----:B--2---:R-:W-:Y:S05]  /*04e0*/  @!P0 BRA `(.L_x_669) ;  /* 0xfffffe6000008947 */ /* 0x004fea000383ffff */
.L_x_668:
[----:B------:R-:W-:Y:S05]  /*04f0*/  BSYNC B1 ;  /* 0x0000000000017941 */ /* 0x000fea0003800000 */
.L_x_667:
[----:B------:R-:W-:-:S04]  /*0500*/  IADD3 R23, R4, c[0x0][0x4], RZ ;  /* 0x0000010004177a10 */ /* 0x000fc80007ffe0ff */
[----:B------:R-:W-:Y:S01]  /*0510*/  ISETP.GE.U32.AND P0, PT, R23, c[0x0][0x1a0], PT ;  /* 0x0000680017007a0c */ /* 0x000fe20003f06070 */
[--C-:B------:R-:W-:Y:S01]  /*0520*/  IMAD.MOV.U32 R4, RZ, RZ, R23.reuse ;  /* 0x000000ffff047224 */ /* 0x100fe200078e0017 */
[----:B------:R-:W-:-:S04]  /*0530*/  SHF.R.S32.HI R6, RZ, 0x1f, R23 ;  /* 0x0000001fff067819 */ /* 0x000fc80000011417 */
[----:B------:R-:W-:-:S13]  /*0540*/  ISETP.GE.AND.EX P0, PT, R6, c[0x0][0x1a4], PT, P0 ;  /* 0x0000690006007a0c */ /* 0x000fda0003f06300 */
[----:B------:R-:W-:Y:S05]  /*0550*/  @!P0 BRA `(.L_x_670) ;  /* 0xfffffce000008947 */ /* 0x000fea000383ffff */
.L_x_666:
[----:B------:R-:W-:Y:S05]  /*0560*/  BSYNC B0 ;  /* 0x0000000000007941 */ /* 0x000fea0003800000 */
.L_x_665:
[----:B------:R-:W-:Y:S01]  /*0570*/  SHFL.DOWN PT, R3, R25, 0x10, 0x1f ;  /* 0x0a001f0019037f89 */ /* 0x000fe200000e0000 */
[----:B------:R-:W-:Y:S02]  /*0580*/  ULDC.64 UR4, c[0x0][0x0] ;  /* 0x0000000000047ab9 */ /* 0x000fe40000000a00 */
[----:B------:R-:W-:Y:S01]  /*0590*/  UIMAD UR4, UR4, UR5, URZ ;  /* 0x00000005040472a4 */ /* 0x000fe2000f8e023f */
[----:B------:R-:W2:Y:S03]  /*05a0*/  SHFL.DOWN PT, R2, R24, 0x10, 0x1f ;  /* 0x0a001f0018027f89 */ /* 0x000ea600000e0000 */
[----:B------:R-:W-:Y:S01]  /*05b0*/  USHF.R.U32.HI UR4, URZ, 0x5, UR4 ;  /* 0x000000053f047899 */ /* 0x000fe20008011604 */
[----:B0-----:R-:W-:Y:S04]  /*05c0*/  SHFL.DOWN PT, R5, R13, 0x10, 0x1f ;  /* 0x0a001f000d057f89 */ /* 0x001fe800000e0000 */
[----:B------:R-:W0:Y:S04]  /*05d0*/  SHFL.DOWN PT, R4, R12, 0x10, 0x1f ;  /* 0x0a001f000c047f89 */ /* 0x000e2800000e0000 */
[----:B------:R-:W3:Y:S04]  /*05e0*/  S2R R16, SR_TID.Y ;  /* 0x0000000000107919 */ /* 0x000ee80000002200 */
[----:B------:R-:W3:Y:S01]  /*05f0*/  S2R R17, SR_TID.X ;  /* 0x0000000000117919 */ /* 0x000ee20000002100 */
[----:B--2---:R-:W2:-:S07]  /*0600*/  DADD R2, R2, R24 ;  /* 0x0000000002027229 */ /* 0x004e8e0000000018 */
[----:B--2---:R-:W-:Y:S01]  /*0610*/  SHFL.DOWN PT, R7, R3, 0x8, 0x1f ;  /* 0x09001f0003077f89 */ /* 0x004fe200000e0000 */
[----:B0-----:R-:W0:-:S03]  /*0620*/  DADD R4, R4, R12 ;  /* 0x0000000004047229 */ /* 0x001e06000000000c */
[----:B------:R-:W2:Y:S04]  /*0630*/  SHFL.DOWN PT, R6, R2, 0x8, 0x1f ;  /* 0x09001f0002067f89 */ /* 0x000ea800000e0000 */
[----:B0-----:R-:W-:Y:S01]  /*0640*/  SHFL.DOWN PT, R9, R5, 0x8, 0x1f ;  /* 0x09001f0005097f89 */ /* 0x001fe200000e0000 */
[----:B---3--:R-:W-:-:S03]  /*0650*/  IMAD R16, R16, c[0x0][0x0], R17 ;  /* 0x0000000010107a24 */ /* 0x008fc600078e0211 */
[----:B------:R-:W0:Y:S04]  /*0660*/  SHFL.DOWN PT, R8, R4, 0x8, 0x1f ;  /* 0x09001f0004087f89 */ /* 0x000e2800000e0000 */
[----:B------:R-:W-:Y:S01]  /*0670*/  BAR.SYNC.DEFER_BLOCKING 0x0 ;  /* 0x0000000000007b1d */ /* 0x000fe20000010000 */
[----:B------:R-:W-:-:S05]  /*0680*/  ISETP.GE.AND P1, PT, R16, UR4, PT ;  /* 0x0000000410007c0c */ /* 0x000fca000bf26270 */
[----:B--2---:R-:W2:-:S07]  /*0690*/  DADD R6, R2, R6 ;  /* 0x0000000002067229 */ /* 0x004e8e0000000006 */
[----:B--2--5:R-:W-:Y:S01]  /*06a0*/  SHFL.DOWN PT, R15, R7, 0x4, 0x1f ;  /* 0x08801f00070f7f89 */ /* 0x024fe200000e0000 */
[----:B0-----:R-:W0:-:S03]  /*06b0*/  DADD R8, R4, R8 ;  /* 0x0000000004087229 */ /* 0x001e060000000008 */
[----:B------:R-:W2:Y:S04]  /*06c0*/  SHFL.DOWN PT, R14, R6, 0x4, 0x1f ;  /* 0x08801f00060e7f89 */ /* 0x000ea800000e0000 */
[----:B0-----:R-:W-:Y:S04]  /*06d0*/  SHFL.DOWN PT, R13, R9, 0x4, 0x1f ;  /* 0x08801f00090d7f89 */ /* 0x001fe800000e0000 */
[----:B------:R-:W0:Y:S01]  /*06e0*/  SHFL.DOWN PT, R12, R8, 0x4, 0x1f ;  /* 0x08801f00080c7f89 */ /* 0x000e2200000e0000 */
[----:B--2---:R-:W2:-:S07]  /*06f0*/  DADD R14, R6, R14 ;  /* 0x00000000060e7229 */ /* 0x004e8e000000000e */
[----:B--2---:R-:W-:Y:S01]  /*0700*/  SHFL.DOWN PT, R3, R15, 0x2, 0x1f ;  /* 0x08401f000f037f89 */ /* 0x004fe200000e0000 */
[----:B0-----:R0:W2:Y:S02]  /*0710*/  DADD R12, R8, R12 ;  /* 0x00000000080c7229 */ /* 0x0010a4000000000c */
[----:B0-----:R-:W-:Y:S01]  /*0720*/  SHF.R.S32.HI R9, RZ, 0x1f, R16 ;  /* 0x0000001fff097819 */ /* 0x001fe20000011410 */
[----:B------:R-:W0:Y:S03]  /*0730*/  SHFL.DOWN PT, R2, R14, 0x2, 0x1f ;  /* 0x08401f000e027f89 */ /* 0x000e2600000e0000 */
[----:B------:R-:W-:Y:S01]  /*0740*/  LEA.HI R9, R9, R16, RZ, 0x5 ;  /* 0x0000001009097211 */ /* 0x000fe200078f28ff */
[----:B--2---:R-:W-:Y:S03]  /*0750*/  SHFL.DOWN PT, R5, R13, 0x2, 0x1f ;  /* 0x08401f000d057f89 */ /* 0x004fe600000e0000 */
[----:B------:R-:W-:Y:S01]  /*0760*/  LOP3.LUT R17, R9, 0xffffffe0, RZ, 0xc0, !PT ;  /* 0xffffffe009117812 */ /* 0x000fe200078ec0ff */
[----:B------:R-:W2:Y:S04]  /*0770*/  SHFL.DOWN PT, R4, R12, 0x2, 0x1f ;  /* 0x08401f000c047f89 */ /* 0x000ea800000e0000 */
[C---:B------:R-:W-:Y:S01]  /*0780*/  IMAD.IADD R17, R16.reuse, 0x1, -R17 ;  /* 0x0000000110117824 */ /* 0x040fe200078e0a11 */
[----:B------:R-:W-:-:S04]  /*0790*/  IADD3 R16, R16, 0x1f, RZ ;  /* 0x0000001f10107810 */ /* 0x000fc80007ffe0ff */
[----:B------:R-:W-:Y:S01]  /*07a0*/  ISETP.NE.AND P0, PT, R17, RZ, PT ;  /* 0x000000ff1100720c */ /* 0x000fe20003f05270 */
[----:B0-----:R-:W0:-:S12]  /*07b0*/  DADD R2, R14, R2 ;  /* 0x000000000e027229 */ /* 0x001e180000000002 */
[----:B------:R-:W-:Y:S01]  /*07c0*/  @!P0 SHF.R.S32.HI R9, RZ, 0x5, R9 ;  /* 0x00000005ff098819 */ /* 0x000fe20000011409 */
[----:B--2---:R0:W2:Y:S02]  /*07d0*/  DADD R6, R12, R4 ;  /* 0x000000000c067229 */ /* 0x0040a40000000004 */
[----:B0-----:R-:W-:Y:S04]  /*07e0*/  SHFL.DOWN PT, R5, R3, 0x1, 0x1f ;  /* 0x08201f0003057f89 */ /* 0x001fe800000e0000 */
[----:B------:R-:W0:Y:S04]  /*07f0*/  SHFL.DOWN PT, R4, R2, 0x1, 0x1f ;  /* 0x08201f0002047f89 */ /* 0x000e2800000e0000 */
[----:B--2---:R-:W-:Y:S04]  /*0800*/  SHFL.DOWN PT, R15, R7, 0x1, 0x1f ;  /* 0x08201f00070f7f89 */ /* 0x004fe800000e0000 */
[----:B------:R-:W2:Y:S01]  /*0810*/  SHFL.DOWN PT, R14, R6, 0x1, 0x1f ;  /* 0x08201f00060e7f89 */ /* 0x000ea200000e0000 */
[----:B0-----:R0:W-:-:S02]  /*0820*/  @!P0 DADD R12, R2, R4 ;  /* 0x00000000020c8229 */ /* 0x0011c40000000004 */
[----:B0-----:R-:W-:Y:S02]  /*0830*/  CS2R R4, SRZ ;  /* 0x0000000000047805 */ /* 0x001fe4000001ff00 */
[----:B--2---:R0:W2:Y:S02]  /*0840*/  @!P0 DADD R14, R6, R14 ;  /* 0x00000000060e8229 */ /* 0x0040a4000000000e */
[----:B0-----:R-:W-:-:S05]  /*0850*/  CS2R R6, SRZ ;  /* 0x0000000000067805 */ /* 0x001fca000001ff00 */
[----:B--2---:R0:W-:Y:S04]  /*0860*/  @!P0 STS.128 [R9.X16], R12 ;  /* 0x0000000c09008388 */ /* 0x0041e8000000cc00 */
[----:B------:R-:W-:Y:S01]  /*0870*/  BAR.SYNC.DEFER_BLOCKING 0x0 ;  /* 0x0000000000007b1d */ /* 0x000fe20000010000 */
[----:B------:R-:W-:-:S05]  /*0880*/  ISETP.GT.U32.AND P0, PT, R16, 0x3e, PT ;  /* 0x0000003e1000780c */ /* 0x000fca0003f04070 */
[----:B------:R0:W2:Y:S08]  /*0890*/  @!P1 LDS.128 R4, [R17.X16] ;  /* 0x0000000011049984 */ /* 0x0000b0000000cc00 */
[----:B------:R-:W-:Y:S05]  /*08a0*/  @P0 BRA `(.L_x_671) ;  /* 0x0000022000000947 */ /* 0x000fea0003800000 */
[----:B------:R-:W-:Y:S05]  /*08b0*/  BRA.DIV ~URZ, `(.L_x_672) ;  /* 0x000004f27f007947 */ /* 0x000fea000b800000 */
[----:B--2---:R2:W3:Y:S02]  /*08c0*/  SHFL.DOWN PT, R19, R5, 0x10, 0x1f ;  /* 0x0a001f0005137f89 */ /* 0x0044e400000e0000 */
.L_x_675:
[----:B------:R-:W-:Y:S05]  /*08d0*/  BRA.DIV ~URZ, `(.L_x_673) ;  /* 0x000005527f007947 */ /* 0x000fea000b800000 */
[----:B------:R-:W4:Y:S01]  /*08e0*/  SHFL.DOWN PT, R2, R4, 0x10, 0x1f ;  /* 0x0a001f0004027f89 */ /* 0x000f2200000e0000 */
[----:B---3--:R-:W-:-:S03]  /*08f0*/  MOV R3, R19 ;  /* 0x0000001300037202 */ /* 0x008fc60000000f00 */
[----:B0-----:R-:W-:Y:S04]  /*0900*/  SHFL.DOWN PT, R9, R7, 0x10, 0x1f ;  /* 0x0a001f0007097f89 */ /* 0x001fe800000e0000 */
[----:B------:R-:W0:Y:S01]  /*0910*/  SHFL.DOWN PT, R8, R6, 0x10, 0x1f ;  /* 0x0a001f0006087f89 */ /* 0x000e2200000e0000 */
[----:B----4-:R-:W3:-:S07]  /*0920*/  DADD R2, R4, R2 ;  /* 0x0000000004027229 */ /* 0x010ece0000000002 */
[----:B---3--:R-:W-:Y:S01]  /*0930*/  SHFL.DOWN PT, R13, R3, 0x8, 0x1f ;  /* 0x09001f00030d7f89 */ /* 0x008fe200000e0000 */
[----:B0-----:R-:W0:-:S03]  /*0940*/  DADD R8, R6, R8 ;  /* 0x0000000006087229 */ /* 0x001e060000000008 */
[----:B------:R-:W3:Y:S04]  /*0950*/  SHFL.DOWN PT, R12, R2, 0x8, 0x1f ;  /* 0x09001f00020c7f89 */ /* 0x000ee800000e0000 */
[----:B0-----:R-:W-:Y:S04]  /*0960*/  SHFL.DOWN PT, R15, R9, 0x8, 0x1f ;  /* 0x09001f00090f7f89 */ /* 0x001fe800000e0000 */
[----:B------:R-:W0:Y:S01]  /*0970*/  SHFL.DOWN PT, R14, R8, 0x8, 0x1f ;  /* 0x09001f00080e7f89 */ /* 0x000e2200000e0000 */
[----:B---3--:R-:W3:-:S07]  /*0980*/  DADD R12, R2, R12 ;  /* 0x00000000020c7229 */ /* 0x008ece000000000c */
[----:B--23--:R-:W-:Y:S01]  /*0990*/  SHFL.DOWN PT, R5, R13, 0x4, 0x1f ;  /* 0x08801f000d057f89 */ /* 0x00cfe200000e0000 */
[----:B0-----:R-:W0:-:S03]  /*09a0*/  DADD R14, R8, R14 ;  /* 0x00000000080e7229 */ /* 0x001e06000000000e */
[----:B------:R-:W2:Y:S04]  /*09b0*/  SHFL.DOWN PT, R4, R12, 0x4, 0x1f ;  /* 0x08801f000c047f89 */ /* 0x000ea800000e0000 */
[----:B0-----:R-:W-:Y:S04]  /*09c0*/  SHFL.DOWN PT, R7, R15, 0x4, 0x1f ;  /* 0x08801f000f077f89 */ /* 0x001fe800000e0000 */
[----:B------:R-:W0:Y:S01]  /*09d0*/  SHFL.DOWN PT, R6, R14, 0x4, 0x1f ;  /* 0x08801f000e067f89 */ /* 0x000e2200000e0000 */
[----:B--2---:R-:W2:-:S07]  /*09e0*/  DADD R4, R12, R4 ;  /* 0x000000000c047229 */ /* 0x004e8e0000000004 */
[----:B--2---:R-:W-:Y:S01]  /*09f0*/  SHFL.DOWN PT, R3, R5, 0x2, 0x1f ;  /* 0x08401f0005037f89 */ /* 0x004fe200000e0000 */
[----:B0-----:R-:W0:-:S03]  /*0a00*/  DADD R6, R14, R6 ;  /* 0x000000000e067229 */ /* 0x001e060000000006 */
[----:B------:R-:W2:Y:S04]  /*0a10*/  SHFL.DOWN PT, R2, R4, 0x2, 0x1f ;  /* 0x08401f0004027f89 */ /* 0x000ea800000e0000 */
[----:B0-----:R-:W-:Y:S04]  /*0a20*/  SHFL.DOWN PT, R9, R7, 0x2, 0x1f ;  /* 0x08401f0007097f89 */ /* 0x001fe800000e0000 */
[----:B------:R-:W0:Y:S01]  /*0a30*/  SHFL.DOWN PT, R8, R6, 0x2, 0x1f ;  /* 0x08401f0006087f89 */ /* 0x000e2200000e0000 */
[----:B--2---:R-:W2:-:S07]  /*0a40*/  DADD R16, R4, R2 ;  /* 0x0000000004107229 */ /* 0x004e8e0000000002 */
[----:B--2---:R2:W3:Y:S01]  /*0a50*/  SHFL.DOWN PT, R21, R17, 0x1, 0x1f ;  /* 0x08201f0011157f89 */ /* 0x0044e200000e0000 */
[----:B0-----:R-:W0:-:S03]  /*0a60*/  DADD R18, R6, R8 ;  /* 0x0000000006127229 */ /* 0x001e060000000008 */
[----:B------:R2:W4:Y:S04]  /*0a70*/  SHFL.DOWN PT, R20, R16, 0x1, 0x1f ;  /* 0x08201f0010147f89 */ /* 0x00052800000e0000 */
[----:B0-----:R2:W0:Y:S04]  /*0a80*/  SHFL.DOWN PT, R7, R19, 0x1, 0x1f ;  /* 0x08201f0013077f89 */ /* 0x00142800000e0000 */
[----:B------:R2:W1:Y:S02]  /*0a90*/  SHFL.DOWN PT, R2, R18, 0x1, 0x1f ;  /* 0x08201f0012027f89 */ /* 0x00046400000e0000 */
.L_x_676:
[----:B-1----:R-:W-:Y:S01]  /*0aa0*/  IMAD.MOV.U32 R6, RZ, RZ, R2 ;  /* 0x000000ffff067224 */ /* 0x002fe200078e0002 */
[----:B---34-:R1:W3:-:S05]  /*0ab0*/  DADD R4, R20, R16 ;  /* 0x0000000014047229 */ /* 0x0182ca0000000010 */
[----:B0-----:R1:W0:-:S04]  /*0ac0*/  DADD R6, R6, R18 ;  /* 0x0000000006067229 */ /* 0x0012080000000012 */
.L_x_671:
[----:B---3--:R-:W3:Y:S01]  /*0ad0*/  S2R R2, SR_TID.X ;  /* 0x0000000000027919 */ /* 0x008ee20000002100 */
[----:B------:R-:W-:Y:S03]  /*0ae0*/  WARPSYNC 0xffffffff ;  /* 0xffffffff00007948 */ /* 0x000fe60003800000 */
[----:B------:R-:W4:Y:S01]  /*0af0*/  S2R R3, SR_TID.Y ;  /* 0x0000000000037919 */ /* 0x000f220000002200 */
[C---:B---3--:R-:W-:Y:S02]  /*0b00*/  ISETP.NE.AND P1, PT, R2.reuse, RZ, PT ;  /* 0x000000ff0200720c */ /* 0x048fe40003f25270 */
[----:B----4-:R-:W-:-:S13]  /*0b10*/  LOP3.LUT P0, RZ, R2, R3, RZ, 0xfc, !PT ;  /* 0x0000000302ff7212 */ /* 0x010fda000780fcff */
[----:B0-2---:R0:W-:Y:S04]  /*0b20*/  @!P0 STS.128 [RZ], R4 ;  /* 0x00000004ff008388 */ /* 0x0051e80000000c00 */
[----:B------:R-:W-:Y:S06]  /*0b30*/  BAR.SYNC.DEFER_BLOCKING 0x0 ;  /* 0x0000000000007b1d */ /* 0x000fec0000010000 */
[----:B------:R-:W-:Y:S05]  /*0b40*/  @P1 EXIT ;  /* 0x000000000000194d */ /* 0x000fea0003800000 */
[----:B0-----:R-:W0:Y:S01]  /*0b50*/  LDS.128 R4, [RZ] ;  /* 0x00000000ff047984 */ /* 0x001e220000000c00 */
[----:B------:R-:W-:Y:S01]  /*0b60*/  IMAD.MOV.U32 R2, RZ, RZ, 0x1 ;  /* 0x00000001ff027424 */ /* 0x000fe200078e00ff */
[----:B------:R-:W-:Y:S01]  /*0b70*/  MOV R3, c[0x0][0x254] ;  /* 0x0000950000037a02 */ /* 0x000fe20000000f00 */
[----:B------:R-:W-:Y:S01]  /*0b80*/  IMAD.MOV.U32 R8, RZ, RZ, c[0x0][0x20c] ;  /* 0x00008300ff087624 */ /* 0x000fe200078e00ff */
[----:B------:R-:W-:-:S02]  /*0b90*/  MOV R12, c[0x0][0x224] ;  /* 0x00008900000c7a02 */ /* 0x000fc40000000f00 */
[C---:B------:R-:W-:Y:S02]  /*0ba0*/  ISETP.LE.U32.AND P0, PT, R2.reuse, c[0x0][0x250], PT ;  /* 0x0000940002007a0c */ /* 0x040fe40003f03070 */
[----:B------:R-:W-:Y:S02]  /*0bb0*/  ISETP.LE.U32.AND P1, PT, R2, c[0x0][0x208], PT ;  /* 0x0000820002007a0c */ /* 0x000fe40003f23070 */
[----:B------:R-:W-:Y:S02]  /*0bc0*/  ISETP.GE.AND.EX P0, PT, R3, RZ, PT, P0 ;  /* 0x000000ff0300720c */ /* 0x000fe40003f06300 */
[----:B------:R-:W-:Y:S01]  /*0bd0*/  ISETP.GE.AND.EX P1, PT, R8, RZ, PT, P1 ;  /* 0x000000ff0800720c */ /* 0x000fe20003f26310 */
[----:B------:R-:W-:Y:S01]  /*0be0*/  IMAD.MOV.U32 R8, RZ, RZ, c[0x0][0x23c] ;  /* 0x00008f00ff087624 */ /* 0x000fe200078e00ff */
[C---:B------:R-:W-:Y:S02]  /*0bf0*/  ISETP.LE.U32.AND P3, PT, R2.reuse, c[0x0][0x238], PT ;  /* 0x00008e0002007a0c */ /* 0x040fe40003f63070 */
[----:B------:R-:W-:-:S02]  /*0c00*/  ISETP.LE.U32.AND P2, PT, R2, c[0x0][0x220], PT ;  /* 0x0000880002007a0c */ /* 0x000fc40003f43070 */
[----:B------:R-:W-:Y:S02]  /*0c10*/  ISETP.GE.AND.EX P3, PT, R8, RZ, PT, P3 ;  /* 0x000000ff0800720c */ /* 0x000fe40003f66330 */
[----:B------:R-:W-:-:S03]  /*0c20*/  ISETP.GE.AND.EX P2, PT, R12, RZ, PT, P2 ;  /* 0x000000ff0c00720c */ /* 0x000fc60003f46320 */
        /* <DEDUP_REMOVED lines=9> */
[----:B------:R-:W-:Y:S01]  /*0cc0*/  IMAD.WIDE.U32 R2, R0, c[0x0][0x240], RZ ;  /* 0x0000900000027a25 */ /* 0x000fe200078e00ff */
[----:B0-----:R-:W0:-:S03]  /*0cd0*/  DMUL R10, R10, R6 ;  /* 0x000000060a0a7228 */ /* 0x001e060000000000 */
[----:B------:R-:W-:Y:S01]  /*0ce0*/  IMAD R3, R0, c[0x0][0x244], R3 ;  /* 0x0000910000037a24 */ /* 0x000fe200078e0203 */
[----:B------:R-:W-:-:S04]  /*0cf0*/  LEA R8, P3, R2, c[0x0][0x230], 0x3 ;  /* 0x00008c0002087a11 */ /* 0x000fc800078618ff */
[----:B------:R-:W-:-:S05]  /*0d00*/  LEA.HI.X R9, R2, c[0x0][0x234], R3, 0x3, P3 ;  /* 0x00008d0002097a11 */ /* 0x000fca00018f1c03 */
[----:B0-----:R0:W-:Y:S04]  /*0d10*/  STG.E.64 [R8.64], R10 ;  /* 0x0000000a08007986 */ /* 0x0011e8000c101b06 */
.L_x_674:
[----:B0-----:R0:W-:Y:S04]  /*0d20*/  @P0 STG.E.64 [R12.64], R4 ;  /* 0x000000040c000986 */ /* 0x0011e8000c101b06 */
[----:B------:R0:W-:Y:S01]  /*0d30*/  @P1 STG.E.64 [R14.64], R4 ;  /* 0x000000040e001986 */ /* 0x0001e2000c101b06 */
[----:B------:R-:W-:Y:S05]  /*0d40*/  @!P2 EXIT ;  /* 0x000000000000a94d */ /* 0x000fea0003800000 */
[----:B------:R-:W-:-:S04]  /*0d50*/  IMAD.WIDE.U32 R2, R0, c[0x0][0x228], RZ ;  /* 0x00008a0000027a25 */ /* 0x000fc800078e00ff */
[----:B------:R-:W-:Y:S01]  /*0d60*/  IMAD R3, R0, c[0x0][0x22c], R3 ;  /* 0x00008b0000037a24 */ /* 0x000fe200078e0203 */
[----:B0-----:R-:W-:-:S04]  /*0d70*/  LEA R4, P0, R2, c[0x0][0x218], 0x3 ;  /* 0x0000860002047a11 */ /* 0x001fc800078018ff */
[----:B------:R-:W-:-:S05]  /*0d80*/  LEA.HI.X R5, R2, c[0x0][0x21c], R3, 0x3, P0 ;  /* 0x0000870002057a11 */ /* 0x000fca00000f1c03 */
[----:B------:R-:W-:Y:S01]  /*0d90*/  STG.E.64 [R4.64], R6 ;  /* 0x0000000604007986 */ /* 0x000fe2000c101b06 */
[----:B------:R-:W-:Y:S05]  /*0da0*/  EXIT ;  /* 0x000000000000794d */ /* 0x000fea0003800000 */
.L_x_672:
[----:B0-2---:R-:W-:Y:S01]  /*0db0*/  IMAD.MOV.U32 R12, RZ, RZ, R5 ;  /* 0x000000ffff0c7224 */ /* 0x005fe200078e0005 */
[----:B------:R-:W-:Y:S01]  /*0dc0*/  MOV R8, 0x1f ;  /* 0x0000001f00087802 */ /* 0x000fe20000000f00 */
[----:B------:R-:W-:Y:S01]  /*0dd0*/  IMAD.MOV.U32 R9, RZ, RZ, 0x10 ;  /* 0x00000010ff097424 */ /* 0x000fe200078e00ff */
[----:B------:R-:W-:Y:S01]  /*0de0*/  MOV R14, 0xe10 ;  /* 0x00000e10000e7802 */ /* 0x000fe20000000f00 */
[----:B------:R-:W-:Y:S02]  /*0df0*/  IMAD.MOV.U32 R3, RZ, RZ, -0x1 ;  /* 0xffffffffff037424 */ /* 0x000fe400078e00ff */
[----:B-1----:R-:W-:Y:S05]  /*0e00*/  CALL.REL.NOINC `($__internal_14_$__cuda_sm70_shflsync_down_p) ;  /* 0x000008f000007944 */ /* 0x002fea0003c00000 */
[----:B-1----:R-:W-:Y:S01]  /*0e10*/  IMAD.MOV.U32 R19, RZ, RZ, R2 ;  /* 0x000000ffff137224 */ /* 0x002fe200078e0002 */
[----:B0-----:R-:W-:Y:S05]  /*0e20*/  BRA `(.L_x_675) ;  /* 0xfffffaa000007947 */ /* 0x001fea000383ffff */
.L_x_673:
[----:B0-----:R-:W-:Y:S01]  /*0e30*/  MOV R12, R4 ;  /* 0x00000004000c7202 */ /* 0x001fe20000000f00 */
[----:B------:R-:W-:Y:S01]  /*0e40*/  IMAD.MOV.U32 R9, RZ, RZ, 0x10 ;  /* 0x00000010ff097424 */ /* 0x000fe200078e00ff */
[----:B------:R-:W-:Y:S01]  /*0e50*/  MOV R3, 0xffffffff ;  /* 0xffffffff00037802 */ /* 0x000fe20000000f00 */
[----:B------:R-:W-:Y:S01]  /*0e60*/  IMAD.MOV.U32 R8, RZ, RZ, 0x1f ;  /* 0x0000001fff087424 */ /* 0x000fe200078e00ff */
[----:B------:R-:W-:-:S02]  /*0e70*/  MOV R14, 0xe90 ;  /* 0x00000e90000e7802 */ /* 0x000fc40000000f00 */
[----:B-123--:R-:W-:Y:S05]  /*0e80*/  CALL.REL.NOINC `($__internal_14_$__cuda_sm70_shflsync_down_p) ;  /* 0x0000087000007944 */ /* 0x00efea0003c00000 */
[----:B0-----:R-:W-:Y:S01]  /*0e90*/  HFMA2.MMA R8, -RZ, RZ, 0, 1.847743988037109375e-06 ;  /* 0x0000001fff087435 */ /* 0x001fe200000001ff */
[----:B------:R-:W-:Y:S01]  /*0ea0*/  IMAD.MOV.U32 R12, RZ, RZ, R7 ;  /* 0x000000ffff0c7224 */ /* 0x000fe200078e0007 */
[----:B------:R-:W-:Y:S01]  /*0eb0*/  MOV R14, 0xf00 ;  /* 0x00000f00000e7802 */ /* 0x000fe20000000f00 */
[----:B------:R-:W-:-:S02]  /*0ec0*/  IMAD.MOV.U32 R9, RZ, RZ, 0x10 ;  /* 0x00000010ff097424 */ /* 0x000fc400078e00ff */
[----:B------:R-:W-:Y:S02]  /*0ed0*/  IMAD.MOV.U32 R3, RZ, RZ, -0x1 ;  /* 0xffffffffff037424 */ /* 0x000fe400078e00ff */
[----:B-1----:R-:W-:Y:S02]  /*0ee0*/  IMAD.MOV.U32 R18, RZ, RZ, R2 ;  /* 0x000000ffff127224 */ /* 0x002fe400078e0002 */
[----:B------:R-:W-:Y:S05]  /*0ef0*/  CALL.REL.NOINC `($__internal_14_$__cuda_sm70_shflsync_down_p) ;  /* 0x0000080000007944 */ /* 0x000fea0003c00000 */
[----:B0-----:R-:W-:Y:S01]  /*0f00*/  HFMA2.MMA R8, -RZ, RZ, 0, 1.847743988037109375e-06 ;  /* 0x0000001fff087435 */ /* 0x001fe200000001ff */
[----:B-1----:R-:W-:Y:S01]  /*0f10*/  MOV R17, R2 ;  /* 0x0000000200117202 */ /* 0x002fe20000000f00 */
[----:B------:R-:W-:Y:S01]  /*0f20*/  IMAD.MOV.U32 R12, RZ, RZ, R6 ;  /* 0x000000ffff0c7224 */ /* 0x000fe200078e0006 */
[----:B------:R-:W-:Y:S01]  /*0f30*/  MOV R14, 0xf70 ;  /* 0x00000f70000e7802 */ /* 0x000fe20000000f00 */
[----:B------:R-:W-:Y:S02]  /*0f40*/  IMAD.MOV.U32 R9, RZ, RZ, 0x10 ;  /* 0x00000010ff097424 */ /* 0x000fe400078e00ff */
[----:B------:R-:W-:Y:S02]  /*0f50*/  IMAD.MOV.U32 R3, RZ, RZ, -0x1 ;  /* 0xffffffffff037424 */ /* 0x000fe400078e00ff */
[----:B------:R-:W-:Y:S05]  /*0f60*/  CALL.REL.NOINC `($__internal_14_$__cuda_sm70_shflsync_down_p) ;  /* 0x0000079000007944 */ /* 0x000fea0003c00000 */
[----:B------:R-:W2:Y:S01]  /*0f70*/  DADD R18, R4, R18 ;  /* 0x0000000004127229 */ /* 0x000ea20000000012 */
[----:B-1----:R-:W-:Y:S01]  /*0f80*/  IMAD.MOV.U32 R16, RZ, RZ, R2 ;  /* 0x000000ffff107224 */ /* 0x002fe200078e0002 */
[----:B0-----:R-:W-:Y:S01]  /*0f90*/  MOV R9, 0x8 ;  /* 0x0000000800097802 */ /* 0x001fe20000000f00 */
[----:B------:R-:W-:Y:S01]  /*0fa0*/  IMAD.MOV.U32 R8, RZ, RZ, 0x1f ;  /* 0x0000001fff087424 */ /* 0x000fe200078e00ff */
[----:B------:R-:W-:Y:S01]  /*0fb0*/  MOV R14, 0x1000 ;  /* 0x00001000000e7802 */ /* 0x000fe20000000f00 */
[----:B------:R-:W-:-:S02]  /*0fc0*/  IMAD.MOV.U32 R3, RZ, RZ, -0x1 ;  /* 0xffffffffff037424 */ /* 0x000fc400078e00ff */
[----:B------:R0:W1:-:S03]  /*0fd0*/  DADD R6, R6, R16 ;  /* 0x0000000006067229 */ /* 0x0000460000000010 */
[----:B--2---:R-:W-:-:S03]  /*0fe0*/  MOV R12, R19 ;  /* 0x00000013000c7202 */ /* 0x004fc60000000f00 */
[----:B01----:R-:W-:Y:S05]  /*0ff0*/  CALL.REL.NOINC `($__internal_14_$__cuda_sm70_shflsync_down_p) ;  /* 0x0000070000007944 */ /* 0x003fea0003c00000 */
[----:B0-----:R-:W-:Y:S01]  /*1000*/  HFMA2.MMA R9, -RZ, RZ, 0, 4.76837158203125e-07 ;  /* 0x00000008ff097435 */ /* 0x001fe200000001ff */
[----:B-1----:R-:W-:Y:S01]  /*1010*/  IMAD.MOV.U32 R17, RZ, RZ, R2 ;  /* 0x000000ffff117224 */ /* 0x002fe200078e0002 */
[----:B------:R-:W-:Y:S01]  /*1020*/  MOV R14, 0x1070 ;  /* 0x00001070000e7802 */ /* 0x000fe20000000f00 */
[----:B------:R-:W-:Y:S02]  /*1030*/  IMAD.MOV.U32 R12, RZ, RZ, R18 ;  /* 0x000000ffff0c7224 */ /* 0x000fe400078e0012 */
[----:B------:R-:W-:Y:S02]  /*1040*/  IMAD.MOV.U32 R8, RZ, RZ, 0x1f ;  /* 0x0000001fff087424 */ /* 0x000fe400078e00ff */
[----:B------:R-:W-:Y:S02]  /*1050*/  IMAD.MOV.U32 R3, RZ, RZ, -0x1 ;  /* 0xffffffffff037424 */ /* 0x000fe400078e00ff */
[----:B------:R-:W-:Y:S05]  /*1060*/  CALL.REL.NOINC `($__internal_14_$__cuda_sm70_shflsync_down_p) ;  /* 0x0000069000007944 */ /* 0x000fea0003c00000 */
[----:B0-----:R-:W-:Y:S01]  /*1070*/  MOV R12, R7 ;  /* 0x00000007000c7202 */ /* 0x001fe20000000f00 */
[----:B------:R-:W-:Y:S01]  /*1080*/  IMAD.MOV.U32 R9, RZ, RZ, 0x8 ;  /* 0x00000008ff097424 */ /* 0x000fe200078e00ff */
[----:B------:R-:W-:Y:S01]  /*1090*/  MOV R3, 0xffffffff ;  /* 0xffffffff00037802 */ /* 0x000fe20000000f00 */
[----:B------:R-:W-:Y:S01]  /*10a0*/  IMAD.MOV.U32 R8, RZ, RZ, 0x1f ;  /* 0x0000001fff087424 */ /* 0x000fe200078e00ff */
[----:B------:R-:W-:Y:S01]  /*10b0*/  MOV R14, 0x10e0 ;  /* 0x000010e0000e7802 */ /* 0x000fe20000000f00 */
[----:B-1----:R-:W-:-:S02]  /*10c0*/  IMAD.MOV.U32 R16, RZ, RZ, R2 ;  /* 0x000000ffff107224 */ /* 0x002fc400078e0002 */
[----:B------:R-:W-:Y:S05]  /*10d0*/  CALL.REL.NOINC `($__internal_14_$__cuda_sm70_shflsync_down_p) ;  /* 0x0000062000007944 */ /* 0x000fea0003c00000 */
[----:B-1----:R-:W-:Y:S01]  /*10e0*/  IMAD.MOV.U32 R5, RZ, RZ, R2 ;  /* 0x000000ffff057224 */ /* 0x002fe200078e0002 */
[----:B0-----:R-:W-:Y:S01]  /*10f0*/  MOV R12, R6 ;  /* 0x00000006000c7202 */ /* 0x001fe20000000f00 */
[----:B------:R-:W-:Y:S01]  /*1100*/  IMAD.MOV.U32 R9, RZ, RZ, 0x8 ;  /* 0x00000008ff097424 */ /* 0x000fe200078e00ff */
[----:B------:R-:W-:Y:S01]  /*1110*/  MOV R3, 0xffffffff ;  /* 0xffffffff00037802 */ /* 0x000fe20000000f00 */
[----:B------:R-:W-:Y:S01]  /*1120*/  IMAD.MOV.U32 R8, RZ, RZ, 0x1f ;  /* 0x0000001fff087424 */ /* 0x000fe200078e00ff */
[----:B------:R-:W-:-:S02]  /*1130*/  MOV R14, 0x1150 ;  /* 0x00001150000e7802 */ /* 0x000fc40000000f00 */
        /* <DEDUP_REMOVED lines=8> */
[----:B--2---:R-:W-:-:S03]  /*11c0*/  IMAD.MOV.U32 R12, RZ, RZ, R19 ;  /* 0x000000ffff0c7224 */ /* 0x004fc600078e0013 */
[----:B01----:R-:W-:Y:S05]  /*11d0*/  CALL.REL.NOINC `($__internal_14_$__cuda_sm70_shflsync_down_p) ;  /* 0x0000052000007944 */ /* 0x003fea0003c00000 */
[----:B0-----:R-:W-:Y:S01]  /*11e0*/  HFMA2.MMA R8, -RZ, RZ, 0, 1.847743988037109375e-06 ;  /* 0x0000001fff087435 */ /* 0x001fe200000001ff */
[----:B-1----:R-:W-:Y:S01]  /*11f0*/  MOV R17, R2 ;  /* 0x0000000200117202 */ /* 0x002fe20000000f00 */
[----:B------:R-:W-:Y:S01]  /*1200*/  IMAD.MOV.U32 R12, RZ, RZ, R18 ;  /* 0x000000ffff0c7224 */ /* 0x000fe200078e0012 */
[----:B------:R-:W-:Y:S01]  /*1210*/  MOV R14, 0x1250 ;  /* 0x00001250000e7802 */ /* 0x000fe20000000f00 */
[----:B------:R-:W-:Y:S02]  /*1220*/  IMAD.MOV.U32 R9, RZ, RZ, 0x4 ;  /* 0x00000004ff097424 */ /* 0x000fe400078e00ff */
[----:B------:R-:W-:Y:S02]  /*1230*/  IMAD.MOV.U32 R3, RZ, RZ, -0x1 ;  /* 0xffffffffff037424 */ /* 0x000fe400078e00ff */
[----:B------:R-:W-:Y:S05]  /*1240*/  CALL.REL.NOINC `($__internal_14_$__cuda_sm70_shflsync_down_p) ;  /* 0x000004b000007944 */ /* 0x000fea0003c00000 */
[----:B0-----:R-:W-:Y:S01]  /*1250*/  IMAD.MOV.U32 R12, RZ, RZ, R7 ;  /* 0x000000ffff0c7224 */ /* 0x001fe200078e0007 */
[----:B------:R-:W-:Y:S01]  /*1260*/  MOV R9, 0x4 ;  /* 0x0000000400097802 */ /* 0x000fe20000000f00 */
[----:B------:R-:W-:Y:S01]  /*1270*/  IMAD.MOV.U32 R8, RZ, RZ, 0x1f ;  /* 0x0000001fff087424 */ /* 0x000fe200078e00ff */
[----:B-1----:R-:W-:Y:S01]  /*1280*/  MOV R16, R2 ;  /* 0x0000000200107202 */ /* 0x002fe20000000f00 */
[----:B------:R-:W-:Y:S01]  /*1290*/  IMAD.MOV.U32 R3, RZ, RZ, -0x1 ;  /* 0xffffffffff037424 */ /* 0x000fe200078e00ff */
[----:B------:R-:W-:-:S02]  /*12a0*/  MOV R14, 0x12c0 ;  /* 0x000012c0000e7802 */ /* 0x000fc40000000f00 */
[----:B------:R-:W-:Y:S05]  /*12b0*/  CALL.REL.NOINC `($__internal_14_$__cuda_sm70_shflsync_down_p) ;  /* 0x0000044000007944 */ /* 0x000fea0003c00000 */
[----:B0-----:R-:W-:Y:S01]  /*12c0*/  HFMA2.MMA R9, -RZ, RZ, 0, 2.384185791015625e-07 ;  /* 0x00000004ff097435 */ /* 0x001fe200000001ff */
[----:B-1----:R-:W-:Y:S01]  /*12d0*/  IMAD.MOV.U32 R5, RZ, RZ, R2 ;  /* 0x000000ffff057224 */ /* 0x002fe200078e0002 */
[----:B------:R-:W-:Y:S01]  /*12e0*/  MOV R14, 0x1330 ;  /* 0x00001330000e7802 */ /* 0x000fe20000000f00 */
[----:B------:R-:W-:-:S02]  /*12f0*/  IMAD.MOV.U32 R12, RZ, RZ, R6 ;  /* 0x000000ffff0c7224 */ /* 0x000fc400078e0006 */
[----:B------:R-:W-:Y:S02]  /*1300*/  IMAD.MOV.U32 R8, RZ, RZ, 0x1f ;  /* 0x0000001fff087424 */ /* 0x000fe400078e00ff */
[----:B------:R-:W-:Y:S02]  /*1310*/  IMAD.MOV.U32 R3, RZ, RZ, -0x1 ;  /* 0xffffffffff037424 */ /* 0x000fe400078e00ff */
[----:B------:R-:W-:Y:S05]  /*1320*/  CALL.REL.NOINC `($__internal_14_$__cuda_sm70_shflsync_down_p) ;  /* 0x000003d000007944 */ /* 0x000fea0003c00000 */
[----:B------:R-:W2:Y:S01]  /*1330*/  DADD R16, R18, R16 ;  /* 0x0000000012107229 */ /* 0x000ea20000000010 */
[----:B-1----:R-:W-:Y:S01]  /*1340*/  MOV R4, R2 ;  /* 0x0000000200047202 */ /* 0x002fe20000000f00 */
[----:B0-----:R-:W-:Y:S01]  /*1350*/  IMAD.MOV.U32 R9, RZ, RZ, 0x2 ;  /* 0x00000002ff097424 */ /* 0x001fe200078e00ff */
[----:B------:R-:W-:Y:S01]  /*1360*/  MOV R3, 0xffffffff ;  /* 0xffffffff00037802 */ /* 0x000fe20000000f00 */
[----:B------:R-:W-:Y:S01]  /*1370*/  IMAD.MOV.U32 R8, RZ, RZ, 0x1f ;  /* 0x0000001fff087424 */ /* 0x000fe200078e00ff */
[----:B------:R-:W-:Y:S02]  /*1380*/  MOV R14, 0x13c0 ;  /* 0x000013c0000e7802 */ /* 0x000fe40000000f00 */
[----:B------:R0:W1:-:S03]  /*1390*/  DADD R4, R6, R4 ;  /* 0x0000000006047229 */ /* 0x0000460000000004 */
[----:B--2---:R-:W-:-:S03]  /*13a0*/  IMAD.MOV.U32 R12, RZ, RZ, R17 ;  /* 0x000000ffff0c7224 */ /* 0x004fc600078e0011 */
[----:B01----:R-:W-:Y:S05]  /*13b0*/  CALL.REL.NOINC `($__internal_14_$__cuda_sm70_shflsync_down_p) ;  /* 0x0000034000007944 */ /* 0x003fea0003c00000 */
[----:B-1----:R-:W-:Y:S01]  /*13c0*/  IMAD.MOV.U32 R7, RZ, RZ, R2 ;  /* 0x000000ffff077224 */ /* 0x002fe200078e0002 */
[----:B0-----:R-:W-:Y:S01]  /*13d0*/  MOV R12, R16 ;  /* 0x00000010000c7202 */ /* 0x001fe20000000f00 */
[----:B------:R-:W-:Y:S01]  /*13e0*/  IMAD.MOV.U32 R9, RZ, RZ, 0x2 ;  /* 0x00000002ff097424 */ /* 0x000fe200078e00ff */
[----:B------:R-:W-:Y:S01]  /*13f0*/  MOV R3, 0xffffffff ;  /* 0xffffffff00037802 */ /* 0x000fe20000000f00 */
[----:B------:R-:W-:Y:S01]  /*1400*/  IMAD.MOV.U32 R8, RZ, RZ, 0x1f ;  /* 0x0000001fff087424 */ /* 0x000fe200078e00ff */
[----:B------:R-:W-:Y:S02]  /*1410*/  MOV R14, 0x1430 ;  /* 0x00001430000e7802 */ /* 0x000fe40000000f00 */
[----:B------:R-:W-:Y:S05]  /*1420*/  CALL.REL.NOINC `($__internal_14_$__cuda_sm70_shflsync_down_p) ;  /* 0x000002d000007944 */ /* 0x000fea0003c00000 */
[----:B0-----:R-:W-:Y:S01]  /*1430*/  HFMA2.MMA R8, -RZ, RZ, 0, 1.847743988037109375e-06 ;  /* 0x0000001fff087435 */ /* 0x001fe200000001ff */
[----:B------:R-:W-:Y:S01]  /*1440*/  IMAD.MOV.U32 R12, RZ, RZ, R5 ;  /* 0x000000ffff0c7224 */ /* 0x000fe200078e0005 */
[----:B------:R-:W-:Y:S01]  /*1450*/  MOV R14, 0x14a0 ;  /* 0x000014a0000e7802 */ /* 0x000fe20000000f00 */
[----:B------:R-:W-:Y:S02]  /*1460*/  IMAD.MOV.U32 R9, RZ, RZ, 0x2 ;  /* 0x00000002ff097424 */ /* 0x000fe400078e00ff */
[----:B------:R-:W-:-:S02]  /*1470*/  IMAD.MOV.U32 R3, RZ, RZ, -0x1 ;  /* 0xffffffffff037424 */ /* 0x000fc400078e00ff */
        /* <DEDUP_REMOVED lines=10> */
[----:B-1----:R-:W-:Y:S01]  /*1520*/  MOV R18, R2 ;  /* 0x0000000200127202 */ /* 0x002fe20000000f00 */
[----:B0-----:R-:W-:Y:S01]  /*1530*/  IMAD.MOV.U32 R9, RZ, RZ, 0x1 ;  /* 0x00000001ff097424 */ /* 0x001fe200078e00ff */
[----:B------:R-:W-:Y:S01]  /*1540*/  MOV R8, 0x1f ;  /* 0x0000001f00087802 */ /* 0x000fe20000000f00 */
[----:B------:R-:W-:Y:S01]  /*1550*/  IMAD.MOV.U32 R3, RZ, RZ, -0x1 ;  /* 0xffffffffff037424 */ /* 0x000fe200078e00ff */
[----:B------:R-:W-:-:S02]  /*1560*/  MOV R14, 0x15a0 ;  /* 0x000015a0000e7802 */ /* 0x000fc40000000f00 */
[----:B------:R0:W1:-:S03]  /*1570*/  DADD R18, R4, R18 ;  /* 0x0000000004127229 */ /* 0x0000460000000012 */
[----:B--2---:R-:W-:-:S03]  /*1580*/  MOV R12, R17 ;  /* 0x00000011000c7202 */ /* 0x004fc60000000f00 */
[----:B01----:R-:W-:Y:S05]  /*1590*/  CALL.REL.NOINC `($__internal_14_$__cuda_sm70_shflsync_down_p) ;  /* 0x0000016000007944 */ /* 0x003fea0003c00000 */
[----:B0-----:R-:W-:Y:S01]  /*15a0*/  HFMA2.MMA R8, -RZ, RZ, 0, 1.847743988037109375e-06 ;  /* 0x0000001fff087435 */ /* 0x001fe200000001ff */
[----:B------:R-:W-:Y:S01]  /*15b0*/  IMAD.MOV.U32 R12, RZ, RZ, R16 ;  /* 0x000000ffff0c7224 */ /* 0x000fe200078e0010 */
[----:B-1----:R-:W-:Y:S01]  /*15c0*/  MOV R21, R2 ;  /* 0x0000000200157202 */ /* 0x002fe20000000f00 */
[----:B------:R-:W-:Y:S01]  /*15d0*/  IMAD.MOV.U32 R9, RZ, RZ, 0x1 ;  /* 0x00000001ff097424 */ /* 0x000fe200078e00ff */
[----:B------:R-:W-:Y:S01]  /*15e0*/  MOV R14, 0x1610 ;  /* 0x00001610000e7802 */ /* 0x000fe20000000f00 */
[----:B------:R-:W-:Y:S02]  /*15f0*/  IMAD.MOV.U32 R3, RZ, RZ, -0x1 ;  /* 0xffffffffff037424 */ /* 0x000fe400078e00ff */
[----:B------:R-:W-:Y:S05]  /*1600*/  CALL.REL.NOINC `($__internal_14_$__cuda_sm70_shflsync_down_p) ;  /* 0x000000f000007944 */ /* 0x000fea0003c00000 */
[----:B0-----:R-:W-:Y:S01]  /*1610*/  HFMA2.MMA R8, -RZ, RZ, 0, 1.847743988037109375e-06 ;  /* 0x0000001fff087435 */ /* 0x001fe200000001ff */
[----:B------:R-:W-:Y:S01]  /*1620*/  MOV R12, R19 ;  /* 0x00000013000c7202 */ /* 0x000fe20000000f00 */
[----:B------:R-:W-:Y:S01]  /*1630*/  IMAD.MOV.U32 R9, RZ, RZ, 0x1 ;  /* 0x00000001ff097424 */ /* 0x000fe200078e00ff */
[----:B-1----:R-:W-:Y:S01]  /*1640*/  MOV R20, R2 ;  /* 0x0000000200147202 */ /* 0x002fe20000000f00 */
[----:B------:R-:W-:Y:S01]  /*1650*/  IMAD.MOV.U32 R3, RZ, RZ, -0x1 ;  /* 0xffffffffff037424 */ /* 0x000fe200078e00ff */
[----:B------:R-:W-:-:S02]  /*1660*/  MOV R14, 0x1680 ;  /* 0x00001680000e7802 */ /* 0x000fc40000000f00 */
[----:B------:R-:W-:Y:S05]  /*1670*/  CALL.REL.NOINC `($__internal_14_$__cuda_sm70_shflsync_down_p) ;  /* 0x0000008000007944 */ /* 0x000fea0003c00000 */
[----:B0-----:R-:W-:Y:S01]  /*1680*/  HFMA2.MMA R8, -RZ, RZ, 0, 1.847743988037109375e-06 ;  /* 0x0000001fff087435 */ /* 0x001fe200000001ff */
[----:B-1----:R-:W-:Y:S01]  /*1690*/  IMAD.MOV.U32 R7, RZ, RZ, R2 ;  /* 0x000000ffff077224 */ /* 0x002fe200078e0002 */
[----:B------:R-:W-:Y:S01]  /*16a0*/  MOV R12, R18 ;  /* 0x00000012000c7202 */ /* 0x000fe20000000f00 */
[----:B------:R-:W-:Y:S01]  /*16b0*/  IMAD.MOV.U32 R9, RZ, RZ, 0x1 ;  /* 0x00000001ff097424 */ /* 0x000fe200078e00ff */
[----:B------:R-:W-:Y:S01]  /*16c0*/  MOV R14, 0x16f0 ;  /* 0x000016f0000e7802 */ /* 0x000fe20000000f00 */
[----:B------:R-:W-:-:S02]  /*16d0*/  IMAD.MOV.U32 R3, RZ, RZ, -0x1 ;  /* 0xffffffffff037424 */ /* 0x000fc400078e00ff */
[----:B------:R-:W-:Y:S05]  /*16e0*/  CALL.REL.NOINC `($__internal_14_$__cuda_sm70_shflsync_down_p) ;  /* 0x0000001000007944 */ /* 0x000fea0003c00000 */
[----:B01----:R-:W-:Y:S05]  /*16f0*/  BRA `(.L_x_676) ;  /* 0xfffff3a000007947 */ /* 0x003fea000383ffff */
        .weak           $__internal_14_$__cuda_sm70_shflsync_down_p
        .type           $__internal_14_$__cuda_sm70_shflsync_down_p,@function
        .size           $__internal_14_$__cuda_sm70_shflsync_down_p,(.L_x_26620 - $__internal_14_$__cuda_sm70_shflsync_down_p)
$__internal_14_$__cuda_sm70_shflsync_down_p:
[----:B------:R-:W-:Y:S01]  /*1700*/  MOV R15, 0x0 ;  /* 0x00000000000f7802 */ /* 0x000fe20000000f00 */
[----:B------:R-:W-:Y:S04]  /*1710*/  WARPSYNC R3 ;  /* 0x0000000300007348 */ /* 0x000fe80003800000 */
[----:B------:R0:W1:Y:S01]  /*1720*/  SHFL.DOWN PT, R2, R12, R9, R8 ;  /* 0x080000090c027389 */ /* 0x00006200000e0008 */
[----:B------:R-:W-:Y:S05]  /*1730*/  RET.REL.NODEC R14 `(_ZN2at6native33batch_norm_backward_reduce_kernelIdddlEEvNS_27GenericPackedTensorAccessorIT_Lm3ENS_16DefaultPtrTraitsET2_EES6_NS2_IT1_Lm1ES4_S5_EES8_S8_S8_NS2_IT0_Lm1ES4_S5_EESA_) ;  /* 0xffffe8c00e007950 */ /* 0x000fea0003c3ffff */
.L_x_677:
        /* <DEDUP_REMOVED lines=12> */
.L_x_26620:


//--------------------- .text._ZN2at6native33batch_norm_backward_reduce_kernelIdddiEEvNS_27GenericPackedTensorAccessorIT_Lm3ENS_16DefaultPtrTraitsET2_EES6_NS2_IT1_Lm1ES4_S5_EES8_S8_S8_NS2_IT0_Lm1ES4_S5_EESA_ --------------------------
	.section	.text._ZN2at6native33batch_norm_backward_reduce_kernelIdddiEEvNS_27GenericPackedTensorAccessorIT_Lm3ENS_16DefaultPtrTraitsET2_EES6_NS2_IT1_Lm1ES4_S5_EES8_S8_S8_NS2_IT0_Lm1ES4_S5_EESA_,"ax",@progbits
	.sectioninfo	@"SHI_REGISTERS=28"
	.align	128
        .global         _ZN2at6native33batch_norm_backward_reduce_kernelIdddiEEvNS_27GenericPackedTensorAccessorIT_Lm3ENS_16DefaultPtrTraitsET2_EES6_NS2_IT1_Lm1ES4_S5_EES8_S8_S8_NS2_IT0_Lm1ES4_S5_EESA_
        .type           _ZN2at6native33batch_norm_backward_reduce_kernelIdddiEEvNS_27GenericPackedTensorAccessorIT_Lm3ENS_16DefaultPtrTraitsET2_EES6_NS2_IT1_Lm1ES4_S5_EES8_S8_S8_NS2_IT0_Lm1ES4_S5_EESA_,@function
        .size           _ZN2at6native33batch_norm_backward_reduce_kernelIdddiEEvNS_27GenericPackedTensorAccessorIT_Lm3ENS_16DefaultPtrTraitsET2_EES6_NS2_IT1_Lm1ES4_S5_EES8_S8_S8_NS2_IT0_Lm1ES4_S5_EESA_,(.L_x_26621 - _ZN2at6native33batch_norm_backward_reduce_kernelIdddiEEvNS_27GenericPackedTensorAccessorIT_Lm3ENS_16DefaultPtrTraitsET2_EES6_NS2_IT1_Lm1ES4_S5_EES8_S8_S8_NS2_IT0_Lm1ES4_S5_EESA_)
        .other          _ZN2at6native33batch_norm_backward_reduce_kernelIdddiEEvNS_27GenericPackedTensorAccessorIT_Lm3ENS_16DefaultPtrTraitsET2_EES6_NS2_IT1_Lm1ES4_S5_EES8_S8_S8_NS2_IT0_Lm1ES4_S5_EESA_,@"STO_CUDA_ENTRY STV_DEFAULT"
_ZN2at6native33batch_norm_backward_reduce_kernelIdddiEEvNS_27GenericPackedTensorAccessorIT_Lm3ENS_16DefaultPtrTraitsET2_EES6_NS2_IT1_Lm1ES4_S5_EES8_S8_S8_NS2_IT0_Lm1ES4_S5_EESA_:
.text._ZN2at6native33batch_norm_backward_reduce_kernelIdddiEEvNS_27GenericPackedTensorAccessorIT_Lm3ENS_16DefaultPtrTraitsET2_EES6_NS2_IT1_Lm1ES4_S5_EES8_S8_S8_NS2_IT0_Lm1ES4_S5_EESA_:
[----:B------:R-:W-:Y:S02]  /*0000*/  IMAD.MOV.U32 R1, RZ, RZ, c[0x0][0x28] ;  /* 0x00000a00ff017624 */ /* 0x000fe400078e00ff */
[----:B------:R-:W0:Y:S01]  /*0010*/  S2R R0, SR_CTAID.X ;  /* 0x0000000000007919 */ /* 0x000e220000002500 */
[----:B------:R-:W-:Y:S01]  /*0020*/  IMAD.MOV.U32 R5, RZ, RZ, 0x8 ;  /* 0x00000008ff057424 */ /* 0x000fe200078e00ff */
[----:B------:R-:W-:Y:S01]  /*0030*/  ULDC.64 UR6, c[0x0][0x118] ;  /* 0x0000460000067ab9 */ /* 0x000fe20000000a00 */
[----:B0-----:R-:W-:-:S04]  /*0040*/  IMAD R2, R0, c[0x0][0x1bc], RZ ;  /* 0x00006f0000027a24 */ /* 0x001fc800078e02ff */
[----:B------:R-:W-:-:S06]  /*0050*/  IMAD.WIDE R2, R2, R5, c[0x0][0x1b0] ;  /* 0x00006c0002027625 */ /* 0x000fcc00078e0205 */
[----:B------:R-:W5:Y:S01]  /*0060*/  LDG.E.64 R2, [R2.64] ;  /* 0x0000000602027981 */ /* 0x000f62000c1e1b00 */
[----:B------:R-:W-:Y:S03]  /*0070*/  BSSY B0, `(.L_x_678) ;  /* 0x0000031000007945 */ /* 0x000fe60003800000 */
[----:B------:R-:W0:Y:S02]  /*0080*/  S2R R16, SR_TID.Y ;  /* 0x0000000000107919 */ /* 0x000e240000002200 */
[----:B0-----:R-:W-:-:S13]  /*0090*/  ISETP.GE.AND P0, PT, R16, c[0x0][0x188], PT ;  /* 0x0000620010007a0c */ /* 0x001fda0003f06270 */
[----:B------:R-:W-:Y:S01]  /*00a0*/  @P0 CS2R R8, SRZ ;  /* 0x0000000000080805 */ /* 0x000fe2000001ff00 */
[----:B------:R-:W-:Y:S01]  /*00b0*/  @P0 CS2R R6, SRZ ;  /* 0x0000000000060805 */ /* 0x000fe2000001ff00 */
[----:B------:R-:W-:Y:S05]  /*00c0*/  @P0 BRA `(.L_x_679) ;  /* 0x000002b000000947 */ /* 0x000fea0003800000 */
[----:B------:R-:W-:-:S04]  /*00d0*/  IMAD R4, R0, c[0x0][0x1ac], RZ ;  /* 0x00006b0000047a24 */ /* 0x000fc800078e02ff */
[----:B------:R-:W-:-:S06]  /*00e0*/  IMAD.WIDE R4, R4, R5, c[0x0][0x1a0] ;  /* 0x0000680004047625 */ /* 0x000fcc00078e0205 */
[----:B------:R-:W5:Y:S01]  /*00f0*/  LDG.E.64 R4, [R4.64] ;  /* 0x0000000604047981 */ /* 0x000f62000c1e1b00 */
[C---:B------:R-:W-:Y:S01]  /*0100*/  IMAD R20, R0.reuse, c[0x0][0x198], RZ ;  /* 0x0000660000147a24 */ /* 0x040fe200078e02ff */
[----:B------:R-:W-:Y:S01]  /*0110*/  MOV R22, R16 ;  /* 0x0000001000167202 */ /* 0x000fe20000000f00 */
[----:B------:R-:W-:Y:S01]  /*0120*/  IMAD R21, R0, c[0x0][0x178], RZ ;  /* 0x00005e0000157a24 */ /* 0x000fe200078e02ff */
[----:B------:R-:W0:Y:S01]  /*0130*/  S2R R19, SR_TID.X ;  /* 0x0000000000137919 */ /* 0x000e220000002100 */
[----:B------:R-:W-:Y:S01]  /*0140*/  CS2R R6, SRZ ;  /* 0x0000000000067805 */ /* 0x000fe2000001ff00 */
[----:B------:R-:W-:Y:S02]  /*0150*/  CS2R R8, SRZ ;  /* 0x0000000000087805 */ /* 0x000fe4000001ff00 */
.L_x_683:
[----:B0-----:R-:W-:Y:S01]  /*0160*/  ISETP.GE.AND P0, PT, R19, c[0x0][0x190], PT ;  /* 0x0000640013007a0c */ /* 0x001fe20003f06270 */
[----:B------:R-:W-:-:S12]  /*0170*/  BSSY B1, `(.L_x_680) ;  /* 0x000001d000017945 */ /* 0x000fd80003800000 */
[----:B-1----:R-:W-:Y:S05]  /*0180*/  @P0 BRA `(.L_x_681) ;  /* 0x000001b000000947 */ /* 0x002fea0003800000 */
[C---:B------:R-:W-:Y:S02]  /*0190*/  IMAD R11, R22.reuse, c[0x0][0x194], RZ ;  /* 0x00006500160b7a24 */ /* 0x040fe400078e02ff */
        /* <DEDUP_REMOVED lines=8> */
.L_x_682:
[C---:B-1----:R-:W-:Y:S02]  /*0220*/  IMAD R10, R25.reuse, c[0x0][0x17c], RZ ;  /* 0x00005f00190a7a24 */ /* 0x042fe400078e02ff */
[----:B------:R-:W-:-:S03]  /*0230*/  IMAD R11, R25, c[0x0][0x19c], RZ ;  /* 0x00006700190b7a24 */ /* 0x000fc600078e02ff */
[C---:B------:R-:W-:Y:S02]  /*0240*/  IADD3 R13, P1, R10.reuse, R17, RZ ;  /* 0x000000110a0d7210 */ /* 0x040fe40007f3e0ff */
[----:B------:R-:W-:Y:S02]  /*0250*/  IADD3 R14, P0, R11, R18, RZ ;  /* 0x000000120b0e7210 */ /* 0x000fe40007f1e0ff */
[----:B------:R-:W-:Y:S02]  /*0260*/  LEA.HI.X.SX32 R10, R10, R23, 0x1, P1 ;  /* 0x000000170a0a7211 */ /* 0x000fe400008f0eff */
[----:B------:R-:W-:Y:S02]  /*0270*/  LEA R12, P1, R13, c[0x0][0x160], 0x3 ;  /* 0x000058000d0c7a11 */ /* 0x000fe400078218ff */
[----:B------:R-:W-:Y:S02]  /*0280*/  LEA.HI.X.SX32 R11, R11, R24, 0x1, P0 ;  /* 0x000000180b0b7211 */ /* 0x000fe400000f0eff */
[----:B------:R-:W-:-:S02]  /*0290*/  LEA.HI.X R13, R13, c[0x0][0x164], R10, 0x3, P1 ;  /* 0x000059000d0d7a11 */ /* 0x000fc400008f1c0a */
[----:B------:R-:W-:-:S04]  /*02a0*/  LEA R10, P0, R14, c[0x0][0x180], 0x3 ;  /* 0x000060000e0a7a11 */ /* 0x000fc800078018ff */
[----:B------:R-:W-:Y:S01]  /*02b0*/  LEA.HI.X R11, R14, c[0x0][0x184], R11, 0x3, P0 ;  /* 0x000061000e0b7a11 */ /* 0x000fe200000f1c0b */
[----:B------:R-:W2:Y:S05]  /*02c0*/  LDG.E.64 R12, [R12.64] ;  /* 0x000000060c0c7981 */ /* 0x000eaa000c1e1b00 */
[----:B------:R-:W3:Y:S01]  /*02d0*/  LDG.E.64 R10, [R10.64] ;  /* 0x000000060a0a7981 */ /* 0x000ee2000c1e1b00 */
[----:B------:R-:W-:-:S04]  /*02e0*/  IADD3 R25, R25, c[0x0][0x0], RZ ;  /* 0x0000000019197a10 */ /* 0x000fc80007ffe0ff */
[----:B------:R-:W-:Y:S01]  /*02f0*/  ISETP.GE.AND P0, PT, R25, c[0x0][0x190], PT ;  /* 0x0000640019007a0c */ /* 0x000fe20003f06270 */
[----:B0-2--5:R-:W0:-:S04]  /*0300*/  DADD R14, -R4, R12 ;  /* 0x00000000040e7229 */ /* 0x025e08000000010c */
[----:B---3--:R1:W2:-:S04]  /*0310*/  DADD R8, R10, R8 ;  /* 0x000000000a087229 */ /* 0x0082880000000008 */
[----:B0-----:R1:W0:-:S04]  /*0320*/  DFMA R6, R14, R10, R6 ;  /* 0x0000000a0e06722b */ /* 0x0012080000000006 */
[----:B--2---:R-:W-:Y:S05]  /*0330*/  @!P0 BRA `(.L_x_682) ;  /* 0xfffffee000008947 */ /* 0x004fea000383ffff */
.L_x_681:
[----:B------:R-:W-:Y:S05]  /*0340*/  BSYNC B1 ;  /* 0x0000000000017941 */ /* 0x000fea0003800000 */
.L_x_680:
[----:B------:R-:W-:-:S04]  /*0350*/  IADD3 R22, R22, c[0x0][0x4], RZ ;  /* 0x0000010016167a10 */ /* 0x000fc80007ffe0ff */
[----:B------:R-:W-:-:S13]  /*0360*/  ISETP.GE.AND P0, PT, R22, c[0x0][0x188], PT ;  /* 0x0000620016007a0c */ /* 0x000fda0003f06270 */
[----:B------:R-:W-:Y:S05]  /*0370*/  @!P0 BRA `(.L_x_683) ;  /* 0xfffffde000008947 */ /* 0x000fea000383ffff */
.L_x_679:
[----:B------:R-:W-:Y:S05]  /*0380*/  BSYNC B0 ;  /* 0x0000000000007941 */ /* 0x000fea0003800000 */
.L_x_678:
[----:B-----5:R-:W-:Y:S01]  /*0390*/  SHFL.DOWN PT, R5, R9, 0x10, 0x1f ;  /* 0x0a001f0009057f89 */ /* 0x020fe200000e0000 */
[----:B------:R-:W-:Y:S02]  /*03a0*/  ULDC.64 UR4, c[0x0][0x0] ;  /* 0x0000000000047ab9 */ /* 0x000fe40000000a00 */
[----:B------:R-:W-:Y:S01]  /*03b0*/  UIMAD UR4, UR4, UR5, URZ ;  /* 0x00000005040472a4 */ /* 0x000fe2000f8e023f */
[----:B------:R-:W2:Y:S03]  /*03c0*/  SHFL.DOWN PT, R4, R8, 0x10, 0x1f ;  /* 0x0a001f0008047f89 */ /* 0x000ea600000e0000 */
[----:B------:R-:W-:Y:S01]  /*03d0*/  USHF.R.U32.HI UR4, URZ, 0x5, UR4 ;  /* 0x000000053f047899 */ /* 0x000fe20008011604 */
[----:B01----:R-:W-:Y:S04]  /*03e0*/  SHFL.DOWN PT, R11, R7, 0x10, 0x1f ;  /* 0x0a001f00070b7f89 */ /* 0x003fe800000e0000 */
[----:B------:R-:W0:Y:S04]  /*03f0*/  SHFL.DOWN PT, R10, R6, 0x10, 0x1f ;  /* 0x0a001f00060a7f89 */ /* 0x000e2800000e0000 */
[----:B------:R-:W1:Y:S01]  /*0400*/  S2R R17, SR_TID.X ;  /* 0x0000000000117919 */ /* 0x000e620000002100 */
[----:B--2---:R-:W2:-:S07]  /*0410*/  DADD R4, R4, R8 ;  /* 0x0000000004047229 */ /* 0x004e8e0000000008 */
[----:B--2---:R-:W-:Y:S01]  /*0420*/  SHFL.DOWN PT, R13, R5, 0x8, 0x1f ;  /* 0x09001f00050d7f89 */ /* 0x004fe200000e0000 */
[----:B0-----:R-:W0:-:S03]  /*0430*/  DADD R10, R10, R6 ;  /* 0x000000000a0a7229 */ /* 0x001e060000000006 */
[----:B------:R-:W2:Y:S01]  /*0440*/  SHFL.DOWN PT, R12, R4, 0x8, 0x1f ;  /* 0x09001f00040c7f89 */ /* 0x000ea200000e0000 */
[----:B-1----:R-:W-:-:S03]  /*0450*/  IMAD R16, R16, c[0x0][0x0], R17 ;  /* 0x0000000010107a24 */ /* 0x002fc600078e0211 */
[----:B0-----:R-:W-:Y:S04]  /*0460*/  SHFL.DOWN PT, R15, R11, 0x8, 0x1f ;  /* 0x09001f000b0f7f89 */ /* 0x001fe800000e0000 */
[----:B------:R-:W-:Y:S01]  /*0470*/  BAR.SYNC.DEFER_BLOCKING 0x0 ;  /* 0x0000000000007b1d */ /* 0x000fe20000010000 */
[----:B------:R-:W-:-:S05]  /*0480*/  ISETP.GE.AND P1, PT, R16, UR4, PT ;  /* 0x0000000410007c0c */ /* 0x000fca000bf26270 */
[----:B------:R-:W0:Y:S01]  /*0490*/  SHFL.DOWN PT, R14, R10, 0x8, 0x1f ;  /* 0x09001f000a0e7f89 */ /* 0x000e2200000e0000 */
[----:B--2---:R-:W1:-:S07]  /*04a0*/  DADD R12, R4, R12 ;  /* 0x00000000040c7229 */ /* 0x004e4e000000000c */
[----:B-1----:R-:W-:Y:S04]  /*04b0*/  SHFL.DOWN PT, R9, R13, 0x4, 0x1f ;  /* 0x08801f000d097f89 */ /* 0x002fe800000e0000 */
[----:B------:R-:W1:Y:S01]  /*04c0*/  SHFL.DOWN PT, R8, R12, 0x4, 0x1f ;  /* 0x08801f000c087f89 */ /* 0x000e6200000e0000 */
[----:B0-----:R-:W0:-:S07]  /*04d0*/  DADD R14, R10, R14 ;  /* 0x000000000a0e7229 */ /* 0x001e0e000000000e */
[----:B0-----:R-:W-:Y:S04]  /*04e0*/  SHFL.DOWN PT, R7, R15, 0x4, 0x1f ;  /* 0x08801f000f077f89 */ /* 0x001fe800000e0000 */
[----:B------:R-:W0:Y:S01]  /*04f0*/  SHFL.DOWN PT, R6, R14, 0x4, 0x1f ;  /* 0x08801f000e067f89 */ /* 0x000e2200000e0000 */
[----:B-1----:R-:W1:-:S07]  /*0500*/  DADD R8, R12, R8 ;  /* 0x000000000c087229 */ /* 0x002e4e0000000008 */
[----:B-1----:R-:W-:Y:S04]  /*0510*/  SHFL.DOWN PT, R5, R9, 0x2, 0x1f ;  /* 0x08401f0009057f89 */ /* 0x002fe800000e0000 */
[----:B------:R-:W1:Y:S01]  /*0520*/  SHFL.DOWN PT, R4, R8, 0x2, 0x1f ;  /* 0x08401f0008047f89 */ /* 0x000e6200000e0000 */
[----:B0-----:R0:W2:Y:S02]  /*0530*/  DADD R6, R14, R6 ;  /* 0x000000000e067229 */ /* 0x0010a40000000006 */
[----:B0-----:R-:W-:-:S04]  /*0540*/  SHF.R.S32.HI R15, RZ, 0x1f, R16 ;  /* 0x0000001fff0f7819 */ /* 0x001fc80000011410 */
[----:B------:R-:W-:Y:S01]  /*0550*/  LEA.HI R17, R15, R16, RZ, 0x5 ;  /* 0x000000100f117211 */ /* 0x000fe200078f28ff */
[----:B--2---:R-:W-:Y:S04]  /*0560*/  SHFL.DOWN PT, R11, R7, 0x2, 0x1f ;  /* 0x08401f00070b7f89 */ /* 0x004fe800000e0000 */
[----:B------:R-:W0:Y:S01]  /*0570*/  SHFL.DOWN PT, R10, R6, 0x2, 0x1f ;  /* 0x08401f00060a7f89 */ /* 0x000e2200000e0000 */
[----:B-1----:R1:W2:Y:S02]  /*0580*/  DADD R4, R8, R4 ;  /* 0x0000000008047229 */ /* 0x0022a40000000004 */
[----:B-1----:R-:W-:-:S05]  /*0590*/  LOP3.LUT R9, R17, 0xffffffe0, RZ, 0xc0, !PT ;  /* 0xffffffe011097812 */ /* 0x002fca00078ec0ff */
[C---:B------:R-:W-:Y:S01]  /*05a0*/  IMAD.IADD R18, R16.reuse, 0x1, -R9 ;  /* 0x0000000110127824 */ /* 0x040fe200078e0a09 */
[----:B------:R-:W-:-:S04]  /*05b0*/  IADD3 R16, R16, 0x1f, RZ ;  /* 0x0000001f10107810 */ /* 0x000fc80007ffe0ff */
[----:B------:R-:W-:Y:S01]  /*05c0*/  ISETP.NE.AND P0, PT, R18, RZ, PT ;  /* 0x000000ff1200720c */ /* 0x000fe20003f05270 */
[----:B0-----:R2:W0:Y:S02]  /*05d0*/  DADD R12, R6, R10 ;  /* 0x00000000060c7229 */ /* 0x001424000000000a */
[----:B--2---:R-:W-:Y:S01]  /*05e0*/  SHFL.DOWN PT, R11, R5, 0x1, 0x1f ;  /* 0x08201f00050b7f89 */ /* 0x004fe200000e0000 */
[----:B------:R-:W-:-:S03]  /*05f0*/  CS2R R6, SRZ ;  /* 0x0000000000067805 */ /* 0x000fc6000001ff00 */
[----:B------:R-:W1:Y:S04]  /*0600*/  SHFL.DOWN PT, R10, R4, 0x1, 0x1f ;  /* 0x08201f00040a7f89 */ /* 0x000e6800000e0000 */
[----:B0-----:R-:W-:Y:S02]  /*0610*/  SHFL.DOWN PT, R15, R13, 0x1, 0x1f ;  /* 0x08201f000d0f7f89 */ /* 0x001fe400000e0000 */
[----:B------:R-:W-:Y:S02]  /*0620*/  @!P0 SHF.R.S32.HI R17, RZ, 0x5, R17 ;  /* 0x00000005ff118819 */ /* 0x000fe40000011411 */
[----:B------:R-:W0:Y:S01]  /*0630*/  SHFL.DOWN PT, R14, R12, 0x1, 0x1f ;  /* 0x08201f000c0e7f89 */ /* 0x000e2200000e0000 */
[----:B-1----:R1:W-:Y:S02]  /*0640*/  @!P0 DADD R8, R4, R10 ;  /* 0x0000000004088229 */ /* 0x0023e4000000000a */
[----:B-1----:R-:W-:-:S02]  /*0650*/  CS2R R4, SRZ ;  /* 0x0000000000047805 */ /* 0x002fc4000001ff00 */
[----:B0-----:R-:W0:-:S07]  /*0660*/  @!P0 DADD R10, R12, R14 ;  /* 0x000000000c0a8229 */ /* 0x001e0e000000000e */
[----:B0-----:R0:W-:Y:S04]  /*0670*/  @!P0 STS.128 [R17.X16], R8 ;  /* 0x0000000811008388 */ /* 0x0011e8000000cc00 */
[----:B------:R-:W-:Y:S01]  /*0680*/  BAR.SYNC.DEFER_BLOCKING 0x0 ;  /* 0x0000000000007b1d */ /* 0x000fe20000010000 */
[----:B------:R-:W-:-:S05]  /*0690*/  ISETP.GT.U32.AND P0, PT, R16, 0x3e, PT ;  /* 0x0000003e1000780c */ /* 0x000fca0003f04070 */
[----:B------:R0:W1:Y:S08]  /*06a0*/  @!P1 LDS.128 R4, [R18.X16] ;  /* 0x0000000012049984 */ /* 0x000070000000cc00 */
[----:B------:R-:W-:Y:S05]  /*06b0*/  @P0 BRA `(.L_x_684) ;  /* 0x0000022000000947 */ /* 0x000fea0003800000 */
[----:B------:R-:W-:Y:S05]  /*06c0*/  BRA.DIV ~URZ, `(.L_x_685) ;  /* 0x000004227f007947 */ /* 0x000fea000b800000 */
[----:B-1----:R1:W2:Y:S02]  /*06d0*/  SHFL.DOWN PT, R19, R5, 0x10, 0x1f ;  /* 0x0a001f0005137f89 */ /* 0x0022a400000e0000 */
.L_x_687:
[----:B------:R-:W-:Y:S05]  /*06e0*/  BRA.DIV ~URZ, `(.L_x_686) ;  /* 0x000004827f007947 */ /* 0x000fea000b800000 */
[----:B0-----:R-:W0:Y:S01]  /*06f0*/  SHFL.DOWN PT, R8, R4, 0x10, 0x1f ;  /* 0x0a001f0004087f89 */ /* 0x001e2200000e0000 */
[----:B--2---:R-:W-:-:S03]  /*0700*/  MOV R9, R19 ;  /* 0x0000001300097202 */ /* 0x004fc60000000f00 */
[----:B------:R-:W-:Y:S04]  /*0710*/  SHFL.DOWN PT, R11, R7, 0x10, 0x1f ;  /* 0x0a001f00070b7f89 */ /* 0x000fe800000e0000 */
[----:B------:R-:W2:Y:S01]  /*0720*/  SHFL.DOWN PT, R10, R6, 0x10, 0x1f ;  /* 0x0a001f00060a7f89 */ /* 0x000ea200000e0000 */
[----:B0-----:R-:W0:-:S07]  /*0730*/  DADD R8, R4, R8 ;  /* 0x0000000004087229 */ /* 0x001e0e0000000008 */
[----:B0-----:R-:W-:Y:S01]  /*0740*/  SHFL.DOWN PT, R13, R9, 0x8, 0x1f ;  /* 0x09001f00090d7f89 */ /* 0x001fe200000e0000 */
[----:B--2---:R-:W0:-:S03]  /*0750*/  DADD R10, R6, R10 ;  /* 0x00000000060a7229 */ /* 0x004e06000000000a */
[----:B------:R-:W2:Y:S04]  /*0760*/  SHFL.DOWN PT, R12, R8, 0x8, 0x1f ;  /* 0x09001f00080c7f89 */ /* 0x000ea800000e0000 */
[----:B0-----:R-:W-:Y:S04]  /*0770*/  SHFL.DOWN PT, R15, R11, 0x8, 0x1f ;  /* 0x09001f000b0f7f89 */ /* 0x001fe800000e0000 */
[----:B------:R-:W0:Y:S01]  /*0780*/  SHFL.DOWN PT, R14, R10, 0x8, 0x1f ;  /* 0x09001f000a0e7f89 */ /* 0x000e2200000e0000 */
[----:B--2---:R-:W2:-:S07]  /*0790*/  DADD R12, R8, R12 ;  /* 0x00000000080c7229 */ /* 0x004e8e000000000c */
[----:B-12---:R-:W-:Y:S01]  /*07a0*/  SHFL.DOWN PT, R5, R13, 0x4, 0x1f ;  /* 0x08801f000d057f89 */ /* 0x006fe200000e0000 */
[----:B0-----:R-:W0:-:S03]  /*07b0*/  DADD R14, R10, R14 ;  /* 0x000000000a0e7229 */ /* 0x001e06000000000e */
[----:B------:R-:W1:Y:S04]  /*07c0*/  SHFL.DOWN PT, R4, R12, 0x4, 0x1f ;  /* 0x08801f000c047f89 */ /* 0x000e6800000e0000 */
[----:B0-----:R-:W-:Y:S04]  /*07d0*/  SHFL.DOWN PT, R7, R15, 0x4, 0x1f ;  /* 0x08801f000f077f89 */ /* 0x001fe800000e0000 */
[----:B------:R-:W0:Y:S01]  /*07e0*/  SHFL.DOWN PT, R6, R14, 0x4, 0x1f ;  /* 0x08801f000e067f89 */ /* 0x000e2200000e0000 */
[----:B-1----:R-:W1:-:S07]  /*07f0*/  DADD R16, R12, R4 ;  /* 0x000000000c107229 */ /* 0x002e4e0000000004 */
[----:B-1----:R-:W-:Y:S01]  /*0800*/  SHFL.DOWN PT, R5, R17, 0x2, 0x1f ;  /* 0x08401f0011057f89 */ /* 0x002fe200000e0000 */
[----:B0-----:R-:W0:-:S03]  /*0810*/  DADD R18, R14, R6 ;  /* 0x000000000e127229 */ /* 0x001e060000000006 */
[----:B------:R-:W1:Y:S04]  /*0820*/  SHFL.DOWN PT, R4, R16, 0x2, 0x1f ;  /* 0x08401f0010047f89 */ /* 0x000e6800000e0000 */
[----:B0-----:R-:W-:Y:S04]  /*0830*/  SHFL.DOWN PT, R7, R19, 0x2, 0x1f ;  /* 0x08401f0013077f89 */ /* 0x001fe800000e0000 */
[----:B------:R-:W0:Y:S01]  /*0840*/  SHFL.DOWN PT, R6, R18, 0x2, 0x1f ;  /* 0x08401f0012067f89 */ /* 0x000e2200000e0000 */
[----:B-1----:R-:W1:-:S07]  /*0850*/  DADD R4, R16, R4 ;  /* 0x0000000010047229 */ /* 0x002e4e0000000004 */
[----:B-1----:R1:W2:Y:S01]  /*0860*/  SHFL.DOWN PT, R21, R5, 0x1, 0x1f ;  /* 0x08201f0005157f89 */ /* 0x0022a200000e0000 */
[----:B0-----:R-:W0:-:S03]  /*0870*/  DADD R6, R18, R6 ;  /* 0x0000000012067229 */ /* 0x001e060000000006 */
[----:B------:R1:W3:Y:S04]  /*0880*/  SHFL.DOWN PT, R20, R4, 0x1, 0x1f ;  /* 0x08201f0004147f89 */ /* 0x0002e800000e0000 */
[----:B0-----:R1:W0:Y:S04]  /*0890*/  SHFL.DOWN PT, R13, R7, 0x1, 0x1f ;  /* 0x08201f00070d7f89 */ /* 0x00122800000e0000 */
[----:B------:R1:W4:Y:S02]  /*08a0*/  SHFL.DOWN PT, R8, R6, 0x1, 0x1f ;  /* 0x08201f0006087f89 */ /* 0x00032400000e0000 */
.L_x_688:
[----:B0-----:R-:W-:Y:S01]  /*08b0*/  IMAD.MOV.U32 R9, RZ, RZ, R13 ;  /* 0x000000ffff097224 */ /* 0x001fe200078e000d */
[----:B-123--:R0:W1:-:S05]  /*08c0*/  DADD R4, R20, R4 ;  /* 0x0000000014047229 */ /* 0x00e04a0000000004 */
[----:B----4-:R0:W2:-:S04]  /*08d0*/  DADD R6, R8, R6 ;  /* 0x0000000008067229 */ /* 0x0100880000000006 */
.L_x_684:
[----:B01----:R-:W0:Y:S01]  /*08e0*/  S2R R8, SR_TID.X ;  /* 0x0000000000087919 */ /* 0x003e220000002100 */
[----:B------:R-:W-:Y:S03]  /*08f0*/  WARPSYNC 0xffffffff ;  /* 0xffffffff00007948 */ /* 0x000fe60003800000 */
[----:B------:R-:W1:Y:S01]  /*0900*/  S2R R9, SR_TID.Y ;  /* 0x0000000000097919 */ /* 0x000e620000002200 */
[C---:B0-----:R-:W-:Y:S02]  /*0910*/  ISETP.NE.AND P1, PT, R8.reuse, RZ, PT ;  /* 0x000000ff0800720c */ /* 0x041fe40003f25270 */
[----:B-1----:R-:W-:-:S13]  /*0920*/  LOP3.LUT P0, RZ, R8, R9, RZ, 0xfc, !PT ;  /* 0x0000000908ff7212 */ /* 0x002fda000780fcff */
[----:B--2---:R0:W-:Y:S04]  /*0930*/  @!P0 STS.128 [RZ], R4 ;  /* 0x00000004ff008388 */ /* 0x0041e80000000c00 */
[----:B------:R-:W-:Y:S06]  /*0940*/  BAR.SYNC.DEFER_BLOCKING 0x0 ;  /* 0x0000000000007b1d */ /* 0x000fec0000010000 */
[----:B------:R-:W-:Y:S05]  /*0950*/  @P1 EXIT ;  /* 0x000000000000194d */ /* 0x000fea0003800000 */
[----:B0-----:R-:W0:Y:S01]  /*0960*/  LDS.128 R4, [RZ] ;  /* 0x00000000ff047984 */ /* 0x001e220000000c00 */
[----:B------:R-:W-:-:S05]  /*0970*/  IMAD.MOV.U32 R14, RZ, RZ, 0x1 ;  /* 0x00000001ff0e7424 */ /* 0x000fca00078e00ff */
[C---:B------:R-:W-:Y:S02]  /*0980*/  ISETP.LE.AND P0, PT, R14.reuse, c[0x0][0x1e8], PT ;  /* 0x00007a000e007a0c */ /* 0x040fe40003f03270 */
[C---:B------:R-:W-:Y:S02]  /*0990*/  ISETP.LE.AND P1, PT, R14.reuse, c[0x0][0x1f8], PT ;  /* 0x00007e000e007a0c */ /* 0x040fe40003f23270 */
[C---:B------:R-:W-:Y:S02]  /*09a0*/  ISETP.LE.AND P2, PT, R14.reuse, c[0x0][0x1c8], PT ;  /* 0x000072000e007a0c */ /* 0x040fe40003f43270 */
[----:B------:R-:W-:-:S07]  /*09b0*/  ISETP.LE.AND P3, PT, R14, c[0x0][0x1d8], PT ;  /* 0x000076000e007a0c */ /* 0x000fce0003f63270 */
[----:B------:R-:W-:Y:S01]  /*09c0*/  @P0 MOV R9, 0x8 ;  /* 0x0000000800090802 */ /* 0x000fe20000000f00 */
[C---:B------:R-:W-:Y:S02]  /*09d0*/  @P0 IMAD R8, R0.reuse, c[0x0][0x1ec], RZ ;  /* 0x00007b0000080a24 */ /* 0x040fe400078e02ff */
[C---:B------:R-:W-:Y:S02]  /*09e0*/  @P1 IMAD R10, R0.reuse, c[0x0][0x1fc], RZ ;  /* 0x00007f00000a1a24 */ /* 0x040fe400078e02ff */
[----:B------:R-:W-:Y:S02]  /*09f0*/  @P1 IMAD.MOV.U32 R11, RZ, RZ, 0x8 ;  /* 0x00000008ff0b1424 */ /* 0x000fe400078e00ff */
[----:B------:R-:W-:Y:S02]  /*0a00*/  @P2 IMAD R12, R0, c[0x0][0x1cc], RZ ;  /* 0x00007300000c2a24 */ /* 0x000fe400078e02ff */
[----:B------:R-:W-:Y:S02]  /*0a10*/  @P2 IMAD.MOV.U32 R13, RZ, RZ, 0x8 ;  /* 0x00000008ff0d2424 */ /* 0x000fe400078e00ff */
[----:B------:R-:W-:-:S04]  /*0a20*/  @P0 IMAD.WIDE R8, R8, R9, c[0x0][0x1e0] ;  /* 0x0000780008080625 */ /* 0x000fc800078e0209 */
[----:B------:R-:W-:-:S04]  /*0a30*/  @P1 IMAD.WIDE R10, R10, R11, c[0x0][0x1f0] ;  /* 0x00007c000a0a1625 */ /* 0x000fc800078e020b */
[----:B------:R-:W-:Y:S01]  /*0a40*/  @P2 IMAD.WIDE R12, R12, R13, c[0x0][0x1c0] ;  /* 0x000070000c0c2625 */ /* 0x000fe200078e020d */
[----:B0-----:R-:W0:-:S07]  /*0a50*/  @P0 DMUL R2, R2, R6 ;  /* 0x0000000602020228 */ /* 0x001e0e0000000000 */
[----:B0-----:R0:W-:Y:S04]  /*0a60*/  @P0 STG.E.64 [R8.64], R2 ;  /* 0x0000000208000986 */ /* 0x0011e8000c101b06 */
[----:B------:R0:W-:Y:S04]  /*0a70*/  @P1 STG.E.64 [R10.64], R4 ;  /* 0x000000040a001986 */ /* 0x0001e8000c101b06 */
[----:B------:R0:W-:Y:S01]  /*0a80*/  @P2 STG.E.64 [R12.64], R4 ;  /* 0x000000040c002986 */ /* 0x0001e2000c101b06 */
[----:B------:R-:W-:Y:S05]  /*0a90*/  @!P3 EXIT ;  /* 0x000000000000b94d */ /* 0x000fea0003800000 */
[----:B0-----:R-:W-:Y:S01]  /*0aa0*/  MOV R3, 0x8 ;  /* 0x0000000800037802 */ /* 0x001fe20000000f00 */
[----:B------:R-:W-:-:S04]  /*0ab0*/  IMAD R2, R0, c[0x0][0x1dc], RZ ;  /* 0x0000770000027a24 */ /* 0x000fc800078e02ff */
[----:B------:R-:W-:-:S05]  /*0ac0*/  IMAD.WIDE R2, R2, R3, c[0x0][0x1d0] ;  /* 0x0000740002027625 */ /* 0x000fca00078e0203 */
[----:B------:R-:W-:Y:S01]  /*0ad0*/  STG.E.64 [R2.64], R6 ;  /* 0x0000000602007986 */ /* 0x000fe2000c101b06 */
[----:B------:R-:W-:Y:S05]  /*0ae0*/  EXIT ;  /* 0x000000000000794d */ /* 0x000fea0003800000 */
.L_x_685:
[----:B-1----:R-:W-:Y:S01]  /*0af0*/  IMAD.MOV.U32 R12, RZ, RZ, R5 ;  /* 0x000000ffff0c7224 */ /* 0x002fe200078e0005 */
[----:B0-----:R-:W-:Y:S01]  /*0b00*/  MOV R10, 0x1f ;  /* 0x0000001f000a7802 */ /* 0x001fe20000000f00 */
[----:B------:R-:W-:Y:S01]  /*0b10*/  IMAD.MOV.U32 R11, RZ, RZ, 0x10 ;  /* 0x00000010ff0b7424 */ /* 0x000fe200078e00ff */
[----:B------:R-:W-:Y:S01]  /*0b20*/  MOV R14, 0xb50 ;  /* 0x00000b50000e7802 */ /* 0x000fe20000000f00 */
[----:B------:R-:W-:Y:S02]  /*0b30*/  IMAD.MOV.U32 R9, RZ, RZ, -0x1 ;  /* 0xffffffffff097424 */ /* 0x000fe400078e00ff */
[----:B------:R-:W-:Y:S05]  /*0b40*/  CALL.REL.NOINC `($__internal_15_$__cuda_sm70_shflsync_down_p) ;  /* 0x000008f000007944 */ /* 0x000fea0003c00000 */
[----:B-1----:R-:W-:Y:S01]  /*0b50*/  IMAD.MOV.U32 R19, RZ, RZ, R8 ;  /* 0x000000ffff137224 */ /* 0x002fe200078e0008 */
[----:B0-----:R-:W-:Y:S05]  /*0b60*/  BRA `(.L_x_687) ;  /* 0xfffffb7000007947 */ /* 0x001fea000383ffff */
.L_x_686:
[----:B------:R-:W-:Y:S01]  /*0b70*/  MOV R12, R4 ;  /* 0x00000004000c7202 */ /* 0x000fe20000000f00 */
[----:B0-----:R-:W-:Y:S01]  /*0b80*/  IMAD.MOV.U32 R11, RZ, RZ, 0x10 ;  /* 0x00000010ff0b7424 */ /* 0x001fe200078e00ff */
[----:B------:R-:W-:Y:S01]  /*0b90*/  MOV R9, 0xffffffff ;  /* 0xffffffff00097802 */ /* 0x000fe20000000f00 */
[----:B------:R-:W-:Y:S01]  /*0ba0*/  IMAD.MOV.U32 R10, RZ, RZ, 0x1f ;  /* 0x0000001fff0a7424 */ /* 0x000fe200078e00ff */
[----:B------:R-:W-:-:S02]  /*0bb0*/  MOV R14, 0xbd0 ;  /* 0x00000bd0000e7802 */ /* 0x000fc40000000f00 */
[----:B-12---:R-:W-:Y:S05]  /*0bc0*/  CALL.REL.NOINC `($__internal_15_$__cuda_sm70_shflsync_down_p) ;  /* 0x0000087000007944 */ /* 0x006fea0003c00000 */
[----:B0-----:R-:W-:Y:S01]  /*0bd0*/  HFMA2.MMA R10, -RZ, RZ, 0, 1.847743988037109375e-06 ;  /* 0x0000001fff0a7435 */ /* 0x001fe200000001ff */
[----:B------:R-:W-:Y:S01]  /*0be0*/  IMAD.MOV.U32 R12, RZ, RZ, R7 ;  /* 0x000000ffff0c7224 */ /* 0x000fe200078e0007 */
[----:B------:R-:W-:Y:S01]  /*0bf0*/  MOV R14, 0xc40 ;  /* 0x00000c40000e7802 */ /* 0x000fe20000000f00 */
[----:B------:R-:W-:-:S02]  /*0c00*/  IMAD.MOV.U32 R11, RZ, RZ, 0x10 ;  /* 0x00000010ff0b7424 */ /* 0x000fc400078e00ff */
[----:B------:R-:W-:Y:S02]  /*0c10*/  IMAD.MOV.U32 R9, RZ, RZ, -0x1 ;  /* 0xffffffffff097424 */ /* 0x000fe400078e00ff */
[----:B-1----:R-:W-:Y:S02]  /*0c20*/  IMAD.MOV.U32 R18, RZ, RZ, R8 ;  /* 0x000000ffff127224 */ /* 0x002fe400078e0008 */
[----:B------:R-:W-:Y:S05]  /*0c30*/  CALL.REL.NOINC `($__internal_15_$__cuda_sm70_shflsync_down_p) ;  /* 0x0000080000007944 */ /* 0x000fea0003c00000 */
[----:B0-----:R-:W-:Y:S01]  /*0c40*/  HFMA2.MMA R10, -RZ, RZ, 0, 1.847743988037109375e-06 ;  /* 0x0000001fff0a7435 */ /* 0x001fe200000001ff */
[----:B-1----:R-:W-:Y:S01]  /*0c50*/  MOV R17, R8 ;  /* 0x0000000800117202 */ /* 0x002fe20000000f00 */
[----:B------:R-:W-:Y:S01]  /*0c60*/  IMAD.MOV.U32 R12, RZ, RZ, R6 ;  /* 0x000000ffff0c7224 */ /* 0x000fe200078e0006 */
[----:B------:R-:W-:Y:S01]  /*0c70*/  MOV R14, 0xcb0 ;  /* 0x00000cb0000e7802 */ /* 0x000fe20000000f00 */
[----:B------:R-:W-:Y:S02]  /*0c80*/  IMAD.MOV.U32 R11, RZ, RZ, 0x10 ;  /* 0x00000010ff0b7424 */ /* 0x000fe400078e00ff */
[----:B------:R-:W-:Y:S02]  /*0c90*/  IMAD.MOV.U32 R9, RZ, RZ, -0x1 ;  /* 0xffffffffff097424 */ /* 0x000fe400078e00ff */
[----:B------:R-:W-:Y:S05]  /*0ca0*/  CALL.REL.NOINC `($__internal_15_$__cuda_sm70_shflsync_down_p) ;  /* 0x0000079000007944 */ /* 0x000fea0003c00000 */
        /* <DEDUP_REMOVED lines=8> */
[----:B01----:R-:W-:Y:S05]  /*0d30*/  CALL.REL.NOINC `($__internal_15_$__cuda_sm70_shflsync_down_p) ;  /* 0x0000070000007944 */ /* 0x003fea0003c00000 */
[----:B0-----:R-:W-:Y:S01]  /*0d40*/  HFMA2.MMA R11, -RZ, RZ, 0, 4.76837158203125e-07 ;  /* 0x00000008ff0b7435 */ /* 0x001fe200000001ff */
[----:B-1----:R-:W-:Y:S01]  /*0d50*/  IMAD.MOV.U32 R19, RZ, RZ, R8 ;  /* 0x000000ffff137224 */ /* 0x002fe200078e0008 */
[----:B------:R-:W-:Y:S01]  /*0d60*/  MOV R14, 0xdb0 ;  /* 0x00000db0000e7802 */ /* 0x000fe20000000f00 */
[----:B------:R-:W-:Y:S02]  /*0d70*/  IMAD.MOV.U32 R12, RZ, RZ, R4 ;  /* 0x000000ffff0c7224 */ /* 0x000fe400078e0004 */
[----:B------:R-:W-:Y:S02]  /*0d80*/  IMAD.MOV.U32 R10, RZ, RZ, 0x1f ;  /* 0x0000001fff0a7424 */ /* 0x000fe400078e00ff */
[----:B------:R-:W-:Y:S02]  /*0d90*/  IMAD.MOV.U32 R9, RZ, RZ, -0x1 ;  /* 0xffffffffff097424 */ /* 0x000fe400078e00ff */
[----:B------:R-:W-:Y:S05]  /*0da0*/  CALL.REL.NOINC `($__internal_15_$__cuda_sm70_shflsync_down_p) ;  /* 0x0000069000007944 */ /* 0x000fea0003c00000 */
[----:B0-----:R-:W-:Y:S01]  /*0db0*/  MOV R12, R17 ;  /* 0x00000011000c7202 */ /* 0x001fe20000000f00 */
[----:B------:R-:W-:Y:S01]  /*0dc0*/  IMAD.MOV.U32 R11, RZ, RZ, 0x8 ;  /* 0x00000008ff0b7424 */ /* 0x000fe200078e00ff */
[----:B------:R-:W-:Y:S01]  /*0dd0*/  MOV R9, 0xffffffff ;  /* 0xffffffff00097802 */ /* 0x000fe20000000f00 */
[----:B------:R-:W-:Y:S01]  /*0de0*/  IMAD.MOV.U32 R10, RZ, RZ, 0x1f ;  /* 0x0000001fff0a7424 */ /* 0x000fe200078e00ff */
[----:B------:R-:W-:Y:S01]  /*0df0*/  MOV R14, 0xe20 ;  /* 0x00000e20000e7802 */ /* 0x000fe20000000f00 */
[----:B-1----:R-:W-:-:S02]  /*0e00*/  IMAD.MOV.U32 R18, RZ, RZ, R8 ;  /* 0x000000ffff127224 */ /* 0x002fc400078e0008 */
[----:B------:R-:W-:Y:S05]  /*0e10*/  CALL.REL.NOINC `($__internal_15_$__cuda_sm70_shflsync_down_p) ;  /* 0x0000062000007944 */ /* 0x000fea0003c00000 */
[----:B-1----:R-:W-:Y:S01]  /*0e20*/  IMAD.MOV.U32 R7, RZ, RZ, R8 ;  /* 0x000000ffff077224 */ /* 0x002fe200078e0008 */
[----:B0-----:R-:W-:Y:S01]  /*0e30*/  MOV R12, R16 ;  /* 0x00000010000c7202 */ /* 0x001fe20000000f00 */
[----:B------:R-:W-:Y:S01]  /*0e40*/  IMAD.MOV.U32 R11, RZ, RZ, 0x8 ;  /* 0x00000008ff0b7424 */ /* 0x000fe200078e00ff */
[----:B------:R-:W-:Y:S01]  /*0e50*/  MOV R9, 0xffffffff ;  /* 0xffffffff00097802 */ /* 0x000fe20000000f00 */
[----:B------:R-:W-:Y:S01]  /*0e60*/  IMAD.MOV.U32 R10, RZ, RZ, 0x1f ;  /* 0x0000001fff0a7424 */ /* 0x000fe200078e00ff */
[----:B------:R-:W-:-:S02]  /*0e70*/  MOV R14, 0xe90 ;  /* 0x00000e90000e7802 */ /* 0x000fc40000000f00 */
        /* <DEDUP_REMOVED lines=9> */
[----:B01----:R-:W-:Y:S05]  /*0f10*/  CALL.REL.NOINC `($__internal_15_$__cuda_sm70_shflsync_down_p) ;  /* 0x0000052000007944 */ /* 0x003fea0003c00000 */
[----:B0-----:R-:W-:Y:S01]  /*0f20*/  HFMA2.MMA R10, -RZ, RZ, 0, 1.847743988037109375e-06 ;  /* 0x0000001fff0a7435 */ /* 0x001fe200000001ff */
[----:B-1----:R-:W-:Y:S01]  /*0f30*/  MOV R19, R8 ;  /* 0x0000000800137202 */ /* 0x002fe20000000f00 */
[----:B------:R-:W-:Y:S01]  /*0f40*/  IMAD.MOV.U32 R12, RZ, RZ, R4 ;  /* 0x000000ffff0c7224 */ /* 0x000fe200078e0004 */
[----:B------:R-:W-:Y:S01]  /*0f50*/  MOV R14, 0xf90 ;  /* 0x00000f90000e7802 */ /* 0x000fe20000000f00 */
[----:B------:R-:W-:Y:S02]  /*0f60*/  IMAD.MOV.U32 R11, RZ, RZ, 0x4 ;  /* 0x00000004ff0b7424 */ /* 0x000fe400078e00ff */
[----:B------:R-:W-:Y:S02]  /*0f70*/  IMAD.MOV.U32 R9, RZ, RZ, -0x1 ;  /* 0xffffffffff097424 */ /* 0x000fe400078e00ff */
[----:B------:R-:W-:Y:S05]  /*0f80*/  CALL.REL.NOINC `($__internal_15_$__cuda_sm70_shflsync_down_p) ;  /* 0x000004b000007944 */ /* 0x000fea0003c00000 */
[----:B0-----:R-:W-:Y:S01]  /*0f90*/  IMAD.MOV.U32 R12, RZ, RZ, R17 ;  /* 0x000000ffff0c7224 */ /* 0x001fe200078e0011 */
[----:B------:R-:W-:Y:S01]  /*0fa0*/  MOV R11, 0x4 ;  /* 0x00000004000b7802 */ /* 0x000fe20000000f00 */
[----:B------:R-:W-:Y:S01]  /*0fb0*/  IMAD.MOV.U32 R10, RZ, RZ, 0x1f ;  /* 0x0000001fff0a7424 */ /* 0x000fe200078e00ff */
[----:B-1----:R-:W-:Y:S01]  /*0fc0*/  MOV R18, R8 ;  /* 0x0000000800127202 */ /* 0x002fe20000000f00 */
[----:B------:R-:W-:Y:S01]  /*0fd0*/  IMAD.MOV.U32 R9, RZ, RZ, -0x1 ;  /* 0xffffffffff097424 */ /* 0x000fe200078e00ff */
[----:B------:R-:W-:-:S02]  /*0fe0*/  MOV R14, 0x1000 ;  /* 0x00001000000e7802 */ /* 0x000fc40000000f00 */
[----:B------:R-:W-:Y:S05]  /*0ff0*/  CALL.REL.NOINC `($__internal_15_$__cuda_sm70_shflsync_down_p) ;  /* 0x0000044000007944 */ /* 0x000fea0003c00000 */
[----:B0-----:R-:W-:Y:S01]  /*1000*/  HFMA2.MMA R11, -RZ, RZ, 0, 2.384185791015625e-07 ;  /* 0x00000004ff0b7435 */ /* 0x001fe200000001ff */
[----:B-1----:R-:W-:Y:S01]  /*1010*/  IMAD.MOV.U32 R7, RZ, RZ, R8 ;  /* 0x000000ffff077224 */ /* 0x002fe200078e0008 */
[----:B------:R-:W-:Y:S01]  /*1020*/  MOV R14, 0x1070 ;  /* 0x00001070000e7802 */ /* 0x000fe20000000f00 */
[----:B------:R-:W-:-:S02]  /*1030*/  IMAD.MOV.U32 R12, RZ, RZ, R16 ;  /* 0x000000ffff0c7224 */ /* 0x000fc400078e0010 */
[----:B------:R-:W-:Y:S02]  /*1040*/  IMAD.MOV.U32 R10, RZ, RZ, 0x1f ;  /* 0x0000001fff0a7424 */ /* 0x000fe400078e00ff */
[----:B------:R-:W-:Y:S02]  /*1050*/  IMAD.MOV.U32 R9, RZ, RZ, -0x1 ;  /* 0xffffffffff097424 */ /* 0x000fe400078e00ff */
[----:B------:R-:W-:Y:S05]  /*1060*/  CALL.REL.NOINC `($__internal_15_$__cuda_sm70_shflsync_down_p) ;  /* 0x000003d000007944 */ /* 0x000fea0003c00000 */
        /* <DEDUP_REMOVED lines=8> */
[----:B01----:R-:W-:Y:S05]  /*10f0*/  CALL.REL.NOINC `($__internal_15_$__cuda_sm70_shflsync_down_p) ;  /* 0x0000034000007944 */ /* 0x003fea0003c00000 */
[----:B-1----:R-:W-:Y:S01]  /*1100*/  IMAD.MOV.U32 R19, RZ, RZ, R8 ;  /* 0x000000ffff137224 */ /* 0x002fe200078e0008 */
[----:B0-----:R-:W-:Y:S01]  /*1110*/  MOV R12, R4 ;  /* 0x00000004000c7202 */ /* 0x001fe20000000f00 */
[----:B------:R-:W-:Y:S01]  /*1120*/  IMAD.MOV.U32 R11, RZ, RZ, 0x2 ;  /* 0x00000002ff0b7424 */ /* 0x000fe200078e00ff */
[----:B------:R-:W-:Y:S01]  /*1130*/  MOV R9, 0xffffffff ;  /* 0xffffffff00097802 */ /* 0x000fe20000000f00 */
[----:B------:R-:W-:Y:S01]  /*1140*/  IMAD.MOV.U32 R10, RZ, RZ, 0x1f ;  /* 0x0000001fff0a7424 */ /* 0x000fe200078e00ff */
[----:B------:R-:W-:Y:S02]  /*1150*/  MOV R14, 0x1170 ;  /* 0x00001170000e7802 */ /* 0x000fe40000000f00 */
[----:B------:R-:W-:Y:S05]  /*1160*/  CALL.REL.NOINC `($__internal_15_$__cuda_sm70_shflsync_down_p) ;  /* 0x000002d000007944 */ /* 0x000fea0003c00000 */
[----:B0-----:R-:W-:Y:S01]  /*1170*/  HFMA2.MMA R10, -RZ, RZ, 0, 1.847743988037109375e-06 ;  /* 0x0000001fff0a7435 */ /* 0x001fe200000001ff */
[----:B------:R-:W-:Y:S01]  /*1180*/  IMAD.MOV.U32 R12, RZ, RZ, R17 ;  /* 0x000000ffff0c7224 */ /* 0x000fe200078e0011 */
[----:B------:R-:W-:Y:S01]  /*1190*/  MOV R14, 0x11e0 ;  /* 0x000011e0000e7802 */ /* 0x000fe20000000f00 */
[----:B------:R-:W-:Y:S02]  /*11a0*/  IMAD.MOV.U32 R11, RZ, RZ, 0x2 ;  /* 0x00000002ff0b7424 */ /* 0x000fe400078e00ff */
[----:B------:R-:W-:-:S02]  /*11b0*/  IMAD.MOV.U32 R9, RZ, RZ, -0x1 ;  /* 0xffffffffff097424 */ /* 0x000fc400078e00ff */
        /* <DEDUP_REMOVED lines=18> */
[----:B0-----:R-:W-:Y:S01]  /*12e0*/  HFMA2.MMA R10, -RZ, RZ, 0, 1.847743988037109375e-06 ;  /* 0x0000001fff0a7435 */ /* 0x001fe200000001ff */
[----:B------:R-:W-:Y:S01]  /*12f0*/  IMAD.MOV.U32 R12, RZ, RZ, R4 ;  /* 0x000000ffff0c7224 */ /* 0x000fe200078e0004 */
[----:B-1----:R-:W-:Y:S01]  /*1300*/  MOV R21, R8 ;  /* 0x0000000800157202 */ /* 0x002fe20000000f00 */
[----:B------:R-:W-:Y:S01]  /*1310*/  IMAD.MOV.U32 R11, RZ, RZ, 0x1 ;  /* 0x00000001ff0b7424 */ /* 0x000fe200078e00ff */
[----:B------:R-:W-:Y:S01]  /*1320*/  MOV R14, 0x1350 ;  /* 0x00001350000e7802 */ /* 0x000fe20000000f00 */
[----:B------:R-:W-:Y:S02]  /*1330*/  IMAD.MOV.U32 R9, RZ, RZ, -0x1 ;  /* 0xffffffffff097424 */ /* 0x000fe400078e00ff */
[----:B------:R-:W-:Y:S05]  /*1340*/  CALL.REL.NOINC `($__internal_15_$__cuda_sm70_shflsync_down_p) ;  /* 0x000000f000007944 */ /* 0x000fea0003c00000 */
[----:B0-----:R-:W-:Y:S01]  /*1350*/  HFMA2.MMA R10, -RZ, RZ, 0, 1.847743988037109375e-06 ;  /* 0x0000001fff0a7435 */ /* 0x001fe200000001ff */
[----:B------:R-:W-:Y:S01]  /*1360*/  MOV R12, R7 ;  /* 0x00000007000c7202 */ /* 0x000fe20000000f00 */
[----:B------:R-:W-:Y:S01]  /*1370*/  IMAD.MOV.U32 R11, RZ, RZ, 0x1 ;  /* 0x00000001ff0b7424 */ /* 0x000fe200078e00ff */
[----:B-1----:R-:W-:Y:S01]  /*1380*/  MOV R20, R8 ;  /* 0x0000000800147202 */ /* 0x002fe20000000f00 */
[----:B------:R-:W-:Y:S01]  /*1390*/  IMAD.MOV.U32 R9, RZ, RZ, -0x1 ;  /* 0xffffffffff097424 */ /* 0x000fe200078e00ff */
[----:B------:R-:W-:-:S02]  /*13a0*/  MOV R14, 0x13c0 ;  /* 0x000013c0000e7802 */ /* 0x000fc40000000f00 */
[----:B------:R-:W-:Y:S05]  /*13b0*/  CALL.REL.NOINC `($__internal_15_$__cuda_sm70_shflsync_down_p) ;  /* 0x0000008000007944 */ /* 0x000fea0003c00000 */
[----:B0-----:R-:W-:Y:S01]  /*13c0*/  HFMA2.MMA R10, -RZ, RZ, 0, 1.847743988037109375e-06 ;  /* 0x0000001fff0a7435 */ /* 0x001fe200000001ff */
[----:B-1----:R-:W-:Y:S01]  /*13d0*/  IMAD.MOV.U32 R13, RZ, RZ, R8 ;  /* 0x000000ffff0d7224 */ /* 0x002fe200078e0008 */
[----:B------:R-:W-:Y:S01]  /*13e0*/  MOV R12, R6 ;  /* 0x00000006000c7202 */ /* 0x000fe20000000f00 */
[----:B------:R-:W-:Y:S01]  /*13f0*/  IMAD.MOV.U32 R11, RZ, RZ, 0x1 ;  /* 0x00000001ff0b7424 */ /* 0x000fe200078e00ff */
[----:B------:R-:W-:Y:S01]  /*1400*/  MOV R14, 0x1430 ;  /* 0x00001430000e7802 */ /* 0x000fe20000000f00 */
[----:B------:R-:W-:-:S02]  /*1410*/  IMAD.MOV.U32 R9, RZ, RZ, -0x1 ;  /* 0xffffffffff097424 */ /* 0x000fc400078e00ff */
[----:B------:R-:W-:Y:S05]  /*1420*/  CALL.REL.NOINC `($__internal_15_$__cuda_sm70_shflsync_down_p) ;  /* 0x0000001000007944 */ /* 0x000fea0003c00000 */
[----:B01----:R-:W-:Y:S05]  /*1430*/  BRA `(.L_x_688) ;  /* 0xfffff47000007947 */ /* 0x003fea000383ffff */
        .weak           $__internal_15_$__cuda_sm70_shflsync_down_p
        .type           $__internal_15_$__cuda_sm70_shflsync_down_p,@function
        .size           $__internal_15_$__cuda_sm70_shflsync_down_p,(.L_x_26621 - $__internal_15_$__cuda_sm70_shflsync_down_p)
$__internal_15_$__cuda_sm70_shflsync_down_p:
[----:B------:R-:W-:Y:S01]  /*1440*/  MOV R15, 0x0 ;  /* 0x00000000000f7802 */ /* 0x000fe20000000f00 */
[----:B------:R-:W-:Y:S04]  /*1450*/  WARPSYNC R9 ;  /* 0x0000000900007348 */ /* 0x000fe80003800000 */
[----:B------:R0:W1:Y:S01]  /*1460*/  SHFL.DOWN PT, R8, R12, R11, R10 ;  /* 0x0800000b0c087389 */ /* 0x00006200000e000a */
[----:B------:R-:W-:Y:S05]  /*1470*/  RET.REL.NODEC R14 `(_ZN2at6native33batch_norm_backward_reduce_kernelIdddiEEvNS_27GenericPackedTensorAccessorIT_Lm3ENS_16DefaultPtrTraitsET2_EES6_NS2_IT1_Lm1ES4_S5_EES8_S8_S8_NS2_IT0_Lm1ES4_S5_EESA_) ;  /* 0xffffeb800e007950 */ /* 0x000fea0003c3ffff */
.L_x_689:
        /* <DEDUP_REMOVED lines=16> */
.L_x_26621:


//--------------------- .text._ZN2at6native35batch_norm_reduce_statistics_kernelIN3c108BFloat16EflEEvNS_27GenericPackedTensorAccessorIT0_Lm2ENS_17RestrictPtrTraitsET1_EES8_NS4_IS5_Lm1ES6_S7_EES9_NS4_IT_Lm1ES6_S7_EESB_S5_S5_SB_ --------------------------
	.section	.text._ZN2at6native35batch_norm_reduce_statistics_kernelIN3c108BFloat16EflEEvNS_27GenericPackedTensorAccessorIT0_Lm2ENS_17RestrictPtrTraitsET1_EES8_NS4_IS5_Lm1ES6_S7_EES9_NS4_IT_Lm1ES6_S7_EESB_S5_S5_SB_,"ax",@progbits
	.sectioninfo	@"SHI_REGISTERS=48"
	.align	128
        .global         _ZN2at6native35batch_norm_reduce_statistics_kernelIN3c108BFloat16EflEEvNS_27GenericPackedTensorAccessorIT0_Lm2ENS_17RestrictPtrTraitsET1_EES8_NS4_IS5_Lm1ES6_S7_EES9_NS4_IT_Lm1ES6_S7_EESB_S5_S5_SB_
        .type           _ZN2at6native35batch_norm_reduce_statistics_kernelIN3c108BFloat16EflEEvNS_27GenericPackedTensorAccessorIT0_Lm2ENS_17RestrictPtrTraitsET1_EES8_NS4_IS5_Lm1ES6_S7_EES9_NS4_IT_Lm1ES6_S7_EESB_S5_S5_SB_,@function
        .size           _ZN2at6native35batch_norm_reduce_statistics_kernelIN3c108BFloat16EflEEvNS_27GenericPackedTensorAccessorIT0_Lm2ENS_17RestrictPtrTraitsET1_EES8_NS4_IS5_Lm1ES6_S7_EES9_NS4_IT_Lm1ES6_S7_EESB_S5_S5_SB_,(.L_x_26622 - _ZN2at6native35batch_norm_reduce_statistics_kernelIN3c108BFloat16EflEEvNS_27GenericPackedTensorAccessorIT0_Lm2ENS_17RestrictPtrTraitsET1_EES8_NS4_IS5_Lm1ES6_S7_EES9_NS4_IT_Lm1ES6_S7_EESB_S5_S5_SB_)
        .other          _ZN2at6native35batch_norm_reduce_statistics_kernelIN3c108BFloat16EflEEvNS_27GenericPackedTensorAccessorIT0_Lm2ENS_17RestrictPtrTraitsET1_EES8_NS4_IS5_Lm1ES6_S7_EES9_NS4_IT_Lm1ES6_S7_EESB_S5_S5_SB_,@"STO_CUDA_ENTRY STV_DEFAULT"
_ZN2at6native35batch_norm_reduce_statistics_kernelIN3c108BFloat16EflEEvNS_27GenericPackedTensorAccessorIT0_Lm2ENS_17RestrictPtrTraitsET1_EES8_NS4_IS5_Lm1ES6_S7_EES9_NS4_IT_Lm1ES6_S7_EESB_S5_S5_SB_:
.text._ZN2at6native35batch_norm_reduce_statistics_kernelIN3c108BFloat16EflEEvNS_27GenericPackedTensorAccessorIT0_Lm2ENS_17RestrictPtrTraitsET1_EES8_NS4_IS5_Lm1ES6_S7_EES9_NS4_IT_Lm1ES6_S7_EESB_S5_S5_SB_:
[----:B------:R-:W-:Y:S02]  /*0000*/  IMAD.MOV.U32 R1, RZ, RZ, c[0x0][0x28] ;  /* 0x00000a00ff017624 */ /* 0x000fe400078e00ff */
[----:B------:R-:W0:Y:S04]  /*0010*/  S2R R2, SR_CTAID.X ;  /* 0x0000000000027919 */ /* 0x000e280000002500 */
[----:B------:R-:W0:Y:S02]  /*0020*/  S2R R3, SR_TID.X ;  /* 0x0000000000037919 */ /* 0x000e240000002100 */
[----:B0-----:R-:W-:-:S05]  /*0030*/  IMAD R2, R2, c[0x0][0x0], R3 ;  /* 0x0000000002027a24 */ /* 0x001fca00078e0203 */
[----:B------:R-:W-:-:S13]  /*0040*/  ISETP.GE.AND P0, PT, R2, c[0x0][0x170], PT ;  /* 0x00005c0002007a0c */ /* 0x000fda0003f06270 */
[----:B------:R-:W-:Y:S05]  /*0050*/  @P0 EXIT ;  /* 0x000000000000094d */ /* 0x000fea0003800000 */
[----:B------:R-:W-:Y:S01]  /*0060*/  ISETP.LT.AND P0, PT, RZ, c[0x0][0x168], PT ;  /* 0x00005a00ff007a0c */ /* 0x000fe20003f01270 */
[----:B------:R-:W-:Y:S01]  /*0070*/  IMAD.MOV.U32 R0, RZ, RZ, c[0x0][0x214] ;  /* 0x00008500ff007624 */ /* 0x000fe200078e00ff */
[----:B------:R-:W-:-:S03]  /*0080*/  ULDC.64 UR12, c[0x0][0x118] ;  /* 0x00004600000c7ab9 */ /* 0x000fc60000000a00 */
[----:B------:R-:W-:-:S08]  /*0090*/  FADD.FTZ R0, -R0, 1 ;  /* 0x3f80000000007421 */ /* 0x000fd00000010100 */
[----:B------:R-:W-:Y:S05]  /*00a0*/  @P0 BRA `(.L_x_690) ;  /* 0x0000046000000947 */ /* 0x000fea0003800000 */
[----:B------:R-:W-:-:S04]  /*00b0*/  FMUL R3, RZ, +INF ;  /* 0x7f800000ff037820 */ /* 0x000fc80000400000 */
[----:B------:R-:W-:-:S06]  /*00c0*/  FADD.FTZ R3, R3, c[0x0][0x210] ;  /* 0x0000840003037621 */ /* 0x000fcc0000010000 */
[----:B------:R-:W0:Y:S02]  /*00d0*/  MUFU.SQRT R3, R3 ;  /* 0x0000000300037308 */ /* 0x000e240000002000 */
[----:B0-----:R-:W-:-:S06]  /*00e0*/  FMUL.FTZ R22, R3, 1 ;  /* 0x3f80000003167820 */ /* 0x001fcc0000410000 */
[----:B------:R-:W0:Y:S08]  /*00f0*/  F2F.F64.F32 R22, R22 ;  /* 0x0000001600167310 */ /* 0x000e300000201800 */
[----:B0-----:R-:W0:Y:S01]  /*0100*/  MUFU.RCP64H R5, R23 ;  /* 0x0000001700057308 */ /* 0x001e220000001800 */
[----:B------:R-:W-:-:S04]  /*0110*/  IADD3 R4, R23, 0x300402, RZ ;  /* 0x0030040217047810 */ /* 0x000fc80007ffe0ff */
[----:B------:R-:W-:Y:S02]  /*0120*/  FSETP.GEU.AND P0, PT, |R4|, 5.8789094863358348022e-39, PT ;  /* 0x004004020400780b */ /* 0x000fe40003f0e200 */
[----:B0-----:R-:W0:-:S06]  /*0130*/  DFMA R6, -R22, R4, 1 ;  /* 0x3ff000001606742b */ /* 0x001e0c0000000104 */
[----:B0-----:R-:W0:-:S06]  /*0140*/  DFMA R6, R6, R6, R6 ;  /* 0x000000060606722b */ /* 0x001e0c0000000006 */
[----:B0-----:R-:W0:-:S06]  /*0150*/  DFMA R6, R4, R6, R4 ;  /* 0x000000060406722b */ /* 0x001e0c0000000004 */
[----:B0-----:R-:W0:-:S06]  /*0160*/  DFMA R8, -R22, R6, 1 ;  /* 0x3ff000001608742b */ /* 0x001e0c0000000106 */
[----:B0-----:R0:W1:Y:S01]  /*0170*/  DFMA R24, R6, R8, R6 ;  /* 0x000000080618722b */ /* 0x0010620000000006 */
[----:B------:R-:W-:Y:S05]  /*0180*/  @P0 BRA `(.L_x_691) ;  /* 0x0000004000000947 */ /* 0x000fea0003800000 */
[----:B------:R-:W-:Y:S02]  /*0190*/  LOP3.LUT R26, R23, 0x7fffffff, RZ, 0xc0, !PT ;  /* 0x7fffffff171a7812 */ /* 0x000fe400078ec0ff */
[----:B------:R-:W-:Y:S02]  /*01a0*/  MOV R4, 0x1d0 ;  /* 0x000001d000047802 */ /* 0x000fe40000000f00 */
[----:B------:R-:W-:Y:S02]  /*01b0*/  IADD3 R26, R26, -0x100000, RZ ;  /* 0xfff000001a1a7810 */ /* 0x000fe40007ffe0ff */
[----:B01----:R-:W-:Y:S05]  /*01c0*/  CALL.REL.NOINC `($__internal_16_$__cuda_sm20_dblrcp_rn_slowpath_v3) ;  /* 0x0000260000007944 */ /* 0x003fea0003c00000 */
.L_x_691:
[----:B-1----:R-:W1:Y:S01]  /*01d0*/  F2F.F32.F64 R3, R24 ;  /* 0x0000001800037310 */ /* 0x002e620000301000 */
[----:B------:R-:W1:Y:S01]  /*01e0*/  DSETP.GEU.AND P1, PT, |R24|, c[0x2][0x0], PT ;  /* 0x008000001800762a */ /* 0x000e620003f2e200 */
[----:B------:R-:W-:Y:S01]  /*01f0*/  ISETP.NE.U32.AND P0, PT, RZ, c[0x0][0x1e0], PT ;  /* 0x00007800ff007a0c */ /* 0x000fe20003f05070 */
[----:B------:R-:W-:-:S03]  /*0200*/  FMUL.FTZ R17, RZ, c[0x0][0x214] ;  /* 0x00008500ff117a20 */ /* 0x000fc60000410000 */
[----:B------:R-:W-:-:S09]  /*0210*/  ISETP.NE.AND.EX P0, PT, RZ, c[0x0][0x1e4], PT, P0 ;  /* 0x00007900ff007a0c */ /* 0x000fd20003f05300 */
[----:B-1----:R-:W-:Y:S02]  /*0220*/  @!P1 FMUL R3, R3, 1.175494350822287508e-38 ;  /* 0x0080000003039820 */ /* 0x002fe40000400000 */
.L_x_692:
[----:B------:R-:W-:Y:S01]  /*0230*/  SHF.R.S32.HI R16, RZ, 0x1f, R2 ;  /* 0x0000001fff107819 */ /* 0x000fe20000011402 */
[----:B0-----:R-:W-:-:S04]  /*0240*/  IMAD.WIDE.U32 R6, R2, c[0x0][0x1c0], RZ ;  /* 0x0000700002067a25 */ /* 0x001fc800078e00ff */
[----:B------:R-:W-:Y:S01]  /*0250*/  IMAD R5, R16, c[0x0][0x1c0], RZ ;  /* 0x0000700010057a24 */ /* 0x000fe200078e02ff */
[----:B------:R-:W-:Y:S01]  /*0260*/  LEA R8, P1, R6, c[0x0][0x1b0], 0x2 ;  /* 0x00006c0006087a11 */ /* 0x000fe200078210ff */
[C---:B------:R-:W-:Y:S02]  /*0270*/  IMAD R9, R16.reuse, c[0x0][0x1d8], RZ ;  /* 0x0000760010097a24 */ /* 0x040fe400078e02ff */
[----:B------:R-:W-:Y:S02]  /*0280*/  @P0 IMAD R19, R16, c[0x0][0x1f0], RZ ;  /* 0x00007c0010130a24 */ /* 0x000fe400078e02ff */
[C---:B------:R-:W-:Y:S02]  /*0290*/  IMAD R5, R2.reuse, c[0x0][0x1c4], R5 ;  /* 0x0000710002057a24 */ /* 0x040fe400078e0205 */
[----:B------:R-:W-:-:S04]  /*02a0*/  IMAD.WIDE.U32 R10, R2, c[0x0][0x1d8], RZ ;  /* 0x00007600020a7a25 */ /* 0x000fc800078e00ff */
[C---:B------:R-:W-:Y:S01]  /*02b0*/  IMAD R13, R2.reuse, c[0x0][0x1dc], R9 ;  /* 0x00007700020d7a24 */ /* 0x040fe200078e0209 */
[----:B------:R-:W-:Y:S01]  /*02c0*/  IADD3 R9, R7, R5, RZ ;  /* 0x0000000507097210 */ /* 0x000fe20007ffe0ff */
[----:B------:R-:W-:Y:S01]  /*02d0*/  @P0 IMAD.WIDE.U32 R14, R2, c[0x0][0x1f0], RZ ;  /* 0x00007c00020e0a25 */ /* 0x000fe200078e00ff */
[----:B------:R-:W-:Y:S02]  /*02e0*/  LEA R12, P2, R10, c[0x0][0x1c8], 0x2 ;  /* 0x000072000a0c7a11 */ /* 0x000fe400078410ff */
[----:B------:R-:W-:Y:S01]  /*02f0*/  LEA.HI.X R9, R6, c[0x0][0x1b4], R9, 0x2, P1 ;  /* 0x00006d0006097a11 */ /* 0x000fe200008f1409 */
[----:B------:R-:W-:Y:S01]  /*0300*/  @P0 IMAD R19, R2, c[0x0][0x1f4], R19 ;  /* 0x00007d0002130a24 */ /* 0x000fe200078e0213 */
[----:B------:R-:W-:Y:S01]  /*0310*/  @P0 LEA R4, P3, R14, c[0x0][0x1e0], 0x1 ;  /* 0x000078000e040a11 */ /* 0x000fe200078608ff */
[----:B------:R-:W-:Y:S02]  /*0320*/  IMAD.IADD R7, R11, 0x1, R13 ;  /* 0x000000010b077824 */ /* 0x000fe400078e020d */
[----:B------:R0:W-:Y:S01]  /*0330*/  STG.E [R8.64], RZ ;  /* 0x000000ff08007986 */ /* 0x0001e2000c10190c */
[----:B------:R-:W-:-:S02]  /*0340*/  @P0 IADD3 R5, R15, R19, RZ ;  /* 0x000000130f050210 */ /* 0x000fc40007ffe0ff */
[----:B------:R-:W-:Y:S02]  /*0350*/  LEA.HI.X R13, R10, c[0x0][0x1cc], R7, 0x2, P2 ;  /* 0x000073000a0d7a11 */ /* 0x000fe400010f1407 */
[----:B------:R-:W-:-:S03]  /*0360*/  @P0 LEA.HI.X R5, R14, c[0x0][0x1e4], R5, 0x1, P3 ;  /* 0x000079000e050a11 */ /* 0x000fc600018f0c05 */
[----:B------:R-:W-:Y:S04]  /*0370*/  STG.E [R12.64], R3 ;  /* 0x000000030c007986 */ /* 0x000fe8000c10190c */
[----:B------:R-:W2:Y:S01]  /*0380*/  @P0 LDG.E.U16 R6, [R4.64] ;  /* 0x0000000c04060981 */ /* 0x000ea2000c1e1500 */
[----:B------:R-:W-:-:S04]  /*0390*/  ISETP.NE.U32.AND P1, PT, RZ, c[0x0][0x1f8], PT ;  /* 0x00007e00ff007a0c */ /* 0x000fc80003f25070 */
[----:B------:R-:W-:-:S13]  /*03a0*/  ISETP.NE.AND.EX P1, PT, RZ, c[0x0][0x1fc], PT, P1 ;  /* 0x00007f00ff007a0c */ /* 0x000fda0003f25310 */
[----:B------:R-:W-:Y:S02]  /*03b0*/  @P1 IMAD R7, R16, c[0x0][0x208], RZ ;  /* 0x0000820010071a24 */ /* 0x000fe400078e02ff */
[----:B------:R-:W-:-:S04]  /*03c0*/  @P1 IMAD.WIDE.U32 R10, R2, c[0x0][0x208], RZ ;  /* 0x00008200020a1a25 */ /* 0x000fc800078e00ff */
[----:B------:R-:W-:-:S04]  /*03d0*/  @P1 IMAD R15, R2, c[0x0][0x20c], R7 ;  /* 0x00008300020f1a24 */ /* 0x000fc800078e0207 */
[----:B0-----:R-:W-:Y:S01]  /*03e0*/  @P1 IMAD.IADD R9, R11, 0x1, R15 ;  /* 0x000000010b091824 */ /* 0x001fe200078e020f */
[----:B--2---:R-:W-:-:S05]  /*03f0*/  @P0 PRMT R6, RZ, 0x5410, R6 ;  /* 0x00005410ff060816 */ /* 0x004fca0000000006 */
[----:B------:R-:W-:Y:S01]  /*0400*/  @P0 FFMA.FTZ R7, R0, R6, R17 ;  /* 0x0000000600070223 */ /* 0x000fe20000010011 */
[----:B------:R-:W-:-:S04]  /*0410*/  @P1 LEA R6, P2, R10, c[0x0][0x1f8], 0x1 ;  /* 0x00007e000a061a11 */ /* 0x000fc800078408ff */
[----:B------:R-:W-:Y:S02]  /*0420*/  @P0 F2FP.BF16.PACK_AB R8, RZ, R7 ;  /* 0x00000007ff08023e */ /* 0x000fe400000010ff */
[----:B------:R-:W-:Y:S02]  /*0430*/  @P1 LEA.HI.X R7, R10, c[0x0][0x1fc], R9, 0x1, P2 ;  /* 0x00007f000a071a11 */ /* 0x000fe400010f0c09 */
[----:B------:R-:W-:-:S05]  /*0440*/  PRMT R10, R8, 0x7610, R10 ;  /* 0x00007610080a7816 */ /* 0x000fca000000000a */
[----:B------:R0:W-:Y:S04]  /*0450*/  @P0 STG.E.U16 [R4.64], R10 ;  /* 0x0000000a04000986 */ /* 0x0001e8000c10150c */
[----:B------:R-:W0:Y:S01]  /*0460*/  @P1 LDG.E.U16 R8, [R6.64] ;  /* 0x0000000c06081981 */ /* 0x000e22000c1e1500 */
[----:B------:R-:W-:-:S05]  /*0470*/  MOV R9, c[0x0][0xc] ;  /* 0x0000030000097a02 */ /* 0x000fca0000000f00 */
[----:B------:R-:W-:Y:S01]  /*0480*/  IMAD R2, R9, c[0x0][0x0], R2 ;  /* 0x0000000009027a24 */ /* 0x000fe200078e0202 */
[----:B0-----:R-:W-:-:S05]  /*0490*/  @P1 PRMT R5, RZ, 0x5410, R8 ;  /* 0x00005410ff051816 */ /* 0x001fca0000000008 */
[----:B------:R-:W-:-:S04]  /*04a0*/  @P1 FMUL.FTZ R8, R0, R5 ;  /* 0x0000000500081220 */ /* 0x000fc80000410000 */
[----:B------:R-:W-:-:S05]  /*04b0*/  @P1 FFMA.FTZ R8, -RZ, c[0x0][0x214], R8 ;  /* 0x00008500ff081a23 */ /* 0x000fca0000010108 */
[----:B------:R-:W-:-:S05]  /*04c0*/  @P1 F2FP.BF16.PACK_AB R8, RZ, R8 ;  /* 0x00000008ff08123e */ /* 0x000fca00000010ff */
[----:B------:R0:W-:Y:S01]  /*04d0*/  @P1 STG.E.U16 [R6.64], R8 ;  /* 0x0000000806001986 */ /* 0x0001e2000c10150c */
[----:B------:R-:W-:-:S13]  /*04e0*/  ISETP.GE.AND P1, PT, R2, c[0x0][0x170], PT ;  /* 0x00005c0002007a0c */ /* 0x000fda0003f26270 */
[----:B0-----:R-:W-:Y:S05]  /*04f0*/  @!P1 BRA `(.L_x_692) ;  /* 0xfffffd3000009947 */ /* 0x001fea000383ffff */
[----:B------:R-:W-:Y:S05]  /*0500*/  EXIT ;  /* 0x000000000000794d */ /* 0x000fea0003800000 */
.L_x_690:
[----:B------:R-:W-:Y:S01]  /*0510*/  UMOV UR10, 0x1 ;  /* 0x00000001000a7882 */ /* 0x000fe20000000000 */
[----:B------:R-:W-:Y:S01]  /*0520*/  IMAD.MOV.U32 R7, RZ, RZ, c[0x0][0x168] ;  /* 0x00005a00ff077624 */ /* 0x000fe200078e00ff */
[----:B------:R-:W-:Y:S01]  /*0530*/  ULDC.64 UR4, c[0x0][0x228] ;  /* 0x00008a0000047ab9 */ /* 0x000fe20000000a00 */
[----:B------:R-:W-:Y:S01]  /*0540*/  HFMA2.MMA R5, -RZ, RZ, 0, 0 ;  /* 0x00000000ff057435 */ /* 0x000fe200000001ff */
[----:B------:R-:W-:Y:S01]  /*0550*/  USHF.L.U64.HI UR10, UR4, UR10, UR5 ;  /* 0x0000000a040a7299 */ /* 0x000fe20008010205 */
[----:B------:R-:W-:Y:S01]  /*0560*/  IMAD.MOV.U32 R6, RZ, RZ, R2 ;  /* 0x000000ffff067224 */ /* 0x000fe200078e0002 */
[----:B------:R-:W-:Y:S01]  /*0570*/  USHF.L.U32 UR9, UR4, 0x1, URZ ;  /* 0x0000000104097899 */ /* 0x000fe2000800063f */
[C---:B------:R-:W-:Y:S01]  /*0580*/  LOP3.LUT R3, R7.reuse, 0x3, RZ, 0xc0, !PT ;  /* 0x0000000307037812 */ /* 0x040fe200078ec0ff */
[----:B------:R-:W-:Y:S01]  /*0590*/  UMOV UR6, 0x2 ;  /* 0x0000000200067882 */ /* 0x000fe20000000000 */
[----:B------:R-:W-:Y:S01]  /*05a0*/  IADD3 R7, R7, -0x1, RZ ;  /* 0xffffffff07077810 */ /* 0x000fe20007ffe0ff */
[----:B------:R-:W-:Y:S01]  /*05b0*/  ULDC.64 UR4, c[0x0][0x178] ;  /* 0x00005e0000047ab9 */ /* 0x000fe20000000a00 */
[----:B------:R-:W-:Y:S01]  /*05c0*/  IADD3 R8, -R3, c[0x0][0x168], RZ ;  /* 0x00005a0003087a10 */ /* 0x000fe20007ffe1ff */
[----:B------:R-:W-:-:S02]  /*05d0*/  USHF.L.U64.HI UR8, UR4, UR6, UR5 ;  /* 0x0000000604087299 */ /* 0x000fc40008010205 */
[----:B------:R-:W-:Y:S02]  /*05e0*/  USHF.L.U32 UR7, UR4, 0x2, URZ ;  /* 0x0000000204077899 */ /* 0x000fe4000800063f */
[----:B------:R-:W-:Y:S02]  /*05f0*/  ULDC UR11, c[0x0][0x0] ;  /* 0x00000000000b7ab9 */ /* 0x000fe40000000800 */
[----:B------:R-:W-:Y:S02]  /*0600*/  ULDC.64 UR4, c[0x0][0x1a0] ;  /* 0x0000680000047ab9 */ /* 0x000fe40000000a00 */
[----:B------:R-:W-:Y:S02]  /*0610*/  USHF.L.U64.HI UR6, UR4, UR6, UR5 ;  /* 0x0000000604067299 */ /* 0x000fe40008010205 */
[----:B------:R-:W-:-:S03]  /*0620*/  USHF.L.U32 UR5, UR4, 0x2, URZ ;  /* 0x0000000204057899 */ /* 0x000fc6000800063f */
[----:B------:R-:W-:Y:S02]  /*0630*/  ULDC UR4, c[0x0][0xc] ;  /* 0x0000030000047ab9 */ /* 0x000fe40000000800 */
[----:B------:R-:W-:Y:S02]  /*0640*/  UIMAD UR4, UR4, UR11, URZ ;  /* 0x0000000b040472a4 */ /* 0x000fe4000f8e023f */
.L_x_706:
[----:B------:R-:W-:Y:S01]  /*0650*/  ISETP.GE.U32.AND P0, PT, R7, 0x3, PT ;  /* 0x000000030700780c */ /* 0x000fe20003f06070 */
[C---:B------:R-:W-:Y:S01]  /*0660*/  IMAD.WIDE.U32 R20, R6.reuse, c[0x0][0x1a8], RZ ;  /* 0x00006a0006147a25 */ /* 0x040fe200078e00ff */
[----:B------:R-:W-:Y:S01]  /*0670*/  SHF.R.S32.HI R9, RZ, 0x1f, R6 ;  /* 0x0000001fff097819 */ /* 0x000fe20000011406 */
[----:B------:R-:W-:Y:S01]  /*0680*/  CS2R R40, SRZ ;  /* 0x0000000000287805 */ /* 0x000fe2000001ff00 */
[----:B------:R-:W-:Y:S01]  /*0690*/  MOV R12, RZ ;  /* 0x000000ff000c7202 */ /* 0x000fe20000000f00 */
[----:B------:R-:W-:-:S04]  /*06a0*/  IMAD.WIDE.U32 R18, R6, c[0x0][0x180], RZ ;  /* 0x0000600006127a25 */ /* 0x000fc800078e00ff */
[C---:B------:R-:W-:Y:S02]  /*06b0*/  IMAD R15, R9.reuse, c[0x0][0x1a8], RZ ;  /* 0x00006a00090f7a24 */ /* 0x040fe400078e02ff */
[----:B------:R-:W-:Y:S02]  /*06c0*/  IMAD R11, R9, c[0x0][0x180], RZ ;  /* 0x00006000090b7a24 */ /* 0x000fe400078e02ff */
[C---:B------:R-:W-:Y:S02]  /*06d0*/  IMAD R15, R6.reuse, c[0x0][0x1ac], R15 ;  /* 0x00006b00060f7a24 */ /* 0x040fe400078e020f */
[----:B------:R-:W-:Y:S02]  /*06e0*/  IMAD R13, R6, c[0x0][0x184], R11 ;  /* 0x00006100060d7a24 */ /* 0x000fe400078e020b */
[----:B------:R-:W-:Y:S01]  /*06f0*/  CS2R R10, SRZ ;  /* 0x00000000000a7805 */ /* 0x000fe2000001ff00 */
[----:B------:R-:W-:Y:S01]  /*0700*/  IADD3 R15, R21, R15, RZ ;  /* 0x0000000f150f7210 */ /* 0x000fe20007ffe0ff */
[----:B------:R-:W-:Y:S01]  /*0710*/  IMAD.IADD R13, R19, 0x1, R13 ;  /* 0x00000001130d7824 */ /* 0x000fe200078e020d */
[----:B------:R-:W-:Y:S05]  /*0720*/  @!P0 BRA `(.L_x_693) ;  /* 0x00000ea000008947 */ /* 0x000fea0003800000 */
[----:B------:R-:W-:Y:S01]  /*0730*/  IMAD R4, R5, UR4, R2 ;  /* 0x0000000405047c24 */ /* 0x000fe2000f8e0202 */
[----:B------:R-:W-:Y:S01]  /*0740*/  MOV R38, c[0x0][0x218] ;  /* 0x0000860000267a02 */ /* 0x000fe20000000f00 */
[----:B------:R-:W-:Y:S01]  /*0750*/  IMAD.MOV.U32 R30, RZ, RZ, R8 ;  /* 0x000000ffff1e7224 */ /* 0x000fe200078e0008 */
[----:B------:R-:W-:Y:S01]  /*0760*/  CS2R R40, SRZ ;  /* 0x0000000000287805 */ /* 0x000fe2000001ff00 */
[----:B------:R-:W-:Y:S01]  /*0770*/  IMAD.WIDE.U32 R22, R4, c[0x0][0x180], RZ ;  /* 0x0000600004167a25 */ /* 0x000fe200078e00ff */
[----:B------:R-:W-:-:S03]  /*0780*/  SHF.R.S32.HI R10, RZ, 0x1f, R4 ;  /* 0x0000001fff0a7819 */ /* 0x000fc60000011404 */
[----:B------:R-:W-:Y:S01]  /*0790*/  IMAD.MOV.U32 R37, RZ, RZ, c[0x0][0x21c] ;  /* 0x00008700ff257624 */ /* 0x000fe200078e00ff */
[----:B------:R-:W-:Y:S01]  /*07a0*/  LEA R16, P1, R22, c[0x0][0x160], 0x2 ;  /* 0x0000580016107a11 */ /* 0x000fe200078210ff */
[C---:B------:R-:W-:Y:S02]  /*07b0*/  IMAD R17, R10.reuse, c[0x0][0x1a8], RZ ;  /* 0x00006a000a117a24 */ /* 0x040fe400078e02ff */
[----:B------:R-:W-:Y:S02]  /*07c0*/  IMAD R25, R10, c[0x0][0x180], RZ ;  /* 0x000060000a197a24 */ /* 0x000fe400078e02ff */
[----:B------:R-:W-:-:S04]  /*07d0*/  IMAD.WIDE.U32 R10, R4, c[0x0][0x1a8], RZ ;  /* 0x00006a00040a7a25 */ /* 0x000fc800078e00ff */
[----:B------:R-:W-:Y:S01]  /*07e0*/  IMAD R17, R4, c[0x0][0x1ac], R17 ;  /* 0x00006b0004117a24 */ /* 0x000fe200078e0211 */
[----:B------:R-:W-:Y:S01]  /*07f0*/  LEA R14, P0, R10, c[0x0][0x188], 0x2 ;  /* 0x000062000a0e7a11 */ /* 0x000fe200078010ff */
[----:B------:R-:W-:Y:S02]  /*0800*/  IMAD R25, R4, c[0x0][0x184], R25 ;  /* 0x0000610004197a24 */ /* 0x000fe400078e0219 */
[----:B------:R-:W-:-:S03]  /*0810*/  IMAD.IADD R17, R11, 0x1, R17 ;  /* 0x000000010b117824 */ /* 0x000fc600078e0211 */
[----:B------:R-:W-:Y:S02]  /*0820*/  IADD3 R31, R23, R25, RZ ;  /* 0x00000019171f7210 */ /* 0x000fe40007ffe0ff */
[----:B------:R-:W-:Y:S02]  /*0830*/  LEA.HI.X R17, R10, c[0x0][0x18c], R17, 0x2, P0 ;  /* 0x000063000a117a11 */ /* 0x000fe400000f1411 */
[----:B------:R-:W-:Y:S01]  /*0840*/  CS2R R10, SRZ ;  /* 0x00000000000a7805 */ /* 0x000fe2000001ff00 */
[----:B------:R-:W-:Y:S02]  /*0850*/  LEA.HI.X R31, R22, c[0x0][0x164], R31, 0x2, P1 ;  /* 0x00005900161f7a11 */ /* 0x000fe400008f141f */
.L_x_698:
[----:B------:R-:W-:-:S06]  /*0860*/  MOV R36, R38 ;  /* 0x0000002600247202 */ /* 0x000fcc0000000f00 */
[----:B------:R-:W2:Y:S01]  /*0870*/  LDG.E.U16 R36, [R36.64] ;  /* 0x0000000c24247981 */ /* 0x000ea2000c1e1500 */
[----:B------:R-:W0:Y:S02]  /*0880*/  I2F.S64 R32, R40 ;  /* 0x0000002800207312 */ /* 0x000e240000301400 */
[----:B0-----:R-:W-:-:S04]  /*0890*/  F2FP.BF16.PACK_AB R4, RZ, R32 ;  /* 0x00000020ff04723e */ /* 0x001fc800000010ff */
[----:B------:R-:W-:Y:S02]  /*08a0*/  PRMT R4, RZ, 0x5410, R4 ;  /* 0x00005410ff047816 */ /* 0x000fe40000000004 */
[----:B--2---:R-:W-:-:S05]  /*08b0*/  PRMT R33, RZ, 0x5410, R36 ;  /* 0x00005410ff217816 */ /* 0x004fca0000000024 */
[----:B------:R-:W-:-:S05]  /*08c0*/  FADD.FTZ R4, R4, R33 ;  /* 0x0000002104047221 */ /* 0x000fca0000010000 */
[----:B------:R-:W-:-:S04]  /*08d0*/  F2FP.BF16.PACK_AB R4, RZ, R4 ;  /* 0x00000004ff04723e */ /* 0x000fc800000010ff */
[----:B------:R-:W-:-:S05]  /*08e0*/  PRMT R4, RZ, 0x5410, R4 ;  /* 0x00005410ff047816 */ /* 0x000fca0000000004 */
[----:B------:R-:W-:-:S04]  /*08f0*/  FMUL.FTZ R4, R4, 1 ;  /* 0x3f80000004047820 */ /* 0x000fc80000410000 */
[----:B------:R-:W0:Y:S08]  /*0900*/  F2F.F64.F32 R22, R4 ;  /* 0x0000000400167310 */ /* 0x000e300000201800 */
[----:B0-----:R-:W0:Y:S01]  /*0910*/  MUFU.RCP64H R27, R23 ;  /* 0x00000017001b7308 */ /* 0x001e220000001800 */
[----:B------:R-:W-:-:S04]  /*0920*/  IADD3 R26, R23, 0x300402, RZ ;  /* 0x00300402171a7810 */ /* 0x000fc80007ffe0ff */
[----:B------:R-:W-:Y:S02]  /*0930*/  FSETP.GEU.AND P0, PT, |R26|, 5.8789094863358348022e-39, PT ;  /* 0x004004021a00780b */ /* 0x000fe40003f0e200 */
[----:B0-----:R-:W0:-:S06]  /*0940*/  DFMA R28, -R22, R26, 1 ;  /* 0x3ff00000161c742b */ /* 0x001e0c000000011a */
[----:B0-----:R-:W0:-:S06]  /*0950*/  DFMA R28, R28, R28, R28 ;  /* 0x0000001c1c1c722b */ /* 0x001e0c000000001c */
[----:B0-----:R0:W1:Y:S02]  /*0960*/  DFMA R28, R26, R28, R26 ;  /* 0x0000001c1a1c722b */ /* 0x001064000000001a */
[----:B0-----:R-:W-:Y:S01]  /*0970*/  IMAD.MOV.U32 R26, RZ, RZ, R16 ;  /* 0x000000ffff1a7224 */ /* 0x001fe200078e0010 */
[----:B------:R-:W-:-:S03]  /*0980*/  MOV R27, R31 ;  /* 0x0000001f001b7202 */ /* 0x000fc60000000f00 */
[----:B-1----:R-:W0:Y:S02]  /*0990*/  DFMA R24, -R22, R28, 1 ;  /* 0x3ff000001618742b */ /* 0x002e24000000011c */
[----:B------:R1:W5:Y:S04]  /*09a0*/  LDG.E R35, [R26.64] ;  /* 0x0000000c1a237981 */ /* 0x000368000c1e1900 */
[----:B0-----:R0:W2:Y:S01]  /*09b0*/  DFMA R24, R28, R24, R28 ;  /* 0x000000181c18722b */ /* 0x0010a2000000001c */
[----:B-1----:R-:W-:Y:S01]  /*09c0*/  IMAD.MOV.U32 R26, RZ, RZ, R14 ;  /* 0x000000ffff1a7224 */ /* 0x002fe200078e000e */
[----:B------:R-:W-:-:S05]  /*09d0*/  MOV R27, R17 ;  /* 0x00000011001b7202 */ /* 0x000fca0000000f00 */
[----:B------:R-:W3:Y:S02]  /*09e0*/  LDG.E R4, [R26.64] ;  /* 0x0000000c1a047981 */ /* 0x000ee4000c1e1900 */
[----:B---3--:R-:W1:Y:S02]  /*09f0*/  MUFU.RCP R4, R4 ;  /* 0x0000000400047308 */ /* 0x008e640000001000 */
[----:B-1----:R-:W-:Y:S01]  /*0a00*/  FFMA.FTZ R34, R4, R4, -c[0x0][0x210] ;  /* 0x8000840004227623 */ /* 0x002fe20000010004 */
[----:B------:R-:W-:Y:S05]  /*0a10*/  @P0 BRA `(.L_x_694) ;  /* 0x0000004000000947 */ /* 0x000fea0003800000 */
[----:B0-2---:R-:W-:Y:S02]  /*0a20*/  LOP3.LUT R26, R23, 0x7fffffff, RZ, 0xc0, !PT ;  /* 0x7fffffff171a7812 */ /* 0x005fe400078ec0ff */
[----:B------:R-:W-:Y:S02]  /*0a30*/  MOV R4, 0xa60 ;  /* 0x00000a6000047802 */ /* 0x000fe40000000f00 */
[----:B------:R-:W-:Y:S02]  /*0a40*/  IADD3 R26, R26, -0x100000, RZ ;  /* 0xfff000001a1a7810 */ /* 0x000fe40007ffe0ff */
[----:B-----5:R-:W-:Y:S05]  /*0a50*/  CALL.REL.NOINC `($__internal_16_$__cuda_sm20_dblrcp_rn_slowpath_v3) ;  /* 0x00001d7000007944 */ /* 0x020fea0003c00000 */
.L_x_694:
[----:B012---:R-:W0:Y:S01]  /*0a60*/  F2F.F32.F64 R27, R24 ;  /* 0x00000018001b7310 */ /* 0x007e220000301000 */
[----:B------:R-:W0:Y:S01]  /*0a70*/  DSETP.GEU.AND P0, PT, |R24|, c[0x2][0x0], PT ;  /* 0x008000001800762a */ /* 0x000e220003f0e200 */
[----:B------:R-:W-:-:S02]  /*0a80*/  PRMT R4, RZ, 0x5410, R36 ;  /* 0x00005410ff047816 */ /* 0x000fc40000000024 */
[----:B------:R-:W-:-:S03]  /*0a90*/  IADD3 R44, P1, R14, UR5, RZ ;  /* 0x000000050e2c7c10 */ /* 0x000fc6000ff3e0ff */
[----:B------:R-:W-:-:S08]  /*0aa0*/  FADD.FTZ R22, R32, R4 ;  /* 0x0000000420167221 */ /* 0x000fd00000010000 */
[----:B0-----:R-:W-:Y:S01]  /*0ab0*/  @!P0 FMUL R27, R27, 1.175494350822287508e-38 ;  /* 0x008000001b1b8820 */ /* 0x001fe20000400000 */
[----:B------:R-:W-:Y:S01]  /*0ac0*/  IADD3 R40, P0, R38, UR9, RZ ;  /* 0x0000000926287c10 */ /* 0x000fe2000ff1e0ff */
[----:B------:R-:W0:Y:S02]  /*0ad0*/  F2I.S64.TRUNC R22, R22 ;  /* 0x0000001600167311 */ /* 0x000e24000020d900 */
[----:B------:R-:W-:Y:S01]  /*0ae0*/  FMUL.FTZ R26, R27, R4 ;  /* 0x000000041b1a7220 */ /* 0x000fe20000410000 */
[----:B------:R-:W-:Y:S01]  /*0af0*/  IADD3.X R41, R37, UR10, RZ, P0, !PT ;  /* 0x0000000a25297c10 */ /* 0x000fe200087fe4ff */
[----:B------:R-:W-:Y:S02]  /*0b00*/  FMUL.FTZ R25, R32, R27 ;  /* 0x0000001b20197220 */ /* 0x000fe40000410000 */
[C---:B-----5:R-:W-:Y:S02]  /*0b10*/  FMUL.FTZ R26, R35.reuse, R26 ;  /* 0x0000001a231a7220 */ /* 0x060fe40000410000 */
[----:B------:R-:W2:Y:S01]  /*0b20*/  LDG.E.U16 R37, [R40.64] ;  /* 0x0000000c28257981 */ /* 0x000ea2000c1e1500 */
[----:B------:R-:W-:Y:S01]  /*0b30*/  FADD.FTZ R35, -R35, R12 ;  /* 0x0000000c23237221 */ /* 0x000fe20000010100 */
[----:B------:R-:W-:Y:S01]  /*0b40*/  IADD3.X R45, R17, UR6, RZ, P1, !PT ;  /* 0x00000006112d7c10 */ /* 0x000fe20008ffe4ff */
[----:B------:R-:W-:-:S02]  /*0b50*/  FFMA.FTZ R38, R25, R12, R26 ;  /* 0x0000000c19267223 */ /* 0x000fc4000001001a */
[----:B------:R-:W-:Y:S01]  /*0b60*/  FMUL.FTZ R35, R35, R35 ;  /* 0x0000002323237220 */ /* 0x000fe20000410000 */
[----:B0-----:R-:W0:Y:S03]  /*0b70*/  I2F.S64 R36, R22 ;  /* 0x0000001600247312 */ /* 0x001e260000301400 */
[----:B------:R-:W-:-:S04]  /*0b80*/  FMUL.FTZ R35, R32, R35 ;  /* 0x0000002320237220 */ /* 0x000fc80000410000 */
[----:B------:R-:W-:-:S04]  /*0b90*/  FMUL.FTZ R4, R35, R4 ;  /* 0x0000000423047220 */ /* 0x000fc80000410000 */
[----:B------:R-:W-:-:S04]  /*0ba0*/  FMUL.FTZ R4, R27, R4 ;  /* 0x000000041b047220 */ /* 0x000fc80000410000 */
[----:B------:R-:W-:Y:S02]  /*0bb0*/  FFMA.FTZ R33, R34, R33, R4 ;  /* 0x0000002122217223 */ /* 0x000fe40000010004 */
[----:B------:R-:W3:Y:S01]  /*0bc0*/  LDG.E R4, [R44.64] ;  /* 0x0000000c2c047981 */ /* 0x000ee2000c1e1900 */
[----:B------:R-:W-:-:S04]  /*0bd0*/  IADD3 R42, P0, R16, UR7, RZ ;  /* 0x00000007102a7c10 */ /* 0x000fc8000ff1e0ff */
[----:B------:R-:W-:-:S05]  /*0be0*/  IADD3.X R43, R31, UR8, RZ, P0, !PT ;  /* 0x000000081f2b7c10 */ /* 0x000fca00087fe4ff */
[----:B------:R1:W5:Y:S01]  /*0bf0*/  LDG.E R35, [R42.64] ;  /* 0x0000000c2a237981 */ /* 0x000362000c1e1900 */
[----:B0-----:R-:W-:-:S04]  /*0c00*/  F2FP.BF16.PACK_AB R23, RZ, R36 ;  /* 0x00000024ff17723e */ /* 0x001fc800000010ff */
[----:B------:R-:W-:Y:S01]  /*0c10*/  PRMT R23, RZ, 0x5410, R23 ;  /* 0x00005410ff177816 */ /* 0x000fe20000000017 */
[----:B------:R-:W-:Y:S01]  /*0c20*/  FADD.FTZ R10, R33, R10 ;  /* 0x0000000a210a7221 */ /* 0x000fe20000010000 */
[----:B--2---:R-:W-:-:S05]  /*0c30*/  PRMT R12, RZ, 0x5410, R37 ;  /* 0x00005410ff0c7816 */ /* 0x004fca0000000025 */
[----:B------:R-:W-:-:S05]  /*0c40*/  FADD.FTZ R23, R23, R12 ;  /* 0x0000000c17177221 */ /* 0x000fca0000010000 */
[----:B------:R-:W-:-:S04]  /*0c50*/  F2FP.BF16.PACK_AB R23, RZ, R23 ;  /* 0x00000017ff17723e */ /* 0x000fc800000010ff */
[----:B------:R-:W-:-:S05]  /*0c60*/  PRMT R23, RZ, 0x5410, R23 ;  /* 0x00005410ff177816 */ /* 0x000fca0000000017 */
[----:B------:R-:W-:-:S06]  /*0c70*/  FMUL.FTZ R23, R23, 1 ;  /* 0x3f80000017177820 */ /* 0x000fcc0000410000 */
[----:B------:R-:W0:Y:S08]  /*0c80*/  F2F.F64.F32 R22, R23 ;  /* 0x0000001700167310 */ /* 0x000e300000201800 */
[----:B0-----:R-:W0:Y:S01]  /*0c90*/  MUFU.RCP64H R25, R23 ;  /* 0x0000001700197308 */ /* 0x001e220000001800 */
[----:B------:R-:W-:-:S04]  /*0ca0*/  IADD3 R24, R23, 0x300402, RZ ;  /* 0x0030040217187810 */ /* 0x000fc80007ffe0ff */
[----:B------:R-:W-:Y:S02]  /*0cb0*/  FSETP.GEU.AND P0, PT, |R24|, 5.8789094863358348022e-39, PT ;  /* 0x004004021800780b */ /* 0x000fe40003f0e200 */
[----:B0-----:R-:W0:Y:S01]  /*0cc0*/  DFMA R28, -R22, R24, 1 ;  /* 0x3ff00000161c742b */ /* 0x001e220000000118 */
[----:B---3--:R-:W2:Y:S05]  /*0cd0*/  MUFU.RCP R4, R4 ;  /* 0x0000000400047308 */ /* 0x008eaa0000001000 */
[----:B0-----:R-:W0:-:S06]  /*0ce0*/  DFMA R28, R28, R28, R28 ;  /* 0x0000001c1c1c722b */ /* 0x001e0c000000001c */
[----:B0-----:R-:W0:-:S06]  /*0cf0*/  DFMA R28, R24, R28, R24 ;  /* 0x0000001c181c722b */ /* 0x001e0c0000000018 */
[----:B0-----:R-:W0:Y:S01]  /*0d00*/  DFMA R26, -R22, R28, 1 ;  /* 0x3ff00000161a742b */ /* 0x001e22000000011c */
[----:B--2---:R-:W-:-:S05]  /*0d10*/  FFMA.FTZ R33, R4, R4, -c[0x0][0x210] ;  /* 0x8000840004217623 */ /* 0x004fca0000010004 */
[----:B0-----:R1:W0:Y:S01]  /*0d20*/  DFMA R26, R28, R26, R28 ;  /* 0x0000001a1c1a722b */ /* 0x001222000000001c */
[----:B------:R-:W-:Y:S05]  /*0d30*/  @P0 BRA `(.L_x_695) ;  /* 0x0000006000000947 */ /* 0x000fea0003800000 */
[----:B0-----:R-:W-:Y:S02]  /*0d40*/  LOP3.LUT R26, R23, 0x7fffffff, RZ, 0xc0, !PT ;  /* 0x7fffffff171a7812 */ /* 0x001fe400078ec0ff */
[----:B------:R-:W-:Y:S02]  /*0d50*/  MOV R4, 0xd80 ;  /* 0x00000d8000047802 */ /* 0x000fe40000000f00 */
[----:B------:R-:W-:Y:S02]  /*0d60*/  IADD3 R26, R26, -0x100000, RZ ;  /* 0xfff000001a1a7810 */ /* 0x000fe40007ffe0ff */
[----:B-1---5:R-:W-:Y:S05]  /*0d70*/  CALL.REL.NOINC `($__internal_16_$__cuda_sm20_dblrcp_rn_slowpath_v3) ;  /* 0x00001a5000007944 */ /* 0x022fea0003c00000 */
[----:B-1----:R-:W-:Y:S01]  /*0d80*/  IMAD.MOV.U32 R26, RZ, RZ, R24 ;  /* 0x000000ffff1a7224 */ /* 0x002fe200078e0018 */
[----:B------:R-:W-:-:S05]  /*0d90*/  MOV R27, R25 ;  /* 0x00000019001b7202 */ /* 0x000fca0000000f00 */
.L_x_695:
[----:B01----:R-:W0:Y:S01]  /*0da0*/  F2F.F32.F64 R29, R26 ;  /* 0x0000001a001d7310 */ /* 0x003e220000301000 */
[----:B------:R-:W0:Y:S01]  /*0db0*/  DSETP.GEU.AND P0, PT, |R26|, c[0x2][0x0], PT ;  /* 0x008000001a00762a */ /* 0x000e220003f0e200 */
[----:B------:R-:W-:-:S05]  /*0dc0*/  PRMT R37, RZ, 0x5410, R37 ;  /* 0x00005410ff257816 */ /* 0x000fca0000000025 */
[----:B------:R-:W-:-:S06]  /*0dd0*/  FADD.FTZ R22, R36, R37 ;  /* 0x0000002524167221 */ /* 0x000fcc0000010000 */
[----:B------:R-:W1:Y:S02]  /*0de0*/  F2I.S64.TRUNC R22, R22 ;  /* 0x0000001600167311 */ /* 0x000e64000020d900 */
[----:B0-----:R-:W-:Y:S01]  /*0df0*/  @!P0 FMUL R29, R29, 1.175494350822287508e-38 ;  /* 0x008000001d1d8820 */ /* 0x001fe20000400000 */
[----:B------:R-:W-:-:S03]  /*0e00*/  IADD3 R40, P0, R40, UR9, RZ ;  /* 0x0000000928287c10 */ /* 0x000fc6000ff1e0ff */
[----:B------:R-:W-:Y:S01]  /*0e10*/  FMUL.FTZ R4, R29, R37 ;  /* 0x000000251d047220 */ /* 0x000fe20000410000 */
[----:B------:R-:W-:Y:S01]  /*0e20*/  IADD3.X R41, R41, UR10, RZ, P0, !PT ;  /* 0x0000000a29297c10 */ /* 0x000fe200087fe4ff */
[----:B------:R-:W-:Y:S02]  /*0e30*/  FMUL.FTZ R17, R36, R29 ;  /* 0x0000001d24117220 */ /* 0x000fe40000410000 */
[----:B-----5:R-:W-:Y:S02]  /*0e40*/  FMUL.FTZ R4, R35, R4 ;  /* 0x0000000423047220 */ /* 0x020fe40000410000 */
[----:B------:R-:W2:Y:S01]  /*0e50*/  LDG.E.U16 R31, [R40.64] ;  /* 0x0000000c281f7981 */ /* 0x000ea2000c1e1500 */
[----:B-1----:R-:W0:Y:S01]  /*0e60*/  I2F.S64 R14, R22 ;  /* 0x00000016000e7312 */ /* 0x002e220000301400 */
[C---:B------:R-:W-:Y:S02]  /*0e70*/  FFMA.FTZ R17, R38.reuse, R17, R4 ;  /* 0x0000001126117223 */ /* 0x040fe40000010004 */
[----:B------:R-:W-:Y:S01]  /*0e80*/  FADD.FTZ R35, R38, -R35 ;  /* 0x8000002326237221 */ /* 0x000fe20000010000 */
[----:B------:R-:W-:-:S03]  /*0e90*/  IADD3 R38, P1, R44, UR5, RZ ;  /* 0x000000052c267c10 */ /* 0x000fc6000ff3e0ff */
[----:B------:R-:W-:Y:S01]  /*0ea0*/  FMUL.FTZ R35, R35, R35 ;  /* 0x0000002323237220 */ /* 0x000fe20000410000 */
[----:B------:R-:W-:-:S03]  /*0eb0*/  IADD3.X R39, R45, UR6, RZ, P1, !PT ;  /* 0x000000062d277c10 */ /* 0x000fc60008ffe4ff */
[----:B------:R-:W-:Y:S01]  /*0ec0*/  FMUL.FTZ R36, R36, R35 ;  /* 0x0000002324247220 */ /* 0x000fe20000410000 */
[----:B0-----:R-:W-:-:S03]  /*0ed0*/  F2FP.BF16.PACK_AB R4, RZ, R14 ;  /* 0x0000000eff04723e */ /* 0x001fc600000010ff */
[----:B------:R-:W-:Y:S01]  /*0ee0*/  FMUL.FTZ R36, R36, R37 ;  /* 0x0000002524247220 */ /* 0x000fe20000410000 */
[----:B------:R-:W-:Y:S02]  /*0ef0*/  PRMT R23, RZ, 0x5410, R4 ;  /* 0x00005410ff177816 */ /* 0x000fe40000000004 */
[----:B------:R-:W3:Y:S01]  /*0f00*/  LDG.E R4, [R38.64] ;  /* 0x0000000c26047981 */ /* 0x000ee2000c1e1900 */
[----:B------:R-:W-:-:S04]  /*0f10*/  FMUL.FTZ R36, R29, R36 ;  /* 0x000000241d247220 */ /* 0x000fc80000410000 */
[----:B------:R-:W-:Y:S01]  /*0f20*/  FFMA.FTZ R33, R33, R12, R36 ;  /* 0x0000000c21217223 */ /* 0x000fe20000010024 */
[----:B------:R-:W-:-:S04]  /*0f30*/  IADD3 R36, P0, R42, UR7, RZ ;  /* 0x000000072a247c10 */ /* 0x000fc8000ff1e0ff */
[----:B------:R-:W-:-:S05]  /*0f40*/  IADD3.X R37, R43, UR8, RZ, P0, !PT ;  /* 0x000000082b257c10 */ /* 0x000fca00087fe4ff */
[----:B------:R0:W5:Y:S01]  /*0f50*/  LDG.E R34, [R36.64] ;  /* 0x0000000c24227981 */ /* 0x000162000c1e1900 */
[----:B------:R-:W-:Y:S01]  /*0f60*/  FADD.FTZ R10, R10, R33 ;  /* 0x000000210a0a7221 */ /* 0x000fe20000010000 */
[----:B--2---:R-:W-:-:S05]  /*0f70*/  PRMT R16, RZ, 0x5410, R31 ;  /* 0x00005410ff107816 */ /* 0x004fca000000001f */
[----:B------:R-:W-:-:S05]  /*0f80*/  FADD.FTZ R23, R23, R16 ;  /* 0x0000001017177221 */ /* 0x000fca0000010000 */
[----:B------:R-:W-:-:S04]  /*0f90*/  F2FP.BF16.PACK_AB R23, RZ, R23 ;  /* 0x00000017ff17723e */ /* 0x000fc800000010ff */
[----:B------:R-:W-:-:S05]  /*0fa0*/  PRMT R23, RZ, 0x5410, R23 ;  /* 0x00005410ff177816 */ /* 0x000fca0000000017 */
[----:B------:R-:W-:-:S06]  /*0fb0*/  FMUL.FTZ R23, R23, 1 ;  /* 0x3f80000017177820 */ /* 0x000fcc0000410000 */
[----:B------:R-:W1:Y:S08]  /*0fc0*/  F2F.F64.F32 R22, R23 ;  /* 0x0000001700167310 */ /* 0x000e700000201800 */
[----:B-1----:R-:W1:Y:S01]  /*0fd0*/  MUFU.RCP64H R25, R23 ;  /* 0x0000001700197308 */ /* 0x002e620000001800 */
[----:B------:R-:W-:-:S04]  /*0fe0*/  IADD3 R24, R23, 0x300402, RZ ;  /* 0x0030040217187810 */ /* 0x000fc80007ffe0ff */
[----:B------:R-:W-:Y:S02]  /*0ff0*/  FSETP.GEU.AND P0, PT, |R24|, 5.8789094863358348022e-39, PT ;  /* 0x004004021800780b */ /* 0x000fe40003f0e200 */
[----:B-1----:R-:W1:Y:S01]  /*1000*/  DFMA R28, -R22, R24, 1 ;  /* 0x3ff00000161c742b */ /* 0x002e620000000118 */
[----:B---3--:R-:W2:Y:S05]  /*1010*/  MUFU.RCP R4, R4 ;  /* 0x0000000400047308 */ /* 0x008eaa0000001000 */
[----:B-1----:R-:W1:-:S06]  /*1020*/  DFMA R28, R28, R28, R28 ;  /* 0x0000001c1c1c722b */ /* 0x002e4c000000001c */
[----:B-1----:R-:W1:-:S06]  /*1030*/  DFMA R28, R24, R28, R24 ;  /* 0x0000001c181c722b */ /* 0x002e4c0000000018 */
[----:B-1----:R-:W1:Y:S01]  /*1040*/  DFMA R26, -R22, R28, 1 ;  /* 0x3ff00000161a742b */ /* 0x002e62000000011c */
[----:B--2---:R-:W-:-:S05]  /*1050*/  FFMA.FTZ R35, R4, R4, -c[0x0][0x210] ;  /* 0x8000840004237623 */ /* 0x004fca0000010004 */
[----:B-1----:R0:W1:Y:S01]  /*1060*/  DFMA R26, R28, R26, R28 ;  /* 0x0000001a1c1a722b */ /* 0x002062000000001c */
[----:B------:R-:W-:Y:S05]  /*1070*/  @P0 BRA `(.L_x_696) ;  /* 0x0000006000000947 */ /* 0x000fea0003800000 */
[----:B-1----:R-:W-:Y:S02]  /*1080*/  LOP3.LUT R26, R23, 0x7fffffff, RZ, 0xc0, !PT ;  /* 0x7fffffff171a7812 */ /* 0x002fe400078ec0ff */
[----:B------:R-:W-:Y:S02]  /*1090*/  MOV R4, 0x10c0 ;  /* 0x000010c000047802 */ /* 0x000fe40000000f00 */
[----:B------:R-:W-:Y:S02]  /*10a0*/  IADD3 R26, R26, -0x100000, RZ ;  /* 0xfff000001a1a7810 */ /* 0x000fe40007ffe0ff */
[----:B0----5:R-:W-:Y:S05]  /*10b0*/  CALL.REL.NOINC `($__internal_16_$__cuda_sm20_dblrcp_rn_slowpath_v3) ;  /* 0x0000171000007944 */ /* 0x021fea0003c00000 */
[----:B-1----:R-:W-:Y:S01]  /*10c0*/  IMAD.MOV.U32 R26, RZ, RZ, R24 ;  /* 0x000000ffff1a7224 */ /* 0x002fe200078e0018 */
[----:B------:R-:W-:-:S05]  /*10d0*/  MOV R27, R25 ;  /* 0x00000019001b7202 */ /* 0x000fca0000000f00 */
.L_x_696:
        /* <DEDUP_REMOVED lines=10> */
[----:B-----5:R-:W-:-:S04]  /*1180*/  FMUL.FTZ R33, R34, R33 ;  /* 0x0000002122217220 */ /* 0x020fc80000410000 */
[C---:B------:R-:W-:Y:S01]  /*1190*/  FFMA.FTZ R32, R17.reuse, R32, R33 ;  /* 0x0000002011207223 */ /* 0x040fe20000010021 */
[----:B-1----:R-:W0:Y:S01]  /*11a0*/  I2F.S64 R12, R22 ;  /* 0x00000016000c7312 */ /* 0x002e220000301400 */
[----:B------:R-:W2:Y:S01]  /*11b0*/  LDG.E.U16 R33, [R24.64] ;  /* 0x0000000c18217981 */ /* 0x000ea2000c1e1500 */
[----:B------:R-:W-:Y:S01]  /*11c0*/  FADD.FTZ R17, R17, -R34 ;  /* 0x8000002211117221 */ /* 0x000fe20000010000 */
[----:B------:R-:W-:-:S03]  /*11d0*/  IADD3 R40, P0, R36, UR7, RZ ;  /* 0x0000000724287c10 */ /* 0x000fc6000ff1e0ff */
[----:B------:R-:W-:Y:S01]  /*11e0*/  FMUL.FTZ R17, R17, R17 ;  /* 0x0000001111117220 */ /* 0x000fe20000410000 */
[----:B------:R-:W-:-:S03]  /*11f0*/  IADD3.X R41, R37, UR8, RZ, P0, !PT ;  /* 0x0000000825297c10 */ /* 0x000fc600087fe4ff */
[----:B------:R-:W-:-:S04]  /*1200*/  FMUL.FTZ R14, R14, R17 ;  /* 0x000000110e0e7220 */ /* 0x000fc80000410000 */
[----:B------:R-:W-:Y:S01]  /*1210*/  FMUL.FTZ R14, R14, R31 ;  /* 0x0000001f0e0e7220 */ /* 0x000fe20000410000 */
[----:B0-----:R-:W-:-:S03]  /*1220*/  F2FP.BF16.PACK_AB R4, RZ, R12 ;  /* 0x0000000cff04723e */ /* 0x001fc600000010ff */
[----:B------:R-:W-:Y:S01]  /*1230*/  FMUL.FTZ R14, R29, R14 ;  /* 0x0000000e1d0e7220 */ /* 0x000fe20000410000 */
[----:B------:R-:W-:-:S03]  /*1240*/  PRMT R23, RZ, 0x5410, R4 ;  /* 0x00005410ff177816 */ /* 0x000fc60000000004 */
[----:B------:R-:W-:-:S04]  /*1250*/  FFMA.FTZ R35, R35, R16, R14 ;  /* 0x0000001023237223 */ /* 0x000fc8000001000e */
[----:B------:R-:W-:Y:S02]  /*1260*/  FADD.FTZ R10, R10, R35 ;  /* 0x000000230a0a7221 */ /* 0x000fe40000010000 */
[----:B------:R0:W5:Y:S01]  /*1270*/  LDG.E R35, [R40.64] ;  /* 0x0000000c28237981 */ /* 0x000162000c1e1900 */
        /* <DEDUP_REMOVED lines=9> */
[----:B-1----:R-:W1:-:S06]  /*1310*/  DFMA R28, -R22, R16, 1 ;  /* 0x3ff00000161c742b */ /* 0x002e4c0000000110 */
[----:B-1----:R-:W1:-:S06]  /*1320*/  DFMA R28, R28, R28, R28 ;  /* 0x0000001c1c1c722b */ /* 0x002e4c000000001c */
[----:B-1----:R-:W1:-:S06]  /*1330*/  DFMA R28, R16, R28, R16 ;  /* 0x0000001c101c722b */ /* 0x002e4c0000000010 */
[----:B-1----:R-:W1:-:S06]  /*1340*/  DFMA R26, -R22, R28, 1 ;  /* 0x3ff00000161a742b */ /* 0x002e4c000000011c */
[----:B-1----:R1:W2:Y:S02]  /*1350*/  DFMA R26, R28, R26, R28 ;  /* 0x0000001a1c1a722b */ /* 0x0022a4000000001c */
[----:B-1----:R-:W-:-:S04]  /*1360*/  IADD3 R28, P1, R38, UR5, RZ ;  /* 0x00000005261c7c10 */ /* 0x002fc8000ff3e0ff */
[----:B------:R-:W-:-:S05]  /*1370*/  IADD3.X R29, R39, UR6, RZ, P1, !PT ;  /* 0x00000006271d7c10 */ /* 0x000fca0008ffe4ff */
[----:B------:R-:W3:Y:S01]  /*1380*/  LDG.E R4, [R28.64] ;  /* 0x0000000c1c047981 */ /* 0x000ee2000c1e1900 */
[----:B------:R-:W-:Y:S02]  /*1390*/  IADD3 R38, P1, R24, UR9, RZ ;  /* 0x0000000918267c10 */ /* 0x000fe4000ff3e0ff */
[----:B------:R-:W-:Y:S02]  /*13a0*/  IADD3 R16, P2, R40, UR7, RZ ;  /* 0x0000000728107c10 */ /* 0x000fe4000ff5e0ff */
[----:B------:R-:W-:Y:S02]  /*13b0*/  IADD3 R14, P3, R28, UR5, RZ ;  /* 0x000000051c0e7c10 */ /* 0x000fe4000ff7e0ff */
[----:B------:R-:W-:Y:S02]  /*13c0*/  IADD3.X R37, R25, UR10, RZ, P1, !PT ;  /* 0x0000000a19257c10 */ /* 0x000fe40008ffe4ff */
[----:B------:R-:W-:Y:S02]  /*13d0*/  IADD3.X R31, R41, UR8, RZ, P2, !PT ;  /* 0x00000008291f7c10 */ /* 0x000fe400097fe4ff */
[----:B------:R-:W-:Y:S01]  /*13e0*/  IADD3.X R17, R29, UR6, RZ, P3, !PT ;  /* 0x000000061d117c10 */ /* 0x000fe20009ffe4ff */
[----:B---3--:R-:W1:Y:S02]  /*13f0*/  MUFU.RCP R4, R4 ;  /* 0x0000000400047308 */ /* 0x008e640000001000 */
[----:B-1----:R-:W-:Y:S01]  /*1400*/  FFMA.FTZ R39, R4, R4, -c[0x0][0x210] ;  /* 0x8000840004277623 */ /* 0x002fe20000010004 */
[----:B------:R-:W-:Y:S05]  /*1410*/  @P0 BRA `(.L_x_697) ;  /* 0x0000006000000947 */ /* 0x000fea0003800000 */
[----:B0-2---:R-:W-:Y:S02]  /*1420*/  LOP3.LUT R26, R23, 0x7fffffff, RZ, 0xc0, !PT ;  /* 0x7fffffff171a7812 */ /* 0x005fe400078ec0ff */
[----:B------:R-:W-:-:S02]  /*1430*/  MOV R4, 0x1460 ;  /* 0x0000146000047802 */ /* 0x000fc40000000f00 */
[----:B------:R-:W-:Y:S02]  /*1440*/  IADD3 R26, R26, -0x100000, RZ ;  /* 0xfff000001a1a7810 */ /* 0x000fe40007ffe0ff */
[----:B-----5:R-:W-:Y:S05]  /*1450*/  CALL.REL.NOINC `($__internal_16_$__cuda_sm20_dblrcp_rn_slowpath_v3) ;  /* 0x0000137000007944 */ /* 0x020fea0003c00000 */
[----:B-1----:R-:W-:Y:S01]  /*1460*/  IMAD.MOV.U32 R26, RZ, RZ, R24 ;  /* 0x000000ffff1a7224 */ /* 0x002fe200078e0018 */
[----:B------:R-:W-:-:S05]  /*1470*/  MOV R27, R25 ;  /* 0x00000019001b7202 */ /* 0x000fca0000000f00 */
.L_x_697:
[----:B0-2---:R-:W0:Y:S01]  /*1480*/  F2F.F32.F64 R23, R26 ;  /* 0x0000001a00177310 */ /* 0x005e220000301000 */
[----:B------:R-:W0:Y:S01]  /*1490*/  DSETP.GEU.AND P0, PT, |R26|, c[0x2][0x0], PT ;  /* 0x008000001a00762a */ /* 0x000e220003f0e200 */
[----:B-----5:R-:W-:Y:S01]  /*14a0*/  FADD.FTZ R4, R32, -R35 ;  /* 0x8000002320047221 */ /* 0x020fe20000010000 */
[----:B------:R-:W-:Y:S02]  /*14b0*/  PRMT R22, RZ, 0x5410, R33 ;  /* 0x00005410ff167816 */ /* 0x000fe40000000021 */
[----:B------:R-:W-:Y:S01]  /*14c0*/  IADD3 R30, R30, -0x4, RZ ;  /* 0xfffffffc1e1e7810 */ /* 0x000fe20007ffe0ff */
[----:B------:R-:W-:Y:S01]  /*14d0*/  FMUL.FTZ R25, R4, R4 ;  /* 0x0000000404197220 */ /* 0x000fe20000410000 */
[----:B------:R-:W-:Y:S01]  /*14e0*/  IADD3 R11, R11, 0x4, RZ ;  /* 0x000000040b0b7810 */ /* 0x000fe20007ffe0ff */
[C---:B------:R-:W-:Y:S02]  /*14f0*/  FADD.FTZ R40, R12.reuse, R22 ;  /* 0x000000160c287221 */ /* 0x040fe40000010000 */
[----:B------:R-:W-:-:S04]  /*1500*/  FMUL.FTZ R25, R12, R25 ;  /* 0x000000190c197220 */ /* 0x000fc80000410000 */
[----:B------:R-:W-:Y:S01]  /*1510*/  FMUL.FTZ R4, R25, R22 ;  /* 0x0000001619047220 */ /* 0x000fe20000410000 */
[----:B------:R-:W1:Y:S01]  /*1520*/  F2I.S64.TRUNC R40, R40 ;  /* 0x0000002800287311 */ /* 0x000e62000020d900 */
[----:B0-----:R-:W-:Y:S01]  /*1530*/  @!P0 FMUL R23, R23, 1.175494350822287508e-38 ;  /* 0x0080000017178820 */ /* 0x001fe20000400000 */
[----:B------:R-:W-:-:S03]  /*1540*/  ISETP.NE.AND P0, PT, R30, RZ, PT ;  /* 0x000000ff1e00720c */ /* 0x000fc60003f05270 */
[----:B------:R-:W-:Y:S02]  /*1550*/  FMUL.FTZ R25, R12, R23 ;  /* 0x000000170c197220 */ /* 0x000fe40000410000 */
[C---:B------:R-:W-:Y:S02]  /*1560*/  FMUL.FTZ R12, R23.reuse, R22 ;  /* 0x00000016170c7220 */ /* 0x040fe40000410000 */
[----:B------:R-:W-:Y:S02]  /*1570*/  FMUL.FTZ R4, R23, R4 ;  /* 0x0000000417047220 */ /* 0x000fe40000410000 */
[----:B------:R-:W-:Y:S02]  /*1580*/  FMUL.FTZ R12, R35, R12 ;  /* 0x0000000c230c7220 */ /* 0x000fe40000410000 */
[----:B------:R-:W-:Y:S02]  /*1590*/  FFMA.FTZ R39, R39, R34, R4 ;  /* 0x0000002227277223 */ /* 0x000fe40000010004 */
[----:B------:R-:W-:-:S02]  /*15a0*/  FFMA.FTZ R12, R32, R25, R12 ;  /* 0x00000019200c7223 */ /* 0x000fc4000001000c */
[----:B------:R-:W-:Y:S01]  /*15b0*/  FADD.FTZ R10, R10, R39 ;  /* 0x000000270a0a7221 */ /* 0x000fe20000010000 */
[----:B-1----:R-:W-:Y:S05]  /*15c0*/  @P0 BRA `(.L_x_698) ;  /* 0xfffff29000000947 */ /* 0x002fea000383ffff */
.L_x_693:
[----:B------:R-:W-:-:S13]  /*15d0*/  ISETP.NE.AND P0, PT, R3, RZ, PT ;  /* 0x000000ff0300720c */ /* 0x000fda0003f05270 */
[----:B------:R-:W-:Y:S05]  /*15e0*/  @!P0 BRA `(.L_x_699) ;  /* 0x00000cc000008947 */ /* 0x000fea0003800000 */
[----:B------:R-:W-:Y:S01]  /*15f0*/  SHF.R.S32.HI R24, RZ, 0x1f, R11 ;  /* 0x0000001fff187819 */ /* 0x000fe2000001140b */
[----:B------:R-:W-:-:S04]  /*1600*/  IMAD.WIDE.U32 R16, R11, c[0x0][0x228], RZ ;  /* 0x00008a000b107a25 */ /* 0x000fc800078e00ff */
[----:B------:R-:W-:Y:S01]  /*1610*/  IMAD R4, R24, c[0x0][0x228], RZ ;  /* 0x00008a0018047a24 */ /* 0x000fe200078e02ff */
[----:B------:R-:W-:-:S03]  /*1620*/  LEA R30, P0, R16, c[0x0][0x218], 0x1 ;  /* 0x00008600101e7a11 */ /* 0x000fc600078008ff */
[----:B------:R-:W-:-:S04]  /*1630*/  IMAD R23, R11, c[0x0][0x22c], R4 ;  /* 0x00008b000b177a24 */ /* 0x000fc800078e0204 */
[----:B------:R-:W-:-:S05]  /*1640*/  IMAD.IADD R17, R17, 0x1, R23 ;  /* 0x0000000111117824 */ /* 0x000fca00078e0217 */
[----:B------:R-:W-:-:S05]  /*1650*/  LEA.HI.X R31, R16, c[0x0][0x21c], R17, 0x1, P0 ;  /* 0x00008700101f7a11 */ /* 0x000fca00000f0c11 */
[----:B------:R0:W2:Y:S01]  /*1660*/  LDG.E.U16 R30, [R30.64] ;  /* 0x0000000c1e1e7981 */ /* 0x0000a2000c1e1500 */
[----:B------:R-:W-:Y:S01]  /*1670*/  MOV R14, R20 ;  /* 0x00000014000e7202 */ /* 0x000fe20000000f00 */
[----:B------:R-:W-:-:S04]  /*1680*/  IMAD R4, R24, c[0x0][0x1a0], RZ ;  /* 0x0000680018047a24 */ /* 0x000fc800078e02ff */
[----:B------:R-:W-:-:S04]  /*1690*/  IMAD.WIDE.U32 R16, R11, c[0x0][0x1a0], R14 ;  /* 0x000068000b107a25 */ /* 0x000fc800078e000e */
[----:B------:R-:W-:Y:S01]  /*16a0*/  IMAD R23, R11, c[0x0][0x1a4], R4 ;  /* 0x000069000b177a24 */ /* 0x000fe200078e0204 */
[----:B------:R-:W-:-:S03]  /*16b0*/  LEA R22, P0, R16, c[0x0][0x188], 0x2 ;  /* 0x0000620010167a11 */ /* 0x000fc600078010ff */
[----:B------:R-:W-:-:S05]  /*16c0*/  IMAD.IADD R17, R17, 0x1, R23 ;  /* 0x0000000111117824 */ /* 0x000fca00078e0217 */
[----:B------:R-:W-:-:S05]  /*16d0*/  LEA.HI.X R23, R16, c[0x0][0x18c], R17, 0x2, P0 ;  /* 0x0000630010177a11 */ /* 0x000fca00000f1411 */
[----:B------:R1:W3:Y:S01]  /*16e0*/  LDG.E R4, [R22.64] ;  /* 0x0000000c16047981 */ /* 0x0002e2000c1e1900 */
[----:B------:R-:W4:Y:S01]  /*16f0*/  I2F.S64 R14, R40 ;  /* 0x00000028000e7312 */ /* 0x000f220000301400 */
[----:B------:R-:W-:Y:S01]  /*1700*/  MOV R16, R18 ;  /* 0x0000001200107202 */ /* 0x000fe20000000f00 */
[----:B------:R-:W-:Y:S02]  /*1710*/  IMAD R24, R24, c[0x0][0x178], RZ ;  /* 0x00005e0018187a24 */ /* 0x000fe400078e02ff */
[----:B------:R-:W-:Y:S02]  /*1720*/  IMAD.MOV.U32 R17, RZ, RZ, R13 ;  /* 0x000000ffff117224 */ /* 0x000fe400078e000d */
[C---:B------:R-:W-:Y:S02]  /*1730*/  IMAD R25, R11.reuse, c[0x0][0x17c], R24 ;  /* 0x00005f000b197a24 */ /* 0x040fe400078e0218 */
[----:B------:R-:W-:-:S05]  /*1740*/  IMAD.WIDE.U32 R16, R11, c[0x0][0x178], R16 ;  /* 0x00005e000b107a25 */ /* 0x000fca00078e0010 */
[----:B------:R-:W-:Y:S02]  /*1750*/  LEA R24, P0, R16, c[0x0][0x160], 0x2 ;  /* 0x0000580010187a11 */ /* 0x000fe400078010ff */
[----:B------:R-:W-:-:S04]  /*1760*/  IADD3 R17, R17, R25, RZ ;  /* 0x0000001911117210 */ /* 0x000fc80007ffe0ff */
[----:B------:R-:W-:Y:S02]  /*1770*/  LEA.HI.X R25, R16, c[0x0][0x164], R17, 0x2, P0 ;  /* 0x0000590010197a11 */ /* 0x000fe400000f1411 */
[----:B----4-:R-:W-:-:S03]  /*1780*/  F2FP.BF16.PACK_AB R16, RZ, R14 ;  /* 0x0000000eff10723e */ /* 0x010fc600000010ff */
[----:B0-----:R0:W5:Y:S01]  /*1790*/  LDG.E R31, [R24.64] ;  /* 0x0000000c181f7981 */ /* 0x001162000c1e1900 */
[----:B------:R-:W-:Y:S02]  /*17a0*/  PRMT R17, RZ, 0x5410, R16 ;  /* 0x00005410ff117816 */ /* 0x000fe40000000010 */
[----:B--2---:R-:W-:-:S05]  /*17b0*/  PRMT R16, RZ, 0x5410, R30 ;  /* 0x00005410ff107816 */ /* 0x004fca000000001e */
[----:B------:R-:W-:-:S05]  /*17c0*/  FADD.FTZ R17, R17, R16 ;  /* 0x0000001011117221 */ /* 0x000fca0000010000 */
[----:B------:R-:W-:-:S04]  /*17d0*/  F2FP.BF16.PACK_AB R17, RZ, R17 ;  /* 0x00000011ff11723e */ /* 0x000fc800000010ff */
[----:B------:R-:W-:-:S05]  /*17e0*/  PRMT R17, RZ, 0x5410, R17 ;  /* 0x00005410ff117816 */ /* 0x000fca0000000011 */
[----:B-1----:R-:W-:Y:S01]  /*17f0*/  FMUL.FTZ R22, R17, 1 ;  /* 0x3f80000011167820 */ /* 0x002fe20000410000 */
[----:B---3--:R-:W1:Y:S08]  /*1800*/  MUFU.RCP R4, R4 ;  /* 0x0000000400047308 */ /* 0x008e700000001000 */
[----:B------:R-:W2:Y:S01]  /*1810*/  F2F.F64.F32 R22, R22 ;  /* 0x0000001600167310 */ /* 0x000ea20000201800 */
[----:B-1----:R-:W-:-:S07]  /*1820*/  FFMA.FTZ R17, R4, R4, -c[0x0][0x210] ;  /* 0x8000840004117623 */ /* 0x002fce0000010004 */
[----:B--2---:R-:W0:Y:S01]  /*1830*/  MUFU.RCP64H R29, R23 ;  /* 0x00000017001d7308 */ /* 0x004e220000001800 */
        /* <DEDUP_REMOVED lines=8> */
[----:B0-----:R-:W-:Y:S02]  /*18c0*/  LOP3.LUT R26, R23, 0x7fffffff, RZ, 0xc0, !PT ;  /* 0x7fffffff171a7812 */ /* 0x001fe400078ec0ff */
[----:B------:R-:W-:Y:S02]  /*18d0*/  MOV R4, 0x1900 ;  /* 0x0000190000047802 */ /* 0x000fe40000000f00 */
[----:B------:R-:W-:Y:S02]  /*18e0*/  IADD3 R26, R26, -0x100000, RZ ;  /* 0xfff000001a1a7810 */ /* 0x000fe40007ffe0ff */
[----:B-1---5:R-:W-:Y:S05]  /*18f0*/  CALL.REL.NOINC `($__internal_16_$__cuda_sm20_dblrcp_rn_slowpath_v3) ;  /* 0x00000ed000007944 */ /* 0x022fea0003c00000 */
.L_x_700:
[----:B-1----:R-:W1:Y:S01]  /*1900*/  F2F.F32.F64 R23, R24 ;  /* 0x0000001800177310 */ /* 0x002e620000301000 */
[----:B------:R-:W1:Y:S01]  /*1910*/  DSETP.GEU.AND P0, PT, |R24|, c[0x2][0x0], PT ;  /* 0x008000001800762a */ /* 0x000e620003f0e200 */
[----:B-----5:R-:W-:Y:S01]  /*1920*/  FADD.FTZ R4, R12, -R31 ;  /* 0x8000001f0c047221 */ /* 0x020fe20000010000 */
[----:B------:R-:W-:-:S03]  /*1930*/  PRMT R22, RZ, 0x5410, R30 ;  /* 0x00005410ff167816 */ /* 0x000fc6000000001e */
[----:B0-----:R-:W-:Y:S02]  /*1940*/  FMUL.FTZ R27, R4, R4 ;  /* 0x00000004041b7220 */ /* 0x001fe40000410000 */
[C---:B------:R-:W-:Y:S02]  /*1950*/  FADD.FTZ R40, R14.reuse, R22 ;  /* 0x000000160e287221 */ /* 0x040fe40000010000 */
[----:B------:R-:W-:-:S04]  /*1960*/  FMUL.FTZ R27, R14, R27 ;  /* 0x0000001b0e1b7220 */ /* 0x000fc80000410000 */
[----:B------:R-:W-:Y:S01]  /*1970*/  FMUL.FTZ R4, R27, R22 ;  /* 0x000000161b047220 */ /* 0x000fe20000410000 */
[----:B------:R-:W0:Y:S01]  /*1980*/  F2I.S64.TRUNC R40, R40 ;  /* 0x0000002800287311 */ /* 0x000e22000020d900 */
[----:B-1----:R-:W-:Y:S01]  /*1990*/  @!P0 FMUL R23, R23, 1.175494350822287508e-38 ;  /* 0x0080000017178820 */ /* 0x002fe20000400000 */
[----:B------:R-:W-:-:S03]  /*19a0*/  ISETP.NE.AND P0, PT, R3, 0x1, PT ;  /* 0x000000010300780c */ /* 0x000fc60003f05270 */
[C---:B------:R-:W-:Y:S02]  /*19b0*/  FMUL.FTZ R22, R23.reuse, R22 ;  /* 0x0000001617167220 */ /* 0x040fe40000410000 */
[----:B------:R-:W-:Y:S02]  /*19c0*/  FMUL.FTZ R4, R23, R4 ;  /* 0x0000000417047220 */ /* 0x000fe40000410000 */
[----:B------:R-:W-:Y:S02]  /*19d0*/  FMUL.FTZ R23, R14, R23 ;  /* 0x000000170e177220 */ /* 0x000fe40000410000 */
[----:B------:R-:W-:Y:S02]  /*19e0*/  FMUL.FTZ R22, R31, R22 ;  /* 0x000000161f167220 */ /* 0x000fe40000410000 */
[----:B------:R-:W-:Y:S02]  /*19f0*/  FFMA.FTZ R17, R17, R16, R4 ;  /* 0x0000001011117223 */ /* 0x000fe40000010004 */
[----:B------:R-:W-:-:S02]  /*1a00*/  FFMA.FTZ R12, R12, R23, R22 ;  /* 0x000000170c0c7223 */ /* 0x000fc40000010016 */
[----:B------:R-:W-:Y:S01]  /*1a10*/  FADD.FTZ R10, R10, R17 ;  /* 0x000000110a0a7221 */ /* 0x000fe20000010000 */
[----:B------:R-:W-:Y:S05]  /*1a20*/  @!P0 BRA `(.L_x_699) ;  /* 0x0000088000008947 */ /* 0x000fea0003800000 */
[----:B0-----:R-:W-:-:S04]  /*1a30*/  IADD3 R25, R11, 0x1, RZ ;  /* 0x000000010b197810 */ /* 0x001fc80007ffe0ff */
        /* <DEDUP_REMOVED lines=16> */
[----:B------:R-:W-:Y:S01]  /*1b40*/  MOV R16, R18 ;  /* 0x0000001200107202 */ /* 0x000fe20000000f00 */
[----:B------:R-:W4:Y:S01]  /*1b50*/  I2F.S64 R14, R40 ;  /* 0x00000028000e7312 */ /* 0x000f220000301400 */
[----:B------:R-:W-:Y:S02]  /*1b60*/  IMAD.MOV.U32 R17, RZ, RZ, R13 ;  /* 0x000000ffff117224 */ /* 0x000fe400078e000d */
[----:B------:R-:W-:Y:S02]  /*1b70*/  IMAD R24, R24, c[0x0][0x178], RZ ;  /* 0x00005e0018187a24 */ /* 0x000fe400078e02ff */
[----:B------:R-:W-:-:S04]  /*1b80*/  IMAD.WIDE.U32 R16, R25, c[0x0][0x178], R16 ;  /* 0x00005e0019107a25 */ /* 0x000fc800078e0010 */
[----:B------:R-:W-:Y:S01]  /*1b90*/  IMAD R25, R25, c[0x0][0x17c], R24 ;  /* 0x00005f0019197a24 */ /* 0x000fe200078e0218 */
[----:B------:R-:W-:-:S04]  /*1ba0*/  LEA R24, P0, R16, c[0x0][0x160], 0x2 ;  /* 0x0000580010187a11 */ /* 0x000fc800078010ff */
        /* <DEDUP_REMOVED lines=26> */
.L_x_701:
        /* <DEDUP_REMOVED lines=27> */
[----:B------:R-:W2:Y:S01]  /*1f00*/  LDG.E.U16 R11, [R22.64] ;  /* 0x0000000c160b7981 */ /* 0x000ea2000c1e1500 */
[----:B------:R-:W-:Y:S01]  /*1f10*/  MOV R14, R20 ;  /* 0x00000014000e7202 */ /* 0x000fe20000000f00 */
[----:B------:R-:W-:-:S04]  /*1f20*/  IMAD R4, R24, c[0x0][0x1a0], RZ ;  /* 0x0000680018047a24 */ /* 0x000fc800078e02ff */
[----:B------:R-:W-:-:S04]  /*1f30*/  IMAD.WIDE.U32 R14, R19, c[0x0][0x1a0], R14 ;  /* 0x00006800130e7a25 */ /* 0x000fc800078e000e */
[----:B------:R-:W-:Y:S01]  /*1f40*/  IMAD R17, R19, c[0x0][0x1a4], R4 ;  /* 0x0000690013117a24 */ /* 0x000fe200078e0204 */
[----:B------:R-:W-:-:S03]  /*1f50*/  LEA R20, P0, R14, c[0x0][0x188], 0x2 ;  /* 0x000062000e147a11 */ /* 0x000fc600078010ff */
[----:B------:R-:W-:-:S05]  /*1f60*/  IMAD.IADD R15, R15, 0x1, R17 ;  /* 0x000000010f0f7824 */ /* 0x000fca00078e0211 */
[----:B------:R-:W-:Y:S01]  /*1f70*/  LEA.HI.X R21, R14, c[0x0][0x18c], R15, 0x2, P0 ;  /* 0x000063000e157a11 */ /* 0x000fe200000f140f */
[----:B------:R-:W-:Y:S01]  /*1f80*/  IMAD R24, R24, c[0x0][0x178], RZ ;  /* 0x00005e0018187a24 */ /* 0x000fe200078e02ff */
[----:B------:R-:W-:Y:S01]  /*1f90*/  MOV R14, R18 ;  /* 0x00000012000e7202 */ /* 0x000fe20000000f00 */
[----:B------:R-:W-:Y:S02]  /*1fa0*/  IMAD.MOV.U32 R15, RZ, RZ, R13 ;  /* 0x000000ffff0f7224 */ /* 0x000fe400078e000d */
[----:B------:R-:W3:Y:S01]  /*1fb0*/  LDG.E R4, [R20.64] ;  /* 0x0000000c14047981 */ /* 0x000ee2000c1e1900 */
[C---:B------:R-:W-:Y:S02]  /*1fc0*/  IMAD R13, R19.reuse, c[0x0][0x17c], R24 ;  /* 0x00005f00130d7a24 */ /* 0x040fe400078e0218 */
[----:B------:R-:W-:-:S05]  /*1fd0*/  IMAD.WIDE.U32 R14, R19, c[0x0][0x178], R14 ;  /* 0x00005e00130e7a25 */ /* 0x000fca00078e000e */
[----:B------:R-:W-:Y:S02]  /*1fe0*/  LEA R16, P0, R14, c[0x0][0x160], 0x2 ;  /* 0x000058000e107a11 */ /* 0x000fe400078010ff */
[----:B------:R-:W-:-:S04]  /*1ff0*/  IADD3 R13, R15, R13, RZ ;  /* 0x0000000d0f0d7210 */ /* 0x000fc80007ffe0ff */
[----:B------:R-:W-:-:S06]  /*2000*/  LEA.HI.X R17, R14, c[0x0][0x164], R13, 0x2, P0 ;  /* 0x000059000e117a11 */ /* 0x000fcc00000f140d */
[----:B------:R0:W5:Y:S01]  /*2010*/  LDG.E R17, [R16.64] ;  /* 0x0000000c10117981 */ /* 0x000162000c1e1900 */
[----:B------:R-:W1:Y:S02]  /*2020*/  I2F.S64 R13, R40 ;  /* 0x00000028000d7312 */ /* 0x000e640000301400 */
[----:B-1----:R-:W-:-:S04]  /*2030*/  F2FP.BF16.PACK_AB R14, RZ, R13 ;  /* 0x0000000dff0e723e */ /* 0x002fc800000010ff */
[----:B------:R-:W-:Y:S02]  /*2040*/  PRMT R15, RZ, 0x5410, R14 ;  /* 0x00005410ff0f7816 */ /* 0x000fe4000000000e */
[----:B--2---:R-:W-:-:S05]  /*2050*/  PRMT R14, RZ, 0x5410, R11 ;  /* 0x00005410ff0e7816 */ /* 0x004fca000000000b */
[----:B------:R-:W-:-:S05]  /*2060*/  FADD.FTZ R15, R15, R14 ;  /* 0x0000000e0f0f7221 */ /* 0x000fca0000010000 */
[----:B------:R-:W-:-:S04]  /*2070*/  F2FP.BF16.PACK_AB R15, RZ, R15 ;  /* 0x0000000fff0f723e */ /* 0x000fc800000010ff */
[----:B------:R-:W-:-:S05]  /*2080*/  PRMT R15, RZ, 0x5410, R15 ;  /* 0x00005410ff0f7816 */ /* 0x000fca000000000f */
[----:B------:R-:W-:Y:S01]  /*2090*/  FMUL.FTZ R22, R15, 1 ;  /* 0x3f8000000f167820 */ /* 0x000fe20000410000 */
[----:B---3--:R-:W1:Y:S08]  /*20a0*/  MUFU.RCP R4, R4 ;  /* 0x0000000400047308 */ /* 0x008e700000001000 */
[----:B------:R-:W2:Y:S01]  /*20b0*/  F2F.F64.F32 R22, R22 ;  /* 0x0000001600167310 */ /* 0x000ea20000201800 */
[----:B-1----:R-:W-:-:S07]  /*20c0*/  FFMA.FTZ R15, R4, R4, -c[0x0][0x210] ;  /* 0x80008400040f7623 */ /* 0x002fce0000010004 */
[----:B--2---:R-:W1:Y:S01]  /*20d0*/  MUFU.RCP64H R19, R23 ;  /* 0x0000001700137308 */ /* 0x004e620000001800 */
[----:B------:R-:W-:-:S04]  /*20e0*/  IADD3 R18, R23, 0x300402, RZ ;  /* 0x0030040217127810 */ /* 0x000fc80007ffe0ff */
[----:B------:R-:W-:Y:S02]  /*20f0*/  FSETP.GEU.AND P0, PT, |R18|, 5.8789094863358348022e-39, PT ;  /* 0x004004021200780b */ /* 0x000fe40003f0e200 */
[----:B-1----:R-:W1:-:S06]  /*2100*/  DFMA R20, -R22, R18, 1 ;  /* 0x3ff000001614742b */ /* 0x002e4c0000000112 */
[----:B-1----:R-:W1:-:S06]  /*2110*/  DFMA R20, R20, R20, R20 ;  /* 0x000000141414722b */ /* 0x002e4c0000000014 */
[----:B-1----:R-:W1:-:S06]  /*2120*/  DFMA R20, R18, R20, R18 ;  /* 0x000000141214722b */ /* 0x002e4c0000000012 */
[----:B-1----:R-:W1:-:S06]  /*2130*/  DFMA R24, -R22, R20, 1 ;  /* 0x3ff000001618742b */ /* 0x002e4c0000000114 */
[----:B-1----:R0:W1:Y:S01]  /*2140*/  DFMA R24, R20, R24, R20 ;  /* 0x000000181418722b */ /* 0x0020620000000014 */
[----:B------:R-:W-:Y:S05]  /*2150*/  @P0 BRA `(.L_x_702) ;  /* 0x0000004000000947 */ /* 0x000fea0003800000 */
[----:B------:R-:W-:Y:S02]  /*2160*/  LOP3.LUT R26, R23, 0x7fffffff, RZ, 0xc0, !PT ;  /* 0x7fffffff171a7812 */ /* 0x000fe400078ec0ff */
[----:B------:R-:W-:Y:S02]  /*2170*/  MOV R4, 0x21a0 ;  /* 0x000021a000047802 */ /* 0x000fe40000000f00 */
[----:B------:R-:W-:Y:S02]  /*2180*/  IADD3 R26, R26, -0x100000, RZ ;  /* 0xfff000001a1a7810 */ /* 0x000fe40007ffe0ff */
[----:B01---5:R-:W-:Y:S05]  /*2190*/  CALL.REL.NOINC `($__internal_16_$__cuda_sm20_dblrcp_rn_slowpath_v3) ;  /* 0x0000063000007944 */ /* 0x023fea0003c00000 */
.L_x_702:
[----:B-1----:R-:W1:Y:S01]  /*21a0*/  F2F.F32.F64 R4, R24 ;  /* 0x0000001800047310 */ /* 0x002e620000301000 */
[----:B------:R-:W1:Y:S01]  /*21b0*/  DSETP.GEU.AND P0, PT, |R24|, c[0x2][0x0], PT ;  /* 0x008000001800762a */ /* 0x000e620003f0e200 */
[----:B0----5:R-:W-:Y:S01]  /*21c0*/  FADD.FTZ R16, R12, -R17 ;  /* 0x800000110c107221 */ /* 0x021fe20000010000 */
[----:B------:R-:W-:-:S03]  /*21d0*/  PRMT R19, RZ, 0x5410, R11 ;  /* 0x00005410ff137816 */ /* 0x000fc6000000000b */
[----:B------:R-:W-:Y:S02]  /*21e0*/  FMUL.FTZ R16, R16, R16 ;  /* 0x0000001010107220 */ /* 0x000fe40000410000 */
[C---:B------:R-:W-:Y:S02]  /*21f0*/  FADD.FTZ R40, R13.reuse, R19 ;  /* 0x000000130d287221 */ /* 0x040fe40000010000 */
[----:B------:R-:W-:-:S04]  /*2200*/  FMUL.FTZ R16, R13, R16 ;  /* 0x000000100d107220 */ /* 0x000fc80000410000 */
[----:B------:R-:W-:Y:S01]  /*2210*/  FMUL.FTZ R11, R16, R19 ;  /* 0x00000013100b7220 */ /* 0x000fe20000410000 */
[----:B------:R-:W0:Y:S01]  /*2220*/  F2I.S64.TRUNC R40, R40 ;  /* 0x0000002800287311 */ /* 0x000e22000020d900 */
[----:B-1----:R-:W-:-:S04]  /*2230*/  @!P0 FMUL R4, R4, 1.175494350822287508e-38 ;  /* 0x0080000004048820 */ /* 0x002fc80000400000 */
[C---:B------:R-:W-:Y:S02]  /*2240*/  FMUL.FTZ R16, R4.reuse, R19 ;  /* 0x0000001304107220 */ /* 0x040fe40000410000 */
[----:B------:R-:W-:Y:S02]  /*2250*/  FMUL.FTZ R11, R4, R11 ;  /* 0x0000000b040b7220 */ /* 0x000fe40000410000 */
[----:B------:R-:W-:Y:S02]  /*2260*/  FMUL.FTZ R13, R13, R4 ;  /* 0x000000040d0d7220 */ /* 0x000fe40000410000 */
[----:B------:R-:W-:Y:S02]  /*2270*/  FMUL.FTZ R16, R17, R16 ;  /* 0x0000001011107220 */ /* 0x000fe40000410000 */
[----:B------:R-:W-:Y:S02]  /*2280*/  FFMA.FTZ R11, R15, R14, R11 ;  /* 0x0000000e0f0b7223 */ /* 0x000fe4000001000b */
[----:B------:R-:W-:-:S02]  /*2290*/  FFMA.FTZ R12, R12, R13, R16 ;  /* 0x0000000d0c0c7223 */ /* 0x000fc40000010010 */
[----:B------:R-:W-:Y:S02]  /*22a0*/  FADD.FTZ R10, R10, R11 ;  /* 0x0000000b0a0a7221 */ /* 0x000fe40000010000 */
.L_x_699:
[----:B0-----:R-:W-:Y:S01]  /*22b0*/  IMAD.MOV.U32 R16, RZ, RZ, R40 ;  /* 0x000000ffff107224 */ /* 0x001fe200078e0028 */
[----:B------:R-:W-:Y:S01]  /*22c0*/  MOV R17, R41 ;  /* 0x0000002900117202 */ /* 0x000fe20000000f00 */
[----:B------:R-:W-:Y:S01]  /*22d0*/  IMAD.WIDE.U32 R18, R6, c[0x0][0x1c0], RZ ;  /* 0x0000700006127a25 */ /* 0x000fe200078e00ff */
[----:B------:R-:W-:Y:S03]  /*22e0*/  BSSY B0, `(.L_x_703) ;  /* 0x000001a000007945 */ /* 0x000fe60003800000 */
[----:B------:R-:W0:Y:S01]  /*22f0*/  I2F.S64 R16, R16 ;  /* 0x0000001000107312 */ /* 0x000e220000301400 */
[----:B------:R-:W-:-:S07]  /*2300*/  LEA R20, P0, R18, c[0x0][0x1b0], 0x2 ;  /* 0x00006c0012147a11 */ /* 0x000fce00078010ff */
[----:B0-----:R-:W0:Y:S02]  /*2310*/  MUFU.RCP R11, R16 ;  /* 0x00000010000b7308 */ /* 0x001e240000001000 */
[----:B0-----:R-:W-:Y:S02]  /*2320*/  FFMA.FTZ R4, R11, R10, c[0x0][0x210] ;  /* 0x000084000b047623 */ /* 0x001fe4000001000a */
[----:B------:R-:W-:-:S04]  /*2330*/  IMAD R11, R9, c[0x0][0x1c0], RZ ;  /* 0x00007000090b7a24 */ /* 0x000fc800078e02ff */
[----:B------:R-:W0:Y:S01]  /*2340*/  MUFU.SQRT R4, R4 ;  /* 0x0000000400047308 */ /* 0x000e220000002000 */
[----:B------:R-:W-:-:S04]  /*2350*/  IMAD R11, R6, c[0x0][0x1c4], R11 ;  /* 0x00007100060b7a24 */ /* 0x000fc800078e020b */
[----:B------:R-:W-:-:S05]  /*2360*/  IMAD.IADD R11, R19, 0x1, R11 ;  /* 0x00000001130b7824 */ /* 0x000fca00078e020b */
[----:B------:R-:W-:-:S05]  /*2370*/  LEA.HI.X R21, R18, c[0x0][0x1b4], R11, 0x2, P0 ;  /* 0x00006d0012157a11 */ /* 0x000fca00000f140b */
[----:B------:R1:W-:Y:S01]  /*2380*/  STG.E [R20.64], R12 ;  /* 0x0000000c14007986 */ /* 0x0003e2000c10190c */
        /* <DEDUP_REMOVED lines=9> */
[----:B0-----:R1:W0:Y:S01]  /*2420*/  DFMA R24, R16, R18, R16 ;  /* 0x000000121018722b */ /* 0x0012220000000010 */
[----:B------:R-:W-:Y:S05]  /*2430*/  @P0 BRA `(.L_x_704) ;  /* 0x0000004000000947 */ /* 0x000fea0003800000 */
[----:B------:R-:W-:Y:S02]  /*2440*/  LOP3.LUT R26, R23, 0x7fffffff, RZ, 0xc0, !PT ;  /* 0x7fffffff171a7812 */ /* 0x000fe400078ec0ff */
[----:B------:R-:W-:Y:S02]  /*2450*/  MOV R4, 0x2480 ;  /* 0x0000248000047802 */ /* 0x000fe40000000f00 */
[----:B------:R-:W-:Y:S02]  /*2460*/  IADD3 R26, R26, -0x100000, RZ ;  /* 0xfff000001a1a7810 */ /* 0x000fe40007ffe0ff */
[----:B01----:R-:W-:Y:S05]  /*2470*/  CALL.REL.NOINC `($__internal_16_$__cuda_sm20_dblrcp_rn_slowpath_v3) ;  /* 0x0000035000007944 */ /* 0x003fea0003c00000 */
.L_x_704:
[----:B------:R-:W-:Y:S05]  /*2480*/  BSYNC B0 ;  /* 0x0000000000007941 */ /* 0x000fea0003800000 */
.L_x_703:
[----:B------:R-:W-:Y:S01]  /*2490*/  ISETP.NE.U32.AND P0, PT, RZ, c[0x0][0x1e0], PT ;  /* 0x00007800ff007a0c */ /* 0x000fe20003f05070 */
[----:B01----:R-:W0:Y:S01]  /*24a0*/  F2F.F32.F64 R11, R24 ;  /* 0x00000018000b7310 */ /* 0x003e220000301000 */
[----:B------:R-:W0:Y:S01]  /*24b0*/  DSETP.GEU.AND P1, PT, |R24|, c[0x2][0x0], PT ;  /* 0x008000001800762a */ /* 0x000e220003f2e200 */
[----:B------:R-:W-:Y:S01]  /*24c0*/  IMAD R13, R9, c[0x0][0x1d8], RZ ;  /* 0x00007600090d7a24 */ /* 0x000fe200078e02ff */
[----:B------:R-:W-:Y:S01]  /*24d0*/  ISETP.NE.AND.EX P0, PT, RZ, c[0x0][0x1e4], PT, P0 ;  /* 0x00007900ff007a0c */ /* 0x000fe20003f05300 */
[----:B------:R-:W-:-:S04]  /*24e0*/  IMAD.WIDE.U32 R16, R6, c[0x0][0x1d8], RZ ;  /* 0x0000760006107a25 */ /* 0x000fc800078e00ff */
[----:B------:R-:W-:Y:S01]  /*24f0*/  IMAD R13, R6, c[0x0][0x1dc], R13 ;  /* 0x00007700060d7a24 */ /* 0x000fe200078e020d */
[----:B------:R-:W-:-:S07]  /*2500*/  LEA R18, P2, R16, c[0x0][0x1c8], 0x2 ;  /* 0x0000720010127a11 */ /* 0x000fce00078410ff */
[----:B------:R-:W-:Y:S02]  /*2510*/  @P0 IMAD R15, R9, c[0x0][0x1f0], RZ ;  /* 0x00007c00090f0a24 */ /* 0x000fe400078e02ff */
[----:B------:R-:W-:-:S04]  /*2520*/  @P0 IMAD.WIDE.U32 R20, R6, c[0x0][0x1f0], RZ ;  /* 0x00007c0006140a25 */ /* 0x000fc800078e00ff */
[----:B------:R-:W-:Y:S01]  /*2530*/  @P0 IMAD R19, R6, c[0x0][0x1f4], R15 ;  /* 0x00007d0006130a24 */ /* 0x000fe200078e020f */
[----:B------:R-:W-:Y:S01]  /*2540*/  IADD3 R15, R17, R13, RZ ;  /* 0x0000000d110f7210 */ /* 0x000fe20007ffe0ff */
[----:B0-----:R-:W-:Y:S01]  /*2550*/  @!P1 FMUL R11, R11, 1.175494350822287508e-38 ;  /* 0x008000000b0b9820 */ /* 0x001fe20000400000 */
[----:B------:R-:W-:Y:S01]  /*2560*/  @P0 LEA R14, P3, R20, c[0x0][0x1e0], 0x1 ;  /* 0x00007800140e0a11 */ /* 0x000fe200078608ff */
[----:B------:R-:W-:Y:S01]  /*2570*/  @P0 IMAD.IADD R13, R21, 0x1, R19 ;  /* 0x00000001150d0824 */ /* 0x000fe200078e0213 */
[----:B------:R-:W-:-:S04]  /*2580*/  LEA.HI.X R19, R16, c[0x0][0x1cc], R15, 0x2, P2 ;  /* 0x0000730010137a11 */ /* 0x000fc800010f140f */
[----:B------:R-:W-:Y:S01]  /*2590*/  @P0 LEA.HI.X R15, R20, c[0x0][0x1e4], R13, 0x1, P3 ;  /* 0x00007900140f0a11 */ /* 0x000fe200018f0c0d */
[----:B------:R0:W-:Y:S04]  /*25a0*/  STG.E [R18.64], R11 ;  /* 0x0000000b12007986 */ /* 0x0001e8000c10190c */
[----:B------:R-:W2:Y:S01]  /*25b0*/  @P0 LDG.E.U16 R4, [R14.64] ;  /* 0x0000000c0e040981 */ /* 0x000ea2000c1e1500 */
[----:B------:R-:W-:-:S04]  /*25c0*/  ISETP.NE.U32.AND P1, PT, RZ, c[0x0][0x1f8], PT ;  /* 0x00007e00ff007a0c */ /* 0x000fc80003f25070 */
[----:B------:R-:W-:-:S13]  /*25d0*/  ISETP.NE.AND.EX P1, PT, RZ, c[0x0][0x1fc], PT, P1 ;  /* 0x00007f00ff007a0c */ /* 0x000fda0003f25310 */
[----:B------:R-:W-:Y:S02]  /*25e0*/  @P1 IMAD R13, R9, c[0x0][0x208], RZ ;  /* 0x00008200090d1a24 */ /* 0x000fe400078e02ff */
[----:B------:R-:W-:-:S04]  /*25f0*/  @P1 IMAD.WIDE.U32 R16, R6, c[0x0][0x208], RZ ;  /* 0x0000820006101a25 */ /* 0x000fc800078e00ff */
[----:B------:R-:W-:-:S05]  /*2600*/  @P1 IMAD R13, R6, c[0x0][0x20c], R13 ;  /* 0x00008300060d1a24 */ /* 0x000fca00078e020d */
[----:B0-----:R-:W-:Y:S02]  /*2610*/  @P1 IADD3 R11, R17, R13, RZ ;  /* 0x0000000d110b1210 */ /* 0x001fe40007ffe0ff */
[----:B--2---:R-:W-:-:S05]  /*2620*/  @P0 PRMT R9, RZ, 0x5410, R4 ;  /* 0x00005410ff090816 */ /* 0x004fca0000000004 */
[----:B------:R-:W-:-:S04]  /*2630*/  @P0 FMUL.FTZ R9, R0, R9 ;  /* 0x0000000900090220 */ /* 0x000fc80000410000 */
[----:B------:R-:W-:Y:S01]  /*2640*/  @P0 FFMA.FTZ R9, R12, c[0x0][0x214], R9 ;  /* 0x000085000c090a23 */ /* 0x000fe20000010009 */
[----:B------:R-:W-:-:S04]  /*2650*/  @P1 LEA R12, P2, R16, c[0x0][0x1f8], 0x1 ;  /* 0x00007e00100c1a11 */ /* 0x000fc800078408ff */
[----:B------:R-:W-:Y:S02]  /*2660*/  @P0 F2FP.BF16.PACK_AB R9, RZ, R9 ;  /* 0x00000009ff09023e */ /* 0x000fe400000010ff */
[--C-:B------:R-:W-:Y:S02]  /*2670*/  @P1 LEA.HI.X R13, R16, c[0x0][0x1fc], R11.reuse, 0x1, P2 ;  /* 0x00007f00100d1a11 */ /* 0x100fe400010f0c0b */
[----:B------:R-:W-:-:S05]  /*2680*/  PRMT R11, R9, 0x7610, R11 ;  /* 0x00007610090b7816 */ /* 0x000fca000000000b */
[----:B------:R0:W-:Y:S04]  /*2690*/  @P0 STG.E.U16 [R14.64], R11 ;  /* 0x0000000b0e000986 */ /* 0x0001e8000c10150c */
[----:B------:R-:W2:Y:S01]  /*26a0*/  @P1 LDG.E.U16 R4, [R12.64] ;  /* 0x0000000c0c041981 */ /* 0x000ea2000c1e1500 */
[----:B------:R-:W-:Y:S02]  /*26b0*/  IADD3 R16, P0, R40, -0x1, RZ ;  /* 0xffffffff28107810 */ /* 0x000fe40007f1e0ff */
[----:B------:R-:W-:Y:S02]  /*26c0*/  IADD3 R5, R5, 0x1, RZ ;  /* 0x0000000105057810 */ /* 0x000fe40007ffe0ff */
[----:B------:R-:W-:-:S04]  /*26d0*/  IADD3.X R17, R41, -0x1, RZ, P0, !PT ;  /* 0xffffffff29117810 */ /* 0x000fc800007fe4ff */
[----:B------:R-:W1:Y:S08]  /*26e0*/  I2F.S64 R16, R16 ;  /* 0x0000001000107312 */ /* 0x000e700000301400 */
[----:B-1----:R-:W1:Y:S02]  /*26f0*/  MUFU.RCP R9, R16 ;  /* 0x0000001000097308 */ /* 0x002e640000001000 */
[----:B-1----:R-:W-:Y:S01]  /*2700*/  FMUL.FTZ R10, R9, R10 ;  /* 0x0000000a090a7220 */ /* 0x002fe20000410000 */
[----:B--2---:R-:W-:-:S05]  /*2710*/  @P1 PRMT R9, RZ, 0x5410, R4 ;  /* 0x00005410ff091816 */ /* 0x004fca0000000004 */
[----:B------:R-:W-:-:S04]  /*2720*/  @P1 FMUL.FTZ R9, R0, R9 ;  /* 0x0000000900091220 */ /* 0x000fc80000410000 */
[----:B------:R-:W-:-:S05]  /*2730*/  @P1 FFMA.FTZ R9, R10, c[0x0][0x214], R9 ;  /* 0x000085000a091a23 */ /* 0x000fca0000010009 */
[----:B------:R-:W-:-:S04]  /*2740*/  @P1 F2FP.BF16.PACK_AB R9, RZ, R9 ;  /* 0x00000009ff09123e */ /* 0x000fc800000010ff */
[----:B------:R-:W-:Y:S01]  /*2750*/  PRMT R4, R9, 0x7610, R4 ;  /* 0x0000761009047816 */ /* 0x000fe20000000004 */
[----:B------:R-:W-:-:S04]  /*2760*/  IMAD.MOV.U32 R9, RZ, RZ, c[0x0][0xc] ;  /* 0x00000300ff097624 */ /* 0x000fc800078e00ff */
[----:B------:R0:W-:Y:S01]  /*2770*/  @P1 STG.E.U16 [R12.64], R4 ;  /* 0x000000040c001986 */ /* 0x0001e2000c10150c */
[----:B------:R-:W-:-:S05]  /*2780*/  IMAD R6, R9, c[0x0][0x0], R6 ;  /* 0x0000000009067a24 */ /* 0x000fca00078e0206 */
[----:B------:R-:W-:-:S13]  /*2790*/  ISETP.GE.AND P0, PT, R6, c[0x0][0x170], PT ;  /* 0x00005c0006007a0c */ /* 0x000fda0003f06270 */
[----:B0-----:R-:W-:Y:S01]  /*27a0*/  @P0 CALL.REL.NOINC `(.L_x_705) ;  /* 0x0000001000000944 */ /* 0x001fe20003c00000 */
[----:B------:R-:W-:Y:S05]  /*27b0*/  BRA `(.L_x_706) ;  /* 0xffffde9000007947 */ /* 0x000fea000383ffff */
.L_x_705:
[----:B------:R-:W-:Y:S05]  /*27c0*/  EXIT ;  /* 0x000000000000794d */ /* 0x000fea0003800000 */
        .weak           $__internal_16_$__cuda_sm20_dblrcp_rn_slowpath_v3
        .type           $__internal_16_$__cuda_sm20_dblrcp_rn_slowpath_v3,@function
        .size           $__internal_16_$__cuda_sm20_dblrcp_rn_slowpath_v3,(.L_x_26622 - $__internal_16_$__cuda_sm20_dblrcp_rn_slowpath_v3)
$__internal_16_$__cuda_sm20_dblrcp_rn_slowpath_v3:
[----:B------:R-:W0:Y:S01]  /*27d0*/  DSETP.GTU.AND P0, PT, |R22|, +INF , PT ;  /* 0x7ff000001600742a */ /* 0x000e220003f0c200 */
[----:B------:R-:W-:-:S13]  /*27e0*/  BSSY B1, `(.L_x_707) ;  /* 0x0000022000017945 */ /* 0x000fda0003800000 */
[----:B0-----:R-:W-:Y:S05]  /*27f0*/  @P0 BRA `(.L_x_708) ;  /* 0x000001e000000947 */ /* 0x001fea0003800000 */
[----:B------:R-:W-:-:S04]  /*2800*/  LOP3.LUT R27, R23, 0x7fffffff, RZ, 0xc0, !PT ;  /* 0x7fffffff171b7812 */ /* 0x000fc800078ec0ff */
[----:B------:R-:W-:-:S04]  /*2810*/  IADD3 R24, R27, -0x1, RZ ;  /* 0xffffffff1b187810 */ /* 0x000fc80007ffe0ff */
[----:B------:R-:W-:-:S13]  /*2820*/  ISETP.GE.U32.AND P0, PT, R24, 0x7fefffff, PT ;  /* 0x7fefffff1800780c */ /* 0x000fda0003f06070 */
[----:B------:R-:W-:Y:S02]  /*2830*/  @P0 LOP3.LUT R25, R23, 0x7ff00000, RZ, 0x3c, !PT ;  /* 0x7ff0000017190812 */ /* 0x000fe400078e3cff */
[----:B------:R-:W-:Y:S01]  /*2840*/  @P0 MOV R24, RZ ;  /* 0x000000ff00180202 */ /* 0x000fe20000000f00 */
        /* <DEDUP_REMOVED lines=16> */
.L_x_710:
[----:B------:R-:W0:-:S06]  /*2950*/  DMUL R22, R22, 8.11296384146066816958e+31 ;  /* 0x4690000016167828 */ /* 0x000e0c0000000000 */
        /* <DEDUP_REMOVED lines=8> */
.L_x_708:
[----:B------:R-:W-:Y:S02]  /*29e0*/  LOP3.LUT R25, R23, 0x80000, RZ, 0xfc, !PT ;  /* 0x0008000017197812 */ /* 0x000fe400078efcff */
[----:B------:R-:W-:Y:S02]  /*29f0*/  MOV R24, R22 ;  /* 0x0000001600187202 */ /* 0x000fe40000000f00 */
.L_x_709:
[----:B------:R-:W-:Y:S05]  /*2a00*/  BSYNC B1 ;  /* 0x0000000000017941 */ /* 0x000fea0003800000 */
.L_x_707:
[----:B0-----:R-:W-:Y:S01]  /*2a10*/  IMAD.MOV.U32 R22, RZ, RZ, R4 ;  /* 0x000000ffff167224 */ /* 0x001fe200078e0004 */
[----:B------:R-:W-:-:S04]  /*2a20*/  MOV R23, 0x0 ;  /* 0x0000000000177802 */ /* 0x000fc80000000f00 */
[----:B------:R-:W-:Y:S05]  /*2a30*/  RET.REL.NODEC R22 `(_ZN2at6native35batch_norm_reduce_statistics_kernelIN3c108BFloat16EflEEvNS_27GenericPackedTensorAccessorIT0_Lm2ENS_17RestrictPtrTraitsET1_EES8_NS4_IS5_Lm1ES6_S7_EES9_NS4_IT_Lm1ES6_S7_EESB_S5_S5_SB_) ;  /* 0xffffd5c016007950 */ /* 0x000fea0003c3ffff */
.L_x_711:
        /* <DEDUP_REMOVED lines=12> */
.L_x_26622:


//--------------------- .text._ZN2at6native35batch_norm_reduce_statistics_kernelIN3c108BFloat16EfiEEvNS_27GenericPackedTensorAccessorIT0_Lm2ENS_17RestrictPtrTraitsET1_EES8_NS4_IS5_Lm1ES6_S7_EES9_NS4_IT_Lm1ES6_S7_EESB_S5_S5_SB_ --------------------------
	.section	.text._ZN2at6native35batch_norm_reduce_statistics_kernelIN3c108BFloat16EfiEEvNS_27GenericPackedTensorAccessorIT0_Lm2ENS_17RestrictPtrTraitsET1_EES8_NS4_IS5_Lm1ES6_S7_EES9_NS4_IT_Lm1ES6_S7_EESB_S5_S5_SB_,"ax",@progbits
	.sectioninfo	@"SHI_REGISTERS=40"
	.align	128
        .global         _ZN2at6native35batch_norm_reduce_statistics_kernelIN3c108BFloat16EfiEEvNS_27GenericPackedTensorAccessorIT0_Lm2ENS_17RestrictPtrTraitsET1_EES8_NS4_IS5_Lm1ES6_S7_EES9_NS4_IT_Lm1ES6_S7_EESB_S5_S5_SB_
        .type           _ZN2at6native35batch_norm_reduce_statistics_kernelIN3c108BFloat16EfiEEvNS_27GenericPackedTensorAccessorIT0_Lm2ENS_17RestrictPtrTraitsET1_EES8_NS4_IS5_Lm1ES6_S7_EES9_NS4_IT_Lm1ES6_S7_EESB_S5_S5_SB_,@function
        .size           _ZN2at6native35batch_norm_reduce_statistics_kernelIN3c108BFloat16EfiEEvNS_27GenericPackedTensorAccessorIT0_Lm2ENS_17RestrictPtrTraitsET1_EES8_NS4_IS5_Lm1ES6_S7_EES9_NS4_IT_Lm1ES6_S7_EESB_S5_S5_SB_,(.L_x_26623 - _ZN2at6native35batch_norm_reduce_statistics_kernelIN3c108BFloat16EfiEEvNS_27GenericPackedTensorAccessorIT0_Lm2ENS_17RestrictPtrTraitsET1_EES8_NS4_IS5_Lm1ES6_S7_EES9_NS4_IT_Lm1ES6_S7_EESB_S5_S5_SB_)
        .other          _ZN2at6native35batch_norm_reduce_statistics_kernelIN3c108BFloat16EfiEEvNS_27GenericPackedTensorAccessorIT0_Lm2ENS_17RestrictPtrTraitsET1_EES8_NS4_IS5_Lm1ES6_S7_EES9_NS4_IT_Lm1ES6_S7_EESB_S5_S5_SB_,@"STO_CUDA_ENTRY STV_DEFAULT"
_ZN2at6native35batch_norm_reduce_statistics_kernelIN3c108BFloat16EfiEEvNS_27GenericPackedTensorAccessorIT0_Lm2ENS_17RestrictPtrTraitsET1_EES8_NS4_IS5_Lm1ES6_S7_EES9_NS4_IT_Lm1ES6_S7_EESB_S5_S5_SB_:
.text._ZN2at6native35batch_norm_reduce_statistics_kernelIN3c108BFloat16EfiEEvNS_27GenericPackedTensorAccessorIT0_Lm2ENS_17RestrictPtrTraitsET1_EES8_NS4_IS5_Lm1ES6_S7_EES9_NS4_IT_Lm1ES6_S7_EESB_S5_S5_SB_:
[----:B------:R-:W-:Y:S02]  /*0000*/  MOV R1, c[0x0][0x28] ;  /* 0x00000a0000017a02 */ /* 0x000fe40000000f00 */
        /* <DEDUP_REMOVED lines=27> */
[----:B01----:R-:W-:Y:S05]  /*01c0*/  CALL.REL.NOINC `($__internal_17_$__cuda_sm20_dblrcp_rn_slowpath_v3) ;  /* 0x00001fa000007944 */ /* 0x003fea0003c00000 */
.L_x_713:
[----:B-1----:R-:W1:Y:S01]  /*01d0*/  F2F.F32.F64 R9, R18 ;  /* 0x0000001200097310 */ /* 0x002e620000301000 */
[----:B------:R-:W1:Y:S01]  /*01e0*/  DSETP.GEU.AND P1, PT, |R18|, c[0x2][0x0], PT ;  /* 0x008000001200762a */ /* 0x000e620003f2e200 */
[----:B------:R-:W-:Y:S01]  /*01f0*/  ISETP.NE.U32.AND P0, PT, RZ, c[0x0][0x1b0], PT ;  /* 0x00006c00ff007a0c */ /* 0x000fe20003f05070 */
[----:B------:R-:W-:-:S03]  /*0200*/  FMUL.FTZ R11, RZ, c[0x0][0x1d4] ;  /* 0x00007500ff0b7a20 */ /* 0x000fc60000410000 */
[----:B------:R-:W-:-:S09]  /*0210*/  ISETP.NE.AND.EX P0, PT, RZ, c[0x0][0x1b4], PT, P0 ;  /* 0x00006d00ff007a0c */ /* 0x000fd20003f05300 */
[----:B-1----:R-:W-:Y:S02]  /*0220*/  @!P1 FMUL R9, R9, 1.175494350822287508e-38 ;  /* 0x0080000009099820 */ /* 0x002fe40000400000 */
.L_x_714:
[----:B0-----:R-:W-:Y:S01]  /*0230*/  MOV R5, 0x4 ;  /* 0x0000000400057802 */ /* 0x001fe20000000f00 */
[C---:B------:R-:W-:Y:S02]  /*0240*/  IMAD R2, R15.reuse, c[0x0][0x19c], RZ ;  /* 0x000067000f027a24 */ /* 0x040fe400078e02ff */
[C---:B------:R-:W-:Y:S02]  /*0250*/  IMAD R4, R15.reuse, c[0x0][0x1ac], RZ ;  /* 0x00006b000f047a24 */ /* 0x040fe400078e02ff */
[----:B------:R-:W-:Y:S02]  /*0260*/  @P0 IMAD.MOV.U32 R7, RZ, RZ, 0x2 ;  /* 0x00000002ff070424 */ /* 0x000fe400078e00ff */
[----:B------:R-:W-:Y:S02]  /*0270*/  @P0 IMAD R6, R15, c[0x0][0x1bc], RZ ;  /* 0x00006f000f060a24 */ /* 0x000fe400078e02ff */
[----:B------:R-:W-:-:S04]  /*0280*/  IMAD.WIDE R2, R2, R5, c[0x0][0x190] ;  /* 0x0000640002027625 */ /* 0x000fc800078e0205 */
[----:B------:R-:W-:Y:S01]  /*0290*/  IMAD.WIDE R4, R4, R5, c[0x0][0x1a0] ;  /* 0x0000680004047625 */ /* 0x000fe200078e0205 */
[----:B------:R0:W-:Y:S03]  /*02a0*/  STG.E [R2.64], RZ ;  /* 0x000000ff02007986 */ /* 0x0001e6000c101904 */
[----:B------:R-:W-:Y:S01]  /*02b0*/  @P0 IMAD.WIDE R6, R6, R7, c[0x0][0x1b0] ;  /* 0x00006c0006060625 */ /* 0x000fe200078e0207 */
[----:B------:R1:W-:Y:S04]  /*02c0*/  STG.E [R4.64], R9 ;  /* 0x0000000904007986 */ /* 0x0003e8000c101904 */
[----:B------:R-:W2:Y:S01]  /*02d0*/  @P0 LDG.E.U16 R0, [R6.64] ;  /* 0x0000000406000981 */ /* 0x000ea2000c1e1500 */
[----:B------:R-:W-:-:S04]  /*02e0*/  ISETP.NE.U32.AND P1, PT, RZ, c[0x0][0x1c0], PT ;  /* 0x00007000ff007a0c */ /* 0x000fc80003f25070 */
[----:B------:R-:W-:-:S13]  /*02f0*/  ISETP.NE.AND.EX P1, PT, RZ, c[0x0][0x1c4], PT, P1 ;  /* 0x00007100ff007a0c */ /* 0x000fda0003f25310 */
[----:B------:R-:W-:Y:S01]  /*0300*/  @P1 MOV R13, 0x2 ;  /* 0x00000002000d1802 */ /* 0x000fe20000000f00 */
[----:B------:R-:W-:-:S04]  /*0310*/  @P1 IMAD R8, R15, c[0x0][0x1cc], RZ ;  /* 0x000073000f081a24 */ /* 0x000fc800078e02ff */
[----:B0-----:R-:W-:Y:S01]  /*0320*/  @P1 IMAD.WIDE R2, R8, R13, c[0x0][0x1c0] ;  /* 0x0000700008021625 */ /* 0x001fe200078e020d */
[----:B--2---:R-:W-:-:S05]  /*0330*/  @P0 PRMT R0, RZ, 0x5410, R0 ;  /* 0x00005410ff000816 */ /* 0x004fca0000000000 */
[----:B------:R-:W-:-:S05]  /*0340*/  @P0 FFMA.FTZ R0, R14, R0, R11 ;  /* 0x000000000e000223 */ /* 0x000fca000001000b */
[----:B------:R-:W-:-:S04]  /*0350*/  @P0 F2FP.BF16.PACK_AB R0, RZ, R0 ;  /* 0x00000000ff00023e */ /* 0x000fc800000010ff */
[----:B------:R-:W-:-:S05]  /*0360*/  PRMT R10, R0, 0x7610, R10 ;  /* 0x00007610000a7816 */ /* 0x000fca000000000a */
[----:B------:R0:W-:Y:S04]  /*0370*/  @P0 STG.E.U16 [R6.64], R10 ;  /* 0x0000000a06000986 */ /* 0x0001e8000c101504 */
[----:B------:R-:W1:Y:S02]  /*0380*/  @P1 LDG.E.U16 R0, [R2.64] ;  /* 0x0000000402001981 */ /* 0x000e64000c1e1500 */
[----:B-1----:R-:W-:Y:S01]  /*0390*/  @P1 PRMT R5, RZ, 0x5410, R0 ;  /* 0x00005410ff051816 */ /* 0x002fe20000000000 */
[----:B------:R-:W-:-:S04]  /*03a0*/  IMAD.MOV.U32 R0, RZ, RZ, c[0x0][0xc] ;  /* 0x00000300ff007624 */ /* 0x000fc800078e00ff */
[----:B------:R-:W-:Y:S02]  /*03b0*/  @P1 FMUL.FTZ R5, R14, R5 ;  /* 0x000000050e051220 */ /* 0x000fe40000410000 */
[----:B------:R-:W-:Y:S02]  /*03c0*/  IMAD R15, R0, c[0x0][0x0], R15 ;  /* 0x00000000000f7a24 */ /* 0x000fe400078e020f */
[----:B------:R-:W-:-:S05]  /*03d0*/  @P1 FFMA.FTZ R5, -RZ, c[0x0][0x1d4], R5 ;  /* 0x00007500ff051a23 */ /* 0x000fca0000010105 */
[----:B------:R-:W-:-:S05]  /*03e0*/  @P1 F2FP.BF16.PACK_AB R5, RZ, R5 ;  /* 0x00000005ff05123e */ /* 0x000fca00000010ff */
[----:B------:R0:W-:Y:S01]  /*03f0*/  @P1 STG.E.U16 [R2.64], R5 ;  /* 0x0000000502001986 */ /* 0x0001e2000c101504 */
[----:B------:R-:W-:-:S13]  /*0400*/  ISETP.GE.AND P1, PT, R15, c[0x0][0x16c], PT ;  /* 0x00005b000f007a0c */ /* 0x000fda0003f26270 */
[----:B0-----:R-:W-:Y:S05]  /*0410*/  @!P1 BRA `(.L_x_714) ;  /* 0xfffffe1000009947 */ /* 0x001fea000383ffff */
[----:B------:R-:W-:Y:S05]  /*0420*/  EXIT ;  /* 0x000000000000794d */ /* 0x000fea0003800000 */
.L_x_712:
[----:B------:R-:W-:-:S04]  /*0430*/  MOV R12, c[0x0][0x168] ;  /* 0x00005a00000c7a02 */ /* 0x000fc80000000f00 */
[C---:B------:R-:W-:Y:S02]  /*0440*/  LOP3.LUT R13, R12.reuse, 0x3, RZ, 0xc0, !PT ;  /* 0x000000030c0d7812 */ /* 0x040fe400078ec0ff */
[----:B------:R-:W-:Y:S02]  /*0450*/  IADD3 R12, R12, -0x1, RZ ;  /* 0xffffffff0c0c7810 */ /* 0x000fe40007ffe0ff */
[----:B------:R-:W-:Y:S02]  /*0460*/  IADD3 R11, -R13, c[0x0][0x168], RZ ;  /* 0x00005a000d0b7a10 */ /* 0x000fe40007ffe1ff */
.L_x_728:
[----:B------:R-:W-:Y:S01]  /*0470*/  ISETP.GE.U32.AND P0, PT, R12, 0x3, PT ;  /* 0x000000030c00780c */ /* 0x000fe20003f06070 */
[C---:B------:R-:W-:Y:S01]  /*0480*/  IMAD R10, R15.reuse, c[0x0][0x174], RZ ;  /* 0x00005d000f0a7a24 */ /* 0x040fe200078e02ff */
[----:B------:R-:W-:Y:S01]  /*0490*/  HFMA2.MMA R8, -RZ, RZ, 0, 0 ;  /* 0x00000000ff087435 */ /* 0x000fe200000001ff */
[----:B------:R-:W-:Y:S01]  /*04a0*/  IMAD R9, R15, c[0x0][0x18c], RZ ;  /* 0x000063000f097a24 */ /* 0x000fe200078e02ff */
[----:B------:R-:W-:Y:S01]  /*04b0*/  MOV R31, RZ ;  /* 0x000000ff001f7202 */ /* 0x000fe20000000f00 */
[----:B------:R-:W-:Y:S01]  /*04c0*/  IMAD.MOV.U32 R25, RZ, RZ, RZ ;  /* 0x000000ffff197224 */ /* 0x000fe200078e00ff */
[----:B------:R-:W-:Y:S01]  /*04d0*/  SHF.R.S32.HI R7, RZ, 0x1f, R10 ;  /* 0x0000001fff077819 */ /* 0x000fe2000001140a */
[----:B------:R-:W-:Y:S01]  /*04e0*/  IMAD.MOV.U32 R3, RZ, RZ, RZ ;  /* 0x000000ffff037224 */ /* 0x000fe200078e00ff */
[----:B------:R-:W-:-:S05]  /*04f0*/  SHF.R.S32.HI R6, RZ, 0x1f, R9 ;  /* 0x0000001fff067819 */ /* 0x000fca0000011409 */
[----:B------:R-:W-:Y:S05]  /*0500*/  @!P0 BRA `(.L_x_715) ;  /* 0x00000d3000008947 */ /* 0x000fea0003800000 */
[----:B------:R-:W-:Y:S01]  /*0510*/  IMAD.MOV.U32 R25, RZ, RZ, RZ ;  /* 0x000000ffff197224 */ /* 0x000fe200078e00ff */
[----:B------:R-:W-:Y:S01]  /*0520*/  MOV R8, RZ ;  /* 0x000000ff00087202 */ /* 0x000fe20000000f00 */
[----:B------:R-:W-:-:S03]  /*0530*/  IMAD.MOV.U32 R5, RZ, RZ, R11 ;  /* 0x000000ffff057224 */ /* 0x000fc600078e000b */
.L_x_720:
[----:B------:R-:W-:Y:S01]  /*0540*/  HFMA2.MMA R37, -RZ, RZ, 0, 1.1920928955078125e-07 ;  /* 0x00000002ff257435 */ /* 0x000fe200000001ff */
[----:B------:R-:W-:-:S09]  /*0550*/  IMAD R36, R8, c[0x0][0x1e4], RZ ;  /* 0x0000790008247a24 */ /* 0x000fd200078e02ff */
[----:B------:R-:W-:-:S05]  /*0560*/  IMAD.WIDE R36, R36, R37, c[0x0][0x1d8] ;  /* 0x0000760024247625 */ /* 0x000fca00078e0225 */
[----:B------:R-:W2:Y:S01]  /*0570*/  LDG.E.U16 R27, [R36.64] ;  /* 0x00000004241b7981 */ /* 0x000ea2000c1e1500 */
[----:B------:R-:W-:-:S05]  /*0580*/  IMAD R0, R8, c[0x0][0x188], RZ ;  /* 0x0000620008007a24 */ /* 0x000fca00078e02ff */
[----:B------:R-:W-:-:S04]  /*0590*/  IADD3 R2, P0, R9, R0, RZ ;  /* 0x0000000009027210 */ /* 0x000fc80007f1e0ff */
[----:B------:R-:W-:Y:S02]  /*05a0*/  LEA.HI.X.SX32 R17, R0, R6, 0x1, P0 ;  /* 0x0000000600117211 */ /* 0x000fe400000f0eff */
[----:B------:R-:W-:-:S04]  /*05b0*/  LEA R32, P0, R2, c[0x0][0x178], 0x2 ;  /* 0x00005e0002207a11 */ /* 0x000fc800078010ff */
[----:B------:R-:W-:Y:S01]  /*05c0*/  LEA.HI.X R33, R2, c[0x0][0x17c], R17, 0x2, P0 ;  /* 0x00005f0002217a11 */ /* 0x000fe200000f1411 */
[----:B------:R-:W-:-:S04]  /*05d0*/  IMAD R2, R8, c[0x0][0x170], RZ ;  /* 0x00005c0008027a24 */ /* 0x000fc800078e02ff */
[----:B------:R-:W3:Y:S01]  /*05e0*/  LDG.E R0, [R32.64] ;  /* 0x0000000420007981 */ /* 0x000ee2000c1e1900 */
[----:B------:R-:W-:-:S04]  /*05f0*/  IADD3 R4, P0, R10, R2, RZ ;  /* 0x000000020a047210 */ /* 0x000fc80007f1e0ff */
[----:B------:R-:W-:Y:S02]  /*0600*/  LEA.HI.X.SX32 R17, R2, R7, 0x1, P0 ;  /* 0x0000000702117211 */ /* 0x000fe400000f0eff */
[----:B------:R-:W-:-:S04]  /*0610*/  LEA R34, P0, R4, c[0x0][0x160], 0x2 ;  /* 0x0000580004227a11 */ /* 0x000fc800078010ff */
[----:B------:R-:W-:-:S05]  /*0620*/  LEA.HI.X R35, R4, c[0x0][0x164], R17, 0x2, P0 ;  /* 0x0000590004237a11 */ /* 0x000fca00000f1411 */
[----:B------:R0:W5:Y:S01]  /*0630*/  LDG.E R2, [R34.64] ;  /* 0x0000000422027981 */ /* 0x000162000c1e1900 */
[----:B-1----:R-:W1:Y:S02]  /*0640*/  I2F R3, R3 ;  /* 0x0000000300037306 */ /* 0x002e640000201400 */
        /* <DEDUP_REMOVED lines=19> */
[----:B0-----:R-:W-:Y:S02]  /*0780*/  LOP3.LUT R20, R17, 0x7fffffff, RZ, 0xc0, !PT ;  /* 0x7fffffff11147812 */ /* 0x001fe400078ec0ff */
[----:B------:R-:W-:Y:S02]  /*0790*/  MOV R24, 0x7c0 ;  /* 0x000007c000187802 */ /* 0x000fe40000000f00 */
[----:B------:R-:W-:Y:S02]  /*07a0*/  IADD3 R20, R20, -0x100000, RZ ;  /* 0xfff0000014147810 */ /* 0x000fe40007ffe0ff */
[----:B-1---5:R-:W-:Y:S05]  /*07b0*/  CALL.REL.NOINC `($__internal_17_$__cuda_sm20_dblrcp_rn_slowpath_v3) ;  /* 0x000019b000007944 */ /* 0x022fea0003c00000 */
.L_x_716:
[----:B------:R-:W-:-:S04]  /*07c0*/  IMAD.MOV.U32 R17, RZ, RZ, 0x2 ;  /* 0x00000002ff117424 */ /* 0x000fc800078e00ff */
[----:B------:R-:W-:-:S05]  /*07d0*/  IMAD.WIDE R36, R17, c[0x0][0x1e4], R36 ;  /* 0x0000790011247a25 */ /* 0x000fca00078e0224 */
[----:B------:R-:W2:Y:S01]  /*07e0*/  LDG.E.U16 R0, [R36.64] ;  /* 0x0000000424007981 */ /* 0x000ea2000c1e1500 */
[----:B------:R-:W-:-:S05]  /*07f0*/  MOV R17, 0x4 ;  /* 0x0000000400117802 */ /* 0x000fca0000000f00 */
[----:B------:R-:W-:-:S05]  /*0800*/  IMAD.WIDE R32, R17, c[0x0][0x188], R32 ;  /* 0x0000620011207a25 */ /* 0x000fca00078e0220 */
[----:B------:R-:W3:Y:S01]  /*0810*/  LDG.E R22, [R32.64] ;  /* 0x0000000420167981 */ /* 0x000ee2000c1e1900 */
[----:B0-----:R-:W-:-:S05]  /*0820*/  IMAD.WIDE R34, R17, c[0x0][0x170], R34 ;  /* 0x00005c0011227a25 */ /* 0x001fca00078e0222 */
[----:B------:R0:W5:Y:S01]  /*0830*/  LDG.E R26, [R34.64] ;  /* 0x00000004221a7981 */ /* 0x000162000c1e1900 */
[----:B------:R-:W-:Y:S01]  /*0840*/  PRMT R23, RZ, 0x5410, R27 ;  /* 0x00005410ff177816 */ /* 0x000fe2000000001b */
[----:B-1----:R-:W1:Y:S01]  /*0850*/  F2F.F32.F64 R24, R18 ;  /* 0x0000001200187310 */ /* 0x002e620000301000 */
[----:B------:R-:W1:Y:S01]  /*0860*/  DSETP.GEU.AND P0, PT, |R18|, c[0x2][0x0], PT ;  /* 0x008000001200762a */ /* 0x000e620003f0e200 */
[----:B-----5:R-:W-:Y:S02]  /*0870*/  FADD.FTZ R20, -R2, R31 ;  /* 0x0000001f02147221 */ /* 0x020fe40000010100 */
[C---:B------:R-:W-:Y:S02]  /*0880*/  FADD.FTZ R16, R3.reuse, R23 ;  /* 0x0000001703107221 */ /* 0x040fe40000010000 */
[----:B------:R-:W-:Y:S02]  /*0890*/  FMUL.FTZ R20, R20, R20 ;  /* 0x0000001414147220 */ /* 0x000fe40000410000 */
[----:B------:R-:W4:Y:S02]  /*08a0*/  F2I.FTZ.TRUNC.NTZ R27, R16 ;  /* 0x00000010001b7305 */ /* 0x000f24000021f100 */
[----:B------:R-:W-:-:S04]  /*08b0*/  FMUL.FTZ R20, R3, R20 ;  /* 0x0000001403147220 */ /* 0x000fc80000410000 */
[----:B------:R-:W-:Y:S02]  /*08c0*/  FMUL.FTZ R20, R20, R23 ;  /* 0x0000001714147220 */ /* 0x000fe40000410000 */
[----:B-1----:R-:W-:-:S04]  /*08d0*/  @!P0 FMUL R24, R24, 1.175494350822287508e-38 ;  /* 0x0080000018188820 */ /* 0x002fc80000400000 */
[C---:B------:R-:W-:Y:S02]  /*08e0*/  FMUL.FTZ R20, R24.reuse, R20 ;  /* 0x0000001418147220 */ /* 0x040fe40000410000 */
[----:B------:R-:W-:Y:S01]  /*08f0*/  FMUL.FTZ R23, R24, R23 ;  /* 0x0000001718177220 */ /* 0x000fe20000410000 */
[----:B----4-:R-:W1:Y:S01]  /*0900*/  I2F R27, R27 ;  /* 0x0000001b001b7306 */ /* 0x010e620000201400 */
[----:B------:R-:W-:Y:S02]  /*0910*/  FFMA.FTZ R4, R29, R4, R20 ;  /* 0x000000041d047223 */ /* 0x000fe40000010014 */
[----:B------:R-:W-:Y:S02]  /*0920*/  FMUL.FTZ R24, R3, R24 ;  /* 0x0000001803187220 */ /* 0x000fe40000410000 */
[----:B------:R-:W-:Y:S02]  /*0930*/  FMUL.FTZ R23, R2, R23 ;  /* 0x0000001702177220 */ /* 0x000fe40000410000 */
[----:B------:R-:W-:-:S02]  /*0940*/  FADD.FTZ R25, R4, R25 ;  /* 0x0000001904197221 */ /* 0x000fc40000010000 */
[----:B------:R-:W-:Y:S01]  /*0950*/  FFMA.FTZ R29, R24, R31, R23 ;  /* 0x0000001f181d7223 */ /* 0x000fe20000010017 */
[----:B-1----:R-:W-:-:S04]  /*0960*/  F2FP.BF16.PACK_AB R17, RZ, R27 ;  /* 0x0000001bff11723e */ /* 0x002fc800000010ff */
[----:B------:R-:W-:Y:S02]  /*0970*/  PRMT R17, RZ, 0x5410, R17 ;  /* 0x00005410ff117816 */ /* 0x000fe40000000011 */
[----:B--2---:R-:W-:-:S05]  /*0980*/  PRMT R28, RZ, 0x5410, R0 ;  /* 0x00005410ff1c7816 */ /* 0x004fca0000000000 */
[----:B------:R-:W-:-:S05]  /*0990*/  FADD.FTZ R17, R17, R28 ;  /* 0x0000001c11117221 */ /* 0x000fca0000010000 */
[----:B------:R-:W-:Y:S01]  /*09a0*/  F2FP.BF16.PACK_AB R17, RZ, R17 ;  /* 0x00000011ff11723e */ /* 0x000fe200000010ff */
[----:B---3--:R-:W1:Y:S03]  /*09b0*/  MUFU.RCP R22, R22 ;  /* 0x0000001600167308 */ /* 0x008e660000001000 */
[----:B------:R-:W-:-:S05]  /*09c0*/  PRMT R17, RZ, 0x5410, R17 ;  /* 0x00005410ff117816 */ /* 0x000fca0000000011 */
[----:B------:R-:W-:-:S06]  /*09d0*/  FMUL.FTZ R17, R17, 1 ;  /* 0x3f80000011117820 */ /* 0x000fcc0000410000 */
        /* <DEDUP_REMOVED lines=14> */
[----:B01----:R-:W-:Y:S05]  /*0ac0*/  CALL.REL.NOINC `($__internal_17_$__cuda_sm20_dblrcp_rn_slowpath_v3) ;  /* 0x000016a000007944 */ /* 0x003fea0003c00000 */
.L_x_717:
[----:B0-----:R-:W-:-:S04]  /*0ad0*/  IMAD.MOV.U32 R3, RZ, RZ, 0x2 ;  /* 0x00000002ff037424 */ /* 0x001fc800078e00ff */
[----:B------:R-:W-:-:S05]  /*0ae0*/  IMAD.WIDE R36, R3, c[0x0][0x1e4], R36 ;  /* 0x0000790003247a25 */ /* 0x000fca00078e0224 */
[----:B------:R-:W2:Y:S01]  /*0af0*/  LDG.E.U16 R4, [R36.64] ;  /* 0x0000000424047981 */ /* 0x000ea2000c1e1500 */
[----:B------:R-:W-:-:S05]  /*0b00*/  MOV R3, 0x4 ;  /* 0x0000000400037802 */ /* 0x000fca0000000f00 */
[----:B------:R-:W-:-:S05]  /*0b10*/  IMAD.WIDE R32, R3, c[0x0][0x188], R32 ;  /* 0x0000620003207a25 */ /* 0x000fca00078e0220 */
[----:B------:R-:W3:Y:S01]  /*0b20*/  LDG.E R22, [R32.64] ;  /* 0x0000000420167981 */ /* 0x000ee2000c1e1900 */
[----:B------:R-:W-:-:S05]  /*0b30*/  IMAD.WIDE R34, R3, c[0x0][0x170], R34 ;  /* 0x00005c0003227a25 */ /* 0x000fca00078e0222 */
[----:B------:R0:W5:Y:S01]  /*0b40*/  LDG.E R3, [R34.64] ;  /* 0x0000000422037981 */ /* 0x000162000c1e1900 */
[----:B------:R-:W-:Y:S01]  /*0b50*/  PRMT R23, RZ, 0x5410, R0 ;  /* 0x00005410ff177816 */ /* 0x000fe20000000000 */
[----:B-1----:R-:W1:Y:S01]  /*0b60*/  F2F.F32.F64 R24, R18 ;  /* 0x0000001200187310 */ /* 0x002e620000301000 */
[----:B------:R-:W1:Y:S01]  /*0b70*/  DSETP.GEU.AND P0, PT, |R18|, c[0x2][0x0], PT ;  /* 0x008000001200762a */ /* 0x000e620003f0e200 */
[----:B------:R-:W-:Y:S02]  /*0b80*/  FADD.FTZ R20, R29, -R26 ;  /* 0x8000001a1d147221 */ /* 0x000fe40000010000 */
[----:B------:R-:W-:Y:S02]  /*0b90*/  FADD.FTZ R0, R27, R23 ;  /* 0x000000171b007221 */ /* 0x000fe40000010000 */
[----:B------:R-:W-:-:S04]  /*0ba0*/  FMUL.FTZ R20, R20, R20 ;  /* 0x0000001414147220 */ /* 0x000fc80000410000 */
[----:B------:R-:W4:Y:S01]  /*0bb0*/  F2I.FTZ.TRUNC.NTZ R0, R0 ;  /* 0x0000000000007305 */ /* 0x000f22000021f100 */
[----:B------:R-:W-:-:S04]  /*0bc0*/  FMUL.FTZ R20, R27, R20 ;  /* 0x000000141b147220 */ /* 0x000fc80000410000 */
[----:B------:R-:W-:Y:S02]  /*0bd0*/  FMUL.FTZ R20, R20, R23 ;  /* 0x0000001714147220 */ /* 0x000fe40000410000 */
[----:B-1----:R-:W-:-:S04]  /*0be0*/  @!P0 FMUL R24, R24, 1.175494350822287508e-38 ;  /* 0x0080000018188820 */ /* 0x002fc80000400000 */
[C---:B------:R-:W-:Y:S02]  /*0bf0*/  FMUL.FTZ R20, R24.reuse, R20 ;  /* 0x0000001418147220 */ /* 0x040fe40000410000 */
[----:B------:R-:W-:Y:S02]  /*0c00*/  FMUL.FTZ R23, R24, R23 ;  /* 0x0000001718177220 */ /* 0x000fe40000410000 */
[----:B------:R-:W-:Y:S01]  /*0c10*/  FFMA.FTZ R28, R31, R28, R20 ;  /* 0x0000001c1f1c7223 */ /* 0x000fe20000010014 */
[----:B----4-:R-:W1:Y:S01]  /*0c20*/  I2F R2, R0 ;  /* 0x0000000000027306 */ /* 0x010e620000201400 */
        /* <DEDUP_REMOVED lines=27> */
.L_x_718:
[----:B------:R-:W-:-:S04]  /*0de0*/  IMAD.MOV.U32 R17, RZ, RZ, 0x2 ;  /* 0x00000002ff117424 */ /* 0x000fc800078e00ff */
[----:B------:R-:W-:-:S05]  /*0df0*/  IMAD.WIDE R36, R17, c[0x0][0x1e4], R36 ;  /* 0x0000790011247a25 */ /* 0x000fca00078e0224 */
[----:B------:R-:W2:Y:S01]  /*0e00*/  LDG.E.U16 R28, [R36.64] ;  /* 0x00000004241c7981 */ /* 0x000ea2000c1e1500 */
[----:B------:R-:W-:-:S05]  /*0e10*/  MOV R17, 0x4 ;  /* 0x0000000400117802 */ /* 0x000fca0000000f00 */
[----:B------:R-:W-:-:S06]  /*0e20*/  IMAD.WIDE R32, R17, c[0x0][0x188], R32 ;  /* 0x0000620011207a25 */ /* 0x000fcc00078e0220 */
[----:B------:R3:W4:Y:S01]  /*0e30*/  LDG.E R32, [R32.64] ;  /* 0x0000000420207981 */ /* 0x000722000c1e1900 */
[----:B------:R-:W-:Y:S01]  /*0e40*/  PRMT R31, RZ, 0x5410, R4 ;  /* 0x00005410ff1f7816 */ /* 0x000fe20000000004 */
[----:B0-----:R-:W-:-:S04]  /*0e50*/  IMAD.WIDE R34, R17, c[0x0][0x170], R34 ;  /* 0x00005c0011227a25 */ /* 0x001fc800078e0222 */
[----:B------:R-:W-:Y:S01]  /*0e60*/  FADD.FTZ R22, R2, R31 ;  /* 0x0000001f02167221 */ /* 0x000fe20000010000 */
[----:B-1----:R-:W0:Y:S01]  /*0e70*/  F2F.F32.F64 R24, R18 ;  /* 0x0000001200187310 */ /* 0x002e220000301000 */
[----:B------:R-:W0:Y:S01]  /*0e80*/  DSETP.GEU.AND P0, PT, |R18|, c[0x2][0x0], PT ;  /* 0x008000001200762a */ /* 0x000e220003f0e200 */
[----:B------:R1:W5:Y:S02]  /*0e90*/  LDG.E R29, [R34.64] ;  /* 0x00000004221d7981 */ /* 0x000364000c1e1900 */
[----:B---3-5:R-:W-:-:S04]  /*0ea0*/  FADD.FTZ R33, R26, -R3 ;  /* 0x800000031a217221 */ /* 0x028fc80000010000 */
[----:B------:R-:W-:Y:S01]  /*0eb0*/  FMUL.FTZ R33, R33, R33 ;  /* 0x0000002121217220 */ /* 0x000fe20000410000 */
[----:B------:R-:W3:Y:S03]  /*0ec0*/  F2I.FTZ.TRUNC.NTZ R4, R22 ;  /* 0x0000001600047305 */ /* 0x000ee6000021f100 */
[----:B-1----:R-:W-:-:S03]  /*0ed0*/  FMUL.FTZ R34, R2, R33 ;  /* 0x0000002102227220 */ /* 0x002fc60000410000 */
[----:B0-----:R-:W-:Y:S02]  /*0ee0*/  @!P0 FMUL R24, R24, 1.175494350822287508e-38 ;  /* 0x0080000018188820 */ /* 0x001fe40000400000 */
[----:B---3--:R-:W0:Y:S02]  /*0ef0*/  I2F R4, R4 ;  /* 0x0000000400047306 */ /* 0x008e240000201400 */
[----:B0-----:R-:W-:-:S04]  /*0f00*/  F2FP.BF16.PACK_AB R16, RZ, R4 ;  /* 0x00000004ff10723e */ /* 0x001fc800000010ff */
[----:B------:R-:W-:Y:S02]  /*0f10*/  PRMT R17, RZ, 0x5410, R16 ;  /* 0x00005410ff117816 */ /* 0x000fe40000000010 */
[----:B--2---:R-:W-:-:S05]  /*0f20*/  PRMT R30, RZ, 0x5410, R28 ;  /* 0x00005410ff1e7816 */ /* 0x004fca000000001c */
[----:B------:R-:W-:-:S05]  /*0f30*/  FADD.FTZ R17, R17, R30 ;  /* 0x0000001e11117221 */ /* 0x000fca0000010000 */
[----:B------:R-:W-:Y:S01]  /*0f40*/  F2FP.BF16.PACK_AB R17, RZ, R17 ;  /* 0x00000011ff11723e */ /* 0x000fe200000010ff */
[----:B----4-:R-:W-:Y:S03]  /*0f50*/  MUFU.RCP R32, R32 ;  /* 0x0000002000207308 */ /* 0x010fe60000001000 */
[----:B------:R-:W-:-:S05]  /*0f60*/  PRMT R17, RZ, 0x5410, R17 ;  /* 0x00005410ff117816 */ /* 0x000fca0000000011 */
[----:B------:R-:W-:-:S06]  /*0f70*/  FMUL.FTZ R17, R17, 1 ;  /* 0x3f80000011117820 */ /* 0x000fcc0000410000 */
[----:B------:R-:W0:Y:S08]  /*0f80*/  F2F.F64.F32 R16, R17 ;  /* 0x0000001100107310 */ /* 0x000e300000201800 */
[----:B0-----:R-:W0:Y:S01]  /*0f90*/  MUFU.RCP64H R21, R17 ;  /* 0x0000001100157308 */ /* 0x001e220000001800 */
[----:B------:R-:W-:-:S04]  /*0fa0*/  IADD3 R20, R17, 0x300402, RZ ;  /* 0x0030040211147810 */ /* 0x000fc80007ffe0ff */
[----:B------:R-:W-:Y:S02]  /*0fb0*/  FSETP.GEU.AND P0, PT, |R20|, 5.8789094863358348022e-39, PT ;  /* 0x004004021400780b */ /* 0x000fe40003f0e200 */
[----:B0-----:R-:W0:-:S06]  /*0fc0*/  DFMA R22, -R16, R20, 1 ;  /* 0x3ff000001016742b */ /* 0x001e0c0000000114 */
[----:B0-----:R-:W0:-:S06]  /*0fd0*/  DFMA R22, R22, R22, R22 ;  /* 0x000000161616722b */ /* 0x001e0c0000000016 */
[----:B0-----:R0:W1:Y:S02]  /*0fe0*/  DFMA R22, R20, R22, R20 ;  /* 0x000000161416722b */ /* 0x0010640000000014 */
[-C--:B0-----:R-:W-:Y:S02]  /*0ff0*/  FMUL.FTZ R21, R34, R31.reuse ;  /* 0x0000001f22157220 */ /* 0x081fe40000410000 */
[C---:B------:R-:W-:Y:S02]  /*1000*/  FMUL.FTZ R34, R24.reuse, R31 ;  /* 0x0000001f18227220 */ /* 0x040fe40000410000 */
[----:B-1----:R-:W0:Y:S01]  /*1010*/  DFMA R18, -R16, R22, 1 ;  /* 0x3ff000001012742b */ /* 0x002e220000000116 */
[----:B------:R-:W-:Y:S02]  /*1020*/  FMUL.FTZ R21, R24, R21 ;  /* 0x0000001518157220 */ /* 0x000fe40000410000 */
[----:B------:R-:W-:Y:S02]  /*1030*/  FMUL.FTZ R31, R2, R24 ;  /* 0x00000018021f7220 */ /* 0x000fe40000410000 */
[----:B------:R-:W-:Y:S01]  /*1040*/  FMUL.FTZ R34, R3, R34 ;  /* 0x0000002203227220 */ /* 0x000fe20000410000 */
[----:B0-----:R0:W1:Y:S01]  /*1050*/  DFMA R18, R22, R18, R22 ;  /* 0x000000121612722b */ /* 0x0010620000000016 */
[----:B------:R-:W-:-:S02]  /*1060*/  FFMA.FTZ R0, R27, R0, R21 ;  /* 0x000000001b007223 */ /* 0x000fc40000010015 */
[----:B------:R-:W-:Y:S02]  /*1070*/  FFMA.FTZ R26, R26, R31, R34 ;  /* 0x0000001f1a1a7223 */ /* 0x000fe40000010022 */
[----:B------:R-:W-:Y:S02]  /*1080*/  FADD.FTZ R25, R25, R0 ;  /* 0x0000000019197221 */ /* 0x000fe40000010000 */
[----:B------:R-:W-:Y:S01]  /*1090*/  FFMA.FTZ R27, R32, R32, -c[0x0][0x1d0] ;  /* 0x80007400201b7623 */ /* 0x000fe20000010020 */
[----:B------:R-:W-:Y:S05]  /*10a0*/  @P0 BRA `(.L_x_719) ;  /* 0x0000004000000947 */ /* 0x000fea0003800000 */
[----:B01----:R-:W-:Y:S02]  /*10b0*/  LOP3.LUT R20, R17, 0x7fffffff, RZ, 0xc0, !PT ;  /* 0x7fffffff11147812 */ /* 0x003fe400078ec0ff */
[----:B------:R-:W-:Y:S02]  /*10c0*/  MOV R24, 0x10f0 ;  /* 0x000010f000187802 */ /* 0x000fe40000000f00 */
[----:B------:R-:W-:Y:S02]  /*10d0*/  IADD3 R20, R20, -0x100000, RZ ;  /* 0xfff0000014147810 */ /* 0x000fe40007ffe0ff */
[----:B------:R-:W-:Y:S05]  /*10e0*/  CALL.REL.NOINC `($__internal_17_$__cuda_sm20_dblrcp_rn_slowpath_v3) ;  /* 0x0000108000007944 */ /* 0x000fea0003c00000 */
.L_x_719:
[----:B01----:R-:W0:Y:S01]  /*10f0*/  F2F.F32.F64 R17, R18 ;  /* 0x0000001200117310 */ /* 0x003e220000301000 */
[----:B------:R-:W0:Y:S01]  /*1100*/  DSETP.GEU.AND P0, PT, |R18|, c[0x2][0x0], PT ;  /* 0x008000001200762a */ /* 0x000e220003f0e200 */
[----:B------:R-:W-:Y:S01]  /*1110*/  FADD.FTZ R0, R26, -R29 ;  /* 0x8000001d1a007221 */ /* 0x000fe20000010000 */
[----:B------:R-:W-:-:S02]  /*1120*/  PRMT R2, RZ, 0x5410, R28 ;  /* 0x00005410ff027816 */ /* 0x000fc4000000001c */
[----:B------:R-:W-:Y:S01]  /*1130*/  IADD3 R5, R5, -0x4, RZ ;  /* 0xfffffffc05057810 */ /* 0x000fe20007ffe0ff */
[----:B------:R-:W-:Y:S01]  /*1140*/  FMUL.FTZ R3, R0, R0 ;  /* 0x0000000000037220 */ /* 0x000fe20000410000 */
[----:B------:R-:W-:Y:S01]  /*1150*/  IADD3 R8, R8, 0x4, RZ ;  /* 0x0000000408087810 */ /* 0x000fe20007ffe0ff */
[C---:B------:R-:W-:Y:S02]  /*1160*/  FADD.FTZ R16, R4.reuse, R2 ;  /* 0x0000000204107221 */ /* 0x040fe40000010000 */
[----:B------:R-:W-:-:S04]  /*1170*/  FMUL.FTZ R3, R4, R3 ;  /* 0x0000000304037220 */ /* 0x000fc80000410000 */
[-C--:B------:R-:W-:Y:S02]  /*1180*/  FMUL.FTZ R0, R3, R2.reuse ;  /* 0x0000000203007220 */ /* 0x080fe40000410000 */
[----:B0-----:R-:W-:Y:S01]  /*1190*/  @!P0 FMUL R17, R17, 1.175494350822287508e-38 ;  /* 0x0080000011118820 */ /* 0x001fe20000400000 */
[----:B------:R-:W-:Y:S01]  /*11a0*/  ISETP.NE.AND P0, PT, R5, RZ, PT ;  /* 0x000000ff0500720c */ /* 0x000fe20003f05270 */
[----:B------:R0:W1:Y:S02]  /*11b0*/  F2I.FTZ.TRUNC.NTZ R3, R16 ;  /* 0x0000001000037305 */ /* 0x000064000021f100 */
[C---:B------:R-:W-:Y:S02]  /*11c0*/  FMUL.FTZ R2, R17.reuse, R2 ;  /* 0x0000000211027220 */ /* 0x040fe40000410000 */
[----:B------:R-:W-:Y:S02]  /*11d0*/  FMUL.FTZ R0, R17, R0 ;  /* 0x0000000011007220 */ /* 0x000fe40000410000 */
[----:B------:R-:W-:-:S02]  /*11e0*/  FMUL.FTZ R17, R4, R17 ;  /* 0x0000001104117220 */ /* 0x000fc40000410000 */
[----:B------:R-:W-:Y:S02]  /*11f0*/  FMUL.FTZ R2, R29, R2 ;  /* 0x000000021d027220 */ /* 0x000fe40000410000 */
[----:B------:R-:W-:Y:S02]  /*1200*/  FFMA.FTZ R0, R27, R30, R0 ;  /* 0x0000001e1b007223 */ /* 0x000fe40000010000 */
[----:B------:R-:W-:Y:S02]  /*1210*/  FFMA.FTZ R31, R26, R17, R2 ;  /* 0x000000111a1f7223 */ /* 0x000fe40000010002 */
[----:B------:R-:W-:Y:S01]  /*1220*/  FADD.FTZ R25, R25, R0 ;  /* 0x0000000019197221 */ /* 0x000fe20000010000 */
[----:B0-----:R-:W-:Y:S05]  /*1230*/  @P0 BRA `(.L_x_720) ;  /* 0xfffff30000000947 */ /* 0x001fea000383ffff */
.L_x_715:
[----:B------:R-:W-:-:S13]  /*1240*/  ISETP.NE.AND P0, PT, R13, RZ, PT ;  /* 0x000000ff0d00720c */ /* 0x000fda0003f05270 */
[----:B------:R-:W-:Y:S05]  /*1250*/  @!P0 BRA `(.L_x_721) ;  /* 0x00000af000008947 */ /* 0x000fea0003800000 */
[----:B------:R-:W-:Y:S02]  /*1260*/  IMAD.MOV.U32 R21, RZ, RZ, 0x2 ;  /* 0x00000002ff157424 */ /* 0x000fe400078e00ff */
[----:B------:R-:W-:-:S04]  /*1270*/  IMAD R28, R8, c[0x0][0x1e4], RZ ;  /* 0x00007900081c7a24 */ /* 0x000fc800078e02ff */
[----:B------:R-:W-:-:S05]  /*1280*/  IMAD.WIDE R20, R28, R21, c[0x0][0x1d8] ;  /* 0x000076001c147625 */ /* 0x000fca00078e0215 */
[----:B------:R-:W2:Y:S01]  /*1290*/  LDG.E.U16 R0, [R20.64] ;  /* 0x0000000414007981 */ /* 0x000ea2000c1e1500 */
[----:B------:R-:W-:-:S05]  /*12a0*/  IMAD R4, R8, c[0x0][0x188], RZ ;  /* 0x0000620008047a24 */ /* 0x000fca00078e02ff */
[----:B------:R-:W-:-:S04]  /*12b0*/  IADD3 R2, P0, R9, R4, RZ ;  /* 0x0000000409027210 */ /* 0x000fc80007f1e0ff */
[----:B------:R-:W-:Y:S02]  /*12c0*/  LEA.HI.X.SX32 R5, R4, R6, 0x1, P0 ;  /* 0x0000000604057211 */ /* 0x000fe400000f0eff */
[----:B------:R-:W-:-:S04]  /*12d0*/  LEA R16, P0, R2, c[0x0][0x178], 0x2 ;  /* 0x00005e0002107a11 */ /* 0x000fc800078010ff */
[----:B------:R-:W-:-:S05]  /*12e0*/  LEA.HI.X R17, R2, c[0x0][0x17c], R5, 0x2, P0 ;  /* 0x00005f0002117a11 */ /* 0x000fca00000f1405 */
[----:B------:R0:W3:Y:S01]  /*12f0*/  LDG.E R24, [R16.64] ;  /* 0x0000000410187981 */ /* 0x0000e2000c1e1900 */
[----:B------:R-:W-:-:S05]  /*1300*/  IMAD R8, R8, c[0x0][0x170], RZ ;  /* 0x00005c0008087a24 */ /* 0x000fca00078e02ff */
[----:B------:R-:W-:-:S04]  /*1310*/  IADD3 R2, P0, R10, R8, RZ ;  /* 0x000000080a027210 */ /* 0x000fc80007f1e0ff */
[----:B------:R-:W-:Y:S02]  /*1320*/  LEA.HI.X.SX32 R5, R8, R7, 0x1, P0 ;  /* 0x0000000708057211 */ /* 0x000fe400000f0eff */
[----:B------:R-:W-:-:S04]  /*1330*/  LEA R18, P0, R2, c[0x0][0x160], 0x2 ;  /* 0x0000580002127a11 */ /* 0x000fc800078010ff */
[----:B------:R-:W-:Y:S02]  /*1340*/  LEA.HI.X R19, R2, c[0x0][0x164], R5, 0x2, P0 ;  /* 0x0000590002137a11 */ /* 0x000fe400000f1405 */
[----:B-1----:R-:W1:Y:S03]  /*1350*/  I2F R2, R3 ;  /* 0x0000000300027306 */ /* 0x002e660000201400 */
[----:B------:R4:W5:Y:S01]  /*1360*/  LDG.E R30, [R18.64] ;  /* 0x00000004121e7981 */ /* 0x000962000c1e1900 */
[----:B-1----:R-:W-:-:S04]  /*1370*/  F2FP.BF16.PACK_AB R5, RZ, R2 ;  /* 0x00000002ff05723e */ /* 0x002fc800000010ff */
[----:B0-----:R-:W-:Y:S02]  /*1380*/  PRMT R16, RZ, 0x5410, R5 ;  /* 0x00005410ff107816 */ /* 0x001fe40000000005 */
[----:B--2---:R-:W-:-:S05]  /*1390*/  PRMT R5, RZ, 0x5410, R0 ;  /* 0x00005410ff057816 */ /* 0x004fca0000000000 */
[----:B------:R-:W-:-:S05]  /*13a0*/  FADD.FTZ R16, R16, R5 ;  /* 0x0000000510107221 */ /* 0x000fca0000010000 */
[----:B------:R-:W-:-:S04]  /*13b0*/  F2FP.BF16.PACK_AB R16, RZ, R16 ;  /* 0x00000010ff10723e */ /* 0x000fc800000010ff */
[----:B------:R-:W-:-:S05]  /*13c0*/  PRMT R16, RZ, 0x5410, R16 ;  /* 0x00005410ff107816 */ /* 0x000fca0000000010 */
[----:B------:R-:W-:Y:S01]  /*13d0*/  FMUL.FTZ R16, R16, 1 ;  /* 0x3f80000010107820 */ /* 0x000fe20000410000 */
[----:B---3--:R-:W0:Y:S08]  /*13e0*/  MUFU.RCP R24, R24 ;  /* 0x0000001800187308 */ /* 0x008e300000001000 */
[----:B------:R-:W1:Y:S01]  /*13f0*/  F2F.F64.F32 R16, R16 ;  /* 0x0000001000107310 */ /* 0x000e620000201800 */
[----:B0-----:R-:W-:-:S07]  /*1400*/  FFMA.FTZ R26, R24, R24, -c[0x0][0x1d0] ;  /* 0x80007400181a7623 */ /* 0x001fce0000010018 */
[----:B-1----:R-:W0:Y:S01]  /*1410*/  MUFU.RCP64H R23, R17 ;  /* 0x0000001100177308 */ /* 0x002e220000001800 */
[----:B------:R-:W-:-:S04]  /*1420*/  IADD3 R22, R17, 0x300402, RZ ;  /* 0x0030040211167810 */ /* 0x000fc80007ffe0ff */
[----:B------:R-:W-:Y:S02]  /*1430*/  FSETP.GEU.AND P0, PT, |R22|, 5.8789094863358348022e-39, PT ;  /* 0x004004021600780b */ /* 0x000fe40003f0e200 */
[----:B0-----:R-:W0:-:S06]  /*1440*/  DFMA R20, -R16, R22, 1 ;  /* 0x3ff000001014742b */ /* 0x001e0c0000000116 */
[----:B0-----:R-:W0:-:S06]  /*1450*/  DFMA R20, R20, R20, R20 ;  /* 0x000000141414722b */ /* 0x001e0c0000000014 */
[----:B0-----:R-:W4:-:S06]  /*1460*/  DFMA R20, R22, R20, R22 ;  /* 0x000000141614722b */ /* 0x001f0c0000000016 */
[----:B----4-:R-:W0:-:S06]  /*1470*/  DFMA R18, -R16, R20, 1 ;  /* 0x3ff000001012742b */ /* 0x010e0c0000000114 */
[----:B0-----:R0:W1:Y:S01]  /*1480*/  DFMA R18, R20, R18, R20 ;  /* 0x000000121412722b */ /* 0x0010620000000014 */
[----:B------:R-:W-:Y:S05]  /*1490*/  @P0 BRA `(.L_x_722) ;  /* 0x0000004000000947 */ /* 0x000fea0003800000 */
[----:B0-----:R-:W-:Y:S02]  /*14a0*/  LOP3.LUT R20, R17, 0x7fffffff, RZ, 0xc0, !PT ;  /* 0x7fffffff11147812 */ /* 0x001fe400078ec0ff */
[----:B------:R-:W-:Y:S02]  /*14b0*/  MOV R24, 0x14e0 ;  /* 0x000014e000187802 */ /* 0x000fe40000000f00 */
[----:B------:R-:W-:Y:S02]  /*14c0*/  IADD3 R20, R20, -0x100000, RZ ;  /* 0xfff0000014147810 */ /* 0x000fe40007ffe0ff */
[----:B-1---5:R-:W-:Y:S05]  /*14d0*/  CALL.REL.NOINC `($__internal_17_$__cuda_sm20_dblrcp_rn_slowpath_v3) ;  /* 0x00000c9000007944 */ /* 0x022fea0003c00000 */
.L_x_722:
[----:B-1----:R1:W2:Y:S01]  /*14e0*/  F2F.F32.F64 R17, R18 ;  /* 0x0000001200117310 */ /* 0x0022a20000301000 */
[----:B------:R1:W2:Y:S01]  /*14f0*/  DSETP.GEU.AND P0, PT, |R18|, c[0x2][0x0], PT ;  /* 0x008000001200762a */ /* 0x0002a20003f0e200 */
[----:B-----5:R-:W-:-:S04]  /*1500*/  FADD.FTZ R3, R31, -R30 ;  /* 0x8000001e1f037221 */ /* 0x020fc80000010000 */
[----:B------:R-:W-:Y:S01]  /*1510*/  FMUL.FTZ R3, R3, R3 ;  /* 0x0000000303037220 */ /* 0x000fe20000410000 */
[----:B-1----:R-:W-:-:S03]  /*1520*/  PRMT R18, RZ, 0x5410, R0 ;  /* 0x00005410ff127816 */ /* 0x002fc60000000000 */
[C---:B------:R-:W-:Y:S02]  /*1530*/  FMUL.FTZ R3, R2.reuse, R3 ;  /* 0x0000000302037220 */ /* 0x040fe40000410000 */
[----:B------:R-:W-:-:S03]  /*1540*/  FADD.FTZ R16, R2, R18 ;  /* 0x0000001202107221 */ /* 0x000fc60000010000 */
[----:B--2---:R-:W-:Y:S01]  /*1550*/  @!P0 FMUL R17, R17, 1.175494350822287508e-38 ;  /* 0x0080000011118820 */ /* 0x004fe20000400000 */
[----:B------:R-:W-:Y:S01]  /*1560*/  ISETP.NE.AND P0, PT, R13, 0x1, PT ;  /* 0x000000010d00780c */ /* 0x000fe20003f05270 */
[-C--:B------:R-:W-:Y:S02]  /*1570*/  FMUL.FTZ R0, R3, R18.reuse ;  /* 0x0000001203007220 */ /* 0x080fe40000410000 */
[----:B------:R1:W2:Y:S01]  /*1580*/  F2I.FTZ.TRUNC.NTZ R3, R16 ;  /* 0x0000001000037305 */ /* 0x0002a2000021f100 */
[C---:B0-----:R-:W-:Y:S02]  /*1590*/  FMUL.FTZ R21, R17.reuse, R18 ;  /* 0x0000001211157220 */ /* 0x041fe40000410000 */
[----:B------:R-:W-:Y:S02]  /*15a0*/  FMUL.FTZ R0, R17, R0 ;  /* 0x0000000011007220 */ /* 0x000fe40000410000 */
[----:B------:R-:W-:Y:S02]  /*15b0*/  FMUL.FTZ R2, R2, R17 ;  /* 0x0000001102027220 */ /* 0x000fe40000410000 */
[----:B------:R-:W-:-:S02]  /*15c0*/  FMUL.FTZ R21, R30, R21 ;  /* 0x000000151e157220 */ /* 0x000fc40000410000 */
[----:B------:R-:W-:Y:S02]  /*15d0*/  FFMA.FTZ R0, R26, R5, R0 ;  /* 0x000000051a007223 */ /* 0x000fe40000010000 */
[----:B------:R-:W-:Y:S02]  /*15e0*/  FFMA.FTZ R31, R31, R2, R21 ;  /* 0x000000021f1f7223 */ /* 0x000fe40000010015 */
[----:B------:R-:W-:Y:S01]  /*15f0*/  FADD.FTZ R25, R25, R0 ;  /* 0x0000000019197221 */ /* 0x000fe20000010000 */
[----:B------:R-:W-:Y:S05]  /*1600*/  @!P0 BRA `(.L_x_721) ;  /* 0x0000074000008947 */ /* 0x000fea0003800000 */
[----:B-1----:R-:W-:Y:S02]  /*1610*/  IADD3 R28, R28, c[0x0][0x1e4], RZ ;  /* 0x000079001c1c7a10 */ /* 0x002fe40007ffe0ff */
[----:B------:R-:W-:-:S05]  /*1620*/  MOV R21, 0x2 ;  /* 0x0000000200157802 */ /* 0x000fca0000000f00 */
[----:B------:R-:W-:-:S05]  /*1630*/  IMAD.WIDE R20, R28, R21, c[0x0][0x1d8] ;  /* 0x000076001c147625 */ /* 0x000fca00078e0215 */
[----:B------:R-:W3:Y:S01]  /*1640*/  LDG.E.U16 R27, [R20.64] ;  /* 0x00000004141b7981 */ /* 0x000ee2000c1e1500 */
[----:B------:R-:W-:-:S04]  /*1650*/  IADD3 R4, R4, c[0x0][0x188], RZ ;  /* 0x0000620004047a10 */ /* 0x000fc80007ffe0ff */
[----:B------:R-:W-:-:S04]  /*1660*/  IADD3 R0, P0, R9, R4, RZ ;  /* 0x0000000409007210 */ /* 0x000fc80007f1e0ff */
[----:B------:R-:W-:Y:S02]  /*1670*/  LEA.HI.X.SX32 R5, R4, R6, 0x1, P0 ;  /* 0x0000000604057211 */ /* 0x000fe400000f0eff */
[----:B------:R-:W-:-:S04]  /*1680*/  LEA R16, P0, R0, c[0x0][0x178], 0x2 ;  /* 0x00005e0000107a11 */ /* 0x000fc800078010ff */
[----:B------:R-:W-:-:S05]  /*1690*/  LEA.HI.X R17, R0, c[0x0][0x17c], R5, 0x2, P0 ;  /* 0x00005f0000117a11 */ /* 0x000fca00000f1405 */
[----:B------:R0:W4:Y:S01]  /*16a0*/  LDG.E R24, [R16.64] ;  /* 0x0000000410187981 */ /* 0x000122000c1e1900 */
[----:B------:R-:W-:-:S04]  /*16b0*/  IADD3 R26, R8, c[0x0][0x170], RZ ;  /* 0x00005c00081a7a10 */ /* 0x000fc80007ffe0ff */
[----:B------:R-:W-:-:S04]  /*16c0*/  IADD3 R0, P0, R10, R26, RZ ;  /* 0x0000001a0a007210 */ /* 0x000fc80007f1e0ff */
[----:B------:R-:W-:Y:S02]  /*16d0*/  LEA.HI.X.SX32 R5, R26, R7, 0x1, P0 ;  /* 0x000000071a057211 */ /* 0x000fe400000f0eff */
[----:B------:R-:W-:-:S04]  /*16e0*/  LEA R18, P0, R0, c[0x0][0x160], 0x2 ;  /* 0x0000580000127a11 */ /* 0x000fc800078010ff */
[----:B------:R-:W-:Y:S02]  /*16f0*/  LEA.HI.X R19, R0, c[0x0][0x164], R5, 0x2, P0 ;  /* 0x0000590000137a11 */ /* 0x000fe400000f1405 */
[----:B--2---:R-:W1:Y:S03]  /*1700*/  I2F R0, R3 ;  /* 0x0000000300007306 */ /* 0x004e660000201400 */
[----:B------:R2:W5:Y:S01]  /*1710*/  LDG.E R8, [R18.64] ;  /* 0x0000000412087981 */ /* 0x000562000c1e1900 */
[----:B-1----:R-:W-:-:S04]  /*1720*/  F2FP.BF16.PACK_AB R2, RZ, R0 ;  /* 0x00000000ff02723e */ /* 0x002fc800000010ff */
[----:B------:R-:W-:Y:S02]  /*1730*/  PRMT R3, RZ, 0x5410, R2 ;  /* 0x00005410ff037816 */ /* 0x000fe40000000002 */
[----:B---3--:R-:W-:-:S05]  /*1740*/  PRMT R2, RZ, 0x5410, R27 ;  /* 0x00005410ff027816 */ /* 0x008fca000000001b */
[----:B------:R-:W-:-:S05]  /*1750*/  FADD.FTZ R5, R3, R2 ;  /* 0x0000000203057221 */ /* 0x000fca0000010000 */
[----:B------:R-:W-:-:S04]  /*1760*/  F2FP.BF16.PACK_AB R5, RZ, R5 ;  /* 0x00000005ff05723e */ /* 0x000fc800000010ff */
[----:B------:R-:W-:-:S05]  /*1770*/  PRMT R5, RZ, 0x5410, R5 ;  /* 0x00005410ff057816 */ /* 0x000fca0000000005 */
[----:B0-----:R-:W-:Y:S01]  /*1780*/  FMUL.FTZ R16, R5, 1 ;  /* 0x3f80000005107820 */ /* 0x001fe20000410000 */
[----:B----4-:R-:W0:Y:S08]  /*1790*/  MUFU.RCP R24, R24 ;  /* 0x0000001800187308 */ /* 0x010e300000001000 */
[----:B------:R-:W1:Y:S01]  /*17a0*/  F2F.F64.F32 R16, R16 ;  /* 0x0000001000107310 */ /* 0x000e620000201800 */
[----:B0-----:R-:W-:-:S07]  /*17b0*/  FFMA.FTZ R5, R24, R24, -c[0x0][0x1d0] ;  /* 0x8000740018057623 */ /* 0x001fce0000010018 */
[----:B-1----:R-:W0:Y:S01]  /*17c0*/  MUFU.RCP64H R23, R17 ;  /* 0x0000001100177308 */ /* 0x002e220000001800 */
[----:B------:R-:W-:-:S04]  /*17d0*/  IADD3 R22, R17, 0x300402, RZ ;  /* 0x0030040211167810 */ /* 0x000fc80007ffe0ff */
[----:B------:R-:W-:Y:S02]  /*17e0*/  FSETP.GEU.AND P0, PT, |R22|, 5.8789094863358348022e-39, PT ;  /* 0x004004021600780b */ /* 0x000fe40003f0e200 */
[----:B0-----:R-:W0:-:S06]  /*17f0*/  DFMA R20, -R16, R22, 1 ;  /* 0x3ff000001014742b */ /* 0x001e0c0000000116 */
[----:B0-----:R-:W0:-:S06]  /*1800*/  DFMA R20, R20, R20, R20 ;  /* 0x000000141414722b */ /* 0x001e0c0000000014 */
[----:B0-----:R-:W2:-:S06]  /*1810*/  DFMA R20, R22, R20, R22 ;  /* 0x000000141614722b */ /* 0x001e8c0000000016 */
[----:B--2---:R-:W0:-:S06]  /*1820*/  DFMA R18, -R16, R20, 1 ;  /* 0x3ff000001012742b */ /* 0x004e0c0000000114 */
[----:B0-----:R0:W1:Y:S01]  /*1830*/  DFMA R18, R20, R18, R20 ;  /* 0x000000121412722b */ /* 0x0010620000000014 */
[----:B------:R-:W-:Y:S05]  /*1840*/  @P0 BRA `(.L_x_723) ;  /* 0x0000004000000947 */ /* 0x000fea0003800000 */
[----:B0-----:R-:W-:Y:S02]  /*1850*/  LOP3.LUT R20, R17, 0x7fffffff, RZ, 0xc0, !PT ;  /* 0x7fffffff11147812 */ /* 0x001fe400078ec0ff */
[----:B------:R-:W-:Y:S02]  /*1860*/  MOV R24, 0x1890 ;  /* 0x0000189000187802 */ /* 0x000fe40000000f00 */
[----:B------:R-:W-:Y:S02]  /*1870*/  IADD3 R20, R20, -0x100000, RZ ;  /* 0xfff0000014147810 */ /* 0x000fe40007ffe0ff */
[----:B-1---5:R-:W-:Y:S05]  /*1880*/  CALL.REL.NOINC `($__internal_17_$__cuda_sm20_dblrcp_rn_slowpath_v3) ;  /* 0x000008e000007944 */ /* 0x022fea0003c00000 */
.L_x_723:
[----:B-1----:R1:W2:Y:S01]  /*1890*/  F2F.F32.F64 R17, R18 ;  /* 0x0000001200117310 */ /* 0x0022a20000301000 */
[----:B------:R1:W2:Y:S01]  /*18a0*/  DSETP.GEU.AND P0, PT, |R18|, c[0x2][0x0], PT ;  /* 0x008000001200762a */ /* 0x0002a20003f0e200 */
[----:B-----5:R-:W-:-:S04]  /*18b0*/  FADD.FTZ R3, R31, -R8 ;  /* 0x800000081f037221 */ /* 0x020fc80000010000 */
[----:B------:R-:W-:Y:S01]  /*18c0*/  FMUL.FTZ R3, R3, R3 ;  /* 0x0000000303037220 */ /* 0x000fe20000410000 */
[----:B-1----:R-:W-:-:S03]  /*18d0*/  PRMT R18, RZ, 0x5410, R27 ;  /* 0x00005410ff127816 */ /* 0x002fc6000000001b */
[C---:B------:R-:W-:Y:S02]  /*18e0*/  FMUL.FTZ R3, R0.reuse, R3 ;  /* 0x0000000300037220 */ /* 0x040fe40000410000 */
[----:B0-----:R-:W-:-:S03]  /*18f0*/  FADD.FTZ R20, R0, R18 ;  /* 0x0000001200147221 */ /* 0x001fc60000010000 */
[----:B--2---:R-:W-:Y:S01]  /*1900*/  @!P0 FMUL R17, R17, 1.175494350822287508e-38 ;  /* 0x0080000011118820 */ /* 0x004fe20000400000 */
[----:B------:R-:W-:Y:S01]  /*1910*/  ISETP.NE.AND P0, PT, R13, 0x2, PT ;  /* 0x000000020d00780c */ /* 0x000fe20003f05270 */
[-C--:B------:R-:W-:Y:S02]  /*1920*/  FMUL.FTZ R16, R3, R18.reuse ;  /* 0x0000001203107220 */ /* 0x080fe40000410000 */
[----:B------:R0:W1:Y:S01]  /*1930*/  F2I.FTZ.TRUNC.NTZ R3, R20 ;  /* 0x0000001400037305 */ /* 0x000062000021f100 */
[C---:B------:R-:W-:Y:S02]  /*1940*/  FMUL.FTZ R21, R17.reuse, R18 ;  /* 0x0000001211157220 */ /* 0x040fe40000410000 */
[----:B------:R-:W-:Y:S02]  /*1950*/  FMUL.FTZ R16, R17, R16 ;  /* 0x0000001011107220 */ /* 0x000fe40000410000 */
[----:B------:R-:W-:Y:S02]  /*1960*/  FMUL.FTZ R0, R0, R17 ;  /* 0x0000001100007220 */ /* 0x000fe40000410000 */
[----:B------:R-:W-:-:S02]  /*1970*/  FMUL.FTZ R21, R8, R21 ;  /* 0x0000001508157220 */ /* 0x000fc40000410000 */
[----:B------:R-:W-:Y:S02]  /*1980*/  FFMA.FTZ R16, R5, R2, R16 ;  /* 0x0000000205107223 */ /* 0x000fe40000010010 */
[----:B------:R-:W-:Y:S02]  /*1990*/  FFMA.FTZ R31, R31, R0, R21 ;  /* 0x000000001f1f7223 */ /* 0x000fe40000010015 */
[----:B------:R-:W-:Y:S01]  /*19a0*/  FADD.FTZ R25, R25, R16 ;  /* 0x0000001019197221 */ /* 0x000fe20000010000 */
[----:B------:R-:W-:Y:S05]  /*19b0*/  @!P0 BRA `(.L_x_721) ;  /* 0x0000039000008947 */ /* 0x000fea0003800000 */
[----:B0-----:R-:W-:Y:S01]  /*19c0*/  IADD3 R16, R28, c[0x0][0x1e4], RZ ;  /* 0x000079001c107a10 */ /* 0x001fe20007ffe0ff */
[----:B------:R-:W-:-:S04]  /*19d0*/  IMAD.MOV.U32 R17, RZ, RZ, 0x2 ;  /* 0x00000002ff117424 */ /* 0x000fc800078e00ff */
[----:B------:R-:W-:-:S05]  /*19e0*/  IMAD.WIDE R16, R16, R17, c[0x0][0x1d8] ;  /* 0x0000760010107625 */ /* 0x000fca00078e0211 */
[----:B------:R-:W2:Y:S01]  /*19f0*/  LDG.E.U16 R0, [R16.64] ;  /* 0x0000000410007981 */ /* 0x000ea2000c1e1500 */
[----:B------:R-:W-:-:S04]  /*1a00*/  IADD3 R4, R4, c[0x0][0x188], RZ ;  /* 0x0000620004047a10 */ /* 0x000fc80007ffe0ff */
[----:B------:R-:W-:-:S04]  /*1a10*/  IADD3 R9, P0, R9, R4, RZ ;  /* 0x0000000409097210 */ /* 0x000fc80007f1e0ff */
[----:B------:R-:W-:Y:S02]  /*1a20*/  LEA.HI.X.SX32 R6, R4, R6, 0x1, P0 ;  /* 0x0000000604067211 */ /* 0x000fe400000f0eff */
[----:B------:R-:W-:-:S04]  /*1a30*/  LEA R4, P0, R9, c[0x0][0x178], 0x2 ;  /* 0x00005e0009047a11 */ /* 0x000fc800078010ff */
[----:B------:R-:W-:Y:S02]  /*1a40*/  LEA.HI.X R5, R9, c[0x0][0x17c], R6, 0x2, P0 ;  /* 0x00005f0009057a11 */ /* 0x000fe400000f1406 */
[----:B------:R-:W-:-:S03]  /*1a50*/  IADD3 R26, R26, c[0x0][0x170], RZ ;  /* 0x00005c001a1a7a10 */ /* 0x000fc60007ffe0ff */
[----:B------:R0:W3:Y:S01]  /*1a60*/  LDG.E R22, [R4.64] ;  /* 0x0000000404167981 */ /* 0x0000e2000c1e1900 */
[----:B------:R-:W-:-:S04]  /*1a70*/  IADD3 R10, P0, R10, R26, RZ ;  /* 0x0000001a0a0a7210 */ /* 0x000fc80007f1e0ff */
[----:B------:R-:W-:Y:S02]  /*1a80*/  LEA.HI.X.SX32 R7, R26, R7, 0x1, P0 ;  /* 0x000000071a077211 */ /* 0x000fe400000f0eff */
[----:B------:R-:W-:-:S04]  /*1a90*/  LEA R6, P0, R10, c[0x0][0x160], 0x2 ;  /* 0x000058000a067a11 */ /* 0x000fc800078010ff */
[----:B------:R-:W-:-:S05]  /*1aa0*/  LEA.HI.X R7, R10, c[0x0][0x164], R7, 0x2, P0 ;  /* 0x000059000a077a11 */ /* 0x000fca00000f1407 */
[----:B------:R4:W5:Y:S01]  /*1ab0*/  LDG.E R6, [R6.64] ;  /* 0x0000000406067981 */ /* 0x000962000c1e1900 */
[----:B-1----:R-:W0:Y:S02]  /*1ac0*/  I2F R2, R3 ;  /* 0x0000000300027306 */ /* 0x002e240000201400 */
[----:B0-----:R-:W-:-:S04]  /*1ad0*/  F2FP.BF16.PACK_AB R5, RZ, R2 ;  /* 0x00000002ff05723e */ /* 0x001fc800000010ff */
[----:B------:R-:W-:Y:S02]  /*1ae0*/  PRMT R5, RZ, 0x5410, R5 ;  /* 0x00005410ff057816 */ /* 0x000fe40000000005 */
        /* <DEDUP_REMOVED lines=17> */
[----:B----4-:R-:W-:Y:S02]  /*1c00*/  LOP3.LUT R20, R17, 0x7fffffff, RZ, 0xc0, !PT ;  /* 0x7fffffff11147812 */ /* 0x010fe400078ec0ff */
[----:B------:R-:W-:Y:S02]  /*1c10*/  MOV R24, 0x1c40 ;  /* 0x00001c4000187802 */ /* 0x000fe40000000f00 */
[----:B------:R-:W-:Y:S02]  /*1c20*/  IADD3 R20, R20, -0x100000, RZ ;  /* 0xfff0000014147810 */ /* 0x000fe40007ffe0ff */
[----:B0----5:R-:W-:Y:S05]  /*1c30*/  CALL.REL.NOINC `($__internal_17_$__cuda_sm20_dblrcp_rn_slowpath_v3) ;  /* 0x0000053000007944 */ /* 0x021fea0003c00000 */
.L_x_724:
[----:B01--4-:R-:W0:Y:S01]  /*1c40*/  F2F.F32.F64 R7, R18 ;  /* 0x0000001200077310 */ /* 0x013e220000301000 */
[----:B------:R-:W0:Y:S01]  /*1c50*/  DSETP.GEU.AND P0, PT, |R18|, c[0x2][0x0], PT ;  /* 0x008000001200762a */ /* 0x000e220003f0e200 */
[----:B-----5:R-:W-:Y:S01]  /*1c60*/  FADD.FTZ R3, R31, -R6 ;  /* 0x800000061f037221 */ /* 0x020fe20000010000 */
[----:B------:R-:W-:-:S03]  /*1c70*/  PRMT R10, RZ, 0x5410, R0 ;  /* 0x00005410ff0a7816 */ /* 0x000fc60000000000 */
[----:B------:R-:W-:Y:S02]  /*1c80*/  FMUL.FTZ R3, R3, R3 ;  /* 0x0000000303037220 */ /* 0x000fe40000410000 */
[C---:B------:R-:W-:Y:S02]  /*1c90*/  FADD.FTZ R8, R2.reuse, R10 ;  /* 0x0000000a02087221 */ /* 0x040fe40000010000 */
[----:B------:R-:W-:-:S04]  /*1ca0*/  FMUL.FTZ R3, R2, R3 ;  /* 0x0000000302037220 */ /* 0x000fc80000410000 */
[-C--:B------:R-:W-:Y:S02]  /*1cb0*/  FMUL.FTZ R0, R3, R10.reuse ;  /* 0x0000000a03007220 */ /* 0x080fe40000410000 */
[----:B0-----:R-:W-:Y:S01]  /*1cc0*/  @!P0 FMUL R7, R7, 1.175494350822287508e-38 ;  /* 0x0080000007078820 */ /* 0x001fe20000400000 */
[----:B------:R0:W1:Y:S03]  /*1cd0*/  F2I.FTZ.TRUNC.NTZ R3, R8 ;  /* 0x0000000800037305 */ /* 0x000066000021f100 */
[C---:B------:R-:W-:Y:S02]  /*1ce0*/  FMUL.FTZ R9, R7.reuse, R10 ;  /* 0x0000000a07097220 */ /* 0x040fe40000410000 */
[----:B------:R-:W-:Y:S02]  /*1cf0*/  FMUL.FTZ R0, R7, R0 ;  /* 0x0000000007007220 */ /* 0x000fe40000410000 */
[----:B------:R-:W-:-:S02]  /*1d00*/  FMUL.FTZ R2, R2, R7 ;  /* 0x0000000702027220 */ /* 0x000fc40000410000 */
[----:B------:R-:W-:Y:S02]  /*1d10*/  FMUL.FTZ R9, R6, R9 ;  /* 0x0000000906097220 */ /* 0x000fe40000410000 */
[----:B------:R-:W-:Y:S02]  /*1d20*/  FFMA.FTZ R0, R5, R4, R0 ;  /* 0x0000000405007223 */ /* 0x000fe40000010000 */
[----:B------:R-:W-:Y:S02]  /*1d30*/  FFMA.FTZ R31, R31, R2, R9 ;  /* 0x000000021f1f7223 */ /* 0x000fe40000010009 */
[----:B------:R-:W-:Y:S02]  /*1d40*/  FADD.FTZ R25, R25, R0 ;  /* 0x0000000019197221 */ /* 0x000fe40000010000 */
.L_x_721:
[----:B012---:R-:W0:Y:S01]  /*1d50*/  I2F R0, R3 ;  /* 0x0000000300007306 */ /* 0x007e220000201400 */
[----:B------:R-:W-:Y:S01]  /*1d60*/  MOV R5, 0x4 ;  /* 0x0000000400057802 */ /* 0x000fe20000000f00 */
[----:B------:R-:W-:Y:S01]  /*1d70*/  IMAD R4, R15, c[0x0][0x19c], RZ ;  /* 0x000067000f047a24 */ /* 0x000fe200078e02ff */
[----:B------:R-:W-:Y:S03]  /*1d80*/  BSSY B0, `(.L_x_725) ;  /* 0x0000015000007945 */ /* 0x000fe60003800000 */
[----:B------:R-:W-:-:S05]  /*1d90*/  IMAD.WIDE R4, R4, R5, c[0x0][0x190] ;  /* 0x0000640004047625 */ /* 0x000fca00078e0205 */
[----:B------:R1:W-:Y:S01]  /*1da0*/  STG.E [R4.64], R31 ;  /* 0x0000001f04007986 */ /* 0x0003e2000c101904 */
[----:B0-----:R-:W0:Y:S02]  /*1db0*/  MUFU.RCP R0, R0 ;  /* 0x0000000000007308 */ /* 0x001e240000001000 */
[----:B0-----:R-:W-:-:S06]  /*1dc0*/  FFMA.FTZ R2, R0, R25, c[0x0][0x1d0] ;  /* 0x0000740000027623 */ /* 0x001fcc0000010019 */
        /* <DEDUP_REMOVED lines=15> */
[----:B01----:R-:W-:Y:S05]  /*1ec0*/  CALL.REL.NOINC `($__internal_17_$__cuda_sm20_dblrcp_rn_slowpath_v3) ;  /* 0x000002a000007944 */ /* 0x003fea0003c00000 */
.L_x_726:
[----:B------:R-:W-:Y:S05]  /*1ed0*/  BSYNC B0 ;  /* 0x0000000000007941 */ /* 0x000fea0003800000 */
.L_x_725:
[----:B------:R-:W-:Y:S01]  /*1ee0*/  ISETP.NE.U32.AND P0, PT, RZ, c[0x0][0x1b0], PT ;  /* 0x00006c00ff007a0c */ /* 0x000fe20003f05070 */
[----:B01----:R-:W0:Y:S01]  /*1ef0*/  F2F.F32.F64 R9, R18 ;  /* 0x0000001200097310 */ /* 0x003e220000301000 */
[----:B------:R-:W0:Y:S01]  /*1f00*/  DSETP.GEU.AND P1, PT, |R18|, c[0x2][0x0], PT ;  /* 0x008000001200762a */ /* 0x000e220003f2e200 */
[----:B------:R-:W-:Y:S01]  /*1f10*/  IMAD R6, R15, c[0x0][0x1ac], RZ ;  /* 0x00006b000f067a24 */ /* 0x000fe200078e02ff */
[----:B------:R-:W-:Y:S01]  /*1f20*/  ISETP.NE.AND.EX P0, PT, RZ, c[0x0][0x1b4], PT, P0 ;  /* 0x00006d00ff007a0c */ /* 0x000fe20003f05300 */
[----:B------:R-:W-:-:S04]  /*1f30*/  IMAD.MOV.U32 R7, RZ, RZ, 0x4 ;  /* 0x00000004ff077424 */ /* 0x000fc800078e00ff */
[----:B------:R-:W-:-:S08]  /*1f40*/  IMAD.WIDE R6, R6, R7, c[0x0][0x1a0] ;  /* 0x0000680006067625 */ /* 0x000fd000078e0207 */
[----:B------:R-:W-:Y:S01]  /*1f50*/  @P0 MOV R5, 0x2 ;  /* 0x0000000200050802 */ /* 0x000fe20000000f00 */
[----:B------:R-:W-:Y:S02]  /*1f60*/  @P0 IMAD R4, R15, c[0x0][0x1bc], RZ ;  /* 0x00006f000f040a24 */ /* 0x000fe400078e02ff */
[----:B0-----:R-:W-:Y:S02]  /*1f70*/  @!P1 FMUL R9, R9, 1.175494350822287508e-38 ;  /* 0x0080000009099820 */ /* 0x001fe40000400000 */
[----:B------:R-:W-:-:S03]  /*1f80*/  @P0 IMAD.WIDE R4, R4, R5, c[0x0][0x1b0] ;  /* 0x00006c0004040625 */ /* 0x000fc600078e0205 */
[----:B------:R0:W-:Y:S04]  /*1f90*/  STG.E [R6.64], R9 ;  /* 0x0000000906007986 */ /* 0x0001e8000c101904 */
[----:B------:R-:W0:Y:S01]  /*1fa0*/  @P0 LDG.E.U16 R0, [R4.64] ;  /* 0x0000000404000981 */ /* 0x000e22000c1e1500 */
[----:B------:R-:W-:-:S04]  /*1fb0*/  ISETP.NE.U32.AND P1, PT, RZ, c[0x0][0x1c0], PT ;  /* 0x00007000ff007a0c */ /* 0x000fc80003f25070 */
[----:B------:R-:W-:-:S13]  /*1fc0*/  ISETP.NE.AND.EX P1, PT, RZ, c[0x0][0x1c4], PT, P1 ;  /* 0x00007100ff007a0c */ /* 0x000fda0003f25310 */
[----:B------:R-:W-:Y:S02]  /*1fd0*/  @P1 IMAD.MOV.U32 R17, RZ, RZ, 0x2 ;  /* 0x00000002ff111424 */ /* 0x000fe400078e00ff */
[----:B------:R-:W-:Y:S01]  /*1fe0*/  @P1 IMAD R2, R15, c[0x0][0x1cc], RZ ;  /* 0x000073000f021a24 */ /* 0x000fe200078e02ff */
[----:B0-----:R-:W-:-:S05]  /*1ff0*/  @P0 PRMT R7, RZ, 0x5410, R0 ;  /* 0x00005410ff070816 */ /* 0x001fca0000000000 */
[----:B------:R-:W-:Y:S02]  /*2000*/  @P0 FMUL.FTZ R0, R14, R7 ;  /* 0x000000070e000220 */ /* 0x000fe40000410000 */
[----:B------:R-:W-:-:S04]  /*2010*/  @P1 IMAD.WIDE R6, R2, R17, c[0x0][0x1c0] ;  /* 0x0000700002061625 */ /* 0x000fc800078e0211 */
[----:B------:R-:W-:-:S05]  /*2020*/  @P0 FFMA.FTZ R0, R31, c[0x0][0x1d4], R0 ;  /* 0x000075001f000a23 */ /* 0x000fca0000010000 */
[----:B------:R-:W-:-:S04]  /*2030*/  @P0 F2FP.BF16.PACK_AB R0, RZ, R0 ;  /* 0x00000000ff00023e */ /* 0x000fc800000010ff */
[----:B------:R-:W-:-:S05]  /*2040*/  PRMT R8, R0, 0x7610, R8 ;  /* 0x0000761000087816 */ /* 0x000fca0000000008 */
[----:B------:R0:W-:Y:S04]  /*2050*/  @P0 STG.E.U16 [R4.64], R8 ;  /* 0x0000000804000986 */ /* 0x0001e8000c101504 */
[----:B------:R-:W2:Y:S01]  /*2060*/  @P1 LDG.E.U16 R0, [R6.64] ;  /* 0x0000000406001981 */ /* 0x000ea2000c1e1500 */
[----:B------:R-:W-:-:S06]  /*2070*/  IADD3 R3, R3, -0x1, RZ ;  /* 0xffffffff03037810 */ /* 0x000fcc0007ffe0ff */
[----:B------:R-:W1:Y:S08]  /*2080*/  I2F R3, R3 ;  /* 0x0000000300037306 */ /* 0x000e700000201400 */
[----:B-1----:R-:W1:Y:S02]  /*2090*/  MUFU.RCP R2, R3 ;  /* 0x0000000300027308 */ /* 0x002e640000001000 */
[----:B-1----:R-:W-:Y:S01]  /*20a0*/  FMUL.FTZ R25, R2, R25 ;  /* 0x0000001902197220 */ /* 0x002fe20000410000 */
[----:B--2---:R-:W-:-:S05]  /*20b0*/  @P1 PRMT R3, RZ, 0x5410, R0 ;  /* 0x00005410ff031816 */ /* 0x004fca0000000000 */
[----:B------:R-:W-:-:S04]  /*20c0*/  @P1 FMUL.FTZ R0, R14, R3 ;  /* 0x000000030e001220 */ /* 0x000fc80000410000 */
[----:B------:R-:W-:-:S05]  /*20d0*/  @P1 FFMA.FTZ R0, R25, c[0x0][0x1d4], R0 ;  /* 0x0000750019001a23 */ /* 0x000fca0000010000 */
[----:B------:R-:W-:-:S04]  /*20e0*/  @P1 F2FP.BF16.PACK_AB R0, RZ, R0 ;  /* 0x00000000ff00123e */ /* 0x000fc800000010ff */
[----:B------:R-:W-:Y:S02]  /*20f0*/  PRMT R2, R0, 0x7610, R2 ;  /* 0x0000761000027816 */ /* 0x000fe40000000002 */
[----:B------:R-:W-:-:S03]  /*2100*/  MOV R0, c[0x0][0xc] ;  /* 0x0000030000007a02 */ /* 0x000fc60000000f00 */
[----:B------:R0:W-:Y:S02]  /*2110*/  @P1 STG.E.U16 [R6.64], R2 ;  /* 0x0000000206001986 */ /* 0x0001e4000c101504 */
[----:B------:R-:W-:-:S05]  /*2120*/  IMAD R15, R0, c[0x0][0x0], R15 ;  /* 0x00000000000f7a24 */ /* 0x000fca00078e020f */
[----:B------:R-:W-:-:S13]  /*2130*/  ISETP.GE.AND P0, PT, R15, c[0x0][0x16c], PT ;  /* 0x00005b000f007a0c */ /* 0x000fda0003f06270 */
[----:B0-----:R-:W-:Y:S01]  /*2140*/  @P0 CALL.REL.NOINC `(.L_x_727) ;  /* 0x0000001000000944 */ /* 0x001fe20003c00000 */
[----:B------:R-:W-:Y:S05]  /*2150*/  BRA `(.L_x_728) ;  /* 0xffffe31000007947 */ /* 0x000fea000383ffff */
.L_x_727:
[----:B------:R-:W-:Y:S05]  /*2160*/  EXIT ;  /* 0x000000000000794d */ /* 0x000fea0003800000 */
        .weak           $__internal_17_$__cuda_sm20_dblrcp_rn_slowpath_v3
        .type           $__internal_17_$__cuda_sm20_dblrcp_rn_slowpath_v3,@function
        .size           $__internal_17_$__cuda_sm20_dblrcp_rn_slowpath_v3,(.L_x_26623 - $__internal_17_$__cuda_sm20_dblrcp_rn_slowpath_v3)
$__internal_17_$__cuda_sm20_dblrcp_rn_slowpath_v3:
[----:B------:R-:W0:Y:S01]  /*2170*/  DSETP.GTU.AND P0, PT, |R16|, +INF , PT ;  /* 0x7ff000001000742a */ /* 0x000e220003f0c200 */
[----:B------:R-:W-:-:S13]  /*2180*/  BSSY B1, `(.L_x_729) ;  /* 0x0000022000017945 */ /* 0x000fda0003800000 */
        /* <DEDUP_REMOVED lines=9> */
[----:B------:R-:W-:Y:S02]  /*2220*/  IADD3 R19, R17, -0x3fe00000, RZ ;  /* 0xc020000011137810 */ /* 0x000fe40007ffe0ff */
[----:B------:R-:W-:Y:S02]  /*2230*/  MOV R18, R16 ;  /* 0x0000001000127202 */ /* 0x000fe40000000f00 */
[----:B------:R-:W0:Y:S04]  /*2240*/  MUFU.RCP64H R21, R19 ;  /* 0x0000001300157308 */ /* 0x000e280000001800 */
        /* <DEDUP_REMOVED lines=10> */
.L_x_732:
        /* <DEDUP_REMOVED lines=9> */
.L_x_730:
[----:B------:R-:W-:Y:S01]  /*2380*/  LOP3.LUT R19, R17, 0x80000, RZ, 0xfc, !PT ;  /* 0x0008000011137812 */ /* 0x000fe200078efcff */
[----:B------:R-:W-:Y:S02]  /*2390*/  IMAD.MOV.U32 R18, RZ, RZ, R16 ;  /* 0x000000ffff127224 */ /* 0x000fe400078e0010 */
.L_x_731:
[----:B------:R-:W-:Y:S05]  /*23a0*/  BSYNC B1 ;  /* 0x0000000000017941 */ /* 0x000fea0003800000 */
.L_x_729:
[----:B0-----:R-:W-:Y:S01]  /*23b0*/  HFMA2.MMA R17, -RZ, RZ, 0, 0 ;  /* 0x00000000ff117435 */ /* 0x001fe200000001ff */
[----:B------:R-:W-:-:S05]  /*23c0*/  MOV R16, R24 ;  /* 0x0000001800107202 */ /* 0x000fca0000000f00 */
[----:B------:R-:W-:Y:S05]  /*23d0*/  RET.REL.NODEC R16 `(_ZN2at6native35batch_norm_reduce_statistics_kernelIN3c108BFloat16EfiEEvNS_27GenericPackedTensorAccessorIT0_Lm2ENS_17RestrictPtrTraitsET1_EES8_NS4_IS5_Lm1ES6_S7_EES9_NS4_IT_Lm1ES6_S7_EESB_S5_S5_SB_) ;  /* 0xffffdc2010007950 */ /* 0x000fea0003c3ffff */
.L_x_733:
        /* <DEDUP_REMOVED lines=10> */
.L_x_26623:


//--------------------- .text._ZN2at6native35batch_norm_reduce_statistics_kernelIN3c104HalfEflEEvNS_27GenericPackedTensorAccessorIT0_Lm2ENS_17RestrictPtrTraitsET1_EES8_NS4_IS5_Lm1ES6_S7_EES9_NS4_IT_Lm1ES6_S7_EESB_S5_S5_SB_ --------------------------
	.section	.text._ZN2at6native35batch_norm_reduce_statistics_kernelIN3c104HalfEflEEvNS_27GenericPackedTensorAccessorIT0_Lm2ENS_17RestrictPtrTraitsET1_EES8_NS4_IS5_Lm1ES6_S7_EES9_NS4_IT_Lm1ES6_S7_EESB_S5_S5_SB_,"ax",@progbits
	.sectioninfo	@"SHI_REGISTERS=48"
	.align	128
        .global         _ZN2at6native35batch_norm_reduce_statistics_kernelIN3c104HalfEflEEvNS_27GenericPackedTensorAccessorIT0_Lm2ENS_17RestrictPtrTraitsET1_EES8_NS4_IS5_Lm1ES6_S7_EES9_NS4_IT_Lm1ES6_S7_EESB_S5_S5_SB_
        .type           _ZN2at6native35batch_norm_reduce_statistics_kernelIN3c104HalfEflEEvNS_27GenericPackedTensorAccessorIT0_Lm2ENS_17RestrictPtrTraitsET1_EES8_NS4_IS5_Lm1ES6_S7_EES9_NS4_IT_Lm1ES6_S7_EESB_S5_S5_SB_,@function
        .size           _ZN2at6native35batch_norm_reduce_statistics_kernelIN3c104HalfEflEEvNS_27GenericPackedTensorAccessorIT0_Lm2ENS_17RestrictPtrTraitsET1_EES8_NS4_IS5_Lm1ES6_S7_EES9_NS4_IT_Lm1ES6_S7_EESB_S5_S5_SB_,(.L_x_26624 - _ZN2at6native35batch_norm_reduce_statistics_kernelIN3c104HalfEflEEvNS_27GenericPackedTensorAccessorIT0_Lm2ENS_17RestrictPtrTraitsET1_EES8_NS4_IS5_Lm1ES6_S7_EES9_NS4_IT_Lm1ES6_S7_EESB_S5_S5_SB_)
        .other          _ZN2at6native35batch_norm_reduce_statistics_kernelIN3c104HalfEflEEvNS_27GenericPackedTensorAccessorIT0_Lm2ENS_17RestrictPtrTraitsET1_EES8_NS4_IS5_Lm1ES6_S7_EES9_NS4_IT_Lm1ES6_S7_EESB_S5_S5_SB_,@"STO_CUDA_ENTRY STV_DEFAULT"
_ZN2at6native35batch_norm_reduce_statistics_kernelIN3c104HalfEflEEvNS_27GenericPackedTensorAccessorIT0_Lm2ENS_17RestrictPtrTraitsET1_EES8_NS4_IS5_Lm1ES6_S7_EES9_NS4_IT_Lm1ES6_S7_EESB_S5_S5_SB_:
.text._ZN2at6native35batch_norm_reduce_statistics_kernelIN3c104HalfEflEEvNS_27GenericPackedTensorAccessorIT0_Lm2ENS_17RestrictPtrTraitsET1_EES8_NS4_IS5_Lm1ES6_S7_EES9_NS4_IT_Lm1ES6_S7_EESB_S5_S5_SB_:
[----:B------:R-:W-:Y:S02]  /*0000*/  MOV R1, c[0x0][0x28] ;  /* 0x00000a0000017a02 */ /* 0x000fe40000000f00 */
[----:B------:R-:W0:Y:S04]  /*0010*/  S2R R2, SR_CTAID.X ;  /* 0x0000000000027919 */ /* 0x000e280000002500 */
[----:B------:R-:W0:Y:S02]  /*0020*/  S2R R3, SR_TID.X ;  /* 0x0000000000037919 */ /* 0x000e240000002100 */
[----:B0-----:R-:W-:-:S05]  /*0030*/  IMAD R2, R2, c[0x0][0x0], R3 ;  /* 0x0000000002027a24 */ /* 0x001fca00078e0203 */
[----:B------:R-:W-:-:S13]  /*0040*/  ISETP.GE.AND P0, PT, R2, c[0x0][0x170], PT ;  /* 0x00005c0002007a0c */ /* 0x000fda0003f06270 */
[----:B------:R-:W-:Y:S05]  /*0050*/  @P0 EXIT ;  /* 0x000000000000094d */ /* 0x000fea0003800000 */
[----:B------:R-:W-:Y:S01]  /*0060*/  ISETP.LT.AND P0, PT, RZ, c[0x0][0x168], PT ;  /* 0x00005a00ff007a0c */ /* 0x000fe20003f01270 */
[----:B------:R-:W-:Y:S01]  /*0070*/  ULDC.64 UR12, c[0x0][0x118] ;  /* 0x00004600000c7ab9 */ /* 0x000fe20000000a00 */
[----:B------:R-:W-:-:S05]  /*0080*/  MOV R0, c[0x0][0x214] ;  /* 0x0000850000007a02 */ /* 0x000fca0000000f00 */
[----:B------:R-:W-:-:S06]  /*0090*/  FADD.FTZ R0, -R0, 1 ;  /* 0x3f80000000007421 */ /* 0x000fcc0000010100 */
        /* <DEDUP_REMOVED lines=18> */
[----:B01----:R-:W-:Y:S05]  /*01c0*/  CALL.REL.NOINC `($__internal_18_$__cuda_sm20_dblrcp_rn_slowpath_v3) ;  /* 0x0000261000007944 */ /* 0x003fea0003c00000 */
.L_x_735:
[----:B-1----:R-:W1:Y:S01]  /*01d0*/  F2F.F32.F64 R3, R24 ;  /* 0x0000001800037310 */ /* 0x002e620000301000 */
[----:B------:R-:W1:Y:S01]  /*01e0*/  DSETP.GEU.AND P1, PT, |R24|, c[0x2][0x0], PT ;  /* 0x008000001800762a */ /* 0x000e620003f2e200 */
[----:B------:R-:W-:Y:S01]  /*01f0*/  ISETP.NE.U32.AND P0, PT, RZ, c[0x0][0x1e0], PT ;  /* 0x00007800ff007a0c */ /* 0x000fe20003f05070 */
[----:B------:R-:W-:-:S03]  /*0200*/  FMUL.FTZ R17, RZ, c[0x0][0x214] ;  /* 0x00008500ff117a20 */ /* 0x000fc60000410000 */
[----:B------:R-:W-:-:S09]  /*0210*/  ISETP.NE.AND.EX P0, PT, RZ, c[0x0][0x1e4], PT, P0 ;  /* 0x00007900ff007a0c */ /* 0x000fd20003f05300 */
[----:B-1----:R-:W-:Y:S02]  /*0220*/  @!P1 FMUL R3, R3, 1.175494350822287508e-38 ;  /* 0x0080000003039820 */ /* 0x002fe40000400000 */
.L_x_736:
        /* <DEDUP_REMOVED lines=8> */
[----:B------:R-:W-:Y:S01]  /*02b0*/  IMAD R13, R2, c[0x0][0x1dc], R9 ;  /* 0x00007700020d7a24 */ /* 0x000fe200078e0209 */
[----:B------:R-:W-:Y:S01]  /*02c0*/  LEA R12, P2, R10, c[0x0][0x1c8], 0x2 ;  /* 0x000072000a0c7a11 */ /* 0x000fe200078410ff */
[----:B------:R-:W-:-:S04]  /*02d0*/  @P0 IMAD.WIDE.U32 R14, R2, c[0x0][0x1f0], RZ ;  /* 0x00007c00020e0a25 */ /* 0x000fc800078e00ff */
[----:B------:R-:W-:Y:S01]  /*02e0*/  @P0 IMAD R19, R2, c[0x0][0x1f4], R19 ;  /* 0x00007d0002130a24 */ /* 0x000fe200078e0213 */
[----:B------:R-:W-:Y:S01]  /*02f0*/  @P0 LEA R4, P3, R14, c[0x0][0x1e0], 0x1 ;  /* 0x000078000e040a11 */ /* 0x000fe200078608ff */
[----:B------:R-:W-:Y:S01]  /*0300*/  IMAD.IADD R9, R7, 0x1, R5 ;  /* 0x0000000107097824 */ /* 0x000fe200078e0205 */
[----:B------:R-:W-:Y:S02]  /*0310*/  IADD3 R7, R11, R13, RZ ;  /* 0x0000000d0b077210 */ /* 0x000fe40007ffe0ff */
[----:B------:R-:W-:Y:S02]  /*0320*/  @P0 IADD3 R5, R15, R19, RZ ;  /* 0x000000130f050210 */ /* 0x000fe40007ffe0ff */
[----:B------:R-:W-:Y:S02]  /*0330*/  LEA.HI.X R9, R6, c[0x0][0x1b4], R9, 0x2, P1 ;  /* 0x00006d0006097a11 */ /* 0x000fe400008f1409 */
[----:B------:R-:W-:Y:S02]  /*0340*/  LEA.HI.X R13, R10, c[0x0][0x1cc], R7, 0x2, P2 ;  /* 0x000073000a0d7a11 */ /* 0x000fe400010f1407 */
[----:B------:R-:W-:Y:S01]  /*0350*/  @P0 LEA.HI.X R5, R14, c[0x0][0x1e4], R5, 0x1, P3 ;  /* 0x000079000e050a11 */ /* 0x000fe200018f0c05 */
[----:B------:R0:W-:Y:S04]  /*0360*/  STG.E [R8.64], RZ ;  /* 0x000000ff08007986 */ /* 0x0001e8000c10190c */
        /* <DEDUP_REMOVED lines=8> */
[----:B--2---:R-:W-:-:S05]  /*03f0*/  @P0 HADD2.F32 R6, -RZ, R6.H0_H0 ;  /* 0x20000006ff060230 */ /* 0x004fca0000004100 */
[----:B------:R-:W-:Y:S01]  /*0400*/  @P0 FFMA.FTZ R7, R0, R6, R17 ;  /* 0x0000000600070223 */ /* 0x000fe20000010011 */
[----:B------:R-:W-:-:S04]  /*0410*/  @P1 LEA R6, P2, R10, c[0x0][0x1f8], 0x1 ;  /* 0x00007e000a061a11 */ /* 0x000fc800078408ff */
[----:B------:R-:W-:Y:S02]  /*0420*/  @P0 F2FP.PACK_AB R8, RZ, R7 ;  /* 0x00000007ff08023e */ /* 0x000fe400000000ff */
[----:B------:R-:W-:Y:S02]  /*0430*/  @P1 LEA.HI.X R7, R10, c[0x0][0x1fc], R9, 0x1, P2 ;  /* 0x00007f000a071a11 */ /* 0x000fe400010f0c09 */
[----:B------:R-:W-:-:S05]  /*0440*/  PRMT R10, R8, 0x7610, R10 ;  /* 0x00007610080a7816 */ /* 0x000fca000000000a */
[----:B------:R0:W-:Y:S04]  /*0450*/  @P0 STG.E.U16 [R4.64], R10 ;  /* 0x0000000a04000986 */ /* 0x0001e8000c10150c */
[----:B------:R-:W2:Y:S02]  /*0460*/  @P1 LDG.E.U16 R8, [R6.64] ;  /* 0x0000000c06081981 */ /* 0x000ea4000c1e1500 */
[----:B--2---:R-:W-:-:S05]  /*0470*/  @P1 HADD2.F32 R9, -RZ, R8.H0_H0 ;  /* 0x20000008ff091230 */ /* 0x004fca0000004100 */
[----:B------:R-:W-:-:S04]  /*0480*/  @P1 FMUL.FTZ R9, R0, R9 ;  /* 0x0000000900091220 */ /* 0x000fc80000410000 */
[----:B------:R-:W-:-:S05]  /*0490*/  @P1 FFMA.FTZ R9, -RZ, c[0x0][0x214], R9 ;  /* 0x00008500ff091a23 */ /* 0x000fca0000010109 */
[----:B------:R-:W-:-:S04]  /*04a0*/  @P1 F2FP.PACK_AB R9, RZ, R9 ;  /* 0x00000009ff09123e */ /* 0x000fc800000000ff */
[----:B0-----:R-:W-:Y:S02]  /*04b0*/  PRMT R5, R9, 0x7610, R5 ;  /* 0x0000761009057816 */ /* 0x001fe40000000005 */
[----:B------:R-:W-:-:S03]  /*04c0*/  MOV R9, c[0x0][0xc] ;  /* 0x0000030000097a02 */ /* 0x000fc60000000f00 */
[----:B------:R0:W-:Y:S02]  /*04d0*/  @P1 STG.E.U16 [R6.64], R5 ;  /* 0x0000000506001986 */ /* 0x0001e4000c10150c */
[----:B------:R-:W-:-:S05]  /*04e0*/  IMAD R2, R9, c[0x0][0x0], R2 ;  /* 0x0000000009027a24 */ /* 0x000fca00078e0202 */
[----:B------:R-:W-:-:S13]  /*04f0*/  ISETP.GE.AND P1, PT, R2, c[0x0][0x170], PT ;  /* 0x00005c0002007a0c */ /* 0x000fda0003f26270 */
[----:B0-----:R-:W-:Y:S05]  /*0500*/  @!P1 BRA `(.L_x_736) ;  /* 0xfffffd2000009947 */ /* 0x001fea000383ffff */
[----:B------:R-:W-:Y:S05]  /*0510*/  EXIT ;  /* 0x000000000000794d */ /* 0x000fea0003800000 */
.L_x_734:
[----:B------:R-:W-:Y:S01]  /*0520*/  UMOV UR10, 0x1 ;  /* 0x00000001000a7882 */ /* 0x000fe20000000000 */
[----:B------:R-:W-:Y:S01]  /*0530*/  MOV R7, c[0x0][0x168] ;  /* 0x00005a0000077a02 */ /* 0x000fe20000000f00 */
[----:B------:R-:W-:Y:S01]  /*0540*/  ULDC.64 UR4, c[0x0][0x228] ;  /* 0x00008a0000047ab9 */ /* 0x000fe20000000a00 */
[----:B------:R-:W-:Y:S01]  /*0550*/  IMAD.MOV.U32 R5, RZ, RZ, RZ ;  /* 0x000000ffff057224 */ /* 0x000fe200078e00ff */
[----:B------:R-:W-:Y:S01]  /*0560*/  USHF.L.U64.HI UR10, UR4, UR10, UR5 ;  /* 0x0000000a040a7299 */ /* 0x000fe20008010205 */
[C---:B------:R-:W-:Y:S01]  /*0570*/  LOP3.LUT R3, R7.reuse, 0x3, RZ, 0xc0, !PT ;  /* 0x0000000307037812 */ /* 0x040fe200078ec0ff */
[----:B------:R-:W-:Y:S01]  /*0580*/  USHF.L.U32 UR9, UR4, 0x1, URZ ;  /* 0x0000000104097899 */ /* 0x000fe2000800063f */
[----:B------:R-:W-:Y:S01]  /*0590*/  MOV R6, R2 ;  /* 0x0000000200067202 */ /* 0x000fe20000000f00 */
        /* <DEDUP_REMOVED lines=12> */
.L_x_750:
[----:B------:R-:W-:Y:S01]  /*0660*/  ISETP.GE.U32.AND P0, PT, R7, 0x3, PT ;  /* 0x000000030700780c */ /* 0x000fe20003f06070 */
[C---:B------:R-:W-:Y:S01]  /*0670*/  IMAD.WIDE.U32 R20, R6.reuse, c[0x0][0x1a8], RZ ;  /* 0x00006a0006147a25 */ /* 0x040fe200078e00ff */
[----:B------:R-:W-:Y:S01]  /*0680*/  SHF.R.S32.HI R9, RZ, 0x1f, R6 ;  /* 0x0000001fff097819 */ /* 0x000fe20000011406 */
[----:B------:R-:W-:Y:S01]  /*0690*/  HFMA2.MMA R12, -RZ, RZ, 0, 0 ;  /* 0x00000000ff0c7435 */ /* 0x000fe200000001ff */
[----:B------:R-:W-:Y:S01]  /*06a0*/  CS2R R40, SRZ ;  /* 0x0000000000287805 */ /* 0x000fe2000001ff00 */
        /* <DEDUP_REMOVED lines=10> */
[----:B------:R-:W-:Y:S01]  /*0750*/  MOV R30, R8 ;  /* 0x00000008001e7202 */ /* 0x000fe20000000f00 */
[----:B------:R-:W-:Y:S01]  /*0760*/  IMAD.MOV.U32 R37, RZ, RZ, c[0x0][0x21c] ;  /* 0x00008700ff257624 */ /* 0x000fe200078e00ff */
[----:B------:R-:W-:Y:S01]  /*0770*/  MOV R38, c[0x0][0x218] ;  /* 0x0000860000267a02 */ /* 0x000fe20000000f00 */
[----:B------:R-:W-:Y:S01]  /*0780*/  IMAD.WIDE.U32 R22, R4, c[0x0][0x180], RZ ;  /* 0x0000600004167a25 */ /* 0x000fe200078e00ff */
[----:B------:R-:W-:Y:S01]  /*0790*/  SHF.R.S32.HI R10, RZ, 0x1f, R4 ;  /* 0x0000001fff0a7819 */ /* 0x000fe20000011404 */
[----:B------:R-:W-:-:S03]  /*07a0*/  CS2R R40, SRZ ;  /* 0x0000000000287805 */ /* 0x000fc6000001ff00 */
[----:B------:R-:W-:Y:S01]  /*07b0*/  LEA R16, P1, R22, c[0x0][0x160], 0x2 ;  /* 0x0000580016107a11 */ /* 0x000fe200078210ff */
[C---:B------:R-:W-:Y:S02]  /*07c0*/  IMAD R17, R10.reuse, c[0x0][0x1a8], RZ ;  /* 0x00006a000a117a24 */ /* 0x040fe400078e02ff */
[----:B------:R-:W-:Y:S02]  /*07d0*/  IMAD R25, R10, c[0x0][0x180], RZ ;  /* 0x000060000a197a24 */ /* 0x000fe400078e02ff */
[----:B------:R-:W-:-:S04]  /*07e0*/  IMAD.WIDE.U32 R10, R4, c[0x0][0x1a8], RZ ;  /* 0x00006a00040a7a25 */ /* 0x000fc800078e00ff */
[----:B------:R-:W-:Y:S01]  /*07f0*/  IMAD R17, R4, c[0x0][0x1ac], R17 ;  /* 0x00006b0004117a24 */ /* 0x000fe200078e0211 */
[----:B------:R-:W-:Y:S01]  /*0800*/  LEA R14, P0, R10, c[0x0][0x188], 0x2 ;  /* 0x000062000a0e7a11 */ /* 0x000fe200078010ff */
[----:B------:R-:W-:-:S03]  /*0810*/  IMAD R25, R4, c[0x0][0x184], R25 ;  /* 0x0000610004197a24 */ /* 0x000fc600078e0219 */
[----:B------:R-:W-:Y:S01]  /*0820*/  IADD3 R17, R11, R17, RZ ;  /* 0x000000110b117210 */ /* 0x000fe20007ffe0ff */
[----:B------:R-:W-:-:S03]  /*0830*/  IMAD.IADD R31, R23, 0x1, R25 ;  /* 0x00000001171f7824 */ /* 0x000fc600078e0219 */
[----:B------:R-:W-:Y:S02]  /*0840*/  LEA.HI.X R17, R10, c[0x0][0x18c], R17, 0x2, P0 ;  /* 0x000063000a117a11 */ /* 0x000fe400000f1411 */
[----:B------:R-:W-:Y:S01]  /*0850*/  CS2R R10, SRZ ;  /* 0x00000000000a7805 */ /* 0x000fe2000001ff00 */
[----:B------:R-:W-:Y:S02]  /*0860*/  LEA.HI.X R31, R22, c[0x0][0x164], R31, 0x2, P1 ;  /* 0x00005900161f7a11 */ /* 0x000fe400008f141f */
.L_x_742:
[----:B------:R-:W-:-:S06]  /*0870*/  MOV R36, R38 ;  /* 0x0000002600247202 */ /* 0x000fcc0000000f00 */
[----:B------:R-:W2:Y:S01]  /*0880*/  LDG.E.U16 R36, [R36.64] ;  /* 0x0000000c24247981 */ /* 0x000ea2000c1e1500 */
[----:B------:R-:W0:Y:S02]  /*0890*/  I2F.S64 R32, R40 ;  /* 0x0000002800207312 */ /* 0x000e240000301400 */
[----:B0-----:R-:W-:-:S05]  /*08a0*/  F2FP.PACK_AB R4, RZ, R32 ;  /* 0x00000020ff04723e */ /* 0x001fca00000000ff */
[----:B------:R-:W-:Y:S02]  /*08b0*/  HADD2.F32 R4, -RZ, R4.H0_H0 ;  /* 0x20000004ff047230 */ /* 0x000fe40000004100 */
[----:B--2---:R-:W-:-:S05]  /*08c0*/  HADD2.F32 R33, -RZ, R36.H0_H0 ;  /* 0x20000024ff217230 */ /* 0x004fca0000004100 */
[----:B------:R-:W-:-:S05]  /*08d0*/  FADD.FTZ R4, R4, R33 ;  /* 0x0000002104047221 */ /* 0x000fca0000010000 */
[----:B------:R-:W-:-:S05]  /*08e0*/  F2FP.PACK_AB R4, RZ, R4 ;  /* 0x00000004ff04723e */ /* 0x000fca00000000ff */
[----:B------:R-:W-:-:S05]  /*08f0*/  HADD2.F32 R4, -RZ, R4.H0_H0 ;  /* 0x20000004ff047230 */ /* 0x000fca0000004100 */
        /* <DEDUP_REMOVED lines=8> */
[----:B0-----:R-:W-:Y:S01]  /*0980*/  MOV R26, R16 ;  /* 0x00000010001a7202 */ /* 0x001fe20000000f00 */
[----:B------:R-:W-:-:S03]  /*0990*/  IMAD.MOV.U32 R27, RZ, RZ, R31 ;  /* 0x000000ffff1b7224 */ /* 0x000fc600078e001f */
[----:B-1----:R-:W0:Y:S02]  /*09a0*/  DFMA R24, -R22, R28, 1 ;  /* 0x3ff000001618742b */ /* 0x002e24000000011c */
[----:B------:R1:W5:Y:S04]  /*09b0*/  LDG.E R35, [R26.64] ;  /* 0x0000000c1a237981 */ /* 0x000368000c1e1900 */
[----:B0-----:R0:W2:Y:S01]  /*09c0*/  DFMA R24, R28, R24, R28 ;  /* 0x000000181c18722b */ /* 0x0010a2000000001c */
[----:B-1----:R-:W-:Y:S02]  /*09d0*/  MOV R26, R14 ;  /* 0x0000000e001a7202 */ /* 0x002fe40000000f00 */
        /* <DEDUP_REMOVED lines=8> */
[----:B-----5:R-:W-:Y:S05]  /*0a60*/  CALL.REL.NOINC `($__internal_18_$__cuda_sm20_dblrcp_rn_slowpath_v3) ;  /* 0x00001d7000007944 */ /* 0x020fea0003c00000 */
.L_x_738:
[----:B012---:R-:W0:Y:S01]  /*0a70*/  F2F.F32.F64 R27, R24 ;  /* 0x00000018001b7310 */ /* 0x007e220000301000 */
[----:B------:R-:W0:Y:S01]  /*0a80*/  DSETP.GEU.AND P0, PT, |R24|, c[0x2][0x0], PT ;  /* 0x008000001800762a */ /* 0x000e220003f0e200 */
[----:B------:R-:W-:Y:S01]  /*0a90*/  HADD2.F32 R4, -RZ, R36.H0_H0 ;  /* 0x20000024ff047230 */ /* 0x000fe20000004100 */
[----:B------:R-:W-:-:S04]  /*0aa0*/  IADD3 R44, P1, R14, UR5, RZ ;  /* 0x000000050e2c7c10 */ /* 0x000fc8000ff3e0ff */
        /* <DEDUP_REMOVED lines=22> */
[----:B0-----:R-:W-:-:S05]  /*0c10*/  F2FP.PACK_AB R23, RZ, R36 ;  /* 0x00000024ff17723e */ /* 0x001fca00000000ff */
[----:B------:R-:W-:Y:S01]  /*0c20*/  HADD2.F32 R25, -RZ, R23.H0_H0 ;  /* 0x20000017ff197230 */ /* 0x000fe20000004100 */
[----:B------:R-:W-:Y:S01]  /*0c30*/  FADD.FTZ R10, R33, R10 ;  /* 0x0000000a210a7221 */ /* 0x000fe20000010000 */
[----:B--2---:R-:W-:-:S05]  /*0c40*/  HADD2.F32 R12, -RZ, R37.H0_H0 ;  /* 0x20000025ff0c7230 */ /* 0x004fca0000004100 */
[----:B------:R-:W-:-:S05]  /*0c50*/  FADD.FTZ R25, R25, R12 ;  /* 0x0000000c19197221 */ /* 0x000fca0000010000 */
[----:B------:R-:W-:-:S05]  /*0c60*/  F2FP.PACK_AB R25, RZ, R25 ;  /* 0x00000019ff19723e */ /* 0x000fca00000000ff */
[----:B------:R-:W-:-:S05]  /*0c70*/  HADD2.F32 R25, -RZ, R25.H0_H0 ;  /* 0x20000019ff197230 */ /* 0x000fca0000004100 */
        /* <DEDUP_REMOVED lines=16> */
[----:B-1---5:R-:W-:Y:S05]  /*0d80*/  CALL.REL.NOINC `($__internal_18_$__cuda_sm20_dblrcp_rn_slowpath_v3) ;  /* 0x00001a5000007944 */ /* 0x022fea0003c00000 */
[----:B-1----:R-:W-:Y:S01]  /*0d90*/  IMAD.MOV.U32 R26, RZ, RZ, R24 ;  /* 0x000000ffff1a7224 */ /* 0x002fe200078e0018 */
[----:B------:R-:W-:-:S05]  /*0da0*/  MOV R27, R25 ;  /* 0x00000019001b7202 */ /* 0x000fca0000000f00 */
.L_x_739:
[----:B01----:R-:W0:Y:S01]  /*0db0*/  F2F.F32.F64 R29, R26 ;  /* 0x0000001a001d7310 */ /* 0x003e220000301000 */
[----:B------:R-:W0:Y:S01]  /*0dc0*/  DSETP.GEU.AND P0, PT, |R26|, c[0x2][0x0], PT ;  /* 0x008000001a00762a */ /* 0x000e220003f0e200 */
[----:B------:R-:W-:-:S05]  /*0dd0*/  HADD2.F32 R37, -RZ, R37.H0_H0 ;  /* 0x20000025ff257230 */ /* 0x000fca0000004100 */
        /* <DEDUP_REMOVED lines=16> */
[----:B0-----:R-:W-:-:S03]  /*0ee0*/  F2FP.PACK_AB R4, RZ, R14 ;  /* 0x0000000eff04723e */ /* 0x001fc600000000ff */
[----:B------:R-:W-:Y:S02]  /*0ef0*/  FMUL.FTZ R36, R36, R37 ;  /* 0x0000002524247220 */ /* 0x000fe40000410000 */
[----:B------:R-:W-:Y:S02]  /*0f00*/  HADD2.F32 R25, -RZ, R4.H0_H0 ;  /* 0x20000004ff197230 */ /* 0x000fe40000004100 */
[----:B------:R-:W3:Y:S01]  /*0f10*/  LDG.E R4, [R38.64] ;  /* 0x0000000c26047981 */ /* 0x000ee2000c1e1900 */
[----:B------:R-:W-:-:S04]  /*0f20*/  FMUL.FTZ R36, R29, R36 ;  /* 0x000000241d247220 */ /* 0x000fc80000410000 */
[----:B------:R-:W-:Y:S01]  /*0f30*/  FFMA.FTZ R33, R33, R12, R36 ;  /* 0x0000000c21217223 */ /* 0x000fe20000010024 */
[----:B------:R-:W-:-:S04]  /*0f40*/  IADD3 R36, P0, R42, UR7, RZ ;  /* 0x000000072a247c10 */ /* 0x000fc8000ff1e0ff */
[----:B------:R-:W-:-:S05]  /*0f50*/  IADD3.X R37, R43, UR8, RZ, P0, !PT ;  /* 0x000000082b257c10 */ /* 0x000fca00087fe4ff */
[----:B------:R0:W5:Y:S01]  /*0f60*/  LDG.E R34, [R36.64] ;  /* 0x0000000c24227981 */ /* 0x000162000c1e1900 */
[----:B------:R-:W-:Y:S01]  /*0f70*/  FADD.FTZ R10, R10, R33 ;  /* 0x000000210a0a7221 */ /* 0x000fe20000010000 */
[----:B--2---:R-:W-:-:S05]  /*0f80*/  HADD2.F32 R16, -RZ, R31.H0_H0 ;  /* 0x2000001fff107230 */ /* 0x004fca0000004100 */
[----:B------:R-:W-:-:S05]  /*0f90*/  FADD.FTZ R25, R25, R16 ;  /* 0x0000001019197221 */ /* 0x000fca0000010000 */
[----:B------:R-:W-:-:S05]  /*0fa0*/  F2FP.PACK_AB R25, RZ, R25 ;  /* 0x00000019ff19723e */ /* 0x000fca00000000ff */
[----:B------:R-:W-:-:S05]  /*0fb0*/  HADD2.F32 R25, -RZ, R25.H0_H0 ;  /* 0x20000019ff197230 */ /* 0x000fca0000004100 */
        /* <DEDUP_REMOVED lines=16> */
[----:B0----5:R-:W-:Y:S05]  /*10c0*/  CALL.REL.NOINC `($__internal_18_$__cuda_sm20_dblrcp_rn_slowpath_v3) ;  /* 0x0000171000007944 */ /* 0x021fea0003c00000 */
[----:B-1----:R-:W-:Y:S02]  /*10d0*/  MOV R26, R24 ;  /* 0x00000018001a7202 */ /* 0x002fe40000000f00 */
[----:B------:R-:W-:-:S05]  /*10e0*/  MOV R27, R25 ;  /* 0x00000019001b7202 */ /* 0x000fca0000000f00 */
.L_x_740:
        /* <DEDUP_REMOVED lines=20> */
[----:B0-----:R-:W-:-:S03]  /*1230*/  F2FP.PACK_AB R4, RZ, R12 ;  /* 0x0000000cff04723e */ /* 0x001fc600000000ff */
[----:B------:R-:W-:Y:S02]  /*1240*/  FMUL.FTZ R14, R29, R14 ;  /* 0x0000000e1d0e7220 */ /* 0x000fe40000410000 */
[----:B------:R-:W-:Y:S02]  /*1250*/  HADD2.F32 R27, -RZ, R4.H0_H0 ;  /* 0x20000004ff1b7230 */ /* 0x000fe40000004100 */
[----:B------:R-:W-:-:S04]  /*1260*/  FFMA.FTZ R35, R35, R16, R14 ;  /* 0x0000001023237223 */ /* 0x000fc8000001000e */
[----:B------:R-:W-:Y:S02]  /*1270*/  FADD.FTZ R10, R10, R35 ;  /* 0x000000230a0a7221 */ /* 0x000fe40000010000 */
[----:B------:R0:W5:Y:S01]  /*1280*/  LDG.E R35, [R40.64] ;  /* 0x0000000c28237981 */ /* 0x000162000c1e1900 */
        /* <DEDUP_REMOVED lines=29> */
[----:B-----5:R-:W-:Y:S05]  /*1460*/  CALL.REL.NOINC `($__internal_18_$__cuda_sm20_dblrcp_rn_slowpath_v3) ;  /* 0x0000137000007944 */ /* 0x020fea0003c00000 */
[----:B-1----:R-:W-:Y:S01]  /*1470*/  IMAD.MOV.U32 R26, RZ, RZ, R24 ;  /* 0x000000ffff1a7224 */ /* 0x002fe200078e0018 */
[----:B------:R-:W-:-:S05]  /*1480*/  MOV R27, R25 ;  /* 0x00000019001b7202 */ /* 0x000fca0000000f00 */
.L_x_741:
[----:B0-2---:R-:W0:Y:S01]  /*1490*/  F2F.F32.F64 R23, R26 ;  /* 0x0000001a00177310 */ /* 0x005e220000301000 */
[----:B------:R-:W0:Y:S01]  /*14a0*/  DSETP.GEU.AND P0, PT, |R26|, c[0x2][0x0], PT ;  /* 0x008000001a00762a */ /* 0x000e220003f0e200 */
[----:B-----5:R-:W-:Y:S01]  /*14b0*/  FADD.FTZ R4, R32, -R35 ;  /* 0x8000002320047221 */ /* 0x020fe20000010000 */
[----:B------:R-:W-:Y:S01]  /*14c0*/  HADD2.F32 R22, -RZ, R33.H0_H0 ;  /* 0x20000021ff167230 */ /* 0x000fe20000004100 */
[----:B------:R-:W-:Y:S02]  /*14d0*/  IADD3 R30, R30, -0x4, RZ ;  /* 0xfffffffc1e1e7810 */ /* 0x000fe40007ffe0ff */
        /* <DEDUP_REMOVED lines=16> */
.L_x_737:
[----:B------:R-:W-:-:S13]  /*15e0*/  ISETP.NE.AND P0, PT, R3, RZ, PT ;  /* 0x000000ff0300720c */ /* 0x000fda0003f05270 */
[----:B------:R-:W-:Y:S05]  /*15f0*/  @!P0 BRA `(.L_x_743) ;  /* 0x00000cc000008947 */ /* 0x000fea0003800000 */
[----:B------:R-:W-:Y:S01]  /*1600*/  SHF.R.S32.HI R24, RZ, 0x1f, R11 ;  /* 0x0000001fff187819 */ /* 0x000fe2000001140b */
[----:B------:R-:W-:-:S04]  /*1610*/  IMAD.WIDE.U32 R16, R11, c[0x0][0x228], RZ ;  /* 0x00008a000b107a25 */ /* 0x000fc800078e00ff */
[----:B------:R-:W-:Y:S01]  /*1620*/  IMAD R4, R24, c[0x0][0x228], RZ ;  /* 0x00008a0018047a24 */ /* 0x000fe200078e02ff */
[----:B------:R-:W-:-:S03]  /*1630*/  LEA R30, P0, R16, c[0x0][0x218], 0x1 ;  /* 0x00008600101e7a11 */ /* 0x000fc600078008ff */
[----:B------:R-:W-:-:S05]  /*1640*/  IMAD R23, R11, c[0x0][0x22c], R4 ;  /* 0x00008b000b177a24 */ /* 0x000fca00078e0204 */
[----:B------:R-:W-:-:S04]  /*1650*/  IADD3 R17, R17, R23, RZ ;  /* 0x0000001711117210 */ /* 0x000fc80007ffe0ff */
        /* <DEDUP_REMOVED lines=12> */
[----:B------:R-:W-:Y:S01]  /*1720*/  IMAD R24, R24, c[0x0][0x178], RZ ;  /* 0x00005e0018187a24 */ /* 0x000fe200078e02ff */
[----:B------:R-:W-:-:S03]  /*1730*/  MOV R17, R13 ;  /* 0x0000000d00117202 */ /* 0x000fc60000000f00 */
[C---:B------:R-:W-:Y:S02]  /*1740*/  IMAD R25, R11.reuse, c[0x0][0x17c], R24 ;  /* 0x00005f000b197a24 */ /* 0x040fe400078e0218 */
[----:B------:R-:W-:-:S05]  /*1750*/  IMAD.WIDE.U32 R16, R11, c[0x0][0x178], R16 ;  /* 0x00005e000b107a25 */ /* 0x000fca00078e0010 */
[----:B------:R-:W-:Y:S02]  /*1760*/  LEA R24, P0, R16, c[0x0][0x160], 0x2 ;  /* 0x0000580010187a11 */ /* 0x000fe400078010ff */
[----:B------:R-:W-:-:S04]  /*1770*/  IADD3 R17, R17, R25, RZ ;  /* 0x0000001911117210 */ /* 0x000fc80007ffe0ff */
[----:B------:R-:W-:Y:S02]  /*1780*/  LEA.HI.X R25, R16, c[0x0][0x164], R17, 0x2, P0 ;  /* 0x0000590010197a11 */ /* 0x000fe400000f1411 */
[----:B----4-:R-:W-:-:S03]  /*1790*/  F2FP.PACK_AB R16, RZ, R14 ;  /* 0x0000000eff10723e */ /* 0x010fc600000000ff */
[----:B0-----:R0:W5:Y:S02]  /*17a0*/  LDG.E R31, [R24.64] ;  /* 0x0000000c181f7981 */ /* 0x001164000c1e1900 */
[----:B------:R-:W-:Y:S02]  /*17b0*/  HADD2.F32 R17, -RZ, R16.H0_H0 ;  /* 0x20000010ff117230 */ /* 0x000fe40000004100 */
[----:B--2---:R-:W-:-:S05]  /*17c0*/  HADD2.F32 R16, -RZ, R30.H0_H0 ;  /* 0x2000001eff107230 */ /* 0x004fca0000004100 */
[----:B------:R-:W-:-:S05]  /*17d0*/  FADD.FTZ R17, R17, R16 ;  /* 0x0000001011117221 */ /* 0x000fca0000010000 */
[----:B------:R-:W-:-:S05]  /*17e0*/  F2FP.PACK_AB R17, RZ, R17 ;  /* 0x00000011ff11723e */ /* 0x000fca00000000ff */
[----:B------:R-:W-:-:S05]  /*17f0*/  HADD2.F32 R17, -RZ, R17.H0_H0 ;  /* 0x20000011ff117230 */ /* 0x000fca0000004100 */
        /* <DEDUP_REMOVED lines=16> */
[----:B-1---5:R-:W-:Y:S05]  /*1900*/  CALL.REL.NOINC `($__internal_18_$__cuda_sm20_dblrcp_rn_slowpath_v3) ;  /* 0x00000ed000007944 */ /* 0x022fea0003c00000 */
.L_x_744:
[----:B-1----:R-:W1:Y:S01]  /*1910*/  F2F.F32.F64 R23, R24 ;  /* 0x0000001800177310 */ /* 0x002e620000301000 */
[----:B------:R-:W1:Y:S01]  /*1920*/  DSETP.GEU.AND P0, PT, |R24|, c[0x2][0x0], PT ;  /* 0x008000001800762a */ /* 0x000e620003f0e200 */
[----:B-----5:R-:W-:Y:S01]  /*1930*/  FADD.FTZ R4, R12, -R31 ;  /* 0x8000001f0c047221 */ /* 0x020fe20000010000 */
[----:B------:R-:W-:-:S03]  /*1940*/  HADD2.F32 R22, -RZ, R30.H0_H0 ;  /* 0x2000001eff167230 */ /* 0x000fc60000004100 */
        /* <DEDUP_REMOVED lines=28> */
[----:B------:R-:W-:-:S04]  /*1b10*/  LEA R22, P0, R16, c[0x0][0x188], 0x2 ;  /* 0x0000620010167a11 */ /* 0x000fc800078010ff */
[----:B------:R-:W-:-:S04]  /*1b20*/  IADD3 R17, R17, R23, RZ ;  /* 0x0000001711117210 */ /* 0x000fc80007ffe0ff */
        /* <DEDUP_REMOVED lines=35> */
.L_x_745:
        /* <DEDUP_REMOVED lines=24> */
[----:B------:R-:W-:-:S05]  /*1ee0*/  IMAD R11, R19, c[0x0][0x22c], R4 ;  /* 0x00008b00130b7a24 */ /* 0x000fca00078e0204 */
[----:B------:R-:W-:-:S04]  /*1ef0*/  IADD3 R11, R17, R11, RZ ;  /* 0x0000000b110b7210 */ /* 0x000fc80007ffe0ff */
        /* <DEDUP_REMOVED lines=10> */
[----:B------:R-:W-:Y:S02]  /*1fa0*/  MOV R14, R18 ;  /* 0x00000012000e7202 */ /* 0x000fe40000000f00 */
[----:B------:R-:W-:Y:S01]  /*1fb0*/  MOV R15, R13 ;  /* 0x0000000d000f7202 */ /* 0x000fe20000000f00 */
[----:B------:R-:W3:Y:S01]  /*1fc0*/  LDG.E R4, [R20.64] ;  /* 0x0000000c14047981 */ /* 0x000ee2000c1e1900 */
[----:B------:R-:W-:-:S03]  /*1fd0*/  IMAD R13, R19, c[0x0][0x17c], R24 ;  /* 0x00005f00130d7a24 */ /* 0x000fc600078e0218 */
[----:B------:R-:W-:-:S05]  /*1fe0*/  IMAD.WIDE.U32 R14, R19, c[0x0][0x178], R14 ;  /* 0x00005e00130e7a25 */ /* 0x000fca00078e000e */
[----:B------:R-:W-:Y:S02]  /*1ff0*/  LEA R16, P0, R14, c[0x0][0x160], 0x2 ;  /* 0x000058000e107a11 */ /* 0x000fe400078010ff */
[----:B------:R-:W-:-:S04]  /*2000*/  IADD3 R13, R15, R13, RZ ;  /* 0x0000000d0f0d7210 */ /* 0x000fc80007ffe0ff */
[----:B------:R-:W-:-:S06]  /*2010*/  LEA.HI.X R17, R14, c[0x0][0x164], R13, 0x2, P0 ;  /* 0x000059000e117a11 */ /* 0x000fcc00000f140d */
[----:B------:R0:W5:Y:S01]  /*2020*/  LDG.E R17, [R16.64] ;  /* 0x0000000c10117981 */ /* 0x000162000c1e1900 */
[----:B------:R-:W1:Y:S02]  /*2030*/  I2F.S64 R13, R40 ;  /* 0x00000028000d7312 */ /* 0x000e640000301400 */
[----:B-1----:R-:W-:-:S05]  /*2040*/  F2FP.PACK_AB R14, RZ, R13 ;  /* 0x0000000dff0e723e */ /* 0x002fca00000000ff */
[----:B------:R-:W-:Y:S02]  /*2050*/  HADD2.F32 R15, -RZ, R14.H0_H0 ;  /* 0x2000000eff0f7230 */ /* 0x000fe40000004100 */
[----:B--2---:R-:W-:-:S05]  /*2060*/  HADD2.F32 R14, -RZ, R11.H0_H0 ;  /* 0x2000000bff0e7230 */ /* 0x004fca0000004100 */
[----:B------:R-:W-:-:S05]  /*2070*/  FADD.FTZ R15, R15, R14 ;  /* 0x0000000e0f0f7221 */ /* 0x000fca0000010000 */
[----:B------:R-:W-:-:S05]  /*2080*/  F2FP.PACK_AB R15, RZ, R15 ;  /* 0x0000000fff0f723e */ /* 0x000fca00000000ff */
[----:B------:R-:W-:-:S05]  /*2090*/  HADD2.F32 R15, -RZ, R15.H0_H0 ;  /* 0x2000000fff0f7230 */ /* 0x000fca0000004100 */
        /* <DEDUP_REMOVED lines=16> */
[----:B01---5:R-:W-:Y:S05]  /*21a0*/  CALL.REL.NOINC `($__internal_18_$__cuda_sm20_dblrcp_rn_slowpath_v3) ;  /* 0x0000063000007944 */ /* 0x023fea0003c00000 */
.L_x_746:
[----:B-1----:R-:W1:Y:S01]  /*21b0*/  F2F.F32.F64 R4, R24 ;  /* 0x0000001800047310 */ /* 0x002e620000301000 */
[----:B------:R-:W1:Y:S01]  /*21c0*/  DSETP.GEU.AND P0, PT, |R24|, c[0x2][0x0], PT ;  /* 0x008000001800762a */ /* 0x000e620003f0e200 */
[----:B0----5:R-:W-:Y:S01]  /*21d0*/  FADD.FTZ R16, R12, -R17 ;  /* 0x800000110c107221 */ /* 0x021fe20000010000 */
[----:B------:R-:W-:-:S03]  /*21e0*/  HADD2.F32 R19, -RZ, R11.H0_H0 ;  /* 0x2000000bff137230 */ /* 0x000fc60000004100 */
        /* <DEDUP_REMOVED lines=13> */
.L_x_743:
        /* <DEDUP_REMOVED lines=10> */
[----:B------:R-:W-:-:S05]  /*2360*/  IMAD R11, R6, c[0x0][0x1c4], R11 ;  /* 0x00007100060b7a24 */ /* 0x000fca00078e020b */
[----:B------:R-:W-:-:S04]  /*2370*/  IADD3 R11, R19, R11, RZ ;  /* 0x0000000b130b7210 */ /* 0x000fc80007ffe0ff */
        /* <DEDUP_REMOVED lines=16> */
[----:B01----:R-:W-:Y:S05]  /*2480*/  CALL.REL.NOINC `($__internal_18_$__cuda_sm20_dblrcp_rn_slowpath_v3) ;  /* 0x0000035000007944 */ /* 0x003fea0003c00000 */
.L_x_748:
[----:B------:R-:W-:Y:S05]  /*2490*/  BSYNC B0 ;  /* 0x0000000000007941 */ /* 0x000fea0003800000 */
.L_x_747:
        /* <DEDUP_REMOVED lines=17> */
[----:B------:R-:W-:Y:S04]  /*25b0*/  STG.E [R18.64], R11 ;  /* 0x0000000b12007986 */ /* 0x000fe8000c10190c */
[----:B------:R-:W2:Y:S01]  /*25c0*/  @P0 LDG.E.U16 R4, [R14.64] ;  /* 0x0000000c0e040981 */ /* 0x000ea2000c1e1500 */
[----:B------:R-:W-:-:S04]  /*25d0*/  ISETP.NE.U32.AND P1, PT, RZ, c[0x0][0x1f8], PT ;  /* 0x00007e00ff007a0c */ /* 0x000fc80003f25070 */
[----:B------:R-:W-:-:S13]  /*25e0*/  ISETP.NE.AND.EX P1, PT, RZ, c[0x0][0x1fc], PT, P1 ;  /* 0x00007f00ff007a0c */ /* 0x000fda0003f25310 */
[----:B------:R-:W-:Y:S02]  /*25f0*/  @P1 IMAD R9, R9, c[0x0][0x208], RZ ;  /* 0x0000820009091a24 */ /* 0x000fe400078e02ff */
[----:B------:R-:W-:-:S04]  /*2600*/  @P1 IMAD.WIDE.U32 R16, R6, c[0x0][0x208], RZ ;  /* 0x0000820006101a25 */ /* 0x000fc800078e00ff */
[----:B------:R-:W-:-:S05]  /*2610*/  @P1 IMAD R9, R6, c[0x0][0x20c], R9 ;  /* 0x0000830006091a24 */ /* 0x000fca00078e0209 */
[----:B------:R-:W-:Y:S01]  /*2620*/  @P1 IADD3 R9, R17, R9, RZ ;  /* 0x0000000911091210 */ /* 0x000fe20007ffe0ff */
[----:B--2---:R-:W-:-:S05]  /*2630*/  @P0 HADD2.F32 R13, -RZ, R4.H0_H0 ;  /* 0x20000004ff0d0230 */ /* 0x004fca0000004100 */
[----:B------:R-:W-:-:S04]  /*2640*/  @P0 FMUL.FTZ R13, R0, R13 ;  /* 0x0000000d000d0220 */ /* 0x000fc80000410000 */
[----:B------:R-:W-:Y:S01]  /*2650*/  @P0 FFMA.FTZ R13, R12, c[0x0][0x214], R13 ;  /* 0x000085000c0d0a23 */ /* 0x000fe2000001000d */
[----:B------:R-:W-:-:S04]  /*2660*/  @P1 LEA R12, P2, R16, c[0x0][0x1f8], 0x1 ;  /* 0x00007e00100c1a11 */ /* 0x000fc800078408ff */
[----:B------:R-:W-:Y:S02]  /*2670*/  @P0 F2FP.PACK_AB R4, RZ, R13 ;  /* 0x0000000dff04023e */ /* 0x000fe400000000ff */
[----:B------:R-:W-:Y:S02]  /*2680*/  @P1 LEA.HI.X R13, R16, c[0x0][0x1fc], R9, 0x1, P2 ;  /* 0x00007f00100d1a11 */ /* 0x000fe400010f0c09 */
[----:B------:R-:W-:-:S05]  /*2690*/  PRMT R17, R4, 0x7610, R17 ;  /* 0x0000761004117816 */ /* 0x000fca0000000011 */
[----:B------:R0:W-:Y:S04]  /*26a0*/  @P0 STG.E.U16 [R14.64], R17 ;  /* 0x000000110e000986 */ /* 0x0001e8000c10150c */
[----:B------:R-:W2:Y:S01]  /*26b0*/  @P1 LDG.E.U16 R4, [R12.64] ;  /* 0x0000000c0c041981 */ /* 0x000ea2000c1e1500 */
[----:B------:R-:W-:Y:S02]  /*26c0*/  IADD3 R16, P0, R40, -0x1, RZ ;  /* 0xffffffff28107810 */ /* 0x000fe40007f1e0ff */
[----:B------:R-:W-:Y:S02]  /*26d0*/  IADD3 R5, R5, 0x1, RZ ;  /* 0x0000000105057810 */ /* 0x000fe40007ffe0ff */
[----:B0-----:R-:W-:-:S04]  /*26e0*/  IADD3.X R17, R41, -0x1, RZ, P0, !PT ;  /* 0xffffffff29117810 */ /* 0x001fc800007fe4ff */
[----:B------:R-:W0:Y:S08]  /*26f0*/  I2F.S64 R16, R16 ;  /* 0x0000001000107312 */ /* 0x000e300000301400 */
[----:B0-----:R-:W0:Y:S02]  /*2700*/  MUFU.RCP R11, R16 ;  /* 0x00000010000b7308 */ /* 0x001e240000001000 */
[----:B0-----:R-:W-:Y:S01]  /*2710*/  FMUL.FTZ R10, R11, R10 ;  /* 0x0000000a0b0a7220 */ /* 0x001fe20000410000 */
[----:B--2---:R-:W-:-:S05]  /*2720*/  @P1 HADD2.F32 R9, -RZ, R4.H0_H0 ;  /* 0x20000004ff091230 */ /* 0x004fca0000004100 */
[----:B------:R-:W-:-:S04]  /*2730*/  @P1 FMUL.FTZ R9, R0, R9 ;  /* 0x0000000900091220 */ /* 0x000fc80000410000 */
[----:B------:R-:W-:-:S05]  /*2740*/  @P1 FFMA.FTZ R9, R10, c[0x0][0x214], R9 ;  /* 0x000085000a091a23 */ /* 0x000fca0000010009 */
[----:B------:R-:W-:-:S04]  /*2750*/  @P1 F2FP.PACK_AB R9, RZ, R9 ;  /* 0x00000009ff09123e */ /* 0x000fc800000000ff */
[----:B------:R-:W-:Y:S02]  /*2760*/  PRMT R4, R9, 0x7610, R4 ;  /* 0x0000761009047816 */ /* 0x000fe40000000004 */
[----:B------:R-:W-:-:S03]  /*2770*/  MOV R9, c[0x0][0xc] ;  /* 0x0000030000097a02 */ /* 0x000fc60000000f00 */
[----:B------:R0:W-:Y:S02]  /*2780*/  @P1 STG.E.U16 [R12.64], R4 ;  /* 0x000000040c001986 */ /* 0x0001e4000c10150c */
[----:B------:R-:W-:-:S05]  /*2790*/  IMAD R6, R9, c[0x0][0x0], R6 ;  /* 0x0000000009067a24 */ /* 0x000fca00078e0206 */
[----:B------:R-:W-:-:S13]  /*27a0*/  ISETP.GE.AND P0, PT, R6, c[0x0][0x170], PT ;  /* 0x00005c0006007a0c */ /* 0x000fda0003f06270 */
[----:B0-----:R-:W-:Y:S01]  /*27b0*/  @P0 CALL.REL.NOINC `(.L_x_749) ;  /* 0x0000001000000944 */ /* 0x001fe20003c00000 */
[----:B------:R-:W-:Y:S05]  /*27c0*/  BRA `(.L_x_750) ;  /* 0xffffde9000007947 */ /* 0x000fea000383ffff */
.L_x_749:
[----:B------:R-:W-:Y:S05]  /*27d0*/  EXIT ;  /* 0x000000000000794d */ /* 0x000fea0003800000 */
        .weak           $__internal_18_$__cuda_sm20_dblrcp_rn_slowpath_v3
        .type           $__internal_18_$__cuda_sm20_dblrcp_rn_slowpath_v3,@function
        .size           $__internal_18_$__cuda_sm20_dblrcp_rn_slowpath_v3,(.L_x_26624 - $__internal_18_$__cuda_sm20_dblrcp_rn_slowpath_v3)
$__internal_18_$__cuda_sm20_dblrcp_rn_slowpath_v3:
        /* <DEDUP_REMOVED lines=24> */
.L_x_754:
        /* <DEDUP_REMOVED lines=9> */
.L_x_752:
[----:B------:R-:W-:Y:S02]  /*29f0*/  LOP3.LUT R25, R23, 0x80000, RZ, 0xfc, !PT ;  /* 0x0008000017197812 */ /* 0x000fe400078efcff */
[----:B------:R-:W-:Y:S02]  /*2a00*/  MOV R24, R22 ;  /* 0x0000001600187202 */ /* 0x000fe40000000f00 */
.L_x_753:
[----:B------:R-:W-:Y:S05]  /*2a10*/  BSYNC B1 ;  /* 0x0000000000017941 */ /* 0x000fea0003800000 */
.L_x_751:
[----:B0-----:R-:W-:Y:S01]  /*2a20*/  HFMA2.MMA R23, -RZ, RZ, 0, 0 ;  /* 0x00000000ff177435 */ /* 0x001fe200000001ff */
[----:B------:R-:W-:-:S05]  /*2a30*/  MOV R22, R4 ;  /* 0x0000000400167202 */ /* 0x000fca0000000f00 */
[----:B------:R-:W-:Y:S05]  /*2a40*/  RET.REL.NODEC R22 `(_ZN2at6native35batch_norm_reduce_statistics_kernelIN3c104HalfEflEEvNS_27GenericPackedTensorAccessorIT0_Lm2ENS_17RestrictPtrTraitsET1_EES8_NS4_IS5_Lm1ES6_S7_EES9_NS4_IT_Lm1ES6_S7_EESB_S5_S5_SB_) ;  /* 0xffffd5b016007950 */ /* 0x000fea0003c3ffff */
.L_x_755:
        /* <DEDUP_REMOVED lines=11> */
.L_x_26624:


//--------------------- .text._ZN2at6native35batch_norm_reduce_statistics_kernelIN3c104HalfEfiEEvNS_27GenericPackedTensorAccessorIT0_Lm2ENS_17RestrictPtrTraitsET1_EES8_NS4_IS5_Lm1ES6_S7_EES9_NS4_IT_Lm1ES6_S7_EESB_S5_S5_SB_ --------------------------
	.section	.text._ZN2at6native35batch_norm_reduce_statistics_kernelIN3c104HalfEfiEEvNS_27GenericPackedTensorAccessorIT0_Lm2ENS_17RestrictPtrTraitsET1_EES8_NS4_IS5_Lm1ES6_S7_EES9_NS4_IT_Lm1ES6_S7_EESB_S5_S5_SB_,"ax",@progbits
	.sectioninfo	@"SHI_REGISTERS=40"
	.align	128
        .global         _ZN2at6native35batch_norm_reduce_statistics_kernelIN3c104HalfEfiEEvNS_27GenericPackedTensorAccessorIT0_Lm2ENS_17RestrictPtrTraitsET1_EES8_NS4_IS5_Lm1ES6_S7_EES9_NS4_IT_Lm1ES6_S7_EESB_S5_S5_SB_
        .type           _ZN2at6native35batch_norm_reduce_statistics_kernelIN3c104HalfEfiEEvNS_27GenericPackedTensorAccessorIT0_Lm2ENS_17RestrictPtrTraitsET1_EES8_NS4_IS5_Lm1ES6_S7_EES9_NS4_IT_Lm1ES6_S7_EESB_S5_S5_SB_,@function
        .size           _ZN2at6native35batch_norm_reduce_statistics_kernelIN3c104HalfEfiEEvNS_27GenericPackedTensorAccessorIT0_Lm2ENS_17RestrictPtrTraitsET1_EES8_NS4_IS5_Lm1ES6_S7_EES9_NS4_IT_Lm1ES6_S7_EESB_S5_S5_SB_,(.L_x_26625 - _ZN2at6native35batch_norm_reduce_statistics_kernelIN3c104HalfEfiEEvNS_27GenericPackedTensorAccessorIT0_Lm2ENS_17RestrictPtrTraitsET1_EES8_NS4_IS5_Lm1ES6_S7_EES9_NS4_IT_Lm1ES6_S7_EESB_S5_S5_SB_)
        .other          _ZN2at6native35batch_norm_reduce_statistics_kernelIN3c104HalfEfiEEvNS_27GenericPackedTensorAccessorIT0_Lm2ENS_17RestrictPtrTraitsET1_EES8_NS4_IS5_Lm1ES6_S7_EES9_NS4_IT_Lm1ES6_S7_EESB_S5_S5_SB_,@"STO_CUDA_ENTRY STV_DEFAULT"
_ZN2at6native35batch_norm_reduce_statistics_kernelIN3c104HalfEfiEEvNS_27GenericPackedTensorAccessorIT0_Lm2ENS_17RestrictPtrTraitsET1_EES8_NS4_IS5_Lm1ES6_S7_EES9_NS4_IT_Lm1ES6_S7_EESB_S5_S5_SB_:
.text._ZN2at6native35batch_norm_reduce_statistics_kernelIN3c104HalfEfiEEvNS_27GenericPackedTensorAccessorIT0_Lm2ENS_17RestrictPtrTraitsET1_EES8_NS4_IS5_Lm1ES6_S7_EES9_NS4_IT_Lm1ES6_S7_EESB_S5_S5_SB_:
        /* <DEDUP_REMOVED lines=28> */
[----:B01----:R-:W-:Y:S05]  /*01c0*/  CALL.REL.NOINC `($__internal_19_$__cuda_sm20_dblrcp_rn_slowpath_v3) ;  /* 0x00001f9000007944 */ /* 0x003fea0003c00000 */
.L_x_757:
[----:B-1----:R-:W1:Y:S01]  /*01d0*/  F2F.F32.F64 R9, R18 ;  /* 0x0000001200097310 */ /* 0x002e620000301000 */
[----:B------:R-:W1:Y:S01]  /*01e0*/  DSETP.GEU.AND P1, PT, |R18|, c[0x2][0x0], PT ;  /* 0x008000001200762a */ /* 0x000e620003f2e200 */
[----:B------:R-:W-:Y:S01]  /*01f0*/  ISETP.NE.U32.AND P0, PT, RZ, c[0x0][0x1b0], PT ;  /* 0x00006c00ff007a0c */ /* 0x000fe20003f05070 */
[----:B------:R-:W-:-:S03]  /*0200*/  FMUL.FTZ R11, RZ, c[0x0][0x1d4] ;  /* 0x00007500ff0b7a20 */ /* 0x000fc60000410000 */
[----:B------:R-:W-:-:S09]  /*0210*/  ISETP.NE.AND.EX P0, PT, RZ, c[0x0][0x1b4], PT, P0 ;  /* 0x00006d00ff007a0c */ /* 0x000fd20003f05300 */
[----:B-1----:R-:W-:Y:S02]  /*0220*/  @!P1 FMUL R9, R9, 1.175494350822287508e-38 ;  /* 0x0080000009099820 */ /* 0x002fe40000400000 */
.L_x_758:
[----:B0-----:R-:W-:Y:S01]  /*0230*/  MOV R5, 0x4 ;  /* 0x0000000400057802 */ /* 0x001fe20000000f00 */
[C---:B------:R-:W-:Y:S01]  /*0240*/  IMAD R2, R15.reuse, c[0x0][0x19c], RZ ;  /* 0x000067000f027a24 */ /* 0x040fe200078e02ff */
[----:B------:R-:W-:Y:S01]  /*0250*/  @P0 MOV R7, 0x2 ;  /* 0x0000000200070802 */ /* 0x000fe20000000f00 */
[C---:B------:R-:W-:Y:S02]  /*0260*/  IMAD R4, R15.reuse, c[0x0][0x1ac], RZ ;  /* 0x00006b000f047a24 */ /* 0x040fe400078e02ff */
        /* <DEDUP_REMOVED lines=12> */
[----:B--2---:R-:W-:-:S05]  /*0330*/  @P0 HADD2.F32 R0, -RZ, R0.H0_H0 ;  /* 0x20000000ff000230 */ /* 0x004fca0000004100 */
[----:B------:R-:W-:-:S05]  /*0340*/  @P0 FFMA.FTZ R0, R14, R0, R11 ;  /* 0x000000000e000223 */ /* 0x000fca000001000b */
[----:B------:R-:W-:-:S04]  /*0350*/  @P0 F2FP.PACK_AB R0, RZ, R0 ;  /* 0x00000000ff00023e */ /* 0x000fc800000000ff */
[----:B------:R-:W-:-:S05]  /*0360*/  PRMT R10, R0, 0x7610, R10 ;  /* 0x00007610000a7816 */ /* 0x000fca000000000a */
[----:B------:R0:W-:Y:S04]  /*0370*/  @P0 STG.E.U16 [R6.64], R10 ;  /* 0x0000000a06000986 */ /* 0x0001e8000c101504 */
[----:B------:R-:W1:Y:S02]  /*0380*/  @P1 LDG.E.U16 R0, [R2.64] ;  /* 0x0000000402001981 */ /* 0x000e64000c1e1500 */
[----:B-1----:R-:W-:Y:S01]  /*0390*/  @P1 HADD2.F32 R5, -RZ, R0.H0_H0 ;  /* 0x20000000ff051230 */ /* 0x002fe20000004100 */
[----:B------:R-:W-:-:S04]  /*03a0*/  MOV R0, c[0x0][0xc] ;  /* 0x0000030000007a02 */ /* 0x000fc80000000f00 */
[----:B------:R-:W-:Y:S02]  /*03b0*/  @P1 FMUL.FTZ R5, R14, R5 ;  /* 0x000000050e051220 */ /* 0x000fe40000410000 */
[----:B------:R-:W-:Y:S02]  /*03c0*/  IMAD R15, R0, c[0x0][0x0], R15 ;  /* 0x00000000000f7a24 */ /* 0x000fe400078e020f */
[----:B------:R-:W-:-:S05]  /*03d0*/  @P1 FFMA.FTZ R5, -RZ, c[0x0][0x1d4], R5 ;  /* 0x00007500ff051a23 */ /* 0x000fca0000010105 */
[----:B------:R-:W-:-:S05]  /*03e0*/  @P1 F2FP.PACK_AB R5, RZ, R5 ;  /* 0x00000005ff05123e */ /* 0x000fca00000000ff */
[----:B------:R0:W-:Y:S01]  /*03f0*/  @P1 STG.E.U16 [R2.64], R5 ;  /* 0x0000000502001986 */ /* 0x0001e2000c101504 */
[----:B------:R-:W-:-:S13]  /*0400*/  ISETP.GE.AND P1, PT, R15, c[0x0][0x16c], PT ;  /* 0x00005b000f007a0c */ /* 0x000fda0003f26270 */
[----:B0-----:R-:W-:Y:S05]  /*0410*/  @!P1 BRA `(.L_x_758) ;  /* 0xfffffe1000009947 */ /* 0x001fea000383ffff */
[----:B------:R-:W-:Y:S05]  /*0420*/  EXIT ;  /* 0x000000000000794d */ /* 0x000fea0003800000 */
.L_x_756:
[----:B------:R-:W-:-:S04]  /*0430*/  MOV R12, c[0x0][0x168] ;  /* 0x00005a00000c7a02 */ /* 0x000fc80000000f00 */
[C---:B------:R-:W-:Y:S02]  /*0440*/  LOP3.LUT R13, R12.reuse, 0x3, RZ, 0xc0, !PT ;  /* 0x000000030c0d7812 */ /* 0x040fe400078ec0ff */
[----:B------:R-:W-:Y:S02]  /*0450*/  IADD3 R12, R12, -0x1, RZ ;  /* 0xffffffff0c0c7810 */ /* 0x000fe40007ffe0ff */
[----:B------:R-:W-:Y:S02]  /*0460*/  IADD3 R11, -R13, c[0x0][0x168], RZ ;  /* 0x00005a000d0b7a10 */ /* 0x000fe40007ffe1ff */
.L_x_772:
[----:B------:R-:W-:Y:S01]  /*0470*/  ISETP.GE.U32.AND P0, PT, R12, 0x3, PT ;  /* 0x000000030c00780c */ /* 0x000fe20003f06070 */
[C---:B------:R-:W-:Y:S01]  /*0480*/  IMAD R10, R15.reuse, c[0x0][0x174], RZ ;  /* 0x00005d000f0a7a24 */ /* 0x040fe200078e02ff */
[----:B------:R-:W-:Y:S01]  /*0490*/  HFMA2.MMA R25, -RZ, RZ, 0, 0 ;  /* 0x00000000ff197435 */ /* 0x000fe200000001ff */
[----:B0-----:R-:W-:Y:S01]  /*04a0*/  IMAD R9, R15, c[0x0][0x18c], RZ ;  /* 0x000063000f097a24 */ /* 0x001fe200078e02ff */
[----:B------:R-:W-:Y:S01]  /*04b0*/  HFMA2.MMA R3, -RZ, RZ, 0, 0 ;  /* 0x00000000ff037435 */ /* 0x000fe200000001ff */
[----:B------:R-:W-:Y:S02]  /*04c0*/  MOV R8, RZ ;  /* 0x000000ff00087202 */ /* 0x000fe40000000f00 */
[----:B------:R-:W-:-:S02]  /*04d0*/  MOV R31, RZ ;  /* 0x000000ff001f7202 */ /* 0x000fc40000000f00 */
[----:B------:R-:W-:Y:S02]  /*04e0*/  SHF.R.S32.HI R7, RZ, 0x1f, R10 ;  /* 0x0000001fff077819 */ /* 0x000fe4000001140a */
[----:B------:R-:W-:Y:S02]  /*04f0*/  SHF.R.S32.HI R6, RZ, 0x1f, R9 ;  /* 0x0000001fff067819 */ /* 0x000fe40000011409 */
[----:B------:R-:W-:Y:S05]  /*0500*/  @!P0 BRA `(.L_x_759) ;  /* 0x00000d3000008947 */ /* 0x000fea0003800000 */
[----:B------:R-:W-:Y:S02]  /*0510*/  MOV R25, RZ ;  /* 0x000000ff00197202 */ /* 0x000fe40000000f00 */
[----:B------:R-:W-:Y:S02]  /*0520*/  MOV R8, RZ ;  /* 0x000000ff00087202 */ /* 0x000fe40000000f00 */
[----:B------:R-:W-:Y:S02]  /*0530*/  MOV R5, R11 ;  /* 0x0000000b00057202 */ /* 0x000fe40000000f00 */
.L_x_764:
        /* <DEDUP_REMOVED lines=39> */
[----:B-1---5:R-:W-:Y:S05]  /*07b0*/  CALL.REL.NOINC `($__internal_19_$__cuda_sm20_dblrcp_rn_slowpath_v3) ;  /* 0x000019a000007944 */ /* 0x022fea0003c00000 */
.L_x_760:
[----:B------:R-:W-:-:S05]  /*07c0*/  MOV R17, 0x2 ;  /* 0x0000000200117802 */ /* 0x000fca0000000f00 */
[----:B------:R-:W-:-:S05]  /*07d0*/  IMAD.WIDE R36, R17, c[0x0][0x1e4], R36 ;  /* 0x0000790011247a25 */ /* 0x000fca00078e0224 */
[----:B------:R-:W2:Y:S01]  /*07e0*/  LDG.E.U16 R0, [R36.64] ;  /* 0x0000000424007981 */ /* 0x000ea2000c1e1500 */
[----:B------:R-:W-:-:S05]  /*07f0*/  MOV R17, 0x4 ;  /* 0x0000000400117802 */ /* 0x000fca0000000f00 */
[----:B------:R-:W-:-:S05]  /*0800*/  IMAD.WIDE R32, R17, c[0x0][0x188], R32 ;  /* 0x0000620011207a25 */ /* 0x000fca00078e0220 */
[----:B------:R-:W3:Y:S01]  /*0810*/  LDG.E R22, [R32.64] ;  /* 0x0000000420167981 */ /* 0x000ee2000c1e1900 */
[----:B0-----:R-:W-:-:S05]  /*0820*/  IMAD.WIDE R34, R17, c[0x0][0x170], R34 ;  /* 0x00005c0011227a25 */ /* 0x001fca00078e0222 */
[----:B------:R0:W5:Y:S01]  /*0830*/  LDG.E R26, [R34.64] ;  /* 0x00000004221a7981 */ /* 0x000162000c1e1900 */
[----:B------:R-:W-:Y:S01]  /*0840*/  HADD2.F32 R23, -RZ, R27.H0_H0 ;  /* 0x2000001bff177230 */ /* 0x000fe20000004100 */
        /* <DEDUP_REMOVED lines=17> */
[----:B-1----:R-:W-:-:S05]  /*0960*/  F2FP.PACK_AB R17, RZ, R27 ;  /* 0x0000001bff11723e */ /* 0x002fca00000000ff */
[----:B------:R-:W-:Y:S02]  /*0970*/  HADD2.F32 R17, -RZ, R17.H0_H0 ;  /* 0x20000011ff117230 */ /* 0x000fe40000004100 */
[----:B--2---:R-:W-:-:S05]  /*0980*/  HADD2.F32 R28, -RZ, R0.H0_H0 ;  /* 0x20000000ff1c7230 */ /* 0x004fca0000004100 */
[----:B------:R-:W-:-:S05]  /*0990*/  FADD.FTZ R17, R17, R28 ;  /* 0x0000001c11117221 */ /* 0x000fca0000010000 */
[----:B------:R-:W-:Y:S01]  /*09a0*/  F2FP.PACK_AB R17, RZ, R17 ;  /* 0x00000011ff11723e */ /* 0x000fe200000000ff */
[----:B---3--:R-:W1:Y:S04]  /*09b0*/  MUFU.RCP R22, R22 ;  /* 0x0000001600167308 */ /* 0x008e680000001000 */
[----:B------:R-:W-:-:S05]  /*09c0*/  HADD2.F32 R17, -RZ, R17.H0_H0 ;  /* 0x20000011ff117230 */ /* 0x000fca0000004100 */
        /* <DEDUP_REMOVED lines=15> */
[----:B01----:R-:W-:Y:S05]  /*0ac0*/  CALL.REL.NOINC `($__internal_19_$__cuda_sm20_dblrcp_rn_slowpath_v3) ;  /* 0x0000169000007944 */ /* 0x003fea0003c00000 */
.L_x_761:
[----:B0-----:R-:W-:-:S05]  /*0ad0*/  MOV R3, 0x2 ;  /* 0x0000000200037802 */ /* 0x001fca0000000f00 */
[----:B------:R-:W-:-:S05]  /*0ae0*/  IMAD.WIDE R36, R3, c[0x0][0x1e4], R36 ;  /* 0x0000790003247a25 */ /* 0x000fca00078e0224 */
[----:B------:R-:W2:Y:S01]  /*0af0*/  LDG.E.U16 R4, [R36.64] ;  /* 0x0000000424047981 */ /* 0x000ea2000c1e1500 */
[----:B------:R-:W-:-:S05]  /*0b00*/  MOV R3, 0x4 ;  /* 0x0000000400037802 */ /* 0x000fca0000000f00 */
[----:B------:R-:W-:-:S05]  /*0b10*/  IMAD.WIDE R32, R3, c[0x0][0x188], R32 ;  /* 0x0000620003207a25 */ /* 0x000fca00078e0220 */
[----:B------:R-:W3:Y:S01]  /*0b20*/  LDG.E R22, [R32.64] ;  /* 0x0000000420167981 */ /* 0x000ee2000c1e1900 */
[----:B------:R-:W-:-:S05]  /*0b30*/  IMAD.WIDE R34, R3, c[0x0][0x170], R34 ;  /* 0x00005c0003227a25 */ /* 0x000fca00078e0222 */
[----:B------:R0:W5:Y:S01]  /*0b40*/  LDG.E R3, [R34.64] ;  /* 0x0000000422037981 */ /* 0x000162000c1e1900 */
[----:B------:R-:W-:Y:S01]  /*0b50*/  HADD2.F32 R23, -RZ, R0.H0_H0 ;  /* 0x20000000ff177230 */ /* 0x000fe20000004100 */
[----:B-1----:R-:W1:Y:S01]  /*0b60*/  F2F.F32.F64 R24, R18 ;  /* 0x0000001200187310 */ /* 0x002e620000301000 */
[----:B------:R-:W1:Y:S01]  /*0b70*/  DSETP.GEU.AND P0, PT, |R18|, c[0x2][0x0], PT ;  /* 0x008000001200762a */ /* 0x000e620003f0e200 */
[----:B------:R-:W-:Y:S02]  /*0b80*/  FADD.FTZ R20, R29, -R26 ;  /* 0x8000001a1d147221 */ /* 0x000fe40000010000 */
        /* <DEDUP_REMOVED lines=37> */
.L_x_762:
[----:B------:R-:W-:-:S05]  /*0de0*/  MOV R17, 0x2 ;  /* 0x0000000200117802 */ /* 0x000fca0000000f00 */
[----:B------:R-:W-:-:S05]  /*0df0*/  IMAD.WIDE R36, R17, c[0x0][0x1e4], R36 ;  /* 0x0000790011247a25 */ /* 0x000fca00078e0224 */
[----:B------:R-:W2:Y:S01]  /*0e00*/  LDG.E.U16 R28, [R36.64] ;  /* 0x00000004241c7981 */ /* 0x000ea2000c1e1500 */
[----:B------:R-:W-:-:S05]  /*0e10*/  MOV R17, 0x4 ;  /* 0x0000000400117802 */ /* 0x000fca0000000f00 */
[----:B------:R-:W-:-:S06]  /*0e20*/  IMAD.WIDE R32, R17, c[0x0][0x188], R32 ;  /* 0x0000620011207a25 */ /* 0x000fcc00078e0220 */
[----:B------:R3:W4:Y:S01]  /*0e30*/  LDG.E R32, [R32.64] ;  /* 0x0000000420207981 */ /* 0x000722000c1e1900 */
[----:B------:R-:W-:Y:S01]  /*0e40*/  HADD2.F32 R31, -RZ, R4.H0_H0 ;  /* 0x20000004ff1f7230 */ /* 0x000fe20000004100 */
        /* <DEDUP_REMOVED lines=11> */
[----:B0-----:R-:W-:-:S05]  /*0f00*/  F2FP.PACK_AB R16, RZ, R4 ;  /* 0x00000004ff10723e */ /* 0x001fca00000000ff */
[----:B------:R-:W-:Y:S02]  /*0f10*/  HADD2.F32 R17, -RZ, R16.H0_H0 ;  /* 0x20000010ff117230 */ /* 0x000fe40000004100 */
[----:B--2---:R-:W-:-:S05]  /*0f20*/  HADD2.F32 R30, -RZ, R28.H0_H0 ;  /* 0x2000001cff1e7230 */ /* 0x004fca0000004100 */
[----:B------:R-:W-:-:S05]  /*0f30*/  FADD.FTZ R17, R17, R30 ;  /* 0x0000001e11117221 */ /* 0x000fca0000010000 */
[----:B------:R-:W-:Y:S01]  /*0f40*/  F2FP.PACK_AB R17, RZ, R17 ;  /* 0x00000011ff11723e */ /* 0x000fe200000000ff */
[----:B----4-:R-:W-:Y:S04]  /*0f50*/  MUFU.RCP R32, R32 ;  /* 0x0000002000207308 */ /* 0x010fe80000001000 */
[----:B------:R-:W-:-:S05]  /*0f60*/  HADD2.F32 R17, -RZ, R17.H0_H0 ;  /* 0x20000011ff117230 */ /* 0x000fca0000004100 */
        /* <DEDUP_REMOVED lines=23> */
[----:B------:R-:W-:Y:S05]  /*10e0*/  CALL.REL.NOINC `($__internal_19_$__cuda_sm20_dblrcp_rn_slowpath_v3) ;  /* 0x0000107000007944 */ /* 0x000fea0003c00000 */
.L_x_763:
[----:B01----:R-:W0:Y:S01]  /*10f0*/  F2F.F32.F64 R17, R18 ;  /* 0x0000001200117310 */ /* 0x003e220000301000 */
[----:B------:R-:W0:Y:S01]  /*1100*/  DSETP.GEU.AND P0, PT, |R18|, c[0x2][0x0], PT ;  /* 0x008000001200762a */ /* 0x000e220003f0e200 */
[----:B------:R-:W-:Y:S01]  /*1110*/  FADD.FTZ R0, R26, -R29 ;  /* 0x8000001d1a007221 */ /* 0x000fe20000010000 */
[----:B------:R-:W-:Y:S01]  /*1120*/  HADD2.F32 R2, -RZ, R28.H0_H0 ;  /* 0x2000001cff027230 */ /* 0x000fe20000004100 */
[----:B------:R-:W-:-:S02]  /*1130*/  IADD3 R5, R5, -0x4, RZ ;  /* 0xfffffffc05057810 */ /* 0x000fc40007ffe0ff */
        /* <DEDUP_REMOVED lines=16> */
.L_x_759:
[----:B------:R-:W-:-:S13]  /*1240*/  ISETP.NE.AND P0, PT, R13, RZ, PT ;  /* 0x000000ff0d00720c */ /* 0x000fda0003f05270 */
[----:B------:R-:W-:Y:S05]  /*1250*/  @!P0 BRA `(.L_x_765) ;  /* 0x00000af000008947 */ /* 0x000fea0003800000 */
[----:B------:R-:W-:Y:S01]  /*1260*/  MOV R21, 0x2 ;  /* 0x0000000200157802 */ /* 0x000fe20000000f00 */
[----:B------:R-:W-:-:S04]  /*1270*/  IMAD R28, R8, c[0x0][0x1e4], RZ ;  /* 0x00007900081c7a24 */ /* 0x000fc800078e02ff */
[----:B------:R-:W-:-:S05]  /*1280*/  IMAD.WIDE R20, R28, R21, c[0x0][0x1d8] ;  /* 0x000076001c147625 */ /* 0x000fca00078e0215 */
[----:B------:R0:W2:Y:S01]  /*1290*/  LDG.E.U16 R0, [R20.64] ;  /* 0x0000000414007981 */ /* 0x0000a2000c1e1500 */
[----:B------:R-:W-:-:S05]  /*12a0*/  IMAD R4, R8, c[0x0][0x188], RZ ;  /* 0x0000620008047a24 */ /* 0x000fca00078e02ff */
[----:B------:R-:W-:-:S04]  /*12b0*/  IADD3 R2, P0, R9, R4, RZ ;  /* 0x0000000409027210 */ /* 0x000fc80007f1e0ff */
[----:B------:R-:W-:Y:S02]  /*12c0*/  LEA.HI.X.SX32 R5, R4, R6, 0x1, P0 ;  /* 0x0000000604057211 */ /* 0x000fe400000f0eff */
[----:B------:R-:W-:-:S04]  /*12d0*/  LEA R16, P0, R2, c[0x0][0x178], 0x2 ;  /* 0x00005e0002107a11 */ /* 0x000fc800078010ff */
[----:B------:R-:W-:-:S05]  /*12e0*/  LEA.HI.X R17, R2, c[0x0][0x17c], R5, 0x2, P0 ;  /* 0x00005f0002117a11 */ /* 0x000fca00000f1405 */
[----:B------:R3:W4:Y:S01]  /*12f0*/  LDG.E R24, [R16.64] ;  /* 0x0000000410187981 */ /* 0x000722000c1e1900 */
[----:B------:R-:W-:-:S05]  /*1300*/  IMAD R8, R8, c[0x0][0x170], RZ ;  /* 0x00005c0008087a24 */ /* 0x000fca00078e02ff */
[----:B------:R-:W-:-:S04]  /*1310*/  IADD3 R2, P0, R10, R8, RZ ;  /* 0x000000080a027210 */ /* 0x000fc80007f1e0ff */
[----:B------:R-:W-:Y:S02]  /*1320*/  LEA.HI.X.SX32 R5, R8, R7, 0x1, P0 ;  /* 0x0000000708057211 */ /* 0x000fe400000f0eff */
[----:B------:R-:W-:-:S04]  /*1330*/  LEA R18, P0, R2, c[0x0][0x160], 0x2 ;  /* 0x0000580002127a11 */ /* 0x000fc800078010ff */
[----:B------:R-:W-:Y:S02]  /*1340*/  LEA.HI.X R19, R2, c[0x0][0x164], R5, 0x2, P0 ;  /* 0x0000590002137a11 */ /* 0x000fe400000f1405 */
[----:B-1----:R-:W1:Y:S03]  /*1350*/  I2F R2, R3 ;  /* 0x0000000300027306 */ /* 0x002e660000201400 */
[----:B------:R0:W5:Y:S01]  /*1360*/  LDG.E R30, [R18.64] ;  /* 0x00000004121e7981 */ /* 0x000162000c1e1900 */
[----:B-1----:R-:W-:-:S05]  /*1370*/  F2FP.PACK_AB R5, RZ, R2 ;  /* 0x00000002ff05723e */ /* 0x002fca00000000ff */
[----:B0-----:R-:W-:Y:S02]  /*1380*/  HADD2.F32 R20, -RZ, R5.H0_H0 ;  /* 0x20000005ff147230 */ /* 0x001fe40000004100 */
[----:B--2---:R-:W-:-:S05]  /*1390*/  HADD2.F32 R5, -RZ, R0.H0_H0 ;  /* 0x20000000ff057230 */ /* 0x004fca0000004100 */
[----:B------:R-:W-:-:S05]  /*13a0*/  FADD.FTZ R20, R20, R5 ;  /* 0x0000000514147221 */ /* 0x000fca0000010000 */
[----:B------:R-:W-:-:S05]  /*13b0*/  F2FP.PACK_AB R20, RZ, R20 ;  /* 0x00000014ff14723e */ /* 0x000fca00000000ff */
[----:B------:R-:W-:-:S05]  /*13c0*/  HADD2.F32 R20, -RZ, R20.H0_H0 ;  /* 0x20000014ff147230 */ /* 0x000fca0000004100 */
[----:B---3--:R-:W-:Y:S01]  /*13d0*/  FMUL.FTZ R16, R20, 1 ;  /* 0x3f80000014107820 */ /* 0x008fe20000410000 */
        /* <DEDUP_REMOVED lines=15> */
[----:B-1---5:R-:W-:Y:S05]  /*14d0*/  CALL.REL.NOINC `($__internal_19_$__cuda_sm20_dblrcp_rn_slowpath_v3) ;  /* 0x00000c8000007944 */ /* 0x022fea0003c00000 */
.L_x_766:
[----:B-1----:R-:W1:Y:S01]  /*14e0*/  F2F.F32.F64 R17, R18 ;  /* 0x0000001200117310 */ /* 0x002e620000301000 */
[----:B------:R-:W1:Y:S01]  /*14f0*/  DSETP.GEU.AND P0, PT, |R18|, c[0x2][0x0], PT ;  /* 0x008000001200762a */ /* 0x000e620003f0e200 */
[----:B-----5:R-:W-:Y:S01]  /*1500*/  FADD.FTZ R3, R31, -R30 ;  /* 0x8000001e1f037221 */ /* 0x020fe20000010000 */
[----:B0-----:R-:W-:-:S03]  /*1510*/  HADD2.F32 R20, -RZ, R0.H0_H0 ;  /* 0x20000000ff147230 */ /* 0x001fc60000004100 */
[----:B------:R-:W-:Y:S02]  /*1520*/  FMUL.FTZ R3, R3, R3 ;  /* 0x0000000303037220 */ /* 0x000fe40000410000 */
[C---:B------:R-:W-:Y:S02]  /*1530*/  FADD.FTZ R16, R2.reuse, R20 ;  /* 0x0000001402107221 */ /* 0x040fe40000010000 */
[----:B------:R-:W-:-:S04]  /*1540*/  FMUL.FTZ R3, R2, R3 ;  /* 0x0000000302037220 */ /* 0x000fc80000410000 */
[-C--:B------:R-:W-:Y:S02]  /*1550*/  FMUL.FTZ R0, R3, R20.reuse ;  /* 0x0000001403007220 */ /* 0x080fe40000410000 */
[----:B-1----:R-:W-:Y:S01]  /*1560*/  @!P0 FMUL R17, R17, 1.175494350822287508e-38 ;  /* 0x0080000011118820 */ /* 0x002fe20000400000 */
[----:B------:R-:W-:Y:S01]  /*1570*/  ISETP.NE.AND P0, PT, R13, 0x1, PT ;  /* 0x000000010d00780c */ /* 0x000fe20003f05270 */
        /* <DEDUP_REMOVED lines=8> */
[----:B------:R-:W-:Y:S05]  /*1600*/  @!P0 BRA `(.L_x_765) ;  /* 0x0000074000008947 */ /* 0x000fea0003800000 */
[----:B0-----:R-:W-:Y:S02]  /*1610*/  IADD3 R28, R28, c[0x0][0x1e4], RZ ;  /* 0x000079001c1c7a10 */ /* 0x001fe40007ffe0ff */
[----:B------:R-:W-:-:S05]  /*1620*/  MOV R21, 0x2 ;  /* 0x0000000200157802 */ /* 0x000fca0000000f00 */
[----:B------:R-:W-:-:S05]  /*1630*/  IMAD.WIDE R20, R28, R21, c[0x0][0x1d8] ;  /* 0x000076001c147625 */ /* 0x000fca00078e0215 */
[----:B------:R-:W2:Y:S01]  /*1640*/  LDG.E.U16 R27, [R20.64] ;  /* 0x00000004141b7981 */ /* 0x000ea2000c1e1500 */
[----:B------:R-:W-:-:S04]  /*1650*/  IADD3 R4, R4, c[0x0][0x188], RZ ;  /* 0x0000620004047a10 */ /* 0x000fc80007ffe0ff */
[----:B------:R-:W-:-:S04]  /*1660*/  IADD3 R0, P0, R9, R4, RZ ;  /* 0x0000000409007210 */ /* 0x000fc80007f1e0ff */
[----:B------:R-:W-:Y:S02]  /*1670*/  LEA.HI.X.SX32 R5, R4, R6, 0x1, P0 ;  /* 0x0000000604057211 */ /* 0x000fe400000f0eff */
[----:B------:R-:W-:-:S04]  /*1680*/  LEA R16, P0, R0, c[0x0][0x178], 0x2 ;  /* 0x00005e0000107a11 */ /* 0x000fc800078010ff */
[----:B------:R-:W-:-:S05]  /*1690*/  LEA.HI.X R17, R0, c[0x0][0x17c], R5, 0x2, P0 ;  /* 0x00005f0000117a11 */ /* 0x000fca00000f1405 */
[----:B------:R0:W3:Y:S01]  /*16a0*/  LDG.E R24, [R16.64] ;  /* 0x0000000410187981 */ /* 0x0000e2000c1e1900 */
[----:B------:R-:W-:-:S04]  /*16b0*/  IADD3 R26, R8, c[0x0][0x170], RZ ;  /* 0x00005c00081a7a10 */ /* 0x000fc80007ffe0ff */
[----:B------:R-:W-:-:S04]  /*16c0*/  IADD3 R0, P0, R10, R26, RZ ;  /* 0x0000001a0a007210 */ /* 0x000fc80007f1e0ff */
[----:B------:R-:W-:Y:S02]  /*16d0*/  LEA.HI.X.SX32 R5, R26, R7, 0x1, P0 ;  /* 0x000000071a057211 */ /* 0x000fe400000f0eff */
[----:B------:R-:W-:-:S04]  /*16e0*/  LEA R18, P0, R0, c[0x0][0x160], 0x2 ;  /* 0x0000580000127a11 */ /* 0x000fc800078010ff */
[----:B------:R-:W-:Y:S02]  /*16f0*/  LEA.HI.X R19, R0, c[0x0][0x164], R5, 0x2, P0 ;  /* 0x0000590000137a11 */ /* 0x000fe400000f1405 */
[----:B-1----:R-:W1:Y:S03]  /*1700*/  I2F R0, R3 ;  /* 0x0000000300007306 */ /* 0x002e660000201400 */
[----:B------:R4:W5:Y:S01]  /*1710*/  LDG.E R8, [R18.64] ;  /* 0x0000000412087981 */ /* 0x000962000c1e1900 */
[----:B-1----:R-:W-:-:S05]  /*1720*/  F2FP.PACK_AB R2, RZ, R0 ;  /* 0x00000000ff02723e */ /* 0x002fca00000000ff */
[----:B------:R-:W-:Y:S02]  /*1730*/  HADD2.F32 R5, -RZ, R2.H0_H0 ;  /* 0x20000002ff057230 */ /* 0x000fe40000004100 */
[----:B--2---:R-:W-:-:S05]  /*1740*/  HADD2.F32 R2, -RZ, R27.H0_H0 ;  /* 0x2000001bff027230 */ /* 0x004fca0000004100 */
[----:B------:R-:W-:-:S05]  /*1750*/  FADD.FTZ R5, R5, R2 ;  /* 0x0000000205057221 */ /* 0x000fca0000010000 */
[----:B------:R-:W-:-:S05]  /*1760*/  F2FP.PACK_AB R5, RZ, R5 ;  /* 0x00000005ff05723e */ /* 0x000fca00000000ff */
[----:B------:R-:W-:-:S05]  /*1770*/  HADD2.F32 R5, -RZ, R5.H0_H0 ;  /* 0x20000005ff057230 */ /* 0x000fca0000004100 */
[----:B0-----:R-:W-:Y:S01]  /*1780*/  FMUL.FTZ R16, R5, 1 ;  /* 0x3f80000005107820 */ /* 0x001fe20000410000 */
        /* <DEDUP_REMOVED lines=15> */
[----:B-1---5:R-:W-:Y:S05]  /*1880*/  CALL.REL.NOINC `($__internal_19_$__cuda_sm20_dblrcp_rn_slowpath_v3) ;  /* 0x000008d000007944 */ /* 0x022fea0003c00000 */
.L_x_767:
[----:B-1----:R-:W1:Y:S01]  /*1890*/  F2F.F32.F64 R17, R18 ;  /* 0x0000001200117310 */ /* 0x002e620000301000 */
[----:B------:R-:W1:Y:S01]  /*18a0*/  DSETP.GEU.AND P0, PT, |R18|, c[0x2][0x0], PT ;  /* 0x008000001200762a */ /* 0x000e620003f0e200 */
[----:B-----5:R-:W-:Y:S01]  /*18b0*/  FADD.FTZ R3, R31, -R8 ;  /* 0x800000081f037221 */ /* 0x020fe20000010000 */
[----:B------:R-:W-:-:S03]  /*18c0*/  HADD2.F32 R22, -RZ, R27.H0_H0 ;  /* 0x2000001bff167230 */ /* 0x000fc60000004100 */
[----:B------:R-:W-:Y:S02]  /*18d0*/  FMUL.FTZ R3, R3, R3 ;  /* 0x0000000303037220 */ /* 0x000fe40000410000 */
[C---:B0-----:R-:W-:Y:S02]  /*18e0*/  FADD.FTZ R20, R0.reuse, R22 ;  /* 0x0000001600147221 */ /* 0x041fe40000010000 */
        /* <DEDUP_REMOVED lines=53> */
.L_x_768:
[----:B01----:R-:W0:Y:S01]  /*1c40*/  F2F.F32.F64 R7, R18 ;  /* 0x0000001200077310 */ /* 0x003e220000301000 */
[----:B------:R-:W0:Y:S01]  /*1c50*/  DSETP.GEU.AND P0, PT, |R18|, c[0x2][0x0], PT ;  /* 0x008000001200762a */ /* 0x000e220003f0e200 */
[----:B-----5:R-:W-:Y:S01]  /*1c60*/  FADD.FTZ R3, R31, -R6 ;  /* 0x800000061f037221 */ /* 0x020fe20000010000 */
[----:B------:R-:W-:-:S03]  /*1c70*/  HADD2.F32 R10, -RZ, R0.H0_H0 ;  /* 0x20000000ff0a7230 */ /* 0x000fc60000004100 */
        /* <DEDUP_REMOVED lines=13> */
.L_x_765:
[----:B01----:R-:W0:Y:S01]  /*1d50*/  I2F R0, R3 ;  /* 0x0000000300007306 */ /* 0x003e220000201400 */
        /* <DEDUP_REMOVED lines=22> */
[----:B01----:R-:W-:Y:S05]  /*1ec0*/  CALL.REL.NOINC `($__internal_19_$__cuda_sm20_dblrcp_rn_slowpath_v3) ;  /* 0x0000029000007944 */ /* 0x003fea0003c00000 */
.L_x_770:
[----:B------:R-:W-:Y:S05]  /*1ed0*/  BSYNC B0 ;  /* 0x0000000000007941 */ /* 0x000fea0003800000 */
.L_x_769:
[----:B------:R-:W-:Y:S01]  /*1ee0*/  ISETP.NE.U32.AND P0, PT, RZ, c[0x0][0x1b0], PT ;  /* 0x00006c00ff007a0c */ /* 0x000fe20003f05070 */
[----:B01----:R-:W0:Y:S01]  /*1ef0*/  F2F.F32.F64 R9, R18 ;  /* 0x0000001200097310 */ /* 0x003e220000301000 */
[----:B------:R-:W0:Y:S01]  /*1f00*/  DSETP.GEU.AND P1, PT, |R18|, c[0x2][0x0], PT ;  /* 0x008000001200762a */ /* 0x000e220003f2e200 */
[----:B------:R-:W-:Y:S01]  /*1f10*/  MOV R7, 0x4 ;  /* 0x0000000400077802 */ /* 0x000fe20000000f00 */
[----:B------:R-:W-:Y:S01]  /*1f20*/  IMAD R6, R15, c[0x0][0x1ac], RZ ;  /* 0x00006b000f067a24 */ /* 0x000fe200078e02ff */
[----:B------:R-:W-:-:S03]  /*1f30*/  ISETP.NE.AND.EX P0, PT, RZ, c[0x0][0x1b4], PT, P0 ;  /* 0x00006d00ff007a0c */ /* 0x000fc60003f05300 */
[----:B------:R-:W-:-:S08]  /*1f40*/  IMAD.WIDE R6, R6, R7, c[0x0][0x1a0] ;  /* 0x0000680006067625 */ /* 0x000fd000078e0207 */
[----:B0-----:R-:W-:Y:S02]  /*1f50*/  @!P1 FMUL R9, R9, 1.175494350822287508e-38 ;  /* 0x0080000009099820 */ /* 0x001fe40000400000 */
[----:B------:R-:W-:Y:S01]  /*1f60*/  @P0 MOV R5, 0x2 ;  /* 0x0000000200050802 */ /* 0x000fe20000000f00 */
[----:B------:R-:W-:Y:S02]  /*1f70*/  @P0 IMAD R4, R15, c[0x0][0x1bc], RZ ;  /* 0x00006f000f040a24 */ /* 0x000fe400078e02ff */
[----:B------:R0:W-:Y:S02]  /*1f80*/  STG.E [R6.64], R9 ;  /* 0x0000000906007986 */ /* 0x0001e4000c101904 */
[----:B------:R-:W-:-:S05]  /*1f90*/  @P0 IMAD.WIDE R4, R4, R5, c[0x0][0x1b0] ;  /* 0x00006c0004040625 */ /* 0x000fca00078e0205 */
[----:B------:R-:W2:Y:S01]  /*1fa0*/  @P0 LDG.E.U16 R0, [R4.64] ;  /* 0x0000000404000981 */ /* 0x000ea2000c1e1500 */
[----:B------:R-:W-:-:S04]  /*1fb0*/  ISETP.NE.U32.AND P1, PT, RZ, c[0x0][0x1c0], PT ;  /* 0x00007000ff007a0c */ /* 0x000fc80003f25070 */
[----:B------:R-:W-:-:S13]  /*1fc0*/  ISETP.NE.AND.EX P1, PT, RZ, c[0x0][0x1c4], PT, P1 ;  /* 0x00007100ff007a0c */ /* 0x000fda0003f25310 */
[----:B------:R-:W-:Y:S01]  /*1fd0*/  @P1 IMAD R2, R15, c[0x0][0x1cc], RZ ;  /* 0x000073000f021a24 */ /* 0x000fe200078e02ff */
[----:B--2---:R-:W-:-:S05]  /*1fe0*/  @P0 HADD2.F32 R17, -RZ, R0.H0_H0 ;  /* 0x20000000ff110230 */ /* 0x004fca0000004100 */
[----:B------:R-:W-:Y:S01]  /*1ff0*/  @P0 FMUL.FTZ R0, R14, R17 ;  /* 0x000000110e000220 */ /* 0x000fe20000410000 */
[----:B------:R-:W-:-:S03]  /*2000*/  @P1 MOV R17, 0x2 ;  /* 0x0000000200111802 */ /* 0x000fc60000000f00 */
[----:B------:R-:W-:Y:S02]  /*2010*/  @P0 FFMA.FTZ R0, R31, c[0x0][0x1d4], R0 ;  /* 0x000075001f000a23 */ /* 0x000fe40000010000 */
[----:B0-----:R-:W-:-:S03]  /*2020*/  @P1 IMAD.WIDE R6, R2, R17, c[0x0][0x1c0] ;  /* 0x0000700002061625 */ /* 0x001fc600078e0211 */
[----:B------:R-:W-:-:S04]  /*2030*/  @P0 F2FP.PACK_AB R0, RZ, R0 ;  /* 0x00000000ff00023e */ /* 0x000fc800000000ff */
[----:B------:R-:W-:-:S05]  /*2040*/  PRMT R8, R0, 0x7610, R8 ;  /* 0x0000761000087816 */ /* 0x000fca0000000008 */
[----:B------:R0:W-:Y:S04]  /*2050*/  @P0 STG.E.U16 [R4.64], R8 ;  /* 0x0000000804000986 */ /* 0x0001e8000c101504 */
[----:B------:R-:W2:Y:S01]  /*2060*/  @P1 LDG.E.U16 R0, [R6.64] ;  /* 0x0000000406001981 */ /* 0x000ea2000c1e1500 */
[----:B------:R-:W-:-:S06]  /*2070*/  IADD3 R3, R3, -0x1, RZ ;  /* 0xffffffff03037810 */ /* 0x000fcc0007ffe0ff */
[----:B------:R-:W1:Y:S08]  /*2080*/  I2F R3, R3 ;  /* 0x0000000300037306 */ /* 0x000e700000201400 */
[----:B-1----:R-:W1:Y:S02]  /*2090*/  MUFU.RCP R2, R3 ;  /* 0x0000000300027308 */ /* 0x002e640000001000 */
[----:B-1----:R-:W-:Y:S01]  /*20a0*/  FMUL.FTZ R2, R2, R25 ;  /* 0x0000001902027220 */ /* 0x002fe20000410000 */
[----:B--2---:R-:W-:Y:S01]  /*20b0*/  @P1 HADD2.F32 R9, -RZ, R0.H0_H0 ;  /* 0x20000000ff091230 */ /* 0x004fe20000004100 */
[----:B------:R-:W-:-:S04]  /*20c0*/  MOV R0, c[0x0][0xc] ;  /* 0x0000030000007a02 */ /* 0x000fc80000000f00 */
[----:B------:R-:W-:Y:S02]  /*20d0*/  @P1 FMUL.FTZ R9, R14, R9 ;  /* 0x000000090e091220 */ /* 0x000fe40000410000 */
[----:B------:R-:W-:Y:S02]  /*20e0*/  IMAD R15, R0, c[0x0][0x0], R15 ;  /* 0x00000000000f7a24 */ /* 0x000fe400078e020f */
[----:B------:R-:W-:-:S03]  /*20f0*/  @P1 FFMA.FTZ R9, R2, c[0x0][0x1d4], R9 ;  /* 0x0000750002091a23 */ /* 0x000fc60000010009 */
[----:B------:R-:W-:Y:S02]  /*2100*/  ISETP.GE.AND P0, PT, R15, c[0x0][0x16c], PT ;  /* 0x00005b000f007a0c */ /* 0x000fe40003f06270 */
[----:B------:R-:W-:-:S05]  /*2110*/  @P1 F2FP.PACK_AB R9, RZ, R9 ;  /* 0x00000009ff09123e */ /* 0x000fca00000000ff */
[----:B------:R0:W-:Y:S06]  /*2120*/  @P1 STG.E.U16 [R6.64], R9 ;  /* 0x0000000906001986 */ /* 0x0001ec000c101504 */
[----:B------:R-:W-:Y:S01]  /*2130*/  @P0 CALL.REL.NOINC `(.L_x_771) ;  /* 0x0000001000000944 */ /* 0x000fe20003c00000 */
[----:B------:R-:W-:Y:S05]  /*2140*/  BRA `(.L_x_772) ;  /* 0xffffe32000007947 */ /* 0x000fea000383ffff */
.L_x_771:
[----:B------:R-:W-:Y:S05]  /*2150*/  EXIT ;  /* 0x000000000000794d */ /* 0x000fea0003800000 */
        .weak           $__internal_19_$__cuda_sm20_dblrcp_rn_slowpath_v3
        .type           $__internal_19_$__cuda_sm20_dblrcp_rn_slowpath_v3,@function
        .size           $__internal_19_$__cuda_sm20_dblrcp_rn_slowpath_v3,(.L_x_26625 - $__internal_19_$__cuda_sm20_dblrcp_rn_slowpath_v3)
$__internal_19_$__cuda_sm20_dblrcp_rn_slowpath_v3:
        /* <DEDUP_REMOVED lines=24> */
.L_x_776:
        /* <DEDUP_REMOVED lines=9> */
.L_x_774:
[----:B------:R-:W-:Y:S02]  /*2370*/  LOP3.LUT R19, R17, 0x80000, RZ, 0xfc, !PT ;  /* 0x0008000011137812 */ /* 0x000fe400078efcff */
[----:B------:R-:W-:Y:S02]  /*2380*/  MOV R18, R16 ;  /* 0x0000001000127202 */ /* 0x000fe40000000f00 */
.L_x_775:
[----:B------:R-:W-:Y:S05]  /*2390*/  BSYNC B1 ;  /* 0x0000000000017941 */ /* 0x000fea0003800000 */
.L_x_773:
[----:B0-----:R-:W-:Y:S01]  /*23a0*/  HFMA2.MMA R17, -RZ, RZ, 0, 0 ;  /* 0x00000000ff117435 */ /* 0x001fe200000001ff */
[----:B------:R-:W-:-:S05]  /*23b0*/  MOV R16, R24 ;  /* 0x0000001800107202 */ /* 0x000fca0000000f00 */
[----:B------:R-:W-:Y:S05]  /*23c0*/  RET.REL.NODEC R16 `(_ZN2at6native35batch_norm_reduce_statistics_kernelIN3c104HalfEfiEEvNS_27GenericPackedTensorAccessorIT0_Lm2ENS_17RestrictPtrTraitsET1_EES8_NS4_IS5_Lm1ES6_S7_EES9_NS4_IT_Lm1ES6_S7_EESB_S5_S5_SB_) ;  /* 0xffffdc3010007950 */ /* 0x000fea0003c3ffff */
.L_x_777:
        /* <DEDUP_REMOVED lines=11> */
.L_x_26625:


//--------------------- .text._ZN2at6native35batch_norm_reduce_statistics_kernelIfflEEvNS_27GenericPackedTensorAccessorIT0_Lm2ENS_17RestrictPtrTraitsET1_EES6_NS2_IS3_Lm1ES4_S5_EES7_NS2_IT_Lm1ES4_S5_EES9_S3_S3_S9_ --------------------------
	.section	.text._ZN2at6native35batch_norm_reduce_statistics_kernelIfflEEvNS_27GenericPackedTensorAccessorIT0_Lm2ENS_17RestrictPtrTraitsET1_EES6_NS2_IS3_Lm1ES4_S5_EES7_NS2_IT_Lm1ES4_S5_EES9_S3_S3_S9_,"ax",@progbits
	.sectioninfo	@"SHI_REGISTERS=48"
	.align	128
        .global         _ZN2at6native35batch_norm_reduce_statistics_kernelIfflEEvNS_27GenericPackedTensorAccessorIT0_Lm2ENS_17RestrictPtrTraitsET1_EES6_NS2_IS3_Lm1ES4_S5_EES7_NS2_IT_Lm1ES4_S5_EES9_S3_S3_S9_
        .type           _ZN2at6native35batch_norm_reduce_statistics_kernelIfflEEvNS_27GenericPackedTensorAccessorIT0_Lm2ENS_17RestrictPtrTraitsET1_EES6_NS2_IS3_Lm1ES4_S5_EES7_NS2_IT_Lm1ES4_S5_EES9_S3_S3_S9_,@function
        .size           _ZN2at6native35batch_norm_reduce_statistics_kernelIfflEEvNS_27GenericPackedTensorAccessorIT0_Lm2ENS_17RestrictPtrTraitsET1_EES6_NS2_IS3_Lm1ES4_S5_EES7_NS2_IT_Lm1ES4_S5_EES9_S3_S3_S9_,(.L_x_26626 - _ZN2at6native35batch_norm_reduce_statistics_kernelIfflEEvNS_27GenericPackedTensorAccessorIT0_Lm2ENS_17RestrictPtrTraitsET1_EES6_NS2_IS3_Lm1ES4_S5_EES7_NS2_IT_Lm1ES4_S5_EES9_S3_S3_S9_)
        .other          _ZN2at6native35batch_norm_reduce_statistics_kernelIfflEEvNS_27GenericPackedTensorAccessorIT0_Lm2ENS_17RestrictPtrTraitsET1_EES6_NS2_IS3_Lm1ES4_S5_EES7_NS2_IT_Lm1ES4_S5_EES9_S3_S3_S9_,@"STO_CUDA_ENTRY STV_DEFAULT"
_ZN2at6native35batch_norm_reduce_statistics_kernelIfflEEvNS_27GenericPackedTensorAccessorIT0_Lm2ENS_17RestrictPtrTraitsET1_EES6_NS2_IS3_Lm1ES4_S5_EES7_NS2_IT_Lm1ES4_S5_EES9_S3_S3_S9_:
.text._ZN2at6native35batch_norm_reduce_statistics_kernelIfflEEvNS_27GenericPackedTensorAccessorIT0_Lm2ENS_17RestrictPtrTraitsET1_EES6_NS2_IS3_Lm1ES4_S5_EES7_NS2_IT_Lm1ES4_S5_EES9_S3_S3_S9_:
        /* <DEDUP_REMOVED lines=28> */
[----:B01----:R-:W-:Y:S05]  /*01c0*/  CALL.REL.NOINC `($__internal_20_$__cuda_sm20_dblrcp_rn_slowpath_v3) ;  /* 0x000021f000007944 */ /* 0x003fea0003c00000 */
.L_x_779:
[----:B-1----:R-:W1:Y:S01]  /*01d0*/  F2F.F32.F64 R15, R24 ;  /* 0x00000018000f7310 */ /* 0x002e620000301000 */
[----:B------:R-:W1:Y:S01]  /*01e0*/  DSETP.GEU.AND P1, PT, |R24|, c[0x2][0x0], PT ;  /* 0x008000001800762a */ /* 0x000e620003f2e200 */
[----:B------:R-:W-:Y:S01]  /*01f0*/  ISETP.NE.U32.AND P0, PT, RZ, c[0x0][0x1e0], PT ;  /* 0x00007800ff007a0c */ /* 0x000fe20003f05070 */
[----:B------:R-:W-:-:S03]  /*0200*/  FMUL.FTZ R0, RZ, c[0x0][0x214] ;  /* 0x00008500ff007a20 */ /* 0x000fc60000410000 */
[----:B------:R-:W-:-:S09]  /*0210*/  ISETP.NE.AND.EX P0, PT, RZ, c[0x0][0x1e4], PT, P0 ;  /* 0x00007900ff007a0c */ /* 0x000fd20003f05300 */
[----:B-1----:R-:W-:Y:S02]  /*0220*/  @!P1 FMUL R15, R15, 1.175494350822287508e-38 ;  /* 0x008000000f0f9820 */ /* 0x002fe40000400000 */
.L_x_780:
        /* <DEDUP_REMOVED lines=12> */
[----:B------:R-:W-:Y:S01]  /*02f0*/  IADD3 R5, R9, R11, RZ ;  /* 0x0000000b09057210 */ /* 0x000fe20007ffe0ff */
[----:B------:R-:W-:Y:S01]  /*0300*/  @P0 IMAD R19, R30, c[0x0][0x1f4], R19 ;  /* 0x00007d001e130a24 */ /* 0x000fe200078e0213 */
[----:B------:R-:W-:Y:S02]  /*0310*/  @P0 LEA R2, P3, R12, c[0x0][0x1e0], 0x2 ;  /* 0x000078000c020a11 */ /* 0x000fe400078610ff */
[----:B------:R-:W-:Y:S02]  /*0320*/  LEA.HI.X R7, R4, c[0x0][0x1b4], R7, 0x2, P1 ;  /* 0x00006d0004077a11 */ /* 0x000fe400008f1407 */
[----:B------:R-:W-:-:S02]  /*0330*/  @P0 IADD3 R3, R13, R19, RZ ;  /* 0x000000130d030210 */ /* 0x000fc40007ffe0ff */
[----:B------:R-:W-:Y:S01]  /*0340*/  LEA.HI.X R11, R8, c[0x0][0x1cc], R5, 0x2, P2 ;  /* 0x00007300080b7a11 */ /* 0x000fe200010f1405 */
[----:B------:R0:W-:Y:S01]  /*0350*/  STG.E [R6.64], RZ ;  /* 0x000000ff06007986 */ /* 0x0001e2000c10190e */
[----:B------:R-:W-:-:S03]  /*0360*/  @P0 LEA.HI.X R3, R12, c[0x0][0x1e4], R3, 0x2, P3 ;  /* 0x000079000c030a11 */ /* 0x000fc600018f1403 */
[----:B------:R1:W-:Y:S04]  /*0370*/  STG.E [R10.64], R15 ;  /* 0x0000000f0a007986 */ /* 0x0003e8000c10190e */
[----:B------:R-:W0:Y:S01]  /*0380*/  @P0 LDG.E R12, [R2.64] ;  /* 0x0000000e020c0981 */ /* 0x000e22000c1e1900 */
[----:B------:R-:W-:-:S04]  /*0390*/  ISETP.NE.U32.AND P1, PT, RZ, c[0x0][0x1f8], PT ;  /* 0x00007e00ff007a0c */ /* 0x000fc80003f25070 */
[----:B------:R-:W-:-:S13]  /*03a0*/  ISETP.NE.AND.EX P1, PT, RZ, c[0x0][0x1fc], PT, P1 ;  /* 0x00007f00ff007a0c */ /* 0x000fda0003f25310 */
[----:B------:R-:W-:Y:S02]  /*03b0*/  @P1 IMAD R5, R14, c[0x0][0x208], RZ ;  /* 0x000082000e051a24 */ /* 0x000fe400078e02ff */
[----:B------:R-:W-:-:S04]  /*03c0*/  @P1 IMAD.WIDE.U32 R8, R30, c[0x0][0x208], RZ ;  /* 0x000082001e081a25 */ /* 0x000fc800078e00ff */
[----:B------:R-:W-:Y:S01]  /*03d0*/  @P1 IMAD R5, R30, c[0x0][0x20c], R5 ;  /* 0x000083001e051a24 */ /* 0x000fe200078e0205 */
[----:B------:R-:W-:-:S04]  /*03e0*/  @P1 LEA R4, P2, R8, c[0x0][0x1f8], 0x2 ;  /* 0x00007e0008041a11 */ /* 0x000fc800078410ff */
[----:B------:R-:W-:-:S04]  /*03f0*/  @P1 IADD3 R5, R9, R5, RZ ;  /* 0x0000000509051210 */ /* 0x000fc80007ffe0ff */
[----:B------:R-:W-:Y:S01]  /*0400*/  @P1 LEA.HI.X R5, R8, c[0x0][0x1fc], R5, 0x2, P2 ;  /* 0x00007f0008051a11 */ /* 0x000fe200010f1405 */
[----:B0-----:R-:W-:-:S05]  /*0410*/  @P0 FFMA.FTZ R7, R17, R12, R0 ;  /* 0x0000000c11070223 */ /* 0x001fca0000010000 */
[----:B------:R0:W-:Y:S04]  /*0420*/  @P0 STG.E [R2.64], R7 ;  /* 0x0000000702000986 */ /* 0x0001e8000c10190e */
[----:B------:R-:W2:Y:S01]  /*0430*/  @P1 LDG.E R6, [R4.64] ;  /* 0x0000000e04061981 */ /* 0x000ea2000c1e1900 */
[----:B-1----:R-:W-:-:S05]  /*0440*/  MOV R11, c[0x0][0xc] ;  /* 0x00000300000b7a02 */ /* 0x002fca0000000f00 */
[----:B------:R-:W-:Y:S02]  /*0450*/  IMAD R30, R11, c[0x0][0x0], R30 ;  /* 0x000000000b1e7a24 */ /* 0x000fe400078e021e */
[----:B--2---:R-:W-:-:S04]  /*0460*/  @P1 FMUL.FTZ R6, R17, R6 ;  /* 0x0000000611061220 */ /* 0x004fc80000410000 */
[----:B------:R-:W-:-:S05]  /*0470*/  @P1 FFMA.FTZ R9, -RZ, c[0x0][0x214], R6 ;  /* 0x00008500ff091a23 */ /* 0x000fca0000010106 */
[----:B------:R0:W-:Y:S01]  /*0480*/  @P1 STG.E [R4.64], R9 ;  /* 0x0000000904001986 */ /* 0x0001e2000c10190e */
[----:B------:R-:W-:-:S13]  /*0490*/  ISETP.GE.AND P1, PT, R30, c[0x0][0x170], PT ;  /* 0x00005c001e007a0c */ /* 0x000fda0003f26270 */
[----:B0-----:R-:W-:Y:S05]  /*04a0*/  @!P1 BRA `(.L_x_780) ;  /* 0xfffffd8000009947 */ /* 0x001fea000383ffff */
[----:B------:R-:W-:Y:S05]  /*04b0*/  EXIT ;  /* 0x000000000000794d */ /* 0x000fea0003800000 */
.L_x_778:
[----:B------:R-:W-:Y:S01]  /*04c0*/  IMAD.MOV.U32 R13, RZ, RZ, c[0x0][0x168] ;  /* 0x00005a00ff0d7624 */ /* 0x000fe200078e00ff */
[----:B------:R-:W-:Y:S01]  /*04d0*/  UMOV UR6, 0x2 ;  /* 0x0000000200067882 */ /* 0x000fe20000000000 */
[----:B------:R-:W-:Y:S01]  /*04e0*/  HFMA2.MMA R15, -RZ, RZ, 0, 0 ;  /* 0x00000000ff0f7435 */ /* 0x000fe200000001ff */
[----:B------:R-:W-:Y:S01]  /*04f0*/  ULDC.64 UR4, c[0x0][0x228] ;  /* 0x00008a0000047ab9 */ /* 0x000fe20000000a00 */
[----:B------:R-:W-:Y:S01]  /*0500*/  MOV R14, R30 ;  /* 0x0000001e000e7202 */ /* 0x000fe20000000f00 */
[----:B------:R-:W-:Y:S01]  /*0510*/  ULDC.64 UR12, c[0x0][0x178] ;  /* 0x00005e00000c7ab9 */ /* 0x000fe20000000a00 */
[C---:B------:R-:W-:Y:S01]  /*0520*/  LOP3.LUT R16, R13.reuse, 0x3, RZ, 0xc0, !PT ;  /* 0x000000030d107812 */ /* 0x040fe200078ec0ff */
[----:B------:R-:W-:Y:S01]  /*0530*/  USHF.L.U64.HI UR10, UR4, UR6, UR5 ;  /* 0x00000006040a7299 */ /* 0x000fe20008010205 */
[----:B------:R-:W-:Y:S01]  /*0540*/  IADD3 R13, R13, -0x1, RZ ;  /* 0xffffffff0d0d7810 */ /* 0x000fe20007ffe0ff */
[----:B------:R-:W-:Y:S01]  /*0550*/  USHF.L.U32 UR9, UR4, 0x2, URZ ;  /* 0x0000000204097899 */ /* 0x000fe2000800063f */
[----:B------:R-:W-:Y:S01]  /*0560*/  IADD3 R12, -R16, c[0x0][0x168], RZ ;  /* 0x00005a00100c7a10 */ /* 0x000fe20007ffe1ff */
[----:B------:R-:W-:-:S02]  /*0570*/  USHF.L.U64.HI UR8, UR12, UR6, UR13 ;  /* 0x000000060c087299 */ /* 0x000fc4000801020d */
[----:B------:R-:W-:Y:S02]  /*0580*/  ULDC.64 UR4, c[0x0][0x1a0] ;  /* 0x0000680000047ab9 */ /* 0x000fe40000000a00 */
[----:B------:R-:W-:Y:S02]  /*0590*/  USHF.L.U64.HI UR6, UR4, UR6, UR5 ;  /* 0x0000000604067299 */ /* 0x000fe40008010205 */
[----:B------:R-:W-:Y:S02]  /*05a0*/  USHF.L.U32 UR5, UR4, 0x2, URZ ;  /* 0x0000000204057899 */ /* 0x000fe4000800063f */
[----:B------:R-:W-:Y:S02]  /*05b0*/  ULDC UR11, c[0x0][0x0] ;  /* 0x00000000000b7ab9 */ /* 0x000fe40000000800 */
[----:B------:R-:W-:Y:S02]  /*05c0*/  ULDC UR4, c[0x0][0xc] ;  /* 0x0000030000047ab9 */ /* 0x000fe40000000800 */
[----:B------:R-:W-:-:S02]  /*05d0*/  USHF.L.U32 UR7, UR12, 0x2, URZ ;  /* 0x000000020c077899 */ /* 0x000fc4000800063f */
[----:B------:R-:W-:Y:S02]  /*05e0*/  UIMAD UR4, UR4, UR11, URZ ;  /* 0x0000000b040472a4 */ /* 0x000fe4000f8e023f */
.L_x_794:
[----:B------:R-:W-:Y:S01]  /*05f0*/  ISETP.GE.U32.AND P0, PT, R13, 0x3, PT ;  /* 0x000000030d00780c */ /* 0x000fe20003f06070 */
[C---:B------:R-:W-:Y:S01]  /*0600*/  IMAD.WIDE.U32 R18, R14.reuse, c[0x0][0x180], RZ ;  /* 0x000060000e127a25 */ /* 0x040fe200078e00ff */
[----:B------:R-:W-:Y:S01]  /*0610*/  SHF.R.S32.HI R10, RZ, 0x1f, R14 ;  /* 0x0000001fff0a7819 */ /* 0x000fe2000001140e */
[----:B------:R-:W-:Y:S01]  /*0620*/  CS2R R40, SRZ ;  /* 0x0000000000287805 */ /* 0x000fe2000001ff00 */
[----:B------:R-:W-:Y:S01]  /*0630*/  MOV R36, RZ ;  /* 0x000000ff00247202 */ /* 0x000fe20000000f00 */
[----:B------:R-:W-:Y:S01]  /*0640*/  IMAD.WIDE.U32 R20, R14, c[0x0][0x1a8], RZ ;  /* 0x00006a000e147a25 */ /* 0x000fe200078e00ff */
[----:B------:R-:W-:Y:S02]  /*0650*/  MOV R8, RZ ;  /* 0x000000ff00087202 */ /* 0x000fe40000000f00 */
[----:B-1----:R-:W-:Y:S01]  /*0660*/  MOV R31, RZ ;  /* 0x000000ff001f7202 */ /* 0x002fe20000000f00 */
[C---:B------:R-:W-:Y:S02]  /*0670*/  IMAD R3, R10.reuse, c[0x0][0x180], RZ ;  /* 0x000060000a037a24 */ /* 0x040fe400078e02ff */
[----:B------:R-:W-:-:S02]  /*0680*/  IMAD R5, R10, c[0x0][0x1a8], RZ ;  /* 0x00006a000a057a24 */ /* 0x000fc400078e02ff */
[C---:B------:R-:W-:Y:S02]  /*0690*/  IMAD R3, R14.reuse, c[0x0][0x184], R3 ;  /* 0x000061000e037a24 */ /* 0x040fe400078e0203 */
[----:B------:R-:W-:-:S03]  /*06a0*/  IMAD R5, R14, c[0x0][0x1ac], R5 ;  /* 0x00006b000e057a24 */ /* 0x000fc600078e0205 */
[----:B------:R-:W-:Y:S01]  /*06b0*/  IADD3 R11, R19, R3, RZ ;  /* 0x00000003130b7210 */ /* 0x000fe20007ffe0ff */
[----:B------:R-:W-:Y:S01]  /*06c0*/  IMAD.IADD R9, R21, 0x1, R5 ;  /* 0x0000000115097824 */ /* 0x000fe200078e0205 */
[----:B------:R-:W-:Y:S05]  /*06d0*/  @!P0 BRA `(.L_x_781) ;  /* 0x00000c8000008947 */ /* 0x000fea0003800000 */
[----:B------:R-:W-:Y:S01]  /*06e0*/  IMAD R0, R15, UR4, R30 ;  /* 0x000000040f007c24 */ /* 0x000fe2000f8e021e */
[----:B------:R-:W-:Y:S01]  /*06f0*/  HFMA2.MMA R36, -RZ, RZ, 0, 0 ;  /* 0x00000000ff247435 */ /* 0x000fe200000001ff */
[----:B------:R-:W-:Y:S01]  /*0700*/  MOV R8, RZ ;  /* 0x000000ff00087202 */ /* 0x000fe20000000f00 */
[----:B------:R-:W-:Y:S01]  /*0710*/  CS2R R40, SRZ ;  /* 0x0000000000287805 */ /* 0x000fe2000001ff00 */
[----:B------:R-:W-:Y:S01]  /*0720*/  IMAD.WIDE.U32 R22, R0, c[0x0][0x1a8], RZ ;  /* 0x00006a0000167a25 */ /* 0x000fe200078e00ff */
[----:B------:R-:W-:-:S04]  /*0730*/  SHF.R.S32.HI R2, RZ, 0x1f, R0 ;  /* 0x0000001fff027819 */ /* 0x000fc80000011400 */
[----:B------:R-:W-:Y:S01]  /*0740*/  LEA R6, P0, R22, c[0x0][0x188], 0x2 ;  /* 0x0000620016067a11 */ /* 0x000fe200078010ff */
[C---:B------:R-:W-:Y:S02]  /*0750*/  IMAD R3, R2.reuse, c[0x0][0x1a8], RZ ;  /* 0x00006a0002037a24 */ /* 0x040fe400078e02ff */
[----:B------:R-:W-:Y:S02]  /*0760*/  IMAD R5, R2, c[0x0][0x180], RZ ;  /* 0x0000600002057a24 */ /* 0x000fe400078e02ff */
[C---:B------:R-:W-:Y:S02]  /*0770*/  IMAD R7, R0.reuse, c[0x0][0x1ac], R3 ;  /* 0x00006b0000077a24 */ /* 0x040fe400078e0203 */
[----:B------:R-:W-:-:S03]  /*0780*/  IMAD.WIDE.U32 R2, R0, c[0x0][0x180], RZ ;  /* 0x0000600000027a25 */ /* 0x000fc600078e00ff */
[----:B------:R-:W-:Y:S01]  /*0790*/  IADD3 R7, R23, R7, RZ ;  /* 0x0000000717077210 */ /* 0x000fe20007ffe0ff */
[----:B------:R-:W-:Y:S01]  /*07a0*/  IMAD R5, R0, c[0x0][0x184], R5 ;  /* 0x0000610000057a24 */ /* 0x000fe200078e0205 */
[----:B------:R-:W-:Y:S02]  /*07b0*/  LEA R4, P1, R2, c[0x0][0x160], 0x2 ;  /* 0x0000580002047a11 */ /* 0x000fe400078210ff */
[----:B------:R-:W-:Y:S02]  /*07c0*/  LEA.HI.X R7, R22, c[0x0][0x18c], R7, 0x2, P0 ;  /* 0x0000630016077a11 */ /* 0x000fe400000f1407 */
[----:B------:R-:W-:Y:S01]  /*07d0*/  IADD3 R5, R3, R5, RZ ;  /* 0x0000000503057210 */ /* 0x000fe20007ffe0ff */
[----:B------:R-:W-:Y:S01]  /*07e0*/  IMAD.MOV.U32 R3, RZ, RZ, c[0x0][0x21c] ;  /* 0x00008700ff037624 */ /* 0x000fe200078e00ff */
[----:B------:R-:W-:Y:S02]  /*07f0*/  MOV R0, R12 ;  /* 0x0000000c00007202 */ /* 0x000fe40000000f00 */
[----:B------:R-:W-:-:S02]  /*0800*/  LEA.HI.X R5, R2, c[0x0][0x164], R5, 0x2, P1 ;  /* 0x0000590002057a11 */ /* 0x000fc400008f1405 */
[----:B------:R-:W-:-:S05]  /*0810*/  MOV R2, c[0x0][0x218] ;  /* 0x0000860000027a02 */ /* 0x000fca0000000f00 */
.L_x_786:
[----:B------:R-:W2:Y:S04]  /*0820*/  LDG.E R35, [R2.64] ;  /* 0x0000000e02237981 */ /* 0x000ea8000c1e1900 */
[----:B------:R-:W3:Y:S01]  /*0830*/  LDG.E R32, [R6.64] ;  /* 0x0000000e06207981 */ /* 0x000ee2000c1e1900 */
[----:B------:R-:W2:Y:S02]  /*0840*/  I2F.S64 R34, R40 ;  /* 0x0000002800227312 */ /* 0x000ea40000301400 */
[----:B--2---:R-:W-:-:S04]  /*0850*/  FADD.FTZ R37, R35, R34 ;  /* 0x0000002223257221 */ /* 0x004fc80000010000 */
[----:B------:R-:W-:Y:S02]  /*0860*/  FMUL.FTZ R22, R37, 1 ;  /* 0x3f80000025167820 */ /* 0x000fe40000410000 */
        /* <DEDUP_REMOVED lines=15> */
[----:B-1----:R-:W-:Y:S05]  /*0960*/  CALL.REL.NOINC `($__internal_20_$__cuda_sm20_dblrcp_rn_slowpath_v3) ;  /* 0x00001a5000007944 */ /* 0x002fea0003c00000 */
.L_x_782:
[----:B------:R-:W-:Y:S01]  /*0970*/  IADD3 R38, P0, R2, UR9, RZ ;  /* 0x0000000902267c10 */ /* 0x000fe2000ff1e0ff */
[----:B------:R-:W2:Y:S03]  /*0980*/  LDG.E R32, [R4.64] ;  /* 0x0000000e04207981 */ /* 0x000ea6000c1e1900 */
[----:B------:R-:W-:-:S05]  /*0990*/  IADD3.X R39, R3, UR10, RZ, P0, !PT ;  /* 0x0000000a03277c10 */ /* 0x000fca00087fe4ff */
[----:B------:R-:W3:Y:S01]  /*09a0*/  LDG.E R2, [R38.64] ;  /* 0x0000000e26027981 */ /* 0x000ee2000c1e1900 */
[----:B------:R-:W-:-:S04]  /*09b0*/  IADD3 R40, P0, R6, UR5, RZ ;  /* 0x0000000506287c10 */ /* 0x000fc8000ff1e0ff */
[----:B------:R-:W-:-:S05]  /*09c0*/  IADD3.X R41, R7, UR6, RZ, P0, !PT ;  /* 0x0000000607297c10 */ /* 0x000fca00087fe4ff */
[----:B------:R-:W4:Y:S01]  /*09d0*/  LDG.E R7, [R40.64] ;  /* 0x0000000e28077981 */ /* 0x000f22000c1e1900 */
[----:B------:R-:W5:Y:S08]  /*09e0*/  F2I.S64.TRUNC R42, R37 ;  /* 0x00000025002a7311 */ /* 0x000f70000020d900 */
[----:B-----5:R-:W-:Y:S01]  /*09f0*/  I2F.S64 R3, R42 ;  /* 0x0000002a00037312 */ /* 0x020fe20000301400 */
[----:B-1----:R-:W1:-:S07]  /*0a00*/  DSETP.GEU.AND P0, PT, |R24|, c[0x2][0x0], PT ;  /* 0x008000001800762a */ /* 0x002e4e0003f0e200 */
[----:B------:R-:W1:Y:S07]  /*0a10*/  F2F.F32.F64 R44, R24 ;  /* 0x00000018002c7310 */ /* 0x000e6e0000301000 */
[----:B-1----:R-:W-:Y:S02]  /*0a20*/  @!P0 FMUL R44, R44, 1.175494350822287508e-38 ;  /* 0x008000002c2c8820 */ /* 0x002fe40000400000 */
[----:B---3--:R-:W-:-:S04]  /*0a30*/  FADD.FTZ R6, R2, R3 ;  /* 0x0000000302067221 */ /* 0x008fc80000010000 */
[----:B------:R-:W-:-:S06]  /*0a40*/  FMUL.FTZ R22, R6, 1 ;  /* 0x3f80000006167820 */ /* 0x000fcc0000410000 */
[----:B------:R-:W1:Y:S08]  /*0a50*/  F2F.F64.F32 R22, R22 ;  /* 0x0000001600167310 */ /* 0x000e700000201800 */
[----:B-1----:R-:W1:Y:S01]  /*0a60*/  MUFU.RCP64H R29, R23 ;  /* 0x00000017001d7308 */ /* 0x002e620000001800 */
[----:B------:R-:W-:-:S06]  /*0a70*/  IADD3 R28, R23, 0x300402, RZ ;  /* 0x00300402171c7810 */ /* 0x000fcc0007ffe0ff */
[----:B01----:R-:W0:-:S06]  /*0a80*/  DFMA R26, -R22, R28, 1 ;  /* 0x3ff00000161a742b */ /* 0x003e0c000000011c */
[----:B0-----:R-:W0:-:S06]  /*0a90*/  DFMA R26, R26, R26, R26 ;  /* 0x0000001a1a1a722b */ /* 0x001e0c000000001a */
[----:B0-----:R2:W0:Y:S02]  /*0aa0*/  DFMA R26, R28, R26, R28 ;  /* 0x0000001a1c1a722b */ /* 0x001424000000001c */
[----:B--2---:R-:W-:-:S04]  /*0ab0*/  FADD.FTZ R29, -R32, R31 ;  /* 0x0000001f201d7221 */ /* 0x004fc80000010100 */
[----:B------:R-:W-:Y:S01]  /*0ac0*/  FMUL.FTZ R29, R29, R29 ;  /* 0x0000001d1d1d7220 */ /* 0x000fe20000410000 */
[----:B----4-:R-:W1:Y:S01]  /*0ad0*/  MUFU.RCP R7, R7 ;  /* 0x0000000700077308 */ /* 0x010e620000001000 */
[----:B------:R-:W-:Y:S02]  /*0ae0*/  FSETP.GEU.AND P0, PT, |R28|, 5.8789094863358348022e-39, PT ;  /* 0x004004021c00780b */ /* 0x000fe40003f0e200 */
[----:B------:R-:W-:-:S04]  /*0af0*/  FMUL.FTZ R42, R34, R29 ;  /* 0x0000001d222a7220 */ /* 0x000fc80000410000 */
[----:B------:R-:W-:Y:S01]  /*0b00*/  FMUL.FTZ R29, R35, R42 ;  /* 0x0000002a231d7220 */ /* 0x000fe20000410000 */
[----:B0-----:R-:W0:-:S03]  /*0b10*/  DFMA R24, -R22, R26, 1 ;  /* 0x3ff000001618742b */ /* 0x001e06000000011a */
[----:B------:R-:W-:Y:S02]  /*0b20*/  FMUL.FTZ R42, R44, R29 ;  /* 0x0000001d2c2a7220 */ /* 0x000fe40000410000 */
[-C--:B------:R-:W-:Y:S02]  /*0b30*/  FMUL.FTZ R29, R35, R44.reuse ;  /* 0x0000002c231d7220 */ /* 0x080fe40000410000 */
[----:B------:R-:W-:Y:S01]  /*0b40*/  FFMA.FTZ R33, R33, R35, R42 ;  /* 0x0000002321217223 */ /* 0x000fe2000001002a */
[----:B------:R-:W-:Y:S01]  /*0b50*/  IADD3 R42, P1, R4, UR7, RZ ;  /* 0x00000007042a7c10 */ /* 0x000fe2000ff3e0ff */
[----:B------:R-:W-:Y:S02]  /*0b60*/  FMUL.FTZ R34, R34, R44 ;  /* 0x0000002c22227220 */ /* 0x000fe40000410000 */
[----:B------:R-:W-:Y:S01]  /*0b70*/  FMUL.FTZ R29, R32, R29 ;  /* 0x0000001d201d7220 */ /* 0x000fe20000410000 */
[----:B0-----:R0:W2:Y:S01]  /*0b80*/  DFMA R24, R26, R24, R26 ;  /* 0x000000181a18722b */ /* 0x0010a2000000001a */
[----:B------:R-:W-:Y:S01]  /*0b90*/  FADD.FTZ R36, R33, R36 ;  /* 0x0000002421247221 */ /* 0x000fe20000010000 */
[----:B------:R-:W-:Y:S01]  /*0ba0*/  IADD3.X R43, R5, UR8, RZ, P1, !PT ;  /* 0x00000008052b7c10 */ /* 0x000fe20008ffe4ff */
[----:B------:R-:W-:-:S02]  /*0bb0*/  FFMA.FTZ R31, R34, R31, R29 ;  /* 0x0000001f221f7223 */ /* 0x000fc4000001001d */
[----:B-1----:R-:W-:Y:S01]  /*0bc0*/  FFMA.FTZ R33, R7, R7, -c[0x0][0x210] ;  /* 0x8000840007217623 */ /* 0x002fe20000010007 */
[----:B------:R-:W-:Y:S05]  /*0bd0*/  @P0 BRA `(.L_x_783) ;  /* 0x0000004000000947 */ /* 0x000fea0003800000 */
[----:B0-2---:R-:W-:Y:S02]  /*0be0*/  LOP3.LUT R26, R23, 0x7fffffff, RZ, 0xc0, !PT ;  /* 0x7fffffff171a7812 */ /* 0x005fe400078ec0ff */
[----:B------:R-:W-:Y:S02]  /*0bf0*/  MOV R32, 0xc20 ;  /* 0x00000c2000207802 */ /* 0x000fe40000000f00 */
[----:B------:R-:W-:Y:S02]  /*0c00*/  IADD3 R26, R26, -0x100000, RZ ;  /* 0xfff000001a1a7810 */ /* 0x000fe40007ffe0ff */
[----:B------:R-:W-:Y:S05]  /*0c10*/  CALL.REL.NOINC `($__internal_20_$__cuda_sm20_dblrcp_rn_slowpath_v3) ;  /* 0x000017a000007944 */ /* 0x000fea0003c00000 */
.L_x_783:
[----:B0-2---:R-:W-:Y:S01]  /*0c20*/  IADD3 R44, P0, R38, UR9, RZ ;  /* 0x00000009262c7c10 */ /* 0x005fe2000ff1e0ff */
[----:B------:R-:W2:Y:S03]  /*0c30*/  LDG.E R32, [R42.64] ;  /* 0x0000000e2a207981 */ /* 0x000ea6000c1e1900 */
[----:B------:R-:W-:-:S05]  /*0c40*/  IADD3.X R45, R39, UR10, RZ, P0, !PT ;  /* 0x0000000a272d7c10 */ /* 0x000fca00087fe4ff */
[----:B------:R-:W3:Y:S01]  /*0c50*/  LDG.E R4, [R44.64] ;  /* 0x0000000e2c047981 */ /* 0x000ee2000c1e1900 */
[----:B------:R-:W-:-:S04]  /*0c60*/  IADD3 R40, P0, R40, UR5, RZ ;  /* 0x0000000528287c10 */ /* 0x000fc8000ff1e0ff */
[----:B------:R-:W-:-:S05]  /*0c70*/  IADD3.X R41, R41, UR6, RZ, P0, !PT ;  /* 0x0000000629297c10 */ /* 0x000fca00087fe4ff */
[----:B------:R-:W4:Y:S01]  /*0c80*/  LDG.E R34, [R40.64] ;  /* 0x0000000e28227981 */ /* 0x000f22000c1e1900 */
[----:B------:R-:W0:Y:S08]  /*0c90*/  F2I.S64.TRUNC R38, R6 ;  /* 0x0000000600267311 */ /* 0x000e30000020d900 */
[----:B0-----:R-:W-:Y:S01]  /*0ca0*/  I2F.S64 R5, R38 ;  /* 0x0000002600057312 */ /* 0x001fe20000301400 */
[----:B-1----:R-:W0:-:S07]  /*0cb0*/  DSETP.GEU.AND P0, PT, |R24|, c[0x2][0x0], PT ;  /* 0x008000001800762a */ /* 0x002e0e0003f0e200 */
[----:B------:R-:W0:Y:S07]  /*0cc0*/  F2F.F32.F64 R37, R24 ;  /* 0x0000001800257310 */ /* 0x000e2e0000301000 */
[----:B0-----:R-:W-:-:S04]  /*0cd0*/  @!P0 FMUL R37, R37, 1.175494350822287508e-38 ;  /* 0x0080000025258820 */ /* 0x001fc80000400000 */
[----:B------:R-:W-:Y:S02]  /*0ce0*/  FMUL.FTZ R35, R3, R37 ;  /* 0x0000002503237220 */ /* 0x000fe40000410000 */
[----:B---3--:R-:W-:-:S04]  /*0cf0*/  FADD.FTZ R7, R4, R5 ;  /* 0x0000000504077221 */ /* 0x008fc80000010000 */
[----:B------:R-:W-:-:S06]  /*0d00*/  FMUL.FTZ R22, R7, 1 ;  /* 0x3f80000007167820 */ /* 0x000fcc0000410000 */
[----:B------:R-:W0:Y:S08]  /*0d10*/  F2F.F64.F32 R22, R22 ;  /* 0x0000001600167310 */ /* 0x000e300000201800 */
[----:B0-----:R-:W0:Y:S01]  /*0d20*/  MUFU.RCP64H R27, R23 ;  /* 0x00000017001b7308 */ /* 0x001e220000001800 */
[----:B------:R-:W-:Y:S01]  /*0d30*/  IADD3 R26, R23, 0x300402, RZ ;  /* 0x00300402171a7810 */ /* 0x000fe20007ffe0ff */
[----:B--2---:R-:W-:-:S04]  /*0d40*/  FADD.FTZ R6, R31, -R32 ;  /* 0x800000201f067221 */ /* 0x004fc80000010000 */
[----:B------:R-:W-:Y:S01]  /*0d50*/  FMUL.FTZ R6, R6, R6 ;  /* 0x0000000606067220 */ /* 0x000fe20000410000 */
[----:B0-----:R-:W0:-:S06]  /*0d60*/  DFMA R28, -R22, R26, 1 ;  /* 0x3ff00000161c742b */ /* 0x001e0c000000011a */
[----:B0-----:R-:W0:-:S06]  /*0d70*/  DFMA R28, R28, R28, R28 ;  /* 0x0000001c1c1c722b */ /* 0x001e0c000000001c */
[----:B0-----:R0:W1:Y:S02]  /*0d80*/  DFMA R28, R26, R28, R26 ;  /* 0x0000001c1a1c722b */ /* 0x001064000000001a */
[----:B0-----:R-:W-:Y:S01]  /*0d90*/  FMUL.FTZ R27, R3, R6 ;  /* 0x00000006031b7220 */ /* 0x001fe20000410000 */
[----:B------:R-:W-:Y:S01]  /*0da0*/  FSETP.GEU.AND P0, PT, |R26|, 5.8789094863358348022e-39, PT ;  /* 0x004004021a00780b */ /* 0x000fe20003f0e200 */
[----:B----4-:R-:W0:Y:S02]  /*0db0*/  MUFU.RCP R6, R34 ;  /* 0x0000002200067308 */ /* 0x010e240000001000 */
[----:B------:R-:W-:-:S04]  /*0dc0*/  FMUL.FTZ R38, R2, R27 ;  /* 0x0000001b02267220 */ /* 0x000fc80000410000 */
[----:B------:R-:W-:Y:S02]  /*0dd0*/  FMUL.FTZ R38, R37, R38 ;  /* 0x0000002625267220 */ /* 0x000fe40000410000 */
[----:B------:R-:W-:Y:S02]  /*0de0*/  FMUL.FTZ R37, R2, R37 ;  /* 0x0000002502257220 */ /* 0x000fe40000410000 */
[----:B------:R-:W-:Y:S01]  /*0df0*/  FFMA.FTZ R33, R33, R2, R38 ;  /* 0x0000000221217223 */ /* 0x000fe20000010026 */
[----:B-1----:R-:W1:Y:S01]  /*0e00*/  DFMA R2, -R22, R28, 1 ;  /* 0x3ff000001602742b */ /* 0x002e62000000011c */
[----:B------:R-:W-:Y:S01]  /*0e10*/  FMUL.FTZ R32, R32, R37 ;  /* 0x0000002520207220 */ /* 0x000fe20000410000 */
[----:B------:R-:W-:Y:S01]  /*0e20*/  IADD3 R38, P1, R42, UR7, RZ ;  /* 0x000000072a267c10 */ /* 0x000fe2000ff3e0ff */
[----:B------:R-:W-:Y:S02]  /*0e30*/  FADD.FTZ R36, R36, R33 ;  /* 0x0000002124247221 */ /* 0x000fe40000010000 */
[----:B------:R-:W-:Y:S01]  /*0e40*/  FFMA.FTZ R35, R31, R35, R32 ;  /* 0x000000231f237223 */ /* 0x000fe20000010020 */
[----:B-1----:R0:W1:Y:S01]  /*0e50*/  DFMA R28, R28, R2, R28 ;  /* 0x000000021c1c722b */ /* 0x002062000000001c */
[----:B------:R-:W-:Y:S01]  /*0e60*/  IADD3.X R39, R43, UR8, RZ, P1, !PT ;  /* 0x000000082b277c10 */ /* 0x000fe20008ffe4ff */
[----:B0-----:R-:W-:Y:S01]  /*0e70*/  FFMA.FTZ R3, R6, R6, -c[0x0][0x210] ;  /* 0x8000840006037623 */ /* 0x001fe20000010006 */
[----:B------:R-:W-:Y:S05]  /*0e80*/  @P0 BRA `(.L_x_784) ;  /* 0x0000006000000947 */ /* 0x000fea0003800000 */
[----:B-1----:R-:W-:Y:S02]  /*0e90*/  LOP3.LUT R26, R23, 0x7fffffff, RZ, 0xc0, !PT ;  /* 0x7fffffff171a7812 */ /* 0x002fe400078ec0ff */
[----:B------:R-:W-:-:S02]  /*0ea0*/  MOV R32, 0xed0 ;  /* 0x00000ed000207802 */ /* 0x000fc40000000f00 */
[----:B------:R-:W-:Y:S02]  /*0eb0*/  IADD3 R26, R26, -0x100000, RZ ;  /* 0xfff000001a1a7810 */ /* 0x000fe40007ffe0ff */
[----:B------:R-:W-:Y:S05]  /*0ec0*/  CALL.REL.NOINC `($__internal_20_$__cuda_sm20_dblrcp_rn_slowpath_v3) ;  /* 0x000014f000007944 */ /* 0x000fea0003c00000 */
[----:B-1----:R-:W-:Y:S02]  /*0ed0*/  MOV R28, R24 ;  /* 0x00000018001c7202 */ /* 0x002fe40000000f00 */
[----:B------:R-:W-:Y:S02]  /*0ee0*/  MOV R29, R25 ;  /* 0x00000019001d7202 */ /* 0x000fe40000000f00 */
.L_x_784:
[----:B-1----:R-:W-:Y:S01]  /*0ef0*/  IADD3 R24, P0, R44, UR9, RZ ;  /* 0x000000092c187c10 */ /* 0x002fe2000ff1e0ff */
        /* <DEDUP_REMOVED lines=8> */
[----:B------:R-:W0:-:S07]  /*0f80*/  DSETP.GEU.AND P0, PT, |R28|, c[0x2][0x0], PT ;  /* 0x008000001c00762a */ /* 0x000e0e0003f0e200 */
[----:B------:R-:W0:Y:S07]  /*0f90*/  F2F.F32.F64 R37, R28 ;  /* 0x0000001c00257310 */ /* 0x000e2e0000301000 */
[----:B0-----:R-:W-:Y:S02]  /*0fa0*/  @!P0 FMUL R37, R37, 1.175494350822287508e-38 ;  /* 0x0080000025258820 */ /* 0x001fe40000400000 */
[----:B---3--:R-:W-:-:S04]  /*0fb0*/  FADD.FTZ R33, R31, R34 ;  /* 0x000000221f217221 */ /* 0x008fc80000010000 */
[----:B------:R-:W-:-:S06]  /*0fc0*/  FMUL.FTZ R22, R33, 1 ;  /* 0x3f80000021167820 */ /* 0x000fcc0000410000 */
[----:B------:R-:W0:Y:S01]  /*0fd0*/  F2F.F64.F32 R22, R22 ;  /* 0x0000001600167310 */ /* 0x000e220000201800 */
[----:B--2---:R-:W-:-:S04]  /*0fe0*/  FADD.FTZ R40, R35, -R2 ;  /* 0x8000000223287221 */ /* 0x004fc80000010000 */
[----:B------:R-:W-:-:S04]  /*0ff0*/  FMUL.FTZ R40, R40, R40 ;  /* 0x0000002828287220 */ /* 0x000fc80000410000 */
[----:B------:R-:W-:Y:S01]  /*1000*/  FMUL.FTZ R43, R5, R40 ;  /* 0x00000028052b7220 */ /* 0x000fe20000410000 */
[----:B0-----:R-:W0:Y:S01]  /*1010*/  MUFU.RCP64H R41, R23 ;  /* 0x0000001700297308 */ /* 0x001e220000001800 */
[----:B------:R-:W-:Y:S02]  /*1020*/  IADD3 R40, R23, 0x300402, RZ ;  /* 0x0030040217287810 */ /* 0x000fe40007ffe0ff */
[----:B------:R-:W-:-:S04]  /*1030*/  FMUL.FTZ R6, R4, R43 ;  /* 0x0000002b04067220 */ /* 0x000fc80000410000 */
[----:B------:R-:W-:Y:S01]  /*1040*/  FMUL.FTZ R42, R37, R6 ;  /* 0x00000006252a7220 */ /* 0x000fe20000410000 */
[----:B0-----:R-:W0:Y:S01]  /*1050*/  DFMA R6, -R22, R40, 1 ;  /* 0x3ff000001606742b */ /* 0x001e220000000128 */
[----:B----4-:R-:W1:Y:S05]  /*1060*/  MUFU.RCP R32, R32 ;  /* 0x0000002000207308 */ /* 0x010e6a0000001000 */
[----:B0-----:R0:W2:Y:S01]  /*1070*/  DFMA R28, R6, R6, R6 ;  /* 0x00000006061c722b */ /* 0x0010a20000000006 */
[----:B------:R-:W-:Y:S01]  /*1080*/  FSETP.GEU.AND P0, PT, |R40|, 5.8789094863358348022e-39, PT ;  /* 0x004004022800780b */ /* 0x000fe20003f0e200 */
[----:B0-----:R-:W-:-:S04]  /*1090*/  FMUL.FTZ R7, R4, R37 ;  /* 0x0000002504077220 */ /* 0x001fc80000410000 */
[----:B--2---:R-:W0:Y:S01]  /*10a0*/  DFMA R28, R40, R28, R40 ;  /* 0x0000001c281c722b */ /* 0x004e220000000028 */
[----:B------:R-:W-:Y:S01]  /*10b0*/  FFMA.FTZ R3, R3, R4, R42 ;  /* 0x0000000403037223 */ /* 0x000fe2000001002a */
[----:B------:R-:W-:Y:S01]  /*10c0*/  IADD3 R42, P2, R38, UR7, RZ ;  /* 0x00000007262a7c10 */ /* 0x000fe2000ff5e0ff */
[----:B------:R-:W-:Y:S02]  /*10d0*/  FMUL.FTZ R4, R5, R37 ;  /* 0x0000002505047220 */ /* 0x000fe40000410000 */
[----:B------:R-:W-:Y:S01]  /*10e0*/  FMUL.FTZ R7, R2, R7 ;  /* 0x0000000702077220 */ /* 0x000fe20000410000 */
[----:B0-----:R-:W0:Y:S01]  /*10f0*/  DFMA R44, -R22, R28, 1 ;  /* 0x3ff00000162c742b */ /* 0x001e22000000011c */
[----:B------:R-:W-:Y:S02]  /*1100*/  IADD3 R2, P1, R24, UR9, RZ ;  /* 0x0000000918027c10 */ /* 0x000fe4000ff3e0ff */
[----:B------:R-:W-:Y:S01]  /*1110*/  FFMA.FTZ R35, R35, R4, R7 ;  /* 0x0000000423237223 */ /* 0x000fe20000010007 */
[----:B------:R-:W-:-:S02]  /*1120*/  IADD3 R6, P4, R26, UR5, RZ ;  /* 0x000000051a067c10 */ /* 0x000fc4000ff9e0ff */
[----:B------:R-:W-:Y:S02]  /*1130*/  IADD3 R4, P3, R42, UR7, RZ ;  /* 0x000000072a047c10 */ /* 0x000fe4000ff7e0ff */
[----:B------:R-:W-:Y:S01]  /*1140*/  IADD3.X R43, R39, UR8, RZ, P2, !PT ;  /* 0x00000008272b7c10 */ /* 0x000fe200097fe4ff */
[----:B0-----:R0:W2:Y:S01]  /*1150*/  DFMA R28, R28, R44, R28 ;  /* 0x0000002c1c1c722b */ /* 0x0010a2000000001c */
[----:B------:R-:W-:Y:S01]  /*1160*/  FADD.FTZ R36, R36, R3 ;  /* 0x0000000324247221 */ /* 0x000fe20000010000 */
[----:B------:R-:W-:Y:S01]  /*1170*/  IADD3.X R3, R25, UR10, RZ, P1, !PT ;  /* 0x0000000a19037c10 */ /* 0x000fe20008ffe4ff */
[----:B-1----:R-:W-:Y:S01]  /*1180*/  FFMA.FTZ R38, R32, R32, -c[0x0][0x210] ;  /* 0x8000840020267623 */ /* 0x002fe20000010020 */
[----:B------:R-:W-:Y:S02]  /*1190*/  IADD3.X R7, R27, UR6, RZ, P4, !PT ;  /* 0x000000061b077c10 */ /* 0x000fe4000a7fe4ff */
[----:B------:R-:W-:Y:S01]  /*11a0*/  IADD3.X R5, R43, UR8, RZ, P3, !PT ;  /* 0x000000082b057c10 */ /* 0x000fe20009ffe4ff */
[----:B------:R-:W-:Y:S05]  /*11b0*/  @P0 BRA `(.L_x_785) ;  /* 0x0000006000000947 */ /* 0x000fea0003800000 */
[----:B0-2---:R-:W-:Y:S02]  /*11c0*/  LOP3.LUT R26, R23, 0x7fffffff, RZ, 0xc0, !PT ;  /* 0x7fffffff171a7812 */ /* 0x005fe400078ec0ff */
[----:B------:R-:W-:-:S02]  /*11d0*/  MOV R32, 0x1200 ;  /* 0x0000120000207802 */ /* 0x000fc40000000f00 */
[----:B------:R-:W-:Y:S02]  /*11e0*/  IADD3 R26, R26, -0x100000, RZ ;  /* 0xfff000001a1a7810 */ /* 0x000fe40007ffe0ff */
[----:B------:R-:W-:Y:S05]  /*11f0*/  CALL.REL.NOINC `($__internal_20_$__cuda_sm20_dblrcp_rn_slowpath_v3) ;  /* 0x000011c000007944 */ /* 0x000fea0003c00000 */
[----:B-1----:R-:W-:Y:S02]  /*1200*/  MOV R28, R24 ;  /* 0x00000018001c7202 */ /* 0x002fe40000000f00 */
[----:B------:R-:W-:-:S04]  /*1210*/  MOV R29, R25 ;  /* 0x00000019001d7202 */ /* 0x000fc80000000f00 */
.L_x_785:
[----:B0-2---:R-:W2:Y:S01]  /*1220*/  LDG.E R42, [R42.64] ;  /* 0x0000000e2a2a7981 */ /* 0x005ea2000c1e1900 */
[----:B------:R-:W0:Y:S01]  /*1230*/  F2F.F32.F64 R22, R28 ;  /* 0x0000001c00167310 */ /* 0x000e220000301000 */
[----:B------:R-:W0:Y:S01]  /*1240*/  DSETP.GEU.AND P0, PT, |R28|, c[0x2][0x0], PT ;  /* 0x008000001c00762a */ /* 0x000e220003f0e200 */
[----:B------:R-:W-:Y:S02]  /*1250*/  IADD3 R0, R0, -0x4, RZ ;  /* 0xfffffffc00007810 */ /* 0x000fe40007ffe0ff */
[----:B------:R-:W-:-:S04]  /*1260*/  IADD3 R8, R8, 0x4, RZ ;  /* 0x0000000408087810 */ /* 0x000fc80007ffe0ff */
[----:B------:R1:W3:Y:S07]  /*1270*/  F2I.S64.TRUNC R40, R33 ;  /* 0x0000002100287311 */ /* 0x0002ee000020d900 */
[----:B0-----:R-:W-:Y:S01]  /*1280*/  @!P0 FMUL R22, R22, 1.175494350822287508e-38 ;  /* 0x0080000016168820 */ /* 0x001fe20000400000 */
[----:B------:R-:W-:-:S03]  /*1290*/  ISETP.NE.AND P0, PT, R0, RZ, PT ;  /* 0x000000ff0000720c */ /* 0x000fc60003f05270 */
[----:B------:R-:W-:Y:S02]  /*12a0*/  FMUL.FTZ R25, R31, R22 ;  /* 0x000000161f197220 */ /* 0x000fe40000410000 */
[----:B--2---:R-:W-:Y:S02]  /*12b0*/  FADD.FTZ R23, R35, -R42 ;  /* 0x8000002a23177221 */ /* 0x004fe40000010000 */
[----:B------:R-:W-:Y:S02]  /*12c0*/  FMUL.FTZ R25, R42, R25 ;  /* 0x000000192a197220 */ /* 0x000fe40000410000 */
[----:B------:R-:W-:-:S04]  /*12d0*/  FMUL.FTZ R23, R23, R23 ;  /* 0x0000001717177220 */ /* 0x000fc80000410000 */
[----:B------:R-:W-:-:S04]  /*12e0*/  FMUL.FTZ R24, R34, R23 ;  /* 0x0000001722187220 */ /* 0x000fc80000410000 */
[----:B------:R-:W-:-:S04]  /*12f0*/  FMUL.FTZ R23, R31, R24 ;  /* 0x000000181f177220 */ /* 0x000fc80000410000 */
[----:B------:R-:W-:Y:S02]  /*1300*/  FMUL.FTZ R23, R22, R23 ;  /* 0x0000001716177220 */ /* 0x000fe40000410000 */
[----:B------:R-:W-:Y:S02]  /*1310*/  FMUL.FTZ R22, R34, R22 ;  /* 0x0000001622167220 */ /* 0x000fe40000410000 */
[----:B------:R-:W-:Y:S02]  /*1320*/  FFMA.FTZ R23, R38, R31, R23 ;  /* 0x0000001f26177223 */ /* 0x000fe40000010017 */
[----:B------:R-:W-:Y:S02]  /*1330*/  FFMA.FTZ R31, R35, R22, R25 ;  /* 0x00000016231f7223 */ /* 0x000fe40000010019 */
[----:B------:R-:W-:Y:S01]  /*1340*/  FADD.FTZ R36, R36, R23 ;  /* 0x0000001724247221 */ /* 0x000fe20000010000 */
[----:B-1-3--:R-:W-:Y:S05]  /*1350*/  @P0 BRA `(.L_x_786) ;  /* 0xfffff4c000000947 */ /* 0x00afea000383ffff */
.L_x_781:
        /* <DEDUP_REMOVED lines=9> */
[----:B------:R-:W2:Y:S01]  /*13f0*/  LDG.E R3, [R6.64] ;  /* 0x0000000e06037981 */ /* 0x000ea2000c1e1900 */
[----:B------:R-:W-:Y:S01]  /*1400*/  MOV R4, R20 ;  /* 0x0000001400047202 */ /* 0x000fe20000000f00 */
[----:B------:R-:W-:Y:S02]  /*1410*/  IMAD R23, R2, c[0x0][0x1a0], RZ ;  /* 0x0000680002177a24 */ /* 0x000fe400078e02ff */
[----:B------:R-:W-:Y:S02]  /*1420*/  IMAD.MOV.U32 R5, RZ, RZ, R9 ;  /* 0x000000ffff057224 */ /* 0x000fe400078e0009 */
[C---:B------:R-:W-:Y:S02]  /*1430*/  IMAD R23, R8.reuse, c[0x0][0x1a4], R23 ;  /* 0x0000690008177a24 */ /* 0x040fe400078e0217 */
[----:B------:R-:W-:-:S05]  /*1440*/  IMAD.WIDE.U32 R4, R8, c[0x0][0x1a0], R4 ;  /* 0x0000680008047a25 */ /* 0x000fca00078e0004 */
[----:B------:R-:W-:Y:S02]  /*1450*/  LEA R26, P0, R4, c[0x0][0x188], 0x2 ;  /* 0x00006200041a7a11 */ /* 0x000fe400078010ff */
[----:B------:R-:W-:-:S04]  /*1460*/  IADD3 R5, R5, R23, RZ ;  /* 0x0000001705057210 */ /* 0x000fc80007ffe0ff */
[----:B------:R-:W-:-:S05]  /*1470*/  LEA.HI.X R27, R4, c[0x0][0x18c], R5, 0x2, P0 ;  /* 0x00006300041b7a11 */ /* 0x000fca00000f1405 */
[----:B------:R-:W3:Y:S01]  /*1480*/  LDG.E R5, [R26.64] ;  /* 0x0000000e1a057981 */ /* 0x000ee2000c1e1900 */
[----:B------:R-:W2:Y:S02]  /*1490*/  I2F.S64 R0, R40 ;  /* 0x0000002800007312 */ /* 0x000ea40000301400 */
[----:B--2---:R-:W-:-:S04]  /*14a0*/  FADD.FTZ R4, R3, R0 ;  /* 0x0000000003047221 */ /* 0x004fc80000010000 */
[----:B------:R-:W-:-:S06]  /*14b0*/  FMUL.FTZ R22, R4, 1 ;  /* 0x3f80000004167820 */ /* 0x000fcc0000410000 */
[----:B------:R-:W0:Y:S08]  /*14c0*/  F2F.F64.F32 R22, R22 ;  /* 0x0000001600167310 */ /* 0x000e300000201800 */
[----:B---3--:R-:W-:Y:S01]  /*14d0*/  MUFU.RCP R5, R5 ;  /* 0x0000000500057308 */ /* 0x008fe20000001000 */
[----:B0-----:R-:W-:-:S04]  /*14e0*/  IADD3 R6, R23, 0x300402, RZ ;  /* 0x0030040217067810 */ /* 0x001fc80007ffe0ff */
[----:B------:R-:W-:-:S03]  /*14f0*/  FSETP.GEU.AND P0, PT, |R6|, 5.8789094863358348022e-39, PT ;  /* 0x004004020600780b */ /* 0x000fc60003f0e200 */
[----:B------:R-:W0:Y:S02]  /*1500*/  MUFU.RCP64H R7, R23 ;  /* 0x0000001700077308 */ /* 0x000e240000001800 */
[----:B0-----:R-:W0:-:S06]  /*1510*/  DFMA R24, -R22, R6, 1 ;  /* 0x3ff000001618742b */ /* 0x001e0c0000000106 */
[----:B0-----:R0:W1:Y:S02]  /*1520*/  DFMA R28, R24, R24, R24 ;  /* 0x00000018181c722b */ /* 0x0010640000000018 */
[----:B0-----:R-:W-:Y:S02]  /*1530*/  MOV R24, R18 ;  /* 0x0000001200187202 */ /* 0x001fe40000000f00 */
[----:B------:R-:W-:Y:S02]  /*1540*/  MOV R25, R11 ;  /* 0x0000000b00197202 */ /* 0x000fe40000000f00 */
[----:B-1----:R0:W1:Y:S02]  /*1550*/  DFMA R28, R6, R28, R6 ;  /* 0x0000001c061c722b */ /* 0x0020640000000006 */
[----:B0-----:R-:W-:Y:S02]  /*1560*/  IMAD R7, R2, c[0x0][0x178], RZ ;  /* 0x00005e0002077a24 */ /* 0x001fe400078e02ff */
[----:B------:R-:W-:-:S02]  /*1570*/  IMAD.WIDE.U32 R26, R8, c[0x0][0x178], R24 ;  /* 0x00005e00081a7a25 */ /* 0x000fc400078e0018 */
[----:B-1----:R-:W0:Y:S02]  /*1580*/  DFMA R24, -R22, R28, 1 ;  /* 0x3ff000001618742b */ /* 0x002e24000000011c */
[----:B------:R-:W-:Y:S01]  /*1590*/  IMAD R7, R8, c[0x0][0x17c], R7 ;  /* 0x00005f0008077a24 */ /* 0x000fe200078e0207 */
[----:B------:R-:W-:Y:S01]  /*15a0*/  LEA R6, P1, R26, c[0x0][0x160], 0x2 ;  /* 0x000058001a067a11 */ /* 0x000fe200078210ff */
[----:B------:R-:W-:Y:S02]  /*15b0*/  FFMA.FTZ R2, R5, R5, -c[0x0][0x210] ;  /* 0x8000840005027623 */ /* 0x000fe40000010005 */
[----:B0-----:R0:W1:Y:S01]  /*15c0*/  DFMA R24, R28, R24, R28 ;  /* 0x000000181c18722b */ /* 0x001062000000001c */
[----:B------:R-:W-:-:S04]  /*15d0*/  IADD3 R7, R27, R7, RZ ;  /* 0x000000071b077210 */ /* 0x000fc80007ffe0ff */
[----:B------:R-:W-:Y:S01]  /*15e0*/  LEA.HI.X R7, R26, c[0x0][0x164], R7, 0x2, P1 ;  /* 0x000059001a077a11 */ /* 0x000fe200008f1407 */
[----:B------:R-:W-:Y:S05]  /*15f0*/  @P0 BRA `(.L_x_788) ;  /* 0x0000004000000947 */ /* 0x000fea0003800000 */
[----:B01----:R-:W-:Y:S02]  /*1600*/  LOP3.LUT R26, R23, 0x7fffffff, RZ, 0xc0, !PT ;  /* 0x7fffffff171a7812 */ /* 0x003fe400078ec0ff */
[----:B------:R-:W-:Y:S02]  /*1610*/  MOV R32, 0x1640 ;  /* 0x0000164000207802 */ /* 0x000fe40000000f00 */
[----:B------:R-:W-:Y:S02]  /*1620*/  IADD3 R26, R26, -0x100000, RZ ;  /* 0xfff000001a1a7810 */ /* 0x000fe40007ffe0ff */
[----:B------:R-:W-:Y:S05]  /*1630*/  CALL.REL.NOINC `($__internal_20_$__cuda_sm20_dblrcp_rn_slowpath_v3) ;  /* 0x00000d8000007944 */ /* 0x000fea0003c00000 */
.L_x_788:
[----:B01----:R-:W2:Y:S01]  /*1640*/  LDG.E R6, [R6.64] ;  /* 0x0000000e06067981 */ /* 0x003ea2000c1e1900 */
[----:B------:R-:W0:Y:S01]  /*1650*/  F2F.F32.F64 R5, R24 ;  /* 0x0000001800057310 */ /* 0x000e220000301000 */
[----:B------:R-:W0:-:S07]  /*1660*/  DSETP.GEU.AND P0, PT, |R24|, c[0x2][0x0], PT ;  /* 0x008000001800762a */ /* 0x000e0e0003f0e200 */
[----:B------:R1:W3:Y:S07]  /*1670*/  F2I.S64.TRUNC R40, R4 ;  /* 0x0000000400287311 */ /* 0x0002ee000020d900 */
[----:B0-----:R-:W-:Y:S01]  /*1680*/  @!P0 FMUL R5, R5, 1.175494350822287508e-38 ;  /* 0x0080000005058820 */ /* 0x001fe20000400000 */
[----:B------:R-:W-:Y:S01]  /*1690*/  ISETP.NE.AND P0, PT, R16, 0x1, PT ;  /* 0x000000011000780c */ /* 0x000fe20003f05270 */
[----:B--2---:R-:W-:-:S04]  /*16a0*/  FADD.FTZ R22, R31, -R6 ;  /* 0x800000061f167221 */ /* 0x004fc80000010000 */
[----:B------:R-:W-:-:S04]  /*16b0*/  FMUL.FTZ R23, R22, R22 ;  /* 0x0000001616177220 */ /* 0x000fc80000410000 */
[C---:B------:R-:W-:Y:S02]  /*16c0*/  FMUL.FTZ R22, R0.reuse, R23 ;  /* 0x0000001700167220 */ /* 0x040fe40000410000 */
[CC--:B------:R-:W-:Y:S02]  /*16d0*/  FMUL.FTZ R23, R3.reuse, R5.reuse ;  /* 0x0000000503177220 */ /* 0x0c0fe40000410000 */
[----:B------:R-:W-:Y:S02]  /*16e0*/  FMUL.FTZ R22, R3, R22 ;  /* 0x0000001603167220 */ /* 0x000fe40000410000 */
[----:B------:R-:W-:Y:S02]  /*16f0*/  FMUL.FTZ R0, R0, R5 ;  /* 0x0000000500007220 */ /* 0x000fe40000410000 */
[----:B------:R-:W-:Y:S02]  /*1700*/  FMUL.FTZ R22, R5, R22 ;  /* 0x0000001605167220 */ /* 0x000fe40000410000 */
[----:B------:R-:W-:-:S02]  /*1710*/  FMUL.FTZ R23, R6, R23 ;  /* 0x0000001706177220 */ /* 0x000fc40000410000 */
[----:B------:R-:W-:Y:S02]  /*1720*/  FFMA.FTZ R3, R2, R3, R22 ;  /* 0x0000000302037223 */ /* 0x000fe40000010016 */
[----:B------:R-:W-:Y:S02]  /*1730*/  FFMA.FTZ R31, R31, R0, R23 ;  /* 0x000000001f1f7223 */ /* 0x000fe40000010017 */
[----:B------:R-:W-:Y:S01]  /*1740*/  FADD.FTZ R36, R36, R3 ;  /* 0x0000000324247221 */ /* 0x000fe20000010000 */
[----:B------:R-:W-:Y:S05]  /*1750*/  @!P0 BRA `(.L_x_787) ;  /* 0x000007a000008947 */ /* 0x000fea0003800000 */
[----:B-1-3--:R-:W-:-:S04]  /*1760*/  IADD3 R5, R8, 0x1, RZ ;  /* 0x0000000108057810 */ /* 0x00afc80007ffe0ff */
        /* <DEDUP_REMOVED lines=17> */
[----:B------:R-:W2:Y:S01]  /*1880*/  I2F.S64 R0, R40 ;  /* 0x0000002800007312 */ /* 0x000ea20000301400 */
[----:B------:R-:W-:Y:S02]  /*1890*/  IMAD R2, R2, c[0x0][0x178], RZ ;  /* 0x00005e0002027a24 */ /* 0x000fe400078e02ff */
        /* <DEDUP_REMOVED lines=11> */
[----:B-1----:R-:W0:-:S03]  /*1950*/  DFMA R28, R6, R28, R6 ;  /* 0x0000001c061c722b */ /* 0x002e060000000006 */
[----:B------:R-:W-:-:S03]  /*1960*/  IMAD.WIDE.U32 R26, R5, c[0x0][0x178], R24 ;  /* 0x00005e00051a7a25 */ /* 0x000fc600078e0018 */
[----:B0-----:R-:W0:Y:S01]  /*1970*/  DFMA R24, -R22, R28, 1 ;  /* 0x3ff000001618742b */ /* 0x001e22000000011c */
[----:B------:R-:W-:Y:S01]  /*1980*/  IMAD R5, R5, c[0x0][0x17c], R2 ;  /* 0x00005f0005057a24 */ /* 0x000fe200078e0202 */
[----:B------:R-:W-:Y:S01]  /*1990*/  LEA R6, P1, R26, c[0x0][0x160], 0x2 ;  /* 0x000058001a067a11 */ /* 0x000fe200078210ff */
[----:B------:R-:W-:-:S03]  /*19a0*/  FFMA.FTZ R2, R32, R32, -c[0x0][0x210] ;  /* 0x8000840020027623 */ /* 0x000fc60000010020 */
[----:B------:R-:W-:Y:S01]  /*19b0*/  IADD3 R5, R27, R5, RZ ;  /* 0x000000051b057210 */ /* 0x000fe20007ffe0ff */
[----:B0-----:R0:W1:-:S03]  /*19c0*/  DFMA R24, R28, R24, R28 ;  /* 0x000000181c18722b */ /* 0x001046000000001c */
[----:B------:R-:W-:Y:S01]  /*19d0*/  LEA.HI.X R7, R26, c[0x0][0x164], R5, 0x2, P1 ;  /* 0x000059001a077a11 */ /* 0x000fe200008f1405 */
[----:B------:R-:W-:Y:S05]  /*19e0*/  @P0 BRA `(.L_x_789) ;  /* 0x0000004000000947 */ /* 0x000fea0003800000 */
[----:B01----:R-:W-:Y:S02]  /*19f0*/  LOP3.LUT R26, R23, 0x7fffffff, RZ, 0xc0, !PT ;  /* 0x7fffffff171a7812 */ /* 0x003fe400078ec0ff */
[----:B------:R-:W-:Y:S02]  /*1a00*/  MOV R32, 0x1a30 ;  /* 0x00001a3000207802 */ /* 0x000fe40000000f00 */
[----:B------:R-:W-:Y:S02]  /*1a10*/  IADD3 R26, R26, -0x100000, RZ ;  /* 0xfff000001a1a7810 */ /* 0x000fe40007ffe0ff */
[----:B------:R-:W-:Y:S05]  /*1a20*/  CALL.REL.NOINC `($__internal_20_$__cuda_sm20_dblrcp_rn_slowpath_v3) ;  /* 0x0000099000007944 */ /* 0x000fea0003c00000 */
.L_x_789:
        /* <DEDUP_REMOVED lines=28> */
[----:B------:R-:W-:-:S04]  /*1bf0*/  IMAD R19, R7, c[0x0][0x1a0], RZ ;  /* 0x0000680007137a24 */ /* 0x000fc800078e02ff */
[----:B------:R-:W-:-:S04]  /*1c00*/  IMAD.WIDE.U32 R2, R6, c[0x0][0x1a0], R8 ;  /* 0x0000680006027a25 */ /* 0x000fc800078e0008 */
[----:B------:R-:W-:Y:S01]  /*1c10*/  IMAD R19, R6, c[0x0][0x1a4], R19 ;  /* 0x0000690006137a24 */ /* 0x000fe200078e0213 */
[----:B------:R-:W-:-:S03]  /*1c20*/  LEA R20, P0, R2, c[0x0][0x188], 0x2 ;  /* 0x0000620002147a11 */ /* 0x000fc600078010ff */
[----:B------:R-:W-:-:S05]  /*1c30*/  IMAD.IADD R3, R3, 0x1, R19 ;  /* 0x0000000103037824 */ /* 0x000fca00078e0213 */
[----:B------:R-:W-:-:S05]  /*1c40*/  LEA.HI.X R21, R2, c[0x0][0x18c], R3, 0x2, P0 ;  /* 0x0000630002157a11 */ /* 0x000fca00000f1403 */
[----:B------:R-:W3:Y:S01]  /*1c50*/  LDG.E R26, [R20.64] ;  /* 0x0000000e141a7981 */ /* 0x000ee2000c1e1900 */
[----:B------:R-:W2:Y:S01]  /*1c60*/  I2F.S64 R3, R40 ;  /* 0x0000002800037312 */ /* 0x000ea20000301400 */
[----:B------:R-:W-:Y:S01]  /*1c70*/  MOV R19, R11 ;  /* 0x0000000b00137202 */ /* 0x000fe20000000f00 */
[----:B------:R-:W-:-:S04]  /*1c80*/  IMAD R7, R7, c[0x0][0x178], RZ ;  /* 0x00005e0007077a24 */ /* 0x000fc800078e02ff */
[----:B------:R-:W-:-:S04]  /*1c90*/  IMAD.WIDE.U32 R18, R6, c[0x0][0x178], R18 ;  /* 0x00005e0006127a25 */ /* 0x000fc800078e0012 */
        /* <DEDUP_REMOVED lines=8> */
[----:B0-----:R-:W0:-:S06]  /*1d20*/  DFMA R8, R8, R8, R8 ;  /* 0x000000080808722b */ /* 0x001e0c0000000008 */
[----:B0-----:R0:W1:Y:S02]  /*1d30*/  DFMA R8, R4, R8, R4 ;  /* 0x000000080408722b */ /* 0x0010640000000004 */
[----:B0-----:R-:W-:Y:S01]  /*1d40*/  IMAD R5, R6, c[0x0][0x17c], R7 ;  /* 0x00005f0006057a24 */ /* 0x001fe200078e0207 */
[----:B------:R-:W-:-:S03]  /*1d50*/  LEA R6, P1, R18, c[0x0][0x160], 0x2 ;  /* 0x0000580012067a11 */ /* 0x000fc600078210ff */
[----:B-1----:R-:W0:Y:S01]  /*1d60*/  DFMA R20, -R22, R8, 1 ;  /* 0x3ff000001614742b */ /* 0x002e220000000108 */
[----:B------:R-:W-:-:S04]  /*1d70*/  IADD3 R5, R19, R5, RZ ;  /* 0x0000000513057210 */ /* 0x000fc80007ffe0ff */
[----:B------:R-:W-:Y:S01]  /*1d80*/  LEA.HI.X R7, R18, c[0x0][0x164], R5, 0x2, P1 ;  /* 0x0000590012077a11 */ /* 0x000fe200008f1405 */
[----:B0-----:R0:W1:Y:S01]  /*1d90*/  DFMA R24, R8, R20, R8 ;  /* 0x000000140818722b */ /* 0x0010620000000008 */
[----:B------:R-:W-:Y:S01]  /*1da0*/  FFMA.FTZ R5, R26, R26, -c[0x0][0x210] ;  /* 0x800084001a057623 */ /* 0x000fe2000001001a */
[----:B------:R-:W-:Y:S05]  /*1db0*/  @P0 BRA `(.L_x_790) ;  /* 0x0000004000000947 */ /* 0x000fea0003800000 */
[----:B01----:R-:W-:Y:S02]  /*1dc0*/  LOP3.LUT R26, R23, 0x7fffffff, RZ, 0xc0, !PT ;  /* 0x7fffffff171a7812 */ /* 0x003fe400078ec0ff */
[----:B------:R-:W-:Y:S02]  /*1dd0*/  MOV R32, 0x1e00 ;  /* 0x00001e0000207802 */ /* 0x000fe40000000f00 */
[----:B------:R-:W-:Y:S02]  /*1de0*/  IADD3 R26, R26, -0x100000, RZ ;  /* 0xfff000001a1a7810 */ /* 0x000fe40007ffe0ff */
[----:B------:R-:W-:Y:S05]  /*1df0*/  CALL.REL.NOINC `($__internal_20_$__cuda_sm20_dblrcp_rn_slowpath_v3) ;  /* 0x000005c000007944 */ /* 0x000fea0003c00000 */
.L_x_790:
[----:B01----:R-:W2:Y:S01]  /*1e00*/  LDG.E R6, [R6.64] ;  /* 0x0000000e06067981 */ /* 0x003ea2000c1e1900 */
[----:B------:R-:W0:Y:S01]  /*1e10*/  F2F.F32.F64 R4, R24 ;  /* 0x0000001800047310 */ /* 0x000e220000301000 */
[----:B------:R-:W0:-:S07]  /*1e20*/  DSETP.GEU.AND P0, PT, |R24|, c[0x2][0x0], PT ;  /* 0x008000001800762a */ /* 0x000e0e0003f0e200 */
[----:B------:R1:W3:Y:S07]  /*1e30*/  F2I.S64.TRUNC R40, R2 ;  /* 0x0000000200287311 */ /* 0x0002ee000020d900 */
[----:B0-----:R-:W-:-:S04]  /*1e40*/  @!P0 FMUL R4, R4, 1.175494350822287508e-38 ;  /* 0x0080000004048820 */ /* 0x001fc80000400000 */
        /* <DEDUP_REMOVED lines=10> */
[----:B------:R-:W-:Y:S02]  /*1ef0*/  FADD.FTZ R36, R36, R5 ;  /* 0x0000000524247221 */ /* 0x000fe40000010000 */
.L_x_787:
[----:B-1-3--:R-:W-:Y:S01]  /*1f00*/  MOV R4, R40 ;  /* 0x0000002800047202 */ /* 0x00afe20000000f00 */
[----:B------:R-:W-:Y:S01]  /*1f10*/  IMAD R9, R10, c[0x0][0x1c0], RZ ;  /* 0x000070000a097a24 */ /* 0x000fe200078e02ff */
[----:B------:R-:W-:Y:S01]  /*1f20*/  MOV R5, R41 ;  /* 0x0000002900057202 */ /* 0x000fe20000000f00 */
[C---:B------:R-:W-:Y:S01]  /*1f30*/  IMAD.WIDE.U32 R6, R14.reuse, c[0x0][0x1c0], RZ ;  /* 0x000070000e067a25 */ /* 0x040fe200078e00ff */
[----:B------:R-:W-:Y:S02]  /*1f40*/  BSSY B0, `(.L_x_791) ;  /* 0x0000019000007945 */ /* 0x000fe40003800000 */
[----:B------:R-:W0:Y:S01]  /*1f50*/  I2F.S64 R4, R4 ;  /* 0x0000000400047312 */ /* 0x000e220000301400 */
[----:B------:R-:W-:Y:S01]  /*1f60*/  IMAD R9, R14, c[0x0][0x1c4], R9 ;  /* 0x000071000e097a24 */ /* 0x000fe200078e0209 */
[----:B------:R-:W-:-:S04]  /*1f70*/  LEA R8, P0, R6, c[0x0][0x1b0], 0x2 ;  /* 0x00006c0006087a11 */ /* 0x000fc800078010ff */
[----:B------:R-:W-:-:S04]  /*1f80*/  IADD3 R7, R7, R9, RZ ;  /* 0x0000000907077210 */ /* 0x000fc80007ffe0ff */
[----:B------:R-:W-:-:S05]  /*1f90*/  LEA.HI.X R9, R6, c[0x0][0x1b4], R7, 0x2, P0 ;  /* 0x00006d0006097a11 */ /* 0x000fca00000f1407 */
        /* <DEDUP_REMOVED lines=18> */
[----:B01----:R-:W-:Y:S05]  /*20c0*/  CALL.REL.NOINC `($__internal_20_$__cuda_sm20_dblrcp_rn_slowpath_v3) ;  /* 0x000002f000007944 */ /* 0x003fea0003c00000 */
.L_x_792:
[----:B------:R-:W-:Y:S05]  /*20d0*/  BSYNC B0 ;  /* 0x0000000000007941 */ /* 0x000fea0003800000 */
.L_x_791:
[----:B------:R-:W-:Y:S01]  /*20e0*/  ISETP.NE.U32.AND P0, PT, RZ, c[0x0][0x1e0], PT ;  /* 0x00007800ff007a0c */ /* 0x000fe20003f05070 */
[----:B01----:R-:W0:Y:S01]  /*20f0*/  F2F.F32.F64 R11, R24 ;  /* 0x00000018000b7310 */ /* 0x003e220000301000 */
[----:B------:R-:W0:Y:S01]  /*2100*/  DSETP.GEU.AND P1, PT, |R24|, c[0x2][0x0], PT ;  /* 0x008000001800762a */ /* 0x000e220003f2e200 */
[----:B------:R-:W-:Y:S01]  /*2110*/  IMAD R5, R10, c[0x0][0x1d8], RZ ;  /* 0x000076000a057a24 */ /* 0x000fe200078e02ff */
[----:B------:R-:W-:Y:S01]  /*2120*/  ISETP.NE.AND.EX P0, PT, RZ, c[0x0][0x1e4], PT, P0 ;  /* 0x00007900ff007a0c */ /* 0x000fe20003f05300 */
[----:B------:R-:W-:-:S04]  /*2130*/  IMAD.WIDE.U32 R2, R14, c[0x0][0x1d8], RZ ;  /* 0x000076000e027a25 */ /* 0x000fc800078e00ff */
[----:B------:R-:W-:Y:S01]  /*2140*/  IMAD R5, R14, c[0x0][0x1dc], R5 ;  /* 0x000077000e057a24 */ /* 0x000fe200078e0205 */
[----:B------:R-:W-:-:S04]  /*2150*/  LEA R6, P2, R2, c[0x0][0x1c8], 0x2 ;  /* 0x0000720002067a11 */ /* 0x000fc800078410ff */
[----:B------:R-:W-:-:S03]  /*2160*/  IADD3 R5, R3, R5, RZ ;  /* 0x0000000503057210 */ /* 0x000fc60007ffe0ff */
[----:B------:R-:W-:Y:S02]  /*2170*/  @P0 IMAD R7, R10, c[0x0][0x1f0], RZ ;  /* 0x00007c000a070a24 */ /* 0x000fe400078e02ff */
[----:B------:R-:W-:-:S04]  /*2180*/  @P0 IMAD.WIDE.U32 R8, R14, c[0x0][0x1f0], RZ ;  /* 0x00007c000e080a25 */ /* 0x000fc800078e00ff */
[----:B------:R-:W-:Y:S01]  /*2190*/  @P0 IMAD R7, R14, c[0x0][0x1f4], R7 ;  /* 0x00007d000e070a24 */ /* 0x000fe200078e0207 */
[----:B------:R-:W-:Y:S01]  /*21a0*/  @P0 LEA R4, P3, R8, c[0x0][0x1e0], 0x2 ;  /* 0x0000780008040a11 */ /* 0x000fe200078610ff */
[----:B0-----:R-:W-:Y:S02]  /*21b0*/  @!P1 FMUL R11, R11, 1.175494350822287508e-38 ;  /* 0x008000000b0b9820 */ /* 0x001fe40000400000 */
[----:B------:R-:W-:Y:S01]  /*21c0*/  @P0 IMAD.IADD R3, R9, 0x1, R7 ;  /* 0x0000000109030824 */ /* 0x000fe200078e0207 */
[----:B------:R-:W-:-:S04]  /*21d0*/  LEA.HI.X R7, R2, c[0x0][0x1cc], R5, 0x2, P2 ;  /* 0x0000730002077a11 */ /* 0x000fc800010f1405 */
[----:B------:R-:W-:Y:S01]  /*21e0*/  @P0 LEA.HI.X R5, R8, c[0x0][0x1e4], R3, 0x2, P3 ;  /* 0x0000790008050a11 */ /* 0x000fe200018f1403 */
[----:B------:R0:W-:Y:S04]  /*21f0*/  STG.E [R6.64], R11 ;  /* 0x0000000b06007986 */ /* 0x0001e8000c10190e */
[----:B------:R-:W2:Y:S01]  /*2200*/  @P0 LDG.E R0, [R4.64] ;  /* 0x0000000e04000981 */ /* 0x000ea2000c1e1900 */
        /* <DEDUP_REMOVED lines=8> */
[----:B--2---:R-:W-:-:S04]  /*2290*/  @P0 FMUL.FTZ R0, R17, R0 ;  /* 0x0000000011000220 */ /* 0x004fc80000410000 */
[----:B------:R-:W-:-:S05]  /*22a0*/  @P0 FFMA.FTZ R31, R31, c[0x0][0x214], R0 ;  /* 0x000085001f1f0a23 */ /* 0x000fca0000010000 */
[----:B------:R1:W-:Y:S04]  /*22b0*/  @P0 STG.E [R4.64], R31 ;  /* 0x0000001f04000986 */ /* 0x0003e8000c10190e */
[----:B------:R-:W2:Y:S01]  /*22c0*/  @P1 LDG.E R0, [R2.64] ;  /* 0x0000000e02001981 */ /* 0x000ea2000c1e1900 */
[----:B0-----:R-:W-:Y:S02]  /*22d0*/  IADD3 R6, P0, R40, -0x1, RZ ;  /* 0xffffffff28067810 */ /* 0x001fe40007f1e0ff */
[----:B------:R-:W-:Y:S02]  /*22e0*/  MOV R11, c[0x0][0xc] ;  /* 0x00000300000b7a02 */ /* 0x000fe40000000f00 */
[----:B------:R-:W-:Y:S02]  /*22f0*/  IADD3.X R7, R41, -0x1, RZ, P0, !PT ;  /* 0xffffffff29077810 */ /* 0x000fe400007fe4ff */
[----:B------:R-:W-:Y:S01]  /*2300*/  IADD3 R15, R15, 0x1, RZ ;  /* 0x000000010f0f7810 */ /* 0x000fe20007ffe0ff */
[----:B------:R-:W-:Y:S01]  /*2310*/  IMAD R14, R11, c[0x0][0x0], R14 ;  /* 0x000000000b0e7a24 */ /* 0x000fe200078e020e */
[----:B------:R-:W0:Y:S04]  /*2320*/  I2F.S64 R6, R6 ;  /* 0x0000000600067312 */ /* 0x000e280000301400 */
[----:B------:R-:W-:-:S04]  /*2330*/  ISETP.GE.AND P0, PT, R14, c[0x0][0x170], PT ;  /* 0x00005c000e007a0c */ /* 0x000fc80003f06270 */
[----:B0-----:R-:W0:Y:S02]  /*2340*/  MUFU.RCP R9, R6 ;  /* 0x0000000600097308 */ /* 0x001e240000001000 */
[----:B0-----:R-:W-:Y:S02]  /*2350*/  FMUL.FTZ R9, R9, R36 ;  /* 0x0000002409097220 */ /* 0x001fe40000410000 */
[----:B--2---:R-:W-:-:S04]  /*2360*/  @P1 FMUL.FTZ R0, R17, R0 ;  /* 0x0000000011001220 */ /* 0x004fc80000410000 */
[----:B------:R-:W-:-:S05]  /*2370*/  @P1 FFMA.FTZ R9, R9, c[0x0][0x214], R0 ;  /* 0x0000850009091a23 */ /* 0x000fca0000010000 */
[----:B------:R1:W-:Y:S01]  /*2380*/  @P1 STG.E [R2.64], R9 ;  /* 0x0000000902001986 */ /* 0x0003e2000c10190e */
[----:B------:R-:W-:Y:S01]  /*2390*/  @P0 CALL.REL.NOINC `(.L_x_793) ;  /* 0x0000001000000944 */ /* 0x000fe20003c00000 */
[----:B------:R-:W-:Y:S05]  /*23a0*/  BRA `(.L_x_794) ;  /* 0xffffe24000007947 */ /* 0x000fea000383ffff */
.L_x_793:
[----:B------:R-:W-:Y:S05]  /*23b0*/  EXIT ;  /* 0x000000000000794d */ /* 0x000fea0003800000 */
        .weak           $__internal_20_$__cuda_sm20_dblrcp_rn_slowpath_v3
        .type           $__internal_20_$__cuda_sm20_dblrcp_rn_slowpath_v3,@function
        .size           $__internal_20_$__cuda_sm20_dblrcp_rn_slowpath_v3,(.L_x_26626 - $__internal_20_$__cuda_sm20_dblrcp_rn_slowpath_v3)
$__internal_20_$__cuda_sm20_dblrcp_rn_slowpath_v3:
        /* <DEDUP_REMOVED lines=24> */
.L_x_798:
        /* <DEDUP_REMOVED lines=9> */
.L_x_796:
[----:B------:R-:W-:Y:S02]  /*25d0*/  LOP3.LUT R25, R23, 0x80000, RZ, 0xfc, !PT ;  /* 0x0008000017197812 */ /* 0x000fe400078efcff */
[----:B------:R-:W-:Y:S02]  /*25e0*/  MOV R24, R22 ;  /* 0x0000001600187202 */ /* 0x000fe40000000f00 */
.L_x_797:
[----:B------:R-:W-:Y:S05]  /*25f0*/  BSYNC B1 ;  /* 0x0000000000017941 */ /* 0x000fea0003800000 */
.L_x_795:
[----:B0-----:R-:W-:Y:S01]  /*2600*/  HFMA2.MMA R23, -RZ, RZ, 0, 0 ;  /* 0x00000000ff177435 */ /* 0x001fe200000001ff */
[----:B------:R-:W-:-:S05]  /*2610*/  MOV R22, R32 ;  /* 0x0000002000167202 */ /* 0x000fca0000000f00 */
[----:B------:R-:W-:Y:S05]  /*2620*/  RET.REL.NODEC R22 `(_ZN2at6native35batch_norm_reduce_statistics_kernelIfflEEvNS_27GenericPackedTensorAccessorIT0_Lm2ENS_17RestrictPtrTraitsET1_EES6_NS2_IS3_Lm1ES4_S5_EES7_NS2_IT_Lm1ES4_S5_EES9_S3_S3_S9_) ;  /* 0xffffd9d016007950 */ /* 0x000fea0003c3ffff */
.L_x_799:
        /* <DEDUP_REMOVED lines=13> */
.L_x_26626:


//--------------------- .text._ZN2at6native35batch_norm_reduce_statistics_kernelIffiEEvNS_27GenericPackedTensorAccessorIT0_Lm2ENS_17RestrictPtrTraitsET1_EES6_NS2_IS3_Lm1ES4_S5_EES7_NS2_IT_Lm1ES4_S5_EES9_S3_S3_S9_ --------------------------
	.section	.text._ZN2at6native35batch_norm_reduce_statistics_kernelIffiEEvNS_27GenericPackedTensorAccessorIT0_Lm2ENS_17RestrictPtrTraitsET1_EES6_NS2_IS3_Lm1ES4_S5_EES7_NS2_IT_Lm1ES4_S5_EES9_S3_S3_S9_,"ax",@progbits
	.sectioninfo	@"SHI_REGISTERS=39"
	.align	128
        .global         _ZN2at6native35batch_norm_reduce_statistics_kernelIffiEEvNS_27GenericPackedTensorAccessorIT0_Lm2ENS_17RestrictPtrTraitsET1_EES6_NS2_IS3_Lm1ES4_S5_EES7_NS2_IT_Lm1ES4_S5_EES9_S3_S3_S9_
        .type           _ZN2at6native35batch_norm_reduce_statistics_kernelIffiEEvNS_27GenericPackedTensorAccessorIT0_Lm2ENS_17RestrictPtrTraitsET1_EES6_NS2_IS3_Lm1ES4_S5_EES7_NS2_IT_Lm1ES4_S5_EES9_S3_S3_S9_,@function
        .size           _ZN2at6native35batch_norm_reduce_statistics_kernelIffiEEvNS_27GenericPackedTensorAccessorIT0_Lm2ENS_17RestrictPtrTraitsET1_EES6_NS2_IS3_Lm1ES4_S5_EES7_NS2_IT_Lm1ES4_S5_EES9_S3_S3_S9_,(.L_x_26627 - _ZN2at6native35batch_norm_reduce_statistics_kernelIffiEEvNS_27GenericPackedTensorAccessorIT0_Lm2ENS_17RestrictPtrTraitsET1_EES6_NS2_IS3_Lm1ES4_S5_EES7_NS2_IT_Lm1ES4_S5_EES9_S3_S3_S9_)
        .other          _ZN2at6native35batch_norm_reduce_statistics_kernelIffiEEvNS_27GenericPackedTensorAccessorIT0_Lm2ENS_17RestrictPtrTraitsET1_EES6_NS2_IS3_Lm1ES4_S5_EES7_NS2_IT_Lm1ES4_S5_EES9_S3_S3_S9_,@"STO_CUDA_ENTRY STV_DEFAULT"
_ZN2at6native35batch_norm_reduce_statistics_kernelIffiEEvNS_27GenericPackedTensorAccessorIT0_Lm2ENS_17RestrictPtrTraitsET1_EES6_NS2_IS3_Lm1ES4_S5_EES7_NS2_IT_Lm1ES4_S5_EES9_S3_S3_S9_:
.text._ZN2at6native35batch_norm_reduce_statistics_kernelIffiEEvNS_27GenericPackedTensorAccessorIT0_Lm2ENS_17RestrictPtrTraitsET1_EES6_NS2_IS3_Lm1ES4_S5_EES7_NS2_IT_Lm1ES4_S5_EES9_S3_S3_S9_:
        /* <DEDUP_REMOVED lines=28> */
[----:B01----:R-:W-:Y:S05]  /*01c0*/  CALL.REL.NOINC `($__internal_21_$__cuda_sm20_dblrcp_rn_slowpath_v3) ;  /* 0x00001c9000007944 */ /* 0x003fea0003c00000 */
[----:B------:R-:W-:Y:S02]  /*01d0*/  MOV R4, R16 ;  /* 0x0000001000047202 */ /* 0x000fe40000000f00 */
[----:B------:R-:W-:-:S05]  /*01e0*/  MOV R5, R17 ;  /* 0x0000001100057202 */ /* 0x000fca0000000f00 */
.L_x_801:
[----:B-1----:R-:W1:Y:S01]  /*01f0*/  F2F.F32.F64 R13, R4 ;  /* 0x00000004000d7310 */ /* 0x002e620000301000 */
[----:B------:R-:W1:Y:S01]  /*0200*/  DSETP.GEU.AND P1, PT, |R4|, c[0x2][0x0], PT ;  /* 0x008000000400762a */ /* 0x000e620003f2e200 */
[----:B------:R-:W-:Y:S01]  /*0210*/  ISETP.NE.U32.AND P0, PT, RZ, c[0x0][0x1b0], PT ;  /* 0x00006c00ff007a0c */ /* 0x000fe20003f05070 */
[----:B------:R-:W-:-:S03]  /*0220*/  FMUL.FTZ R15, RZ, c[0x0][0x1d4] ;  /* 0x00007500ff0f7a20 */ /* 0x000fc60000410000 */
[----:B------:R-:W-:-:S09]  /*0230*/  ISETP.NE.AND.EX P0, PT, RZ, c[0x0][0x1b4], PT, P0 ;  /* 0x00006d00ff007a0c */ /* 0x000fd20003f05300 */
[----:B-1----:R-:W-:Y:S02]  /*0240*/  @!P1 FMUL R13, R13, 1.175494350822287508e-38 ;  /* 0x008000000d0d9820 */ /* 0x002fe40000400000 */
.L_x_802:
[----:B------:R-:W-:Y:S01]  /*0250*/  MOV R9, 0x4 ;  /* 0x0000000400097802 */ /* 0x000fe20000000f00 */
[C---:B------:R-:W-:Y:S02]  /*0260*/  IMAD R2, R11.reuse, c[0x0][0x19c], RZ ;  /* 0x000067000b027a24 */ /* 0x040fe400078e02ff */
[C---:B------:R-:W-:Y:S02]  /*0270*/  IMAD R4, R11.reuse, c[0x0][0x1ac], RZ ;  /* 0x00006b000b047a24 */ /* 0x040fe400078e02ff */
[----:B0-----:R-:W-:Y:S02]  /*0280*/  @P0 IMAD R6, R11, c[0x0][0x1bc], RZ ;  /* 0x00006f000b060a24 */ /* 0x001fe400078e02ff */
[----:B------:R-:W-:-:S04]  /*0290*/  IMAD.WIDE R2, R2, R9, c[0x0][0x190] ;  /* 0x0000640002027625 */ /* 0x000fc800078e0209 */
[-C--:B------:R-:W-:Y:S01]  /*02a0*/  IMAD.WIDE R4, R4, R9.reuse, c[0x0][0x1a0] ;  /* 0x0000680004047625 */ /* 0x080fe200078e0209 */
[----:B------:R0:W-:Y:S03]  /*02b0*/  STG.E [R2.64], RZ ;  /* 0x000000ff02007986 */ /* 0x0001e6000c101904 */
[----:B------:R-:W-:Y:S01]  /*02c0*/  @P0 IMAD.WIDE R6, R6, R9, c[0x0][0x1b0] ;  /* 0x00006c0006060625 */ /* 0x000fe200078e0209 */
[----:B------:R0:W-:Y:S04]  /*02d0*/  STG.E [R4.64], R13 ;  /* 0x0000000d04007986 */ /* 0x0001e8000c101904 */
[----:B------:R-:W2:Y:S01]  /*02e0*/  @P0 LDG.E R0, [R6.64] ;  /* 0x0000000406000981 */ /* 0x000ea2000c1e1900 */
[----:B------:R-:W-:-:S04]  /*02f0*/  ISETP.NE.U32.AND P1, PT, RZ, c[0x0][0x1c0], PT ;  /* 0x00007000ff007a0c */ /* 0x000fc80003f25070 */
[----:B------:R-:W-:-:S13]  /*0300*/  ISETP.NE.AND.EX P1, PT, RZ, c[0x0][0x1c4], PT, P1 ;  /* 0x00007100ff007a0c */ /* 0x000fda0003f25310 */
[----:B------:R-:W-:-:S04]  /*0310*/  @P1 IMAD R8, R11, c[0x0][0x1cc], RZ ;  /* 0x000073000b081a24 */ /* 0x000fc800078e02ff */
[----:B------:R-:W-:-:S04]  /*0320*/  @P1 IMAD.WIDE R8, R8, R9, c[0x0][0x1c0] ;  /* 0x0000700008081625 */ /* 0x000fc800078e0209 */
[----:B--2---:R-:W-:-:S05]  /*0330*/  @P0 FFMA.FTZ R17, R10, R0, R15 ;  /* 0x000000000a110223 */ /* 0x004fca000001000f */
[----:B------:R0:W-:Y:S04]  /*0340*/  @P0 STG.E [R6.64], R17 ;  /* 0x0000001106000986 */ /* 0x0001e8000c101904 */
[----:B------:R-:W2:Y:S01]  /*0350*/  @P1 LDG.E R19, [R8.64] ;  /* 0x0000000408131981 */ /* 0x000ea2000c1e1900 */
[----:B------:R-:W-:-:S05]  /*0360*/  MOV R0, c[0x0][0xc] ;  /* 0x0000030000007a02 */ /* 0x000fca0000000f00 */
[----:B------:R-:W-:Y:S02]  /*0370*/  IMAD R11, R0, c[0x0][0x0], R11 ;  /* 0x00000000000b7a24 */ /* 0x000fe400078e020b */
[----:B--2---:R-:W-:-:S04]  /*0380*/  @P1 FMUL.FTZ R19, R10, R19 ;  /* 0x000000130a131220 */ /* 0x004fc80000410000 */
[----:B------:R-:W-:-:S05]  /*0390*/  @P1 FFMA.FTZ R19, -RZ, c[0x0][0x1d4], R19 ;  /* 0x00007500ff131a23 */ /* 0x000fca0000010113 */
[----:B------:R0:W-:Y:S01]  /*03a0*/  @P1 STG.E [R8.64], R19 ;  /* 0x0000001308001986 */ /* 0x0001e2000c101904 */
[----:B------:R-:W-:-:S13]  /*03b0*/  ISETP.GE.AND P1, PT, R11, c[0x0][0x16c], PT ;  /* 0x00005b000b007a0c */ /* 0x000fda0003f26270 */
[----:B0-----:R-:W-:Y:S05]  /*03c0*/  @!P1 BRA `(.L_x_802) ;  /* 0xfffffe8000009947 */ /* 0x001fea000383ffff */
[----:B------:R-:W-:Y:S05]  /*03d0*/  EXIT ;  /* 0x000000000000794d */ /* 0x000fea0003800000 */
.L_x_800:
[----:B------:R-:W-:-:S04]  /*03e0*/  MOV R8, c[0x0][0x168] ;  /* 0x00005a0000087a02 */ /* 0x000fc80000000f00 */
[C---:B------:R-:W-:Y:S02]  /*03f0*/  LOP3.LUT R9, R8.reuse, 0x3, RZ, 0xc0, !PT ;  /* 0x0000000308097812 */ /* 0x040fe400078ec0ff */
[----:B------:R-:W-:Y:S02]  /*0400*/  IADD3 R8, R8, -0x1, RZ ;  /* 0xffffffff08087810 */ /* 0x000fe40007ffe0ff */
[----:B------:R-:W-:Y:S02]  /*0410*/  IADD3 R7, -R9, c[0x0][0x168], RZ ;  /* 0x00005a0009077a10 */ /* 0x000fe40007ffe1ff */
.L_x_816:
[----:B------:R-:W-:Y:S01]  /*0420*/  ISETP.GE.U32.AND P0, PT, R8, 0x3, PT ;  /* 0x000000030800780c */ /* 0x000fe20003f06070 */
[C---:B------:R-:W-:Y:S01]  /*0430*/  IMAD R6, R11.reuse, c[0x0][0x174], RZ ;  /* 0x00005d000b067a24 */ /* 0x040fe200078e02ff */
[----:B------:R-:W-:Y:S01]  /*0440*/  HFMA2.MMA R4, -RZ, RZ, 0, 0 ;  /* 0x00000000ff047435 */ /* 0x000fe200000001ff */
[----:B------:R-:W-:Y:S01]  /*0450*/  IMAD R5, R11, c[0x0][0x18c], RZ ;  /* 0x000063000b057a24 */ /* 0x000fe200078e02ff */
[----:B------:R-:W-:Y:S01]  /*0460*/  HFMA2.MMA R13, -RZ, RZ, 0, 0 ;  /* 0x00000000ff0d7435 */ /* 0x000fe200000001ff */
[----:B------:R-:W-:Y:S02]  /*0470*/  MOV R26, RZ ;  /* 0x000000ff001a7202 */ /* 0x000fe40000000f00 */
[----:B-1----:R-:W-:-:S02]  /*0480*/  MOV R3, RZ ;  /* 0x000000ff00037202 */ /* 0x002fc40000000f00 */
[----:B------:R-:W-:Y:S02]  /*0490*/  SHF.R.S32.HI R2, RZ, 0x1f, R6 ;  /* 0x0000001fff027819 */ /* 0x000fe40000011406 */
[----:B------:R-:W-:Y:S02]  /*04a0*/  SHF.R.S32.HI R0, RZ, 0x1f, R5 ;  /* 0x0000001fff007819 */ /* 0x000fe40000011405 */
[----:B------:R-:W-:Y:S05]  /*04b0*/  @!P0 BRA `(.L_x_803) ;  /* 0x00000bc000008947 */ /* 0x000fea0003800000 */
[----:B------:R-:W-:Y:S02]  /*04c0*/  MOV R4, RZ ;  /* 0x000000ff00047202 */ /* 0x000fe40000000f00 */
[----:B------:R-:W-:Y:S02]  /*04d0*/  MOV R26, RZ ;  /* 0x000000ff001a7202 */ /* 0x000fe40000000f00 */
[----:B------:R-:W-:Y:S02]  /*04e0*/  MOV R14, R7 ;  /* 0x00000007000e7202 */ /* 0x000fe40000000f00 */
.L_x_808:
[----:B------:R-:W-:Y:S01]  /*04f0*/  HFMA2.MMA R33, -RZ, RZ, 0, 2.384185791015625e-07 ;  /* 0x00000004ff217435 */ /* 0x000fe200000001ff */
[----:B------:R-:W-:-:S09]  /*0500*/  IMAD R32, R26, c[0x0][0x1e4], RZ ;  /* 0x000079001a207a24 */ /* 0x000fd200078e02ff */
[----:B------:R-:W-:-:S05]  /*0510*/  IMAD.WIDE R32, R32, R33, c[0x0][0x1d8] ;  /* 0x0000760020207625 */ /* 0x000fca00078e0221 */
[----:B------:R-:W2:Y:S01]  /*0520*/  LDG.E R25, [R32.64] ;  /* 0x0000000420197981 */ /* 0x000ea2000c1e1900 */
[----:B------:R-:W-:-:S05]  /*0530*/  IMAD R12, R26, c[0x0][0x188], RZ ;  /* 0x000062001a0c7a24 */ /* 0x000fca00078e02ff */
[----:B------:R-:W-:-:S04]  /*0540*/  IADD3 R15, P0, R5, R12, RZ ;  /* 0x0000000c050f7210 */ /* 0x000fc80007f1e0ff */
[----:B------:R-:W-:Y:S02]  /*0550*/  LEA.HI.X.SX32 R12, R12, R0, 0x1, P0 ;  /* 0x000000000c0c7211 */ /* 0x000fe400000f0eff */
[----:B------:R-:W-:-:S04]  /*0560*/  LEA R30, P0, R15, c[0x0][0x178], 0x2 ;  /* 0x00005e000f1e7a11 */ /* 0x000fc800078010ff */
[----:B------:R-:W-:-:S05]  /*0570*/  LEA.HI.X R31, R15, c[0x0][0x17c], R12, 0x2, P0 ;  /* 0x00005f000f1f7a11 */ /* 0x000fca00000f140c */
[----:B------:R-:W3:Y:S01]  /*0580*/  LDG.E R12, [R30.64] ;  /* 0x000000041e0c7981 */ /* 0x000ee2000c1e1900 */
[----:B------:R-:W2:Y:S01]  /*0590*/  I2F R27, R13 ;  /* 0x0000000d001b7306 */ /* 0x000ea20000201400 */
[----:B------:R-:W-:Y:S02]  /*05a0*/  IMAD R15, R26, c[0x0][0x170], RZ ;  /* 0x00005c001a0f7a24 */ /* 0x000fe400078e02ff */
[----:B--2---:R-:W-:-:S04]  /*05b0*/  FADD.FTZ R13, R25, R27 ;  /* 0x0000001b190d7221 */ /* 0x004fc80000010000 */
[----:B------:R-:W-:-:S06]  /*05c0*/  FMUL.FTZ R18, R13, 1 ;  /* 0x3f8000000d127820 */ /* 0x000fcc0000410000 */
[----:B------:R-:W0:Y:S08]  /*05d0*/  F2F.F64.F32 R18, R18 ;  /* 0x0000001200127310 */ /* 0x000e300000201800 */
[----:B---3--:R-:W1:Y:S01]  /*05e0*/  MUFU.RCP R28, R12 ;  /* 0x0000000c001c7308 */ /* 0x008e620000001000 */
[----:B0-----:R-:W-:-:S07]  /*05f0*/  IADD3 R22, R19, 0x300402, RZ ;  /* 0x0030040213167810 */ /* 0x001fce0007ffe0ff */
[----:B------:R-:W0:Y:S01]  /*0600*/  MUFU.RCP64H R23, R19 ;  /* 0x0000001300177308 */ /* 0x000e220000001800 */
[----:B-1----:R-:W-:Y:S01]  /*0610*/  FFMA.FTZ R28, R28, R28, -c[0x0][0x1d0] ;  /* 0x800074001c1c7623 */ /* 0x002fe2000001001c */
[----:B0-----:R-:W0:-:S06]  /*0620*/  DFMA R20, -R18, R22, 1 ;  /* 0x3ff000001214742b */ /* 0x001e0c0000000116 */
[----:B0-----:R-:W0:-:S06]  /*0630*/  DFMA R20, R20, R20, R20 ;  /* 0x000000141414722b */ /* 0x001e0c0000000014 */
[----:B0-----:R0:W1:Y:S02]  /*0640*/  DFMA R20, R22, R20, R22 ;  /* 0x000000141614722b */ /* 0x0010640000000016 */
[----:B0-----:R-:W-:-:S04]  /*0650*/  IADD3 R23, P0, R6, R15, RZ ;  /* 0x0000000f06177210 */ /* 0x001fc80007f1e0ff */
[----:B------:R-:W-:Y:S01]  /*0660*/  LEA.HI.X.SX32 R24, R15, R2, 0x1, P0 ;  /* 0x000000020f187211 */ /* 0x000fe200000f0eff */
[----:B-1----:R-:W0:Y:S01]  /*0670*/  DFMA R16, -R18, R20, 1 ;  /* 0x3ff000001210742b */ /* 0x002e220000000114 */
[----:B------:R-:W-:Y:S02]  /*0680*/  FSETP.GEU.AND P0, PT, |R22|, 5.8789094863358348022e-39, PT ;  /* 0x004004021600780b */ /* 0x000fe40003f0e200 */
[----:B------:R-:W-:-:S03]  /*0690*/  LEA R34, P1, R23, c[0x0][0x160], 0x2 ;  /* 0x0000580017227a11 */ /* 0x000fc600078210ff */
[----:B0-----:R0:W1:Y:S01]  /*06a0*/  DFMA R16, R20, R16, R20 ;  /* 0x000000101410722b */ /* 0x0010620000000014 */
[----:B------:R-:W-:-:S07]  /*06b0*/  LEA.HI.X R35, R23, c[0x0][0x164], R24, 0x2, P1 ;  /* 0x0000590017237a11 */ /* 0x000fce00008f1418 */
[----:B------:R-:W-:Y:S05]  /*06c0*/  @P0 BRA `(.L_x_804) ;  /* 0x0000006000000947 */ /* 0x000fea0003800000 */
[----:B01----:R-:W-:Y:S02]  /*06d0*/  LOP3.LUT R20, R19, 0x7fffffff, RZ, 0xc0, !PT ;  /* 0x7fffffff13147812 */ /* 0x003fe400078ec0ff */
[----:B------:R-:W-:Y:S02]  /*06e0*/  MOV R16, R18 ;  /* 0x0000001200107202 */ /* 0x000fe40000000f00 */
[----:B------:R-:W-:Y:S02]  /*06f0*/  MOV R17, R19 ;  /* 0x0000001300117202 */ /* 0x000fe40000000f00 */
[----:B------:R-:W-:Y:S02]  /*0700*/  IADD3 R20, R20, -0x100000, RZ ;  /* 0xfff0000014147810 */ /* 0x000fe40007ffe0ff */
[----:B------:R-:W-:Y:S02]  /*0710*/  MOV R12, 0x730 ;  /* 0x00000730000c7802 */ /* 0x000fe40000000f00 */
[----:B------:R-:W-:Y:S05]  /*0720*/  CALL.REL.NOINC `($__internal_21_$__cuda_sm20_dblrcp_rn_slowpath_v3) ;  /* 0x0000173000007944 */ /* 0x000fea0003c00000 */
.L_x_804:
[----:B01----:R-:W-:Y:S01]  /*0730*/  MOV R12, 0x4 ;  /* 0x00000004000c7802 */ /* 0x003fe20000000f00 */
[----:B------:R0:W2:Y:S04]  /*0740*/  LDG.E R20, [R34.64] ;  /* 0x0000000422147981 */ /* 0x0000a8000c1e1900 */
[----:B------:R-:W-:-:S05]  /*0750*/  IMAD.WIDE R32, R12, c[0x0][0x1e4], R32 ;  /* 0x000079000c207a25 */ /* 0x000fca00078e0220 */
[----:B------:R-:W3:Y:S01]  /*0760*/  LDG.E R24, [R32.64] ;  /* 0x0000000420187981 */ /* 0x000ee2000c1e1900 */
[----:B------:R-:W-:-:S05]  /*0770*/  IMAD.WIDE R30, R12, c[0x0][0x188], R30 ;  /* 0x000062000c1e7a25 */ /* 0x000fca00078e021e */
[----:B------:R-:W4:Y:S01]  /*0780*/  LDG.E R21, [R30.64] ;  /* 0x000000041e157981 */ /* 0x000f22000c1e1900 */
[----:B------:R-:W1:Y:S08]  /*0790*/  F2I.FTZ.TRUNC.NTZ R15, R13 ;  /* 0x0000000d000f7305 */ /* 0x000e70000021f100 */
[----:B-1----:R-:W3:Y:S01]  /*07a0*/  I2F R15, R15 ;  /* 0x0000000f000f7306 */ /* 0x002ee20000201400 */
[----:B------:R-:W1:-:S07]  /*07b0*/  DSETP.GEU.AND P0, PT, |R16|, c[0x2][0x0], PT ;  /* 0x008000001000762a */ /* 0x000e4e0003f0e200 */
[----:B------:R-:W1:Y:S07]  /*07c0*/  F2F.F32.F64 R22, R16 ;  /* 0x0000001000167310 */ /* 0x000e6e0000301000 */
[----:B-1----:R-:W-:Y:S02]  /*07d0*/  @!P0 FMUL R22, R22, 1.175494350822287508e-38 ;  /* 0x0080000016168820 */ /* 0x002fe40000400000 */
[----:B0-----:R-:W-:-:S04]  /*07e0*/  IMAD.WIDE R34, R12, c[0x0][0x170], R34 ;  /* 0x00005c000c227a25 */ /* 0x001fc800078e0222 */
[----:B---3--:R-:W-:-:S04]  /*07f0*/  FADD.FTZ R13, R24, R15 ;  /* 0x0000000f180d7221 */ /* 0x008fc80000010000 */
[----:B------:R-:W-:-:S06]  /*0800*/  FMUL.FTZ R18, R13, 1 ;  /* 0x3f8000000d127820 */ /* 0x000fcc0000410000 */
[----:B------:R-:W0:Y:S01]  /*0810*/  F2F.F64.F32 R18, R18 ;  /* 0x0000001200127310 */ /* 0x000e220000201800 */
[----:B--2---:R-:W-:-:S04]  /*0820*/  FADD.FTZ R23, -R20, R3 ;  /* 0x0000000314177221 */ /* 0x004fc80000010100 */
[----:B------:R-:W-:-:S04]  /*0830*/  FMUL.FTZ R36, R23, R23 ;  /* 0x0000001717247220 */ /* 0x000fc80000410000 */
[----:B------:R-:W-:Y:S01]  /*0840*/  FMUL.FTZ R36, R27, R36 ;  /* 0x000000241b247220 */ /* 0x000fe20000410000 */
[----:B0-----:R-:W0:Y:S03]  /*0850*/  MUFU.RCP64H R17, R19 ;  /* 0x0000001300117308 */ /* 0x001e260000001800 */
[----:B------:R-:W-:Y:S01]  /*0860*/  FMUL.FTZ R23, R25, R36 ;  /* 0x0000002419177220 */ /* 0x000fe20000410000 */
[----:B------:R-:W-:-:S03]  /*0870*/  IADD3 R16, R19, 0x300402, RZ ;  /* 0x0030040213107810 */ /* 0x000fc60007ffe0ff */
[----:B------:R-:W-:Y:S02]  /*0880*/  FMUL.FTZ R23, R22, R23 ;  /* 0x0000001716177220 */ /* 0x000fe40000410000 */
[-C--:B------:R-:W-:Y:S02]  /*0890*/  FMUL.FTZ R27, R27, R22.reuse ;  /* 0x000000161b1b7220 */ /* 0x080fe40000410000 */
[----:B------:R-:W-:Y:S02]  /*08a0*/  FFMA.FTZ R28, R28, R25, R23 ;  /* 0x000000191c1c7223 */ /* 0x000fe40000010017 */
[----:B------:R-:W-:Y:S01]  /*08b0*/  FMUL.FTZ R25, R25, R22 ;  /* 0x0000001619197220 */ /* 0x000fe20000410000 */
[----:B0-----:R-:W0:Y:S01]  /*08c0*/  DFMA R22, -R18, R16, 1 ;  /* 0x3ff000001216742b */ /* 0x001e220000000110 */
[----:B----4-:R-:W1:Y:S05]  /*08d0*/  MUFU.RCP R21, R21 ;  /* 0x0000001500157308 */ /* 0x010e6a0000001000 */
[----:B0-----:R-:W0:Y:S01]  /*08e0*/  DFMA R22, R22, R22, R22 ;  /* 0x000000161616722b */ /* 0x001e220000000016 */
[----:B------:R-:W-:-:S05]  /*08f0*/  FSETP.GEU.AND P0, PT, |R16|, 5.8789094863358348022e-39, PT ;  /* 0x004004021000780b */ /* 0x000fca0003f0e200 */
[----:B0-----:R-:W0:Y:S01]  /*0900*/  DFMA R22, R16, R22, R16 ;  /* 0x000000161016722b */ /* 0x001e220000000010 */
[----:B------:R-:W-:-:S05]  /*0910*/  FMUL.FTZ R25, R20, R25 ;  /* 0x0000001914197220 */ /* 0x000fca0000410000 */
[----:B0-----:R-:W0:Y:S01]  /*0920*/  DFMA R16, -R18, R22, 1 ;  /* 0x3ff000001210742b */ /* 0x001e220000000116 */
[----:B------:R-:W-:Y:S02]  /*0930*/  FFMA.FTZ R3, R27, R3, R25 ;  /* 0x000000031b037223 */ /* 0x000fe40000010019 */
[----:B------:R-:W-:-:S03]  /*0940*/  FADD.FTZ R27, R28, R4 ;  /* 0x000000041c1b7221 */ /* 0x000fc60000010000 */
[----:B0-----:R0:W2:Y:S01]  /*0950*/  DFMA R16, R22, R16, R22 ;  /* 0x000000101610722b */ /* 0x0010a20000000016 */
[----:B-1----:R-:W-:Y:S01]  /*0960*/  FFMA.FTZ R25, R21, R21, -c[0x0][0x1d0] ;  /* 0x8000740015197623 */ /* 0x002fe20000010015 */
[----:B------:R-:W-:Y:S05]  /*0970*/  @P0 BRA `(.L_x_805) ;  /* 0x0000006000000947 */ /* 0x000fea0003800000 */
[----:B0-2---:R-:W-:Y:S02]  /*0980*/  LOP3.LUT R20, R19, 0x7fffffff, RZ, 0xc0, !PT ;  /* 0x7fffffff13147812 */ /* 0x005fe400078ec0ff */
[----:B------:R-:W-:Y:S02]  /*0990*/  MOV R16, R18 ;  /* 0x0000001200107202 */ /* 0x000fe40000000f00 */
[----:B------:R-:W-:Y:S02]  /*09a0*/  MOV R17, R19 ;  /* 0x0000001300117202 */ /* 0x000fe40000000f00 */
[----:B------:R-:W-:Y:S02]  /*09b0*/  IADD3 R20, R20, -0x100000, RZ ;  /* 0xfff0000014147810 */ /* 0x000fe40007ffe0ff */
[----:B------:R-:W-:-:S02]  /*09c0*/  MOV R12, 0x9e0 ;  /* 0x000009e0000c7802 */ /* 0x000fc40000000f00 */
[----:B------:R-:W-:Y:S05]  /*09d0*/  CALL.REL.NOINC `($__internal_21_$__cuda_sm20_dblrcp_rn_slowpath_v3) ;  /* 0x0000148000007944 */ /* 0x000fea0003c00000 */
.L_x_805:
[----:B0-2---:R-:W-:Y:S01]  /*09e0*/  MOV R12, 0x4 ;  /* 0x00000004000c7802 */ /* 0x005fe20000000f00 */
        /* <DEDUP_REMOVED lines=12> */
[----:B------:R-:W-:-:S04]  /*0ab0*/  FMUL.FTZ R29, R13, 1 ;  /* 0x3f8000000d1d7820 */ /* 0x000fc80000410000 */
[----:B------:R-:W0:Y:S01]  /*0ac0*/  F2F.F64.F32 R16, R29 ;  /* 0x0000001d00107310 */ /* 0x000e220000201800 */
[----:B--2---:R-:W-:-:S04]  /*0ad0*/  FADD.FTZ R18, R3, -R20 ;  /* 0x8000001403127221 */ /* 0x004fc80000010000 */
[----:B------:R-:W-:-:S04]  /*0ae0*/  FMUL.FTZ R18, R18, R18 ;  /* 0x0000001212127220 */ /* 0x000fc80000410000 */
[----:B------:R-:W-:Y:S01]  /*0af0*/  FMUL.FTZ R23, R15, R18 ;  /* 0x000000120f177220 */ /* 0x000fe20000410000 */
[----:B0-----:R-:W0:Y:S03]  /*0b00*/  MUFU.RCP64H R19, R17 ;  /* 0x0000001100137308 */ /* 0x001e260000001800 */
[----:B------:R-:W-:Y:S01]  /*0b10*/  FMUL.FTZ R23, R24, R23 ;  /* 0x0000001718177220 */ /* 0x000fe20000410000 */
[----:B------:R-:W-:-:S03]  /*0b20*/  IADD3 R18, R17, 0x300402, RZ ;  /* 0x0030040211127810 */ /* 0x000fc60007ffe0ff */
[----:B------:R-:W-:Y:S02]  /*0b30*/  FMUL.FTZ R23, R22, R23 ;  /* 0x0000001716177220 */ /* 0x000fe40000410000 */
[----:B------:R-:W-:Y:S02]  /*0b40*/  FMUL.FTZ R15, R15, R22 ;  /* 0x000000160f0f7220 */ /* 0x000fe40000410000 */
        /* <DEDUP_REMOVED lines=9> */
[----:B------:R-:W-:Y:S02]  /*0be0*/  FADD.FTZ R27, R27, R25 ;  /* 0x000000191b1b7221 */ /* 0x000fe40000010000 */
[----:B------:R-:W-:-:S03]  /*0bf0*/  FFMA.FTZ R15, R3, R15, R24 ;  /* 0x0000000f030f7223 */ /* 0x000fc60000010018 */
[----:B0-----:R0:W2:Y:S01]  /*0c00*/  DFMA R18, R22, R18, R22 ;  /* 0x000000121612722b */ /* 0x0010a20000000016 */
[----:B-1----:R-:W-:Y:S01]  /*0c10*/  FFMA.FTZ R25, R21, R21, -c[0x0][0x1d0] ;  /* 0x8000740015197623 */ /* 0x002fe20000010015 */
[----:B------:R-:W-:Y:S05]  /*0c20*/  @P0 BRA `(.L_x_806) ;  /* 0x0000006000000947 */ /* 0x000fea0003800000 */
[----:B0-2---:R-:W-:Y:S02]  /*0c30*/  LOP3.LUT R20, R17, 0x7fffffff, RZ, 0xc0, !PT ;  /* 0x7fffffff11147812 */ /* 0x005fe400078ec0ff */
[----:B------:R-:W-:Y:S02]  /*0c40*/  MOV R12, 0xc70 ;  /* 0x00000c70000c7802 */ /* 0x000fe40000000f00 */
[----:B------:R-:W-:Y:S02]  /*0c50*/  IADD3 R20, R20, -0x100000, RZ ;  /* 0xfff0000014147810 */ /* 0x000fe40007ffe0ff */
[----:B------:R-:W-:Y:S05]  /*0c60*/  CALL.REL.NOINC `($__internal_21_$__cuda_sm20_dblrcp_rn_slowpath_v3) ;  /* 0x000011f000007944 */ /* 0x000fea0003c00000 */
[----:B------:R-:W-:Y:S02]  /*0c70*/  MOV R18, R16 ;  /* 0x0000001000127202 */ /* 0x000fe40000000f00 */
[----:B------:R-:W-:Y:S02]  /*0c80*/  MOV R19, R17 ;  /* 0x0000001100137202 */ /* 0x000fe40000000f00 */
.L_x_806:
[----:B0-2---:R-:W-:Y:S01]  /*0c90*/  MOV R12, 0x4 ;  /* 0x00000004000c7802 */ /* 0x005fe20000000f00 */
[----:B------:R0:W2:Y:S04]  /*0ca0*/  LDG.E R22, [R34.64] ;  /* 0x0000000422167981 */ /* 0x0000a8000c1e1900 */
[----:B------:R-:W-:-:S05]  /*0cb0*/  IMAD.WIDE R32, R12, c[0x0][0x1e4], R32 ;  /* 0x000079000c207a25 */ /* 0x000fca00078e0220 */
[----:B------:R-:W3:Y:S01]  /*0cc0*/  LDG.E R3, [R32.64] ;  /* 0x0000000420037981 */ /* 0x000ee2000c1e1900 */
[----:B------:R-:W-:-:S06]  /*0cd0*/  IMAD.WIDE R30, R12, c[0x0][0x188], R30 ;  /* 0x000062000c1e7a25 */ /* 0x000fcc00078e021e */
[----:B------:R1:W4:Y:S01]  /*0ce0*/  LDG.E R30, [R30.64] ;  /* 0x000000041e1e7981 */ /* 0x000322000c1e1900 */
[----:B------:R-:W5:Y:S08]  /*0cf0*/  F2I.FTZ.TRUNC.NTZ R24, R13 ;  /* 0x0000000d00187305 */ /* 0x000f70000021f100 */
[----:B-----5:R-:W3:Y:S01]  /*0d00*/  I2F R24, R24 ;  /* 0x0000001800187306 */ /* 0x020ee20000201400 */
[----:B------:R-:W5:-:S07]  /*0d10*/  DSETP.GEU.AND P0, PT, |R18|, c[0x2][0x0], PT ;  /* 0x008000001200762a */ /* 0x000f4e0003f0e200 */
[----:B------:R-:W5:Y:S07]  /*0d20*/  F2F.F32.F64 R23, R18 ;  /* 0x0000001200177310 */ /* 0x000f6e0000301000 */
[----:B-----5:R-:W-:-:S04]  /*0d30*/  @!P0 FMUL R23, R23, 1.175494350822287508e-38 ;  /* 0x0080000017178820 */ /* 0x020fc80000400000 */
[----:B-1----:R-:W-:Y:S02]  /*0d40*/  FMUL.FTZ R31, R4, R23 ;  /* 0x00000017041f7220 */ /* 0x002fe40000410000 */
[----:B0-----:R-:W-:-:S04]  /*0d50*/  IMAD.WIDE R34, R12, c[0x0][0x170], R34 ;  /* 0x00005c000c227a25 */ /* 0x001fc800078e0222 */
[----:B---3--:R-:W-:-:S04]  /*0d60*/  FADD.FTZ R13, R3, R24 ;  /* 0x00000018030d7221 */ /* 0x008fc80000010000 */
[----:B------:R-:W-:-:S06]  /*0d70*/  FMUL.FTZ R16, R13, 1 ;  /* 0x3f8000000d107820 */ /* 0x000fcc0000410000 */
[----:B------:R-:W0:Y:S08]  /*0d80*/  F2F.F64.F32 R16, R16 ;  /* 0x0000001000107310 */ /* 0x000e300000201800 */
[----:B0-----:R-:W0:Y:S01]  /*0d90*/  MUFU.RCP64H R21, R17 ;  /* 0x0000001100157308 */ /* 0x001e220000001800 */
[----:B------:R-:W-:-:S06]  /*0da0*/  IADD3 R20, R17, 0x300402, RZ ;  /* 0x0030040211147810 */ /* 0x000fcc0007ffe0ff */
[----:B0-----:R-:W0:-:S06]  /*0db0*/  DFMA R18, -R16, R20, 1 ;  /* 0x3ff000001012742b */ /* 0x001e0c0000000114 */
[----:B0-----:R-:W0:-:S06]  /*0dc0*/  DFMA R18, R18, R18, R18 ;  /* 0x000000121212722b */ /* 0x001e0c0000000012 */
[----:B0-----:R2:W0:Y:S02]  /*0dd0*/  DFMA R18, R20, R18, R20 ;  /* 0x000000121412722b */ /* 0x0014240000000014 */
[----:B--2---:R-:W-:-:S04]  /*0de0*/  FADD.FTZ R21, R15, -R22 ;  /* 0x800000160f157221 */ /* 0x004fc80000010000 */
[----:B------:R-:W-:Y:S01]  /*0df0*/  FMUL.FTZ R21, R21, R21 ;  /* 0x0000001515157220 */ /* 0x000fe20000410000 */
[----:B------:R-:W-:-:S03]  /*0e00*/  FSETP.GEU.AND P0, PT, |R20|, 5.8789094863358348022e-39, PT ;  /* 0x004004021400780b */ /* 0x000fc60003f0e200 */
[----:B------:R-:W-:Y:S02]  /*0e10*/  FMUL.FTZ R29, R28, R21 ;  /* 0x000000151c1d7220 */ /* 0x000fe40000410000 */
[----:B----4-:R-:W1:Y:S02]  /*0e20*/  MUFU.RCP R21, R30 ;  /* 0x0000001e00157308 */ /* 0x010e640000001000 */
[----:B------:R-:W-:Y:S02]  /*0e30*/  FMUL.FTZ R36, R4, R29 ;  /* 0x0000001d04247220 */ /* 0x000fe40000410000 */
[----:B------:R-:W-:Y:S02]  /*0e40*/  FMUL.FTZ R32, R22, R31 ;  /* 0x0000001f16207220 */ /* 0x000fe40000410000 */
[----:B------:R-:W-:Y:S02]  /*0e50*/  FMUL.FTZ R28, R28, R23 ;  /* 0x000000171c1c7220 */ /* 0x000fe40000410000 */
[----:B------:R-:W-:Y:S01]  /*0e60*/  FMUL.FTZ R36, R23, R36 ;  /* 0x0000002417247220 */ /* 0x000fe20000410000 */
[----:B0-----:R-:W0:-:S03]  /*0e70*/  DFMA R22, -R16, R18, 1 ;  /* 0x3ff000001016742b */ /* 0x001e060000000112 */
[----:B------:R-:W-:-:S03]  /*0e80*/  FFMA.FTZ R36, R25, R4, R36 ;  /* 0x0000000419247223 */ /* 0x000fc60000010024 */
[----:B0-----:R0:W2:Y:S01]  /*0e90*/  DFMA R18, R18, R22, R18 ;  /* 0x000000161212722b */ /* 0x0010a20000000012 */
[----:B------:R-:W-:Y:S02]  /*0ea0*/  FFMA.FTZ R15, R15, R28, R32 ;  /* 0x0000001c0f0f7223 */ /* 0x000fe40000010020 */
[----:B------:R-:W-:Y:S02]  /*0eb0*/  FADD.FTZ R27, R27, R36 ;  /* 0x000000241b1b7221 */ /* 0x000fe40000010000 */
[----:B-1----:R-:W-:Y:S01]  /*0ec0*/  FFMA.FTZ R4, R21, R21, -c[0x0][0x1d0] ;  /* 0x8000740015047623 */ /* 0x002fe20000010015 */
[----:B------:R-:W-:Y:S05]  /*0ed0*/  @P0 BRA `(.L_x_807) ;  /* 0x0000006000000947 */ /* 0x000fea0003800000 */
[----:B0-2---:R-:W-:Y:S02]  /*0ee0*/  LOP3.LUT R20, R17, 0x7fffffff, RZ, 0xc0, !PT ;  /* 0x7fffffff11147812 */ /* 0x005fe400078ec0ff */
[----:B------:R-:W-:Y:S02]  /*0ef0*/  MOV R12, 0xf20 ;  /* 0x00000f20000c7802 */ /* 0x000fe40000000f00 */
[----:B------:R-:W-:-:S02]  /*0f00*/  IADD3 R20, R20, -0x100000, RZ ;  /* 0xfff0000014147810 */ /* 0x000fc40007ffe0ff */
[----:B------:R-:W-:Y:S05]  /*0f10*/  CALL.REL.NOINC `($__internal_21_$__cuda_sm20_dblrcp_rn_slowpath_v3) ;  /* 0x00000f4000007944 */ /* 0x000fea0003c00000 */
[----:B------:R-:W-:Y:S02]  /*0f20*/  MOV R18, R16 ;  /* 0x0000001000127202 */ /* 0x000fe40000000f00 */
[----:B------:R-:W-:-:S04]  /*0f30*/  MOV R19, R17 ;  /* 0x0000001100137202 */ /* 0x000fc80000000f00 */
.L_x_807:
[----:B0-2---:R-:W2:Y:S01]  /*0f40*/  LDG.E R34, [R34.64] ;  /* 0x0000000422227981 */ /* 0x005ea2000c1e1900 */
[----:B------:R-:W0:Y:S01]  /*0f50*/  F2F.F32.F64 R12, R18 ;  /* 0x00000012000c7310 */ /* 0x000e220000301000 */
[----:B------:R-:W0:Y:S01]  /*0f60*/  DSETP.GEU.AND P0, PT, |R18|, c[0x2][0x0], PT ;  /* 0x008000001200762a */ /* 0x000e220003f0e200 */
[----:B------:R-:W-:-:S02]  /*0f70*/  IADD3 R14, R14, -0x4, RZ ;  /* 0xfffffffc0e0e7810 */ /* 0x000fc40007ffe0ff */
[----:B------:R-:W-:-:S04]  /*0f80*/  IADD3 R26, R26, 0x4, RZ ;  /* 0x000000041a1a7810 */ /* 0x000fc80007ffe0ff */
[----:B------:R-:W1:Y:S07]  /*0f90*/  F2I.FTZ.TRUNC.NTZ R13, R13 ;  /* 0x0000000d000d7305 */ /* 0x000e6e000021f100 */
        /* <DEDUP_REMOVED lines=13> */
[----:B-1----:R-:W-:Y:S05]  /*1070*/  @P0 BRA `(.L_x_808) ;  /* 0xfffff47000000947 */ /* 0x002fea000383ffff */
.L_x_803:
[----:B------:R-:W-:-:S13]  /*1080*/  ISETP.NE.AND P0, PT, R9, RZ, PT ;  /* 0x000000ff0900720c */ /* 0x000fda0003f05270 */
[----:B------:R-:W-:Y:S05]  /*1090*/  @!P0 BRA `(.L_x_809) ;  /* 0x00000a0000008947 */ /* 0x000fea0003800000 */
[----:B------:R-:W-:Y:S01]  /*10a0*/  MOV R21, 0x4 ;  /* 0x0000000400157802 */ /* 0x000fe20000000f00 */
[----:B------:R-:W-:-:S04]  /*10b0*/  IMAD R14, R26, c[0x0][0x1e4], RZ ;  /* 0x000079001a0e7a24 */ /* 0x000fc800078e02ff */
        /* <DEDUP_REMOVED lines=16> */
[----:B------:R-:W-:Y:S01]  /*11c0*/  FSETP.GEU.AND P0, PT, |R22|, 5.8789094863358348022e-39, PT ;  /* 0x004004021600780b */ /* 0x000fe20003f0e200 */
[----:B-1----:R-:W-:Y:S01]  /*11d0*/  FFMA.FTZ R27, R12, R12, -c[0x0][0x1d0] ;  /* 0x800074000c1b7623 */ /* 0x002fe2000001000c */
[----:B0-----:R-:W0:-:S06]  /*11e0*/  DFMA R20, -R16, R22, 1 ;  /* 0x3ff000001014742b */ /* 0x001e0c0000000116 */
[----:B0-----:R-:W0:-:S06]  /*11f0*/  DFMA R20, R20, R20, R20 ;  /* 0x000000141414722b */ /* 0x001e0c0000000014 */
[----:B0-----:R0:W1:Y:S02]  /*1200*/  DFMA R20, R22, R20, R22 ;  /* 0x000000141614722b */ /* 0x0010640000000016 */
[----:B0-----:R-:W-:-:S04]  /*1210*/  IADD3 R23, P1, R6, R26, RZ ;  /* 0x0000001a06177210 */ /* 0x001fc80007f3e0ff */
[----:B-1----:R-:W0:Y:S01]  /*1220*/  DFMA R18, -R16, R20, 1 ;  /* 0x3ff000001012742b */ /* 0x002e220000000114 */
[----:B------:R-:W-:Y:S02]  /*1230*/  LEA R28, P2, R23, c[0x0][0x160], 0x2 ;  /* 0x00005800171c7a11 */ /* 0x000fe400078410ff */
[----:B------:R-:W-:-:S03]  /*1240*/  LEA.HI.X.SX32 R22, R26, R2, 0x1, P1 ;  /* 0x000000021a167211 */ /* 0x000fc600008f0eff */
[----:B0-----:R0:W1:Y:S01]  /*1250*/  DFMA R18, R20, R18, R20 ;  /* 0x000000121412722b */ /* 0x0010620000000014 */
[----:B------:R-:W-:Y:S01]  /*1260*/  LEA.HI.X R29, R23, c[0x0][0x164], R22, 0x2, P2 ;  /* 0x00005900171d7a11 */ /* 0x000fe200010f1416 */
[----:B------:R-:W-:Y:S05]  /*1270*/  @P0 BRA `(.L_x_810) ;  /* 0x0000006000000947 */ /* 0x000fea0003800000 */
[----:B01----:R-:W-:Y:S02]  /*1280*/  LOP3.LUT R20, R17, 0x7fffffff, RZ, 0xc0, !PT ;  /* 0x7fffffff11147812 */ /* 0x003fe400078ec0ff */
[----:B------:R-:W-:Y:S02]  /*1290*/  MOV R12, 0x12c0 ;  /* 0x000012c0000c7802 */ /* 0x000fe40000000f00 */
[----:B------:R-:W-:Y:S02]  /*12a0*/  IADD3 R20, R20, -0x100000, RZ ;  /* 0xfff0000014147810 */ /* 0x000fe40007ffe0ff */
[----:B------:R-:W-:Y:S05]  /*12b0*/  CALL.REL.NOINC `($__internal_21_$__cuda_sm20_dblrcp_rn_slowpath_v3) ;  /* 0x00000ba000007944 */ /* 0x000fea0003c00000 */
[----:B------:R-:W-:Y:S02]  /*12c0*/  MOV R18, R16 ;  /* 0x0000001000127202 */ /* 0x000fe40000000f00 */
[----:B------:R-:W-:-:S04]  /*12d0*/  MOV R19, R17 ;  /* 0x0000001100137202 */ /* 0x000fc80000000f00 */
.L_x_810:
[----:B01----:R-:W2:Y:S01]  /*12e0*/  LDG.E R28, [R28.64] ;  /* 0x000000041c1c7981 */ /* 0x003ea2000c1e1900 */
[----:B------:R-:W0:Y:S01]  /*12f0*/  F2F.F32.F64 R12, R18 ;  /* 0x00000012000c7310 */ /* 0x000e220000301000 */
[----:B------:R-:W0:-:S07]  /*1300*/  DSETP.GEU.AND P0, PT, |R18|, c[0x2][0x0], PT ;  /* 0x008000001200762a */ /* 0x000e0e0003f0e200 */
[----:B------:R-:W1:Y:S07]  /*1310*/  F2I.FTZ.TRUNC.NTZ R13, R13 ;  /* 0x0000000d000d7305 */ /* 0x000e6e000021f100 */
[----:B0-----:R-:W-:Y:S01]  /*1320*/  @!P0 FMUL R12, R12, 1.175494350822287508e-38 ;  /* 0x008000000c0c8820 */ /* 0x001fe20000400000 */
[----:B------:R-:W-:-:S03]  /*1330*/  ISETP.NE.AND P0, PT, R9, 0x1, PT ;  /* 0x000000010900780c */ /* 0x000fc60003f05270 */
        /* <DEDUP_REMOVED lines=11> */
[----:B------:R-:W-:Y:S05]  /*13f0*/  @!P0 BRA `(.L_x_809) ;  /* 0x000006a000008947 */ /* 0x000fea0003800000 */
[----:B-1----:R-:W-:Y:S02]  /*1400*/  IADD3 R14, R14, c[0x0][0x1e4], RZ ;  /* 0x000079000e0e7a10 */ /* 0x002fe40007ffe0ff */
[----:B------:R-:W-:-:S05]  /*1410*/  MOV R19, 0x4 ;  /* 0x0000000400137802 */ /* 0x000fca0000000f00 */
[----:B------:R-:W-:-:S05]  /*1420*/  IMAD.WIDE R18, R14, R19, c[0x0][0x1d8] ;  /* 0x000076000e127625 */ /* 0x000fca00078e0213 */
[----:B------:R-:W2:Y:S01]  /*1430*/  LDG.E R15, [R18.64] ;  /* 0x00000004120f7981 */ /* 0x000ea2000c1e1900 */
[----:B------:R-:W-:-:S04]  /*1440*/  IADD3 R24, R24, c[0x0][0x188], RZ ;  /* 0x0000620018187a10 */ /* 0x000fc80007ffe0ff */
[----:B------:R-:W-:-:S04]  /*1450*/  IADD3 R12, P0, R5, R24, RZ ;  /* 0x00000018050c7210 */ /* 0x000fc80007f1e0ff */
[----:B------:R-:W-:Y:S02]  /*1460*/  LEA.HI.X.SX32 R17, R24, R0, 0x1, P0 ;  /* 0x0000000018117211 */ /* 0x000fe400000f0eff */
[----:B------:R-:W-:-:S04]  /*1470*/  LEA R20, P0, R12, c[0x0][0x178], 0x2 ;  /* 0x00005e000c147a11 */ /* 0x000fc800078010ff */
[----:B------:R-:W-:-:S05]  /*1480*/  LEA.HI.X R21, R12, c[0x0][0x17c], R17, 0x2, P0 ;  /* 0x00005f000c157a11 */ /* 0x000fca00000f1411 */
[----:B------:R-:W3:Y:S01]  /*1490*/  LDG.E R12, [R20.64] ;  /* 0x00000004140c7981 */ /* 0x000ee2000c1e1900 */
[----:B------:R-:W2:Y:S01]  /*14a0*/  I2F R25, R13 ;  /* 0x0000000d00197306 */ /* 0x000ea20000201400 */
[----:B------:R-:W-:Y:S01]  /*14b0*/  IADD3 R26, R26, c[0x0][0x170], RZ ;  /* 0x00005c001a1a7a10 */ /* 0x000fe20007ffe0ff */
        /* <DEDUP_REMOVED lines=24> */
.L_x_811:
        /* <DEDUP_REMOVED lines=20> */
[----:B------:R-:W-:-:S06]  /*1780*/  IMAD.WIDE R14, R14, R15, c[0x0][0x1d8] ;  /* 0x000076000e0e7625 */ /* 0x000fcc00078e020f */
        /* <DEDUP_REMOVED lines=8> */
[----:B------:R-:W-:-:S04]  /*1810*/  IADD3 R5, R26, c[0x0][0x170], RZ ;  /* 0x00005c001a057a10 */ /* 0x000fc80007ffe0ff */
[----:B------:R-:W-:-:S04]  /*1820*/  IADD3 R6, P1, R6, R5, RZ ;  /* 0x0000000506067210 */ /* 0x000fc80007f3e0ff */
[----:B------:R-:W-:Y:S02]  /*1830*/  LEA R24, P2, R6, c[0x0][0x160], 0x2 ;  /* 0x0000580006187a11 */ /* 0x000fe400078410ff */
[----:B------:R-:W-:-:S04]  /*1840*/  LEA.HI.X.SX32 R5, R5, R2, 0x1, P1 ;  /* 0x0000000205057211 */ /* 0x000fc800008f0eff */
[----:B------:R-:W-:Y:S01]  /*1850*/  LEA.HI.X R25, R6, c[0x0][0x164], R5, 0x2, P2 ;  /* 0x0000590006197a11 */ /* 0x000fe200010f1405 */
        /* <DEDUP_REMOVED lines=10> */
[----:B0-----:R-:W0:-:S06]  /*1900*/  DFMA R20, R18, R20, R18 ;  /* 0x000000141214722b */ /* 0x001e0c0000000012 */
[----:B0-----:R-:W0:-:S06]  /*1910*/  DFMA R22, -R16, R20, 1 ;  /* 0x3ff000001016742b */ /* 0x001e0c0000000114 */
[----:B0-----:R0:W1:Y:S01]  /*1920*/  DFMA R20, R20, R22, R20 ;  /* 0x000000161414722b */ /* 0x0010620000000014 */
[----:B------:R-:W-:Y:S05]  /*1930*/  @P0 BRA `(.L_x_812) ;  /* 0x0000006000000947 */ /* 0x000fea0003800000 */
[----:B-1----:R-:W-:Y:S02]  /*1940*/  LOP3.LUT R20, R17, 0x7fffffff, RZ, 0xc0, !PT ;  /* 0x7fffffff11147812 */ /* 0x002fe400078ec0ff */
[----:B------:R-:W-:Y:S02]  /*1950*/  MOV R12, 0x1980 ;  /* 0x00001980000c7802 */ /* 0x000fe40000000f00 */
[----:B------:R-:W-:Y:S02]  /*1960*/  IADD3 R20, R20, -0x100000, RZ ;  /* 0xfff0000014147810 */ /* 0x000fe40007ffe0ff */
[----:B0-----:R-:W-:Y:S05]  /*1970*/  CALL.REL.NOINC `($__internal_21_$__cuda_sm20_dblrcp_rn_slowpath_v3) ;  /* 0x000004e000007944 */ /* 0x001fea0003c00000 */
[----:B------:R-:W-:Y:S02]  /*1980*/  MOV R20, R16 ;  /* 0x0000001000147202 */ /* 0x000fe40000000f00 */
[----:B------:R-:W-:-:S04]  /*1990*/  MOV R21, R17 ;  /* 0x0000001100157202 */ /* 0x000fc80000000f00 */
.L_x_812:
[----:B------:R-:W2:Y:S01]  /*19a0*/  LDG.E R24, [R24.64] ;  /* 0x0000000418187981 */ /* 0x000ea2000c1e1900 */
[----:B-1----:R-:W1:Y:S01]  /*19b0*/  F2F.F32.F64 R5, R20 ;  /* 0x0000001400057310 */ /* 0x002e620000301000 */
[----:B------:R-:W1:-:S07]  /*19c0*/  DSETP.GEU.AND P0, PT, |R20|, c[0x2][0x0], PT ;  /* 0x008000001400762a */ /* 0x000e4e0003f0e200 */
[----:B------:R-:W3:Y:S07]  /*19d0*/  F2I.FTZ.TRUNC.NTZ R13, R13 ;  /* 0x0000000d000d7305 */ /* 0x000eee000021f100 */
[----:B-1----:R-:W-:-:S04]  /*19e0*/  @!P0 FMUL R5, R5, 1.175494350822287508e-38 ;  /* 0x0080000005058820 */ /* 0x002fc80000400000 */
[----:B------:R-:W-:Y:S02]  /*19f0*/  FMUL.FTZ R17, R14, R5 ;  /* 0x000000050e117220 */ /* 0x000fe40000410000 */
[----:B--2---:R-:W-:Y:S02]  /*1a00*/  FADD.FTZ R6, R3, -R24 ;  /* 0x8000001803067221 */ /* 0x004fe40000010000 */
[----:B------:R-:W-:Y:S02]  /*1a10*/  FMUL.FTZ R17, R24, R17 ;  /* 0x0000001118117220 */ /* 0x000fe40000410000 */
[----:B------:R-:W-:-:S04]  /*1a20*/  FMUL.FTZ R15, R6, R6 ;  /* 0x00000006060f7220 */ /* 0x000fc80000410000 */
[C---:B------:R-:W-:Y:S02]  /*1a30*/  FMUL.FTZ R15, R0.reuse, R15 ;  /* 0x0000000f000f7220 */ /* 0x040fe40000410000 */
[----:B------:R-:W-:Y:S02]  /*1a40*/  FMUL.FTZ R0, R0, R5 ;  /* 0x0000000500007220 */ /* 0x000fe40000410000 */
[----:B------:R-:W-:Y:S02]  /*1a50*/  FMUL.FTZ R6, R14, R15 ;  /* 0x0000000f0e067220 */ /* 0x000fe40000410000 */
[----:B------:R-:W-:Y:S02]  /*1a60*/  FFMA.FTZ R3, R3, R0, R17 ;  /* 0x0000000003037223 */ /* 0x000fe40000010011 */
[----:B------:R-:W-:-:S04]  /*1a70*/  FMUL.FTZ R15, R5, R6 ;  /* 0x00000006050f7220 */ /* 0x000fc80000410000 */
[----:B------:R-:W-:-:S04]  /*1a80*/  FFMA.FTZ R15, R2, R14, R15 ;  /* 0x0000000e020f7223 */ /* 0x000fc8000001000f */
[----:B------:R-:W-:Y:S02]  /*1a90*/  FADD.FTZ R4, R4, R15 ;  /* 0x0000000f04047221 */ /* 0x000fe40000010000 */
.L_x_809:
[----:B-1-3--:R-:W1:Y:S01]  /*1aa0*/  I2F R0, R13 ;  /* 0x0000000d00007306 */ /* 0x00ae620000201400 */
[----:B------:R-:W-:Y:S01]  /*1ab0*/  MOV R15, 0x4 ;  /* 0x00000004000f7802 */ /* 0x000fe20000000f00 */
[----:B------:R-:W-:Y:S01]  /*1ac0*/  IMAD R14, R11, c[0x0][0x19c], RZ ;  /* 0x000067000b0e7a24 */ /* 0x000fe200078e02ff */
[----:B------:R-:W-:Y:S03]  /*1ad0*/  BSSY B0, `(.L_x_813) ;  /* 0x0000017000007945 */ /* 0x000fe60003800000 */
[----:B------:R-:W-:-:S05]  /*1ae0*/  IMAD.WIDE R14, R14, R15, c[0x0][0x190] ;  /* 0x000064000e0e7625 */ /* 0x000fca00078e020f */
[----:B------:R2:W-:Y:S01]  /*1af0*/  STG.E [R14.64], R3 ;  /* 0x000000030e007986 */ /* 0x0005e2000c101904 */
[----:B-1----:R-:W1:Y:S02]  /*1b00*/  MUFU.RCP R5, R0 ;  /* 0x0000000000057308 */ /* 0x002e640000001000 */
[----:B-1----:R-:W-:-:S06]  /*1b10*/  FFMA.FTZ R2, R5, R4, c[0x0][0x1d0] ;  /* 0x0000740005027623 */ /* 0x002fcc0000010004 */
[----:B------:R-:W1:Y:S02]  /*1b20*/  MUFU.SQRT R2, R2 ;  /* 0x0000000200027308 */ /* 0x000e640000002000 */
[----:B-1----:R-:W-:-:S06]  /*1b30*/  FMUL.FTZ R16, R2, 1 ;  /* 0x3f80000002107820 */ /* 0x002fcc0000410000 */
[----:B------:R-:W1:Y:S08]  /*1b40*/  F2F.F64.F32 R16, R16 ;  /* 0x0000001000107310 */ /* 0x000e700000201800 */
[----:B-1----:R-:W1:Y:S01]  /*1b50*/  MUFU.RCP64H R19, R17 ;  /* 0x0000001100137308 */ /* 0x002e620000001800 */
[----:B------:R-:W-:-:S04]  /*1b60*/  IADD3 R18, R17, 0x300402, RZ ;  /* 0x0030040211127810 */ /* 0x000fc80007ffe0ff */
[----:B------:R-:W-:Y:S02]  /*1b70*/  FSETP.GEU.AND P0, PT, |R18|, 5.8789094863358348022e-39, PT ;  /* 0x004004021200780b */ /* 0x000fe40003f0e200 */
[----:B-1----:R-:W1:-:S06]  /*1b80*/  DFMA R20, -R16, R18, 1 ;  /* 0x3ff000001014742b */ /* 0x002e4c0000000112 */
[----:B-1----:R-:W1:-:S06]  /*1b90*/  DFMA R20, R20, R20, R20 ;  /* 0x000000141414722b */ /* 0x002e4c0000000014 */
[----:B-1----:R-:W1:-:S06]  /*1ba0*/  DFMA R20, R18, R20, R18 ;  /* 0x000000141214722b */ /* 0x002e4c0000000012 */
[----:B01----:R-:W0:-:S06]  /*1bb0*/  DFMA R22, -R16, R20, 1 ;  /* 0x3ff000001016742b */ /* 0x003e0c0000000114 */
[----:B0-----:R2:W0:Y:S01]  /*1bc0*/  DFMA R20, R20, R22, R20 ;  /* 0x000000161414722b */ /* 0x0014220000000014 */
[----:B------:R-:W-:Y:S05]  /*1bd0*/  @P0 BRA `(.L_x_814) ;  /* 0x0000006000000947 */ /* 0x000fea0003800000 */
[----:B0-----:R-:W-:Y:S02]  /*1be0*/  LOP3.LUT R20, R17, 0x7fffffff, RZ, 0xc0, !PT ;  /* 0x7fffffff11147812 */ /* 0x001fe400078ec0ff */
[----:B------:R-:W-:Y:S02]  /*1bf0*/  MOV R12, 0x1c20 ;  /* 0x00001c20000c7802 */ /* 0x000fe40000000f00 */
[----:B------:R-:W-:Y:S02]  /*1c00*/  IADD3 R20, R20, -0x100000, RZ ;  /* 0xfff0000014147810 */ /* 0x000fe40007ffe0ff */
[----:B--2---:R-:W-:Y:S05]  /*1c10*/  CALL.REL.NOINC `($__internal_21_$__cuda_sm20_dblrcp_rn_slowpath_v3) ;  /* 0x0000024000007944 */ /* 0x004fea0003c00000 */
[----:B------:R-:W-:Y:S02]  /*1c20*/  MOV R20, R16 ;  /* 0x0000001000147202 */ /* 0x000fe40000000f00 */
[----:B------:R-:W-:Y:S02]  /*1c30*/  MOV R21, R17 ;  /* 0x0000001100157202 */ /* 0x000fe40000000f00 */
.L_x_814:
[----:B------:R-:W-:Y:S05]  /*1c40*/  BSYNC B0 ;  /* 0x0000000000007941 */ /* 0x000fea0003800000 */
.L_x_813:
[----:B------:R-:W-:Y:S01]  /*1c50*/  ISETP.NE.U32.AND P0, PT, RZ, c[0x0][0x1b0], PT ;  /* 0x00006c00ff007a0c */ /* 0x000fe20003f05070 */
[----:B0-----:R-:W0:Y:S01]  /*1c60*/  F2F.F32.F64 R5, R20 ;  /* 0x0000001400057310 */ /* 0x001e220000301000 */
[----:B------:R-:W0:Y:S01]  /*1c70*/  DSETP.GEU.AND P1, PT, |R20|, c[0x2][0x0], PT ;  /* 0x008000001400762a */ /* 0x000e220003f2e200 */
[----:B--2---:R-:W-:Y:S01]  /*1c80*/  MOV R23, 0x4 ;  /* 0x0000000400177802 */ /* 0x004fe20000000f00 */
[----:B------:R-:W-:Y:S01]  /*1c90*/  IMAD R14, R11, c[0x0][0x1ac], RZ ;  /* 0x00006b000b0e7a24 */ /* 0x000fe200078e02ff */
[----:B------:R-:W-:-:S03]  /*1ca0*/  ISETP.NE.AND.EX P0, PT, RZ, c[0x0][0x1b4], PT, P0 ;  /* 0x00006d00ff007a0c */ /* 0x000fc60003f05300 */
[----:B------:R-:W-:-:S08]  /*1cb0*/  IMAD.WIDE R14, R14, R23, c[0x0][0x1a0] ;  /* 0x000068000e0e7625 */ /* 0x000fd000078e0217 */
[----:B0-----:R-:W-:Y:S02]  /*1cc0*/  @!P1 FMUL R5, R5, 1.175494350822287508e-38 ;  /* 0x0080000005059820 */ /* 0x001fe40000400000 */
[----:B------:R-:W-:-:S03]  /*1cd0*/  @P0 IMAD R16, R11, c[0x0][0x1bc], RZ ;  /* 0x00006f000b100a24 */ /* 0x000fc600078e02ff */
[----:B------:R0:W-:Y:S01]  /*1ce0*/  STG.E [R14.64], R5 ;  /* 0x000000050e007986 */ /* 0x0001e2000c101904 */
[----:B------:R-:W-:-:S05]  /*1cf0*/  @P0 IMAD.WIDE R16, R16, R23, c[0x0][0x1b0] ;  /* 0x00006c0010100625 */ /* 0x000fca00078e0217 */
[----:B------:R-:W2:Y:S01]  /*1d00*/  @P0 LDG.E R19, [R16.64] ;  /* 0x0000000410130981 */ /* 0x000ea2000c1e1900 */
[----:B------:R-:W-:-:S04]  /*1d10*/  ISETP.NE.U32.AND P1, PT, RZ, c[0x0][0x1c0], PT ;  /* 0x00007000ff007a0c */ /* 0x000fc80003f25070 */
[----:B------:R-:W-:-:S13]  /*1d20*/  ISETP.NE.AND.EX P1, PT, RZ, c[0x0][0x1c4], PT, P1 ;  /* 0x00007100ff007a0c */ /* 0x000fda0003f25310 */
[----:B------:R-:W-:Y:S01]  /*1d30*/  @P1 IMAD R2, R11, c[0x0][0x1cc], RZ ;  /* 0x000073000b021a24 */ /* 0x000fe200078e02ff */
[----:B------:R-:W-:Y:S01]  /*1d40*/  IADD3 R13, R13, -0x1, RZ ;  /* 0xffffffff0d0d7810 */ /* 0x000fe20007ffe0ff */
[----:B--2---:R-:W-:-:S04]  /*1d50*/  @P0 FMUL.FTZ R0, R10, R19 ;  /* 0x000000130a000220 */ /* 0x004fc80000410000 */
[----:B------:R-:W-:Y:S02]  /*1d60*/  @P0 FFMA.FTZ R19, R3, c[0x0][0x1d4], R0 ;  /* 0x0000750003130a23 */ /* 0x000fe40000010000 */
[----:B------:R-:W-:-:S03]  /*1d70*/  @P1 IMAD.WIDE R2, R2, R23, c[0x0][0x1c0] ;  /* 0x0000700002021625 */ /* 0x000fc600078e0217 */
[----:B------:R1:W-:Y:S04]  /*1d80*/  @P0 STG.E [R16.64], R19 ;  /* 0x0000001310000986 */ /* 0x0003e8000c101904 */
[----:B------:R-:W2:Y:S01]  /*1d90*/  @P1 LDG.E R21, [R2.64] ;  /* 0x0000000402151981 */ /* 0x000ea2000c1e1900 */
[----:B------:R-:W0:Y:S01]  /*1da0*/  I2F R13, R13 ;  /* 0x0000000d000d7306 */ /* 0x000e220000201400 */
[----:B------:R-:W-:-:S05]  /*1db0*/  MOV R0, c[0x0][0xc] ;  /* 0x0000030000007a02 */ /* 0x000fca0000000f00 */
[----:B------:R-:W-:-:S05]  /*1dc0*/  IMAD R11, R0, c[0x0][0x0], R11 ;  /* 0x00000000000b7a24 */ /* 0x000fca00078e020b */
[----:B------:R-:W-:Y:S01]  /*1dd0*/  ISETP.GE.AND P0, PT, R11, c[0x0][0x16c], PT ;  /* 0x00005b000b007a0c */ /* 0x000fe20003f06270 */
[----:B0-----:R-:W0:Y:S02]  /*1de0*/  MUFU.RCP R5, R13 ;  /* 0x0000000d00057308 */ /* 0x001e240000001000 */
[----:B0-----:R-:W-:Y:S02]  /*1df0*/  FMUL.FTZ R4, R5, R4 ;  /* 0x0000000405047220 */ /* 0x001fe40000410000 */
[----:B--2---:R-:W-:-:S04]  /*1e00*/  @P1 FMUL.FTZ R21, R10, R21 ;  /* 0x000000150a151220 */ /* 0x004fc80000410000 */
[----:B------:R-:W-:-:S05]  /*1e10*/  @P1 FFMA.FTZ R21, R4, c[0x0][0x1d4], R21 ;  /* 0x0000750004151a23 */ /* 0x000fca0000010015 */
[----:B------:R1:W-:Y:S01]  /*1e20*/  @P1 STG.E [R2.64], R21 ;  /* 0x0000001502001986 */ /* 0x0003e2000c101904 */
[----:B------:R-:W-:Y:S01]  /*1e30*/  @P0 CALL.REL.NOINC `(.L_x_815) ;  /* 0x0000001000000944 */ /* 0x000fe20003c00000 */
[----:B------:R-:W-:Y:S05]  /*1e40*/  BRA `(.L_x_816) ;  /* 0xffffe5d000007947 */ /* 0x000fea000383ffff */
.L_x_815:
[----:B------:R-:W-:Y:S05]  /*1e50*/  EXIT ;  /* 0x000000000000794d */ /* 0x000fea0003800000 */
        .weak           $__internal_21_$__cuda_sm20_dblrcp_rn_slowpath_v3
        .type           $__internal_21_$__cuda_sm20_dblrcp_rn_slowpath_v3,@function
        .size           $__internal_21_$__cuda_sm20_dblrcp_rn_slowpath_v3,(.L_x_26627 - $__internal_21_$__cuda_sm20_dblrcp_rn_slowpath_v3)
$__internal_21_$__cuda_sm20_dblrcp_rn_slowpath_v3:
        /* <DEDUP_REMOVED lines=24> */
.L_x_820:
[----:B------:R-:W0:-:S06]  /*1fe0*/  DMUL R16, R16, 8.11296384146066816958e+31 ;  /* 0x4690000010107828 */ /* 0x000e0c0000000000 */
[----:B0-----:R-:W0:Y:S02]  /*1ff0*/  MUFU.RCP64H R21, R17 ;  /* 0x0000001100157308 */ /* 0x001e240000001800 */
[----:B0-----:R-:W0:-:S06]  /*2000*/  DFMA R18, -R16, R20, 1 ;  /* 0x3ff000001012742b */ /* 0x001e0c0000000114 */
[----:B0-----:R-:W0:-:S06]  /*2010*/  DFMA R18, R18, R18, R18 ;  /* 0x000000121212722b */ /* 0x001e0c0000000012 */
[----:B0-----:R-:W0:-:S06]  /*2020*/  DFMA R18, R20, R18, R20 ;  /* 0x000000121412722b */ /* 0x001e0c0000000014 */
[----:B0-----:R-:W0:-:S06]  /*2030*/  DFMA R16, -R16, R18, 1 ;  /* 0x3ff000001010742b */ /* 0x001e0c0000000112 */
[----:B0-----:R-:W0:-:S06]  /*2040*/  DFMA R16, R18, R16, R18 ;  /* 0x000000101210722b */ /* 0x001e0c0000000012 */
[----:B0-----:R0:W1:Y:S01]  /*2050*/  DMUL R18, R16, 8.11296384146066816958e+31 ;  /* 0x4690000010127828 */ /* 0x0010620000000000 */
[----:B------:R-:W-:Y:S05]  /*2060*/  BRA `(.L_x_819) ;  /* 0x0000002000007947 */ /* 0x000fea0003800000 */
.L_x_818:
[----:B------:R-:W-:Y:S02]  /*2070*/  LOP3.LUT R19, R17, 0x80000, RZ, 0xfc, !PT ;  /* 0x0008000011137812 */ /* 0x000fe400078efcff */
[----:B------:R-:W-:Y:S02]  /*2080*/  MOV R18, R16 ;  /* 0x0000001000127202 */ /* 0x000fe40000000f00 */
.L_x_819:
[----:B------:R-:W-:Y:S05]  /*2090*/  BSYNC B1 ;  /* 0x0000000000017941 */ /* 0x000fea0003800000 */
.L_x_817:
[----:B01----:R-:W-:Y:S01]  /*20a0*/  MOV R17, R19 ;  /* 0x0000001300117202 */ /* 0x003fe20000000f00 */
[----:B------:R-:W-:Y:S01]  /*20b0*/  HFMA2.MMA R19, -RZ, RZ, 0, 0 ;  /* 0x00000000ff137435 */ /* 0x000fe200000001ff */
[----:B------:R-:W-:Y:S02]  /*20c0*/  MOV R16, R18 ;  /* 0x0000001200107202 */ /* 0x000fe40000000f00 */
[----:B------:R-:W-:-:S04]  /*20d0*/  MOV R18, R12 ;  /* 0x0000000c00127202 */ /* 0x000fc80000000f00 */
[----:B------:R-:W-:Y:S05]  /*20e0*/  RET.REL.NODEC R18 `(_ZN2at6native35batch_norm_reduce_statistics_kernelIffiEEvNS_27GenericPackedTensorAccessorIT0_Lm2ENS_17RestrictPtrTraitsET1_EES6_NS2_IS3_Lm1ES4_S5_EES7_NS2_IT_Lm1ES4_S5_EES9_S3_S3_S9_) ;  /* 0xffffdf1012007950 */ /* 0x000fea0003c3ffff */
.L_x_821:
        /* <DEDUP_REMOVED lines=9> */
.L_x_26627:


//--------------------- .text._ZN2at6native35batch_norm_reduce_statistics_kernelIddlEEvNS_27GenericPackedTensorAccessorIT0_Lm2ENS_17RestrictPtrTraitsET1_EES6_NS2_IS3_Lm1ES4_S5_EES7_NS2_IT_Lm1ES4_S5_EES9_S3_S3_S9_ --------------------------
	.section	.text._ZN2at6native35batch_norm_reduce_statistics_kernelIddlEEvNS_27GenericPackedTensorAccessorIT0_Lm2ENS_17RestrictPtrTraitsET1_EES6_NS2_IS3_Lm1ES4_S5_EES7_NS2_IT_Lm1ES4_S5_EES9_S3_S3_S9_,"ax",@progbits
	.sectioninfo	@"SHI_REGISTERS=52"
	.align	128
        .global         _ZN2at6native35batch_norm_reduce_statistics_kernelIddlEEvNS_27GenericPackedTensorAccessorIT0_Lm2ENS_17RestrictPtrTraitsET1_EES6_NS2_IS3_Lm1ES4_S5_EES7_NS2_IT_Lm1ES4_S5_EES9_S3_S3_S9_
        .type           _ZN2at6native35batch_norm_reduce_statistics_kernelIddlEEvNS_27GenericPackedTensorAccessorIT0_Lm2ENS_17RestrictPtrTraitsET1_EES6_NS2_IS3_Lm1ES4_S5_EES7_NS2_IT_Lm1ES4_S5_EES9_S3_S3_S9_,@function
        .size           _ZN2at6native35batch_norm_reduce_statistics_kernelIddlEEvNS_27GenericPackedTensorAccessorIT0_Lm2ENS_17RestrictPtrTraitsET1_EES6_NS2_IS3_Lm1ES4_S5_EES7_NS2_IT_Lm1ES4_S5_EES9_S3_S3_S9_,(.L_x_26630 - _ZN2at6native35batch_norm_reduce_statistics_kernelIddlEEvNS_27GenericPackedTensorAccessorIT0_Lm2ENS_17RestrictPtrTraitsET1_EES6_NS2_IS3_Lm1ES4_S5_EES7_NS2_IT_Lm1ES4_S5_EES9_S3_S3_S9_)
        .other          _ZN2at6native35batch_norm_reduce_statistics_kernelIddlEEvNS_27GenericPackedTensorAccessorIT0_Lm2ENS_17RestrictPtrTraitsET1_EES6_NS2_IS3_Lm1ES4_S5_EES7_NS2_IT_Lm1ES4_S5_EES9_S3_S3_S9_,@"STO_CUDA_ENTRY STV_DEFAULT"
_ZN2at6native35batch_norm_reduce_statistics_kernelIddlEEvNS_27GenericPackedTensorAccessorIT0_Lm2ENS_17RestrictPtrTraitsET1_EES6_NS2_IS3_Lm1ES4_S5_EES7_NS2_IT_Lm1ES4_S5_EES9_S3_S3_S9_:
.text._ZN2at6native35batch_norm_reduce_statistics_kernelIddlEEvNS_27GenericPackedTensorAccessorIT0_Lm2ENS_17RestrictPtrTraitsET1_EES6_NS2_IS3_Lm1ES4_S5_EES7_NS2_IT_Lm1ES4_S5_EES9_S3_S3_S9_:
        /* <DEDUP_REMOVED lines=8> */
[----:B------:R-:W-:Y:S01]  /*0080*/  ULDC.64 UR14, c[0x0][0x118] ;  /* 0x00004600000e7ab9 */ /* 0x000fe20000000a00 */
[----:B------:R-:W-:-:S06]  /*0090*/  IMAD.MOV.U32 R15, RZ, RZ, c[0x0][0x21c] ;  /* 0x00008700ff0f7624 */ /* 0x000fcc00078e00ff */
[----:B------:R-:W0:-:S04]  /*00a0*/  DADD R14, -R14, 1 ;  /* 0x3ff000000e0e7429 */ /* 0x000e080000000100 */
[----:B------:R-:W-:Y:S05]  /*00b0*/  @P0 BRA `(.L_x_822) ;  /* 0x000005b000000947 */ /* 0x000fea0003800000 */
[----:B0-----:R-:W-:Y:S01]  /*00c0*/  CS2R R6, SRZ ;  /* 0x0000000000067805 */ /* 0x001fe2000001ff00 */
[----:B------:R-:W-:Y:S01]  /*00d0*/  CS2R R4, SRZ ;  /* 0x0000000000047805 */ /* 0x000fe2000001ff00 */
[----:B------:R-:W-:Y:S02]  /*00e0*/  MOV R0, 0x100 ;  /* 0x0000010000007802 */ /* 0x000fe40000000f00 */
[----:B------:R-:W-:Y:S05]  /*00f0*/  CALL.REL.NOINC `($__internal_23_$__cuda_sm20_div_rn_f64_full) ;  /* 0x00002f6000007944 */ /* 0x000fea0003c00000 */
[----:B------:R-:W-:Y:S01]  /*0100*/  IMAD.MOV.U32 R2, RZ, RZ, R4 ;  /* 0x000000ffff027224 */ /* 0x000fe200078e0004 */
[----:B------:R-:W-:Y:S01]  /*0110*/  BSSY B0, `(.L_x_823) ;  /* 0x000001a000007945 */ /* 0x000fe20003800000 */
[----:B------:R-:W-:Y:S02]  /*0120*/  IMAD.MOV.U32 R3, RZ, RZ, R5 ;  /* 0x000000ffff037224 */ /* 0x000fe400078e0005 */
[----:B------:R-:W-:Y:S02]  /*0130*/  IMAD.MOV.U32 R6, RZ, RZ, 0x0 ;  /* 0x00000000ff067424 */ /* 0x000fe400078e00ff */
[----:B------:R-:W-:Y:S02]  /*0140*/  IMAD.MOV.U32 R7, RZ, RZ, 0x3fd80000 ;  /* 0x3fd80000ff077424 */ /* 0x000fe400078e00ff */
[----:B------:R-:W0:-:S06]  /*0150*/  DADD R8, R2, c[0x0][0x210] ;  /* 0x0000840002087629 */ /* 0x000e0c0000000000 */
[----:B0-----:R-:W0:Y:S04]  /*0160*/  MUFU.RSQ64H R3, R9 ;  /* 0x0000000900037308 */ /* 0x001e280000001c00 */
[----:B------:R-:W-:-:S04]  /*0170*/  IADD3 R2, R9, -0x3500000, RZ ;  /* 0xfcb0000009027810 */ /* 0x000fc80007ffe0ff */
[----:B------:R-:W-:Y:S02]  /*0180*/  ISETP.GE.U32.AND P0, PT, R2, 0x7ca00000, PT ;  /* 0x7ca000000200780c */ /* 0x000fe40003f06070 */
[----:B0-----:R-:W0:-:S06]  /*0190*/  DMUL R4, R2, R2 ;  /* 0x0000000202047228 */ /* 0x001e0c0000000000 */
[----:B0-----:R-:W0:-:S06]  /*01a0*/  DFMA R4, R8, -R4, 1 ;  /* 0x3ff000000804742b */ /* 0x001e0c0000000804 */
[----:B0-----:R-:W-:-:S04]  /*01b0*/  DFMA R6, R4, R6, 0.5 ;  /* 0x3fe000000406742b */ /* 0x001fc80000000006 */
[----:B------:R-:W0:-:S06]  /*01c0*/  DMUL R4, R2, R4 ;  /* 0x0000000402047228 */ /* 0x000e0c0000000000 */
[----:B0-----:R-:W0:-:S06]  /*01d0*/  DFMA R6, R6, R4, R2 ;  /* 0x000000040606722b */ /* 0x001e0c0000000002 */
[----:B0-----:R-:W0:-:S04]  /*01e0*/  DMUL R10, R8, R6 ;  /* 0x00000006080a7228 */ /* 0x001e080000000000 */
[----:B------:R-:W-:Y:S01]  /*01f0*/  IADD3 R5, R7, -0x100000, RZ ;  /* 0xfff0000007057810 */ /* 0x000fe20007ffe0ff */
[----:B------:R-:W-:Y:S01]  /*0200*/  IMAD.MOV.U32 R4, RZ, RZ, R6 ;  /* 0x000000ffff047224 */ /* 0x000fe200078e0006 */
[----:B0-----:R-:W0:-:S06]  /*0210*/  DFMA R12, R10, -R10, R8 ;  /* 0x8000000a0a0c722b */ /* 0x001e0c0000000008 */
[----:B0-----:R0:W1:Y:S01]  /*0220*/  DFMA R34, R12, R4, R10 ;  /* 0x000000040c22722b */ /* 0x001062000000000a */
[----:B------:R-:W-:Y:S05]  /*0230*/  @!P0 BRA `(.L_x_824) ;  /* 0x0000007000008947 */ /* 0x000fea0003800000 */
[----:B------:R-:W-:Y:S01]  /*0240*/  IMAD.MOV.U32 R18, RZ, RZ, R12 ;  /* 0x000000ffff127224 */ /* 0x000fe200078e000c */
[----:B------:R-:W-:Y:S01]  /*0250*/  MOV R0, 0x2b0 ;  /* 0x000002b000007802 */ /* 0x000fe20000000f00 */
[----:B------:R-:W-:Y:S02]  /*0260*/  IMAD.MOV.U32 R19, RZ, RZ, R13 ;  /* 0x000000ffff137224 */ /* 0x000fe400078e000d */
[----:B------:R-:W-:Y:S02]  /*0270*/  IMAD.MOV.U32 R16, RZ, RZ, R10 ;  /* 0x000000ffff107224 */ /* 0x000fe400078e000a */
[----:B------:R-:W-:Y:S02]  /*0280*/  IMAD.MOV.U32 R17, RZ, RZ, R11 ;  /* 0x000000ffff117224 */ /* 0x000fe400078e000b */
[----:B------:R-:W-:Y:S02]  /*0290*/  IMAD.MOV.U32 R7, RZ, RZ, R5 ;  /* 0x000000ffff077224 */ /* 0x000fe400078e0005 */
[----:B01----:R-:W-:Y:S05]  /*02a0*/  CALL.REL.NOINC `($__internal_24_$__cuda_sm20_dsqrt_rn_f64_mediumpath_v1) ;  /* 0x0000339000007944 */ /* 0x003fea0003c00000 */
.L_x_824:
[----:B------:R-:W-:Y:S05]  /*02b0*/  BSYNC B0 ;  /* 0x0000000000007941 */ /* 0x000fea0003800000 */
.L_x_823:
[----:B-1----:R-:W1:Y:S01]  /*02c0*/  MUFU.RCP64H R3, R35 ;  /* 0x0000002300037308 */ /* 0x002e620000001800 */
[----:B------:R-:W-:Y:S01]  /*02d0*/  IADD3 R2, R35, 0x300402, RZ ;  /* 0x0030040223027810 */ /* 0x000fe20007ffe0ff */
[----:B------:R-:W-:Y:S03]  /*02e0*/  BSSY B0, `(.L_x_825) ;  /* 0x000000c000007945 */ /* 0x000fe60003800000 */
[----:B------:R-:W-:-:S02]  /*02f0*/  FSETP.GEU.AND P0, PT, |R2|, 5.8789094863358348022e-39, PT ;  /* 0x004004020200780b */ /* 0x000fc40003f0e200 */
[----:B01----:R-:W0:-:S06]  /*0300*/  DFMA R4, R2, -R34, 1 ;  /* 0x3ff000000204742b */ /* 0x003e0c0000000822 */
[----:B0-----:R-:W0:-:S06]  /*0310*/  DFMA R4, R4, R4, R4 ;  /* 0x000000040404722b */ /* 0x001e0c0000000004 */
[----:B0-----:R-:W0:-:S06]  /*0320*/  DFMA R4, R2, R4, R2 ;  /* 0x000000040204722b */ /* 0x001e0c0000000002 */
[----:B0-----:R-:W0:-:S06]  /*0330*/  DFMA R36, R4, -R34, 1 ;  /* 0x3ff000000424742b */ /* 0x001e0c0000000822 */
[----:B0-----:R0:W1:Y:S01]  /*0340*/  DFMA R36, R4, R36, R4 ;  /* 0x000000240424722b */ /* 0x0010620000000004 */
[----:B------:R-:W-:Y:S05]  /*0350*/  @P0 BRA `(.L_x_826) ;  /* 0x0000004000000947 */ /* 0x000fea0003800000 */
[----:B------:R-:W-:Y:S02]  /*0360*/  LOP3.LUT R38, R35, 0x7fffffff, RZ, 0xc0, !PT ;  /* 0x7fffffff23267812 */ /* 0x000fe400078ec0ff */
[----:B------:R-:W-:Y:S02]  /*0370*/  MOV R48, 0x3a0 ;  /* 0x000003a000307802 */ /* 0x000fe40000000f00 */
[----:B------:R-:W-:Y:S02]  /*0380*/  IADD3 R38, R38, -0x100000, RZ ;  /* 0xfff0000026267810 */ /* 0x000fe40007ffe0ff */
[----:B01----:R-:W-:Y:S05]  /*0390*/  CALL.REL.NOINC `($__internal_22_$__cuda_sm20_dblrcp_rn_slowpath_v3) ;  /* 0x00002a6000007944 */ /* 0x003fea0003c00000 */
.L_x_826:
[----:B------:R-:W-:Y:S05]  /*03a0*/  BSYNC B0 ;  /* 0x0000000000007941 */ /* 0x000fea0003800000 */
.L_x_825:
[----:B------:R-:W-:Y:S01]  /*03b0*/  ISETP.NE.U32.AND P0, PT, RZ, c[0x0][0x1e0], PT ;  /* 0x00007800ff007a0c */ /* 0x000fe20003f05070 */
[----:B0-----:R-:W0:-:S03]  /*03c0*/  DMUL R4, RZ, c[0x0][0x218] ;  /* 0x00008600ff047a28 */ /* 0x001e060000000000 */
[----:B------:R-:W-:Y:S01]  /*03d0*/  ISETP.NE.AND.EX P0, PT, RZ, c[0x0][0x1e4], PT, P0 ;  /* 0x00007900ff007a0c */ /* 0x000fe20003f05300 */
[----:B0-----:R-:W2:-:S04]  /*03e0*/  DMUL R2, RZ, -c[0x0][0x218] ;  /* 0x80008600ff027a28 */ /* 0x001e880000000000 */
.L_x_827:
[----:B------:R-:W-:Y:S01]  /*03f0*/  SHF.R.S32.HI R0, RZ, 0x1f, R46 ;  /* 0x0000001fff007819 */ /* 0x000fe2000001142e */
[----:B------:R-:W-:-:S04]  /*0400*/  IMAD.WIDE.U32 R8, R46, c[0x0][0x1c0], RZ ;  /* 0x000070002e087a25 */ /* 0x000fc800078e00ff */
        /* <DEDUP_REMOVED lines=11> */
[----:B------:R-:W-:Y:S02]  /*04c0*/  IMAD.IADD R13, R9, 0x1, R7 ;  /* 0x00000001090d7824 */ /* 0x000fe400078e0207 */
[----:B------:R-:W-:Y:S02]  /*04d0*/  IMAD.IADD R9, R11, 0x1, R17 ;  /* 0x000000010b097824 */ /* 0x000fe400078e0211 */
[----:B------:R-:W-:Y:S01]  /*04e0*/  @P0 IMAD.IADD R7, R19, 0x1, R21 ;  /* 0x0000000113070824 */ /* 0x000fe200078e0215 */
[----:B------:R-:W-:Y:S02]  /*04f0*/  LEA.HI.X R13, R8, c[0x0][0x1b4], R13, 0x3, P1 ;  /* 0x00006d00080d7a11 */ /* 0x000fe400008f1c0d */
[----:B------:R-:W-:Y:S02]  /*0500*/  LEA.HI.X R17, R10, c[0x0][0x1cc], R9, 0x3, P2 ;  /* 0x000073000a117a11 */ /* 0x000fe400010f1c09 */
[----:B------:R-:W-:Y:S01]  /*0510*/  @P0 LEA.HI.X R7, R18, c[0x0][0x1e4], R7, 0x3, P3 ;  /* 0x0000790012070a11 */ /* 0x000fe200018f1c07 */
[----:B------:R0:W-:Y:S04]  /*0520*/  STG.E.64 [R12.64], RZ ;  /* 0x000000ff0c007986 */ /* 0x0001e8000c101b0e */
[----:B-1----:R1:W-:Y:S04]  /*0530*/  STG.E.64 [R16.64], R36 ;  /* 0x0000002410007986 */ /* 0x0023e8000c101b0e */
[----:B------:R-:W3:Y:S01]  /*0540*/  @P0 LDG.E.64 R8, [R6.64] ;  /* 0x0000000e06080981 */ /* 0x000ee2000c1e1b00 */
[----:B------:R-:W-:-:S04]  /*0550*/  ISETP.NE.U32.AND P1, PT, RZ, c[0x0][0x1f8], PT ;  /* 0x00007e00ff007a0c */ /* 0x000fc80003f25070 */
[----:B------:R-:W-:-:S13]  /*0560*/  ISETP.NE.AND.EX P1, PT, RZ, c[0x0][0x1fc], PT, P1 ;  /* 0x00007f00ff007a0c */ /* 0x000fda0003f25310 */
[----:B------:R-:W-:Y:S02]  /*0570*/  @P1 IMAD R11, R0, c[0x0][0x208], RZ ;  /* 0x00008200000b1a24 */ /* 0x000fe400078e02ff */
[----:B------:R-:W-:-:S04]  /*0580*/  @P1 IMAD.WIDE.U32 R18, R46, c[0x0][0x208], RZ ;  /* 0x000082002e121a25 */ /* 0x000fc800078e00ff */
[----:B------:R-:W-:Y:S01]  /*0590*/  @P1 IMAD R11, R46, c[0x0][0x20c], R11 ;  /* 0x000083002e0b1a24 */ /* 0x000fe200078e020b */
[----:B------:R-:W-:-:S03]  /*05a0*/  @P1 LEA R10, P2, R18, c[0x0][0x1f8], 0x3 ;  /* 0x00007e00120a1a11 */ /* 0x000fc600078418ff */
[----:B------:R-:W-:-:S05]  /*05b0*/  @P1 IMAD.IADD R11, R19, 0x1, R11 ;  /* 0x00000001130b1824 */ /* 0x000fca00078e020b */
[----:B------:R-:W-:Y:S01]  /*05c0*/  @P1 LEA.HI.X R11, R18, c[0x0][0x1fc], R11, 0x3, P2 ;  /* 0x00007f00120b1a11 */ /* 0x000fe200010f1c0b */
[----:B---3--:R-:W3:-:S07]  /*05d0*/  @P0 DFMA R8, R14, R8, R4 ;  /* 0x000000080e08022b */ /* 0x008ece0000000004 */
[----:B---3--:R3:W-:Y:S04]  /*05e0*/  @P0 STG.E.64 [R6.64], R8 ;  /* 0x0000000806000986 */ /* 0x0087e8000c101b0e */
[----:B0-----:R-:W4:Y:S01]  /*05f0*/  @P1 LDG.E.64 R12, [R10.64] ;  /* 0x0000000e0a0c1981 */ /* 0x001f22000c1e1b00 */
[----:B-1----:R-:W-:-:S04]  /*0600*/  IMAD.MOV.U32 R17, RZ, RZ, c[0x0][0xc] ;  /* 0x00000300ff117624 */ /* 0x002fc800078e00ff */
[----:B------:R-:W-:Y:S01]  /*0610*/  IMAD R46, R17, c[0x0][0x0], R46 ;  /* 0x00000000112e7a24 */ /* 0x000fe200078e022e */
[----:B--2-4-:R-:W0:-:S07]  /*0620*/  @P1 DFMA R12, R14, R12, R2 ;  /* 0x0000000c0e0c122b */ /* 0x014e0e0000000002 */
[----:B0-----:R3:W-:Y:S01]  /*0630*/  @P1 STG.E.64 [R10.64], R12 ;  /* 0x0000000c0a001986 */ /* 0x0017e2000c101b0e */
[----:B------:R-:W-:-:S13]  /*0640*/  ISETP.GE.AND P1, PT, R46, c[0x0][0x170], PT ;  /* 0x00005c002e007a0c */ /* 0x000fda0003f26270 */
[----:B---3--:R-:W-:Y:S05]  /*0650*/  @!P1 BRA `(.L_x_827) ;  /* 0xfffffd9000009947 */ /* 0x008fea000383ffff */
[----:B------:R-:W-:Y:S05]  /*0660*/  EXIT ;  /* 0x000000000000794d */ /* 0x000fea0003800000 */
.L_x_822:
[----:B0-----:R-:W-:Y:S01]  /*0670*/  IMAD.MOV.U32 R13, RZ, RZ, c[0x0][0x168] ;  /* 0x00005a00ff0d7624 */ /* 0x001fe200078e00ff */
[----:B------:R-:W-:Y:S01]  /*0680*/  UMOV UR6, 0x3 ;  /* 0x0000000300067882 */ /* 0x000fe20000000000 */
[----:B------:R-:W-:Y:S01]  /*0690*/  IMAD.MOV.U32 R43, RZ, RZ, RZ ;  /* 0x000000ffff2b7224 */ /* 0x000fe200078e00ff */
[----:B------:R-:W-:Y:S01]  /*06a0*/  ULDC.64 UR4, c[0x0][0x230] ;  /* 0x00008c0000047ab9 */ /* 0x000fe20000000a00 */
[----:B------:R-:W-:Y:S01]  /*06b0*/  IMAD.MOV.U32 R42, RZ, RZ, R46 ;  /* 0x000000ffff2a7224 */ /* 0x000fe200078e002e */
        /* <DEDUP_REMOVED lines=14> */
.L_x_861:
[----:B------:R-:W-:Y:S01]  /*07a0*/  ISETP.GE.U32.AND P0, PT, R13, 0x3, PT ;  /* 0x000000030d00780c */ /* 0x000fe20003f06070 */
[C---:B------:R-:W-:Y:S01]  /*07b0*/  IMAD.WIDE.U32 R16, R42.reuse, c[0x0][0x180], RZ ;  /* 0x000060002a107a25 */ /* 0x040fe200078e00ff */
[----:B------:R-:W-:Y:S01]  /*07c0*/  SHF.R.S32.HI R10, RZ, 0x1f, R42 ;  /* 0x0000001fff0a7819 */ /* 0x000fe2000001142a */
[----:B------:R-:W-:Y:S01]  /*07d0*/  CS2R R32, SRZ ;  /* 0x0000000000207805 */ /* 0x000fe2000001ff00 */
[----:B------:R-:W-:Y:S01]  /*07e0*/  CS2R R24, SRZ ;  /* 0x0000000000187805 */ /* 0x000fe2000001ff00 */
[----:B------:R-:W-:Y:S01]  /*07f0*/  IMAD.WIDE.U32 R18, R42, c[0x0][0x1a8], RZ ;  /* 0x00006a002a127a25 */ /* 0x000fe200078e00ff */
[----:B------:R-:W-:-:S03]  /*0800*/  CS2R R20, SRZ ;  /* 0x0000000000147805 */ /* 0x000fc6000001ff00 */
[C---:B------:R-:W-:Y:S02]  /*0810*/  IMAD R3, R10.reuse, c[0x0][0x180], RZ ;  /* 0x000060000a037a24 */ /* 0x040fe400078e02ff */
[----:B------:R-:W-:Y:S02]  /*0820*/  IMAD R5, R10, c[0x0][0x1a8], RZ ;  /* 0x00006a000a057a24 */ /* 0x000fe400078e02ff */
[C---:B------:R-:W-:Y:S02]  /*0830*/  IMAD R3, R42.reuse, c[0x0][0x184], R3 ;  /* 0x000061002a037a24 */ /* 0x040fe400078e0203 */
[----:B------:R-:W-:Y:S02]  /*0840*/  IMAD R5, R42, c[0x0][0x1ac], R5 ;  /* 0x00006b002a057a24 */ /* 0x000fe400078e0205 */
[----:B------:R-:W-:Y:S02]  /*0850*/  IMAD.MOV.U32 R8, RZ, RZ, RZ ;  /* 0x000000ffff087224 */ /* 0x000fe400078e00ff */
[----:B------:R-:W-:-:S02]  /*0860*/  IMAD.IADD R11, R17, 0x1, R3 ;  /* 0x00000001110b7824 */ /* 0x000fc400078e0203 */
[----:B------:R-:W-:Y:S01]  /*0870*/  IMAD.IADD R9, R19, 0x1, R5 ;  /* 0x0000000113097824 */ /* 0x000fe200078e0205 */
[----:B------:R-:W-:Y:S05]  /*0880*/  @!P0 BRA `(.L_x_828) ;  /* 0x00000f7000008947 */ /* 0x000fea0003800000 */
[----:B------:R-:W-:Y:S01]  /*0890*/  IMAD R0, R43, UR4, R46 ;  /* 0x000000042b007c24 */ /* 0x000fe2000f8e022e */
[----:B------:R-:W-:Y:S01]  /*08a0*/  CS2R R32, SRZ ;  /* 0x0000000000207805 */ /* 0x000fe2000001ff00 */
[----:B------:R-:W-:Y:S02]  /*08b0*/  IMAD.MOV.U32 R8, RZ, RZ, RZ ;  /* 0x000000ffff087224 */ /* 0x000fe400078e00ff */
[----:B------:R-:W-:Y:S01]  /*08c0*/  IMAD.WIDE.U32 R22, R0, c[0x0][0x180], RZ ;  /* 0x0000600000167a25 */ /* 0x000fe200078e00ff */
[----:B------:R-:W-:-:S04]  /*08d0*/  SHF.R.S32.HI R2, RZ, 0x1f, R0 ;  /* 0x0000001fff027819 */ /* 0x000fc80000011400 */
[----:B------:R-:W-:Y:S01]  /*08e0*/  LEA R4, P1, R22, c[0x0][0x160], 0x3 ;  /* 0x0000580016047a11 */ /* 0x000fe200078218ff */
[C---:B------:R-:W-:Y:S02]  /*08f0*/  IMAD R5, R2.reuse, c[0x0][0x1a8], RZ ;  /* 0x00006a0002057a24 */ /* 0x040fe400078e02ff */
[----:B------:R-:W-:Y:S02]  /*0900*/  IMAD R7, R2, c[0x0][0x180], RZ ;  /* 0x0000600002077a24 */ /* 0x000fe400078e02ff */
[----:B------:R-:W-:-:S04]  /*0910*/  IMAD.WIDE.U32 R2, R0, c[0x0][0x1a8], RZ ;  /* 0x00006a0000027a25 */ /* 0x000fc800078e00ff */
[----:B------:R-:W-:Y:S01]  /*0920*/  IMAD R5, R0, c[0x0][0x1ac], R5 ;  /* 0x00006b0000057a24 */ /* 0x000fe200078e0205 */
[----:B------:R-:W-:Y:S01]  /*0930*/  LEA R6, P0, R2, c[0x0][0x188], 0x3 ;  /* 0x0000620002067a11 */ /* 0x000fe200078018ff */
[----:B------:R-:W-:Y:S02]  /*0940*/  IMAD R25, R0, c[0x0][0x184], R7 ;  /* 0x0000610000197a24 */ /* 0x000fe400078e0207 */
[----:B------:R-:W-:Y:S02]  /*0950*/  IMAD.IADD R7, R3, 0x1, R5 ;  /* 0x0000000103077824 */ /* 0x000fe400078e0205 */
[----:B------:R-:W-:Y:S02]  /*0960*/  IMAD.IADD R5, R23, 0x1, R25 ;  /* 0x0000000117057824 */ /* 0x000fe400078e0219 */
[----:B------:R-:W-:Y:S01]  /*0970*/  IMAD.MOV.U32 R0, RZ, RZ, R12 ;  /* 0x000000ffff007224 */ /* 0x000fe200078e000c */
[----:B------:R-:W-:Y:S01]  /*0980*/  LEA.HI.X R7, R2, c[0x0][0x18c], R7, 0x3, P0 ;  /* 0x0000630002077a11 */ /* 0x000fe200000f1c07 */
[----:B------:R-:W-:Y:S01]  /*0990*/  IMAD.MOV.U32 R2, RZ, RZ, c[0x0][0x220] ;  /* 0x00008800ff027624 */ /* 0x000fe200078e00ff */
[----:B------:R-:W-:Y:S01]  /*09a0*/  LEA.HI.X R5, R22, c[0x0][0x164], R5, 0x3, P1 ;  /* 0x0000590016057a11 */ /* 0x000fe200008f1c05 */
[----:B------:R-:W-:Y:S01]  /*09b0*/  IMAD.MOV.U32 R3, RZ, RZ, c[0x0][0x224] ;  /* 0x00008900ff037624 */ /* 0x000fe200078e00ff */
[----:B------:R-:W-:-:S02]  /*09c0*/  CS2R R24, SRZ ;  /* 0x0000000000187805 */ /* 0x000fc4000001ff00 */
.L_x_841:
[----:B--2---:R-:W2:Y:S01]  /*09d0*/  LDG.E.64 R34, [R6.64] ;  /* 0x0000000e06227981 */ /* 0x004ea2000c1e1b00 */
[----:B------:R-:W-:Y:S01]  /*09e0*/  BSSY B0, `(.L_x_829) ;  /* 0x000000e000007945 */ /* 0x000fe20003800000 */
[----:B0-2---:R-:W0:Y:S01]  /*09f0*/  MUFU.RCP64H R27, R35 ;  /* 0x00000023001b7308 */ /* 0x005e220000001800 */
[----:B------:R-:W-:-:S04]  /*0a00*/  IADD3 R26, R35, 0x300402, RZ ;  /* 0x00300402231a7810 */ /* 0x000fc80007ffe0ff */
[----:B------:R-:W-:Y:S02]  /*0a10*/  FSETP.GEU.AND P0, PT, |R26|, 5.8789094863358348022e-39, PT ;  /* 0x004004021a00780b */ /* 0x000fe40003f0e200 */
[----:B0-----:R-:W0:-:S06]  /*0a20*/  DFMA R22, -R34, R26, 1 ;  /* 0x3ff000002216742b */ /* 0x001e0c000000011a */
[----:B0-----:R-:W0:-:S06]  /*0a30*/  DFMA R36, R22, R22, R22 ;  /* 0x000000161624722b */ /* 0x001e0c0000000016 */
[----:B0-----:R-:W0:-:S06]  /*0a40*/  DFMA R36, R26, R36, R26 ;  /* 0x000000241a24722b */ /* 0x001e0c000000001a */
[----:B0-----:R-:W0:-:S06]  /*0a50*/  DFMA R22, -R34, R36, 1 ;  /* 0x3ff000002216742b */ /* 0x001e0c0000000124 */
[----:B0-----:R0:W1:Y:S01]  /*0a60*/  DFMA R36, R36, R22, R36 ;  /* 0x000000162424722b */ /* 0x0010620000000024 */
[----:B---34-:R-:W-:Y:S05]  /*0a70*/  @P0 BRA `(.L_x_830) ;  /* 0x0000004000000947 */ /* 0x018fea0003800000 */
[----:B------:R-:W-:Y:S02]  /*0a80*/  LOP3.LUT R38, R35, 0x7fffffff, RZ, 0xc0, !PT ;  /* 0x7fffffff23267812 */ /* 0x000fe400078ec0ff */
[----:B------:R-:W-:Y:S02]  /*0a90*/  MOV R48, 0xac0 ;  /* 0x00000ac000307802 */ /* 0x000fe40000000f00 */
[----:B------:R-:W-:Y:S02]  /*0aa0*/  IADD3 R38, R38, -0x100000, RZ ;  /* 0xfff0000026267810 */ /* 0x000fe40007ffe0ff */
[----:B01----:R-:W-:Y:S05]  /*0ab0*/  CALL.REL.NOINC `($__internal_22_$__cuda_sm20_dblrcp_rn_slowpath_v3) ;  /* 0x0000234000007944 */ /* 0x003fea0003c00000 */
.L_x_830:
[----:B------:R-:W-:Y:S05]  /*0ac0*/  BSYNC B0 ;  /* 0x0000000000007941 */ /* 0x000fea0003800000 */
.L_x_829:
[----:B------:R-:W2:Y:S01]  /*0ad0*/  LDG.E.64 R26, [R2.64] ;  /* 0x0000000e021a7981 */ /* 0x000ea2000c1e1b00 */
[----:B------:R-:W2:Y:S01]  /*0ae0*/  I2F.F64.S64 R24, R24 ;  /* 0x0000001800187312 */ /* 0x000ea20000301c00 */
[----:B01----:R-:W-:-:S04]  /*0af0*/  DFMA R28, R36, R36, -c[0x0][0x210] ;  /* 0x80008400241c762b */ /* 0x003fc80000000024 */
[----:B--2---:R-:W0:-:S06]  /*0b00*/  DADD R22, R26, R24 ;  /* 0x000000001a167229 */ /* 0x004e0c0000000018 */
[----:B0-----:R-:W0:Y:S04]  /*0b10*/  MUFU.RCP64H R35, R23 ;  /* 0x0000001700237308 */ /* 0x001e280000001800 */
        /* <DEDUP_REMOVED lines=8> */
[----:B-1----:R-:W-:Y:S01]  /*0ba0*/  LOP3.LUT R38, R23, 0x7fffffff, RZ, 0xc0, !PT ;  /* 0x7fffffff17267812 */ /* 0x002fe200078ec0ff */
[----:B------:R-:W-:Y:S01]  /*0bb0*/  IMAD.MOV.U32 R34, RZ, RZ, R22 ;  /* 0x000000ffff227224 */ /* 0x000fe200078e0016 */
[----:B------:R-:W-:Y:S01]  /*0bc0*/  MOV R48, 0xc00 ;  /* 0x00000c0000307802 */ /* 0x000fe20000000f00 */
[----:B------:R-:W-:Y:S01]  /*0bd0*/  IMAD.MOV.U32 R35, RZ, RZ, R23 ;  /* 0x000000ffff237224 */ /* 0x000fe200078e0017 */
[----:B------:R-:W-:Y:S02]  /*0be0*/  IADD3 R38, R38, -0x100000, RZ ;  /* 0xfff0000026267810 */ /* 0x000fe40007ffe0ff */
[----:B0-----:R-:W-:Y:S05]  /*0bf0*/  CALL.REL.NOINC `($__internal_22_$__cuda_sm20_dblrcp_rn_slowpath_v3) ;  /* 0x0000220000007944 */ /* 0x001fea0003c00000 */
[----:B01----:R-:W-:Y:S02]  /*0c00*/  IMAD.MOV.U32 R38, RZ, RZ, R36 ;  /* 0x000000ffff267224 */ /* 0x003fe400078e0024 */
[----:B------:R-:W-:-:S04]  /*0c10*/  IMAD.MOV.U32 R39, RZ, RZ, R37 ;  /* 0x000000ffff277224 */ /* 0x000fc800078e0025 */
.L_x_831:
[----:B------:R-:W2:Y:S01]  /*0c20*/  LDG.E.64 R34, [R4.64] ;  /* 0x0000000e04227981 */ /* 0x000ea2000c1e1b00 */
[----:B------:R-:W-:Y:S01]  /*0c30*/  IADD3 R6, P0, R6, UR5, RZ ;  /* 0x0000000506067c10 */ /* 0x000fe2000ff1e0ff */
[----:B-1----:R-:W-:-:S03]  /*0c40*/  DMUL R36, R24, R38 ;  /* 0x0000002618247228 */ /* 0x002fc60000000000 */
[----:B------:R-:W-:Y:S01]  /*0c50*/  IADD3.X R7, R7, UR6, RZ, P0, !PT ;  /* 0x0000000607077c10 */ /* 0x000fe200087fe4ff */
[----:B0-2---:R-:W0:-:S06]  /*0c60*/  DADD R30, -R34, R20 ;  /* 0x00000000221e7229 */ /* 0x005e0c0000000114 */
[----:B0-----:R-:W0:-:S06]  /*0c70*/  DMUL R30, R30, R30 ;  /* 0x0000001e1e1e7228 */ /* 0x001e0c0000000000 */
[----:B0-----:R-:W0:-:S06]  /*0c80*/  DMUL R30, R24, R30 ;  /* 0x0000001e181e7228 */ /* 0x001e0c0000000000 */
[----:B0-----:R-:W0:-:S06]  /*0c90*/  DMUL R30, R26, R30 ;  /* 0x0000001e1a1e7228 */ /* 0x001e0c0000000000 */
[----:B0-----:R-:W-:-:S04]  /*0ca0*/  DMUL R30, R30, R38 ;  /* 0x000000261e1e7228 */ /* 0x001fc80000000000 */
[----:B------:R-:W0:-:S06]  /*0cb0*/  DMUL R38, R26, R38 ;  /* 0x000000261a267228 */ /* 0x000e0c0000000000 */
[----:B0-----:R0:W1:Y:S02]  /*0cc0*/  DMUL R38, R34, R38 ;  /* 0x0000002622267228 */ /* 0x0010640000000000 */
[----:B0-----:R-:W2:Y:S01]  /*0cd0*/  LDG.E.64 R34, [R6.64] ;  /* 0x0000000e06227981 */ /* 0x001ea2000c1e1b00 */
[----:B------:R-:W0:Y:S01]  /*0ce0*/  F2I.S64.F64.TRUNC R22, R22 ;  /* 0x0000001600167311 */ /* 0x000e22000030d900 */
[----:B------:R-:W3:Y:S01]  /*0cf0*/  DFMA R28, R28, R26, R30 ;  /* 0x0000001a1c1c722b */ /* 0x000ee2000000001e */
[----:B------:R-:W-:Y:S03]  /*0d00*/  BSSY B0, `(.L_x_832) ;  /* 0x0000014000007945 */ /* 0x000fe60003800000 */
[----:B-1----:R-:W-:-:S04]  /*0d10*/  DFMA R20, R36, R20, R38 ;  /* 0x000000142414722b */ /* 0x002fc80000000026 */
[----:B---3--:R-:W-:Y:S01]  /*0d20*/  DADD R32, R28, R32 ;  /* 0x000000001c207229 */ /* 0x008fe20000000020 */
[----:B--2---:R-:W1:Y:S01]  /*0d30*/  MUFU.RCP64H R25, R35 ;  /* 0x0000002300197308 */ /* 0x004e620000001800 */
[----:B------:R-:W-:-:S04]  /*0d40*/  IADD3 R24, R35, 0x300402, RZ ;  /* 0x0030040223187810 */ /* 0x000fc80007ffe0ff */
[----:B------:R-:W-:Y:S02]  /*0d50*/  FSETP.GEU.AND P0, PT, |R24|, 5.8789094863358348022e-39, PT ;  /* 0x004004021800780b */ /* 0x000fe40003f0e200 */
[----:B-1----:R-:W1:-:S06]  /*0d60*/  DFMA R26, -R34, R24, 1 ;  /* 0x3ff00000221a742b */ /* 0x002e4c0000000118 */
[----:B-1----:R-:W1:-:S06]  /*0d70*/  DFMA R26, R26, R26, R26 ;  /* 0x0000001a1a1a722b */ /* 0x002e4c000000001a */
[----:B-1----:R1:W2:Y:S02]  /*0d80*/  DFMA R26, R24, R26, R24 ;  /* 0x0000001a181a722b */ /* 0x0022a40000000018 */
[----:B-1----:R-:W-:Y:S02]  /*0d90*/  IADD3 R24, P1, R2, UR9, RZ ;  /* 0x0000000902187c10 */ /* 0x002fe4000ff3e0ff */
[----:B------:R-:W-:Y:S02]  /*0da0*/  IADD3 R2, P2, R4, UR7, RZ ;  /* 0x0000000704027c10 */ /* 0x000fe4000ff5e0ff */
[----:B--2---:R-:W1:Y:S01]  /*0db0*/  DFMA R28, -R34, R26, 1 ;  /* 0x3ff00000221c742b */ /* 0x004e62000000011a */
[----:B------:R-:W-:Y:S02]  /*0dc0*/  IADD3.X R25, R3, UR10, RZ, P1, !PT ;  /* 0x0000000a03197c10 */ /* 0x000fe40008ffe4ff */
[----:B------:R-:W-:-:S03]  /*0dd0*/  IADD3.X R3, R5, UR8, RZ, P2, !PT ;  /* 0x0000000805037c10 */ /* 0x000fc600097fe4ff */
[----:B-1----:R1:W2:Y:S01]  /*0de0*/  DFMA R36, R26, R28, R26 ;  /* 0x0000001c1a24722b */ /* 0x0022a2000000001a */
[----:B------:R-:W-:Y:S05]  /*0df0*/  @P0 BRA `(.L_x_833) ;  /* 0x0000004000000947 */ /* 0x000fea0003800000 */
[----:B0-----:R-:W-:Y:S02]  /*0e00*/  LOP3.LUT R38, R35, 0x7fffffff, RZ, 0xc0, !PT ;  /* 0x7fffffff23267812 */ /* 0x001fe400078ec0ff */
[----:B------:R-:W-:Y:S02]  /*0e10*/  MOV R48, 0xe40 ;  /* 0x00000e4000307802 */ /* 0x000fe40000000f00 */
[----:B------:R-:W-:Y:S02]  /*0e20*/  IADD3 R38, R38, -0x100000, RZ ;  /* 0xfff0000026267810 */ /* 0x000fe40007ffe0ff */
[----:B-12---:R-:W-:Y:S05]  /*0e30*/  CALL.REL.NOINC `($__internal_22_$__cuda_sm20_dblrcp_rn_slowpath_v3) ;  /* 0x00001fc000007944 */ /* 0x006fea0003c00000 */
.L_x_833:
[----:B0-----:R-:W-:Y:S05]  /*0e40*/  BSYNC B0 ;  /* 0x0000000000007941 */ /* 0x001fea0003800000 */
.L_x_832:
[----:B------:R-:W3:Y:S01]  /*0e50*/  LDG.E.64 R4, [R24.64] ;  /* 0x0000000e18047981 */ /* 0x000ee2000c1e1b00 */
[----:B------:R-:W3:Y:S02]  /*0e60*/  I2F.F64.S64 R22, R22 ;  /* 0x0000001600167312 */ /* 0x000ee40000301c00 */
[----:B-1-3--:R-:W0:-:S06]  /*0e70*/  DADD R26, R4, R22 ;  /* 0x00000000041a7229 */ /* 0x00ae0c0000000016 */
[----:B0-----:R-:W0:Y:S04]  /*0e80*/  MUFU.RCP64H R39, R27 ;  /* 0x0000001b00277308 */ /* 0x001e280000001800 */
[----:B------:R-:W-:-:S04]  /*0e90*/  IADD3 R38, R27, 0x300402, RZ ;  /* 0x003004021b267810 */ /* 0x000fc80007ffe0ff */
[----:B------:R-:W-:Y:S02]  /*0ea0*/  FSETP.GEU.AND P0, PT, |R38|, 5.8789094863358348022e-39, PT ;  /* 0x004004022600780b */ /* 0x000fe40003f0e200 */
[----:B0-----:R-:W0:-:S06]  /*0eb0*/  DFMA R28, -R26, R38, 1 ;  /* 0x3ff000001a1c742b */ /* 0x001e0c0000000126 */
[----:B0-----:R-:W0:-:S04]  /*0ec0*/  DFMA R30, R28, R28, R28 ;  /* 0x0000001c1c1e722b */ /* 0x001e08000000001c */
[----:B--2---:R-:W-:-:S04]  /*0ed0*/  DFMA R28, R36, R36, -c[0x0][0x210] ;  /* 0x80008400241c762b */ /* 0x004fc80000000024 */
[----:B0-----:R-:W0:-:S06]  /*0ee0*/  DFMA R30, R38, R30, R38 ;  /* 0x0000001e261e722b */ /* 0x001e0c0000000026 */
[----:B0-----:R-:W0:-:S06]  /*0ef0*/  DFMA R34, -R26, R30, 1 ;  /* 0x3ff000001a22742b */ /* 0x001e0c000000011e */
[----:B0-----:R0:W1:Y:S01]  /*0f00*/  DFMA R36, R30, R34, R30 ;  /* 0x000000221e24722b */ /* 0x001062000000001e */
[----:B------:R-:W-:Y:S05]  /*0f10*/  @P0 BRA `(.L_x_834) ;  /* 0x0000006000000947 */ /* 0x000fea0003800000 */
[----:B------:R-:W-:Y:S01]  /*0f20*/  LOP3.LUT R38, R27, 0x7fffffff, RZ, 0xc0, !PT ;  /* 0x7fffffff1b267812 */ /* 0x000fe200078ec0ff */
[----:B0-----:R-:W-:Y:S01]  /*0f30*/  IMAD.MOV.U32 R34, RZ, RZ, R26 ;  /* 0x000000ffff227224 */ /* 0x001fe200078e001a */
[----:B------:R-:W-:Y:S01]  /*0f40*/  MOV R48, 0xf80 ;  /* 0x00000f8000307802 */ /* 0x000fe20000000f00 */
[----:B------:R-:W-:Y:S01]  /*0f50*/  IMAD.MOV.U32 R35, RZ, RZ, R27 ;  /* 0x000000ffff237224 */ /* 0x000fe200078e001b */
[----:B------:R-:W-:Y:S02]  /*0f60*/  IADD3 R38, R38, -0x100000, RZ ;  /* 0xfff0000026267810 */ /* 0x000fe40007ffe0ff */
[----:B-1----:R-:W-:Y:S05]  /*0f70*/  CALL.REL.NOINC `($__internal_22_$__cuda_sm20_dblrcp_rn_slowpath_v3) ;  /* 0x00001e8000007944 */ /* 0x002fea0003c00000 */
.L_x_834:
[----:B0-----:R-:W2:Y:S01]  /*0f80*/  LDG.E.64 R34, [R2.64] ;  /* 0x0000000e02227981 */ /* 0x001ea2000c1e1b00 */
[----:B------:R-:W-:-:S04]  /*0f90*/  IADD3 R6, P0, R6, UR5, RZ ;  /* 0x0000000506067c10 */ /* 0x000fc8000ff1e0ff */
[----:B------:R-:W-:Y:S01]  /*0fa0*/  IADD3.X R7, R7, UR6, RZ, P0, !PT ;  /* 0x0000000607077c10 */ /* 0x000fe200087fe4ff */
[----:B--2---:R-:W0:-:S06]  /*0fb0*/  DADD R30, R20, -R34 ;  /* 0x00000000141e7229 */ /* 0x004e0c0000000822 */
[----:B0-----:R-:W0:-:S06]  /*0fc0*/  DMUL R30, R30, R30 ;  /* 0x0000001e1e1e7228 */ /* 0x001e0c0000000000 */
[----:B0-----:R-:W0:-:S06]  /*0fd0*/  DMUL R30, R22, R30 ;  /* 0x0000001e161e7228 */ /* 0x001e0c0000000000 */
[----:B0-----:R-:W0:-:S04]  /*0fe0*/  DMUL R38, R4, R30 ;  /* 0x0000001e04267228 */ /* 0x001e080000000000 */
[----:B-1----:R-:W-:-:S04]  /*0ff0*/  DMUL R30, R22, R36 ;  /* 0x00000024161e7228 */ /* 0x002fc80000000000 */
[----:B0-----:R-:W-:-:S04]  /*1000*/  DMUL R22, R38, R36 ;  /* 0x0000002426167228 */ /* 0x001fc80000000000 */
[----:B------:R-:W0:-:S06]  /*1010*/  DMUL R38, R4, R36 ;  /* 0x0000002404267228 */ /* 0x000e0c0000000000 */
[----:B0-----:R0:W1:Y:S02]  /*1020*/  DMUL R38, R34, R38 ;  /* 0x0000002622267228 */ /* 0x0010640000000000 */
[----:B0-----:R-:W2:Y:S01]  /*1030*/  LDG.E.64 R34, [R6.64] ;  /* 0x0000000e06227981 */ /* 0x001ea2000c1e1b00 */
[----:B------:R-:W-:Y:S01]  /*1040*/  IADD3 R2, P2, R2, UR7, RZ ;  /* 0x0000000702027c10 */ /* 0x000fe2000ff5e0ff */
[----:B------:R-:W0:Y:S01]  /*1050*/  DFMA R22, R28, R4, R22 ;  /* 0x000000041c16722b */ /* 0x000e220000000016 */
[----:B------:R-:W-:Y:S02]  /*1060*/  BSSY B0, `(.L_x_835) ;  /* 0x0000014000007945 */ /* 0x000fe40003800000 */
[----:B------:R-:W-:Y:S01]  /*1070*/  IADD3.X R3, R3, UR8, RZ, P2, !PT ;  /* 0x0000000803037c10 */ /* 0x000fe200097fe4ff */
[----:B-1----:R1:W-:Y:S02]  /*1080*/  DFMA R20, R20, R30, R38 ;  /* 0x0000001e1414722b */ /* 0x0023e40000000026 */
[----:B-1----:R1:W3:Y:S02]  /*1090*/  F2I.S64.F64.TRUNC R30, R26 ;  /* 0x0000001a001e7311 */ /* 0x0022e4000030d900 */
[----:B0-----:R-:W-:-:S06]  /*10a0*/  DADD R22, R32, R22 ;  /* 0x0000000020167229 */ /* 0x001fcc0000000016 */
[----:B--2---:R-:W0:Y:S01]  /*10b0*/  MUFU.RCP64H R37, R35 ;  /* 0x0000002300257308 */ /* 0x004e220000001800 */
[----:B------:R-:W-:-:S04]  /*10c0*/  IADD3 R36, R35, 0x300402, RZ ;  /* 0x0030040223247810 */ /* 0x000fc80007ffe0ff */
[----:B------:R-:W-:Y:S02]  /*10d0*/  FSETP.GEU.AND P0, PT, |R36|, 5.8789094863358348022e-39, PT ;  /* 0x004004022400780b */ /* 0x000fe40003f0e200 */
[----:B0-----:R-:W0:-:S06]  /*10e0*/  DFMA R4, -R34, R36, 1 ;  /* 0x3ff000002204742b */ /* 0x001e0c0000000124 */
[----:B0-----:R0:W2:Y:S02]  /*10f0*/  DFMA R28, R4, R4, R4 ;  /* 0x00000004041c722b */ /* 0x0010a40000000004 */
[----:B0-----:R-:W-:-:S04]  /*1100*/  IADD3 R4, P1, R24, UR9, RZ ;  /* 0x0000000918047c10 */ /* 0x001fc8000ff3e0ff */
[----:B--2---:R-:W0:Y:S01]  /*1110*/  DFMA R28, R36, R28, R36 ;  /* 0x0000001c241c722b */ /* 0x004e220000000024 */
[----:B------:R-:W-:-:S05]  /*1120*/  IADD3.X R5, R25, UR10, RZ, P1, !PT ;  /* 0x0000000a19057c10 */ /* 0x000fca0008ffe4ff */
[----:B0-----:R-:W0:-:S06]  /*1130*/  DFMA R32, -R34, R28, 1 ;  /* 0x3ff000002220742b */ /* 0x001e0c000000011c */
[----:B0-----:R1:W0:Y:S01]  /*1140*/  DFMA R36, R28, R32, R28 ;  /* 0x000000201c24722b */ /* 0x001222000000001c */
[----:B------:R-:W-:Y:S05]  /*1150*/  @P0 BRA `(.L_x_836) ;  /* 0x0000004000000947 */ /* 0x000fea0003800000 */
[----:B---3--:R-:W-:Y:S02]  /*1160*/  LOP3.LUT R38, R35, 0x7fffffff, RZ, 0xc0, !PT ;  /* 0x7fffffff23267812 */ /* 0x008fe400078ec0ff */
[----:B------:R-:W-:Y:S02]  /*1170*/  MOV R48, 0x11a0 ;  /* 0x000011a000307802 */ /* 0x000fe40000000f00 */
[----:B------:R-:W-:Y:S02]  /*1180*/  IADD3 R38, R38, -0x100000, RZ ;  /* 0xfff0000026267810 */ /* 0x000fe40007ffe0ff */
[----:B01----:R-:W-:Y:S05]  /*1190*/  CALL.REL.NOINC `($__internal_22_$__cuda_sm20_dblrcp_rn_slowpath_v3) ;  /* 0x00001c6000007944 */ /* 0x003fea0003c00000 */
.L_x_836:
[----:B---3--:R-:W-:Y:S05]  /*11a0*/  BSYNC B0 ;  /* 0x0000000000007941 */ /* 0x008fea0003800000 */
.L_x_835:
[----:B------:R-:W2:Y:S01]  /*11b0*/  LDG.E.64 R24, [R4.64] ;  /* 0x0000000e04187981 */ /* 0x000ea2000c1e1b00 */
[----:B------:R-:W2:Y:S02]  /*11c0*/  I2F.F64.S64 R30, R30 ;  /* 0x0000001e001e7312 */ /* 0x000ea40000301c00 */
[----:B-12---:R-:W1:-:S06]  /*11d0*/  DADD R28, R24, R30 ;  /* 0x00000000181c7229 */ /* 0x006e4c000000001e */
[----:B01----:R-:W0:Y:S04]  /*11e0*/  MUFU.RCP64H R35, R29 ;  /* 0x0000001d00237308 */ /* 0x003e280000001800 */
[----:B------:R-:W-:-:S04]  /*11f0*/  IADD3 R34, R29, 0x300402, RZ ;  /* 0x003004021d227810 */ /* 0x000fc80007ffe0ff */
[----:B------:R-:W-:Y:S02]  /*1200*/  FSETP.GEU.AND P0, PT, |R34|, 5.8789094863358348022e-39, PT ;  /* 0x004004022200780b */ /* 0x000fe40003f0e200 */
[----:B0-----:R-:W0:-:S06]  /*1210*/  DFMA R26, -R28, R34, 1 ;  /* 0x3ff000001c1a742b */ /* 0x001e0c0000000122 */
[----:B0-----:R-:W0:-:S04]  /*1220*/  DFMA R38, R26, R26, R26 ;  /* 0x0000001a1a26722b */ /* 0x001e08000000001a */
[----:B------:R-:W-:-:S04]  /*1230*/  DFMA R26, R36, R36, -c[0x0][0x210] ;  /* 0x80008400241a762b */ /* 0x000fc80000000024 */
        /* <DEDUP_REMOVED lines=12> */
.L_x_837:
[----:B------:R-:W2:Y:S01]  /*1300*/  LDG.E.64 R34, [R2.64] ;  /* 0x0000000e02227981 */ /* 0x000ea2000c1e1b00 */
[----:B------:R-:W-:Y:S01]  /*1310*/  IADD3 R6, P0, R6, UR5, RZ ;  /* 0x0000000506067c10 */ /* 0x000fe2000ff1e0ff */
[----:B-1----:R-:W-:-:S03]  /*1320*/  DMUL R36, R30, R38 ;  /* 0x000000261e247228 */ /* 0x002fc60000000000 */
[----:B------:R-:W-:Y:S01]  /*1330*/  IADD3.X R7, R7, UR6, RZ, P0, !PT ;  /* 0x0000000607077c10 */ /* 0x000fe200087fe4ff */
[----:B0-2---:R-:W0:-:S06]  /*1340*/  DADD R32, R20, -R34 ;  /* 0x0000000014207229 */ /* 0x005e0c0000000822 */
[----:B0-----:R-:W0:-:S06]  /*1350*/  DMUL R32, R32, R32 ;  /* 0x0000002020207228 */ /* 0x001e0c0000000000 */
[----:B0-----:R-:W0:-:S06]  /*1360*/  DMUL R32, R30, R32 ;  /* 0x000000201e207228 */ /* 0x001e0c0000000000 */
[----:B0-----:R-:W0:-:S06]  /*1370*/  DMUL R32, R24, R32 ;  /* 0x0000002018207228 */ /* 0x001e0c0000000000 */
[----:B0-----:R-:W-:-:S04]  /*1380*/  DMUL R32, R32, R38 ;  /* 0x0000002620207228 */ /* 0x001fc80000000000 */
[----:B------:R-:W0:-:S06]  /*1390*/  DMUL R38, R24, R38 ;  /* 0x0000002618267228 */ /* 0x000e0c0000000000 */
[----:B0-----:R0:W1:Y:S02]  /*13a0*/  DMUL R38, R34, R38 ;  /* 0x0000002622267228 */ /* 0x0010640000000000 */
[----:B0-----:R0:W2:Y:S01]  /*13b0*/  LDG.E.64 R34, [R6.64] ;  /* 0x0000000e06227981 */ /* 0x0010a2000c1e1b00 */
[----:B------:R-:W3:Y:S01]  /*13c0*/  F2I.S64.F64.TRUNC R28, R28 ;  /* 0x0000001c001c7311 */ /* 0x000ee2000030d900 */
[----:B------:R-:W4:Y:S01]  /*13d0*/  DFMA R26, R26, R24, R32 ;  /* 0x000000181a1a722b */ /* 0x000f220000000020 */
[----:B------:R-:W-:Y:S03]  /*13e0*/  BSSY B0, `(.L_x_838) ;  /* 0x000001a000007945 */ /* 0x000fe60003800000 */
[----:B-1----:R-:W-:-:S04]  /*13f0*/  DFMA R20, R20, R36, R38 ;  /* 0x000000241414722b */ /* 0x002fc80000000026 */
[----:B----4-:R1:W-:Y:S01]  /*1400*/  DADD R22, R22, R26 ;  /* 0x0000000016167229 */ /* 0x0103e2000000001a */
[----:B0-----:R-:W-:Y:S02]  /*1410*/  IADD3 R6, P5, R6, UR5, RZ ;  /* 0x0000000506067c10 */ /* 0x001fe4000ffbe0ff */
[----:B-1----:R-:W-:Y:S02]  /*1420*/  IADD3 R26, P1, R4, UR9, RZ ;  /* 0x00000009041a7c10 */ /* 0x002fe4000ff3e0ff */
[----:B------:R-:W-:Y:S02]  /*1430*/  IADD3.X R7, R7, UR6, RZ, P5, !PT ;  /* 0x0000000607077c10 */ /* 0x000fe4000affe4ff */
[----:B------:R-:W-:Y:S01]  /*1440*/  IADD3.X R27, R5, UR10, RZ, P1, !PT ;  /* 0x0000000a051b7c10 */ /* 0x000fe20008ffe4ff */
[----:B--2---:R-:W0:Y:S01]  /*1450*/  MUFU.RCP64H R31, R35 ;  /* 0x00000023001f7308 */ /* 0x004e220000001800 */
[----:B------:R-:W-:-:S04]  /*1460*/  IADD3 R30, R35, 0x300402, RZ ;  /* 0x00300402231e7810 */ /* 0x000fc80007ffe0ff */
[----:B------:R-:W-:Y:S02]  /*1470*/  FSETP.GEU.AND P0, PT, |R30|, 5.8789094863358348022e-39, PT ;  /* 0x004004021e00780b */ /* 0x000fe40003f0e200 */
[----:B0-----:R-:W0:-:S06]  /*1480*/  DFMA R36, -R34, R30, 1 ;  /* 0x3ff000002224742b */ /* 0x001e0c000000011e */
[----:B0-----:R-:W0:-:S06]  /*1490*/  DFMA R36, R36, R36, R36 ;  /* 0x000000242424722b */ /* 0x001e0c0000000024 */
[----:B0-----:R-:W0:-:S06]  /*14a0*/  DFMA R36, R30, R36, R30 ;  /* 0x000000241e24722b */ /* 0x001e0c000000001e */
[----:B0-----:R-:W0:-:S06]  /*14b0*/  DFMA R24, -R34, R36, 1 ;  /* 0x3ff000002218742b */ /* 0x001e0c0000000124 */
[----:B0-----:R0:W1:Y:S02]  /*14c0*/  DFMA R36, R36, R24, R36 ;  /* 0x000000182424722b */ /* 0x0010640000000024 */
[----:B0-----:R-:W-:Y:S02]  /*14d0*/  IADD3 R24, P3, R2, UR7, RZ ;  /* 0x0000000702187c10 */ /* 0x001fe4000ff7e0ff */
[----:B------:R-:W-:Y:S02]  /*14e0*/  IADD3 R2, P2, R26, UR9, RZ ;  /* 0x000000091a027c10 */ /* 0x000fe4000ff5e0ff */
[----:B------:R-:W-:Y:S02]  /*14f0*/  IADD3 R4, P4, R24, UR7, RZ ;  /* 0x0000000718047c10 */ /* 0x000fe4000ff9e0ff */
[----:B------:R-:W-:Y:S02]  /*1500*/  IADD3.X R25, R3, UR8, RZ, P3, !PT ;  /* 0x0000000803197c10 */ /* 0x000fe40009ffe4ff */
[----:B------:R-:W-:-:S02]  /*1510*/  IADD3.X R3, R27, UR10, RZ, P2, !PT ;  /* 0x0000000a1b037c10 */ /* 0x000fc400097fe4ff */
[----:B------:R-:W-:Y:S01]  /*1520*/  IADD3.X R5, R25, UR8, RZ, P4, !PT ;  /* 0x0000000819057c10 */ /* 0x000fe2000a7fe4ff */
[----:B------:R-:W-:Y:S05]  /*1530*/  @P0 BRA `(.L_x_839) ;  /* 0x0000004000000947 */ /* 0x000fea0003800000 */
[----:B-1-3--:R-:W-:Y:S02]  /*1540*/  LOP3.LUT R38, R35, 0x7fffffff, RZ, 0xc0, !PT ;  /* 0x7fffffff23267812 */ /* 0x00afe400078ec0ff */
[----:B------:R-:W-:Y:S02]  /*1550*/  MOV R48, 0x1580 ;  /* 0x0000158000307802 */ /* 0x000fe40000000f00 */
[----:B------:R-:W-:Y:S02]  /*1560*/  IADD3 R38, R38, -0x100000, RZ ;  /* 0xfff0000026267810 */ /* 0x000fe40007ffe0ff */
[----:B------:R-:W-:Y:S05]  /*1570*/  CALL.REL.NOINC `($__internal_22_$__cuda_sm20_dblrcp_rn_slowpath_v3) ;  /* 0x0000188000007944 */ /* 0x000fea0003c00000 */
.L_x_839:
[----:B-1-3--:R-:W-:Y:S05]  /*1580*/  BSYNC B0 ;  /* 0x0000000000007941 */ /* 0x00afea0003800000 */
.L_x_838:
[----:B------:R-:W2:Y:S01]  /*1590*/  LDG.E.64 R26, [R26.64] ;  /* 0x0000000e1a1a7981 */ /* 0x000ea2000c1e1b00 */
[----:B------:R-:W2:Y:S02]  /*15a0*/  I2F.F64.S64 R28, R28 ;  /* 0x0000001c001c7312 */ /* 0x000ea40000301c00 */
[----:B--2---:R-:W1:-:S06]  /*15b0*/  DADD R30, R26, R28 ;  /* 0x000000001a1e7229 */ /* 0x004e4c000000001c */
[----:B-1----:R-:W1:Y:S04]  /*15c0*/  MUFU.RCP64H R33, R31 ;  /* 0x0000001f00217308 */ /* 0x002e680000001800 */
[----:B------:R-:W-:-:S04]  /*15d0*/  IADD3 R32, R31, 0x300402, RZ ;  /* 0x003004021f207810 */ /* 0x000fc80007ffe0ff */
[----:B------:R-:W-:Y:S02]  /*15e0*/  FSETP.GEU.AND P0, PT, |R32|, 5.8789094863358348022e-39, PT ;  /* 0x004004022000780b */ /* 0x000fe40003f0e200 */
[----:B01----:R-:W0:-:S06]  /*15f0*/  DFMA R38, -R30, R32, 1 ;  /* 0x3ff000001e26742b */ /* 0x003e0c0000000120 */
[----:B0-----:R-:W0:-:S06]  /*1600*/  DFMA R38, R38, R38, R38 ;  /* 0x000000262626722b */ /* 0x001e0c0000000026 */
[----:B0-----:R-:W0:-:S04]  /*1610*/  DFMA R38, R32, R38, R32 ;  /* 0x000000262026722b */ /* 0x001e080000000020 */
[----:B------:R-:W-:-:S04]  /*1620*/  DFMA R32, R36, R36, -c[0x0][0x210] ;  /* 0x800084002420762b */ /* 0x000fc80000000024 */
[----:B0-----:R-:W0:-:S06]  /*1630*/  DFMA R34, -R30, R38, 1 ;  /* 0x3ff000001e22742b */ /* 0x001e0c0000000126 */
[----:B0-----:R0:W1:Y:S01]  /*1640*/  DFMA R34, R38, R34, R38 ;  /* 0x000000222622722b */ /* 0x0010620000000026 */
[----:B------:R-:W-:Y:S05]  /*1650*/  @P0 BRA `(.L_x_840) ;  /* 0x0000008000000947 */ /* 0x000fea0003800000 */
[----:B0-----:R-:W-:Y:S01]  /*1660*/  LOP3.LUT R38, R31, 0x7fffffff, RZ, 0xc0, !PT ;  /* 0x7fffffff1f267812 */ /* 0x001fe200078ec0ff */
[----:B-1----:R-:W-:Y:S01]  /*1670*/  IMAD.MOV.U32 R34, RZ, RZ, R30 ;  /* 0x000000ffff227224 */ /* 0x002fe200078e001e */
[----:B------:R-:W-:Y:S01]  /*1680*/  MOV R48, 0x16c0 ;  /* 0x000016c000307802 */ /* 0x000fe20000000f00 */
[----:B------:R-:W-:Y:S01]  /*1690*/  IMAD.MOV.U32 R35, RZ, RZ, R31 ;  /* 0x000000ffff237224 */ /* 0x000fe200078e001f */
[----:B------:R-:W-:Y:S02]  /*16a0*/  IADD3 R38, R38, -0x100000, RZ ;  /* 0xfff0000026267810 */ /* 0x000fe40007ffe0ff */
[----:B------:R-:W-:Y:S05]  /*16b0*/  CALL.REL.NOINC `($__internal_22_$__cuda_sm20_dblrcp_rn_slowpath_v3) ;  /* 0x0000174000007944 */ /* 0x000fea0003c00000 */
[----:B01----:R-:W-:Y:S02]  /*16c0*/  IMAD.MOV.U32 R34, RZ, RZ, R36 ;  /* 0x000000ffff227224 */ /* 0x003fe400078e0024 */
[----:B------:R-:W-:Y:S02]  /*16d0*/  IMAD.MOV.U32 R35, RZ, RZ, R37 ;  /* 0x000000ffff237224 */ /* 0x000fe400078e0025 */
.L_x_840:
[----:B------:R-:W2:Y:S01]  /*16e0*/  LDG.E.64 R24, [R24.64] ;  /* 0x0000000e18187981 */ /* 0x000ea2000c1e1b00 */
[----:B------:R-:W-:Y:S02]  /*16f0*/  IADD3 R0, R0, -0x4, RZ ;  /* 0xfffffffc00007810 */ /* 0x000fe40007ffe0ff */
[----:B------:R-:W-:-:S02]  /*1700*/  IADD3 R8, R8, 0x4, RZ ;  /* 0x0000000408087810 */ /* 0x000fc40007ffe0ff */
[----:B------:R-:W-:Y:S01]  /*1710*/  ISETP.NE.AND P0, PT, R0, RZ, PT ;  /* 0x000000ff0000720c */ /* 0x000fe20003f05270 */
[----:B--2---:R-:W2:-:S06]  /*1720*/  DADD R36, R20, -R24 ;  /* 0x0000000014247229 */ /* 0x004e8c0000000818 */
[----:B--2---:R-:W2:-:S06]  /*1730*/  DMUL R36, R36, R36 ;  /* 0x0000002424247228 */ /* 0x004e8c0000000000 */
[----:B--2---:R-:W2:-:S04]  /*1740*/  DMUL R36, R28, R36 ;  /* 0x000000241c247228 */ /* 0x004e880000000000 */
[----:B-1----:R-:W-:-:S04]  /*1750*/  DMUL R28, R28, R34 ;  /* 0x000000221c1c7228 */ /* 0x002fc80000000000 */
[----:B--2---:R-:W1:-:S06]  /*1760*/  DMUL R36, R26, R36 ;  /* 0x000000241a247228 */ /* 0x004e4c0000000000 */
[----:B-1----:R-:W1:-:S04]  /*1770*/  DMUL R36, R36, R34 ;  /* 0x0000002224247228 */ /* 0x002e480000000000 */
[----:B------:R-:W2:-:S04]  /*1780*/  DMUL R34, R26, R34 ;  /* 0x000000221a227228 */ /* 0x000e880000000000 */
[----:B-1----:R-:W1:-:S04]  /*1790*/  DFMA R32, R32, R26, R36 ;  /* 0x0000001a2020722b */ /* 0x002e480000000024 */
[----:B--2---:R2:W3:Y:S02]  /*17a0*/  DMUL R34, R24, R34 ;  /* 0x0000002218227228 */ /* 0x0044e40000000000 */
[----:B--2---:R2:W4:Y:S02]  /*17b0*/  F2I.S64.F64.TRUNC R24, R30 ;  /* 0x0000001e00187311 */ /* 0x004524000030d900 */
[----:B-1----:R2:W1:-:S04]  /*17c0*/  DADD R32, R22, R32 ;  /* 0x0000000016207229 */ /* 0x0024480000000020 */
[----:B---3--:R2:W3:Y:S01]  /*17d0*/  DFMA R20, R20, R28, R34 ;  /* 0x0000001c1414722b */ /* 0x0084e20000000022 */
[----:B-1----:R-:W-:Y:S01]  /*17e0*/  @!P0 CALL.REL.NOINC `(.L_x_828) ;  /* 0x0000001000008944 */ /* 0x002fe20003c00000 */
[----:B------:R-:W-:Y:S05]  /*17f0*/  BRA `(.L_x_841) ;  /* 0xfffff1d000007947 */ /* 0x000fea000383ffff */
.L_x_828:
[----:B------:R-:W-:-:S13]  /*1800*/  ISETP.NE.AND P0, PT, R44, RZ, PT ;  /* 0x000000ff2c00720c */ /* 0x000fda0003f05270 */
[----:B------:R-:W-:Y:S05]  /*1810*/  @!P0 BRA `(.L_x_842) ;  /* 0x00000da000008947 */ /* 0x000fea0003800000 */
[----:B------:R-:W-:Y:S01]  /*1820*/  SHF.R.S32.HI R0, RZ, 0x1f, R8 ;  /* 0x0000001fff007819 */ /* 0x000fe20000011408 */
[----:B------:R-:W-:Y:S02]  /*1830*/  IMAD.MOV.U32 R2, RZ, RZ, R18 ;  /* 0x000000ffff027224 */ /* 0x000fe400078e0012 */
[----:B------:R-:W-:Y:S02]  /*1840*/  IMAD.MOV.U32 R3, RZ, RZ, R9 ;  /* 0x000000ffff037224 */ /* 0x000fe400078e0009 */
[----:B------:R-:W-:Y:S02]  /*1850*/  IMAD R5, R0, c[0x0][0x1a0], RZ ;  /* 0x0000680000057a24 */ /* 0x000fe400078e02ff */
[----:B------:R-:W-:-:S04]  /*1860*/  IMAD.WIDE.U32 R2, R8, c[0x0][0x1a0], R2 ;  /* 0x0000680008027a25 */ /* 0x000fc800078e0002 */
[----:B------:R-:W-:Y:S01]  /*1870*/  IMAD R5, R8, c[0x0][0x1a4], R5 ;  /* 0x0000690008057a24 */ /* 0x000fe200078e0205 */
[----:B--2---:R-:W-:-:S03]  /*1880*/  LEA R34, P0, R2, c[0x0][0x188], 0x3 ;  /* 0x0000620002227a11 */ /* 0x004fc600078018ff */
[----:B------:R-:W-:-:S05]  /*1890*/  IMAD.IADD R3, R3, 0x1, R5 ;  /* 0x0000000103037824 */ /* 0x000fca00078e0205 */
[----:B------:R-:W-:-:S06]  /*18a0*/  LEA.HI.X R35, R2, c[0x0][0x18c], R3, 0x3, P0 ;  /* 0x0000630002237a11 */ /* 0x000fcc00000f1c03 */
[----:B------:R-:W2:Y:S01]  /*18b0*/  LDG.E.64 R34, [R34.64] ;  /* 0x0000000e22227981 */ /* 0x000ea2000c1e1b00 */
[C---:B------:R-:W-:Y:S01]  /*18c0*/  IMAD R27, R0.reuse, c[0x0][0x230], RZ ;  /* 0x00008c00001b7a24 */ /* 0x040fe200078e02ff */
[----:B------:R-:W-:Y:S01]  /*18d0*/  BSSY B0, `(.L_x_843) ;  /* 0x000001b000007945 */ /* 0x000fe20003800000 */
[----:B------:R-:W-:Y:S02]  /*18e0*/  IMAD R29, R0, c[0x0][0x178], RZ ;  /* 0x00005e00001d7a24 */ /* 0x000fe400078e02ff */
[----:B------:R-:W-:-:S04]  /*18f0*/  IMAD.WIDE.U32 R6, R8, c[0x0][0x230], RZ ;  /* 0x00008c0008067a25 */ /* 0x000fc800078e00ff */
[----:B------:R-:W-:Y:S01]  /*1900*/  IMAD R27, R8, c[0x0][0x234], R27 ;  /* 0x00008d00081b7a24 */ /* 0x000fe200078e021b */
[----:B--2---:R-:W1:Y:S01]  /*1910*/  MUFU.RCP64H R3, R35 ;  /* 0x0000002300037308 */ /* 0x004e620000001800 */
[----:B------:R-:W-:-:S04]  /*1920*/  IADD3 R2, R35, 0x300402, RZ ;  /* 0x0030040223027810 */ /* 0x000fc80007ffe0ff */
[----:B------:R-:W-:Y:S02]  /*1930*/  FSETP.GEU.AND P0, PT, |R2|, 5.8789094863358348022e-39, PT ;  /* 0x004004020200780b */ /* 0x000fe40003f0e200 */
[----:B-1----:R-:W1:-:S06]  /*1940*/  DFMA R4, -R34, R2, 1 ;  /* 0x3ff000002204742b */ /* 0x002e4c0000000102 */
[----:B-1----:R1:W2:Y:S02]  /*1950*/  DFMA R36, R4, R4, R4 ;  /* 0x000000040424722b */ /* 0x0022a40000000004 */
[----:B-1----:R-:W-:Y:S02]  /*1960*/  IMAD.MOV.U32 R4, RZ, RZ, R16 ;  /* 0x000000ffff047224 */ /* 0x002fe400078e0010 */
[----:B------:R-:W-:Y:S02]  /*1970*/  IMAD.MOV.U32 R5, RZ, RZ, R11 ;  /* 0x000000ffff057224 */ /* 0x000fe400078e000b */
[----:B--2---:R-:W1:Y:S02]  /*1980*/  DFMA R36, R2, R36, R2 ;  /* 0x000000240224722b */ /* 0x004e640000000002 */
[----:B------:R-:W-:-:S04]  /*1990*/  IMAD.WIDE.U32 R22, R8, c[0x0][0x178], R4 ;  /* 0x00005e0008167a25 */ /* 0x000fc800078e0004 */
[----:B-1----:R-:W1:Y:S01]  /*19a0*/  DFMA R2, -R34, R36, 1 ;  /* 0x3ff000002202742b */ /* 0x002e620000000124 */
[----:B------:R-:W-:Y:S01]  /*19b0*/  IMAD R5, R8, c[0x0][0x17c], R29 ;  /* 0x00005f0008057a24 */ /* 0x000fe200078e021d */
[----:B------:R-:W-:-:S03]  /*19c0*/  LEA R4, P2, R22, c[0x0][0x160], 0x3 ;  /* 0x0000580016047a11 */ /* 0x000fc600078418ff */
[----:B------:R-:W-:Y:S01]  /*19d0*/  IMAD.IADD R5, R23, 0x1, R5 ;  /* 0x0000000117057824 */ /* 0x000fe200078e0205 */
[----:B-1----:R1:W2:Y:S02]  /*19e0*/  DFMA R36, R36, R2, R36 ;  /* 0x000000022424722b */ /* 0x0022a40000000024 */
[----:B-1----:R-:W-:Y:S01]  /*19f0*/  IMAD.IADD R3, R7, 0x1, R27 ;  /* 0x0000000107037824 */ /* 0x002fe200078e021b */
[----:B------:R-:W-:Y:S02]  /*1a00*/  LEA R2, P1, R6, c[0x0][0x220], 0x3 ;  /* 0x0000880006027a11 */ /* 0x000fe400078218ff */
[----:B------:R-:W-:Y:S02]  /*1a10*/  LEA.HI.X R5, R22, c[0x0][0x164], R5, 0x3, P2 ;  /* 0x0000590016057a11 */ /* 0x000fe400010f1c05 */
[----:B------:R-:W-:Y:S01]  /*1a20*/  LEA.HI.X R3, R6, c[0x0][0x224], R3, 0x3, P1 ;  /* 0x0000890006037a11 */ /* 0x000fe200008f1c03 */
[----:B------:R-:W-:Y:S05]  /*1a30*/  @P0 BRA `(.L_x_844) ;  /* 0x0000004000000947 */ /* 0x000fea0003800000 */
[----:B0-2---:R-:W-:Y:S02]  /*1a40*/  LOP3.LUT R38, R35, 0x7fffffff, RZ, 0xc0, !PT ;  /* 0x7fffffff23267812 */ /* 0x005fe400078ec0ff */
[----:B------:R-:W-:-:S02]  /*1a50*/  MOV R48, 0x1a80 ;  /* 0x00001a8000307802 */ /* 0x000fc40000000f00 */
[----:B------:R-:W-:Y:S02]  /*1a60*/  IADD3 R38, R38, -0x100000, RZ ;  /* 0xfff0000026267810 */ /* 0x000fe40007ffe0ff */
[----:B---34-:R-:W-:Y:S05]  /*1a70*/  CALL.REL.NOINC `($__internal_22_$__cuda_sm20_dblrcp_rn_slowpath_v3) ;  /* 0x0000138000007944 */ /* 0x018fea0003c00000 */
.L_x_844:
[----:B--2---:R-:W-:Y:S05]  /*1a80*/  BSYNC B0 ;  /* 0x0000000000007941 */ /* 0x004fea0003800000 */
.L_x_843:
[----:B------:R-:W2:Y:S01]  /*1a90*/  LDG.E.64 R2, [R2.64] ;  /* 0x0000000e02027981 */ /* 0x000ea2000c1e1b00 */
[----:B----4-:R-:W2:Y:S02]  /*1aa0*/  I2F.F64.S64 R24, R24 ;  /* 0x0000001800187312 */ /* 0x010ea40000301c00 */
[----:B--2---:R-:W2:-:S06]  /*1ab0*/  DADD R6, R2, R24 ;  /* 0x0000000002067229 */ /* 0x004e8c0000000018 */
[----:B--2---:R-:W2:Y:S04]  /*1ac0*/  MUFU.RCP64H R27, R7 ;  /* 0x00000007001b7308 */ /* 0x004ea80000001800 */
[----:B------:R-:W-:-:S04]  /*1ad0*/  IADD3 R26, R7, 0x300402, RZ ;  /* 0x00300402071a7810 */ /* 0x000fc80007ffe0ff */
[----:B------:R-:W-:Y:S02]  /*1ae0*/  FSETP.GEU.AND P0, PT, |R26|, 5.8789094863358348022e-39, PT ;  /* 0x004004021a00780b */ /* 0x000fe40003f0e200 */
[----:B--2---:R-:W2:-:S06]  /*1af0*/  DFMA R22, -R6, R26, 1 ;  /* 0x3ff000000616742b */ /* 0x004e8c000000011a */
[----:B--2---:R-:W2:-:S06]  /*1b00*/  DFMA R22, R22, R22, R22 ;  /* 0x000000161616722b */ /* 0x004e8c0000000016 */
[----:B--2---:R-:W2:-:S04]  /*1b10*/  DFMA R28, R26, R22, R26 ;  /* 0x000000161a1c722b */ /* 0x004e88000000001a */
[----:B01----:R-:W-:-:S04]  /*1b20*/  DFMA R22, R36, R36, -c[0x0][0x210] ;  /* 0x800084002416762b */ /* 0x003fc80000000024 */
[----:B--2---:R-:W0:-:S06]  /*1b30*/  DFMA R30, -R6, R28, 1 ;  /* 0x3ff00000061e742b */ /* 0x004e0c000000011c */
[----:B0-----:R0:W1:Y:S01]  /*1b40*/  DFMA R36, R28, R30, R28 ;  /* 0x0000001e1c24722b */ /* 0x001062000000001c */
[----:B------:R-:W-:Y:S05]  /*1b50*/  @P0 BRA `(.L_x_845) ;  /* 0x0000006000000947 */ /* 0x000fea0003800000 */
[----:B------:R-:W-:Y:S01]  /*1b60*/  LOP3.LUT R38, R7, 0x7fffffff, RZ, 0xc0, !PT ;  /* 0x7fffffff07267812 */ /* 0x000fe200078ec0ff */
[----:B------:R-:W-:Y:S01]  /*1b70*/  IMAD.MOV.U32 R34, RZ, RZ, R6 ;  /* 0x000000ffff227224 */ /* 0x000fe200078e0006 */
[----:B------:R-:W-:Y:S01]  /*1b80*/  MOV R48, 0x1bc0 ;  /* 0x00001bc000307802 */ /* 0x000fe20000000f00 */
[----:B------:R-:W-:Y:S01]  /*1b90*/  IMAD.MOV.U32 R35, RZ, RZ, R7 ;  /* 0x000000ffff237224 */ /* 0x000fe200078e0007 */
[----:B------:R-:W-:Y:S02]  /*1ba0*/  IADD3 R38, R38, -0x100000, RZ ;  /* 0xfff0000026267810 */ /* 0x000fe40007ffe0ff */
[----:B01-3--:R-:W-:Y:S05]  /*1bb0*/  CALL.REL.NOINC `($__internal_22_$__cuda_sm20_dblrcp_rn_slowpath_v3) ;  /* 0x0000124000007944 */ /* 0x00bfea0003c00000 */
.L_x_845:
[----:B------:R-:W2:Y:S01]  /*1bc0*/  LDG.E.64 R4, [R4.64] ;  /* 0x0000000e04047981 */ /* 0x000ea2000c1e1b00 */
[----:B------:R-:W-:Y:S01]  /*1bd0*/  ISETP.NE.AND P0, PT, R44, 0x1, PT ;  /* 0x000000012c00780c */ /* 0x000fe20003f05270 */
[----:B--23--:R-:W2:-:S06]  /*1be0*/  DADD R26, R20, -R4 ;  /* 0x00000000141a7229 */ /* 0x00ce8c0000000804 */
[----:B--2---:R-:W2:-:S06]  /*1bf0*/  DMUL R26, R26, R26 ;  /* 0x0000001a1a1a7228 */ /* 0x004e8c0000000000 */
[----:B0-2---:R-:W0:-:S04]  /*1c00*/  DMUL R28, R24, R26 ;  /* 0x0000001a181c7228 */ /* 0x005e080000000000 */
[----:B-1----:R-:W-:-:S04]  /*1c10*/  DMUL R26, R24, R36 ;  /* 0x00000024181a7228 */ /* 0x002fc80000000000 */
[----:B------:R-:W1:-:S04]  /*1c20*/  DMUL R24, R2, R36 ;  /* 0x0000002402187228 */ /* 0x000e480000000000 */
[----:B0-----:R-:W0:-:S04]  /*1c30*/  DMUL R28, R2, R28 ;  /* 0x0000001c021c7228 */ /* 0x001e080000000000 */
[----:B-1----:R1:W2:Y:S02]  /*1c40*/  DMUL R30, R4, R24 ;  /* 0x00000018041e7228 */ /* 0x0022a40000000000 */
[----:B-1----:R1:W3:Y:S02]  /*1c50*/  F2I.S64.F64.TRUNC R24, R6 ;  /* 0x0000000600187311 */ /* 0x0022e4000030d900 */
[----:B0-----:R-:W0:-:S04]  /*1c60*/  DMUL R28, R28, R36 ;  /* 0x000000241c1c7228 */ /* 0x001e080000000000 */
[----:B--2---:R-:W-:-:S04]  /*1c70*/  DFMA R20, R20, R26, R30 ;  /* 0x0000001a1414722b */ /* 0x004fc8000000001e */
[----:B0-----:R-:W0:-:S06]  /*1c80*/  DFMA R22, R22, R2, R28 ;  /* 0x000000021616722b */ /* 0x001e0c000000001c */
[----:B0-----:R1:W0:Y:S01]  /*1c90*/  DADD R32, R32, R22 ;  /* 0x0000000020207229 */ /* 0x0012220000000016 */
[----:B------:R-:W-:Y:S08]  /*1ca0*/  @!P0 BRA `(.L_x_842) ;  /* 0x0000091000008947 */ /* 0x000ff00003800000 */
[----:B---3--:R-:W-:Y:S01]  /*1cb0*/  IADD3 R0, R8, 0x1, RZ ;  /* 0x0000000108007810 */ /* 0x008fe20007ffe0ff */
[----:B------:R-:W-:Y:S02]  /*1cc0*/  IMAD.MOV.U32 R2, RZ, RZ, R18 ;  /* 0x000000ffff027224 */ /* 0x000fe400078e0012 */
[----:B------:R-:W-:Y:S01]  /*1cd0*/  IMAD.MOV.U32 R3, RZ, RZ, R9 ;  /* 0x000000ffff037224 */ /* 0x000fe200078e0009 */
[----:B-1----:R-:W-:-:S03]  /*1ce0*/  SHF.R.S32.HI R22, RZ, 0x1f, R0 ;  /* 0x0000001fff167819 */ /* 0x002fc60000011400 */
[----:B------:R-:W-:-:S04]  /*1cf0*/  IMAD.WIDE.U32 R2, R0, c[0x0][0x1a0], R2 ;  /* 0x0000680000027a25 */ /* 0x000fc800078e0002 */
[----:B------:R-:W-:Y:S01]  /*1d00*/  IMAD R5, R22, c[0x0][0x1a0], RZ ;  /* 0x0000680016057a24 */ /* 0x000fe200078e02ff */
[----:B------:R-:W-:-:S03]  /*1d10*/  LEA R34, P0, R2, c[0x0][0x188], 0x3 ;  /* 0x0000620002227a11 */ /* 0x000fc600078018ff */
[----:B------:R-:W-:-:S04]  /*1d20*/  IMAD R5, R0, c[0x0][0x1a4], R5 ;  /* 0x0000690000057a24 */ /* 0x000fc800078e0205 */
[----:B------:R-:W-:-:S05]  /*1d30*/  IMAD.IADD R3, R3, 0x1, R5 ;  /* 0x0000000103037824 */ /* 0x000fca00078e0205 */
[----:B------:R-:W-:-:S06]  /*1d40*/  LEA.HI.X R35, R2, c[0x0][0x18c], R3, 0x3, P0 ;  /* 0x0000630002237a11 */ /* 0x000fcc00000f1c03 */
[----:B------:R-:W2:Y:S01]  /*1d50*/  LDG.E.64 R34, [R34.64] ;  /* 0x0000000e22227981 */ /* 0x000ea2000c1e1b00 */
[----:B------:R-:W-:Y:S01]  /*1d60*/  IMAD.MOV.U32 R6, RZ, RZ, R16 ;  /* 0x000000ffff067224 */ /* 0x000fe200078e0010 */
[----:B------:R-:W-:Y:S01]  /*1d70*/  BSSY B0, `(.L_x_846) ;  /* 0x000001b000007945 */ /* 0x000fe20003800000 */
[----:B------:R-:W-:Y:S02]  /*1d80*/  IMAD.MOV.U32 R7, RZ, RZ, R11 ;  /* 0x000000ffff077224 */ /* 0x000fe400078e000b */
[----:B------:R-:W-:Y:S02]  /*1d90*/  IMAD R27, R22, c[0x0][0x178], RZ ;  /* 0x00005e00161b7a24 */ /* 0x000fe400078e02ff */
[----:B------:R-:W-:-:S04]  /*1da0*/  IMAD.WIDE.U32 R6, R0, c[0x0][0x178], R6 ;  /* 0x00005e0000067a25 */ /* 0x000fc800078e0006 */
[----:B------:R-:W-:Y:S01]  /*1db0*/  IMAD R27, R0, c[0x0][0x17c], R27 ;  /* 0x00005f00001b7a24 */ /* 0x000fe200078e021b */
[----:B--2---:R-:W1:Y:S01]  /*1dc0*/  MUFU.RCP64H R3, R35 ;  /* 0x0000002300037308 */ /* 0x004e620000001800 */
[----:B------:R-:W-:-:S04]  /*1dd0*/  IADD3 R2, R35, 0x300402, RZ ;  /* 0x0030040223027810 */ /* 0x000fc80007ffe0ff */
[----:B------:R-:W-:Y:S02]  /*1de0*/  FSETP.GEU.AND P0, PT, |R2|, 5.8789094863358348022e-39, PT ;  /* 0x004004020200780b */ /* 0x000fe40003f0e200 */
[----:B-1----:R-:W1:-:S06]  /*1df0*/  DFMA R4, -R34, R2, 1 ;  /* 0x3ff000002204742b */ /* 0x002e4c0000000102 */
[----:B-1----:R-:W1:-:S06]  /*1e00*/  DFMA R36, R4, R4, R4 ;  /* 0x000000040424722b */ /* 0x002e4c0000000004 */
[----:B-1----:R1:W2:Y:S02]  /*1e10*/  DFMA R36, R2, R36, R2 ;  /* 0x000000240224722b */ /* 0x0022a40000000002 */
[----:B-1----:R-:W-:Y:S02]  /*1e20*/  IMAD R3, R22, c[0x0][0x230], RZ ;  /* 0x00008c0016037a24 */ /* 0x002fe400078e02ff */
[C---:B------:R-:W-:Y:S02]  /*1e30*/  IMAD.WIDE.U32 R22, R0.reuse, c[0x0][0x230], RZ ;  /* 0x00008c0000167a25 */ /* 0x040fe400078e00ff */
[----:B--2---:R-:W1:Y:S02]  /*1e40*/  DFMA R4, -R34, R36, 1 ;  /* 0x3ff000002204742b */ /* 0x004e640000000124 */
[----:B------:R-:W-:Y:S01]  /*1e50*/  IMAD R3, R0, c[0x0][0x234], R3 ;  /* 0x00008d0000037a24 */ /* 0x000fe200078e0203 */
[----:B------:R-:W-:-:S03]  /*1e60*/  LEA R2, P1, R22, c[0x0][0x220], 0x3 ;  /* 0x0000880016027a11 */ /* 0x000fc600078218ff */
[----:B-1----:R1:W2:Y:S01]  /*1e70*/  DFMA R36, R36, R4, R36 ;  /* 0x000000042424722b */ /* 0x0022a20000000024 */
[----:B------:R-:W-:Y:S01]  /*1e80*/  IMAD.IADD R3, R23, 0x1, R3 ;  /* 0x0000000117037824 */ /* 0x000fe200078e0203 */
[----:B-1----:R-:W-:Y:S01]  /*1e90*/  LEA R4, P2, R6, c[0x0][0x160], 0x3 ;  /* 0x0000580006047a11 */ /* 0x002fe200078418ff */
[----:B------:R-:W-:-:S03]  /*1ea0*/  IMAD.IADD R5, R7, 0x1, R27 ;  /* 0x0000000107057824 */ /* 0x000fc600078e021b */
[----:B------:R-:W-:Y:S02]  /*1eb0*/  LEA.HI.X R3, R22, c[0x0][0x224], R3, 0x3, P1 ;  /* 0x0000890016037a11 */ /* 0x000fe400008f1c03 */
[----:B------:R-:W-:Y:S01]  /*1ec0*/  LEA.HI.X R5, R6, c[0x0][0x164], R5, 0x3, P2 ;  /* 0x0000590006057a11 */ /* 0x000fe200010f1c05 */
[----:B------:R-:W-:Y:S05]  /*1ed0*/  @P0 BRA `(.L_x_847) ;  /* 0x0000004000000947 */ /* 0x000fea0003800000 */
[----:B--2---:R-:W-:Y:S02]  /*1ee0*/  LOP3.LUT R38, R35, 0x7fffffff, RZ, 0xc0, !PT ;  /* 0x7fffffff23267812 */ /* 0x004fe400078ec0ff */
[----:B------:R-:W-:Y:S02]  /*1ef0*/  MOV R48, 0x1f20 ;  /* 0x00001f2000307802 */ /* 0x000fe40000000f00 */
[----:B------:R-:W-:Y:S02]  /*1f00*/  IADD3 R38, R38, -0x100000, RZ ;  /* 0xfff0000026267810 */ /* 0x000fe40007ffe0ff */
[----:B0-----:R-:W-:Y:S05]  /*1f10*/  CALL.REL.NOINC `($__internal_22_$__cuda_sm20_dblrcp_rn_slowpath_v3) ;  /* 0x00000ee000007944 */ /* 0x001fea0003c00000 */
.L_x_847:
[----:B--2---:R-:W-:Y:S05]  /*1f20*/  BSYNC B0 ;  /* 0x0000000000007941 */ /* 0x004fea0003800000 */
.L_x_846:
[----:B------:R-:W2:Y:S01]  /*1f30*/  LDG.E.64 R2, [R2.64] ;  /* 0x0000000e02027981 */ /* 0x000ea2000c1e1b00 */
[----:B------:R-:W2:Y:S02]  /*1f40*/  I2F.F64.S64 R24, R24 ;  /* 0x0000001800187312 */ /* 0x000ea40000301c00 */
        /* <DEDUP_REMOVED lines=16> */
[----:B01----:R-:W-:Y:S05]  /*2050*/  CALL.REL.NOINC `($__internal_22_$__cuda_sm20_dblrcp_rn_slowpath_v3) ;  /* 0x00000da000007944 */ /* 0x003fea0003c00000 */
.L_x_848:
[----:B------:R-:W2:Y:S01]  /*2060*/  LDG.E.64 R4, [R4.64] ;  /* 0x0000000e04047981 */ /* 0x000ea2000c1e1b00 */
[----:B------:R-:W-:Y:S01]  /*2070*/  ISETP.NE.AND P0, PT, R44, 0x2, PT ;  /* 0x000000022c00780c */ /* 0x000fe20003f05270 */
[----:B--2---:R-:W2:-:S06]  /*2080*/  DADD R26, R20, -R4 ;  /* 0x00000000141a7229 */ /* 0x004e8c0000000804 */
        /* <DEDUP_REMOVED lines=13> */
[----:B------:R-:W-:-:S03]  /*2160*/  IMAD.MOV.U32 R8, RZ, RZ, R18 ;  /* 0x000000ffff087224 */ /* 0x000fc600078e0012 */
[----:B------:R-:W-:Y:S01]  /*2170*/  SHF.R.S32.HI R0, RZ, 0x1f, R17 ;  /* 0x0000001fff007819 */ /* 0x000fe20000011411 */
[----:B------:R-:W-:-:S04]  /*2180*/  IMAD.WIDE.U32 R2, R17, c[0x0][0x1a0], R8 ;  /* 0x0000680011027a25 */ /* 0x000fc800078e0008 */
[----:B------:R-:W-:Y:S01]  /*2190*/  IMAD R4, R0, c[0x0][0x1a0], RZ ;  /* 0x0000680000047a24 */ /* 0x000fe200078e02ff */
[----:B------:R-:W-:-:S03]  /*21a0*/  LEA R34, P0, R2, c[0x0][0x188], 0x3 ;  /* 0x0000620002227a11 */ /* 0x000fc600078018ff */
[----:B------:R-:W-:-:S04]  /*21b0*/  IMAD R5, R17, c[0x0][0x1a4], R4 ;  /* 0x0000690011057a24 */ /* 0x000fc800078e0204 */
[----:B------:R-:W-:-:S05]  /*21c0*/  IMAD.IADD R3, R3, 0x1, R5 ;  /* 0x0000000103037824 */ /* 0x000fca00078e0205 */
[----:B------:R-:W-:-:S06]  /*21d0*/  LEA.HI.X R35, R2, c[0x0][0x18c], R3, 0x3, P0 ;  /* 0x0000630002237a11 */ /* 0x000fcc00000f1c03 */
[----:B------:R-:W2:Y:S01]  /*21e0*/  LDG.E.64 R34, [R34.64] ;  /* 0x0000000e22227981 */ /* 0x000ea2000c1e1b00 */
[----:B-1----:R-:W-:Y:S01]  /*21f0*/  IMAD.MOV.U32 R6, RZ, RZ, R16 ;  /* 0x000000ffff067224 */ /* 0x002fe200078e0010 */
[----:B------:R-:W-:Y:S01]  /*2200*/  BSSY B0, `(.L_x_849) ;  /* 0x000001b000007945 */ /* 0x000fe20003800000 */
[----:B------:R-:W-:Y:S02]  /*2210*/  IMAD.MOV.U32 R7, RZ, RZ, R11 ;  /* 0x000000ffff077224 */ /* 0x000fe400078e000b */
[C---:B------:R-:W-:Y:S02]  /*2220*/  IMAD R16, R0.reuse, c[0x0][0x178], RZ ;  /* 0x00005e0000107a24 */ /* 0x040fe400078e02ff */
[----:B------:R-:W-:Y:S02]  /*2230*/  IMAD R0, R0, c[0x0][0x230], RZ ;  /* 0x00008c0000007a24 */ /* 0x000fe400078e02ff */
[----:B------:R-:W-:-:S04]  /*2240*/  IMAD.WIDE.U32 R6, R17, c[0x0][0x178], R6 ;  /* 0x00005e0011067a25 */ /* 0x000fc800078e0006 */
[----:B------:R-:W-:Y:S01]  /*2250*/  IMAD.WIDE.U32 R8, R17, c[0x0][0x230], RZ ;  /* 0x00008c0011087a25 */ /* 0x000fe200078e00ff */
[----:B--2---:R-:W1:Y:S01]  /*2260*/  MUFU.RCP64H R3, R35 ;  /* 0x0000002300037308 */ /* 0x004e620000001800 */
[----:B------:R-:W-:-:S04]  /*2270*/  IADD3 R2, R35, 0x300402, RZ ;  /* 0x0030040223027810 */ /* 0x000fc80007ffe0ff */
[----:B------:R-:W-:Y:S02]  /*2280*/  FSETP.GEU.AND P0, PT, |R2|, 5.8789094863358348022e-39, PT ;  /* 0x004004020200780b */ /* 0x000fe40003f0e200 */
[----:B-1----:R-:W1:-:S06]  /*2290*/  DFMA R4, -R34, R2, 1 ;  /* 0x3ff000002204742b */ /* 0x002e4c0000000102 */
[----:B-1----:R-:W1:-:S06]  /*22a0*/  DFMA R4, R4, R4, R4 ;  /* 0x000000040404722b */ /* 0x002e4c0000000004 */
[----:B-1----:R1:W2:Y:S02]  /*22b0*/  DFMA R4, R2, R4, R2 ;  /* 0x000000040204722b */ /* 0x0022a40000000002 */
[C---:B-1----:R-:W-:Y:S01]  /*22c0*/  IMAD R3, R17.reuse, c[0x0][0x17c], R16 ;  /* 0x00005f0011037a24 */ /* 0x042fe200078e0210 */
[----:B------:R-:W-:Y:S01]  /*22d0*/  LEA R2, P1, R8, c[0x0][0x220], 0x3 ;  /* 0x0000880008027a11 */ /* 0x000fe200078218ff */
[----:B------:R-:W-:Y:S02]  /*22e0*/  IMAD R17, R17, c[0x0][0x234], R0 ;  /* 0x00008d0011117a24 */ /* 0x000fe400078e0200 */
[----:B--2---:R-:W1:Y:S01]  /*22f0*/  DFMA R36, -R34, R4, 1 ;  /* 0x3ff000002224742b */ /* 0x004e620000000104 */
[----:B------:R-:W-:Y:S02]  /*2300*/  IMAD.IADD R3, R7, 0x1, R3 ;  /* 0x0000000107037824 */ /* 0x000fe400078e0203 */
[----:B------:R-:W-:-:S03]  /*2310*/  IMAD.IADD R7, R9, 0x1, R17 ;  /* 0x0000000109077824 */ /* 0x000fc600078e0211 */
[----:B-1----:R1:W2:Y:S02]  /*2320*/  DFMA R36, R4, R36, R4 ;  /* 0x000000240424722b */ /* 0x0022a40000000004 */
[----:B-1----:R-:W-:-:S04]  /*2330*/  LEA R4, P2, R6, c[0x0][0x160], 0x3 ;  /* 0x0000580006047a11 */ /* 0x002fc800078418ff */
[----:B------:R-:W-:Y:S02]  /*2340*/  LEA.HI.X R5, R6, c[0x0][0x164], R3, 0x3, P2 ;  /* 0x0000590006057a11 */ /* 0x000fe400010f1c03 */
[----:B------:R-:W-:Y:S01]  /*2350*/  LEA.HI.X R3, R8, c[0x0][0x224], R7, 0x3, P1 ;  /* 0x0000890008037a11 */ /* 0x000fe200008f1c07 */
[----:B------:R-:W-:Y:S05]  /*2360*/  @P0 BRA `(.L_x_850) ;  /* 0x0000004000000947 */ /* 0x000fea0003800000 */
[----:B--2---:R-:W-:Y:S02]  /*2370*/  LOP3.LUT R38, R35, 0x7fffffff, RZ, 0xc0, !PT ;  /* 0x7fffffff23267812 */ /* 0x004fe400078ec0ff */
[----:B------:R-:W-:Y:S02]  /*2380*/  MOV R48, 0x23b0 ;  /* 0x000023b000307802 */ /* 0x000fe40000000f00 */
[----:B------:R-:W-:Y:S02]  /*2390*/  IADD3 R38, R38, -0x100000, RZ ;  /* 0xfff0000026267810 */ /* 0x000fe40007ffe0ff */
[----:B0-----:R-:W-:Y:S05]  /*23a0*/  CALL.REL.NOINC `($__internal_22_$__cuda_sm20_dblrcp_rn_slowpath_v3) ;  /* 0x00000a5000007944 */ /* 0x001fea0003c00000 */
.L_x_850:
[----:B--2---:R-:W-:Y:S05]  /*23b0*/  BSYNC B0 ;  /* 0x0000000000007941 */ /* 0x004fea0003800000 */
.L_x_849:
        /* <DEDUP_REMOVED lines=19> */
.L_x_851:
[----:B------:R-:W2:Y:S01]  /*24f0*/  LDG.E.64 R4, [R4.64] ;  /* 0x0000000e04047981 */ /* 0x000ea2000c1e1b00 */
[----:B01----:R-:W0:-:S04]  /*2500*/  DMUL R18, R2, R36 ;  /* 0x0000002402127228 */ /* 0x003e080000000000 */
[----:B--2---:R-:W1:-:S04]  /*2510*/  DADD R16, R20, -R4 ;  /* 0x0000000014107229 */ /* 0x004e480000000804 */
[----:B0-----:R-:W-:-:S04]  /*2520*/  DMUL R18, R4, R18 ;  /* 0x0000001204127228 */ /* 0x001fc80000000000 */
[----:B-1----:R-:W0:-:S06]  /*2530*/  DMUL R16, R16, R16 ;  /* 0x0000001010107228 */ /* 0x002e0c0000000000 */
[----:B0-----:R-:W0:-:S06]  /*2540*/  DMUL R16, R24, R16 ;  /* 0x0000001018107228 */ /* 0x001e0c0000000000 */
[----:B0-----:R-:W0:-:S06]  /*2550*/  DMUL R16, R2, R16 ;  /* 0x0000001002107228 */ /* 0x001e0c0000000000 */
[----:B0-----:R-:W0:-:S04]  /*2560*/  DMUL R16, R16, R36 ;  /* 0x0000002410107228 */ /* 0x001e080000000000 */
[----:B------:R1:W2:Y:S02]  /*2570*/  DMUL R36, R24, R36 ;  /* 0x0000002418247228 */ /* 0x0002a40000000000 */
[----:B-1----:R1:W3:Y:S02]  /*2580*/  F2I.S64.F64.TRUNC R24, R6 ;  /* 0x0000000600187311 */ /* 0x0022e4000030d900 */
[----:B0-----:R-:W0:-:S04]  /*2590*/  DFMA R8, R8, R2, R16 ;  /* 0x000000020808722b */ /* 0x001e080000000010 */
[----:B--2---:R1:W2:-:S04]  /*25a0*/  DFMA R20, R20, R36, R18 ;  /* 0x000000241414722b */ /* 0x0042880000000012 */
[----:B0-----:R1:W0:-:S09]  /*25b0*/  DADD R32, R32, R8 ;  /* 0x0000000020207229 */ /* 0x0012120000000008 */
.L_x_842:
[----:B--234-:R-:W-:Y:S01]  /*25c0*/  IMAD.MOV.U32 R2, RZ, RZ, R24 ;  /* 0x000000ffff027224 */ /* 0x01cfe200078e0018 */
[----:B0-----:R-:W-:Y:S01]  /*25d0*/  FSETP.GEU.AND P1, PT, |R33|, 6.5827683646048100446e-37, PT ;  /* 0x036000002100780b */ /* 0x001fe20003f2e200 */
[----:B------:R-:W-:Y:S01]  /*25e0*/  IMAD.MOV.U32 R3, RZ, RZ, R25 ;  /* 0x000000ffff037224 */ /* 0x000fe200078e0019 */
[----:B------:R-:W-:Y:S01]  /*25f0*/  BSSY B0, `(.L_x_852) ;  /* 0x000001c000007945 */ /* 0x000fe20003800000 */
[----:B------:R-:W-:Y:S02]  /*2600*/  IMAD.MOV.U32 R4, RZ, RZ, 0x1 ;  /* 0x00000001ff047424 */ /* 0x000fe400078e00ff */
[----:B------:R-:W-:Y:S02]  /*2610*/  IMAD.WIDE.U32 R16, R42, c[0x0][0x1c0], RZ ;  /* 0x000070002a107a25 */ /* 0x000fe400078e00ff */
[----:B------:R-:W0:Y:S03]  /*2620*/  I2F.F64.S64 R2, R2 ;  /* 0x0000000200027312 */ /* 0x000e260000301c00 */
[----:B-1----:R-:W-:-:S05]  /*2630*/  LEA R18, P0, R16, c[0x0][0x1b0], 0x3 ;  /* 0x00006c0010127a11 */ /* 0x002fca00078018ff */
[----:B0-----:R-:W0:Y:S02]  /*2640*/  MUFU.RCP64H R5, R3 ;  /* 0x0000000300057308 */ /* 0x001e240000001800 */
[----:B0-----:R-:W0:-:S06]  /*2650*/  DFMA R6, -R2, R4, 1 ;  /* 0x3ff000000206742b */ /* 0x001e0c0000000104 */
[----:B0-----:R-:W0:-:S06]  /*2660*/  DFMA R6, R6, R6, R6 ;  /* 0x000000060606722b */ /* 0x001e0c0000000006 */
[----:B0-----:R-:W0:-:S06]  /*2670*/  DFMA R6, R4, R6, R4 ;  /* 0x000000060406722b */ /* 0x001e0c0000000004 */
[----:B0-----:R-:W0:-:S06]  /*2680*/  DFMA R4, -R2, R6, 1 ;  /* 0x3ff000000204742b */ /* 0x001e0c0000000106 */
[----:B0-----:R0:W1:Y:S02]  /*2690*/  DFMA R4, R6, R4, R6 ;  /* 0x000000040604722b */ /* 0x0010640000000006 */
[----:B0-----:R-:W-:-:S04]  /*26a0*/  IMAD R7, R10, c[0x0][0x1c0], RZ ;  /* 0x000070000a077a24 */ /* 0x001fc800078e02ff */
[----:B------:R-:W-:Y:S01]  /*26b0*/  IMAD R11, R42, c[0x0][0x1c4], R7 ;  /* 0x000071002a0b7a24 */ /* 0x000fe200078e0207 */
[----:B-1----:R-:W0:-:S03]  /*26c0*/  DMUL R6, R4, R32 ;  /* 0x0000002004067228 */ /* 0x002e060000000000 */
[----:B------:R-:W-:-:S03]  /*26d0*/  IMAD.IADD R11, R17, 0x1, R11 ;  /* 0x00000001110b7824 */ /* 0x000fc600078e020b */
[----:B0-----:R-:W0:Y:S02]  /*26e0*/  DFMA R8, -R2, R6, R32 ;  /* 0x000000060208722b */ /* 0x001e240000000120 */
[----:B------:R-:W-:-:S04]  /*26f0*/  LEA.HI.X R19, R16, c[0x0][0x1b4], R11, 0x3, P0 ;  /* 0x00006d0010137a11 */ /* 0x000fc800000f1c0b */
[----:B0-----:R-:W0:Y:S01]  /*2700*/  DFMA R4, R4, R8, R6 ;  /* 0x000000080404722b */ /* 0x001e220000000006 */
[----:B------:R1:W-:Y:S09]  /*2710*/  STG.E.64 [R18.64], R20 ;  /* 0x0000001412007986 */ /* 0x0003f2000c101b0e */
[----:B0-----:R-:W-:-:S05]  /*2720*/  FFMA R0, RZ, R3, R5 ;  /* 0x00000003ff007223 */ /* 0x001fca0000000005 */
[----:B------:R-:W-:-:S13]  /*2730*/  FSETP.GT.AND P0, PT, |R0|, 1.469367938527859385e-39, PT ;  /* 0x001000000000780b */ /* 0x000fda0003f04200 */
[----:B------:R-:W-:Y:S05]  /*2740*/  @P0 BRA P1, `(.L_x_853) ;  /* 0x0000006000000947 */ /* 0x000fea0000800000 */
[----:B-1----:R-:W-:Y:S01]  /*2750*/  IMAD.MOV.U32 R4, RZ, RZ, R2 ;  /* 0x000000ffff047224 */ /* 0x002fe200078e0002 */
[----:B------:R-:W-:Y:S01]  /*2760*/  MOV R0, 0x27b0 ;  /* 0x000027b000007802 */ /* 0x000fe20000000f00 */
[----:B------:R-:W-:Y:S02]  /*2770*/  IMAD.MOV.U32 R5, RZ, RZ, R3 ;  /* 0x000000ffff057224 */ /* 0x000fe400078e0003 */
[----:B------:R-:W-:Y:S02]  /*2780*/  IMAD.MOV.U32 R6, RZ, RZ, R32 ;  /* 0x000000ffff067224 */ /* 0x000fe400078e0020 */
[----:B------:R-:W-:Y:S02]  /*2790*/  IMAD.MOV.U32 R7, RZ, RZ, R33 ;  /* 0x000000ffff077224 */ /* 0x000fe400078e0021 */
[----:B------:R-:W-:Y:S05]  /*27a0*/  CALL.REL.NOINC `($__internal_23_$__cuda_sm20_div_rn_f64_full) ;  /* 0x000008b000007944 */ /* 0x000fea0003c00000 */
.L_x_853:
[----:B-1----:R-:W-:Y:S05]  /*27b0*/  BSYNC B0 ;  /* 0x0000000000007941 */ /* 0x002fea0003800000 */
.L_x_852:
[----:B------:R-:W0:Y:S01]  /*27c0*/  DADD R8, R4, c[0x0][0x210] ;  /* 0x0000840004087629 */ /* 0x000e220000000000 */
[----:B------:R-:W-:Y:S01]  /*27d0*/  IMAD.MOV.U32 R6, RZ, RZ, 0x0 ;  /* 0x00000000ff067424 */ /* 0x000fe200078e00ff */
[----:B------:R-:W-:Y:S01]  /*27e0*/  BSSY B0, `(.L_x_854) ;  /* 0x0000013000007945 */ /* 0x000fe20003800000 */
[----:B------:R-:W-:-:S03]  /*27f0*/  IMAD.MOV.U32 R7, RZ, RZ, 0x3fd80000 ;  /* 0x3fd80000ff077424 */ /* 0x000fc600078e00ff */
        /* <DEDUP_REMOVED lines=15> */
[----:B------:R-:W-:-:S04]  /*28f0*/  MOV R0, 0x2910 ;  /* 0x0000291000007802 */ /* 0x000fc80000000f00 */
[----:B01----:R-:W-:Y:S05]  /*2900*/  CALL.REL.NOINC `($__internal_24_$__cuda_sm20_dsqrt_rn_f64_mediumpath_v1) ;  /* 0x00000d3000007944 */ /* 0x003fea0003c00000 */
.L_x_855:
[----:B------:R-:W-:Y:S05]  /*2910*/  BSYNC B0 ;  /* 0x0000000000007941 */ /* 0x000fea0003800000 */
.L_x_854:
[----:B-1----:R-:W1:Y:S01]  /*2920*/  MUFU.RCP64H R3, R35 ;  /* 0x0000002300037308 */ /* 0x002e620000001800 */
[----:B------:R-:W-:Y:S01]  /*2930*/  IADD3 R2, R35, 0x300402, RZ ;  /* 0x0030040223027810 */ /* 0x000fe20007ffe0ff */
[----:B------:R-:W-:Y:S03]  /*2940*/  BSSY B0, `(.L_x_856) ;  /* 0x000000c000007945 */ /* 0x000fe60003800000 */
[----:B------:R-:W-:Y:S02]  /*2950*/  FSETP.GEU.AND P0, PT, |R2|, 5.8789094863358348022e-39, PT ;  /* 0x004004020200780b */ /* 0x000fe40003f0e200 */
        /* <DEDUP_REMOVED lines=10> */
.L_x_857:
[----:B------:R-:W-:Y:S05]  /*2a00*/  BSYNC B0 ;  /* 0x0000000000007941 */ /* 0x000fea0003800000 */
.L_x_856:
[----:B------:R-:W-:Y:S01]  /*2a10*/  ISETP.NE.U32.AND P0, PT, RZ, c[0x0][0x1e0], PT ;  /* 0x00007800ff007a0c */ /* 0x000fe20003f05070 */
[----:B------:R-:W-:Y:S02]  /*2a20*/  IMAD R3, R10, c[0x0][0x1d8], RZ ;  /* 0x000076000a037a24 */ /* 0x000fe400078e02ff */
[----:B0-----:R-:W-:Y:S01]  /*2a30*/  IMAD.WIDE.U32 R4, R42, c[0x0][0x1d8], RZ ;  /* 0x000076002a047a25 */ /* 0x001fe200078e00ff */
[----:B------:R-:W-:-:S03]  /*2a40*/  ISETP.NE.AND.EX P0, PT, RZ, c[0x0][0x1e4], PT, P0 ;  /* 0x00007900ff007a0c */ /* 0x000fc60003f05300 */
[----:B------:R-:W-:Y:S01]  /*2a50*/  IMAD R3, R42, c[0x0][0x1dc], R3 ;  /* 0x000077002a037a24 */ /* 0x000fe200078e0203 */
[----:B------:R-:W-:-:S03]  /*2a60*/  LEA R18, P1, R4, c[0x0][0x1c8], 0x3 ;  /* 0x0000720004127a11 */ /* 0x000fc600078218ff */
[----:B------:R-:W-:-:S05]  /*2a70*/  IMAD.IADD R5, R5, 0x1, R3 ;  /* 0x0000000105057824 */ /* 0x000fca00078e0203 */
[----:B------:R-:W-:Y:S01]  /*2a80*/  LEA.HI.X R19, R4, c[0x0][0x1cc], R5, 0x3, P1 ;  /* 0x0000730004137a11 */ /* 0x000fe200008f1c05 */
[----:B------:R-:W-:Y:S02]  /*2a90*/  @P0 IMAD R9, R10, c[0x0][0x1f0], RZ ;  /* 0x00007c000a090a24 */ /* 0x000fe400078e02ff */
[C---:B------:R-:W-:Y:S02]  /*2aa0*/  @P0 IMAD.WIDE.U32 R6, R42.reuse, c[0x0][0x1f0], RZ ;  /* 0x00007c002a060a25 */ /* 0x040fe400078e00ff */
[----:B-1----:R0:W-:Y:S02]  /*2ab0*/  STG.E.64 [R18.64], R36 ;  /* 0x0000002412007986 */ /* 0x0021e4000c101b0e */
[----:B------:R-:W-:Y:S01]  /*2ac0*/  @P0 IMAD R9, R42, c[0x0][0x1f4], R9 ;  /* 0x00007d002a090a24 */ /* 0x000fe200078e0209 */
[----:B------:R-:W-:-:S03]  /*2ad0*/  @P0 LEA R2, P2, R6, c[0x0][0x1e0], 0x3 ;  /* 0x0000780006020a11 */ /* 0x000fc600078418ff */
[----:B------:R-:W-:-:S05]  /*2ae0*/  @P0 IMAD.IADD R3, R7, 0x1, R9 ;  /* 0x0000000107030824 */ /* 0x000fca00078e0209 */
[----:B------:R-:W-:-:S05]  /*2af0*/  @P0 LEA.HI.X R3, R6, c[0x0][0x1e4], R3, 0x3, P2 ;  /* 0x0000790006030a11 */ /* 0x000fca00010f1c03 */
[----:B------:R-:W2:Y:S01]  /*2b00*/  @P0 LDG.E.64 R6, [R2.64] ;  /* 0x0000000e02060981 */ /* 0x000ea2000c1e1b00 */
[----:B------:R-:W-:Y:S01]  /*2b10*/  IADD3 R4, P1, R24, -0x1, RZ ;  /* 0xffffffff18047810 */ /* 0x000fe20007f3e0ff */
[----:B------:R-:W-:Y:S01]  /*2b20*/  IMAD.MOV.U32 R8, RZ, RZ, 0x1 ;  /* 0x00000001ff087424 */ /* 0x000fe200078e00ff */
[----:B------:R-:W-:Y:S01]  /*2b30*/  FSETP.GEU.AND P2, PT, |R33|, 6.5827683646048100446e-37, PT ;  /* 0x036000002100780b */ /* 0x000fe20003f4e200 */
[----:B------:R-:W-:Y:S01]  /*2b40*/  BSSY B0, `(.L_x_858) ;  /* 0x000001a000007945 */ /* 0x000fe20003800000 */
[----:B------:R-:W-:-:S06]  /*2b50*/  IADD3.X R5, R25, -0x1, RZ, P1, !PT ;  /* 0xffffffff19057810 */ /* 0x000fcc0000ffe4ff */
[----:B------:R-:W1:Y:S08]  /*2b60*/  I2F.F64.S64 R4, R4 ;  /* 0x0000000400047312 */ /* 0x000e700000301c00 */
[----:B-1----:R-:W1:Y:S02]  /*2b70*/  MUFU.RCP64H R9, R5 ;  /* 0x0000000500097308 */ /* 0x002e640000001800 */
[----:B-1----:R-:W1:-:S06]  /*2b80*/  DFMA R16, -R4, R8, 1 ;  /* 0x3ff000000410742b */ /* 0x002e4c0000000108 */
[----:B-1----:R-:W1:-:S06]  /*2b90*/  DFMA R16, R16, R16, R16 ;  /* 0x000000101010722b */ /* 0x002e4c0000000010 */
[----:B-1----:R-:W1:-:S06]  /*2ba0*/  DFMA R16, R8, R16, R8 ;  /* 0x000000100810722b */ /* 0x002e4c0000000008 */
[----:B-1----:R-:W1:-:S06]  /*2bb0*/  DFMA R8, -R4, R16, 1 ;  /* 0x3ff000000408742b */ /* 0x002e4c0000000110 */
[----:B-1----:R-:W1:-:S06]  /*2bc0*/  DFMA R8, R16, R8, R16 ;  /* 0x000000081008722b */ /* 0x002e4c0000000010 */
[----:B-1----:R-:W0:-:S06]  /*2bd0*/  DMUL R16, R8, R32 ;  /* 0x0000002008107228 */ /* 0x002e0c0000000000 */
[----:B0-----:R-:W0:-:S06]  /*2be0*/  DFMA R18, -R4, R16, R32 ;  /* 0x000000100412722b */ /* 0x001e0c0000000120 */
[----:B0-----:R-:W0:-:S10]  /*2bf0*/  DFMA R8, R8, R18, R16 ;  /* 0x000000120808722b */ /* 0x001e140000000010 */
[----:B0-----:R-:W-:-:S05]  /*2c00*/  FFMA R0, RZ, R5, R9 ;  /* 0x00000005ff007223 */ /* 0x001fca0000000009 */
[----:B------:R-:W-:Y:S01]  /*2c10*/  FSETP.GT.AND P1, PT, |R0|, 1.469367938527859385e-39, PT ;  /* 0x001000000000780b */ /* 0x000fe20003f24200 */
[----:B--2---:R-:W0:-:S06]  /*2c20*/  @P0 DMUL R6, R14, R6 ;  /* 0x000000060e060228 */ /* 0x004e0c0000000000 */
[----:B0-----:R-:W0:-:S07]  /*2c30*/  @P0 DFMA R6, R20, c[0x0][0x218], R6 ;  /* 0x0000860014060a2b */ /* 0x001e0e0000000006 */
[----:B0-----:R0:W-:Y:S01]  /*2c40*/  @P0 STG.E.64 [R2.64], R6 ;  /* 0x0000000602000986 */ /* 0x0011e2000c101b0e */
[----:B------:R-:W-:-:S04]  /*2c50*/  ISETP.NE.U32.AND P0, PT, RZ, c[0x0][0x1f8], PT ;  /* 0x00007e00ff007a0c */ /* 0x000fc80003f05070 */
[----:B------:R-:W-:Y:S01]  /*2c60*/  ISETP.NE.AND.EX P0, PT, RZ, c[0x0][0x1fc], PT, P0 ;  /* 0x00007f00ff007a0c */ /* 0x000fe20003f05300 */
[----:B------:R-:W-:Y:S07]  /*2c70*/  @P1 BRA P2, `(.L_x_859) ;  /* 0x0000006000001947 */ /* 0x000fee0001000000 */
[----:B0-----:R-:W-:Y:S01]  /*2c80*/  IMAD.MOV.U32 R6, RZ, RZ, R32 ;  /* 0x000000ffff067224 */ /* 0x001fe200078e0020 */
[----:B------:R-:W-:Y:S01]  /*2c90*/  MOV R0, 0x2cc0 ;  /* 0x00002cc000007802 */ /* 0x000fe20000000f00 */
[----:B------:R-:W-:-:S03]  /*2ca0*/  IMAD.MOV.U32 R7, RZ, RZ, R33 ;  /* 0x000000ffff077224 */ /* 0x000fc600078e0021 */
[----:B------:R-:W-:Y:S05]  /*2cb0*/  CALL.REL.NOINC `($__internal_23_$__cuda_sm20_div_rn_f64_full) ;  /* 0x000003a000007944 */ /* 0x000fea0003c00000 */
[----:B------:R-:W-:Y:S02]  /*2cc0*/  IMAD.MOV.U32 R8, RZ, RZ, R4 ;  /* 0x000000ffff087224 */ /* 0x000fe400078e0004 */
[----:B------:R-:W-:Y:S02]  /*2cd0*/  IMAD.MOV.U32 R9, RZ, RZ, R5 ;  /* 0x000000ffff097224 */ /* 0x000fe400078e0005 */
.L_x_859:
[----:B------:R-:W-:Y:S05]  /*2ce0*/  BSYNC B0 ;  /* 0x0000000000007941 */ /* 0x000fea0003800000 */
.L_x_858:
[----:B0-----:R-:W-:Y:S02]  /*2cf0*/  @P0 IMAD R3, R10, c[0x0][0x208], RZ ;  /* 0x000082000a030a24 */ /* 0x001fe400078e02ff */
[----:B------:R-:W-:-:S04]  /*2d00*/  @P0 IMAD.WIDE.U32 R4, R42, c[0x0][0x208], RZ ;  /* 0x000082002a040a25 */ /* 0x000fc800078e00ff */
[----:B------:R-:W-:Y:S01]  /*2d10*/  @P0 IMAD R3, R42, c[0x0][0x20c], R3 ;  /* 0x000083002a030a24 */ /* 0x000fe200078e0203 */
[----:B------:R-:W-:-:S03]  /*2d20*/  @P0 LEA R2, P1, R4, c[0x0][0x1f8], 0x3 ;  /* 0x00007e0004020a11 */ /* 0x000fc600078218ff */
[----:B------:R-:W-:-:S05]  /*2d30*/  @P0 IMAD.IADD R3, R5, 0x1, R3 ;  /* 0x0000000105030824 */ /* 0x000fca00078e0203 */
[----:B------:R-:W-:-:S05]  /*2d40*/  @P0 LEA.HI.X R3, R4, c[0x0][0x1fc], R3, 0x3, P1 ;  /* 0x00007f0004030a11 */ /* 0x000fca00008f1c03 */
[----:B------:R-:W2:Y:S01]  /*2d50*/  @P0 LDG.E.64 R4, [R2.64] ;  /* 0x0000000e02040981 */ /* 0x000ea2000c1e1b00 */
[----:B------:R-:W-:Y:S01]  /*2d60*/  IMAD.MOV.U32 R7, RZ, RZ, c[0x0][0xc] ;  /* 0x00000300ff077624 */ /* 0x000fe200078e00ff */
[----:B------:R-:W-:-:S03]  /*2d70*/  IADD3 R43, R43, 0x1, RZ ;  /* 0x000000012b2b7810 */ /* 0x000fc60007ffe0ff */
[----:B------:R-:W-:Y:S01]  /*2d80*/  IMAD R42, R7, c[0x0][0x0], R42 ;  /* 0x00000000072a7a24 */ /* 0x000fe200078e022a */
[----:B--2---:R-:W0:-:S06]  /*2d90*/  @P0 DMUL R4, R14, R4 ;  /* 0x000000040e040228 */ /* 0x004e0c0000000000 */
[----:B0-----:R-:W0:-:S07]  /*2da0*/  @P0 DFMA R4, R8, c[0x0][0x218], R4 ;  /* 0x0000860008040a2b */ /* 0x001e0e0000000004 */
[----:B0-----:R0:W-:Y:S01]  /*2db0*/  @P0 STG.E.64 [R2.64], R4 ;  /* 0x0000000402000986 */ /* 0x0011e2000c101b0e */
[----:B------:R-:W-:-:S13]  /*2dc0*/  ISETP.GE.AND P0, PT, R42, c[0x0][0x170], PT ;  /* 0x00005c002a007a0c */ /* 0x000fda0003f06270 */
[----:B0-----:R-:W-:Y:S01]  /*2dd0*/  @P0 CALL.REL.NOINC `(.L_x_860) ;  /* 0x0000001000000944 */ /* 0x001fe20003c00000 */
[----:B------:R-:W-:Y:S05]  /*2de0*/  BRA `(.L_x_861) ;  /* 0xffffd9b000007947 */ /* 0x000fea000383ffff */
.L_x_860:
[----:B------:R-:W-:Y:S05]  /*2df0*/  EXIT ;  /* 0x000000000000794d */ /* 0x000fea0003800000 */
        .weak           $__internal_22_$__cuda_sm20_dblrcp_rn_slowpath_v3
        .type           $__internal_22_$__cuda_sm20_dblrcp_rn_slowpath_v3,@function
        .size           $__internal_22_$__cuda_sm20_dblrcp_rn_slowpath_v3,($__internal_23_$__cuda_sm20_div_rn_f64_full - $__internal_22_$__cuda_sm20_dblrcp_rn_slowpath_v3)
$__internal_22_$__cuda_sm20_dblrcp_rn_slowpath_v3:
        /* <DEDUP_REMOVED lines=24> */
.L_x_865:
        /* <DEDUP_REMOVED lines=9> */
.L_x_863:
[----:B------:R-:W-:Y:S01]  /*3010*/  LOP3.LUT R37, R35, 0x80000, RZ, 0xfc, !PT ;  /* 0x0008000023257812 */ /* 0x000fe200078efcff */
[----:B------:R-:W-:Y:S02]  /*3020*/  IMAD.MOV.U32 R36, RZ, RZ, R34 ;  /* 0x000000ffff247224 */ /* 0x000fe400078e0022 */
.L_x_864:
[----:B------:R-:W-:Y:S05]  /*3030*/  BSYNC B1 ;  /* 0x0000000000017941 */ /* 0x000fea0003800000 */
.L_x_862:
[----:B------:R-:W-:-:S04]  /*3040*/  IMAD.MOV.U32 R49, RZ, RZ, 0x0 ;  /* 0x00000000ff317424 */ /* 0x000fc800078e00ff */
[----:B------:R-:W-:Y:S05]  /*3050*/  RET.REL.NODEC R48 `(_ZN2at6native35batch_norm_reduce_statistics_kernelIddlEEvNS_27GenericPackedTensorAccessorIT0_Lm2ENS_17RestrictPtrTraitsET1_EES6_NS2_IS3_Lm1ES4_S5_EES7_NS2_IT_Lm1ES4_S5_EES9_S3_S3_S9_) ;  /* 0xffffcfa030007950 */ /* 0x000fea0003c3ffff */
        .weak           $__internal_23_$__cuda_sm20_div_rn_f64_full
        .type           $__internal_23_$__cuda_sm20_div_rn_f64_full,@function
        .size           $__internal_23_$__cuda_sm20_div_rn_f64_full,($__internal_24_$__cuda_sm20_dsqrt_rn_f64_mediumpath_v1 - $__internal_23_$__cuda_sm20_div_rn_f64_full)
$__internal_23_$__cuda_sm20_div_rn_f64_full:
[C---:B------:R-:W-:Y:S01]  /*3060*/  FSETP.GEU.AND P1, PT, |R5|.reuse, 1.469367938527859385e-39, PT ;  /* 0x001000000500780b */ /* 0x040fe20003f2e200 */
[----:B------:R-:W-:Y:S01]  /*3070*/  IMAD.MOV.U32 R18, RZ, RZ, 0x1ca00000 ;  /* 0x1ca00000ff127424 */ /* 0x000fe200078e00ff */
[----:B------:R-:W-:Y:S01]  /*3080*/  LOP3.LUT R2, R5, 0x800fffff, RZ, 0xc0, !PT ;  /* 0x800fffff05027812 */ /* 0x000fe200078ec0ff */
[----:B------:R-:W-:Y:S01]  /*3090*/  IMAD.MOV.U32 R16, RZ, RZ, 0x1 ;  /* 0x00000001ff107424 */ /* 0x000fe200078e00ff */
[C---:B------:R-:W-:Y:S01]  /*30a0*/  FSETP.GEU.AND P3, PT, |R7|.reuse, 1.469367938527859385e-39, PT ;  /* 0x001000000700780b */ /* 0x040fe20003f6e200 */
[----:B------:R-:W-:Y:S01]  /*30b0*/  BSSY B1, `(.L_x_866) ;  /* 0x0000053000017945 */ /* 0x000fe20003800000 */
[----:B------:R-:W-:Y:S01]  /*30c0*/  LOP3.LUT R3, R2, 0x3ff00000, RZ, 0xfc, !PT ;  /* 0x3ff0000002037812 */ /* 0x000fe200078efcff */
[----:B------:R-:W-:Y:S01]  /*30d0*/  IMAD.MOV.U32 R2, RZ, RZ, R4 ;  /* 0x000000ffff027224 */ /* 0x000fe200078e0004 */
[----:B------:R-:W-:Y:S02]  /*30e0*/  LOP3.LUT R11, R7, 0x7ff00000, RZ, 0xc0, !PT ;  /* 0x7ff00000070b7812 */ /* 0x000fe400078ec0ff */
[----:B------:R-:W-:-:S03]  /*30f0*/  LOP3.LUT R28, R5, 0x7ff00000, RZ, 0xc0, !PT ;  /* 0x7ff00000051c7812 */ /* 0x000fc600078ec0ff */
[----:B------:R-:W0:Y:S01]  /*3100*/  @!P1 DMUL R2, R4, 8.98846567431157953865e+307 ;  /* 0x7fe0000004029828 */ /* 0x000e220000000000 */
[----:B------:R-:W-:Y:S01]  /*3110*/  ISETP.GE.U32.AND P2, PT, R11, R28, PT ;  /* 0x0000001c0b00720c */ /* 0x000fe20003f46070 */
[----:B------:R-:W-:Y:S02]  /*3120*/  IMAD.MOV.U32 R29, RZ, RZ, R11 ;  /* 0x000000ffff1d7224 */ /* 0x000fe400078e000b */
[----:B------:R-:W-:Y:S01]  /*3130*/  @!P3 LOP3.LUT R8, R5, 0x7ff00000, RZ, 0xc0, !PT ;  /* 0x7ff000000508b812 */ /* 0x000fe200078ec0ff */
[----:B------:R-:W-:Y:S01]  /*3140*/  @!P3 IMAD.MOV.U32 R22, RZ, RZ, RZ ;  /* 0x000000ffff16b224 */ /* 0x000fe200078e00ff */
[----:B0-----:R-:W0:Y:S01]  /*3150*/  MUFU.RCP64H R17, R3 ;  /* 0x0000000300117308 */ /* 0x001e220000001800 */
[----:B------:R-:W-:Y:S02]  /*3160*/  SEL R19, R18, 0x63400000, !P2 ;  /* 0x6340000012137807 */ /* 0x000fe40005000000 */
[----:B------:R-:W-:Y:S02]  /*3170*/  @!P3 ISETP.GE.U32.AND P4, PT, R11, R8, PT ;  /* 0x000000080b00b20c */ /* 0x000fe40003f86070 */
[----:B------:R-:W-:-:S02]  /*3180*/  @!P1 LOP3.LUT R28, R3, 0x7ff00000, RZ, 0xc0, !PT ;  /* 0x7ff00000031c9812 */ /* 0x000fc400078ec0ff */
[----:B------:R-:W-:Y:S02]  /*3190*/  @!P3 SEL R23, R18, 0x63400000, !P4 ;  /* 0x634000001217b807 */ /* 0x000fe40006000000 */
[----:B------:R-:W-:Y:S02]  /*31a0*/  IADD3 R30, R28, -0x1, RZ ;  /* 0xffffffff1c1e7810 */ /* 0x000fe40007ffe0ff */
[----:B------:R-:W-:-:S04]  /*31b0*/  @!P3 LOP3.LUT R23, R23, 0x80000000, R7, 0xf8, !PT ;  /* 0x800000001717b812 */ /* 0x000fc800078ef807 */
[----:B------:R-:W-:Y:S01]  /*31c0*/  @!P3 LOP3.LUT R23, R23, 0x100000, RZ, 0xfc, !PT ;  /* 0x001000001717b812 */ /* 0x000fe200078efcff */
[----:B0-----:R-:W0:-:S06]  /*31d0*/  DFMA R8, R16, -R2, 1 ;  /* 0x3ff000001008742b */ /* 0x001e0c0000000802 */
[----:B0-----:R0:W1:Y:S02]  /*31e0*/  DFMA R26, R8, R8, R8 ;  /* 0x00000008081a722b */ /* 0x0010640000000008 */
[----:B0-----:R-:W-:Y:S01]  /*31f0*/  LOP3.LUT R9, R19, 0x800fffff, R7, 0xf8, !PT ;  /* 0x800fffff13097812 */ /* 0x001fe200078ef807 */
[----:B------:R-:W-:-:S03]  /*3200*/  IMAD.MOV.U32 R8, RZ, RZ, R6 ;  /* 0x000000ffff087224 */ /* 0x000fc600078e0006 */
[----:B-1----:R-:W0:-:S04]  /*3210*/  DFMA R26, R16, R26, R16 ;  /* 0x0000001a101a722b */ /* 0x002e080000000010 */
[----:B------:R-:W1:-:S04]  /*3220*/  @!P3 DFMA R8, R8, 2, -R22 ;  /* 0x400000000808b82b */ /* 0x000e480000000816 */
[----:B0-----:R-:W0:-:S06]  /*3230*/  DFMA R16, R26, -R2, 1 ;  /* 0x3ff000001a10742b */ /* 0x001e0c0000000802 */
[----:B-1----:R-:W-:Y:S01]  /*3240*/  @!P3 LOP3.LUT R29, R9, 0x7ff00000, RZ, 0xc0, !PT ;  /* 0x7ff00000091db812 */ /* 0x002fe200078ec0ff */
[----:B0-----:R-:W0:-:S03]  /*3250*/  DFMA R16, R26, R16, R26 ;  /* 0x000000101a10722b */ /* 0x001e06000000001a */
[----:B------:R-:W-:-:S03]  /*3260*/  IADD3 R19, R29, -0x1, RZ ;  /* 0xffffffff1d137810 */ /* 0x000fc60007ffe0ff */
[----:B0-----:R-:W0:Y:S01]  /*3270*/  DMUL R22, R16, R8 ;  /* 0x0000000810167228 */ /* 0x001e220000000000 */
[----:B------:R-:W-:-:S04]  /*3280*/  ISETP.GT.U32.AND P1, PT, R19, 0x7feffffe, PT ;  /* 0x7feffffe1300780c */ /* 0x000fc80003f24070 */
[----:B------:R-:W-:Y:S01]  /*3290*/  ISETP.GT.U32.OR P1, PT, R30, 0x7feffffe, P1 ;  /* 0x7feffffe1e00780c */ /* 0x000fe20000f24470 */
[----:B0-----:R-:W0:-:S06]  /*32a0*/  DFMA R26, R22, -R2, R8 ;  /* 0x80000002161a722b */ /* 0x001e0c0000000008 */
[----:B0-----:R0:W1:-:S06]  /*32b0*/  DFMA R16, R16, R26, R22 ;  /* 0x0000001a1010722b */ /* 0x00104c0000000016 */
[----:B------:R-:W-:Y:S05]  /*32c0*/  @P1 BRA `(.L_x_867) ;  /* 0x000001c000001947 */ /* 0x000fea0003800000 */
[----:B01----:R-:W-:-:S04]  /*32d0*/  LOP3.LUT R22, R5, 0x7ff00000, RZ, 0xc0, !PT ;  /* 0x7ff0000005167812 */ /* 0x003fc800078ec0ff */
[C---:B------:R-:W-:Y:S01]  /*32e0*/  ISETP.GE.U32.AND P1, PT, R11.reuse, R22, PT ;  /* 0x000000160b00720c */ /* 0x040fe20003f26070 */
[----:B------:R-:W-:-:S03]  /*32f0*/  IMAD.IADD R6, R11, 0x1, -R22 ;  /* 0x000000010b067824 */ /* 0x000fc600078e0a16 */
[----:B------:R-:W-:Y:S02]  /*3300*/  SEL R11, R18, 0x63400000, !P1 ;  /* 0x63400000120b7807 */ /* 0x000fe40004800000 */
[----:B------:R-:W-:-:S04]  /*3310*/  IMNMX R6, R6, -0x46a00000, !PT ;  /* 0xb960000006067817 */ /* 0x000fc80007800200 */
[----:B------:R-:W-:-:S05]  /*3320*/  IMNMX R6, R6, 0x46a00000, PT ;  /* 0x46a0000006067817 */ /* 0x000fca0003800200 */
[----:B------:R-:W-:Y:S02]  /*3330*/  IMAD.IADD R11, R6, 0x1, -R11 ;  /* 0x00000001060b7824 */ /* 0x000fe400078e0a0b */
[----:B------:R-:W-:-:S03]  /*3340*/  IMAD.MOV.U32 R6, RZ, RZ, RZ ;  /* 0x000000ffff067224 */ /* 0x000fc600078e00ff */
[----:B------:R-:W-:-:S06]  /*3350*/  IADD3 R7, R11, 0x7fe00000, RZ ;  /* 0x7fe000000b077810 */ /* 0x000fcc0007ffe0ff */
[----:B------:R-:W0:-:S10]  /*3360*/  DMUL R18, R16, R6 ;  /* 0x0000000610127228 */ /* 0x000e140000000000 */
[----:B0-----:R-:W-:-:S13]  /*3370*/  FSETP.GTU.AND P1, PT, |R19|, 1.469367938527859385e-39, PT ;  /* 0x001000001300780b */ /* 0x001fda0003f2c200 */
[----:B------:R-:W-:Y:S05]  /*3380*/  @P1 BRA `(.L_x_868) ;  /* 0x0000025000001947 */ /* 0x000fea0003800000 */
[----:B------:R-:W0:Y:S01]  /*3390*/  DFMA R2, R16, -R2, R8 ;  /* 0x800000021002722b */ /* 0x000e220000000008 */
[----:B------:R-:W-:-:S09]  /*33a0*/  IMAD.MOV.U32 R6, RZ, RZ, RZ ;  /* 0x000000ffff067224 */ /* 0x000fd200078e00ff */
[C---:B0-----:R-:W-:Y:S02]  /*33b0*/  FSETP.NEU.AND P1, PT, R3.reuse, RZ, PT ;  /* 0x000000ff0300720b */ /* 0x041fe40003f2d000 */
[----:B------:R-:W-:-:S04]  /*33c0*/  LOP3.LUT R5, R3, 0x80000000, R5, 0x48, !PT ;  /* 0x8000000003057812 */ /* 0x000fc800078e4805 */
[----:B------:R-:W-:-:S07]  /*33d0*/  LOP3.LUT R7, R5, R7, RZ, 0xfc, !PT ;  /* 0x0000000705077212 */ /* 0x000fce00078efcff */
[----:B------:R-:W-:Y:S05]  /*33e0*/  @!P1 BRA `(.L_x_868) ;  /* 0x000001f000009947 */ /* 0x000fea0003800000 */
[----:B------:R-:W-:Y:S01]  /*33f0*/  IMAD.MOV R3, RZ, RZ, -R11 ;  /* 0x000000ffff037224 */ /* 0x000fe200078e0a0b */
[----:B------:R-:W0:Y:S01]  /*3400*/  DMUL.RP R6, R16, R6 ;  /* 0x0000000610067228 */ /* 0x000e220000008000 */
[----:B------:R-:W-:-:S06]  /*3410*/  IMAD.MOV.U32 R2, RZ, RZ, RZ ;  /* 0x000000ffff027224 */ /* 0x000fcc00078e00ff */
[----:B------:R-:W1:-:S03]  /*3420*/  DFMA R2, R18, -R2, R16 ;  /* 0x800000021202722b */ /* 0x000e460000000010 */
[----:B0-----:R-:W-:-:S03]  /*3430*/  LOP3.LUT R5, R7, R5, RZ, 0x3c, !PT ;  /* 0x0000000507057212 */ /* 0x001fc600078e3cff */
[----:B-1----:R-:W-:-:S04]  /*3440*/  IADD3 R2, -R11, -0x43300000, RZ ;  /* 0xbcd000000b027810 */ /* 0x002fc80007ffe1ff */
[----:B------:R-:W-:-:S04]  /*3450*/  FSETP.NEU.AND P1, PT, |R3|, R2, PT ;  /* 0x000000020300720b */ /* 0x000fc80003f2d200 */
[----:B------:R-:W-:Y:S02]  /*3460*/  FSEL R18, R6, R18, !P1 ;  /* 0x0000001206127208 */ /* 0x000fe40004800000 */
[----:B------:R-:W-:Y:S01]  /*3470*/  FSEL R19, R5, R19, !P1 ;  /* 0x0000001305137208 */ /* 0x000fe20004800000 */
[----:B------:R-:W-:Y:S05]  /*3480*/  BRA `(.L_x_868) ;  /* 0x0000015000007947 */ /* 0x000fea0003800000 */
.L_x_867:
[----:B01----:R-:W0:-:S14]  /*3490*/  DSETP.NAN.AND P1, PT, R6, R6, PT ;  /* 0x000000060600722a */ /* 0x003e1c0003f28000 */
[----:B0-----:R-:W-:Y:S05]  /*34a0*/  @P1 BRA `(.L_x_869) ;  /* 0x0000011000001947 */ /* 0x001fea0003800000 */
[----:B------:R-:W0:-:S14]  /*34b0*/  DSETP.NAN.AND P1, PT, R4, R4, PT ;  /* 0x000000040400722a */ /* 0x000e1c0003f28000 */
[----:B0-----:R-:W-:Y:S05]  /*34c0*/  @P1 BRA `(.L_x_870) ;  /* 0x000000c000001947 */ /* 0x001fea0003800000 */
[----:B------:R-:W-:Y:S01]  /*34d0*/  ISETP.NE.AND P1, PT, R29, R28, PT ;  /* 0x0000001c1d00720c */ /* 0x000fe20003f25270 */
[----:B------:R-:W-:Y:S02]  /*34e0*/  IMAD.MOV.U32 R18, RZ, RZ, 0x0 ;  /* 0x00000000ff127424 */ /* 0x000fe400078e00ff */
[----:B------:R-:W-:-:S10]  /*34f0*/  IMAD.MOV.U32 R19, RZ, RZ, -0x80000 ;  /* 0xfff80000ff137424 */ /* 0x000fd400078e00ff */
[----:B------:R-:W-:Y:S05]  /*3500*/  @!P1 BRA `(.L_x_868) ;  /* 0x000000d000009947 */ /* 0x000fea0003800000 */
[----:B------:R-:W-:Y:S02]  /*3510*/  ISETP.NE.AND P1, PT, R29, 0x7ff00000, PT ;  /* 0x7ff000001d00780c */ /* 0x000fe40003f25270 */
[----:B------:R-:W-:Y:S02]  /*3520*/  LOP3.LUT R19, R7, 0x80000000, R5, 0x48, !PT ;  /* 0x8000000007137812 */ /* 0x000fe400078e4805 */
[----:B------:R-:W-:-:S13]  /*3530*/  ISETP.EQ.OR P1, PT, R28, RZ, !P1 ;  /* 0x000000ff1c00720c */ /* 0x000fda0004f22670 */
[----:B------:R-:W-:Y:S01]  /*3540*/  @P1 LOP3.LUT R2, R19, 0x7ff00000, RZ, 0xfc, !PT ;  /* 0x7ff0000013021812 */ /* 0x000fe200078efcff */
[----:B------:R-:W-:Y:S02]  /*3550*/  @!P1 IMAD.MOV.U32 R18, RZ, RZ, RZ ;  /* 0x000000ffff129224 */ /* 0x000fe400078e00ff */
[----:B------:R-:W-:Y:S02]  /*3560*/  @P1 IMAD.MOV.U32 R18, RZ, RZ, RZ ;  /* 0x000000ffff121224 */ /* 0x000fe400078e00ff */
[----:B------:R-:W-:Y:S01]  /*3570*/  @P1 IMAD.MOV.U32 R19, RZ, RZ, R2 ;  /* 0x000000ffff131224 */ /* 0x000fe200078e0002 */
[----:B------:R-:W-:Y:S05]  /*3580*/  BRA `(.L_x_868) ;  /* 0x0000005000007947 */ /* 0x000fea0003800000 */
.L_x_870:
[----:B------:R-:W-:Y:S01]  /*3590*/  LOP3.LUT R19, R5, 0x80000, RZ, 0xfc, !PT ;  /* 0x0008000005137812 */ /* 0x000fe200078efcff */
[----:B------:R-:W-:Y:S01]  /*35a0*/  IMAD.MOV.U32 R18, RZ, RZ, R4 ;  /* 0x000000ffff127224 */ /* 0x000fe200078e0004 */
[----:B------:R-:W-:Y:S05]  /*35b0*/  BRA `(.L_x_868) ;  /* 0x0000002000007947 */ /* 0x000fea0003800000 */
.L_x_869:
[----:B------:R-:W-:Y:S01]  /*35c0*/  LOP3.LUT R19, R7, 0x80000, RZ, 0xfc, !PT ;  /* 0x0008000007137812 */ /* 0x000fe200078efcff */
[----:B------:R-:W-:Y:S02]  /*35d0*/  IMAD.MOV.U32 R18, RZ, RZ, R6 ;  /* 0x000000ffff127224 */ /* 0x000fe400078e0006 */
.L_x_868:
[----:B------:R-:W-:Y:S05]  /*35e0*/  BSYNC B1 ;  /* 0x0000000000017941 */ /* 0x000fea0003800000 */
.L_x_866:
[----:B------:R-:W-:Y:S02]  /*35f0*/  IMAD.MOV.U32 R2, RZ, RZ, R0 ;  /* 0x000000ffff027224 */ /* 0x000fe400078e0000 */
[----:B------:R-:W-:-:S02]  /*3600*/  IMAD.MOV.U32 R3, RZ, RZ, 0x0 ;  /* 0x00000000ff037424 */ /* 0x000fc400078e00ff */
[----:B------:R-:W-:Y:S02]  /*3610*/  IMAD.MOV.U32 R4, RZ, RZ, R18 ;  /* 0x000000ffff047224 */ /* 0x000fe400078e0012 */
[----:B------:R-:W-:Y:S01]  /*3620*/  IMAD.MOV.U32 R5, RZ, RZ, R19 ;  /* 0x000000ffff057224 */ /* 0x000fe200078e0013 */
[----:B------:R-:W-:Y:S06]  /*3630*/  RET.REL.NODEC R2 `(_ZN2at6native35batch_norm_reduce_statistics_kernelIddlEEvNS_27GenericPackedTensorAccessorIT0_Lm2ENS_17RestrictPtrTraitsET1_EES6_NS2_IS3_Lm1ES4_S5_EES7_NS2_IT_Lm1ES4_S5_EES9_S3_S3_S9_) ;  /* 0xffffc9c002007950 */ /* 0x000fec0003c3ffff */
        .weak           $__internal_24_$__cuda_sm20_dsqrt_rn_f64_mediumpath_v1
        .type           $__internal_24_$__cuda_sm20_dsqrt_rn_f64_mediumpath_v1,@function
        .size           $__internal_24_$__cuda_sm20_dsqrt_rn_f64_mediumpath_v1,(.L_x_26630 - $__internal_24_$__cuda_sm20_dsqrt_rn_f64_mediumpath_v1)
$__internal_24_$__cuda_sm20_dsqrt_rn_f64_mediumpath_v1:
[----:B------:R-:W-:Y:S01]  /*3640*/  ISETP.GE.U32.AND P0, PT, R2, -0x3400000, PT ;  /* 0xfcc000000200780c */ /* 0x000fe20003f06070 */
[----:B------:R-:W-:Y:S01]  /*3650*/  BSSY B1, `(.L_x_871) ;  /* 0x0000029000017945 */ /* 0x000fe20003800000 */
[----:B------:R-:W-:Y:S02]  /*3660*/  IMAD.MOV.U32 R4, RZ, RZ, R8 ;  /* 0x000000ffff047224 */ /* 0x000fe400078e0008 */
[----:B------:R-:W-:Y:S02]  /*3670*/  IMAD.MOV.U32 R5, RZ, RZ, R9 ;  /* 0x000000ffff057224 */ /* 0x000fe400078e0009 */
[----:B------:R-:W-:Y:S02]  /*3680*/  IMAD.MOV.U32 R2, RZ, RZ, R18 ;  /* 0x000000ffff027224 */ /* 0x000fe400078e0012 */
[----:B------:R-:W-:-:S02]  /*3690*/  IMAD.MOV.U32 R3, RZ, RZ, R19 ;  /* 0x000000ffff037224 */ /* 0x000fc400078e0013 */
[----:B------:R-:W-:Y:S02]  /*36a0*/  IMAD.MOV.U32 R8, RZ, RZ, R16 ;  /* 0x000000ffff087224 */ /* 0x000fe400078e0010 */
[----:B------:R-:W-:Y:S01]  /*36b0*/  IMAD.MOV.U32 R9, RZ, RZ, R17 ;  /* 0x000000ffff097224 */ /* 0x000fe200078e0011 */
[----:B------:R-:W-:Y:S05]  /*36c0*/  @!P0 BRA `(.L_x_872) ;  /* 0x0000008000008947 */ /* 0x000fea0003800000 */
[----:B------:R-:W0:-:S10]  /*36d0*/  DFMA.RM R2, R2, R6, R8 ;  /* 0x000000060202722b */ /* 0x000e140000004008 */
[----:B0-----:R-:W-:-:S05]  /*36e0*/  IADD3 R6, P0, R2, 0x1, RZ ;  /* 0x0000000102067810 */ /* 0x001fca0007f1e0ff */
[----:B------:R-:W-:-:S06]  /*36f0*/  IMAD.X R7, RZ, RZ, R3, P0 ;  /* 0x000000ffff077224 */ /* 0x000fcc00000e0603 */
[----:B------:R-:W0:-:S06]  /*3700*/  DFMA.RP R4, -R2, R6, R4 ;  /* 0x000000060204722b */ /* 0x000e0c0000008104 */
[----:B0-----:R-:W0:-:S06]  /*3710*/  DSETP.GT.AND P0, PT, R4, RZ, PT ;  /* 0x000000ff0400722a */ /* 0x001e0c0003f04000 */
[----:B0-----:R-:W-:Y:S02]  /*3720*/  FSEL R2, R6, R2, P0 ;  /* 0x0000000206027208 */ /* 0x001fe40000000000 */
[----:B------:R-:W-:Y:S01]  /*3730*/  FSEL R3, R7, R3, P0 ;  /* 0x0000000307037208 */ /* 0x000fe20000000000 */
[----:B------:R-:W-:Y:S05]  /*3740*/  BRA `(.L_x_873) ;  /* 0x0000019000007947 */ /* 0x000fea0003800000 */
.L_x_872:
[----:B------:R-:W0:-:S14]  /*3750*/  DSETP.NE.AND P0, PT, R4, RZ, PT ;  /* 0x000000ff0400722a */ /* 0x000e1c0003f05000 */
[----:B0-----:R-:W-:Y:S05]  /*3760*/  @!P0 BRA `(.L_x_874) ;  /* 0x0000016000008947 */ /* 0x001fea0003800000 */
[----:B------:R-:W-:-:S13]  /*3770*/  ISETP.GE.AND P0, PT, R5, RZ, PT ;  /* 0x000000ff0500720c */ /* 0x000fda0003f06270 */
[----:B------:R-:W-:Y:S02]  /*3780*/  @!P0 IMAD.MOV.U32 R2, RZ, RZ, 0x0 ;  /* 0x00000000ff028424 */ /* 0x000fe400078e00ff */
[----:B------:R-:W-:Y:S01]  /*3790*/  @!P0 IMAD.MOV.U32 R3, RZ, RZ, -0x80000 ;  /* 0xfff80000ff038424 */ /* 0x000fe200078e00ff */
[----:B------:R-:W-:Y:S05]  /*37a0*/  @!P0 BRA `(.L_x_873) ;  /* 0x0000013000008947 */ /* 0x000fea0003800000 */
[----:B------:R-:W-:-:S13]  /*37b0*/  ISETP.GT.AND P0, PT, R5, 0x7fefffff, PT ;  /* 0x7fefffff0500780c */ /* 0x000fda0003f04270 */
[----:B------:R-:W-:Y:S05]  /*37c0*/  @P0 BRA `(.L_x_874) ;  /* 0x0000010000000947 */ /* 0x000fea0003800000 */
[----:B------:R0:W1:Y:S01]  /*37d0*/  DMUL R2, R4, 8.11296384146066816958e+31 ;  /* 0x4690000004027828 */ /* 0x0000620000000000 */
[----:B------:R-:W-:Y:S02]  /*37e0*/  IMAD.MOV.U32 R8, RZ, RZ, 0x0 ;  /* 0x00000000ff087424 */ /* 0x000fe400078e00ff */
[----:B0-----:R-:W-:Y:S02]  /*37f0*/  IMAD.MOV.U32 R4, RZ, RZ, RZ ;  /* 0x000000ffff047224 */ /* 0x001fe400078e00ff */
[----:B------:R-:W-:Y:S01]  /*3800*/  IMAD.MOV.U32 R9, RZ, RZ, 0x3fd80000 ;  /* 0x3fd80000ff097424 */ /* 0x000fe200078e00ff */
[----:B-1----:R-:W0:Y:S03]  /*3810*/  MUFU.RSQ64H R5, R3 ;  /* 0x0000000300057308 */ /* 0x002e260000001c00 */
[----:B0-----:R-:W0:-:S06]  /*3820*/  DMUL R6, R4, R4 ;  /* 0x0000000404067228 */ /* 0x001e0c0000000000 */
[----:B0-----:R-:W0:-:S06]  /*3830*/  DFMA R6, R2, -R6, 1 ;  /* 0x3ff000000206742b */ /* 0x001e0c0000000806 */
[----:B0-----:R-:W-:-:S04]  /*3840*/  DFMA R8, R6, R8, 0.5 ;  /* 0x3fe000000608742b */ /* 0x001fc80000000008 */
[----:B------:R-:W0:-:S06]  /*3850*/  DMUL R6, R4, R6 ;  /* 0x0000000604067228 */ /* 0x000e0c0000000000 */
[----:B0-----:R-:W0:-:S06]  /*3860*/  DFMA R6, R8, R6, R4 ;  /* 0x000000060806722b */ /* 0x001e0c0000000004 */
[----:B0-----:R0:W1:-:S04]  /*3870*/  DMUL R4, R2, R6 ;  /* 0x0000000602047228 */ /* 0x0010480000000000 */
[----:B0-----:R-:W-:Y:S02]  /*3880*/  IADD3 R7, R7, -0x100000, RZ ;  /* 0xfff0000007077810 */ /* 0x001fe40007ffe0ff */
[----:B-1----:R-:W0:-:S06]  /*3890*/  DFMA R8, R4, -R4, R2 ;  /* 0x800000040408722b */ /* 0x002e0c0000000002 */
[----:B0-----:R-:W0:-:S10]  /*38a0*/  DFMA R2, R6, R8, R4 ;  /* 0x000000080602722b */ /* 0x001e140000000004 */
[----:B0-----:R-:W-:Y:S01]  /*38b0*/  IADD3 R3, R3, -0x3500000, RZ ;  /* 0xfcb0000003037810 */ /* 0x001fe20007ffe0ff */
[----:B------:R-:W-:Y:S05]  /*38c0*/  BRA `(.L_x_873) ;  /* 0x0000001000007947 */ /* 0x000fea0003800000 */
.L_x_874:
[----:B------:R0:W1:-:S06]  /*38d0*/  DADD R2, R4, R4 ;  /* 0x0000000004027229 */ /* 0x00004c0000000004 */
.L_x_873:
[----:B------:R-:W-:Y:S05]  /*38e0*/  BSYNC B1 ;  /* 0x0000000000017941 */ /* 0x000fea0003800000 */
.L_x_871:
[----:B-1----:R-:W-:Y:S02]  /*38f0*/  IMAD.MOV.U32 R34, RZ, RZ, R2 ;  /* 0x000000ffff227224 */ /* 0x002fe400078e0002 */
[----:B------:R-:W-:Y:S02]  /*3900*/  IMAD.MOV.U32 R35, RZ, RZ, R3 ;  /* 0x000000ffff237224 */ /* 0x000fe400078e0003 */
[----:B------:R-:W-:Y:S02]  /*3910*/  IMAD.MOV.U32 R2, RZ, RZ, R0 ;  /* 0x000000ffff027224 */ /* 0x000fe400078e0000 */
[----:B------:R-:W-:-:S04]  /*3920*/  IMAD.MOV.U32 R3, RZ, RZ, 0x0 ;  /* 0x00000000ff037424 */ /* 0x000fc800078e00ff */
[----:B------:R-:W-:Y:S05]  /*3930*/  RET.REL.NODEC R2 `(_ZN2at6native35batch_norm_reduce_statistics_kernelIddlEEvNS_27GenericPackedTensorAccessorIT0_Lm2ENS_17RestrictPtrTraitsET1_EES6_NS2_IS3_Lm1ES4_S5_EES7_NS2_IT_Lm1ES4_S5_EES9_S3_S3_S9_) ;  /* 0xffffc6c002007950 */ /* 0x000fea0003c3ffff */
.L_x_875:
        /* <DEDUP_REMOVED lines=12> */
.L_x_26630:


//--------------------- .text._ZN2at6native35batch_norm_reduce_statistics_kernelIddiEEvNS_27GenericPackedTensorAccessorIT0_Lm2ENS_17RestrictPtrTraitsET1_EES6_NS2_IS3_Lm1ES4_S5_EES7_NS2_IT_Lm1ES4_S5_EES9_S3_S3_S9_ --------------------------
	.section	.text._ZN2at6native35batch_norm_reduce_statistics_kernelIddiEEvNS_27GenericPackedTensorAccessorIT0_Lm2ENS_17RestrictPtrTraitsET1_EES6_NS2_IS3_Lm1ES4_S5_EES7_NS2_IT_Lm1ES4_S5_EES9_S3_S3_S9_,"ax",@progbits
	.sectioninfo	@"SHI_REGISTERS=46"
	.align	128
        .global         _ZN2at6native35batch_norm_reduce_statistics_kernelIddiEEvNS_27GenericPackedTensorAccessorIT0_Lm2ENS_17RestrictPtrTraitsET1_EES6_NS2_IS3_Lm1ES4_S5_EES7_NS2_IT_Lm1ES4_S5_EES9_S3_S3_S9_
        .type           _ZN2at6native35batch_norm_reduce_statistics_kernelIddiEEvNS_27GenericPackedTensorAccessorIT0_Lm2ENS_17RestrictPtrTraitsET1_EES6_NS2_IS3_Lm1ES4_S5_EES7_NS2_IT_Lm1ES4_S5_EES9_S3_S3_S9_,@function
        .size           _ZN2at6native35batch_norm_reduce_statistics_kernelIddiEEvNS_27GenericPackedTensorAccessorIT0_Lm2ENS_17RestrictPtrTraitsET1_EES6_NS2_IS3_Lm1ES4_S5_EES7_NS2_IT_Lm1ES4_S5_EES9_S3_S3_S9_,(.L_x_26633 - _ZN2at6native35batch_norm_reduce_statistics_kernelIddiEEvNS_27GenericPackedTensorAccessorIT0_Lm2ENS_17RestrictPtrTraitsET1_EES6_NS2_IS3_Lm1ES4_S5_EES7_NS2_IT_Lm1ES4_S5_EES9_S3_S3_S9_)
        .other          _ZN2at6native35batch_norm_reduce_statistics_kernelIddiEEvNS_27GenericPackedTensorAccessorIT0_Lm2ENS_17RestrictPtrTraitsET1_EES6_NS2_IS3_Lm1ES4_S5_EES7_NS2_IT_Lm1ES4_S5_EES9_S3_S3_S9_,@"STO_CUDA_ENTRY STV_DEFAULT"
_ZN2at6native35batch_norm_reduce_statistics_kernelIddiEEvNS_27GenericPackedTensorAccessorIT0_Lm2ENS_17RestrictPtrTraitsET1_EES6_NS2_IS3_Lm1ES4_S5_EES7_NS2_IT_Lm1ES4_S5_EES9_S3_S3_S9_:
.text._ZN2at6native35batch_norm_reduce_statistics_kernelIddiEEvNS_27GenericPackedTensorAccessorIT0_Lm2ENS_17RestrictPtrTraitsET1_EES6_NS2_IS3_Lm1ES4_S5_EES7_NS2_IT_Lm1ES4_S5_EES9_S3_S3_S9_:
        /* <DEDUP_REMOVED lines=15> */
[----:B------:R-:W-:Y:S05]  /*00f0*/  CALL.REL.NOINC `($__internal_26_$__cuda_sm20_div_rn_f64_full) ;  /* 0x0000298000007944 */ /* 0x000fea0003c00000 */
        /* <DEDUP_REMOVED lines=26> */
[----:B------:R-:W-:-:S02]  /*02a0*/  IMAD.MOV.U32 R22, RZ, RZ, R14 ;  /* 0x000000ffff167224 */ /* 0x000fc400078e000e */
[----:B------:R-:W-:Y:S02]  /*02b0*/  IMAD.MOV.U32 R23, RZ, RZ, R15 ;  /* 0x000000ffff177224 */ /* 0x000fe400078e000f */
[----:B0-----:R-:W-:Y:S02]  /*02c0*/  IMAD.MOV.U32 R6, RZ, RZ, R4 ;  /* 0x000000ffff067224 */ /* 0x001fe400078e0004 */
[----:B------:R-:W-:Y:S02]  /*02d0*/  IMAD.MOV.U32 R19, RZ, RZ, R7 ;  /* 0x000000ffff137224 */ /* 0x000fe400078e0007 */
[----:B-1----:R-:W-:Y:S05]  /*02e0*/  CALL.REL.NOINC `($__internal_27_$__cuda_sm20_dsqrt_rn_f64_mediumpath_v1) ;  /* 0x00002d7000007944 */ /* 0x002fea0003c00000 */
.L_x_878:
[----:B------:R-:W-:Y:S05]  /*02f0*/  BSYNC B0 ;  /* 0x0000000000007941 */ /* 0x000fea0003800000 */
.L_x_877:
        /* <DEDUP_REMOVED lines=13> */
[----:B01----:R-:W-:Y:S05]  /*03d0*/  CALL.REL.NOINC `($__internal_25_$__cuda_sm20_dblrcp_rn_slowpath_v3) ;  /* 0x0000242000007944 */ /* 0x003fea0003c00000 */
.L_x_880:
[----:B------:R-:W-:Y:S05]  /*03e0*/  BSYNC B0 ;  /* 0x0000000000007941 */ /* 0x000fea0003800000 */
.L_x_879:
[----:B------:R-:W-:Y:S01]  /*03f0*/  ISETP.NE.U32.AND P0, PT, RZ, c[0x0][0x1b0], PT ;  /* 0x00006c00ff007a0c */ /* 0x000fe20003f05070 */
[----:B------:R-:W2:-:S03]  /*0400*/  DMUL R4, RZ, c[0x0][0x1d8] ;  /* 0x00007600ff047a28 */ /* 0x000e860000000000 */
[----:B------:R-:W-:Y:S01]  /*0410*/  ISETP.NE.AND.EX P0, PT, RZ, c[0x0][0x1b4], PT, P0 ;  /* 0x00006d00ff007a0c */ /* 0x000fe20003f05300 */
[----:B0-2---:R-:W0:-:S06]  /*0420*/  DMUL R6, RZ, -c[0x0][0x1d8] ;  /* 0x80007600ff067a28 */ /* 0x005e0c0000000000 */
.L_x_881:
[----:B------:R-:W-:Y:S02]  /*0430*/  IMAD.MOV.U32 R19, RZ, RZ, 0x8 ;  /* 0x00000008ff137424 */ /* 0x000fe400078e00ff */
[C---:B------:R-:W-:Y:S02]  /*0440*/  IMAD R10, R2.reuse, c[0x0][0x19c], RZ ;  /* 0x00006700020a7a24 */ /* 0x040fe400078e02ff */
[C---:B------:R-:W-:Y:S02]  /*0450*/  IMAD R12, R2.reuse, c[0x0][0x1ac], RZ ;  /* 0x00006b00020c7a24 */ /* 0x040fe400078e02ff */
[----:B------:R-:W-:Y:S02]  /*0460*/  @P0 IMAD R14, R2, c[0x0][0x1bc], RZ ;  /* 0x00006f00020e0a24 */ /* 0x000fe400078e02ff */
[----:B------:R-:W-:-:S04]  /*0470*/  IMAD.WIDE R10, R10, R19, c[0x0][0x190] ;  /* 0x000064000a0a7625 */ /* 0x000fc800078e0213 */
[-C--:B------:R-:W-:Y:S01]  /*0480*/  IMAD.WIDE R12, R12, R19.reuse, c[0x0][0x1a0] ;  /* 0x000068000c0c7625 */ /* 0x080fe200078e0213 */
[----:B------:R2:W-:Y:S03]  /*0490*/  STG.E.64 [R10.64], RZ ;  /* 0x000000ff0a007986 */ /* 0x0005e6000c101b04 */
[----:B------:R-:W-:Y:S01]  /*04a0*/  @P0 IMAD.WIDE R14, R14, R19, c[0x0][0x1b0] ;  /* 0x00006c000e0e0625 */ /* 0x000fe200078e0213 */
[----:B-1----:R2:W-:Y:S04]  /*04b0*/  STG.E.64 [R12.64], R36 ;  /* 0x000000240c007986 */ /* 0x0025e8000c101b04 */
[----:B------:R-:W3:Y:S01]  /*04c0*/  @P0 LDG.E.64 R16, [R14.64] ;  /* 0x000000040e100981 */ /* 0x000ee2000c1e1b00 */
[----:B------:R-:W-:-:S04]  /*04d0*/  ISETP.NE.U32.AND P1, PT, RZ, c[0x0][0x1c0], PT ;  /* 0x00007000ff007a0c */ /* 0x000fc80003f25070 */
[----:B------:R-:W-:-:S13]  /*04e0*/  ISETP.NE.AND.EX P1, PT, RZ, c[0x0][0x1c4], PT, P1 ;  /* 0x00007100ff007a0c */ /* 0x000fda0003f25310 */
[----:B------:R-:W-:-:S04]  /*04f0*/  @P1 IMAD R18, R2, c[0x0][0x1cc], RZ ;  /* 0x0000730002121a24 */ /* 0x000fc800078e02ff */
[----:B------:R-:W-:Y:S01]  /*0500*/  @P1 IMAD.WIDE R18, R18, R19, c[0x0][0x1c0] ;  /* 0x0000700012121625 */ /* 0x000fe200078e0213 */
[----:B---3--:R-:W1:-:S07]  /*0510*/  @P0 DFMA R16, R8, R16, R4 ;  /* 0x000000100810022b */ /* 0x008e4e0000000004 */
[----:B-1----:R2:W-:Y:S04]  /*0520*/  @P0 STG.E.64 [R14.64], R16 ;  /* 0x000000100e000986 */ /* 0x0025e8000c101b04 */
[----:B------:R-:W3:Y:S01]  /*0530*/  @P1 LDG.E.64 R20, [R18.64] ;  /* 0x0000000412141981 */ /* 0x000ee2000c1e1b00 */
[----:B------:R-:W-:-:S04]  /*0540*/  IMAD.MOV.U32 R3, RZ, RZ, c[0x0][0xc] ;  /* 0x00000300ff037624 */ /* 0x000fc800078e00ff */
[----:B------:R-:W-:Y:S01]  /*0550*/  IMAD R2, R3, c[0x0][0x0], R2 ;  /* 0x0000000003027a24 */ /* 0x000fe200078e0202 */
[----:B0--3--:R-:W0:-:S07]  /*0560*/  @P1 DFMA R20, R8, R20, R6 ;  /* 0x000000140814122b */ /* 0x009e0e0000000006 */
[----:B0-----:R2:W-:Y:S01]  /*0570*/  @P1 STG.E.64 [R18.64], R20 ;  /* 0x0000001412001986 */ /* 0x0015e2000c101b04 */
[----:B------:R-:W-:-:S13]  /*0580*/  ISETP.GE.AND P1, PT, R2, c[0x0][0x16c], PT ;  /* 0x00005b0002007a0c */ /* 0x000fda0003f26270 */
[----:B--2---:R-:W-:Y:S05]  /*0590*/  @!P1 BRA `(.L_x_881) ;  /* 0xfffffe9000009947 */ /* 0x004fea000383ffff */
[----:B------:R-:W-:Y:S05]  /*05a0*/  EXIT ;  /* 0x000000000000794d */ /* 0x000fea0003800000 */
.L_x_876:
[----:B0-----:R-:W-:-:S05]  /*05b0*/  IMAD.MOV.U32 R4, RZ, RZ, c[0x0][0x168] ;  /* 0x00005a00ff047624 */ /* 0x001fca00078e00ff */
[C---:B------:R-:W-:Y:S02]  /*05c0*/  LOP3.LUT R3, R4.reuse, 0x3, RZ, 0xc0, !PT ;  /* 0x0000000304037812 */ /* 0x040fe400078ec0ff */
[----:B------:R-:W-:Y:S02]  /*05d0*/  IADD3 R4, R4, -0x1, RZ ;  /* 0xffffffff04047810 */ /* 0x000fe40007ffe0ff */
[----:B------:R-:W-:Y:S02]  /*05e0*/  IADD3 R5, -R3, c[0x0][0x168], RZ ;  /* 0x00005a0003057a10 */ /* 0x000fe40007ffe1ff */
.L_x_915:
[----:B------:R-:W-:Y:S01]  /*05f0*/  ISETP.GE.U32.AND P0, PT, R4, 0x3, PT ;  /* 0x000000030400780c */ /* 0x000fe20003f06070 */
[C---:B------:R-:W-:Y:S01]  /*0600*/  IMAD R6, R2.reuse, c[0x0][0x174], RZ ;  /* 0x00005d0002067a24 */ /* 0x040fe200078e02ff */
[----:B------:R-:W-:Y:S01]  /*0610*/  CS2R R12, SRZ ;  /* 0x00000000000c7805 */ /* 0x000fe2000001ff00 */
[----:B------:R-:W-:Y:S01]  /*0620*/  IMAD R7, R2, c[0x0][0x18c], RZ ;  /* 0x0000630002077a24 */ /* 0x000fe200078e02ff */
[----:B------:R-:W-:Y:S01]  /*0630*/  CS2R R14, SRZ ;  /* 0x00000000000e7805 */ /* 0x000fe2000001ff00 */
[----:B------:R-:W-:Y:S01]  /*0640*/  IMAD.MOV.U32 R38, RZ, RZ, RZ ;  /* 0x000000ffff267224 */ /* 0x000fe200078e00ff */
[----:B------:R-:W-:Y:S01]  /*0650*/  SHF.R.S32.HI R39, RZ, 0x1f, R6 ;  /* 0x0000001fff277819 */ /* 0x000fe20000011406 */
[----:B------:R-:W-:Y:S01]  /*0660*/  IMAD.MOV.U32 R10, RZ, RZ, RZ ;  /* 0x000000ffff0a7224 */ /* 0x000fe200078e00ff */
[----:B------:R-:W-:-:S05]  /*0670*/  SHF.R.S32.HI R40, RZ, 0x1f, R7 ;  /* 0x0000001fff287819 */ /* 0x000fca0000011407 */
[----:B------:R-:W-:Y:S05]  /*0680*/  @!P0 BRA `(.L_x_882) ;  /* 0x00000e5000008947 */ /* 0x000fea0003800000 */
[----:B------:R-:W-:Y:S01]  /*0690*/  IMAD.MOV.U32 R38, RZ, RZ, RZ ;  /* 0x000000ffff267224 */ /* 0x000fe200078e00ff */
[----:B------:R-:W-:Y:S01]  /*06a0*/  CS2R R12, SRZ ;  /* 0x00000000000c7805 */ /* 0x000fe2000001ff00 */
[----:B------:R-:W-:Y:S02]  /*06b0*/  IMAD.MOV.U32 R41, RZ, RZ, R5 ;  /* 0x000000ffff297224 */ /* 0x000fe400078e0005 */
.L_x_895:
[----:B------:R-:W-:-:S05]  /*06c0*/  IMAD R0, R38, c[0x0][0x188], RZ ;  /* 0x0000620026007a24 */ /* 0x000fca00078e02ff */
[----:B------:R-:W-:-:S04]  /*06d0*/  IADD3 R11, P0, R7, R0, RZ ;  /* 0x00000000070b7210 */ /* 0x000fc80007f1e0ff */
[----:B------:R-:W-:Y:S02]  /*06e0*/  LEA.HI.X.SX32 R0, R0, R40, 0x1, P0 ;  /* 0x0000002800007211 */ /* 0x000fe400000f0eff */
[----:B-1----:R-:W-:-:S04]  /*06f0*/  LEA R26, P0, R11, c[0x0][0x178], 0x3 ;  /* 0x00005e000b1a7a11 */ /* 0x002fc800078018ff */
[----:B------:R-:W-:-:S05]  /*0700*/  LEA.HI.X R27, R11, c[0x0][0x17c], R0, 0x3, P0 ;  /* 0x00005f000b1b7a11 */ /* 0x000fca00000f1c00 */
[----:B------:R-:W2:Y:S01]  /*0710*/  LDG.E.64 R30, [R26.64] ;  /* 0x000000041a1e7981 */ /* 0x000ea2000c1e1b00 */
[----:B------:R-:W-:Y:S01]  /*0720*/  IMAD R0, R38, c[0x0][0x170], RZ ;  /* 0x00005c0026007a24 */ /* 0x000fe200078e02ff */
[----:B------:R-:W-:Y:S04]  /*0730*/  BSSY B0, `(.L_x_883) ;  /* 0x0000015000007945 */ /* 0x000fe80003800000 */
[----:B------:R-:W-:-:S04]  /*0740*/  IADD3 R11, P0, R6, R0, RZ ;  /* 0x00000000060b7210 */ /* 0x000fc80007f1e0ff */
[----:B------:R-:W-:Y:S01]  /*0750*/  LEA.HI.X.SX32 R0, R0, R39, 0x1, P0 ;  /* 0x0000002700007211 */ /* 0x000fe200000f0eff */
[----:B0-2---:R-:W0:Y:S01]  /*0760*/  MUFU.RCP64H R17, R31 ;  /* 0x0000001f00117308 */ /* 0x005e220000001800 */
[----:B------:R-:W-:-:S04]  /*0770*/  IADD3 R16, R31, 0x300402, RZ ;  /* 0x003004021f107810 */ /* 0x000fc80007ffe0ff */
[----:B------:R-:W-:Y:S02]  /*0780*/  FSETP.GEU.AND P0, PT, |R16|, 5.8789094863358348022e-39, PT ;  /* 0x004004021000780b */ /* 0x000fe40003f0e200 */
[----:B0-----:R-:W0:-:S06]  /*0790*/  DFMA R18, -R30, R16, 1 ;  /* 0x3ff000001e12742b */ /* 0x001e0c0000000110 */
[----:B0-----:R-:W0:-:S06]  /*07a0*/  DFMA R18, R18, R18, R18 ;  /* 0x000000121212722b */ /* 0x001e0c0000000012 */
[----:B0-----:R0:W1:Y:S02]  /*07b0*/  DFMA R18, R16, R18, R16 ;  /* 0x000000121012722b */ /* 0x0010640000000010 */
[----:B0-----:R-:W-:-:S04]  /*07c0*/  LEA R16, P1, R11, c[0x0][0x160], 0x3 ;  /* 0x000058000b107a11 */ /* 0x001fc800078218ff */
[----:B-1----:R-:W0:Y:S01]  /*07d0*/  DFMA R36, -R30, R18, 1 ;  /* 0x3ff000001e24742b */ /* 0x002e220000000112 */
[----:B------:R-:W-:-:S05]  /*07e0*/  LEA.HI.X R17, R11, c[0x0][0x164], R0, 0x3, P1 ;  /* 0x000059000b117a11 */ /* 0x000fca00008f1c00 */
[----:B0-----:R0:W1:Y:S02]  /*07f0*/  DFMA R36, R18, R36, R18 ;  /* 0x000000241224722b */ /* 0x0010640000000012 */
[----:B0-----:R-:W-:Y:S02]  /*0800*/  IMAD.MOV.U32 R19, RZ, RZ, 0x8 ;  /* 0x00000008ff137424 */ /* 0x001fe400078e00ff */
[----:B------:R-:W-:-:S04]  /*0810*/  IMAD R18, R38, c[0x0][0x1ec], RZ ;  /* 0x00007b0026127a24 */ /* 0x000fc800078e02ff */
[----:B------:R-:W-:Y:S01]  /*0820*/  IMAD.WIDE R18, R18, R19, c[0x0][0x1e0] ;  /* 0x0000780012127625 */ /* 0x000fe200078e0213 */
[----:B------:R-:W-:Y:S05]  /*0830*/  @P0 BRA `(.L_x_884) ;  /* 0x0000004000000947 */ /* 0x000fea0003800000 */
[----:B-1----:R-:W-:Y:S02]  /*0840*/  LOP3.LUT R34, R31, 0x7fffffff, RZ, 0xc0, !PT ;  /* 0x7fffffff1f227812 */ /* 0x002fe400078ec0ff */
[----:B------:R-:W-:Y:S02]  /*0850*/  MOV R0, 0x880 ;  /* 0x0000088000007802 */ /* 0x000fe40000000f00 */
[----:B------:R-:W-:Y:S02]  /*0860*/  IADD3 R34, R34, -0x100000, RZ ;  /* 0xfff0000022227810 */ /* 0x000fe40007ffe0ff */
[----:B------:R-:W-:Y:S05]  /*0870*/  CALL.REL.NOINC `($__internal_25_$__cuda_sm20_dblrcp_rn_slowpath_v3) ;  /* 0x00001f8000007944 */ /* 0x000fea0003c00000 */
.L_x_884:
[----:B-1----:R-:W-:Y:S05]  /*0880*/  BSYNC B0 ;  /* 0x0000000000007941 */ /* 0x002fea0003800000 */
.L_x_883:
[----:B------:R-:W2:Y:S01]  /*0890*/  LDG.E.64 R20, [R18.64] ;  /* 0x0000000412147981 */ /* 0x000ea2000c1e1b00 */
[----:B------:R-:W2:Y:S02]  /*08a0*/  I2F.F64 R24, R10 ;  /* 0x0000000a00187312 */ /* 0x000ea40000201c00 */
[----:B--2---:R-:W0:-:S06]  /*08b0*/  DADD R22, R20, R24 ;  /* 0x0000000014167229 */ /* 0x004e0c0000000018 */
[----:B0-----:R-:W0:Y:S04]  /*08c0*/  MUFU.RCP64H R33, R23 ;  /* 0x0000001700217308 */ /* 0x001e280000001800 */
        /* <DEDUP_REMOVED lines=14> */
[----:B-1----:R-:W-:Y:S05]  /*09b0*/  CALL.REL.NOINC `($__internal_25_$__cuda_sm20_dblrcp_rn_slowpath_v3) ;  /* 0x00001e4000007944 */ /* 0x002fea0003c00000 */
[----:B-1----:R-:W-:Y:S02]  /*09c0*/  IMAD.MOV.U32 R42, RZ, RZ, R36 ;  /* 0x000000ffff2a7224 */ /* 0x002fe400078e0024 */
[----:B------:R-:W-:Y:S02]  /*09d0*/  IMAD.MOV.U32 R43, RZ, RZ, R37 ;  /* 0x000000ffff2b7224 */ /* 0x000fe400078e0025 */
.L_x_885:
[----:B------:R-:W-:Y:S01]  /*09e0*/  IMAD.MOV.U32 R35, RZ, RZ, 0x8 ;  /* 0x00000008ff237424 */ /* 0x000fe200078e00ff */
[----:B------:R2:W3:Y:S03]  /*09f0*/  LDG.E.64 R36, [R16.64] ;  /* 0x0000000410247981 */ /* 0x0004e6000c1e1b00 */
[----:B------:R-:W-:-:S05]  /*0a00*/  IMAD.WIDE R26, R35, c[0x0][0x188], R26 ;  /* 0x00006200231a7a25 */ /* 0x000fca00078e021a */
[----:B0-----:R-:W4:Y:S01]  /*0a10*/  LDG.E.64 R30, [R26.64] ;  /* 0x000000041a1e7981 */ /* 0x001f22000c1e1b00 */
[-C--:B-1----:R-:W3:Y:S01]  /*0a20*/  DMUL R10, R20, R42.reuse ;  /* 0x0000002a140a7228 */ /* 0x082ee20000000000 */
[----:B------:R-:W-:Y:S01]  /*0a30*/  BSSY B0, `(.L_x_886) ;  /* 0x000001b000007945 */ /* 0x000fe20003800000 */
[----:B--2---:R-:W-:Y:S02]  /*0a40*/  IMAD.WIDE R16, R35, c[0x0][0x170], R16 ;  /* 0x00005c0023107a25 */ /* 0x004fe400078e0210 */
[----:B------:R-:W-:-:S04]  /*0a50*/  DMUL R32, R24, R42 ;  /* 0x0000002a18207228 */ /* 0x000fc80000000000 */
[----:B---3--:R-:W0:-:S06]  /*0a60*/  DMUL R10, R36, R10 ;  /* 0x0000000a240a7228 */ /* 0x008e0c0000000000 */
[----:B0-----:R4:W-:Y:S02]  /*0a70*/  DFMA R10, R32, R14, R10 ;  /* 0x0000000e200a722b */ /* 0x0019e4000000000a */
[----:B----4-:R-:W0:Y:S01]  /*0a80*/  MUFU.RCP64H R33, R31 ;  /* 0x0000001f00217308 */ /* 0x010e220000001800 */
[----:B------:R-:W-:Y:S01]  /*0a90*/  IADD3 R32, R31, 0x300402, RZ ;  /* 0x003004021f207810 */ /* 0x000fe20007ffe0ff */
[----:B------:R-:W1:-:S03]  /*0aa0*/  DADD R14, -R36, R14 ;  /* 0x00000000240e7229 */ /* 0x000e46000000010e */
[----:B------:R-:W-:-:S03]  /*0ab0*/  FSETP.GEU.AND P0, PT, |R32|, 5.8789094863358348022e-39, PT ;  /* 0x004004022000780b */ /* 0x000fc60003f0e200 */
[----:B-1----:R-:W1:-:S06]  /*0ac0*/  DMUL R14, R14, R14 ;  /* 0x0000000e0e0e7228 */ /* 0x002e4c0000000000 */
[----:B-1----:R-:W1:-:S04]  /*0ad0*/  DMUL R14, R24, R14 ;  /* 0x0000000e180e7228 */ /* 0x002e480000000000 */
[----:B0-----:R-:W0:-:S04]  /*0ae0*/  DFMA R36, -R30, R32, 1 ;  /* 0x3ff000001e24742b */ /* 0x001e080000000120 */
[----:B-1----:R-:W1:-:S04]  /*0af0*/  DMUL R14, R20, R14 ;  /* 0x0000000e140e7228 */ /* 0x002e480000000000 */
[----:B0-----:R-:W0:-:S04]  /*0b00*/  DFMA R36, R36, R36, R36 ;  /* 0x000000242424722b */ /* 0x001e080000000024 */
[----:B-1----:R-:W1:-:S04]  /*0b10*/  DMUL R14, R14, R42 ;  /* 0x0000002a0e0e7228 */ /* 0x002e480000000000 */
[----:B0-----:R-:W0:-:S04]  /*0b20*/  DFMA R36, R32, R36, R32 ;  /* 0x000000242024722b */ /* 0x001e080000000020 */
[----:B-1----:R1:W2:Y:S02]  /*0b30*/  DFMA R28, R28, R20, R14 ;  /* 0x000000141c1c722b */ /* 0x0022a4000000000e */
[----:B-1----:R1:W3:Y:S02]  /*0b40*/  F2I.F64.TRUNC R20, R22 ;  /* 0x0000001600147311 */ /* 0x0022e4000030d100 */
[----:B0-----:R-:W0:-:S04]  /*0b50*/  DFMA R14, -R30, R36, 1 ;  /* 0x3ff000001e0e742b */ /* 0x001e080000000124 */
[----:B--2---:R-:W2:-:S04]  /*0b60*/  DADD R12, R28, R12 ;  /* 0x000000001c0c7229 */ /* 0x004e88000000000c */
[----:B0-----:R0:W4:Y:S02]  /*0b70*/  DFMA R36, R36, R14, R36 ;  /* 0x0000000e2424722b */ /* 0x0011240000000024 */
[----:B0-----:R-:W-:Y:S01]  /*0b80*/  IMAD.WIDE R14, R35, c[0x0][0x1ec], R18 ;  /* 0x00007b00230e7a25 */ /* 0x001fe200078e0212 */
[----:B------:R-:W-:Y:S05]  /*0b90*/  @P0 BRA `(.L_x_887) ;  /* 0x0000004000000947 */ /* 0x000fea0003800000 */
[----:B-12-4-:R-:W-:Y:S02]  /*0ba0*/  LOP3.LUT R34, R31, 0x7fffffff, RZ, 0xc0, !PT ;  /* 0x7fffffff1f227812 */ /* 0x016fe400078ec0ff */
[----:B------:R-:W-:Y:S02]  /*0bb0*/  MOV R0, 0xbe0 ;  /* 0x00000be000007802 */ /* 0x000fe40000000f00 */
[----:B------:R-:W-:Y:S02]  /*0bc0*/  IADD3 R34, R34, -0x100000, RZ ;  /* 0xfff0000022227810 */ /* 0x000fe40007ffe0ff */
[----:B---3--:R-:W-:Y:S05]  /*0bd0*/  CALL.REL.NOINC `($__internal_25_$__cuda_sm20_dblrcp_rn_slowpath_v3) ;  /* 0x00001c2000007944 */ /* 0x008fea0003c00000 */
.L_x_887:
[----:B-12-4-:R-:W-:Y:S05]  /*0be0*/  BSYNC B0 ;  /* 0x0000000000007941 */ /* 0x016fea0003800000 */
.L_x_886:
[----:B------:R-:W2:Y:S01]  /*0bf0*/  LDG.E.64 R18, [R14.64] ;  /* 0x000000040e127981 */ /* 0x000ea2000c1e1b00 */
[----:B---3--:R-:W2:Y:S02]  /*0c00*/  I2F.F64 R20, R20 ;  /* 0x0000001400147312 */ /* 0x008ea40000201c00 */
        /* <DEDUP_REMOVED lines=12> */
[----:B------:R-:W-:Y:S01]  /*0cd0*/  IMAD.MOV.U32 R30, RZ, RZ, R22 ;  /* 0x000000ffff1e7224 */ /* 0x000fe200078e0016 */
[----:B------:R-:W-:Y:S01]  /*0ce0*/  MOV R0, 0xd20 ;  /* 0x00000d2000007802 */ /* 0x000fe20000000f00 */
[----:B------:R-:W-:Y:S01]  /*0cf0*/  IMAD.MOV.U32 R31, RZ, RZ, R23 ;  /* 0x000000ffff1f7224 */ /* 0x000fe200078e0017 */
[----:B------:R-:W-:Y:S02]  /*0d00*/  IADD3 R34, R34, -0x100000, RZ ;  /* 0xfff0000022227810 */ /* 0x000fe40007ffe0ff */
[----:B01----:R-:W-:Y:S05]  /*0d10*/  CALL.REL.NOINC `($__internal_25_$__cuda_sm20_dblrcp_rn_slowpath_v3) ;  /* 0x00001ae000007944 */ /* 0x003fea0003c00000 */
[----:B-1----:R-:W-:Y:S02]  /*0d20*/  IMAD.MOV.U32 R42, RZ, RZ, R36 ;  /* 0x000000ffff2a7224 */ /* 0x002fe400078e0024 */
[----:B------:R-:W-:Y:S02]  /*0d30*/  IMAD.MOV.U32 R43, RZ, RZ, R37 ;  /* 0x000000ffff2b7224 */ /* 0x000fe400078e0025 */
.L_x_888:
[----:B------:R-:W-:Y:S01]  /*0d40*/  IMAD.MOV.U32 R35, RZ, RZ, 0x8 ;  /* 0x00000008ff237424 */ /* 0x000fe200078e00ff */
[----:B------:R2:W3:Y:S03]  /*0d50*/  LDG.E.64 R36, [R16.64] ;  /* 0x0000000410247981 */ /* 0x0004e6000c1e1b00 */
[----:B------:R-:W-:-:S05]  /*0d60*/  IMAD.WIDE R26, R35, c[0x0][0x188], R26 ;  /* 0x00006200231a7a25 */ /* 0x000fca00078e021a */
[----:B------:R-:W4:Y:S01]  /*0d70*/  LDG.E.64 R30, [R26.64] ;  /* 0x000000041a1e7981 */ /* 0x000f22000c1e1b00 */
[-C--:B01----:R-:W3:Y:S01]  /*0d80*/  DMUL R28, R18, R42.reuse ;  /* 0x0000002a121c7228 */ /* 0x083ee20000000000 */
[----:B------:R0:W1:Y:S01]  /*0d90*/  F2I.F64.TRUNC R22, R22 ;  /* 0x0000001600167311 */ /* 0x000062000030d100 */
[----:B------:R-:W-:Y:S01]  /*0da0*/  BSSY B0, `(.L_x_889) ;  /* 0x000001a000007945 */ /* 0x000fe20003800000 */
[----:B------:R-:W-:Y:S01]  /*0db0*/  IMAD.WIDE R14, R35, c[0x0][0x1ec], R14 ;  /* 0x00007b00230e7a25 */ /* 0x000fe200078e020e */
[----:B------:R-:W-:-:S03]  /*0dc0*/  DMUL R32, R20, R42 ;  /* 0x0000002a14207228 */ /* 0x000fc60000000000 */
[----:B--2---:R-:W-:Y:S01]  /*0dd0*/  IMAD.WIDE R16, R35, c[0x0][0x170], R16 ;  /* 0x00005c0023107a25 */ /* 0x004fe200078e0210 */
[----:B---3--:R-:W2:-:S06]  /*0de0*/  DMUL R28, R36, R28 ;  /* 0x0000001c241c7228 */ /* 0x008e8c0000000000 */
[C---:B--2---:R4:W-:Y:S02]  /*0df0*/  DFMA R28, R10.reuse, R32, R28 ;  /* 0x000000200a1c722b */ /* 0x0449e4000000001c */
[----:B----4-:R-:W2:Y:S01]  /*0e00*/  MUFU.RCP64H R33, R31 ;  /* 0x0000001f00217308 */ /* 0x010ea20000001800 */
[----:B------:R-:W-:Y:S01]  /*0e10*/  IADD3 R32, R31, 0x300402, RZ ;  /* 0x003004021f207810 */ /* 0x000fe20007ffe0ff */
[----:B------:R-:W3:-:S03]  /*0e20*/  DADD R10, R10, -R36 ;  /* 0x000000000a0a7229 */ /* 0x000ec60000000824 */
[----:B------:R-:W-:-:S03]  /*0e30*/  FSETP.GEU.AND P0, PT, |R32|, 5.8789094863358348022e-39, PT ;  /* 0x004004022000780b */ /* 0x000fc60003f0e200 */
[----:B---3--:R-:W3:-:S06]  /*0e40*/  DMUL R10, R10, R10 ;  /* 0x0000000a0a0a7228 */ /* 0x008ecc0000000000 */
[----:B---3--:R-:W3:-:S04]  /*0e50*/  DMUL R10, R20, R10 ;  /* 0x0000000a140a7228 */ /* 0x008ec80000000000 */
[----:B--2---:R-:W2:-:S04]  /*0e60*/  DFMA R36, -R30, R32, 1 ;  /* 0x3ff000001e24742b */ /* 0x004e880000000120 */
[----:B---3--:R-:W3:-:S04]  /*0e70*/  DMUL R10, R18, R10 ;  /* 0x0000000a120a7228 */ /* 0x008ec80000000000 */
[----:B--2---:R-:W2:-:S04]  /*0e80*/  DFMA R36, R36, R36, R36 ;  /* 0x000000242424722b */ /* 0x004e880000000024 */
[----:B---3--:R-:W3:-:S04]  /*0e90*/  DMUL R10, R10, R42 ;  /* 0x0000002a0a0a7228 */ /* 0x008ec80000000000 */
[----:B--2---:R-:W2:-:S04]  /*0ea0*/  DFMA R36, R32, R36, R32 ;  /* 0x000000242024722b */ /* 0x004e880000000020 */
[----:B---3--:R-:W3:-:S04]  /*0eb0*/  DFMA R24, R24, R18, R10 ;  /* 0x000000121818722b */ /* 0x008ec8000000000a */
[----:B--2---:R-:W2:-:S04]  /*0ec0*/  DFMA R10, -R30, R36, 1 ;  /* 0x3ff000001e0a742b */ /* 0x004e880000000124 */
[----:B---3--:R0:W3:-:S04]  /*0ed0*/  DADD R12, R12, R24 ;  /* 0x000000000c0c7229 */ /* 0x0080c80000000018 */
[----:B--2---:R0:W2:Y:S01]  /*0ee0*/  DFMA R36, R36, R10, R36 ;  /* 0x0000000a2424722b */ /* 0x0040a20000000024 */
[----:B------:R-:W-:Y:S05]  /*0ef0*/  @P0 BRA `(.L_x_890) ;  /* 0x0000004000000947 */ /* 0x000fea0003800000 */
[----:B-1-3--:R-:W-:Y:S02]  /*0f00*/  LOP3.LUT R34, R31, 0x7fffffff, RZ, 0xc0, !PT ;  /* 0x7fffffff1f227812 */ /* 0x00afe400078ec0ff */
[----:B------:R-:W-:Y:S02]  /*0f10*/  MOV R0, 0xf40 ;  /* 0x00000f4000007802 */ /* 0x000fe40000000f00 */
[----:B------:R-:W-:Y:S02]  /*0f20*/  IADD3 R34, R34, -0x100000, RZ ;  /* 0xfff0000022227810 */ /* 0x000fe40007ffe0ff */
[----:B0-2---:R-:W-:Y:S05]  /*0f30*/  CALL.REL.NOINC `($__internal_25_$__cuda_sm20_dblrcp_rn_slowpath_v3) ;  /* 0x000018c000007944 */ /* 0x005fea0003c00000 */
.L_x_890:
[----:B-1-3--:R-:W-:Y:S05]  /*0f40*/  BSYNC B0 ;  /* 0x0000000000007941 */ /* 0x00afea0003800000 */
.L_x_889:
[----:B0-----:R-:W3:Y:S01]  /*0f50*/  LDG.E.64 R10, [R14.64] ;  /* 0x000000040e0a7981 */ /* 0x001ee2000c1e1b00 */
[----:B------:R-:W3:Y:S02]  /*0f60*/  I2F.F64 R22, R22 ;  /* 0x0000001600167312 */ /* 0x000ee40000201c00 */
[----:B---3--:R-:W0:-:S06]  /*0f70*/  DADD R18, R10, R22 ;  /* 0x000000000a127229 */ /* 0x008e0c0000000016 */
        /* <DEDUP_REMOVED lines=16> */
.L_x_891:
[----:B------:R-:W-:-:S04]  /*1080*/  IMAD.MOV.U32 R33, RZ, RZ, 0x8 ;  /* 0x00000008ff217424 */ /* 0x000fc800078e00ff */
[C---:B0-----:R-:W-:Y:S02]  /*1090*/  IMAD.WIDE R30, R33.reuse, c[0x0][0x188], R26 ;  /* 0x00006200211e7a25 */ /* 0x041fe400078e021a */
[----:B------:R0:W2:Y:S04]  /*10a0*/  LDG.E.64 R26, [R16.64] ;  /* 0x00000004101a7981 */ /* 0x0000a8000c1e1b00 */
[----:B------:R-:W3:Y:S01]  /*10b0*/  LDG.E.64 R30, [R30.64] ;  /* 0x000000041e1e7981 */ /* 0x000ee2000c1e1b00 */
[-C--:B-1----:R-:W2:Y:S01]  /*10c0*/  DMUL R34, R10, R36.reuse ;  /* 0x000000240a227228 */ /* 0x082ea20000000000 */
[----:B------:R-:W-:Y:S01]  /*10d0*/  BSSY B0, `(.L_x_892) ;  /* 0x000001b000007945 */ /* 0x000fe20003800000 */
[----:B------:R-:W-:Y:S02]  /*10e0*/  IMAD.WIDE R14, R33, c[0x0][0x1ec], R14 ;  /* 0x00007b00210e7a25 */ /* 0x000fe400078e020e */
[----:B------:R-:W-:-:S02]  /*10f0*/  DMUL R42, R22, R36 ;  /* 0x00000024162a7228 */ /* 0x000fc40000000000 */
[----:B0-----:R-:W-:Y:S02]  /*1100*/  IMAD.WIDE R16, R33, c[0x0][0x170], R16 ;  /* 0x00005c0021107a25 */ /* 0x001fe400078e0210 */
[----:B--2---:R-:W0:-:S04]  /*1110*/  DMUL R34, R26, R34 ;  /* 0x000000221a227228 */ /* 0x004e080000000000 */
[C---:B------:R-:W1:Y:S01]  /*1120*/  DADD R26, R28.reuse, -R26 ;  /* 0x000000001c1a7229 */ /* 0x040e62000000081a */
[----:B---3--:R-:W2:Y:S01]  /*1130*/  MUFU.RCP64H R25, R31 ;  /* 0x0000001f00197308 */ /* 0x008ea20000001800 */
[----:B------:R-:W-:Y:S02]  /*1140*/  IADD3 R24, R31, 0x300402, RZ ;  /* 0x003004021f187810 */ /* 0x000fe40007ffe0ff */
[----:B0-----:R-:W-:Y:S02]  /*1150*/  DFMA R28, R28, R42, R34 ;  /* 0x0000002a1c1c722b */ /* 0x001fe40000000022 */
[----:B------:R-:W-:Y:S02]  /*1160*/  FSETP.GEU.AND P0, PT, |R24|, 5.8789094863358348022e-39, PT ;  /* 0x004004021800780b */ /* 0x000fe40003f0e200 */
[----:B-1----:R-:W0:-:S06]  /*1170*/  DMUL R26, R26, R26 ;  /* 0x0000001a1a1a7228 */ /* 0x002e0c0000000000 */
[----:B0-----:R-:W0:-:S04]  /*1180*/  DMUL R26, R22, R26 ;  /* 0x0000001a161a7228 */ /* 0x001e080000000000 */
[----:B--2---:R-:W1:-:S04]  /*1190*/  DFMA R22, -R30, R24, 1 ;  /* 0x3ff000001e16742b */ /* 0x004e480000000118 */
[----:B0-----:R-:W0:-:S04]  /*11a0*/  DMUL R26, R10, R26 ;  /* 0x0000001a0a1a7228 */ /* 0x001e080000000000 */
[----:B-1----:R-:W1:-:S04]  /*11b0*/  DFMA R22, R22, R22, R22 ;  /* 0x000000161616722b */ /* 0x002e480000000016 */
[----:B0-----:R-:W0:-:S04]  /*11c0*/  DMUL R26, R26, R36 ;  /* 0x000000241a1a7228 */ /* 0x001e080000000000 */
[----:B-1----:R-:W1:-:S04]  /*11d0*/  DFMA R36, R24, R22, R24 ;  /* 0x000000161824722b */ /* 0x002e480000000018 */
[----:B0-----:R0:W2:Y:S02]  /*11e0*/  DFMA R26, R20, R10, R26 ;  /* 0x0000000a141a722b */ /* 0x0010a4000000001a */
[----:B0-----:R0:W3:Y:S02]  /*11f0*/  F2I.F64.TRUNC R10, R18 ;  /* 0x00000012000a7311 */ /* 0x0010e4000030d100 */
[----:B-1----:R-:W1:-:S04]  /*1200*/  DFMA R20, -R30, R36, 1 ;  /* 0x3ff000001e14742b */ /* 0x002e480000000124 */
[----:B--2---:R0:W2:-:S04]  /*1210*/  DADD R12, R12, R26 ;  /* 0x000000000c0c7229 */ /* 0x004088000000001a */
[----:B-1----:R0:W1:Y:S01]  /*1220*/  DFMA R36, R36, R20, R36 ;  /* 0x000000142424722b */ /* 0x0020620000000024 */
[----:B------:R-:W-:Y:S05]  /*1230*/  @P0 BRA `(.L_x_893) ;  /* 0x0000004000000947 */ /* 0x000fea0003800000 */
[----:B--2---:R-:W-:Y:S02]  /*1240*/  LOP3.LUT R34, R31, 0x7fffffff, RZ, 0xc0, !PT ;  /* 0x7fffffff1f227812 */ /* 0x004fe400078ec0ff */
[----:B------:R-:W-:Y:S02]  /*1250*/  MOV R0, 0x1280 ;  /* 0x0000128000007802 */ /* 0x000fe40000000f00 */
[----:B------:R-:W-:Y:S02]  /*1260*/  IADD3 R34, R34, -0x100000, RZ ;  /* 0xfff0000022227810 */ /* 0x000fe40007ffe0ff */
[----:B01-3--:R-:W-:Y:S05]  /*1270*/  CALL.REL.NOINC `($__internal_25_$__cuda_sm20_dblrcp_rn_slowpath_v3) ;  /* 0x0000158000007944 */ /* 0x00bfea0003c00000 */
.L_x_893:
[----:B--2---:R-:W-:Y:S05]  /*1280*/  BSYNC B0 ;  /* 0x0000000000007941 */ /* 0x004fea0003800000 */
.L_x_892:
[----:B------:R-:W2:Y:S01]  /*1290*/  LDG.E.64 R14, [R14.64] ;  /* 0x000000040e0e7981 */ /* 0x000ea2000c1e1b00 */
[----:B---3--:R-:W2:Y:S02]  /*12a0*/  I2F.F64 R10, R10 ;  /* 0x0000000a000a7312 */ /* 0x008ea40000201c00 */
[----:B0-2---:R-:W0:-:S06]  /*12b0*/  DADD R18, R14, R10 ;  /* 0x000000000e127229 */ /* 0x005e0c000000000a */
[----:B0-----:R-:W0:Y:S04]  /*12c0*/  MUFU.RCP64H R23, R19 ;  /* 0x0000001300177308 */ /* 0x001e280000001800 */
[----:B------:R-:W-:-:S04]  /*12d0*/  IADD3 R22, R19, 0x300402, RZ ;  /* 0x0030040213167810 */ /* 0x000fc80007ffe0ff */
[----:B------:R-:W-:Y:S02]  /*12e0*/  FSETP.GEU.AND P0, PT, |R22|, 5.8789094863358348022e-39, PT ;  /* 0x004004021600780b */ /* 0x000fe40003f0e200 */
[----:B0-----:R-:W0:-:S06]  /*12f0*/  DFMA R20, -R18, R22, 1 ;  /* 0x3ff000001214742b */ /* 0x001e0c0000000116 */
[----:B0-----:R-:W0:-:S06]  /*1300*/  DFMA R20, R20, R20, R20 ;  /* 0x000000141414722b */ /* 0x001e0c0000000014 */
[----:B0-----:R-:W0:-:S04]  /*1310*/  DFMA R24, R22, R20, R22 ;  /* 0x000000141618722b */ /* 0x001e080000000016 */
[----:B-1----:R-:W-:-:S04]  /*1320*/  DFMA R20, R36, R36, -c[0x0][0x1d0] ;  /* 0x800074002414762b */ /* 0x002fc80000000024 */
        /* <DEDUP_REMOVED lines=9> */
.L_x_894:
[----:B------:R-:W2:Y:S01]  /*13c0*/  LDG.E.64 R16, [R16.64] ;  /* 0x0000000410107981 */ /* 0x000ea2000c1e1b00 */
[----:B------:R-:W-:Y:S02]  /*13d0*/  IADD3 R41, R41, -0x4, RZ ;  /* 0xfffffffc29297810 */ /* 0x000fe40007ffe0ff */
[----:B------:R-:W-:Y:S02]  /*13e0*/  IADD3 R38, R38, 0x4, RZ ;  /* 0x0000000426267810 */ /* 0x000fe40007ffe0ff */
[----:B------:R-:W-:Y:S01]  /*13f0*/  ISETP.NE.AND P0, PT, R41, RZ, PT ;  /* 0x000000ff2900720c */ /* 0x000fe20003f05270 */
[----:B--2---:R-:W2:-:S06]  /*1400*/  DADD R22, R28, -R16 ;  /* 0x000000001c167229 */ /* 0x004e8c0000000810 */
[----:B--2---:R-:W2:-:S06]  /*1410*/  DMUL R22, R22, R22 ;  /* 0x0000001616167228 */ /* 0x004e8c0000000000 */
[----:B0-2---:R-:W0:-:S04]  /*1420*/  DMUL R24, R10, R22 ;  /* 0x000000160a187228 */ /* 0x005e080000000000 */
[----:B-1----:R-:W-:-:S04]  /*1430*/  DMUL R22, R10, R36 ;  /* 0x000000240a167228 */ /* 0x002fc80000000000 */
[----:B------:R-:W1:-:S04]  /*1440*/  DMUL R10, R14, R36 ;  /* 0x000000240e0a7228 */ /* 0x000e480000000000 */
[----:B0-----:R-:W0:-:S04]  /*1450*/  DMUL R24, R14, R24 ;  /* 0x000000180e187228 */ /* 0x001e080000000000 */
[----:B-1----:R1:W-:Y:S02]  /*1460*/  DMUL R26, R16, R10 ;  /* 0x0000000a101a7228 */ /* 0x0023e40000000000 */
[----:B-1----:R1:W2:Y:S02]  /*1470*/  F2I.F64.TRUNC R10, R18 ;  /* 0x00000012000a7311 */ /* 0x0022a4000030d100 */
[----:B0-----:R-:W0:-:S06]  /*1480*/  DMUL R24, R24, R36 ;  /* 0x0000002418187228 */ /* 0x001e0c0000000000 */
[----:B0-----:R-:W0:-:S04]  /*1490*/  DFMA R20, R20, R14, R24 ;  /* 0x0000000e1414722b */ /* 0x001e080000000018 */
[----:B------:R1:W3:-:S04]  /*14a0*/  DFMA R14, R28, R22, R26 ;  /* 0x000000161c0e722b */ /* 0x0002c8000000001a */
[----:B0-----:R1:W0:Y:S01]  /*14b0*/  DADD R12, R12, R20 ;  /* 0x000000000c0c7229 */ /* 0x0012220000000014 */
[----:B--23--:R-:W-:Y:S01]  /*14c0*/  @!P0 CALL.REL.NOINC `(.L_x_882) ;  /* 0x0000001000008944 */ /* 0x00cfe20003c00000 */
[----:B------:R-:W-:Y:S05]  /*14d0*/  BRA `(.L_x_895) ;  /* 0xfffff1e000007947 */ /* 0x000fea000383ffff */
.L_x_882:
[----:B------:R-:W-:-:S13]  /*14e0*/  ISETP.NE.AND P0, PT, R3, RZ, PT ;  /* 0x000000ff0300720c */ /* 0x000fda0003f05270 */
[----:B------:R-:W-:Y:S05]  /*14f0*/  @!P0 BRA `(.L_x_896) ;  /* 0x00000bb000008947 */ /* 0x000fea0003800000 */
[----:B------:R-:W-:-:S05]  /*1500*/  IMAD R16, R38, c[0x0][0x188], RZ ;  /* 0x0000620026107a24 */ /* 0x000fca00078e02ff */
[----:B------:R-:W-:-:S04]  /*1510*/  IADD3 R0, P0, R7, R16, RZ ;  /* 0x0000001007007210 */ /* 0x000fc80007f1e0ff */
[----:B------:R-:W-:Y:S02]  /*1520*/  LEA.HI.X.SX32 R11, R16, R40, 0x1, P0 ;  /* 0x00000028100b7211 */ /* 0x000fe400000f0eff */
[----:B------:R-:W-:-:S04]  /*1530*/  LEA R30, P0, R0, c[0x0][0x178], 0x3 ;  /* 0x00005e00001e7a11 */ /* 0x000fc800078018ff */
[----:B------:R-:W-:-:S06]  /*1540*/  LEA.HI.X R31, R0, c[0x0][0x17c], R11, 0x3, P0 ;  /* 0x00005f00001f7a11 */ /* 0x000fcc00000f1c0b */
[----:B------:R-:W2:Y:S01]  /*1550*/  LDG.E.64 R30, [R30.64] ;  /* 0x000000041e1e7981 */ /* 0x000ea2000c1e1b00 */
[C---:B------:R-:W-:Y:S01]  /*1560*/  IMAD R11, R38.reuse, c[0x0][0x170], RZ ;  /* 0x00005c00260b7a24 */ /* 0x040fe200078e02ff */
[----:B------:R-:W-:Y:S01]  /*1570*/  BSSY B0, `(.L_x_897) ;  /* 0x0000015000007945 */ /* 0x000fe20003800000 */
[----:B------:R-:W-:-:S03]  /*1580*/  IMAD R38, R38, c[0x0][0x1ec], RZ ;  /* 0x00007b0026267a24 */ /* 0x000fc600078e02ff */
[----:B------:R-:W-:-:S04]  /*1590*/  IADD3 R0, P1, R6, R11, RZ ;  /* 0x0000000b06007210 */ /* 0x000fc80007f3e0ff */
[----:B------:R-:W-:Y:S01]  /*15a0*/  LEA.HI.X.SX32 R17, R11, R39, 0x1, P1 ;  /* 0x000000270b117211 */ /* 0x000fe200008f0eff */
[----:B-12---:R-:W1:Y:S01]  /*15b0*/  MUFU.RCP64H R19, R31 ;  /* 0x0000001f00137308 */ /* 0x006e620000001800 */
[----:B------:R-:W-:-:S04]  /*15c0*/  IADD3 R18, R31, 0x300402, RZ ;  /* 0x003004021f127810 */ /* 0x000fc80007ffe0ff */
[----:B------:R-:W-:Y:S02]  /*15d0*/  FSETP.GEU.AND P0, PT, |R18|, 5.8789094863358348022e-39, PT ;  /* 0x004004021200780b */ /* 0x000fe40003f0e200 */
[----:B-1----:R-:W1:-:S06]  /*15e0*/  DFMA R20, -R30, R18, 1 ;  /* 0x3ff000001e14742b */ /* 0x002e4c0000000112 */
[----:B-1----:R-:W1:-:S06]  /*15f0*/  DFMA R20, R20, R20, R20 ;  /* 0x000000141414722b */ /* 0x002e4c0000000014 */
[----:B-1----:R1:W2:Y:S02]  /*1600*/  DFMA R20, R18, R20, R18 ;  /* 0x000000141214722b */ /* 0x0022a40000000012 */
[----:B-1----:R-:W-:-:S04]  /*1610*/  LEA R18, P2, R0, c[0x0][0x160], 0x3 ;  /* 0x0000580000127a11 */ /* 0x002fc800078418ff */
[----:B--2---:R-:W1:Y:S01]  /*1620*/  DFMA R36, -R30, R20, 1 ;  /* 0x3ff000001e24742b */ /* 0x004e620000000114 */
[----:B------:R-:W-:-:S05]  /*1630*/  LEA.HI.X R19, R0, c[0x0][0x164], R17, 0x3, P2 ;  /* 0x0000590000137a11 */ /* 0x000fca00010f1c11 */
[----:B-1----:R1:W2:Y:S02]  /*1640*/  DFMA R36, R20, R36, R20 ;  /* 0x000000241424722b */ /* 0x0022a40000000014 */
[----:B-1----:R-:W-:-:S04]  /*1650*/  IMAD.MOV.U32 R21, RZ, RZ, 0x8 ;  /* 0x00000008ff157424 */ /* 0x002fc800078e00ff */
[----:B------:R-:W-:Y:S01]  /*1660*/  IMAD.WIDE R20, R38, R21, c[0x0][0x1e0] ;  /* 0x0000780026147625 */ /* 0x000fe200078e0215 */
[----:B------:R-:W-:Y:S05]  /*1670*/  @P0 BRA `(.L_x_898) ;  /* 0x0000004000000947 */ /* 0x000fea0003800000 */
[----:B--2---:R-:W-:Y:S02]  /*1680*/  LOP3.LUT R34, R31, 0x7fffffff, RZ, 0xc0, !PT ;  /* 0x7fffffff1f227812 */ /* 0x004fe400078ec0ff */
[----:B------:R-:W-:Y:S02]  /*1690*/  MOV R0, 0x16c0 ;  /* 0x000016c000007802 */ /* 0x000fe40000000f00 */
[----:B------:R-:W-:Y:S02]  /*16a0*/  IADD3 R34, R34, -0x100000, RZ ;  /* 0xfff0000022227810 */ /* 0x000fe40007ffe0ff */
[----:B0-----:R-:W-:Y:S05]  /*16b0*/  CALL.REL.NOINC `($__internal_25_$__cuda_sm20_dblrcp_rn_slowpath_v3) ;  /* 0x0000114000007944 */ /* 0x001fea0003c00000 */
.L_x_898:
[----:B--2---:R-:W-:Y:S05]  /*16c0*/  BSYNC B0 ;  /* 0x0000000000007941 */ /* 0x004fea0003800000 */
.L_x_897:
[----:B------:R-:W2:Y:S01]  /*16d0*/  LDG.E.64 R20, [R20.64] ;  /* 0x0000000414147981 */ /* 0x000ea2000c1e1b00 */
[----:B------:R-:W2:Y:S02]  /*16e0*/  I2F.F64 R24, R10 ;  /* 0x0000000a00187312 */ /* 0x000ea40000201c00 */
[----:B--2---:R-:W2:-:S06]  /*16f0*/  DADD R22, R20, R24 ;  /* 0x0000000014167229 */ /* 0x004e8c0000000018 */
[----:B--2---:R-:W2:Y:S04]  /*1700*/  MUFU.RCP64H R33, R23 ;  /* 0x0000001700217308 */ /* 0x004ea80000001800 */
[----:B------:R-:W-:-:S04]  /*1710*/  IADD3 R32, R23, 0x300402, RZ ;  /* 0x0030040217207810 */ /* 0x000fc80007ffe0ff */
[----:B------:R-:W-:Y:S02]  /*1720*/  FSETP.GEU.AND P0, PT, |R32|, 5.8789094863358348022e-39, PT ;  /* 0x004004022000780b */ /* 0x000fe40003f0e200 */
[----:B--2---:R-:W2:-:S06]  /*1730*/  DFMA R26, -R22, R32, 1 ;  /* 0x3ff00000161a742b */ /* 0x004e8c0000000120 */
[----:B--2---:R-:W2:-:S04]  /*1740*/  DFMA R28, R26, R26, R26 ;  /* 0x0000001a1a1c722b */ /* 0x004e88000000001a */
[----:B-1----:R-:W-:-:S04]  /*1750*/  DFMA R26, R36, R36, -c[0x0][0x1d0] ;  /* 0x80007400241a762b */ /* 0x002fc80000000024 */
[----:B--2---:R-:W1:-:S06]  /*1760*/  DFMA R28, R32, R28, R32 ;  /* 0x0000001c201c722b */ /* 0x004e4c0000000020 */
[----:B-1----:R-:W1:-:S06]  /*1770*/  DFMA R30, -R22, R28, 1 ;  /* 0x3ff00000161e742b */ /* 0x002e4c000000011c */
[----:B-1----:R1:W2:Y:S01]  /*1780*/  DFMA R36, R28, R30, R28 ;  /* 0x0000001e1c24722b */ /* 0x0022a2000000001c */
[----:B------:R-:W-:Y:S05]  /*1790*/  @P0 BRA `(.L_x_899) ;  /* 0x0000006000000947 */ /* 0x000fea0003800000 */
[----:B------:R-:W-:Y:S01]  /*17a0*/  LOP3.LUT R34, R23, 0x7fffffff, RZ, 0xc0, !PT ;  /* 0x7fffffff17227812 */ /* 0x000fe200078ec0ff */
[----:B-1----:R-:W-:Y:S01]  /*17b0*/  IMAD.MOV.U32 R30, RZ, RZ, R22 ;  /* 0x000000ffff1e7224 */ /* 0x002fe200078e0016 */
[----:B------:R-:W-:Y:S01]  /*17c0*/  MOV R0, 0x1800 ;  /* 0x0000180000007802 */ /* 0x000fe20000000f00 */
[----:B------:R-:W-:Y:S01]  /*17d0*/  IMAD.MOV.U32 R31, RZ, RZ, R23 ;  /* 0x000000ffff1f7224 */ /* 0x000fe200078e0017 */
[----:B------:R-:W-:Y:S02]  /*17e0*/  IADD3 R34, R34, -0x100000, RZ ;  /* 0xfff0000022227810 */ /* 0x000fe40007ffe0ff */
[----:B0-2---:R-:W-:Y:S05]  /*17f0*/  CALL.REL.NOINC `($__internal_25_$__cuda_sm20_dblrcp_rn_slowpath_v3) ;  /* 0x0000100000007944 */ /* 0x005fea0003c00000 */
.L_x_899:
[----:B------:R-:W3:Y:S01]  /*1800*/  LDG.E.64 R18, [R18.64] ;  /* 0x0000000412127981 */ /* 0x000ee2000c1e1b00 */
[----:B------:R-:W-:Y:S01]  /*1810*/  ISETP.NE.AND P0, PT, R3, 0x1, PT ;  /* 0x000000010300780c */ /* 0x000fe20003f05270 */
[----:B------:R4:W2:Y:S01]  /*1820*/  F2I.F64.TRUNC R10, R22 ;  /* 0x00000016000a7311 */ /* 0x0008a2000030d100 */
[----:B-1-3--:R-:W1:-:S06]  /*1830*/  DADD R28, R14, -R18 ;  /* 0x000000000e1c7229 */ /* 0x00ae4c0000000812 */
[----:B-1----:R-:W1:-:S06]  /*1840*/  DMUL R28, R28, R28 ;  /* 0x0000001c1c1c7228 */ /* 0x002e4c0000000000 */
[----:B-1----:R-:W1:-:S04]  /*1850*/  DMUL R28, R24, R28 ;  /* 0x0000001c181c7228 */ /* 0x002e480000000000 */
[----:B--2---:R-:W-:-:S04]  /*1860*/  DMUL R24, R24, R36 ;  /* 0x0000002418187228 */ /* 0x004fc80000000000 */
[----:B-1----:R-:W1:-:S04]  /*1870*/  DMUL R30, R20, R28 ;  /* 0x0000001c141e7228 */ /* 0x002e480000000000 */
[----:B------:R-:W2:-:S04]  /*1880*/  DMUL R28, R20, R36 ;  /* 0x00000024141c7228 */ /* 0x000e880000000000 */
[----:B-1----:R-:W1:-:S04]  /*1890*/  DMUL R30, R30, R36 ;  /* 0x000000241e1e7228 */ /* 0x002e480000000000 */
[----:B--2---:R-:W2:-:S04]  /*18a0*/  DMUL R28, R18, R28 ;  /* 0x0000001c121c7228 */ /* 0x004e880000000000 */
[----:B-1----:R-:W1:-:S04]  /*18b0*/  DFMA R26, R26, R20, R30 ;  /* 0x000000141a1a722b */ /* 0x002e48000000001e */
[----:B--2---:R4:W2:-:S04]  /*18c0*/  DFMA R14, R14, R24, R28 ;  /* 0x000000180e0e722b */ /* 0x004888000000001c */
[----:B01----:R4:W0:Y:S01]  /*18d0*/  DADD R12, R12, R26 ;  /* 0x000000000c0c7229 */ /* 0x003822000000001a */
[----:B------:R-:W-:Y:S07]  /*18e0*/  @!P0 BRA `(.L_x_896) ;  /* 0x000007c000008947 */ /* 0x000fee0003800000 */
[----:B--2---:R-:W-:-:S04]  /*18f0*/  IADD3 R16, R16, c[0x0][0x188], RZ ;  /* 0x0000620010107a10 */ /* 0x004fc80007ffe0ff */
[----:B------:R-:W-:-:S04]  /*1900*/  IADD3 R0, P0, R7, R16, RZ ;  /* 0x0000001007007210 */ /* 0x000fc80007f1e0ff */
[----:B------:R-:W-:Y:S02]  /*1910*/  LEA.HI.X.SX32 R17, R16, R40, 0x1, P0 ;  /* 0x0000002810117211 */ /* 0x000fe400000f0eff */
[----:B------:R-:W-:-:S04]  /*1920*/  LEA R30, P0, R0, c[0x0][0x178], 0x3 ;  /* 0x00005e00001e7a11 */ /* 0x000fc800078018ff */
[----:B------:R-:W-:-:S06]  /*1930*/  LEA.HI.X R31, R0, c[0x0][0x17c], R17, 0x3, P0 ;  /* 0x00005f00001f7a11 */ /* 0x000fcc00000f1c11 */
[----:B------:R-:W2:Y:S01]  /*1940*/  LDG.E.64 R30, [R30.64] ;  /* 0x000000041e1e7981 */ /* 0x000ea2000c1e1b00 */
[----:B------:R-:W-:Y:S01]  /*1950*/  IADD3 R11, R11, c[0x0][0x170], RZ ;  /* 0x00005c000b0b7a10 */ /* 0x000fe20007ffe0ff */
[----:B------:R-:W-:Y:S01]  /*1960*/  BSSY B0, `(.L_x_900) ;  /* 0x0000015000007945 */ /* 0x000fe20003800000 */
[----:B------:R-:W-:Y:S02]  /*1970*/  IADD3 R38, R38, c[0x0][0x1ec], RZ ;  /* 0x00007b0026267a10 */ /* 0x000fe40007ffe0ff */
[----:B------:R-:W-:-:S04]  /*1980*/  IADD3 R0, P1, R6, R11, RZ ;  /* 0x0000000b06007210 */ /* 0x000fc80007f3e0ff */
[----:B------:R-:W-:Y:S01]  /*1990*/  LEA.HI.X.SX32 R17, R11, R39, 0x1, P1 ;  /* 0x000000270b117211 */ /* 0x000fe200008f0eff */
[----:B--2---:R-:W1:Y:S01]  /*19a0*/  MUFU.RCP64H R19, R31 ;  /* 0x0000001f00137308 */ /* 0x004e620000001800 */
[----:B------:R-:W-:-:S04]  /*19b0*/  IADD3 R18, R31, 0x300402, RZ ;  /* 0x003004021f127810 */ /* 0x000fc80007ffe0ff */
[----:B------:R-:W-:Y:S02]  /*19c0*/  FSETP.GEU.AND P0, PT, |R18|, 5.8789094863358348022e-39, PT ;  /* 0x004004021200780b */ /* 0x000fe40003f0e200 */
[----:B-1----:R-:W1:-:S06]  /*19d0*/  DFMA R20, -R30, R18, 1 ;  /* 0x3ff000001e14742b */ /* 0x002e4c0000000112 */
[----:B-1----:R1:W2:Y:S02]  /*19e0*/  DFMA R36, R20, R20, R20 ;  /* 0x000000141424722b */ /* 0x0022a40000000014 */
[----:B-1----:R-:W-:-:S04]  /*19f0*/  LEA R20, P2, R0, c[0x0][0x160], 0x3 ;  /* 0x0000580000147a11 */ /* 0x002fc800078418ff */
[----:B--2---:R1:W2:Y:S01]  /*1a00*/  DFMA R36, R18, R36, R18 ;  /* 0x000000241224722b */ /* 0x0042a20000000012 */
[----:B------:R-:W-:Y:S01]  /*1a10*/  LEA.HI.X R21, R0, c[0x0][0x164], R17, 0x3, P2 ;  /* 0x0000590000157a11 */ /* 0x000fe200010f1c11 */
[----:B-1----:R-:W-:-:S04]  /*1a20*/  IMAD.MOV.U32 R19, RZ, RZ, 0x8 ;  /* 0x00000008ff137424 */ /* 0x002fc800078e00ff */
[----:B--2-4-:R-:W1:Y:S01]  /*1a30*/  DFMA R22, -R30, R36, 1 ;  /* 0x3ff000001e16742b */ /* 0x014e620000000124 */
[----:B------:R-:W-:-:S05]  /*1a40*/  IMAD.WIDE R18, R38, R19, c[0x0][0x1e0] ;  /* 0x0000780026127625 */ /* 0x000fca00078e0213 */
[----:B-1----:R1:W2:Y:S01]  /*1a50*/  DFMA R36, R36, R22, R36 ;  /* 0x000000162424722b */ /* 0x0022a20000000024 */
[----:B------:R-:W-:Y:S05]  /*1a60*/  @P0 BRA `(.L_x_901) ;  /* 0x0000004000000947 */ /* 0x000fea0003800000 */
[----:B------:R-:W-:Y:S02]  /*1a70*/  LOP3.LUT R34, R31, 0x7fffffff, RZ, 0xc0, !PT ;  /* 0x7fffffff1f227812 */ /* 0x000fe400078ec0ff */
[----:B------:R-:W-:Y:S02]  /*1a80*/  MOV R0, 0x1ab0 ;  /* 0x00001ab000007802 */ /* 0x000fe40000000f00 */
[----:B------:R-:W-:Y:S02]  /*1a90*/  IADD3 R34, R34, -0x100000, RZ ;  /* 0xfff0000022227810 */ /* 0x000fe40007ffe0ff */
[----:B012---:R-:W-:Y:S05]  /*1aa0*/  CALL.REL.NOINC `($__internal_25_$__cuda_sm20_dblrcp_rn_slowpath_v3) ;  /* 0x00000d5000007944 */ /* 0x007fea0003c00000 */
.L_x_901:
[----:B------:R-:W-:Y:S05]  /*1ab0*/  BSYNC B0 ;  /* 0x0000000000007941 */ /* 0x000fea0003800000 */
.L_x_900:
[----:B------:R-:W3:Y:S01]  /*1ac0*/  LDG.E.64 R18, [R18.64] ;  /* 0x0000000412127981 */ /* 0x000ee2000c1e1b00 */
[----:B-1----:R-:W3:Y:S02]  /*1ad0*/  I2F.F64 R22, R10 ;  /* 0x0000000a00167312 */ /* 0x002ee40000201c00 */
[----:B---3--:R-:W1:-:S06]  /*1ae0*/  DADD R24, R18, R22 ;  /* 0x0000000012187229 */ /* 0x008e4c0000000016 */
[----:B-1----:R-:W1:Y:S04]  /*1af0*/  MUFU.RCP64H R33, R25 ;  /* 0x0000001900217308 */ /* 0x002e680000001800 */
[----:B------:R-:W-:-:S04]  /*1b00*/  IADD3 R32, R25, 0x300402, RZ ;  /* 0x0030040219207810 */ /* 0x000fc80007ffe0ff */
[----:B------:R-:W-:Y:S02]  /*1b10*/  FSETP.GEU.AND P0, PT, |R32|, 5.8789094863358348022e-39, PT ;  /* 0x004004022000780b */ /* 0x000fe40003f0e200 */
[----:B-1----:R-:W1:-:S06]  /*1b20*/  DFMA R26, -R24, R32, 1 ;  /* 0x3ff00000181a742b */ /* 0x002e4c0000000120 */
[----:B-1----:R-:W1:-:S04]  /*1b30*/  DFMA R28, R26, R26, R26 ;  /* 0x0000001a1a1c722b */ /* 0x002e48000000001a */
[----:B--2---:R-:W-:-:S04]  /*1b40*/  DFMA R26, R36, R36, -c[0x0][0x1d0] ;  /* 0x80007400241a762b */ /* 0x004fc80000000024 */
[----:B-1----:R-:W1:-:S06]  /*1b50*/  DFMA R28, R32, R28, R32 ;  /* 0x0000001c201c722b */ /* 0x002e4c0000000020 */
        /* <DEDUP_REMOVED lines=9> */
.L_x_902:
        /* <DEDUP_REMOVED lines=22> */
[----:B------:R-:W-:Y:S01]  /*1d50*/  IMAD.MOV.U32 R7, RZ, RZ, 0x8 ;  /* 0x00000008ff077424 */ /* 0x000fe200078e00ff */
[----:B------:R-:W-:Y:S02]  /*1d60*/  BSSY B0, `(.L_x_903) ;  /* 0x0000014000007945 */ /* 0x000fe40003800000 */
[----:B------:R-:W-:Y:S02]  /*1d70*/  IADD3 R0, P0, R6, R11, RZ ;  /* 0x0000000b06007210 */ /* 0x000fe40007f1e0ff */
[----:B------:R-:W-:Y:S02]  /*1d80*/  IADD3 R6, R38, c[0x0][0x1ec], RZ ;  /* 0x00007b0026067a10 */ /* 0x000fe40007ffe0ff */
[----:B------:R-:W-:-:S03]  /*1d90*/  LEA.HI.X.SX32 R11, R11, R39, 0x1, P0 ;  /* 0x000000270b0b7211 */ /* 0x000fc600000f0eff */
[----:B------:R-:W-:Y:S01]  /*1da0*/  IMAD.WIDE R6, R6, R7, c[0x0][0x1e0] ;  /* 0x0000780006067625 */ /* 0x000fe200078e0207 */
[----:B--2---:R-:W1:Y:S01]  /*1db0*/  MUFU.RCP64H R17, R31 ;  /* 0x0000001f00117308 */ /* 0x004e620000001800 */
        /* <DEDUP_REMOVED lines=8> */
[----:B-1----:R1:W2:Y:S01]  /*1e40*/  DFMA R36, R18, R36, R18 ;  /* 0x000000241224722b */ /* 0x0022a20000000012 */
[----:B------:R-:W-:Y:S05]  /*1e50*/  @P0 BRA `(.L_x_904) ;  /* 0x0000004000000947 */ /* 0x000fea0003800000 */
[----:B------:R-:W-:Y:S02]  /*1e60*/  LOP3.LUT R34, R31, 0x7fffffff, RZ, 0xc0, !PT ;  /* 0x7fffffff1f227812 */ /* 0x000fe400078ec0ff */
[----:B------:R-:W-:Y:S02]  /*1e70*/  MOV R0, 0x1ea0 ;  /* 0x00001ea000007802 */ /* 0x000fe40000000f00 */
[----:B------:R-:W-:Y:S02]  /*1e80*/  IADD3 R34, R34, -0x100000, RZ ;  /* 0xfff0000022227810 */ /* 0x000fe40007ffe0ff */
[----:B012-4-:R-:W-:Y:S05]  /*1e90*/  CALL.REL.NOINC `($__internal_25_$__cuda_sm20_dblrcp_rn_slowpath_v3) ;  /* 0x0000096000007944 */ /* 0x017fea0003c00000 */
.L_x_904:
[----:B------:R-:W-:Y:S05]  /*1ea0*/  BSYNC B0 ;  /* 0x0000000000007941 */ /* 0x000fea0003800000 */
.L_x_903:
[----:B------:R-:W3:Y:S01]  /*1eb0*/  LDG.E.64 R6, [R6.64] ;  /* 0x0000000406067981 */ /* 0x000ee2000c1e1b00 */
[----:B------:R-:W3:Y:S02]  /*1ec0*/  I2F.F64 R10, R10 ;  /* 0x0000000a000a7312 */ /* 0x000ee40000201c00 */
[----:B-1-3--:R-:W1:-:S06]  /*1ed0*/  DADD R18, R6, R10 ;  /* 0x0000000006127229 */ /* 0x00ae4c000000000a */
[----:B-1--4-:R-:W1:Y:S04]  /*1ee0*/  MUFU.RCP64H R23, R19 ;  /* 0x0000001300177308 */ /* 0x012e680000001800 */
[----:B------:R-:W-:-:S04]  /*1ef0*/  IADD3 R22, R19, 0x300402, RZ ;  /* 0x0030040213167810 */ /* 0x000fc80007ffe0ff */
[----:B------:R-:W-:Y:S02]  /*1f00*/  FSETP.GEU.AND P0, PT, |R22|, 5.8789094863358348022e-39, PT ;  /* 0x004004021600780b */ /* 0x000fe40003f0e200 */
[----:B-1----:R-:W1:-:S06]  /*1f10*/  DFMA R20, -R18, R22, 1 ;  /* 0x3ff000001214742b */ /* 0x002e4c0000000116 */
[----:B-1----:R-:W1:-:S06]  /*1f20*/  DFMA R20, R20, R20, R20 ;  /* 0x000000141414722b */ /* 0x002e4c0000000014 */
[----:B-1----:R-:W1:-:S04]  /*1f30*/  DFMA R24, R22, R20, R22 ;  /* 0x000000141618722b */ /* 0x002e480000000016 */
[----:B--2---:R-:W-:-:S04]  /*1f40*/  DFMA R20, R36, R36, -c[0x0][0x1d0] ;  /* 0x800074002414762b */ /* 0x004fc80000000024 */
[----:B-1----:R-:W1:-:S06]  /*1f50*/  DFMA R26, -R18, R24, 1 ;  /* 0x3ff00000121a742b */ /* 0x002e4c0000000118 */
[----:B-1----:R1:W2:Y:S01]  /*1f60*/  DFMA R36, R24, R26, R24 ;  /* 0x0000001a1824722b */ /* 0x0022a20000000018 */
[----:B------:R-:W-:Y:S05]  /*1f70*/  @P0 BRA `(.L_x_905) ;  /* 0x0000006000000947 */ /* 0x000fea0003800000 */
[----:B------:R-:W-:Y:S01]  /*1f80*/  LOP3.LUT R34, R19, 0x7fffffff, RZ, 0xc0, !PT ;  /* 0x7fffffff13227812 */ /* 0x000fe200078ec0ff */
[----:B------:R-:W-:Y:S01]  /*1f90*/  IMAD.MOV.U32 R30, RZ, RZ, R18 ;  /* 0x000000ffff1e7224 */ /* 0x000fe200078e0012 */
[----:B------:R-:W-:Y:S01]  /*1fa0*/  MOV R0, 0x1fe0 ;  /* 0x00001fe000007802 */ /* 0x000fe20000000f00 */
[----:B------:R-:W-:Y:S01]  /*1fb0*/  IMAD.MOV.U32 R31, RZ, RZ, R19 ;  /* 0x000000ffff1f7224 */ /* 0x000fe200078e0013 */
[----:B------:R-:W-:Y:S02]  /*1fc0*/  IADD3 R34, R34, -0x100000, RZ ;  /* 0xfff0000022227810 */ /* 0x000fe40007ffe0ff */
[----:B012---:R-:W-:Y:S05]  /*1fd0*/  CALL.REL.NOINC `($__internal_25_$__cuda_sm20_dblrcp_rn_slowpath_v3) ;  /* 0x0000082000007944 */ /* 0x007fea0003c00000 */
.L_x_905:
[----:B------:R-:W3:Y:S01]  /*1fe0*/  LDG.E.64 R16, [R16.64] ;  /* 0x0000000410107981 */ /* 0x000ee2000c1e1b00 */
[----:B-12---:R-:W1:-:S04]  /*1ff0*/  DMUL R24, R6, R36 ;  /* 0x0000002406187228 */ /* 0x006e480000000000 */
[----:B---3--:R-:W2:-:S04]  /*2000*/  DADD R22, R14, -R16 ;  /* 0x000000000e167229 */ /* 0x008e880000000810 */
[----:B-1----:R-:W-:-:S04]  /*2010*/  DMUL R24, R16, R24 ;  /* 0x0000001810187228 */ /* 0x002fc80000000000 */
[----:B--2---:R-:W1:-:S06]  /*2020*/  DMUL R22, R22, R22 ;  /* 0x0000001616167228 */ /* 0x004e4c0000000000 */
[----:B-1----:R-:W1:-:S06]  /*2030*/  DMUL R22, R10, R22 ;  /* 0x000000160a167228 */ /* 0x002e4c0000000000 */
[----:B-1----:R-:W1:-:S06]  /*2040*/  DMUL R22, R6, R22 ;  /* 0x0000001606167228 */ /* 0x002e4c0000000000 */
[----:B-1----:R-:W1:-:S04]  /*2050*/  DMUL R22, R22, R36 ;  /* 0x0000002416167228 */ /* 0x002e480000000000 */
[----:B------:R2:W3:Y:S02]  /*2060*/  DMUL R36, R10, R36 ;  /* 0x000000240a247228 */ /* 0x0004e40000000000 */
[----:B--2---:R2:W4:Y:S02]  /*2070*/  F2I.F64.TRUNC R10, R18 ;  /* 0x00000012000a7311 */ /* 0x004524000030d100 */
[----:B-1----:R-:W1:-:S04]  /*2080*/  DFMA R20, R20, R6, R22 ;  /* 0x000000061414722b */ /* 0x002e480000000016 */
[----:B---3--:R2:W3:-:S04]  /*2090*/  DFMA R14, R14, R36, R24 ;  /* 0x000000240e0e722b */ /* 0x0084c80000000018 */
[----:B01----:R2:W0:-:S08]  /*20a0*/  DADD R12, R12, R20 ;  /* 0x000000000c0c7229 */ /* 0x0034100000000014 */
.L_x_896:
[----:B--234-:R-:W2:Y:S01]  /*20b0*/  I2F.F64 R6, R10 ;  /* 0x0000000a00067312 */ /* 0x01cea20000201c00 */
[----:B------:R-:W-:Y:S01]  /*20c0*/  IMAD.MOV.U32 R16, RZ, RZ, 0x1 ;  /* 0x00000001ff107424 */ /* 0x000fe200078e00ff */
[----:B0-----:R-:W-:Y:S01]  /*20d0*/  FSETP.GEU.AND P1, PT, |R13|, 6.5827683646048100446e-37, PT ;  /* 0x036000000d00780b */ /* 0x001fe20003f2e200 */
[----:B------:R-:W-:Y:S05]  /*20e0*/  BSSY B0, `(.L_x_906) ;  /* 0x0000019000007945 */ /* 0x000fea0003800000 */
[----:B--2---:R-:W0:Y:S02]  /*20f0*/  MUFU.RCP64H R17, R7 ;  /* 0x0000000700117308 */ /* 0x004e240000001800 */
[----:B01----:R-:W0:-:S06]  /*2100*/  DFMA R18, -R6, R16, 1 ;  /* 0x3ff000000612742b */ /* 0x003e0c0000000110 */
[----:B0-----:R-:W0:-:S06]  /*2110*/  DFMA R18, R18, R18, R18 ;  /* 0x000000121212722b */ /* 0x001e0c0000000012 */
[----:B0-----:R-:W0:-:S06]  /*2120*/  DFMA R18, R16, R18, R16 ;  /* 0x000000121012722b */ /* 0x001e0c0000000010 */
[----:B0-----:R-:W0:-:S06]  /*2130*/  DFMA R16, -R6, R18, 1 ;  /* 0x3ff000000610742b */ /* 0x001e0c0000000112 */
[----:B0-----:R0:W1:Y:S02]  /*2140*/  DFMA R18, R18, R16, R18 ;  /* 0x000000101212722b */ /* 0x0010640000000012 */
[----:B0-----:R-:W-:Y:S02]  /*2150*/  IMAD.MOV.U32 R17, RZ, RZ, 0x8 ;  /* 0x00000008ff117424 */ /* 0x001fe400078e00ff */
[----:B------:R-:W-:Y:S02]  /*2160*/  IMAD R16, R2, c[0x0][0x19c], RZ ;  /* 0x0000670002107a24 */ /* 0x000fe400078e02ff */
[----:B-1----:R-:W0:Y:S02]  /*2170*/  DMUL R20, R18, R12 ;  /* 0x0000000c12147228 */ /* 0x002e240000000000 */
[----:B------:R-:W-:-:S04]  /*2180*/  IMAD.WIDE R16, R16, R17, c[0x0][0x190] ;  /* 0x0000640010107625 */ /* 0x000fc800078e0211 */
[----:B0-----:R-:W0:Y:S01]  /*2190*/  DFMA R22, -R6, R20, R12 ;  /* 0x000000140616722b */ /* 0x001e22000000010c */
[----:B------:R1:W-:Y:S05]  /*21a0*/  STG.E.64 [R16.64], R14 ;  /* 0x0000000e10007986 */ /* 0x0003ea000c101b04 */
[----:B0-----:R-:W0:-:S10]  /*21b0*/  DFMA R18, R18, R22, R20 ;  /* 0x000000161212722b */ /* 0x001e140000000014 */
        /* <DEDUP_REMOVED lines=8> */
[----:B------:R-:W-:Y:S05]  /*2240*/  CALL.REL.NOINC `($__internal_26_$__cuda_sm20_div_rn_f64_full) ;  /* 0x0000083000007944 */ /* 0x000fea0003c00000 */
[----:B------:R-:W-:Y:S02]  /*2250*/  IMAD.MOV.U32 R18, RZ, RZ, R16 ;  /* 0x000000ffff127224 */ /* 0x000fe400078e0010 */
[----:B------:R-:W-:Y:S02]  /*2260*/  IMAD.MOV.U32 R19, RZ, RZ, R17 ;  /* 0x000000ffff137224 */ /* 0x000fe400078e0011 */
.L_x_907:
[----:B-1----:R-:W-:Y:S05]  /*2270*/  BSYNC B0 ;  /* 0x0000000000007941 */ /* 0x002fea0003800000 */
.L_x_906:
[----:B------:R0:W1:Y:S01]  /*2280*/  DADD R20, R18, c[0x0][0x1d0] ;  /* 0x0000740012147629 */ /* 0x0000620000000000 */
[----:B------:R-:W-:Y:S01]  /*2290*/  BSSY B0, `(.L_x_908) ;  /* 0x0000014000007945 */ /* 0x000fe20003800000 */
[----:B0-----:R-:W-:-:S02]  /*22a0*/  IMAD.MOV.U32 R18, RZ, RZ, 0x0 ;  /* 0x00000000ff127424 */ /* 0x001fc400078e00ff */
[----:B------:R-:W-:Y:S02]  /*22b0*/  IMAD.MOV.U32 R19, RZ, RZ, 0x3fd80000 ;  /* 0x3fd80000ff137424 */ /* 0x000fe400078e00ff */
[----:B-1----:R-:W0:Y:S04]  /*22c0*/  MUFU.RSQ64H R7, R21 ;  /* 0x0000001500077308 */ /* 0x002e280000001c00 */
        /* <DEDUP_REMOVED lines=15> */
[----:B01----:R-:W-:Y:S05]  /*23c0*/  CALL.REL.NOINC `($__internal_27_$__cuda_sm20_dsqrt_rn_f64_mediumpath_v1) ;  /* 0x00000c9000007944 */ /* 0x003fea0003c00000 */
.L_x_909:
[----:B------:R-:W-:Y:S05]  /*23d0*/  BSYNC B0 ;  /* 0x0000000000007941 */ /* 0x000fea0003800000 */
.L_x_908:
        /* <DEDUP_REMOVED lines=14> */
.L_x_911:
[----:B------:R-:W-:Y:S05]  /*24c0*/  BSYNC B0 ;  /* 0x0000000000007941 */ /* 0x000fea0003800000 */
.L_x_910:
[----:B------:R-:W-:Y:S01]  /*24d0*/  ISETP.NE.U32.AND P0, PT, RZ, c[0x0][0x1b0], PT ;  /* 0x00006c00ff007a0c */ /* 0x000fe20003f05070 */
[----:B------:R-:W-:Y:S02]  /*24e0*/  IMAD.MOV.U32 R7, RZ, RZ, 0x8 ;  /* 0x00000008ff077424 */ /* 0x000fe400078e00ff */
[----:B0-----:R-:W-:Y:S01]  /*24f0*/  IMAD R16, R2, c[0x0][0x1ac], RZ ;  /* 0x00006b0002107a24 */ /* 0x001fe200078e02ff */
[----:B------:R-:W-:-:S03]  /*2500*/  ISETP.NE.AND.EX P0, PT, RZ, c[0x0][0x1b4], PT, P0 ;  /* 0x00006d00ff007a0c */ /* 0x000fc60003f05300 */
[----:B------:R-:W-:-:S05]  /*2510*/  IMAD.WIDE R16, R16, R7, c[0x0][0x1a0] ;  /* 0x0000680010107625 */ /* 0x000fca00078e0207 */
[----:B-1----:R0:W-:Y:S05]  /*2520*/  STG.E.64 [R16.64], R36 ;  /* 0x0000002410007986 */ /* 0x0021ea000c101b04 */
[----:B------:R-:W-:-:S04]  /*2530*/  @P0 IMAD R6, R2, c[0x0][0x1bc], RZ ;  /* 0x00006f0002060a24 */ /* 0x000fc800078e02ff */
[----:B------:R-:W-:-:S05]  /*2540*/  @P0 IMAD.WIDE R6, R6, R7, c[0x0][0x1b0] ;  /* 0x00006c0006060625 */ /* 0x000fca00078e0207 */
[----:B------:R-:W2:Y:S01]  /*2550*/  @P0 LDG.E.64 R18, [R6.64] ;  /* 0x0000000406120981 */ /* 0x000ea2000c1e1b00 */
[----:B------:R-:W-:Y:S01]  /*2560*/  IADD3 R10, R10, -0x1, RZ ;  /* 0xffffffff0a0a7810 */ /* 0x000fe20007ffe0ff */
[----:B------:R-:W-:Y:S01]  /*2570*/  IMAD.MOV.U32 R20, RZ, RZ, 0x1 ;  /* 0x00000001ff147424 */ /* 0x000fe200078e00ff */
[----:B------:R-:W-:Y:S01]  /*2580*/  FSETP.GEU.AND P2, PT, |R13|, 6.5827683646048100446e-37, PT ;  /* 0x036000000d00780b */ /* 0x000fe20003f4e200 */
[----:B------:R-:W-:Y:S03]  /*2590*/  BSSY B0, `(.L_x_912) ;  /* 0x0000019000007945 */ /* 0x000fe60003800000 */
[----:B------:R-:W1:Y:S08]  /*25a0*/  I2F.F64 R10, R10 ;  /* 0x0000000a000a7312 */ /* 0x000e700000201c00 */
[----:B-1----:R-:W1:Y:S02]  /*25b0*/  MUFU.RCP64H R21, R11 ;  /* 0x0000000b00157308 */ /* 0x002e640000001800 */
[----:B-1----:R-:W1:-:S06]  /*25c0*/  DFMA R22, -R10, R20, 1 ;  /* 0x3ff000000a16742b */ /* 0x002e4c0000000114 */
[----:B-1----:R-:W1:-:S06]  /*25d0*/  DFMA R22, R22, R22, R22 ;  /* 0x000000161616722b */ /* 0x002e4c0000000016 */
[----:B-1----:R-:W1:-:S06]  /*25e0*/  DFMA R22, R20, R22, R20 ;  /* 0x000000161416722b */ /* 0x002e4c0000000014 */
[----:B-1----:R-:W1:-:S06]  /*25f0*/  DFMA R20, -R10, R22, 1 ;  /* 0x3ff000000a14742b */ /* 0x002e4c0000000116 */
[----:B-1----:R-:W0:-:S06]  /*2600*/  DFMA R20, R22, R20, R22 ;  /* 0x000000141614722b */ /* 0x002e0c0000000016 */
[----:B0-----:R-:W0:-:S06]  /*2610*/  DMUL R16, R20, R12 ;  /* 0x0000000c14107228 */ /* 0x001e0c0000000000 */
        /* <DEDUP_REMOVED lines=12> */
[----:B------:R-:W-:Y:S02]  /*26e0*/  IMAD.MOV.U32 R19, RZ, RZ, R13 ;  /* 0x000000ffff137224 */ /* 0x000fe400078e000d */
[----:B------:R-:W-:Y:S02]  /*26f0*/  IMAD.MOV.U32 R16, RZ, RZ, R10 ;  /* 0x000000ffff107224 */ /* 0x000fe400078e000a */
[----:B------:R-:W-:Y:S02]  /*2700*/  IMAD.MOV.U32 R17, RZ, RZ, R11 ;  /* 0x000000ffff117224 */ /* 0x000fe400078e000b */
[----:B------:R-:W-:Y:S05]  /*2710*/  CALL.REL.NOINC `($__internal_26_$__cuda_sm20_div_rn_f64_full) ;  /* 0x0000036000007944 */ /* 0x000fea0003c00000 */
.L_x_913:
[----:B------:R-:W-:Y:S05]  /*2720*/  BSYNC B0 ;  /* 0x0000000000007941 */ /* 0x000fea0003800000 */
.L_x_912:
[----:B0-----:R-:W-:Y:S02]  /*2730*/  @P0 IMAD.MOV.U32 R7, RZ, RZ, 0x8 ;  /* 0x00000008ff070424 */ /* 0x001fe400078e00ff */
[----:B------:R-:W-:-:S04]  /*2740*/  @P0 IMAD R6, R2, c[0x0][0x1cc], RZ ;  /* 0x0000730002060a24 */ /* 0x000fc800078e02ff */
[----:B------:R-:W-:-:S05]  /*2750*/  @P0 IMAD.WIDE R6, R6, R7, c[0x0][0x1c0] ;  /* 0x0000700006060625 */ /* 0x000fca00078e0207 */
[----:B------:R-:W2:Y:S01]  /*2760*/  @P0 LDG.E.64 R10, [R6.64] ;  /* 0x00000004060a0981 */ /* 0x000ea2000c1e1b00 */
[----:B------:R-:W-:-:S04]  /*2770*/  IMAD.MOV.U32 R13, RZ, RZ, c[0x0][0xc] ;  /* 0x00000300ff0d7624 */ /* 0x000fc800078e00ff */
[----:B------:R-:W-:Y:S01]  /*2780*/  IMAD R2, R13, c[0x0][0x0], R2 ;  /* 0x000000000d027a24 */ /* 0x000fe200078e0202 */
[----:B--2---:R-:W0:-:S06]  /*2790*/  @P0 DMUL R10, R8, R10 ;  /* 0x0000000a080a0228 */ /* 0x004e0c0000000000 */
[----:B0-----:R-:W0:-:S07]  /*27a0*/  @P0 DFMA R10, R16, c[0x0][0x1d8], R10 ;  /* 0x00007600100a0a2b */ /* 0x001e0e000000000a */
[----:B0-----:R0:W-:Y:S01]  /*27b0*/  @P0 STG.E.64 [R6.64], R10 ;  /* 0x0000000a06000986 */ /* 0x0011e2000c101b04 */
[----:B------:R-:W-:-:S13]  /*27c0*/  ISETP.GE.AND P0, PT, R2, c[0x0][0x16c], PT ;  /* 0x00005b0002007a0c */ /* 0x000fda0003f06270 */
[----:B0-----:R-:W-:Y:S01]  /*27d0*/  @P0 CALL.REL.NOINC `(.L_x_914) ;  /* 0x0000001000000944 */ /* 0x001fe20003c00000 */
[----:B------:R-:W-:Y:S05]  /*27e0*/  BRA `(.L_x_915) ;  /* 0xffffde0000007947 */ /* 0x000fea000383ffff */
.L_x_914:
[----:B------:R-:W-:Y:S05]  /*27f0*/  EXIT ;  /* 0x000000000000794d */ /* 0x000fea0003800000 */
        .weak           $__internal_25_$__cuda_sm20_dblrcp_rn_slowpath_v3
        .type           $__internal_25_$__cuda_sm20_dblrcp_rn_slowpath_v3,@function
        .size           $__internal_25_$__cuda_sm20_dblrcp_rn_slowpath_v3,($__internal_26_$__cuda_sm20_div_rn_f64_full - $__internal_25_$__cuda_sm20_dblrcp_rn_slowpath_v3)
$__internal_25_$__cuda_sm20_dblrcp_rn_slowpath_v3:
        /* <DEDUP_REMOVED lines=24> */
.L_x_919:
[----:B------:R0:W1:Y:S02]  /*2980*/  DMUL R32, R30, 8.11296384146066816958e+31 ;  /* 0x469000001e207828 */ /* 0x0000640000000000 */
[----:B0-----:R-:W-:-:S04]  /*2990*/  IMAD.MOV.U32 R30, RZ, RZ, R34 ;  /* 0x000000ffff1e7224 */ /* 0x001fc800078e0022 */
[----:B-1----:R-:W0:Y:S02]  /*29a0*/  MUFU.RCP64H R31, R33 ;  /* 0x00000021001f7308 */ /* 0x002e240000001800 */
[----:B0-----:R-:W0:-:S06]  /*29b0*/  DFMA R34, -R32, R30, 1 ;  /* 0x3ff000002022742b */ /* 0x001e0c000000011e */
[----:B0-----:R-:W0:-:S06]  /*29c0*/  DFMA R34, R34, R34, R34 ;  /* 0x000000222222722b */ /* 0x001e0c0000000022 */
[----:B0-----:R-:W0:-:S06]  /*29d0*/  DFMA R34, R30, R34, R30 ;  /* 0x000000221e22722b */ /* 0x001e0c000000001e */
[----:B0-----:R-:W0:-:S06]  /*29e0*/  DFMA R30, -R32, R34, 1 ;  /* 0x3ff00000201e742b */ /* 0x001e0c0000000122 */
[----:B0-----:R-:W0:-:S06]  /*29f0*/  DFMA R30, R34, R30, R34 ;  /* 0x0000001e221e722b */ /* 0x001e0c0000000022 */
[----:B0-----:R0:W1:Y:S01]  /*2a00*/  DMUL R36, R30, 8.11296384146066816958e+31 ;  /* 0x469000001e247828 */ /* 0x0010620000000000 */
[----:B------:R-:W-:Y:S05]  /*2a10*/  BRA `(.L_x_918) ;  /* 0x0000002000007947 */ /* 0x000fea0003800000 */
.L_x_917:
[----:B------:R-:W-:Y:S01]  /*2a20*/  LOP3.LUT R37, R31, 0x80000, RZ, 0xfc, !PT ;  /* 0x000800001f257812 */ /* 0x000fe200078efcff */
[----:B------:R-:W-:Y:S02]  /*2a30*/  IMAD.MOV.U32 R36, RZ, RZ, R30 ;  /* 0x000000ffff247224 */ /* 0x000fe400078e001e */
.L_x_918:
[----:B------:R-:W-:Y:S05]  /*2a40*/  BSYNC B1 ;  /* 0x0000000000017941 */ /* 0x000fea0003800000 */
.L_x_916:
[----:B0-----:R-:W-:Y:S02]  /*2a50*/  IMAD.MOV.U32 R30, RZ, RZ, R0 ;  /* 0x000000ffff1e7224 */ /* 0x001fe400078e0000 */
[----:B------:R-:W-:-:S04]  /*2a60*/  IMAD.MOV.U32 R31, RZ, RZ, 0x0 ;  /* 0x00000000ff1f7424 */ /* 0x000fc800078e00ff */
[----:B------:R-:W-:Y:S05]  /*2a70*/  RET.REL.NODEC R30 `(_ZN2at6native35batch_norm_reduce_statistics_kernelIddiEEvNS_27GenericPackedTensorAccessorIT0_Lm2ENS_17RestrictPtrTraitsET1_EES6_NS2_IS3_Lm1ES4_S5_EES7_NS2_IT_Lm1ES4_S5_EES9_S3_S3_S9_) ;  /* 0xffffd5801e007950 */ /* 0x000fea0003c3ffff */
        .weak           $__internal_26_$__cuda_sm20_div_rn_f64_full
        .type           $__internal_26_$__cuda_sm20_div_rn_f64_full,@function
        .size           $__internal_26_$__cuda_sm20_div_rn_f64_full,($__internal_27_$__cuda_sm20_dsqrt_rn_f64_mediumpath_v1 - $__internal_26_$__cuda_sm20_div_rn_f64_full)
$__internal_26_$__cuda_sm20_div_rn_f64_full:
        /* <DEDUP_REMOVED lines=67> */
.L_x_921:
        /* <DEDUP_REMOVED lines=16> */
.L_x_924:
[----:B------:R-:W-:Y:S01]  /*2fb0*/  LOP3.LUT R25, R17, 0x80000, RZ, 0xfc, !PT ;  /* 0x0008000011197812 */ /* 0x000fe200078efcff */
[----:B------:R-:W-:Y:S01]  /*2fc0*/  IMAD.MOV.U32 R24, RZ, RZ, R16 ;  /* 0x000000ffff187224 */ /* 0x000fe200078e0010 */
[----:B------:R-:W-:Y:S05]  /*2fd0*/  BRA `(.L_x_922) ;  /* 0x0000002000007947 */ /* 0x000fea0003800000 */
.L_x_923:
[----:B------:R-:W-:Y:S01]  /*2fe0*/  LOP3.LUT R25, R19, 0x80000, RZ, 0xfc, !PT ;  /* 0x0008000013197812 */ /* 0x000fe200078efcff */
[----:B------:R-:W-:Y:S02]  /*2ff0*/  IMAD.MOV.U32 R24, RZ, RZ, R18 ;  /* 0x000000ffff187224 */ /* 0x000fe400078e0012 */
.L_x_922:
[----:B------:R-:W-:Y:S05]  /*3000*/  BSYNC B1 ;  /* 0x0000000000017941 */ /* 0x000fea0003800000 */
.L_x_920:
[----:B------:R-:W-:Y:S02]  /*3010*/  IMAD.MOV.U32 R6, RZ, RZ, R0 ;  /* 0x000000ffff067224 */ /* 0x000fe400078e0000 */
[----:B------:R-:W-:-:S02]  /*3020*/  IMAD.MOV.U32 R7, RZ, RZ, 0x0 ;  /* 0x00000000ff077424 */ /* 0x000fc400078e00ff */
[----:B------:R-:W-:Y:S02]  /*3030*/  IMAD.MOV.U32 R16, RZ, RZ, R24 ;  /* 0x000000ffff107224 */ /* 0x000fe400078e0018 */
[----:B------:R-:W-:Y:S01]  /*3040*/  IMAD.MOV.U32 R17, RZ, RZ, R25 ;  /* 0x000000ffff117224 */ /* 0x000fe200078e0019 */
[----:B------:R-:W-:Y:S06]  /*3050*/  RET.REL.NODEC R6 `(_ZN2at6native35batch_norm_reduce_statistics_kernelIddiEEvNS_27GenericPackedTensorAccessorIT0_Lm2ENS_17RestrictPtrTraitsET1_EES6_NS2_IS3_Lm1ES4_S5_EES7_NS2_IT_Lm1ES4_S5_EES9_S3_S3_S9_) ;  /* 0xffffcfa006007950 */ /* 0x000fec0003c3ffff */
        .weak           $__internal_27_$__cuda_sm20_dsqrt_rn_f64_mediumpath_v1
        .type           $__internal_27_$__cuda_sm20_dsqrt_rn_f64_mediumpath_v1,@function
        .size           $__internal_27_$__cuda_sm20_dsqrt_rn_f64_mediumpath_v1,(.L_x_26633 - $__internal_27_$__cuda_sm20_dsqrt_rn_f64_mediumpath_v1)
$__internal_27_$__cuda_sm20_dsqrt_rn_f64_mediumpath_v1:
        /* <DEDUP_REMOVED lines=17> */
.L_x_926:
        /* <DEDUP_REMOVED lines=24> */
.L_x_928:
[----:B------:R0:W1:-:S06]  /*32f0*/  DADD R6, R16, R16 ;  /* 0x0000000010067229 */ /* 0x00004c0000000010 */
.L_x_927:
[----:B------:R-:W-:Y:S05]  /*3300*/  BSYNC B1 ;  /* 0x0000000000017941 */ /* 0x000fea0003800000 */
.L_x_925:
[----:B-1----:R-:W-:Y:S02]  /*3310*/  IMAD.MOV.U32 R30, RZ, RZ, R6 ;  /* 0x000000ffff1e7224 */ /* 0x002fe400078e0006 */
[----:B------:R-:W-:Y:S02]  /*3320*/  IMAD.MOV.U32 R31, RZ, RZ, R7 ;  /* 0x000000ffff1f7224 */ /* 0x000fe400078e0007 */
[----:B------:R-:W-:Y:S02]  /*3330*/  IMAD.MOV.U32 R6, RZ, RZ, R0 ;  /* 0x000000ffff067224 */ /* 0x000fe400078e0000 */
[----:B------:R-:W-:-:S04]  /*3340*/  IMAD.MOV.U32 R7, RZ, RZ, 0x0 ;  /* 0x00000000ff077424 */ /* 0x000fc800078e00ff */
[----:B------:R-:W-:Y:S05]  /*3350*/  RET.REL.NODEC R6 `(_ZN2at6native35batch_norm_reduce_statistics_kernelIddiEEvNS_27GenericPackedTensorAccessorIT0_Lm2ENS_17RestrictPtrTraitsET1_EES6_NS2_IS3_Lm1ES4_S5_EES7_NS2_IT_Lm1ES4_S5_EES9_S3_S3_S9_) ;  /* 0xffffcca006007950 */ /* 0x000fea0003c3ffff */
.L_x_929:
        /* <DEDUP_REMOVED lines=10> */
.L_x_26633:


//--------------------- .text._ZN2at6native36batch_norm_collect_statistics_kernelINS0_6InvStdEN3c108BFloat16ES4_flEEvNS_27GenericPackedTensorAccessorIKT0_Lm3ENS_17RestrictPtrTraitsET3_EET2_SB_NS5_ISB_Lm1ES8_S9_EESC_ --------------------------
	.section	.text._ZN2at6native36batch_norm_collect_statistics_kernelINS0_6InvStdEN3c108BFloat16ES4_flEEvNS_27GenericPackedTensorAccessorIKT0_Lm3ENS_17RestrictPtrTraitsET3_EET2_SB_NS5_ISB_Lm1ES8_S9_EESC_,"ax",@progbits
	.sectioninfo	@"SHI_REGISTERS=28"
	.align	128
        .global         _ZN2at6native36batch_norm_collect_statistics_kernelINS0_6InvStdEN3c108BFloat16ES4_flEEvNS_27GenericPackedTensorAccessorIKT0_Lm3ENS_17RestrictPtrTraitsET3_EET2_SB_NS5_ISB_Lm1ES8_S9_EESC_
        .type           _ZN2at6native36batch_norm_collect_statistics_kernelINS0_6InvStdEN3c108BFloat16ES4_flEEvNS_27GenericPackedTensorAccessorIKT0_Lm3ENS_17RestrictPtrTraitsET3_EET2_SB_NS5_ISB_Lm1ES8_S9_EESC_,@function
        .size           _ZN2at6native36batch_norm_collect_statistics_kernelINS0_6InvStdEN3c108BFloat16ES4_flEEvNS_27GenericPackedTensorAccessorIKT0_Lm3ENS_17RestrictPtrTraitsET3_EET2_SB_NS5_ISB_Lm1ES8_S9_EESC_,(.L_x_26635 - _ZN2at6native36batch_norm_collect_statistics_kernelINS0_6InvStdEN3c108BFloat16ES4_flEEvNS_27GenericPackedTensorAccessorIKT0_Lm3ENS_17RestrictPtrTraitsET3_EET2_SB_NS5_ISB_Lm1ES8_S9_EESC_)
        .other          _ZN2at6native36batch_norm_collect_statistics_kernelINS0_6InvStdEN3c108BFloat16ES4_flEEvNS_27GenericPackedTensorAccessorIKT0_Lm3ENS_17RestrictPtrTraitsET3_EET2_SB_NS5_ISB_Lm1ES8_S9_EESC_,@"STO_CUDA_ENTRY STV_DEFAULT"
_ZN2at6native36batch_norm_collect_statistics_kernelINS0_6InvStdEN3c108BFloat16ES4_flEEvNS_27GenericPackedTensorAccessorIKT0_Lm3ENS_17RestrictPtrTraitsET3_EET2_SB_NS5_ISB_Lm1ES8_S9_EESC_:
.text._ZN2at6native36batch_norm_collect_statistics_kernelINS0_6InvStdEN3c108BFloat16ES4_flEEvNS_27GenericPackedTensorAccessorIKT0_Lm3ENS_17RestrictPtrTraitsET3_EET2_SB_NS5_ISB_Lm1ES8_S9_EESC_:
[----:B------:R-:W-:Y:S02]  /*0000*/  MOV R1, c[0x0][0x28] ;  /* 0x00000a0000017a02 */ /* 0x000fe40000000f00 */
[----:B------:R-:W0:Y:S01]  /*0010*/  S2R R9, SR_TID.Y ;  /* 0x0000000000097919 */ /* 0x000e220000002200 */
[----:B------:R-:W-:Y:S01]  /*0020*/  ULDC.64 UR6, c[0x0][0x118] ;  /* 0x0000460000067ab9 */ /* 0x000fe20000000a00 */
[----:B------:R-:W-:Y:S01]  /*0030*/  BSSY B0, `(.L_x_930) ;  /* 0x000003e000007945 */ /* 0x000fe20003800000 */
[----:B------:R-:W-:Y:S01]  /*0040*/  CS2R R10, SRZ ;  /* 0x00000000000a7805 */ /* 0x000fe2000001ff00 */
[----:B------:R-:W1:Y:S01]  /*0050*/  S2R R3, SR_TID.X ;  /* 0x0000000000037919 */ /* 0x000e620000002100 */
[----:B------:R-:W-:-:S03]  /*0060*/  IMAD.MOV.U32 R8, RZ, RZ, RZ ;  /* 0x000000ffff087224 */ /* 0x000fc600078e00ff */
[----:B------:R-:W2:Y:S01]  /*0070*/  S2R R2, SR_CTAID.X ;  /* 0x0000000000027919 */ /* 0x000ea20000002500 */
[C---:B0-----:R-:W-:Y:S02]  /*0080*/  ISETP.GE.U32.AND P0, PT, R9.reuse, c[0x0][0x168], PT ;  /* 0x00005a0009007a0c */ /* 0x041fe40003f06070 */
[----:B------:R-:W-:Y:S01]  /*0090*/  SHF.R.S32.HI R4, RZ, 0x1f, R9 ;  /* 0x0000001fff047819 */ /* 0x000fe20000011409 */
[----:B-1----:R-:W-:-:S03]  /*00a0*/  IMAD R0, R9, c[0x0][0x0], R3 ;  /* 0x0000000009007a24 */ /* 0x002fc600078e0203 */
[----:B------:R-:W-:-:S13]  /*00b0*/  ISETP.GE.AND.EX P0, PT, R4, c[0x0][0x16c], PT, P0 ;  /* 0x00005b0004007a0c */ /* 0x000fda0003f06300 */
[----:B------:R-:W-:Y:S05]  /*00c0*/  @P0 BRA `(.L_x_931) ;  /* 0x0000034000000947 */ /* 0x000fea0003800000 */
[----:B--2---:R-:W-:Y:S01]  /*00d0*/  SHF.R.S32.HI R5, RZ, 0x1f, R2 ;  /* 0x0000001fff057819 */ /* 0x004fe20000011402 */
[C---:B------:R-:W-:Y:S01]  /*00e0*/  IMAD.WIDE.U32 R6, R2.reuse, c[0x0][0x188], RZ ;  /* 0x0000620002067a25 */ /* 0x040fe200078e00ff */
[----:B------:R-:W-:Y:S01]  /*00f0*/  MOV R13, R9 ;  /* 0x00000009000d7202 */ /* 0x000fe20000000f00 */
[----:B------:R-:W-:Y:S01]  /*0100*/  CS2R R10, SRZ ;  /* 0x00000000000a7805 */ /* 0x000fe2000001ff00 */
[----:B------:R-:W-:Y:S01]  /*0110*/  SHF.R.S32.HI R16, RZ, 0x1f, R3 ;  /* 0x0000001fff107819 */ /* 0x000fe20000011403 */
[----:B------:R-:W-:Y:S02]  /*0120*/  IMAD R5, R5, c[0x0][0x188], RZ ;  /* 0x0000620005057a24 */ /* 0x000fe400078e02ff */
[----:B------:R-:W-:Y:S02]  /*0130*/  IMAD.MOV.U32 R8, RZ, RZ, RZ ;  /* 0x000000ffff087224 */ /* 0x000fe400078e00ff */
[----:B------:R-:W-:-:S05]  /*0140*/  IMAD R5, R2, c[0x0][0x18c], R5 ;  /* 0x0000630002057a24 */ /* 0x000fca00078e0205 */
[----:B------:R-:W-:Y:S02]  /*0150*/  IADD3 R17, R7, R5, RZ ;  /* 0x0000000507117210 */ /* 0x000fe40007ffe0ff */
.L_x_935:
[----:B------:R-:W-:Y:S01]  /*0160*/  ISETP.GE.U32.AND P0, PT, R3, c[0x0][0x178], PT ;  /* 0x00005e0003007a0c */ /* 0x000fe20003f06070 */
[----:B------:R-:W-:Y:S03]  /*0170*/  BSSY B1, `(.L_x_932) ;  /* 0x0000023000017945 */ /* 0x000fe60003800000 */
[----:B------:R-:W-:-:S13]  /*0180*/  ISETP.GE.AND.EX P0, PT, R16, c[0x0][0x17c], PT, P0 ;  /* 0x00005f0010007a0c */ /* 0x000fda0003f06300 */
[----:B------:R-:W-:Y:S05]  /*0190*/  @P0 BRA `(.L_x_933) ;  /* 0x0000020000000947 */ /* 0x000fea0003800000 */
[----:B------:R-:W-:Y:S01]  /*01a0*/  IMAD R12, R4, c[0x0][0x180], RZ ;  /* 0x00006000040c7a24 */ /* 0x000fe200078e02ff */
[----:B------:R-:W-:Y:S01]  /*01b0*/  MOV R5, R17 ;  /* 0x0000001100057202 */ /* 0x000fe20000000f00 */
[----:B------:R-:W-:Y:S01]  /*01c0*/  IMAD.MOV.U32 R4, RZ, RZ, R6 ;  /* 0x000000ffff047224 */ /* 0x000fe200078e0006 */
[----:B------:R-:W-:Y:S01]  /*01d0*/  MOV R20, R16 ;  /* 0x0000001000147202 */ /* 0x000fe20000000f00 */
[C---:B------:R-:W-:Y:S02]  /*01e0*/  IMAD R19, R13.reuse, c[0x0][0x184], R12 ;  /* 0x000061000d137a24 */ /* 0x040fe400078e020c */
[----:B------:R-:W-:-:S04]  /*01f0*/  IMAD.WIDE.U32 R4, R13, c[0x0][0x180], R4 ;  /* 0x000060000d047a25 */ /* 0x000fc800078e0004 */
[--C-:B------:R-:W-:Y:S01]  /*0200*/  IMAD.MOV.U32 R23, RZ, RZ, R3.reuse ;  /* 0x000000ffff177224 */ /* 0x100fe200078e0003 */
[----:B------:R-:W-:Y:S01]  /*0210*/  IADD3 R19, R5, R19, RZ ;  /* 0x0000001305137210 */ /* 0x000fe20007ffe0ff */
[----:B------:R-:W-:-:S03]  /*0220*/  IMAD.MOV.U32 R18, RZ, RZ, R3 ;  /* 0x000000ffff127224 */ /* 0x000fc600078e0003 */
.L_x_934:
[----:B------:R-:W-:Y:S01]  /*0230*/  MOV R13, R19 ;  /* 0x00000013000d7202 */ /* 0x000fe20000000f00 */
[----:B------:R-:W-:Y:S02]  /*0240*/  IMAD R14, R20, c[0x0][0x190], RZ ;  /* 0x00006400140e7a24 */ /* 0x000fe400078e02ff */
[----:B------:R-:W-:Y:S02]  /*0250*/  IMAD.MOV.U32 R12, RZ, RZ, R4 ;  /* 0x000000ffff0c7224 */ /* 0x000fe400078e0004 */
[C---:B------:R-:W-:Y:S02]  /*0260*/  IMAD R15, R23.reuse, c[0x0][0x194], R14 ;  /* 0x00006500170f7a24 */ /* 0x040fe400078e020e */
[----:B------:R-:W-:-:S04]  /*0270*/  IMAD.WIDE.U32 R12, R23, c[0x0][0x190], R12 ;  /* 0x00006400170c7a25 */ /* 0x000fc800078e000c */
[----:B------:R-:W-:Y:S01]  /*0280*/  IMAD.IADD R13, R13, 0x1, R15 ;  /* 0x000000010d0d7824 */ /* 0x000fe200078e020f */
[----:B------:R-:W-:-:S04]  /*0290*/  LEA R14, P0, R12, c[0x0][0x160], 0x1 ;  /* 0x000058000c0e7a11 */ /* 0x000fc800078008ff */
[----:B------:R-:W-:-:S05]  /*02a0*/  LEA.HI.X R15, R12, c[0x0][0x164], R13, 0x1, P0 ;  /* 0x000059000c0f7a11 */ /* 0x000fca00000f0c0d */
[----:B------:R-:W2:Y:S01]  /*02b0*/  LDG.E.U16 R14, [R14.64] ;  /* 0x000000060e0e7981 */ /* 0x000ea2000c1e1500 */
[----:B------:R-:W-:Y:S02]  /*02c0*/  IADD3 R11, R11, 0x1, RZ ;  /* 0x000000010b0b7810 */ /* 0x000fe40007ffe0ff */
[----:B------:R-:W-:Y:S02]  /*02d0*/  IADD3 R23, R18, c[0x0][0x0], RZ ;  /* 0x0000000012177a10 */ /* 0x000fe40007ffe0ff */
[----:B------:R-:W0:Y:S02]  /*02e0*/  I2F R12, R11 ;  /* 0x0000000b000c7306 */ /* 0x000e240000201400 */
[----:B------:R-:W-:Y:S02]  /*02f0*/  ISETP.GE.U32.AND P0, PT, R23, c[0x0][0x178], PT ;  /* 0x00005e0017007a0c */ /* 0x000fe40003f06070 */
[----:B------:R-:W-:Y:S02]  /*0300*/  SHF.R.S32.HI R20, RZ, 0x1f, R23 ;  /* 0x0000001fff147819 */ /* 0x000fe40000011417 */
[----:B------:R-:W-:-:S02]  /*0310*/  MOV R18, R23 ;  /* 0x0000001700127202 */ /* 0x000fc40000000f00 */
[----:B------:R-:W-:Y:S01]  /*0320*/  ISETP.GE.AND.EX P0, PT, R20, c[0x0][0x17c], PT, P0 ;  /* 0x00005f0014007a0c */ /* 0x000fe20003f06300 */
[----:B0-----:R-:W0:Y:S01]  /*0330*/  MUFU.RCP R12, R12 ;  /* 0x0000000c000c7308 */ /* 0x001e220000001000 */
[----:B--2---:R-:W-:-:S05]  /*0340*/  PRMT R13, RZ, 0x5410, R14 ;  /* 0x00005410ff0d7816 */ /* 0x004fca000000000e */
[----:B------:R-:W-:-:S04]  /*0350*/  FADD.FTZ R21, R13, -R10 ;  /* 0x8000000a0d157221 */ /* 0x000fc80000010000 */
[----:B0-----:R-:W-:-:S04]  /*0360*/  FFMA.FTZ R10, R21, R12, R10 ;  /* 0x0000000c150a7223 */ /* 0x001fc8000001000a */
[----:B------:R-:W-:-:S04]  /*0370*/  FADD.FTZ R13, R13, -R10 ;  /* 0x8000000a0d0d7221 */ /* 0x000fc80000010000 */
[----:B------:R-:W-:Y:S01]  /*0380*/  FFMA.FTZ R8, R21, R13, R8 ;  /* 0x0000000d15087223 */ /* 0x000fe20000010008 */
[----:B------:R-:W-:Y:S05]  /*0390*/  @!P0 BRA `(.L_x_934) ;  /* 0xfffffe9000008947 */ /* 0x000fea000383ffff */
.L_x_933:
[----:B------:R-:W-:Y:S05]  /*03a0*/  BSYNC B1 ;  /* 0x0000000000017941 */ /* 0x000fea0003800000 */
.L_x_932:
[----:B------:R-:W-:-:S04]  /*03b0*/  IADD3 R13, R9, c[0x0][0x4], RZ ;  /* 0x00000100090d7a10 */ /* 0x000fc80007ffe0ff */
[----:B------:R-:W-:Y:S01]  /*03c0*/  ISETP.GE.U32.AND P0, PT, R13, c[0x0][0x168], PT ;  /* 0x00005a000d007a0c */ /* 0x000fe20003f06070 */
[--C-:B------:R-:W-:Y:S01]  /*03d0*/  IMAD.MOV.U32 R9, RZ, RZ, R13.reuse ;  /* 0x000000ffff097224 */ /* 0x100fe200078e000d */
[----:B------:R-:W-:-:S04]  /*03e0*/  SHF.R.S32.HI R4, RZ, 0x1f, R13 ;  /* 0x0000001fff047819 */ /* 0x000fc8000001140d */
[----:B------:R-:W-:-:S13]  /*03f0*/  ISETP.GE.AND.EX P0, PT, R4, c[0x0][0x16c], PT, P0 ;  /* 0x00005b0004007a0c */ /* 0x000fda0003f06300 */
[----:B------:R-:W-:Y:S05]  /*0400*/  @!P0 BRA `(.L_x_935) ;  /* 0xfffffd5000008947 */ /* 0x000fea000383ffff */
.L_x_931:
[----:B--2---:R-:W-:Y:S05]  /*0410*/  BSYNC B0 ;  /* 0x0000000000007941 */ /* 0x004fea0003800000 */
.L_x_930:
[----:B------:R-:W0:Y:S01]  /*0420*/  SHFL.BFLY PT, R6, R11, 0x1, 0x1f ;  /* 0x0c201f000b067f89 */ /* 0x000e2200000e0000 */
[----:B------:R-:W-:Y:S03]  /*0430*/  BSSY B1, `(.L_x_936) ;  /* 0x0000016000017945 */ /* 0x000fe60003800000 */
[----:B------:R1:W2:Y:S01]  /*0440*/  SHFL.BFLY PT, R7, R10, 0x1, 0x1f ;  /* 0x0c201f000a077f89 */ /* 0x0002a200000e0000 */
[----:B0-----:R-:W-:-:S04]  /*0450*/  IADD3 R20, R6, R11, RZ ;  /* 0x0000000b06147210 */ /* 0x001fc80007ffe0ff */
[----:B------:R-:W0:Y:S02]  /*0460*/  I2F R3, R20 ;  /* 0x0000001400037306 */ /* 0x000e240000201400 */
[----:B0-----:R-:W-:-:S05]  /*0470*/  FMNMX.FTZ R4, R3, 1, !PT ;  /* 0x3f80000003047809 */ /* 0x001fca0007810000 */
[----:B------:R-:W-:-:S06]  /*0480*/  FMUL.FTZ R12, R4, 1 ;  /* 0x3f800000040c7820 */ /* 0x000fcc0000410000 */
        /* <DEDUP_REMOVED lines=10> */
[----:B0-2---:R-:W-:Y:S02]  /*0530*/  LOP3.LUT R16, R13, 0x7fffffff, RZ, 0xc0, !PT ;  /* 0x7fffffff0d107812 */ /* 0x005fe400078ec0ff */
[----:B------:R-:W-:Y:S02]  /*0540*/  MOV R4, 0x570 ;  /* 0x0000057000047802 */ /* 0x000fe40000000f00 */
[----:B------:R-:W-:Y:S02]  /*0550*/  IADD3 R16, R16, -0x100000, RZ ;  /* 0xfff0000010107810 */ /* 0x000fe40007ffe0ff */
[----:B-1----:R-:W-:Y:S05]  /*0560*/  CALL.REL.NOINC `($__internal_28_$__cuda_sm20_dblrcp_rn_slowpath_v3) ;  /* 0x00001be000007944 */ /* 0x002fea0003c00000 */
[----:B-1----:R-:W-:Y:S01]  /*0570*/  IMAD.MOV.U32 R16, RZ, RZ, R14 ;  /* 0x000000ffff107224 */ /* 0x002fe200078e000e */
[----:B------:R-:W-:Y:S02]  /*0580*/  MOV R17, R15 ;  /* 0x0000000f00117202 */ /* 0x000fe40000000f00 */
.L_x_937:
[----:B--2---:R-:W-:Y:S05]  /*0590*/  BSYNC B1 ;  /* 0x0000000000017941 */ /* 0x004fea0003800000 */
.L_x_936:
[----:B------:R-:W2:Y:S01]  /*05a0*/  SHFL.BFLY PT, R5, R20, 0x2, 0x1f ;  /* 0x0c401f0014057f89 */ /* 0x000ea200000e0000 */
[----:B------:R-:W3:Y:S01]  /*05b0*/  I2F R6, R6 ;  /* 0x0000000600067306 */ /* 0x000ee20000201400 */
[----:B0-----:R-:W0:Y:S01]  /*05c0*/  DSETP.GEU.AND P0, PT, |R16|, c[0x2][0x0], PT ;  /* 0x008000001000762a */ /* 0x001e220003f0e200 */
[----:B------:R-:W-:Y:S01]  /*05d0*/  BSSY B1, `(.L_x_938) ;  /* 0x0000021000017945 */ /* 0x000fe20003800000 */
[----:B------:R-:W4:Y:S05]  /*05e0*/  SHFL.BFLY PT, R23, R8, 0x1, 0x1f ;  /* 0x0c201f0008177f89 */ /* 0x000f2a00000e0000 */
[----:B------:R-:W5:Y:S01]  /*05f0*/  I2F R11, R11 ;  /* 0x0000000b000b7306 */ /* 0x000f620000201400 */
[----:B--2---:R-:W-:-:S02]  /*0600*/  IMAD.IADD R21, R20, 0x1, R5 ;  /* 0x0000000114157824 */ /* 0x004fc400078e0205 */
[----:B---3--:R-:W-:-:S05]  /*0610*/  FMUL.FTZ R20, R7, R6 ;  /* 0x0000000607147220 */ /* 0x008fca0000410000 */
[----:B------:R-:W2:Y:S01]  /*0620*/  I2F R9, R21 ;  /* 0x0000001500097306 */ /* 0x000ea20000201400 */
[----:B------:R-:W-:Y:S02]  /*0630*/  FADD.FTZ R7, -R7, R10 ;  /* 0x0000000a07077221 */ /* 0x000fe40000010100 */
[----:B-----5:R-:W-:Y:S01]  /*0640*/  FFMA.FTZ R25, R11, R10, R20 ;  /* 0x0000000a0b197223 */ /* 0x020fe20000010014 */
[----:B--2---:R-:W-:-:S05]  /*0650*/  FMNMX.FTZ R4, R9, 1, !PT ;  /* 0x3f80000009047809 */ /* 0x004fca0007810000 */
[----:B------:R-:W-:Y:S02]  /*0660*/  FMUL.FTZ R12, R4, 1 ;  /* 0x3f800000040c7820 */ /* 0x000fe40000410000 */
[----:B------:R-:W0:Y:S08]  /*0670*/  F2F.F32.F64 R4, R16 ;  /* 0x0000001000047310 */ /* 0x000e300000301000 */
[----:B------:R-:W2:Y:S01]  /*0680*/  F2F.F64.F32 R12, R12 ;  /* 0x0000000c000c7310 */ /* 0x000ea20000201800 */
[----:B0-----:R-:W-:-:S04]  /*0690*/  @!P0 FMUL R4, R4, 1.175494350822287508e-38 ;  /* 0x0080000004048820 */ /* 0x001fc80000400000 */
[----:B-1----:R-:W-:-:S03]  /*06a0*/  FMUL.FTZ R10, R4, R25 ;  /* 0x00000019040a7220 */ /* 0x002fc60000410000 */
[----:B--2---:R-:W0:Y:S01]  /*06b0*/  MUFU.RCP64H R15, R13 ;  /* 0x0000000d000f7308 */ /* 0x004e220000001800 */
[----:B------:R-:W-:-:S04]  /*06c0*/  IADD3 R14, R13, 0x300402, RZ ;  /* 0x003004020d0e7810 */ /* 0x000fc80007ffe0ff */
[----:B------:R-:W-:Y:S02]  /*06d0*/  FSETP.GEU.AND P0, PT, |R14|, 5.8789094863358348022e-39, PT ;  /* 0x004004020e00780b */ /* 0x000fe40003f0e200 */
[----:B0-----:R-:W0:-:S06]  /*06e0*/  DFMA R18, -R12, R14, 1 ;  /* 0x3ff000000c12742b */ /* 0x001e0c000000010e */
[----:B0-----:R0:W1:Y:S02]  /*06f0*/  DFMA R16, R18, R18, R18 ;  /* 0x000000121210722b */ /* 0x0010640000000012 */
[----:B0-----:R-:W-:Y:S02]  /*0700*/  FMUL.FTZ R18, R7, R7 ;  /* 0x0000000707127220 */ /* 0x001fe40000410000 */
[----:B------:R0:W2:Y:S02]  /*0710*/  SHFL.BFLY PT, R7, R10, 0x2, 0x1f ;  /* 0x0c401f000a077f89 */ /* 0x0000a400000e0000 */
[----:B-1----:R-:W1:Y:S01]  /*0720*/  DFMA R16, R14, R16, R14 ;  /* 0x000000100e10722b */ /* 0x002e62000000000e */
[----:B------:R-:W-:-:S04]  /*0730*/  FMUL.FTZ R11, R18, R11 ;  /* 0x0000000b120b7220 */ /* 0x000fc80000410000 */
[----:B------:R-:W-:Y:S01]  /*0740*/  FMUL.FTZ R11, R11, R6 ;  /* 0x000000060b0b7220 */ /* 0x000fe20000410000 */
[----:B-1----:R-:W1:-:S03]  /*0750*/  DFMA R18, -R12, R16, 1 ;  /* 0x3ff000000c12742b */ /* 0x002e460000000110 */
[----:B----4-:R-:W-:-:S03]  /*0760*/  FFMA.FTZ R11, R4, R11, R23 ;  /* 0x0000000b040b7223 */ /* 0x010fc60000010017 */
[----:B-1----:R0:W1:Y:S01]  /*0770*/  DFMA R14, R16, R18, R16 ;  /* 0x00000012100e722b */ /* 0x0020620000000010 */
[----:B------:R-:W-:Y:S01]  /*0780*/  FADD.FTZ R8, R11, R8 ;  /* 0x000000080b087221 */ /* 0x000fe20000010000 */
[----:B------:R-:W-:Y:S05]  /*0790*/  @P0 BRA `(.L_x_939) ;  /* 0x0000004000000947 */ /* 0x000fea0003800000 */
[----:B01----:R-:W-:Y:S02]  /*07a0*/  LOP3.LUT R16, R13, 0x7fffffff, RZ, 0xc0, !PT ;  /* 0x7fffffff0d107812 */ /* 0x003fe400078ec0ff */
[----:B------:R-:W-:Y:S02]  /*07b0*/  MOV R4, 0x7e0 ;  /* 0x000007e000047802 */ /* 0x000fe40000000f00 */
[----:B------:R-:W-:Y:S02]  /*07c0*/  IADD3 R16, R16, -0x100000, RZ ;  /* 0xfff0000010107810 */ /* 0x000fe40007ffe0ff */
[----:B--2---:R-:W-:Y:S05]  /*07d0*/  CALL.REL.NOINC `($__internal_28_$__cuda_sm20_dblrcp_rn_slowpath_v3) ;  /* 0x0000197000007944 */ /* 0x004fea0003c00000 */
.L_x_939:
[----:B01----:R-:W-:Y:S05]  /*07e0*/  BSYNC B1 ;  /* 0x0000000000017941 */ /* 0x003fea0003800000 */
.L_x_938:
[----:B------:R-:W0:Y:S01]  /*07f0*/  SHFL.BFLY PT, R6, R21, 0x4, 0x1f ;  /* 0x0c801f0015067f89 */ /* 0x000e2200000e0000 */
[----:B------:R-:W-:Y:S01]  /*0800*/  I2F R20, R5 ;  /* 0x0000000500147306 */ /* 0x000fe20000201400 */
[----:B------:R-:W1:Y:S01]  /*0810*/  DSETP.GEU.AND P0, PT, |R14|, c[0x2][0x0], PT ;  /* 0x008000000e00762a */ /* 0x000e620003f0e200 */
[----:B------:R-:W-:Y:S01]  /*0820*/  BSSY B1, `(.L_x_940) ;  /* 0x0000020000017945 */ /* 0x000fe20003800000 */
[----:B------:R-:W3:Y:S05]  /*0830*/  SHFL.BFLY PT, R24, R8, 0x2, 0x1f ;  /* 0x0c401f0008187f89 */ /* 0x000eea00000e0000 */
[----:B------:R-:W1:Y:S01]  /*0840*/  F2F.F32.F64 R23, R14 ;  /* 0x0000000e00177310 */ /* 0x000e620000301000 */
[----:B0-----:R-:W-:-:S06]  /*0850*/  IADD3 R22, R21, R6, RZ ;  /* 0x0000000615167210 */ /* 0x001fcc0007ffe0ff */
[----:B-1----:R-:W-:Y:S01]  /*0860*/  @!P0 FMUL R23, R23, 1.175494350822287508e-38 ;  /* 0x0080000017178820 */ /* 0x002fe20000400000 */
[----:B------:R-:W0:Y:S02]  /*0870*/  I2F R11, R22 ;  /* 0x00000016000b7306 */ /* 0x000e240000201400 */
[----:B0-----:R-:W-:-:S05]  /*0880*/  FMNMX.FTZ R4, R11, 1, !PT ;  /* 0x3f8000000b047809 */ /* 0x001fca0007810000 */
[----:B------:R-:W-:Y:S02]  /*0890*/  FMUL.FTZ R12, R4, 1 ;  /* 0x3f800000040c7820 */ /* 0x000fe40000410000 */
[----:B--2---:R-:W-:Y:S02]  /*08a0*/  FMUL.FTZ R4, R7, R20 ;  /* 0x0000001407047220 */ /* 0x004fe40000410000 */
[----:B------:R-:W-:Y:S02]  /*08b0*/  FADD.FTZ R7, R10, -R7 ;  /* 0x800000070a077221 */ /* 0x000fe40000010000 */
[----:B------:R-:W0:Y:S01]  /*08c0*/  F2F.F64.F32 R12, R12 ;  /* 0x0000000c000c7310 */ /* 0x000e220000201800 */
[----:B------:R-:W-:-:S04]  /*08d0*/  FFMA.FTZ R4, R3, R10, R4 ;  /* 0x0000000a03047223 */ /* 0x000fc80000010004 */
[----:B------:R-:W-:Y:S02]  /*08e0*/  FMUL.FTZ R10, R23, R4 ;  /* 0x00000004170a7220 */ /* 0x000fe40000410000 */
[----:B------:R-:W-:-:S03]  /*08f0*/  FMUL.FTZ R4, R7, R7 ;  /* 0x0000000707047220 */ /* 0x000fc60000410000 */
[----:B------:R1:W2:Y:S01]  /*0900*/  SHFL.BFLY PT, R7, R10, 0x4, 0x1f ;  /* 0x0c801f000a077f89 */ /* 0x0002a200000e0000 */
[----:B------:R-:W-:-:S04]  /*0910*/  FMUL.FTZ R3, R3, R4 ;  /* 0x0000000403037220 */ /* 0x000fc80000410000 */
[----:B------:R-:W-:Y:S01]  /*0920*/  FMUL.FTZ R3, R3, R20 ;  /* 0x0000001403037220 */ /* 0x000fe20000410000 */
[----:B0-----:R-:W0:Y:S01]  /*0930*/  MUFU.RCP64H R17, R13 ;  /* 0x0000000d00117308 */ /* 0x001e220000001800 */
[----:B------:R-:W-:Y:S02]  /*0940*/  IADD3 R16, R13, 0x300402, RZ ;  /* 0x003004020d107810 */ /* 0x000fe40007ffe0ff */
[----:B---3--:R-:W-:Y:S02]  /*0950*/  FFMA.FTZ R3, R23, R3, R24 ;  /* 0x0000000317037223 */ /* 0x008fe40000010018 */
[----:B------:R-:W-:Y:S02]  /*0960*/  FSETP.GEU.AND P0, PT, |R16|, 5.8789094863358348022e-39, PT ;  /* 0x004004021000780b */ /* 0x000fe40003f0e200 */
[----:B------:R-:W-:Y:S01]  /*0970*/  FADD.FTZ R8, R8, R3 ;  /* 0x0000000308087221 */ /* 0x000fe20000010000 */
[----:B0-----:R-:W0:-:S06]  /*0980*/  DFMA R18, -R12, R16, 1 ;  /* 0x3ff000000c12742b */ /* 0x001e0c0000000110 */
[----:B0-----:R-:W0:-:S06]  /*0990*/  DFMA R14, R18, R18, R18 ;  /* 0x00000012120e722b */ /* 0x001e0c0000000012 */
[----:B0-----:R-:W0:-:S06]  /*09a0*/  DFMA R14, R16, R14, R16 ;  /* 0x0000000e100e722b */ /* 0x001e0c0000000010 */
[----:B0-----:R-:W0:-:S06]  /*09b0*/  DFMA R4, -R12, R14, 1 ;  /* 0x3ff000000c04742b */ /* 0x001e0c000000010e */
[----:B0-----:R1:W0:Y:S01]  /*09c0*/  DFMA R14, R14, R4, R14 ;  /* 0x000000040e0e722b */ /* 0x001222000000000e */
[----:B------:R-:W-:Y:S05]  /*09d0*/  @P0 BRA `(.L_x_941) ;  /* 0x0000004000000947 */ /* 0x000fea0003800000 */
[----:B--2---:R-:W-:Y:S02]  /*09e0*/  LOP3.LUT R16, R13, 0x7fffffff, RZ, 0xc0, !PT ;  /* 0x7fffffff0d107812 */ /* 0x004fe400078ec0ff */
[----:B-1----:R-:W-:Y:S02]  /*09f0*/  MOV R4, 0xa20 ;  /* 0x00000a2000047802 */ /* 0x002fe40000000f00 */
[----:B------:R-:W-:Y:S02]  /*0a00*/  IADD3 R16, R16, -0x100000, RZ ;  /* 0xfff0000010107810 */ /* 0x000fe40007ffe0ff */
[----:B0-----:R-:W-:Y:S05]  /*0a10*/  CALL.REL.NOINC `($__internal_28_$__cuda_sm20_dblrcp_rn_slowpath_v3) ;  /* 0x0000173000007944 */ /* 0x001fea0003c00000 */
.L_x_941:
[----:B--2---:R-:W-:Y:S05]  /*0a20*/  BSYNC B1 ;  /* 0x0000000000017941 */ /* 0x004fea0003800000 */
.L_x_940:
[----:B------:R-:W2:Y:S01]  /*0a30*/  SHFL.BFLY PT, R3, R22, 0x8, 0x1f ;  /* 0x0d001f0016037f89 */ /* 0x000ea200000e0000 */
[----:B01----:R-:W0:Y:S01]  /*0a40*/  F2F.F32.F64 R21, R14 ;  /* 0x0000000e00157310 */ /* 0x003e220000301000 */
[----:B------:R-:W0:Y:S01]  /*0a50*/  DSETP.GEU.AND P0, PT, |R14|, c[0x2][0x0], PT ;  /* 0x008000000e00762a */ /* 0x000e220003f0e200 */
[----:B------:R-:W-:-:S13]  /*0a60*/  BSSY B1, `(.L_x_942) ;  /* 0x0000020000017945 */ /* 0x000fda0003800000 */
[----:B0-----:R-:W-:Y:S02]  /*0a70*/  @!P0 FMUL R21, R21, 1.175494350822287508e-38 ;  /* 0x0080000015158820 */ /* 0x001fe40000400000 */
[----:B--2---:R-:W-:Y:S02]  /*0a80*/  IMAD.IADD R20, R22, 0x1, R3 ;  /* 0x0000000116147824 */ /* 0x004fe400078e0203 */
[----:B------:R-:W0:Y:S02]  /*0a90*/  SHFL.BFLY PT, R22, R8, 0x4, 0x1f ;  /* 0x0c801f0008167f89 */ /* 0x000e2400000e0000 */
[----:B------:R-:W1:Y:S02]  /*0aa0*/  I2F R5, R20 ;  /* 0x0000001400057306 */ /* 0x000e640000201400 */
[----:B-1----:R-:W-:-:S05]  /*0ab0*/  FMNMX.FTZ R4, R5, 1, !PT ;  /* 0x3f80000005047809 */ /* 0x002fca0007810000 */
[----:B------:R-:W-:Y:S02]  /*0ac0*/  FMUL.FTZ R12, R4, 1 ;  /* 0x3f800000040c7820 */ /* 0x000fe40000410000 */
[----:B------:R-:W1:Y:S08]  /*0ad0*/  I2F R4, R6 ;  /* 0x0000000600047306 */ /* 0x000e700000201400 */
[----:B------:R-:W2:Y:S01]  /*0ae0*/  F2F.F64.F32 R12, R12 ;  /* 0x0000000c000c7310 */ /* 0x000ea20000201800 */
[----:B-1----:R-:W-:-:S02]  /*0af0*/  FMUL.FTZ R23, R7, R4 ;  /* 0x0000000407177220 */ /* 0x002fc40000410000 */
[----:B------:R-:W-:Y:S02]  /*0b00*/  FADD.FTZ R7, R10, -R7 ;  /* 0x800000070a077221 */ /* 0x000fe40000010000 */
[----:B------:R-:W-:Y:S02]  /*0b10*/  FFMA.FTZ R24, R9, R10, R23 ;  /* 0x0000000a09187223 */ /* 0x000fe40000010017 */
[----:B------:R-:W-:Y:S01]  /*0b20*/  FMUL.FTZ R10, R7, R7 ;  /* 0x00000007070a7220 */ /* 0x000fe20000410000 */
[----:B--2---:R-:W1:Y:S01]  /*0b30*/  MUFU.RCP64H R17, R13 ;  /* 0x0000000d00117308 */ /* 0x004e620000001800 */
[----:B------:R-:W-:Y:S02]  /*0b40*/  IADD3 R16, R13, 0x300402, RZ ;  /* 0x003004020d107810 */ /* 0x000fe40007ffe0ff */
[----:B------:R-:W-:Y:S02]  /*0b50*/  FMUL.FTZ R9, R9, R10 ;  /* 0x0000000a09097220 */ /* 0x000fe40000410000 */
[----:B------:R-:W-:Y:S01]  /*0b60*/  FMUL.FTZ R6, R21, R24 ;  /* 0x0000001815067220 */ /* 0x000fe20000410000 */
[----:B------:R-:W-:Y:S01]  /*0b70*/  FSETP.GEU.AND P0, PT, |R16|, 5.8789094863358348022e-39, PT ;  /* 0x004004021000780b */ /* 0x000fe20003f0e200 */
[----:B------:R-:W-:-:S03]  /*0b80*/  FMUL.FTZ R9, R9, R4 ;  /* 0x0000000409097220 */ /* 0x000fc60000410000 */
[----:B------:R2:W3:Y:S01]  /*0b90*/  SHFL.BFLY PT, R7, R6, 0x8, 0x1f ;  /* 0x0d001f0006077f89 */ /* 0x0004e200000e0000 */
[----:B0-----:R-:W-:-:S04]  /*0ba0*/  FFMA.FTZ R9, R21, R9, R22 ;  /* 0x0000000915097223 */ /* 0x001fc80000010016 */
[----:B------:R-:W-:Y:S01]  /*0bb0*/  FADD.FTZ R8, R8, R9 ;  /* 0x0000000908087221 */ /* 0x000fe20000010000 */
[----:B-1----:R-:W0:-:S06]  /*0bc0*/  DFMA R18, -R12, R16, 1 ;  /* 0x3ff000000c12742b */ /* 0x002e0c0000000110 */
[----:B0-----:R-:W0:-:S06]  /*0bd0*/  DFMA R14, R18, R18, R18 ;  /* 0x00000012120e722b */ /* 0x001e0c0000000012 */
[----:B0-----:R-:W0:-:S06]  /*0be0*/  DFMA R14, R16, R14, R16 ;  /* 0x0000000e100e722b */ /* 0x001e0c0000000010 */
[----:B0-----:R-:W0:-:S06]  /*0bf0*/  DFMA R18, -R12, R14, 1 ;  /* 0x3ff000000c12742b */ /* 0x001e0c000000010e */
[----:B0-----:R2:W0:Y:S01]  /*0c00*/  DFMA R14, R14, R18, R14 ;  /* 0x000000120e0e722b */ /* 0x001422000000000e */
[----:B------:R-:W-:Y:S05]  /*0c10*/  @P0 BRA `(.L_x_943) ;  /* 0x0000004000000947 */ /* 0x000fea0003800000 */
[----:B---3--:R-:W-:Y:S02]  /*0c20*/  LOP3.LUT R16, R13, 0x7fffffff, RZ, 0xc0, !PT ;  /* 0x7fffffff0d107812 */ /* 0x008fe400078ec0ff */
[----:B------:R-:W-:Y:S02]  /*0c30*/  MOV R4, 0xc60 ;  /* 0x00000c6000047802 */ /* 0x000fe40000000f00 */
[----:B------:R-:W-:Y:S02]  /*0c40*/  IADD3 R16, R16, -0x100000, RZ ;  /* 0xfff0000010107810 */ /* 0x000fe40007ffe0ff */
[----:B0-2---:R-:W-:Y:S05]  /*0c50*/  CALL.REL.NOINC `($__internal_28_$__cuda_sm20_dblrcp_rn_slowpath_v3) ;  /* 0x000014f000007944 */ /* 0x005fea0003c00000 */
.L_x_943:
[----:B---3--:R-:W-:Y:S05]  /*0c60*/  BSYNC B1 ;  /* 0x0000000000017941 */ /* 0x008fea0003800000 */
.L_x_942:
[----:B------:R-:W3:Y:S01]  /*0c70*/  SHFL.BFLY PT, R9, R20, 0x10, 0x1f ;  /* 0x0e001f0014097f89 */ /* 0x000ee200000e0000 */
[----:B01----:R-:W0:Y:S01]  /*0c80*/  F2F.F32.F64 R21, R14 ;  /* 0x0000000e00157310 */ /* 0x003e220000301000 */
[----:B------:R-:W0:Y:S01]  /*0c90*/  DSETP.GEU.AND P0, PT, |R14|, c[0x2][0x0], PT ;  /* 0x008000000e00762a */ /* 0x000e220003f0e200 */
[----:B------:R-:W-:-:S13]  /*0ca0*/  BSSY B1, `(.L_x_944) ;  /* 0x0000020000017945 */ /* 0x000fda0003800000 */
[----:B0-----:R-:W-:Y:S01]  /*0cb0*/  @!P0 FMUL R21, R21, 1.175494350822287508e-38 ;  /* 0x0080000015158820 */ /* 0x001fe20000400000 */
[----:B---3--:R-:W-:Y:S02]  /*0cc0*/  IADD3 R10, R20, R9, RZ ;  /* 0x00000009140a7210 */ /* 0x008fe40007ffe0ff */
[----:B------:R-:W0:Y:S02]  /*0cd0*/  SHFL.BFLY PT, R20, R8, 0x8, 0x1f ;  /* 0x0d001f0008147f89 */ /* 0x000e2400000e0000 */
[----:B------:R-:W1:Y:S02]  /*0ce0*/  I2F R4, R10 ;  /* 0x0000000a00047306 */ /* 0x000e640000201400 */
[----:B-1----:R-:W-:-:S05]  /*0cf0*/  FMNMX.FTZ R4, R4, 1, !PT ;  /* 0x3f80000004047809 */ /* 0x002fca0007810000 */
[----:B------:R-:W-:Y:S02]  /*0d00*/  FMUL.FTZ R12, R4, 1 ;  /* 0x3f800000040c7820 */ /* 0x000fe40000410000 */
[----:B------:R-:W1:Y:S08]  /*0d10*/  I2F R4, R3 ;  /* 0x0000000300047306 */ /* 0x000e700000201400 */
[----:B------:R-:W3:Y:S01]  /*0d20*/  F2F.F64.F32 R12, R12 ;  /* 0x0000000c000c7310 */ /* 0x000ee20000201800 */
[----:B-1----:R-:W-:-:S02]  /*0d30*/  FMUL.FTZ R22, R7, R4 ;  /* 0x0000000407167220 */ /* 0x002fc40000410000 */
[----:B------:R-:W-:Y:S02]  /*0d40*/  FADD.FTZ R7, R6, -R7 ;  /* 0x8000000706077221 */ /* 0x000fe40000010000 */
[----:B------:R-:W-:-:S03]  /*0d50*/  FFMA.FTZ R22, R11, R6, R22 ;  /* 0x000000060b167223 */ /* 0x000fc60000010016 */
[----:B---3--:R-:W1:Y:S01]  /*0d60*/  MUFU.RCP64H R17, R13 ;  /* 0x0000000d00117308 */ /* 0x008e620000001800 */
[----:B------:R-:W-:Y:S01]  /*0d70*/  IADD3 R16, R13, 0x300402, RZ ;  /* 0x003004020d107810 */ /* 0x000fe20007ffe0ff */
[----:B--2---:R-:W-:-:S03]  /*0d80*/  FMUL.FTZ R6, R21, R22 ;  /* 0x0000001615067220 */ /* 0x004fc60000410000 */
[----:B------:R-:W-:Y:S02]  /*0d90*/  FSETP.GEU.AND P0, PT, |R16|, 5.8789094863358348022e-39, PT ;  /* 0x004004021000780b */ /* 0x000fe40003f0e200 */
[----:B------:R2:W3:Y:S01]  /*0da0*/  SHFL.BFLY PT, R3, R6, 0x10, 0x1f ;  /* 0x0e001f0006037f89 */ /* 0x0004e200000e0000 */
[----:B-1----:R-:W1:-:S06]  /*0db0*/  DFMA R18, -R12, R16, 1 ;  /* 0x3ff000000c12742b */ /* 0x002e4c0000000110 */
[----:B-1----:R1:W4:Y:S02]  /*0dc0*/  DFMA R14, R18, R18, R18 ;  /* 0x00000012120e722b */ /* 0x0023240000000012 */
[----:B-1----:R-:W-:-:S04]  /*0dd0*/  FMUL.FTZ R18, R7, R7 ;  /* 0x0000000707127220 */ /* 0x002fc80000410000 */
[----:B----4-:R-:W1:Y:S01]  /*0de0*/  DFMA R14, R16, R14, R16 ;  /* 0x0000000e100e722b */ /* 0x010e620000000010 */
[----:B------:R-:W-:-:S04]  /*0df0*/  FMUL.FTZ R11, R11, R18 ;  /* 0x000000120b0b7220 */ /* 0x000fc80000410000 */
[----:B------:R-:W-:Y:S01]  /*0e00*/  FMUL.FTZ R11, R11, R4 ;  /* 0x000000040b0b7220 */ /* 0x000fe20000410000 */
[----:B-1----:R-:W1:-:S03]  /*0e10*/  DFMA R18, -R12, R14, 1 ;  /* 0x3ff000000c12742b */ /* 0x002e46000000010e */
[----:B0-----:R-:W-:-:S03]  /*0e20*/  FFMA.FTZ R7, R21, R11, R20 ;  /* 0x0000000b15077223 */ /* 0x001fc60000010014 */
[----:B-1----:R2:W0:Y:S01]  /*0e30*/  DFMA R14, R14, R18, R14 ;  /* 0x000000120e0e722b */ /* 0x002422000000000e */
[----:B------:R-:W-:Y:S01]  /*0e40*/  FADD.FTZ R7, R8, R7 ;  /* 0x0000000708077221 */ /* 0x000fe20000010000 */
[----:B------:R-:W-:Y:S05]  /*0e50*/  @P0 BRA `(.L_x_945) ;  /* 0x0000004000000947 */ /* 0x000fea0003800000 */
[----:B0-23--:R-:W-:Y:S02]  /*0e60*/  LOP3.LUT R16, R13, 0x7fffffff, RZ, 0xc0, !PT ;  /* 0x7fffffff0d107812 */ /* 0x00dfe400078ec0ff */
[----:B------:R-:W-:Y:S02]  /*0e70*/  MOV R4, 0xea0 ;  /* 0x00000ea000047802 */ /* 0x000fe40000000f00 */
[----:B------:R-:W-:Y:S02]  /*0e80*/  IADD3 R16, R16, -0x100000, RZ ;  /* 0xfff0000010107810 */ /* 0x000fe40007ffe0ff */
[----:B------:R-:W-:Y:S05]  /*0e90*/  CALL.REL.NOINC `($__internal_28_$__cuda_sm20_dblrcp_rn_slowpath_v3) ;  /* 0x000012b000007944 */ /* 0x000fea0003c00000 */
.L_x_945:
[----:B0-23--:R-:W-:Y:S05]  /*0ea0*/  BSYNC B1 ;  /* 0x0000000000017941 */ /* 0x00dfea0003800000 */
.L_x_944:
[----:B------:R-:W0:Y:S01]  /*0eb0*/  SHFL.BFLY PT, R11, R7, 0x10, 0x1f ;  /* 0x0e001f00070b7f89 */ /* 0x000e2200000e0000 */
[----:B------:R-:W2:Y:S03]  /*0ec0*/  I2F R9, R9 ;  /* 0x0000000900097306 */ /* 0x000ea60000201400 */
[----:B------:R-:W-:Y:S01]  /*0ed0*/  BAR.SYNC.DEFER_BLOCKING 0x0 ;  /* 0x0000000000007b1d */ /* 0x000fe20000010000 */
[----:B------:R-:W-:Y:S01]  /*0ee0*/  LOP3.LUT P0, RZ, R0, 0x1f, RZ, 0xc0, !PT ;  /* 0x0000001f00ff7812 */ /* 0x000fe2000780c0ff */
[----:B------:R-:W-:-:S04]  /*0ef0*/  FADD.FTZ R4, R6, -R3 ;  /* 0x8000000306047221 */ /* 0x000fc80000010000 */
[----:B-1----:R-:W1:Y:S01]  /*0f00*/  F2F.F32.F64 R8, R14 ;  /* 0x0000000e00087310 */ /* 0x002e620000301000 */
[----:B------:R-:W1:Y:S01]  /*0f10*/  DSETP.GEU.AND P1, PT, |R14|, c[0x2][0x0], PT ;  /* 0x008000000e00762a */ /* 0x000e620003f2e200 */
[----:B------:R-:W-:Y:S01]  /*0f20*/  FMUL.FTZ R4, R4, R4 ;  /* 0x0000000404047220 */ /* 0x000fe20000410000 */
[----:B------:R-:W-:Y:S03]  /*0f30*/  BSSY B0, `(.L_x_946) ;  /* 0x0000019000007945 */ /* 0x000fe60003800000 */
[----:B------:R-:W-:Y:S02]  /*0f40*/  FMUL.FTZ R4, R5, R4 ;  /* 0x0000000405047220 */ /* 0x000fe40000410000 */
[-C--:B--2---:R-:W-:Y:S01]  /*0f50*/  FMUL.FTZ R3, R3, R9.reuse ;  /* 0x0000000903037220 */ /* 0x084fe20000410000 */
[----:B------:R-:W-:Y:S01]  /*0f60*/  @!P0 SHF.R.S32.HI R13, RZ, 0x1f, R0 ;  /* 0x0000001fff0d8819 */ /* 0x000fe20000011400 */
[----:B------:R-:W-:-:S02]  /*0f70*/  FMUL.FTZ R4, R4, R9 ;  /* 0x0000000904047220 */ /* 0x000fc40000410000 */
[----:B------:R-:W-:Y:S01]  /*0f80*/  FFMA.FTZ R3, R5, R6, R3 ;  /* 0x0000000605037223 */ /* 0x000fe20000010003 */
[----:B------:R-:W-:Y:S02]  /*0f90*/  @!P0 LEA.HI R13, R13, R0, RZ, 0x5 ;  /* 0x000000000d0d8211 */ /* 0x000fe400078f28ff */
[----:B-1----:R-:W-:Y:S01]  /*0fa0*/  @!P1 FMUL R8, R8, 1.175494350822287508e-38 ;  /* 0x0080000008089820 */ /* 0x002fe20000400000 */
[----:B------:R-:W-:Y:S02]  /*0fb0*/  ISETP.GT.AND P1, PT, R0, 0x1f, PT ;  /* 0x0000001f0000780c */ /* 0x000fe40003f24270 */
[----:B------:R-:W-:Y:S01]  /*0fc0*/  @!P0 SHF.R.S32.HI R13, RZ, 0x5, R13 ;  /* 0x00000005ff0d8819 */ /* 0x000fe2000001140d */
[C---:B0-----:R-:W-:Y:S02]  /*0fd0*/  FFMA.FTZ R4, R8.reuse, R4, R11 ;  /* 0x0000000408047223 */ /* 0x041fe4000001000b */
[----:B------:R-:W-:Y:S02]  /*0fe0*/  FMUL.FTZ R8, R8, R3 ;  /* 0x0000000308087220 */ /* 0x000fe40000410000 */
[----:B------:R-:W-:Y:S01]  /*0ff0*/  FADD.FTZ R9, R7, R4 ;  /* 0x0000000407097221 */ /* 0x000fe20000010000 */
[----:B------:R0:W-:Y:S04]  /*1000*/  @!P0 STS [R13.X4], R10 ;  /* 0x0000000a0d008388 */ /* 0x0001e80000004800 */
[----:B------:R0:W-:Y:S04]  /*1010*/  @!P0 STS.64 [R13.X8+0x80], R8 ;  /* 0x000080080d008388 */ /* 0x0001e80000008a00 */
[----:B------:R-:W-:Y:S06]  /*1020*/  BAR.SYNC.DEFER_BLOCKING 0x0 ;  /* 0x0000000000007b1d */ /* 0x000fec0000010000 */
[----:B------:R-:W-:Y:S05]  /*1030*/  @P1 BRA `(.L_x_947) ;  /* 0x0000008000001947 */ /* 0x000fea0003800000 */
[----:B------:R-:W-:Y:S01]  /*1040*/  ULDC.64 UR4, c[0x0][0x0] ;  /* 0x0000000000047ab9 */ /* 0x000fe20000000a00 */
[----:B0-----:R-:W-:Y:S01]  /*1050*/  IMAD.MOV.U32 R10, RZ, RZ, RZ ;  /* 0x000000ffff0a7224 */ /* 0x001fe200078e00ff */
[----:B------:R-:W-:Y:S01]  /*1060*/  UIMAD UR4, UR4, UR5, URZ ;  /* 0x00000005040472a4 */ /* 0x000fe2000f8e023f */
[----:B------:R-:W-:-:S03]  /*1070*/  CS2R R8, SRZ ;  /* 0x0000000000087805 */ /* 0x000fc6000001ff00 */
[----:B------:R-:W-:-:S06]  /*1080*/  USHF.R.U32.HI UR4, URZ, 0x5, UR4 ;  /* 0x000000053f047899 */ /* 0x000fcc0008011604 */
[----:B------:R-:W-:-:S13]  /*1090*/  ISETP.GE.U32.AND P0, PT, R0, UR4, PT ;  /* 0x0000000400007c0c */ /* 0x000fda000bf06070 */
[----:B------:R0:W1:Y:S04]  /*10a0*/  @!P0 LDS R10, [R0.X4] ;  /* 0x00000000000a8984 */ /* 0x0000680000004800 */
[----:B------:R0:W2:Y:S02]  /*10b0*/  @!P0 LDS.64 R8, [R0.X8+0x80] ;  /* 0x0000800000088984 */ /* 0x0000a40000008a00 */
.L_x_947:
[----:B------:R-:W-:Y:S05]  /*10c0*/  BSYNC B0 ;  /* 0x0000000000007941 */ /* 0x000fea0003800000 */
.L_x_946:
[----:B-1----:R-:W1:Y:S01]  /*10d0*/  SHFL.BFLY PT, R11, R10, 0x1, 0x1f ;  /* 0x0c201f000a0b7f89 */ /* 0x002e6200000e0000 */
[----:B------:R-:W-:Y:S03]  /*10e0*/  BSSY B1, `(.L_x_948) ;  /* 0x0000016000017945 */ /* 0x000fe60003800000 */
[----:B--2---:R2:W3:Y:S01]  /*10f0*/  SHFL.BFLY PT, R21, R8, 0x1, 0x1f ;  /* 0x0c201f0008157f89 */ /* 0x0044e200000e0000 */
[----:B-1----:R-:W-:-:S04]  /*1100*/  IADD3 R20, R11, R10, RZ ;  /* 0x0000000a0b147210 */ /* 0x002fc80007ffe0ff */
[----:B------:R-:W1:Y:S02]  /*1110*/  I2F R3, R20 ;  /* 0x0000001400037306 */ /* 0x000e640000201400 */
[----:B-1----:R-:W-:-:S05]  /*1120*/  FMNMX.FTZ R4, R3, 1, !PT ;  /* 0x3f80000003047809 */ /* 0x002fca0007810000 */
[----:B------:R-:W-:-:S06]  /*1130*/  FMUL.FTZ R12, R4, 1 ;  /* 0x3f800000040c7820 */ /* 0x000fcc0000410000 */
[----:B0-----:R-:W0:Y:S08]  /*1140*/  F2F.F64.F32 R12, R12 ;  /* 0x0000000c000c7310 */ /* 0x001e300000201800 */
        /* <DEDUP_REMOVED lines=9> */
[----:B0--3--:R-:W-:Y:S02]  /*11e0*/  LOP3.LUT R16, R13, 0x7fffffff, RZ, 0xc0, !PT ;  /* 0x7fffffff0d107812 */ /* 0x009fe400078ec0ff */
[----:B------:R-:W-:Y:S02]  /*11f0*/  MOV R4, 0x1220 ;  /* 0x0000122000047802 */ /* 0x000fe40000000f00 */
[----:B------:R-:W-:Y:S02]  /*1200*/  IADD3 R16, R16, -0x100000, RZ ;  /* 0xfff0000010107810 */ /* 0x000fe40007ffe0ff */
[----:B--2---:R-:W-:Y:S05]  /*1210*/  CALL.REL.NOINC `($__internal_28_$__cuda_sm20_dblrcp_rn_slowpath_v3) ;  /* 0x00000f3000007944 */ /* 0x004fea0003c00000 */
[----:B-1----:R-:W-:Y:S01]  /*1220*/  IMAD.MOV.U32 R16, RZ, RZ, R14 ;  /* 0x000000ffff107224 */ /* 0x002fe200078e000e */
[----:B------:R-:W-:Y:S02]  /*1230*/  MOV R17, R15 ;  /* 0x0000000f00117202 */ /* 0x000fe40000000f00 */
.L_x_949:
[----:B---3--:R-:W-:Y:S05]  /*1240*/  BSYNC B1 ;  /* 0x0000000000017941 */ /* 0x008fea0003800000 */
.L_x_948:
[----:B------:R-:W1:Y:S01]  /*1250*/  SHFL.BFLY PT, R5, R20, 0x2, 0x1f ;  /* 0x0c401f0014057f89 */ /* 0x000e6200000e0000 */
[----:B0-----:R-:W0:Y:S01]  /*1260*/  F2F.F32.F64 R22, R16 ;  /* 0x0000001000167310 */ /* 0x001e220000301000 */
[----:B------:R-:W0:Y:S01]  /*1270*/  DSETP.GEU.AND P0, PT, |R16|, c[0x2][0x0], PT ;  /* 0x008000001000762a */ /* 0x000e220003f0e200 */
[----:B------:R-:W-:Y:S01]  /*1280*/  BSSY B1, `(.L_x_950) ;  /* 0x0000021000017945 */ /* 0x000fe20003800000 */
[----:B------:R-:W3:Y:S05]  /*1290*/  SHFL.BFLY PT, R23, R9, 0x1, 0x1f ;  /* 0x0c201f0009177f89 */ /* 0x000eea00000e0000 */
[----:B------:R-:W-:Y:S07]  /*12a0*/  I2F R10, R10 ;  /* 0x0000000a000a7306 */ /* 0x000fee0000201400 */
[----:B0-----:R-:W-:Y:S01]  /*12b0*/  @!P0 FMUL R22, R22, 1.175494350822287508e-38 ;  /* 0x0080000016168820 */ /* 0x001fe20000400000 */
[----:B-12---:R-:W-:-:S04]  /*12c0*/  IADD3 R7, R20, R5, RZ ;  /* 0x0000000514077210 */ /* 0x006fc80007ffe0ff */
[----:B------:R-:W0:Y:S02]  /*12d0*/  I2F R6, R7 ;  /* 0x0000000700067306 */ /* 0x000e240000201400 */
[----:B0-----:R-:W-:-:S05]  /*12e0*/  FMNMX.FTZ R4, R6, 1, !PT ;  /* 0x3f80000006047809 */ /* 0x001fca0007810000 */
[----:B------:R-:W-:Y:S02]  /*12f0*/  FMUL.FTZ R12, R4, 1 ;  /* 0x3f800000040c7820 */ /* 0x000fe40000410000 */
[----:B------:R-:W0:Y:S08]  /*1300*/  I2F R4, R11 ;  /* 0x0000000b00047306 */ /* 0x000e300000201400 */
[----:B------:R-:W1:Y:S01]  /*1310*/  F2F.F64.F32 R12, R12 ;  /* 0x0000000c000c7310 */ /* 0x000e620000201800 */
[----:B0-----:R-:W-:-:S02]  /*1320*/  FMUL.FTZ R25, R21, R4 ;  /* 0x0000000415197220 */ /* 0x001fc40000410000 */
[----:B------:R-:W-:Y:S02]  /*1330*/  FADD.FTZ R21, -R21, R8 ;  /* 0x0000000815157221 */ /* 0x000fe40000010100 */
[----:B------:R-:W-:Y:S02]  /*1340*/  FFMA.FTZ R25, R10, R8, R25 ;  /* 0x000000080a197223 */ /* 0x000fe40000010019 */
[----:B------:R-:W-:Y:S01]  /*1350*/  FMUL.FTZ R21, R21, R21 ;  /* 0x0000001515157220 */ /* 0x000fe20000410000 */
[----:B-1----:R-:W0:Y:S01]  /*1360*/  MUFU.RCP64H R15, R13 ;  /* 0x0000000d000f7308 */ /* 0x002e220000001800 */
[----:B------:R-:W-:Y:S02]  /*1370*/  IADD3 R14, R13, 0x300402, RZ ;  /* 0x003004020d0e7810 */ /* 0x000fe40007ffe0ff */
[----:B------:R-:W-:Y:S02]  /*1380*/  FMUL.FTZ R21, R21, R10 ;  /* 0x0000000a15157220 */ /* 0x000fe40000410000 */
[----:B------:R-:W-:Y:S01]  /*1390*/  FMUL.FTZ R8, R22, R25 ;  /* 0x0000001916087220 */ /* 0x000fe20000410000 */
[----:B------:R-:W-:Y:S01]  /*13a0*/  FSETP.GEU.AND P0, PT, |R14|, 5.8789094863358348022e-39, PT ;  /* 0x004004020e00780b */ /* 0x000fe20003f0e200 */
[----:B------:R-:W-:-:S03]  /*13b0*/  FMUL.FTZ R21, R21, R4 ;  /* 0x0000000415157220 */ /* 0x000fc60000410000 */
[----:B------:R1:W2:Y:S01]  /*13c0*/  SHFL.BFLY PT, R11, R8, 0x2, 0x1f ;  /* 0x0c401f00080b7f89 */ /* 0x0002a200000e0000 */
[----:B---3--:R-:W-:-:S04]  /*13d0*/  FFMA.FTZ R22, R22, R21, R23 ;  /* 0x0000001516167223 */ /* 0x008fc80000010017 */
[----:B------:R-:W-:Y:S01]  /*13e0*/  FADD.FTZ R9, R22, R9 ;  /* 0x0000000916097221 */ /* 0x000fe20000010000 */
[----:B0-----:R-:W0:-:S06]  /*13f0*/  DFMA R18, -R12, R14, 1 ;  /* 0x3ff000000c12742b */ /* 0x001e0c000000010e */
[----:B0-----:R-:W0:-:S06]  /*1400*/  DFMA R16, R18, R18, R18 ;  /* 0x000000121210722b */ /* 0x001e0c0000000012 */
[----:B0-----:R-:W0:-:S06]  /*1410*/  DFMA R16, R14, R16, R14 ;  /* 0x000000100e10722b */ /* 0x001e0c000000000e */
[----:B0-----:R-:W0:-:S06]  /*1420*/  DFMA R18, -R12, R16, 1 ;  /* 0x3ff000000c12742b */ /* 0x001e0c0000000110 */
[----:B0-----:R1:W0:Y:S01]  /*1430*/  DFMA R14, R16, R18, R16 ;  /* 0x00000012100e722b */ /* 0x0012220000000010 */
[----:B------:R-:W-:Y:S05]  /*1440*/  @P0 BRA `(.L_x_951) ;  /* 0x0000004000000947 */ /* 0x000fea0003800000 */
[----:B-12---:R-:W-:Y:S02]  /*1450*/  LOP3.LUT R16, R13, 0x7fffffff, RZ, 0xc0, !PT ;  /* 0x7fffffff0d107812 */ /* 0x006fe400078ec0ff */
[----:B------:R-:W-:Y:S02]  /*1460*/  MOV R4, 0x1490 ;  /* 0x0000149000047802 */ /* 0x000fe40000000f00 */
[----:B------:R-:W-:Y:S02]  /*1470*/  IADD3 R16, R16, -0x100000, RZ ;  /* 0xfff0000010107810 */ /* 0x000fe40007ffe0ff */
[----:B0-----:R-:W-:Y:S05]  /*1480*/  CALL.REL.NOINC `($__internal_28_$__cuda_sm20_dblrcp_rn_slowpath_v3) ;  /* 0x00000cc000007944 */ /* 0x001fea0003c00000 */
.L_x_951:
[----:B--2---:R-:W-:Y:S05]  /*1490*/  BSYNC B1 ;  /* 0x0000000000017941 */ /* 0x004fea0003800000 */
.L_x_950:
[----:B------:R-:W2:Y:S01]  /*14a0*/  SHFL.BFLY PT, R10, R7, 0x4, 0x1f ;  /* 0x0c801f00070a7f89 */ /* 0x000ea200000e0000 */
[----:B01----:R-:W0:Y:S01]  /*14b0*/  F2F.F32.F64 R22, R14 ;  /* 0x0000000e00167310 */ /* 0x003e220000301000 */
[----:B------:R-:W0:Y:S01]  /*14c0*/  DSETP.GEU.AND P0, PT, |R14|, c[0x2][0x0], PT ;  /* 0x008000000e00762a */ /* 0x000e220003f0e200 */
[----:B------:R-:W-:Y:S01]  /*14d0*/  BSSY B1, `(.L_x_952) ;  /* 0x0000020000017945 */ /* 0x000fe20003800000 */
[----:B------:R-:W1:-:S12]  /*14e0*/  SHFL.BFLY PT, R23, R9, 0x2, 0x1f ;  /* 0x0c401f0009177f89 */ /* 0x000e5800000e0000 */
[----:B0-----:R-:W-:Y:S02]  /*14f0*/  @!P0 FMUL R22, R22, 1.175494350822287508e-38 ;  /* 0x0080000016168820 */ /* 0x001fe40000400000 */
[----:B--2---:R-:W-:-:S04]  /*1500*/  IMAD.IADD R21, R7, 0x1, R10 ;  /* 0x0000000107157824 */ /* 0x004fc800078e020a */
[----:B------:R-:W0:Y:S02]  /*1510*/  I2F R20, R21 ;  /* 0x0000001500147306 */ /* 0x000e240000201400 */
[----:B0-----:R-:W-:-:S05]  /*1520*/  FMNMX.FTZ R4, R20, 1, !PT ;  /* 0x3f80000014047809 */ /* 0x001fca0007810000 */
[----:B------:R-:W-:Y:S02]  /*1530*/  FMUL.FTZ R12, R4, 1 ;  /* 0x3f800000040c7820 */ /* 0x000fe40000410000 */
[----:B------:R-:W0:Y:S08]  /*1540*/  I2F R4, R5 ;  /* 0x0000000500047306 */ /* 0x000e300000201400 */
[----:B------:R-:W2:Y:S01]  /*1550*/  F2F.F64.F32 R12, R12 ;  /* 0x0000000c000c7310 */ /* 0x000ea20000201800 */
[----:B0-----:R-:W-:-:S04]  /*1560*/  FMUL.FTZ R7, R11, R4 ;  /* 0x000000040b077220 */ /* 0x001fc80000410000 */
[----:B------:R-:W-:Y:S02]  /*1570*/  FFMA.FTZ R7, R3, R8, R7 ;  /* 0x0000000803077223 */ /* 0x000fe40000010007 */
[----:B------:R-:W-:Y:S01]  /*1580*/  FADD.FTZ R8, R8, -R11 ;  /* 0x8000000b08087221 */ /* 0x000fe20000010000 */
[----:B--2---:R-:W0:Y:S01]  /*1590*/  MUFU.RCP64H R17, R13 ;  /* 0x0000000d00117308 */ /* 0x004e220000001800 */
[----:B------:R-:W-:Y:S02]  /*15a0*/  IADD3 R16, R13, 0x300402, RZ ;  /* 0x003004020d107810 */ /* 0x000fe40007ffe0ff */
[----:B------:R-:W-:Y:S02]  /*15b0*/  FMUL.FTZ R8, R8, R8 ;  /* 0x0000000808087220 */ /* 0x000fe40000410000 */
[----:B------:R-:W-:Y:S01]  /*15c0*/  FMUL.FTZ R7, R22, R7 ;  /* 0x0000000716077220 */ /* 0x000fe20000410000 */
[----:B------:R-:W-:Y:S01]  /*15d0*/  FSETP.GEU.AND P0, PT, |R16|, 5.8789094863358348022e-39, PT ;  /* 0x004004021000780b */ /* 0x000fe20003f0e200 */
[----:B------:R-:W-:-:S03]  /*15e0*/  FMUL.FTZ R3, R3, R8 ;  /* 0x0000000803037220 */ /* 0x000fc60000410000 */
[----:B------:R2:W3:Y:S01]  /*15f0*/  SHFL.BFLY PT, R5, R7, 0x4, 0x1f ;  /* 0x0c801f0007057f89 */ /* 0x0004e200000e0000 */
[----:B------:R-:W-:-:S04]  /*1600*/  FMUL.FTZ R3, R3, R4 ;  /* 0x0000000403037220 */ /* 0x000fc80000410000 */
[----:B-1----:R-:W-:Y:S01]  /*1610*/  FFMA.FTZ R22, R22, R3, R23 ;  /* 0x0000000316167223 */ /* 0x002fe20000010017 */
[----:B0-----:R-:W0:-:S03]  /*1620*/  DFMA R18, -R12, R16, 1 ;  /* 0x3ff000000c12742b */ /* 0x001e060000000110 */
[----:B------:R-:W-:-:S03]  /*1630*/  FADD.FTZ R9, R9, R22 ;  /* 0x0000001609097221 */ /* 0x000fc60000010000 */
        /* <DEDUP_REMOVED lines=9> */
.L_x_953:
[----:B---3--:R-:W-:Y:S05]  /*16d0*/  BSYNC B1 ;  /* 0x0000000000017941 */ /* 0x008fea0003800000 */
.L_x_952:
[----:B------:R-:W3:Y:S01]  /*16e0*/  SHFL.BFLY PT, R8, R21, 0x8, 0x1f ;  /* 0x0d001f0015087f89 */ /* 0x000ee200000e0000 */
[----:B------:R-:W4:Y:S01]  /*16f0*/  I2F R10, R10 ;  /* 0x0000000a000a7306 */ /* 0x000f220000201400 */
[----:B01----:R-:W0:Y:S01]  /*1700*/  DSETP.GEU.AND P0, PT, |R14|, c[0x2][0x0], PT ;  /* 0x008000000e00762a */ /* 0x003e220003f0e200 */
[----:B------:R-:W-:Y:S01]  /*1710*/  BSSY B1, `(.L_x_954) ;  /* 0x0000020000017945 */ /* 0x000fe20003800000 */
[----:B----4-:R-:W-:Y:S02]  /*1720*/  FMUL.FTZ R22, R5, R10 ;  /* 0x0000000a05167220 */ /* 0x010fe40000410000 */
[----:B------:R-:W-:-:S02]  /*1730*/  FADD.FTZ R5, R7, -R5 ;  /* 0x8000000507057221 */ /* 0x000fc40000010000 */
[----:B------:R-:W-:Y:S01]  /*1740*/  FFMA.FTZ R23, R6, R7, R22 ;  /* 0x0000000706177223 */ /* 0x000fe20000010016 */
[----:B---3--:R-:W-:Y:S02]  /*1750*/  IADD3 R3, R21, R8, RZ ;  /* 0x0000000815037210 */ /* 0x008fe40007ffe0ff */
[----:B------:R-:W1:Y:S02]  /*1760*/  SHFL.BFLY PT, R21, R9, 0x4, 0x1f ;  /* 0x0c801f0009157f89 */ /* 0x000e6400000e0000 */
[----:B------:R-:W3:Y:S02]  /*1770*/  I2F R11, R3 ;  /* 0x00000003000b7306 */ /* 0x000ee40000201400 */
[----:B---3--:R-:W-:-:S05]  /*1780*/  FMNMX.FTZ R4, R11, 1, !PT ;  /* 0x3f8000000b047809 */ /* 0x008fca0007810000 */
[----:B------:R-:W-:Y:S02]  /*1790*/  FMUL.FTZ R12, R4, 1 ;  /* 0x3f800000040c7820 */ /* 0x000fe40000410000 */
[----:B------:R-:W0:Y:S08]  /*17a0*/  F2F.F32.F64 R4, R14 ;  /* 0x0000000e00047310 */ /* 0x000e300000301000 */
[----:B------:R-:W3:Y:S01]  /*17b0*/  F2F.F64.F32 R12, R12 ;  /* 0x0000000c000c7310 */ /* 0x000ee20000201800 */
[----:B0-----:R-:W-:-:S04]  /*17c0*/  @!P0 FMUL R4, R4, 1.175494350822287508e-38 ;  /* 0x0080000004048820 */ /* 0x001fc80000400000 */
[----:B--2---:R-:W-:-:S03]  /*17d0*/  FMUL.FTZ R7, R4, R23 ;  /* 0x0000001704077220 */ /* 0x004fc60000410000 */
[----:B---3--:R-:W0:Y:S01]  /*17e0*/  MUFU.RCP64H R17, R13 ;  /* 0x0000000d00117308 */ /* 0x008e220000001800 */
[----:B------:R-:W-:-:S04]  /*17f0*/  IADD3 R16, R13, 0x300402, RZ ;  /* 0x003004020d107810 */ /* 0x000fc80007ffe0ff */
[----:B------:R-:W-:Y:S02]  /*1800*/  FSETP.GEU.AND P0, PT, |R16|, 5.8789094863358348022e-39, PT ;  /* 0x004004021000780b */ /* 0x000fe40003f0e200 */
[----:B0-----:R-:W0:-:S06]  /*1810*/  DFMA R18, -R12, R16, 1 ;  /* 0x3ff000000c12742b */ /* 0x001e0c0000000110 */
[----:B0-----:R0:W2:Y:S02]  /*1820*/  DFMA R14, R18, R18, R18 ;  /* 0x00000012120e722b */ /* 0x0010a40000000012 */
[----:B0-----:R-:W-:Y:S02]  /*1830*/  FMUL.FTZ R19, R5, R5 ;  /* 0x0000000505137220 */ /* 0x001fe40000410000 */
[----:B------:R0:W3:Y:S02]  /*1840*/  SHFL.BFLY PT, R5, R7, 0x8, 0x1f ;  /* 0x0d001f0007057f89 */ /* 0x0000e400000e0000 */
[----:B--2---:R2:W4:Y:S02]  /*1850*/  DFMA R14, R16, R14, R16 ;  /* 0x0000000e100e722b */ /* 0x0045240000000010 */
[----:B--2---:R-:W-:-:S04]  /*1860*/  FMUL.FTZ R17, R6, R19 ;  /* 0x0000001306117220 */ /* 0x004fc80000410000 */
[----:B----4-:R-:W2:Y:S01]  /*1870*/  DFMA R18, -R12, R14, 1 ;  /* 0x3ff000000c12742b */ /* 0x010ea2000000010e */
[----:B------:R-:W-:-:S04]  /*1880*/  FMUL.FTZ R17, R17, R10 ;  /* 0x0000000a11117220 */ /* 0x000fc80000410000 */
[----:B-1----:R-:W-:Y:S01]  /*1890*/  FFMA.FTZ R4, R4, R17, R21 ;  /* 0x0000001104047223 */ /* 0x002fe20000010015 */
[----:B--2---:R0:W1:-:S03]  /*18a0*/  DFMA R14, R14, R18, R14 ;  /* 0x000000120e0e722b */ /* 0x004046000000000e */
[----:B------:R-:W-:Y:S01]  /*18b0*/  FADD.FTZ R9, R9, R4 ;  /* 0x0000000409097221 */ /* 0x000fe20000010000 */
[----:B------:R-:W-:Y:S05]  /*18c0*/  @P0 BRA `(.L_x_955) ;  /* 0x0000004000000947 */ /* 0x000fea0003800000 */
[----:B01----:R-:W-:Y:S02]  /*18d0*/  LOP3.LUT R16, R13, 0x7fffffff, RZ, 0xc0, !PT ;  /* 0x7fffffff0d107812 */ /* 0x003fe400078ec0ff */
[----:B------:R-:W-:Y:S02]  /*18e0*/  MOV R4, 0x1910 ;  /* 0x0000191000047802 */ /* 0x000fe40000000f00 */
[----:B------:R-:W-:Y:S02]  /*18f0*/  IADD3 R16, R16, -0x100000, RZ ;  /* 0xfff0000010107810 */ /* 0x000fe40007ffe0ff */
[----:B---3--:R-:W-:Y:S05]  /*1900*/  CALL.REL.NOINC `($__internal_28_$__cuda_sm20_dblrcp_rn_slowpath_v3) ;  /* 0x0000084000007944 */ /* 0x008fea0003c00000 */
.L_x_955:
[----:B01----:R-:W-:Y:S05]  /*1910*/  BSYNC B1 ;  /* 0x0000000000017941 */ /* 0x003fea0003800000 */
.L_x_954:
[----:B------:R-:W0:Y:S01]  /*1920*/  SHFL.BFLY PT, R6, R3, 0x10, 0x1f ;  /* 0x0e001f0003067f89 */ /* 0x000e2200000e0000 */
[----:B------:R-:W1:Y:S01]  /*1930*/  F2F.F32.F64 R21, R14 ;  /* 0x0000000e00157310 */ /* 0x000e620000301000 */
[----:B------:R-:W1:Y:S01]  /*1940*/  DSETP.GEU.AND P0, PT, |R14|, c[0x2][0x0], PT ;  /* 0x008000000e00762a */ /* 0x000e620003f0e200 */
[----:B------:R-:W-:Y:S01]  /*1950*/  BSSY B1, `(.L_x_956) ;  /* 0x0000020000017945 */ /* 0x000fe20003800000 */
[----:B------:R-:W2:-:S12]  /*1960*/  SHFL.BFLY PT, R22, R9, 0x8, 0x1f ;  /* 0x0d001f0009167f89 */ /* 0x000e9800000e0000 */
[----:B-1----:R-:W-:Y:S01]  /*1970*/  @!P0 FMUL R21, R21, 1.175494350822287508e-38 ;  /* 0x0080000015158820 */ /* 0x002fe20000400000 */
[----:B0-----:R-:W-:-:S06]  /*1980*/  IADD3 R4, R3, R6, RZ ;  /* 0x0000000603047210 */ /* 0x001fcc0007ffe0ff */
[----:B------:R-:W0:Y:S02]  /*1990*/  I2F R4, R4 ;  /* 0x0000000400047306 */ /* 0x000e240000201400 */
[----:B0-----:R-:W-:-:S05]  /*19a0*/  FMNMX.FTZ R10, R4, 1, !PT ;  /* 0x3f800000040a7809 */ /* 0x001fca0007810000 */
[----:B------:R-:W-:Y:S02]  /*19b0*/  FMUL.FTZ R12, R10, 1 ;  /* 0x3f8000000a0c7820 */ /* 0x000fe40000410000 */
[----:B------:R-:W0:Y:S08]  /*19c0*/  I2F R10, R8 ;  /* 0x00000008000a7306 */ /* 0x000e300000201400 */
[----:B------:R-:W1:Y:S01]  /*19d0*/  F2F.F64.F32 R12, R12 ;  /* 0x0000000c000c7310 */ /* 0x000e620000201800 */
[----:B0--3--:R-:W-:-:S04]  /*19e0*/  FMUL.FTZ R3, R5, R10 ;  /* 0x0000000a05037220 */ /* 0x009fc80000410000 */
[----:B------:R-:W-:Y:S02]  /*19f0*/  FFMA.FTZ R4, R20, R7, R3 ;  /* 0x0000000714047223 */ /* 0x000fe40000010003 */
[----:B------:R-:W-:Y:S01]  /*1a00*/  FADD.FTZ R7, R7, -R5 ;  /* 0x8000000507077221 */ /* 0x000fe20000010000 */
[----:B-1----:R-:W0:Y:S01]  /*1a10*/  MUFU.RCP64H R17, R13 ;  /* 0x0000000d00117308 */ /* 0x002e220000001800 */
[----:B------:R-:W-:Y:S01]  /*1a20*/  IADD3 R16, R13, 0x300402, RZ ;  /* 0x003004020d107810 */ /* 0x000fe20007ffe0ff */
[----:B------:R-:W-:Y:S02]  /*1a30*/  FMUL.FTZ R8, R21, R4 ;  /* 0x0000000415087220 */ /* 0x000fe40000410000 */
[----:B------:R-:W-:Y:S01]  /*1a40*/  FMUL.FTZ R7, R7, R7 ;  /* 0x0000000707077220 */ /* 0x000fe20000410000 */
[----:B------:R-:W-:Y:S02]  /*1a50*/  FSETP.GEU.AND P0, PT, |R16|, 5.8789094863358348022e-39, PT ;  /* 0x004004021000780b */ /* 0x000fe40003f0e200 */
[----:B------:R1:W3:Y:S01]  /*1a60*/  SHFL.BFLY PT, R3, R8, 0x10, 0x1f ;  /* 0x0e001f0008037f89 */ /* 0x0002e200000e0000 */
[----:B------:R-:W-:-:S04]  /*1a70*/  FMUL.FTZ R7, R20, R7 ;  /* 0x0000000714077220 */ /* 0x000fc80000410000 */
[----:B------:R-:W-:Y:S01]  /*1a80*/  FMUL.FTZ R7, R7, R10 ;  /* 0x0000000a07077220 */ /* 0x000fe20000410000 */
[----:B0-----:R-:W0:-:S03]  /*1a90*/  DFMA R18, -R12, R16, 1 ;  /* 0x3ff000000c12742b */ /* 0x001e060000000110 */
[----:B--2---:R-:W-:-:S04]  /*1aa0*/  FFMA.FTZ R22, R21, R7, R22 ;  /* 0x0000000715167223 */ /* 0x004fc80000010016 */
[----:B------:R-:W-:Y:S01]  /*1ab0*/  FADD.FTZ R9, R9, R22 ;  /* 0x0000001609097221 */ /* 0x000fe20000010000 */
[----:B0-----:R-:W0:-:S06]  /*1ac0*/  DFMA R4, R18, R18, R18 ;  /* 0x000000121204722b */ /* 0x001e0c0000000012 */
[----:B0-----:R-:W0:-:S06]  /*1ad0*/  DFMA R4, R16, R4, R16 ;  /* 0x000000041004722b */ /* 0x001e0c0000000010 */
[----:B0-----:R-:W0:-:S06]  /*1ae0*/  DFMA R14, -R12, R4, 1 ;  /* 0x3ff000000c0e742b */ /* 0x001e0c0000000104 */
[----:B0-----:R1:W0:Y:S01]  /*1af0*/  DFMA R14, R4, R14, R4 ;  /* 0x0000000e040e722b */ /* 0x0012220000000004 */
[----:B------:R-:W-:Y:S05]  /*1b00*/  @P0 BRA `(.L_x_957) ;  /* 0x0000004000000947 */ /* 0x000fea0003800000 */
[----:B---3--:R-:W-:Y:S02]  /*1b10*/  LOP3.LUT R16, R13, 0x7fffffff, RZ, 0xc0, !PT ;  /* 0x7fffffff0d107812 */ /* 0x008fe400078ec0ff */
[----:B-1----:R-:W-:Y:S02]  /*1b20*/  MOV R4, 0x1b50 ;  /* 0x00001b5000047802 */ /* 0x002fe40000000f00 */
[----:B------:R-:W-:Y:S02]  /*1b30*/  IADD3 R16, R16, -0x100000, RZ ;  /* 0xfff0000010107810 */ /* 0x000fe40007ffe0ff */
[----:B0-----:R-:W-:Y:S05]  /*1b40*/  CALL.REL.NOINC `($__internal_28_$__cuda_sm20_dblrcp_rn_slowpath_v3) ;  /* 0x0000060000007944 */ /* 0x001fea0003c00000 */
.L_x_957:
[----:B---3--:R-:W-:Y:S05]  /*1b50*/  BSYNC B1 ;  /* 0x0000000000017941 */ /* 0x008fea0003800000 */
.L_x_956:
[----:B------:R-:W-:Y:S01]  /*1b60*/  ISETP.NE.AND P0, PT, R0, RZ, PT ;  /* 0x000000ff0000720c */ /* 0x000fe20003f05270 */
[----:B01----:R0:W1:Y:S01]  /*1b70*/  DSETP.GEU.AND P2, PT, |R14|, c[0x2][0x0], PT ;  /* 0x008000000e00762a */ /* 0x0030620003f4e200 */
[----:B------:R2:W3:Y:S01]  /*1b80*/  I2F R10, R6 ;  /* 0x00000006000a7306 */ /* 0x0004e20000201400 */
[----:B------:R2:W4:Y:S07]  /*1b90*/  SHFL.BFLY PT, R13, R9, 0x10, 0x1f ;  /* 0x0e001f00090d7f89 */ /* 0x00052e00000e0000 */
[----:B0-----:R2:W0:Y:S03]  /*1ba0*/  F2F.F32.F64 R14, R14 ;  /* 0x0000000e000e7310 */ /* 0x0014260000301000 */
[----:B------:R-:W-:Y:S05]  /*1bb0*/  @P0 EXIT ;  /* 0x000000000000094d */ /* 0x000fea0003800000 */
[----:B-1----:R-:W-:Y:S01]  /*1bc0*/  ISETP.NE.U32.AND P0, PT, RZ, c[0x0][0x1a0], PT ;  /* 0x00006800ff007a0c */ /* 0x002fe20003f05070 */
[----:B---3--:R-:W-:Y:S01]  /*1bd0*/  FMUL.FTZ R0, R3, R10 ;  /* 0x0000000a03007220 */ /* 0x008fe20000410000 */
[----:B------:R-:W-:Y:S01]  /*1be0*/  ISETP.NE.U32.AND P1, PT, RZ, c[0x0][0x1b8], PT ;  /* 0x00006e00ff007a0c */ /* 0x000fe20003f25070 */
[----:B0-----:R-:W-:Y:S01]  /*1bf0*/  @!P2 FMUL R14, R14, 1.175494350822287508e-38 ;  /* 0x008000000e0ea820 */ /* 0x001fe20000400000 */
[----:B------:R-:W-:Y:S01]  /*1c00*/  ISETP.NE.AND.EX P0, PT, RZ, c[0x0][0x1a4], PT, P0 ;  /* 0x00006900ff007a0c */ /* 0x000fe20003f05300 */
[----:B------:R-:W-:Y:S01]  /*1c10*/  FFMA.FTZ R5, R11, R8, R0 ;  /* 0x000000080b057223 */ /* 0x000fe20000010000 */
[----:B------:R-:W-:-:S03]  /*1c20*/  ISETP.NE.AND.EX P1, PT, RZ, c[0x0][0x1bc], PT, P1 ;  /* 0x00006f00ff007a0c */ /* 0x000fc60003f25310 */
[----:B--2---:R-:W-:-:S08]  /*1c30*/  FMUL.FTZ R15, R14, R5 ;  /* 0x000000050e0f7220 */ /* 0x004fd00000410000 */
        /* <DEDUP_REMOVED lines=8> */
[----:B------:R0:W-:Y:S02]  /*1cc0*/  STG.E [R6.64], R15 ;  /* 0x0000000f06007986 */ /* 0x0001e4000c101906 */
.L_x_958:
[----:B------:R-:W-:Y:S05]  /*1cd0*/  @!P1 EXIT ;  /* 0x000000000000994d */ /* 0x000fea0003800000 */
[----:B------:R-:W-:Y:S01]  /*1ce0*/  ULDC UR4, c[0x0][0x168] ;  /* 0x00005a0000047ab9 */ /* 0x000fe20000000800 */
[----:B------:R-:W-:Y:S01]  /*1cf0*/  FADD.FTZ R3, R8, -R3 ;  /* 0x8000000308037221 */ /* 0x000fe20000010000 */
[----:B------:R-:W-:Y:S01]  /*1d00*/  ULDC UR5, c[0x0][0x178] ;  /* 0x00005e0000057ab9 */ /* 0x000fe20000000800 */
[----:B------:R-:W-:Y:S01]  /*1d10*/  FSETP.NEU.FTZ.AND P1, PT, RZ, c[0x0][0x198], PT ;  /* 0x00006600ff007a0b */ /* 0x000fe20003f3d000 */
[----:B------:R-:W-:Y:S01]  /*1d20*/  UIMAD UR4, UR4, UR5, URZ ;  /* 0x00000005040472a4 */ /* 0x000fe2000f8e023f */
[----:B------:R-:W-:Y:S01]  /*1d30*/  FMUL.FTZ R0, R3, R3 ;  /* 0x0000000303007220 */ /* 0x000fe20000410000 */
[----:B------:R-:W-:Y:S01]  /*1d40*/  BSSY B1, `(.L_x_959) ;  /* 0x0000037000017945 */ /* 0x000fe20003800000 */
[----:B0-----:R-:W-:Y:S02]  /*1d50*/  HFMA2.MMA R7, -RZ, RZ, 0, 0 ;  /* 0x00000000ff077435 */ /* 0x001fe400000001ff */
[----:B------:R-:W-:-:S04]  /*1d60*/  FMUL.FTZ R0, R11, R0 ;  /* 0x000000000b007220 */ /* 0x000fc80000410000 */
[----:B------:R-:W0:Y:S01]  /*1d70*/  I2F R4, UR4 ;  /* 0x0000000400047d06 */ /* 0x000e220008201400 */
[----:B------:R-:W-:-:S04]  /*1d80*/  FMUL.FTZ R0, R0, R10 ;  /* 0x0000000a00007220 */ /* 0x000fc80000410000 */
[----:B----4-:R-:W-:-:S04]  /*1d90*/  FFMA.FTZ R0, R14, R0, R13 ;  /* 0x000000000e007223 */ /* 0x010fc8000001000d */
[----:B------:R-:W-:Y:S01]  /*1da0*/  FADD.FTZ R9, R9, R0 ;  /* 0x0000000009097221 */ /* 0x000fe20000010000 */
[----:B0-----:R-:W0:Y:S03]  /*1db0*/  MUFU.RCP R4, R4 ;  /* 0x0000000400047308 */ /* 0x001e260000001000 */
[----:B0-----:R-:W-:-:S05]  /*1dc0*/  FMUL.FTZ R9, R9, R4 ;  /* 0x0000000409097220 */ /* 0x001fca0000410000 */
[----:B------:R-:W-:-:S13]  /*1dd0*/  FSETP.NEU.FTZ.AND P0, PT, R9, RZ, PT ;  /* 0x000000ff0900720b */ /* 0x000fda0003f1d000 */
[----:B------:R-:W-:Y:S05]  /*1de0*/  @!P0 BRA !P1, `(.L_x_960) ;  /* 0x000002c000008947 */ /* 0x000fea0004800000 */
[----:B------:R-:W-:Y:S01]  /*1df0*/  MOV R0, 0x3f800000 ;  /* 0x3f80000000007802 */ /* 0x000fe20000000f00 */
[----:B------:R-:W-:Y:S01]  /*1e00*/  FMUL.FTZ R3, R9, 1 ;  /* 0x3f80000009037820 */ /* 0x000fe20000410000 */
[----:B------:R-:W-:Y:S01]  /*1e10*/  MOV R11, 0x3fd80000 ;  /* 0x3fd80000000b7802 */ /* 0x000fe20000000f00 */
[----:B------:R-:W-:Y:S01]  /*1e20*/  IMAD.MOV.U32 R10, RZ, RZ, 0x0 ;  /* 0x00000000ff0a7424 */ /* 0x000fe200078e00ff */
[----:B------:R-:W-:Y:S01]  /*1e30*/  BSSY B0, `(.L_x_961) ;  /* 0x0000015000007945 */ /* 0x000fe20003800000 */
[----:B------:R-:W-:Y:S01]  /*1e40*/  FMUL.FTZ R0, R0, c[0x0][0x198] ;  /* 0x0000660000007a20 */ /* 0x000fe20000410000 */
[----:B------:R-:W-:Y:S08]  /*1e50*/  F2F.F64.F32 R6, R3 ;  /* 0x0000000300067310 */ /* 0x000ff00000201800 */
[----:B------:R-:W0:Y:S02]  /*1e60*/  F2F.F64.F32 R4, R0 ;  /* 0x0000000000047310 */ /* 0x000e240000201800 */
[----:B0-----:R-:W0:-:S06]  /*1e70*/  DADD R4, R4, R6 ;  /* 0x0000000004047229 */ /* 0x001e0c0000000006 */
        /* <DEDUP_REMOVED lines=9> */
[----:B------:R-:W-:Y:S02]  /*1f10*/  IADD3 R9, R11, -0x100000, RZ ;  /* 0xfff000000b097810 */ /* 0x000fe40007ffe0ff */
[----:B0-----:R-:W0:Y:S01]  /*1f20*/  DFMA R16, R14, -R14, R4 ;  /* 0x8000000e0e10722b */ /* 0x001e220000000004 */
[----:B------:R-:W-:-:S06]  /*1f30*/  MOV R8, R10 ;  /* 0x0000000a00087202 */ /* 0x000fcc0000000f00 */
[----:B0-----:R0:W1:Y:S01]  /*1f40*/  DFMA R12, R16, R8, R14 ;  /* 0x00000008100c722b */ /* 0x001062000000000e */
[----:B------:R-:W-:Y:S05]  /*1f50*/  @!P0 BRA `(.L_x_962) ;  /* 0x0000002000008947 */ /* 0x000fea0003800000 */
[----:B------:R-:W-:-:S05]  /*1f60*/  MOV R0, 0x1f80 ;  /* 0x00001f8000007802 */ /* 0x000fca0000000f00 */
[----:B01----:R-:W-:Y:S05]  /*1f70*/  CALL.REL.NOINC `($__internal_29_$__cuda_sm20_dsqrt_rn_f64_mediumpath_v1) ;  /* 0x0000044000007944 */ /* 0x003fea0003c00000 */
.L_x_962:
[----:B------:R-:W-:Y:S05]  /*1f80*/  BSYNC B0 ;  /* 0x0000000000007941 */ /* 0x000fea0003800000 */
.L_x_961:
        /* <DEDUP_REMOVED lines=13> */
[----:B01----:R-:W-:Y:S05]  /*2060*/  CALL.REL.NOINC `($__internal_28_$__cuda_sm20_dblrcp_rn_slowpath_v3) ;  /* 0x000000e000007944 */ /* 0x003fea0003c00000 */
.L_x_964:
[----:B------:R-:W-:Y:S05]  /*2070*/  BSYNC B2 ;  /* 0x0000000000027941 */ /* 0x000fea0003800000 */
.L_x_963:
[----:B01----:R-:W0:Y:S01]  /*2080*/  F2F.F32.F64 R7, R14 ;  /* 0x0000000e00077310 */ /* 0x003e220000301000 */
[----:B------:R-:W0:-:S14]  /*2090*/  DSETP.GEU.AND P0, PT, |R14|, c[0x2][0x0], PT ;  /* 0x008000000e00762a */ /* 0x000e1c0003f0e200 */
[----:B0-----:R-:W-:Y:S02]  /*20a0*/  @!P0 FMUL R7, R7, 1.175494350822287508e-38 ;  /* 0x0080000007078820 */ /* 0x001fe40000400000 */
.L_x_960:
[----:B------:R-:W-:Y:S05]  /*20b0*/  BSYNC B1 ;  /* 0x0000000000017941 */ /* 0x000fea0003800000 */
.L_x_959:
[----:B------:R-:W-:Y:S01]  /*20c0*/  SHF.R.S32.HI R3, RZ, 0x1f, R2 ;  /* 0x0000001fff037819 */ /* 0x000fe20000011402 */
[----:B------:R-:W-:-:S04]  /*20d0*/  IMAD.WIDE.U32 R4, R2, c[0x0][0x1c8], RZ ;  /* 0x0000720002047a25 */ /* 0x000fc800078e00ff */
[----:B------:R-:W-:-:S04]  /*20e0*/  IMAD R3, R3, c[0x0][0x1c8], RZ ;  /* 0x0000720003037a24 */ /* 0x000fc800078e02ff */
[----:B------:R-:W-:Y:S01]  /*20f0*/  IMAD R3, R2, c[0x0][0x1cc], R3 ;  /* 0x0000730002037a24 */ /* 0x000fe200078e0203 */
[----:B------:R-:W-:-:S03]  /*2100*/  LEA R2, P0, R4, c[0x0][0x1b8], 0x2 ;  /* 0x00006e0004027a11 */ /* 0x000fc600078010ff */
[----:B------:R-:W-:-:S05]  /*2110*/  IMAD.IADD R3, R5, 0x1, R3 ;  /* 0x0000000105037824 */ /* 0x000fca00078e0203 */
[----:B------:R-:W-:-:S05]  /*2120*/  LEA.HI.X R3, R4, c[0x0][0x1bc], R3, 0x2, P0 ;  /* 0x00006f0004037a11 */ /* 0x000fca00000f1403 */
[----:B------:R-:W-:Y:S01]  /*2130*/  STG.E [R2.64], R7 ;  /* 0x0000000702007986 */ /* 0x000fe2000c101906 */
[----:B------:R-:W-:Y:S05]  /*2140*/  EXIT ;  /* 0x000000000000794d */ /* 0x000fea0003800000 */
        .weak           $__internal_28_$__cuda_sm20_dblrcp_rn_slowpath_v3
        .type           $__internal_28_$__cuda_sm20_dblrcp_rn_slowpath_v3,@function
        .size           $__internal_28_$__cuda_sm20_dblrcp_rn_slowpath_v3,($__internal_29_$__cuda_sm20_dsqrt_rn_f64_mediumpath_v1 - $__internal_28_$__cuda_sm20_dblrcp_rn_slowpath_v3)
$__internal_28_$__cuda_sm20_dblrcp_rn_slowpath_v3:
        /* <DEDUP_REMOVED lines=24> */
.L_x_968:
        /* <DEDUP_REMOVED lines=9> */
.L_x_966:
[----:B------:R-:W-:Y:S01]  /*2360*/  LOP3.LUT R15, R13, 0x80000, RZ, 0xfc, !PT ;  /* 0x000800000d0f7812 */ /* 0x000fe200078efcff */
[----:B------:R-:W-:Y:S02]  /*2370*/  IMAD.MOV.U32 R14, RZ, RZ, R12 ;  /* 0x000000ffff0e7224 */ /* 0x000fe400078e000c */
.L_x_967:
[----:B------:R-:W-:Y:S05]  /*2380*/  BSYNC B0 ;  /* 0x0000000000007941 */ /* 0x000fea0003800000 */
.L_x_965:
[----:B0-----:R-:W-:Y:S01]  /*2390*/  HFMA2.MMA R13, -RZ, RZ, 0, 0 ;  /* 0x00000000ff0d7435 */ /* 0x001fe200000001ff */
[----:B------:R-:W-:-:S05]  /*23a0*/  MOV R12, R4 ;  /* 0x00000004000c7202 */ /* 0x000fca0000000f00 */
[----:B------:R-:W-:Y:S05]  /*23b0*/  RET.REL.NODEC R12 `(_ZN2at6native36batch_norm_collect_statistics_kernelINS0_6InvStdEN3c108BFloat16ES4_flEEvNS_27GenericPackedTensorAccessorIKT0_Lm3ENS_17RestrictPtrTraitsET3_EET2_SB_NS5_ISB_Lm1ES8_S9_EESC_) ;  /* 0xffffdc400c007950 */ /* 0x000fea0003c3ffff */
        .weak           $__internal_29_$__cuda_sm20_dsqrt_rn_f64_mediumpath_v1
        .type           $__internal_29_$__cuda_sm20_dsqrt_rn_f64_mediumpath_v1,@function
        .size           $__internal_29_$__cuda_sm20_dsqrt_rn_f64_mediumpath_v1,(.L_x_26635 - $__internal_29_$__cuda_sm20_dsqrt_rn_f64_mediumpath_v1)
$__internal_29_$__cuda_sm20_dsqrt_rn_f64_mediumpath_v1:
[----:B------:R-:W-:Y:S01]  /*23c0*/  ISETP.GE.U32.AND P0, PT, R6, -0x3400000, PT ;  /* 0xfcc000000600780c */ /* 0x000fe20003f06070 */
[----:B------:R-:W-:Y:S01]  /*23d0*/  BSSY B2, `(.L_x_969) ;  /* 0x0000028000027945 */ /* 0x000fe20003800000 */
[----:B------:R-:W-:Y:S01]  /*23e0*/  MOV R6, R4 ;  /* 0x0000000400067202 */ /* 0x000fe20000000f00 */
[----:B------:R-:W-:Y:S01]  /*23f0*/  IMAD.MOV.U32 R8, RZ, RZ, R10 ;  /* 0x000000ffff087224 */ /* 0x000fe200078e000a */
[----:B------:R-:W-:Y:S01]  /*2400*/  MOV R7, R5 ;  /* 0x0000000500077202 */ /* 0x000fe20000000f00 */
[----:B------:R-:W-:Y:S01]  /*2410*/  IMAD.MOV.U32 R4, RZ, RZ, R16 ;  /* 0x000000ffff047224 */ /* 0x000fe200078e0010 */
[----:B------:R-:W-:-:S07]  /*2420*/  MOV R5, R17 ;  /* 0x0000001100057202 */ /* 0x000fce0000000f00 */
[----:B------:R-:W-:Y:S05]  /*2430*/  @!P0 BRA `(.L_x_970) ;  /* 0x0000008000008947 */ /* 0x000fea0003800000 */
[----:B------:R-:W0:-:S10]  /*2440*/  DFMA.RM R4, R4, R8, R14 ;  /* 0x000000080404722b */ /* 0x000e14000000400e */
[----:B0-----:R-:W-:-:S04]  /*2450*/  IADD3 R8, P0, R4, 0x1, RZ ;  /* 0x0000000104087810 */ /* 0x001fc80007f1e0ff */
[----:B------:R-:W-:-:S06]  /*2460*/  IADD3.X R9, RZ, R5, RZ, P0, !PT ;  /* 0x00000005ff097210 */ /* 0x000fcc00007fe4ff */
[----:B------:R-:W0:-:S06]  /*2470*/  DFMA.RP R6, -R4, R8, R6 ;  /* 0x000000080406722b */ /* 0x000e0c0000008106 */
[----:B0-----:R-:W0:-:S06]  /*2480*/  DSETP.GT.AND P0, PT, R6, RZ, PT ;  /* 0x000000ff0600722a */ /* 0x001e0c0003f04000 */
[----:B0-----:R-:W-:Y:S02]  /*2490*/  FSEL R4, R8, R4, P0 ;  /* 0x0000000408047208 */ /* 0x001fe40000000000 */
[----:B------:R-:W-:Y:S01]  /*24a0*/  FSEL R5, R9, R5, P0 ;  /* 0x0000000509057208 */ /* 0x000fe20000000000 */
[----:B------:R-:W-:Y:S05]  /*24b0*/  BRA `(.L_x_971) ;  /* 0x0000019000007947 */ /* 0x000fea0003800000 */
.L_x_970:
[----:B------:R-:W0:-:S14]  /*24c0*/  DSETP.NE.AND P0, PT, R6, RZ, PT ;  /* 0x000000ff0600722a */ /* 0x000e1c0003f05000 */
[----:B0-----:R-:W-:Y:S05]  /*24d0*/  @!P0 BRA `(.L_x_972) ;  /* 0x0000016000008947 */ /* 0x001fea0003800000 */
[----:B------:R-:W-:-:S13]  /*24e0*/  ISETP.GE.AND P0, PT, R7, RZ, PT ;  /* 0x000000ff0700720c */ /* 0x000fda0003f06270 */
[----:B------:R-:W-:Y:S01]  /*24f0*/  @!P0 IMAD.MOV.U32 R4, RZ, RZ, 0x0 ;  /* 0x00000000ff048424 */ /* 0x000fe200078e00ff */
[----:B------:R-:W-:Y:S01]  /*2500*/  @!P0 MOV R5, 0xfff80000 ;  /* 0xfff8000000058802 */ /* 0x000fe20000000f00 */
[----:B------:R-:W-:Y:S05]  /*2510*/  @!P0 BRA `(.L_x_971) ;  /* 0x0000013000008947 */ /* 0x000fea0003800000 */
[----:B------:R-:W-:-:S13]  /*2520*/  ISETP.GT.AND P0, PT, R7, 0x7fefffff, PT ;  /* 0x7fefffff0700780c */ /* 0x000fda0003f04270 */
[----:B------:R-:W-:Y:S05]  /*2530*/  @P0 BRA `(.L_x_972) ;  /* 0x0000010000000947 */ /* 0x000fea0003800000 */
[----:B------:R0:W1:Y:S01]  /*2540*/  DMUL R4, R6, 8.11296384146066816958e+31 ;  /* 0x4690000006047828 */ /* 0x0000620000000000 */
[----:B------:R-:W-:Y:S01]  /*2550*/  IMAD.MOV.U32 R10, RZ, RZ, 0x0 ;  /* 0x00000000ff0a7424 */ /* 0x000fe200078e00ff */
[----:B0-----:R-:W-:Y:S02]  /*2560*/  MOV R6, RZ ;  /* 0x000000ff00067202 */ /* 0x001fe40000000f00 */
[----:B------:R-:W-:Y:S02]  /*2570*/  MOV R11, 0x3fd80000 ;  /* 0x3fd80000000b7802 */ /* 0x000fe40000000f00 */
[----:B-1----:R-:W0:Y:S02]  /*2580*/  MUFU.RSQ64H R7, R5 ;  /* 0x0000000500077308 */ /* 0x002e240000001c00 */
        /* <DEDUP_REMOVED lines=11> */
.L_x_972:
[----:B------:R0:W1:-:S06]  /*2640*/  DADD R4, R6, R6 ;  /* 0x0000000006047229 */ /* 0x00004c0000000006 */
.L_x_971:
[----:B------:R-:W-:Y:S05]  /*2650*/  BSYNC B2 ;  /* 0x0000000000027941 */ /* 0x000fea0003800000 */
.L_x_969:
[----:B-1----:R-:W-:Y:S01]  /*2660*/  IMAD.MOV.U32 R13, RZ, RZ, R5 ;  /* 0x000000ffff0d7224 */ /* 0x002fe200078e0005 */
[----:B------:R-:W-:Y:S01]  /*2670*/  HFMA2.MMA R5, -RZ, RZ, 0, 0 ;  /* 0x00000000ff057435 */ /* 0x000fe200000001ff */
[----:B------:R-:W-:Y:S02]  /*2680*/  MOV R12, R4 ;  /* 0x00000004000c7202 */ /* 0x000fe40000000f00 */
[----:B------:R-:W-:-:S04]  /*2690*/  MOV R4, R0 ;  /* 0x0000000000047202 */ /* 0x000fc80000000f00 */
[----:B------:R-:W-:Y:S05]  /*26a0*/  RET.REL.NODEC R4 `(_ZN2at6native36batch_norm_collect_statistics_kernelINS0_6InvStdEN3c108BFloat16ES4_flEEvNS_27GenericPackedTensorAccessorIKT0_Lm3ENS_17RestrictPtrTraitsET3_EET2_SB_NS5_ISB_Lm1ES8_S9_EESC_) ;  /* 0xffffd95004007950 */ /* 0x000fea0003c3ffff */
.L_x_973:
        /* <DEDUP_REMOVED lines=13> */
.L_x_26635:


//--------------------- .text._ZN2at6native36batch_norm_collect_statistics_kernelINS0_6InvStdEN3c108BFloat16ES4_fiEEvNS_27GenericPackedTensorAccessorIKT0_Lm3ENS_17RestrictPtrTraitsET3_EET2_SB_NS5_ISB_Lm1ES8_S9_EESC_ --------------------------
	.section	.text._ZN2at6native36batch_norm_collect_statistics_kernelINS0_6InvStdEN3c108BFloat16ES4_fiEEvNS_27GenericPackedTensorAccessorIKT0_Lm3ENS_17RestrictPtrTraitsET3_EET2_SB_NS5_ISB_Lm1ES8_S9_EESC_,"ax",@progbits
	.sectioninfo	@"SHI_REGISTERS=28"
	.align	128
        .global         _ZN2at6native36batch_norm_collect_statistics_kernelINS0_6InvStdEN3c108BFloat16ES4_fiEEvNS_27GenericPackedTensorAccessorIKT0_Lm3ENS_17RestrictPtrTraitsET3_EET2_SB_NS5_ISB_Lm1ES8_S9_EESC_
        .type           _ZN2at6native36batch_norm_collect_statistics_kernelINS0_6InvStdEN3c108BFloat16ES4_fiEEvNS_27GenericPackedTensorAccessorIKT0_Lm3ENS_17RestrictPtrTraitsET3_EET2_SB_NS5_ISB_Lm1ES8_S9_EESC_,@function
        .size           _ZN2at6native36batch_norm_collect_statistics_kernelINS0_6InvStdEN3c108BFloat16ES4_fiEEvNS_27GenericPackedTensorAccessorIKT0_Lm3ENS_17RestrictPtrTraitsET3_EET2_SB_NS5_ISB_Lm1ES8_S9_EESC_,(.L_x_26637 - _ZN2at6native36batch_norm_collect_statistics_kernelINS0_6InvStdEN3c108BFloat16ES4_fiEEvNS_27GenericPackedTensorAccessorIKT0_Lm3ENS_17RestrictPtrTraitsET3_EET2_SB_NS5_ISB_Lm1ES8_S9_EESC_)
        .other          _ZN2at6native36batch_norm_collect_statistics_kernelINS0_6InvStdEN3c108BFloat16ES4_fiEEvNS_27GenericPackedTensorAccessorIKT0_Lm3ENS_17RestrictPtrTraitsET3_EET2_SB_NS5_ISB_Lm1ES8_S9_EESC_,@"STO_CUDA_ENTRY STV_DEFAULT"
_ZN2at6native36batch_norm_collect_statistics_kernelINS0_6InvStdEN3c108BFloat16ES4_fiEEvNS_27GenericPackedTensorAccessorIKT0_Lm3ENS_17RestrictPtrTraitsET3_EET2_SB_NS5_ISB_Lm1ES8_S9_EESC_:
.text._ZN2at6native36batch_norm_collect_statistics_kernelINS0_6InvStdEN3c108BFloat16ES4_fiEEvNS_27GenericPackedTensorAccessorIKT0_Lm3ENS_17RestrictPtrTraitsET3_EET2_SB_NS5_ISB_Lm1ES8_S9_EESC_:
        /* <DEDUP_REMOVED lines=8> */
[C---:B0-----:R-:W-:Y:S01]  /*0080*/  ISETP.GE.AND P0, PT, R3.reuse, c[0x0][0x168], PT ;  /* 0x00005a0003007a0c */ /* 0x041fe20003f06270 */
[----:B-1----:R-:W-:-:S12]  /*0090*/  IMAD R0, R3, c[0x0][0x0], R14 ;  /* 0x0000000003007a24 */ /* 0x002fd800078e020e */
[----:B------:R-:W-:Y:S05]  /*00a0*/  @P0 BRA `(.L_x_975) ;  /* 0x0000020000000947 */ /* 0x000fea0003800000 */
[----:B--2---:R-:W-:Y:S01]  /*00b0*/  HFMA2.MMA R8, -RZ, RZ, 0, 0 ;  /* 0x00000000ff087435 */ /* 0x004fe200000001ff */
[----:B------:R-:W-:Y:S01]  /*00c0*/  IMAD R6, R2, c[0x0][0x178], RZ ;  /* 0x00005e0002067a24 */ /* 0x000fe200078e02ff */
[----:B------:R-:W-:Y:S02]  /*00d0*/  CS2R R10, SRZ ;  /* 0x00000000000a7805 */ /* 0x000fe4000001ff00 */
.L_x_979:
[----:B------:R-:W-:Y:S01]  /*00e0*/  ISETP.GE.AND P0, PT, R14, c[0x0][0x170], PT ;  /* 0x00005c000e007a0c */ /* 0x000fe20003f06270 */
[----:B------:R-:W-:-:S12]  /*00f0*/  BSSY B1, `(.L_x_976) ;  /* 0x0000018000017945 */ /* 0x000fd80003800000 */
[----:B------:R-:W-:Y:S05]  /*0100*/  @P0 BRA `(.L_x_977) ;  /* 0x0000016000000947 */ /* 0x000fea0003800000 */
[----:B------:R-:W-:Y:S02]  /*0110*/  IMAD R5, R3, c[0x0][0x174], RZ ;  /* 0x00005d0003057a24 */ /* 0x000fe400078e02ff */
[----:B------:R-:W-:-:S03]  /*0120*/  IMAD.MOV.U32 R7, RZ, RZ, R14 ;  /* 0x000000ffff077224 */ /* 0x000fc600078e000e */
[----:B------:R-:W-:Y:S02]  /*0130*/  IADD3 R15, P0, R6, R5, RZ ;  /* 0x00000005060f7210 */ /* 0x000fe40007f1e0ff */
[----:B------:R-:W-:-:S04]  /*0140*/  SHF.R.S32.HI R5, RZ, 0x1f, R5 ;  /* 0x0000001fff057819 */ /* 0x000fc80000011405 */
[----:B------:R-:W-:Y:S02]  /*0150*/  LEA.HI.X.SX32 R17, R6, R5, 0x1, P0 ;  /* 0x0000000506117211 */ /* 0x000fe400000f0eff */
.L_x_978:
[----:B------:R-:W-:-:S05]  /*0160*/  IMAD R4, R7, c[0x0][0x17c], RZ ;  /* 0x00005f0007047a24 */ /* 0x000fca00078e02ff */
[----:B------:R-:W-:-:S04]  /*0170*/  IADD3 R5, P0, R4, R15, RZ ;  /* 0x0000000f04057210 */ /* 0x000fc80007f1e0ff */
[----:B------:R-:W-:Y:S02]  /*0180*/  LEA.HI.X.SX32 R12, R4, R17, 0x1, P0 ;  /* 0x00000011040c7211 */ /* 0x000fe400000f0eff */
[----:B------:R-:W-:-:S04]  /*0190*/  LEA R4, P0, R5, c[0x0][0x160], 0x1 ;  /* 0x0000580005047a11 */ /* 0x000fc800078008ff */
[----:B------:R-:W-:-:S05]  /*01a0*/  LEA.HI.X R5, R5, c[0x0][0x164], R12, 0x1, P0 ;  /* 0x0000590005057a11 */ /* 0x000fca00000f0c0c */
[----:B------:R-:W2:Y:S01]  /*01b0*/  LDG.E.U16 R4, [R4.64] ;  /* 0x0000000604047981 */ /* 0x000ea2000c1e1500 */
[----:B------:R-:W-:Y:S02]  /*01c0*/  IADD3 R11, R11, 0x1, RZ ;  /* 0x000000010b0b7810 */ /* 0x000fe40007ffe0ff */
[----:B------:R-:W-:Y:S02]  /*01d0*/  IADD3 R7, R7, c[0x0][0x0], RZ ;  /* 0x0000000007077a10 */ /* 0x000fe40007ffe0ff */
[----:B------:R-:W0:Y:S02]  /*01e0*/  I2F R12, R11 ;  /* 0x0000000b000c7306 */ /* 0x000e240000201400 */
[----:B------:R-:W-:-:S06]  /*01f0*/  ISETP.GE.AND P0, PT, R7, c[0x0][0x170], PT ;  /* 0x00005c0007007a0c */ /* 0x000fcc0003f06270 */
[----:B0-----:R-:W0:Y:S01]  /*0200*/  MUFU.RCP R12, R12 ;  /* 0x0000000c000c7308 */ /* 0x001e220000001000 */
[----:B--2---:R-:W-:-:S05]  /*0210*/  PRMT R5, RZ, 0x5410, R4 ;  /* 0x00005410ff057816 */ /* 0x004fca0000000004 */
[----:B------:R-:W-:-:S04]  /*0220*/  FADD.FTZ R9, R5, -R10 ;  /* 0x8000000a05097221 */ /* 0x000fc80000010000 */
[----:B0-----:R-:W-:-:S04]  /*0230*/  FFMA.FTZ R10, R9, R12, R10 ;  /* 0x0000000c090a7223 */ /* 0x001fc8000001000a */
[----:B------:R-:W-:-:S04]  /*0240*/  FADD.FTZ R13, R5, -R10 ;  /* 0x8000000a050d7221 */ /* 0x000fc80000010000 */
[----:B------:R-:W-:Y:S01]  /*0250*/  FFMA.FTZ R8, R9, R13, R8 ;  /* 0x0000000d09087223 */ /* 0x000fe20000010008 */
[----:B------:R-:W-:Y:S05]  /*0260*/  @!P0 BRA `(.L_x_978) ;  /* 0xfffffef000008947 */ /* 0x000fea000383ffff */
.L_x_977:
[----:B------:R-:W-:Y:S05]  /*0270*/  BSYNC B1 ;  /* 0x0000000000017941 */ /* 0x000fea0003800000 */
.L_x_976:
[----:B------:R-:W-:-:S04]  /*0280*/  IADD3 R3, R3, c[0x0][0x4], RZ ;  /* 0x0000010003037a10 */ /* 0x000fc80007ffe0ff */
[----:B------:R-:W-:-:S13]  /*0290*/  ISETP.GE.AND P0, PT, R3, c[0x0][0x168], PT ;  /* 0x00005a0003007a0c */ /* 0x000fda0003f06270 */
[----:B------:R-:W-:Y:S05]  /*02a0*/  @!P0 BRA `(.L_x_979) ;  /* 0xfffffe3000008947 */ /* 0x000fea000383ffff */
.L_x_975:
[----:B--2---:R-:W-:Y:S05]  /*02b0*/  BSYNC B0 ;  /* 0x0000000000007941 */ /* 0x004fea0003800000 */
.L_x_974:
        /* <DEDUP_REMOVED lines=20> */
[----:B-1----:R-:W-:Y:S05]  /*0400*/  CALL.REL.NOINC `($__internal_30_$__cuda_sm20_dblrcp_rn_slowpath_v3) ;  /* 0x00001b5000007944 */ /* 0x002fea0003c00000 */
[----:B-1----:R-:W-:Y:S01]  /*0410*/  IMAD.MOV.U32 R16, RZ, RZ, R14 ;  /* 0x000000ffff107224 */ /* 0x002fe200078e000e */
[----:B------:R-:W-:Y:S02]  /*0420*/  MOV R17, R15 ;  /* 0x0000000f00117202 */ /* 0x000fe40000000f00 */
.L_x_981:
[----:B--2---:R-:W-:Y:S05]  /*0430*/  BSYNC B1 ;  /* 0x0000000000017941 */ /* 0x004fea0003800000 */
.L_x_980:
        /* <DEDUP_REMOVED lines=35> */
[----:B--2---:R-:W-:Y:S05]  /*0670*/  CALL.REL.NOINC `($__internal_30_$__cuda_sm20_dblrcp_rn_slowpath_v3) ;  /* 0x000018e000007944 */ /* 0x004fea0003c00000 */
.L_x_983:
[----:B01----:R-:W-:Y:S05]  /*0680*/  BSYNC B1 ;  /* 0x0000000000017941 */ /* 0x003fea0003800000 */
.L_x_982:
        /* <DEDUP_REMOVED lines=34> */
[----:B0-----:R-:W-:Y:S05]  /*08b0*/  CALL.REL.NOINC `($__internal_30_$__cuda_sm20_dblrcp_rn_slowpath_v3) ;  /* 0x000016a000007944 */ /* 0x001fea0003c00000 */
.L_x_985:
[----:B--2---:R-:W-:Y:S05]  /*08c0*/  BSYNC B1 ;  /* 0x0000000000017941 */ /* 0x004fea0003800000 */
.L_x_984:
[----:B------:R-:W2:Y:S01]  /*08d0*/  SHFL.BFLY PT, R3, R22, 0x8, 0x1f ;  /* 0x0d001f0016037f89 */ /* 0x000ea200000e0000 */
[----:B01----:R-:W0:Y:S01]  /*08e0*/  F2F.F32.F64 R21, R14 ;  /* 0x0000000e00157310 */ /* 0x003e220000301000 */
[----:B------:R-:W0:Y:S01]  /*08f0*/  DSETP.GEU.AND P0, PT, |R14|, c[0x2][0x0], PT ;  /* 0x008000000e00762a */ /* 0x000e220003f0e200 */
[----:B------:R-:W-:-:S13]  /*0900*/  BSSY B1, `(.L_x_986) ;  /* 0x0000020000017945 */ /* 0x000fda0003800000 */
[----:B0-----:R-:W-:Y:S01]  /*0910*/  @!P0 FMUL R21, R21, 1.175494350822287508e-38 ;  /* 0x0080000015158820 */ /* 0x001fe20000400000 */
[----:B--2---:R-:W-:Y:S02]  /*0920*/  IADD3 R20, R22, R3, RZ ;  /* 0x0000000316147210 */ /* 0x004fe40007ffe0ff */
        /* <DEDUP_REMOVED lines=28> */
[----:B0-2---:R-:W-:Y:S05]  /*0af0*/  CALL.REL.NOINC `($__internal_30_$__cuda_sm20_dblrcp_rn_slowpath_v3) ;  /* 0x0000146000007944 */ /* 0x005fea0003c00000 */
.L_x_987:
[----:B---3--:R-:W-:Y:S05]  /*0b00*/  BSYNC B1 ;  /* 0x0000000000017941 */ /* 0x008fea0003800000 */
.L_x_986:
[----:B------:R-:W3:Y:S01]  /*0b10*/  SHFL.BFLY PT, R9, R20, 0x10, 0x1f ;  /* 0x0e001f0014097f89 */ /* 0x000ee200000e0000 */
[----:B01----:R-:W0:Y:S01]  /*0b20*/  F2F.F32.F64 R21, R14 ;  /* 0x0000000e00157310 */ /* 0x003e220000301000 */
[----:B------:R-:W0:Y:S01]  /*0b30*/  DSETP.GEU.AND P0, PT, |R14|, c[0x2][0x0], PT ;  /* 0x008000000e00762a */ /* 0x000e220003f0e200 */
[----:B------:R-:W-:-:S13]  /*0b40*/  BSSY B1, `(.L_x_988) ;  /* 0x0000020000017945 */ /* 0x000fda0003800000 */
[----:B0-----:R-:W-:Y:S02]  /*0b50*/  @!P0 FMUL R21, R21, 1.175494350822287508e-38 ;  /* 0x0080000015158820 */ /* 0x001fe40000400000 */
[----:B---3--:R-:W-:Y:S02]  /*0b60*/  IMAD.IADD R10, R20, 0x1, R9 ;  /* 0x00000001140a7824 */ /* 0x008fe400078e0209 */
        /* <DEDUP_REMOVED lines=28> */
[----:B------:R-:W-:Y:S05]  /*0d30*/  CALL.REL.NOINC `($__internal_30_$__cuda_sm20_dblrcp_rn_slowpath_v3) ;  /* 0x0000122000007944 */ /* 0x000fea0003c00000 */
.L_x_989:
[----:B0-23--:R-:W-:Y:S05]  /*0d40*/  BSYNC B1 ;  /* 0x0000000000017941 */ /* 0x00dfea0003800000 */
.L_x_988:
        /* <DEDUP_REMOVED lines=26> */
[----:B0-----:R-:W-:Y:S01]  /*0ef0*/  MOV R10, RZ ;  /* 0x000000ff000a7202 */ /* 0x001fe20000000f00 */
[----:B------:R-:W-:Y:S01]  /*0f00*/  UIMAD UR4, UR4, UR5, URZ ;  /* 0x00000005040472a4 */ /* 0x000fe2000f8e023f */
[----:B------:R-:W-:-:S03]  /*0f10*/  CS2R R8, SRZ ;  /* 0x0000000000087805 */ /* 0x000fc6000001ff00 */
[----:B------:R-:W-:-:S06]  /*0f20*/  USHF.R.U32.HI UR4, URZ, 0x5, UR4 ;  /* 0x000000053f047899 */ /* 0x000fcc0008011604 */
[----:B------:R-:W-:-:S13]  /*0f30*/  ISETP.GE.U32.AND P0, PT, R0, UR4, PT ;  /* 0x0000000400007c0c */ /* 0x000fda000bf06070 */
[----:B------:R0:W1:Y:S04]  /*0f40*/  @!P0 LDS R10, [R0.X4] ;  /* 0x00000000000a8984 */ /* 0x0000680000004800 */
[----:B------:R0:W2:Y:S02]  /*0f50*/  @!P0 LDS.64 R8, [R0.X8+0x80] ;  /* 0x0000800000088984 */ /* 0x0000a40000008a00 */
.L_x_991:
[----:B------:R-:W-:Y:S05]  /*0f60*/  BSYNC B0 ;  /* 0x0000000000007941 */ /* 0x000fea0003800000 */
.L_x_990:
        /* <DEDUP_REMOVED lines=20> */
[----:B--2---:R-:W-:Y:S05]  /*10b0*/  CALL.REL.NOINC `($__internal_30_$__cuda_sm20_dblrcp_rn_slowpath_v3) ;  /* 0x00000ea000007944 */ /* 0x004fea0003c00000 */
[----:B-1----:R-:W-:Y:S01]  /*10c0*/  IMAD.MOV.U32 R16, RZ, RZ, R14 ;  /* 0x000000ffff107224 */ /* 0x002fe200078e000e */
[----:B------:R-:W-:Y:S02]  /*10d0*/  MOV R17, R15 ;  /* 0x0000000f00117202 */ /* 0x000fe40000000f00 */
.L_x_993:
[----:B---3--:R-:W-:Y:S05]  /*10e0*/  BSYNC B1 ;  /* 0x0000000000017941 */ /* 0x008fea0003800000 */
.L_x_992:
        /* <DEDUP_REMOVED lines=35> */
[----:B0-----:R-:W-:Y:S05]  /*1320*/  CALL.REL.NOINC `($__internal_30_$__cuda_sm20_dblrcp_rn_slowpath_v3) ;  /* 0x00000c3000007944 */ /* 0x001fea0003c00000 */
.L_x_995:
[----:B--2---:R-:W-:Y:S05]  /*1330*/  BSYNC B1 ;  /* 0x0000000000017941 */ /* 0x004fea0003800000 */
.L_x_994:
        /* <DEDUP_REMOVED lines=35> */
.L_x_997:
[----:B---3--:R-:W-:Y:S05]  /*1570*/  BSYNC B1 ;  /* 0x0000000000017941 */ /* 0x008fea0003800000 */
.L_x_996:
        /* <DEDUP_REMOVED lines=34> */
[----:B---3--:R-:W-:Y:S05]  /*17a0*/  CALL.REL.NOINC `($__internal_30_$__cuda_sm20_dblrcp_rn_slowpath_v3) ;  /* 0x000007b000007944 */ /* 0x008fea0003c00000 */
.L_x_999:
[----:B01----:R-:W-:Y:S05]  /*17b0*/  BSYNC B1 ;  /* 0x0000000000017941 */ /* 0x003fea0003800000 */
.L_x_998:
        /* <DEDUP_REMOVED lines=34> */
[----:B0-----:R-:W-:Y:S05]  /*19e0*/  CALL.REL.NOINC `($__internal_30_$__cuda_sm20_dblrcp_rn_slowpath_v3) ;  /* 0x0000057000007944 */ /* 0x001fea0003c00000 */
.L_x_1001:
[----:B---3--:R-:W-:Y:S05]  /*19f0*/  BSYNC B1 ;  /* 0x0000000000017941 */ /* 0x008fea0003800000 */
.L_x_1000:
[----:B------:R-:W-:Y:S01]  /*1a00*/  ISETP.NE.AND P0, PT, R0, RZ, PT ;  /* 0x000000ff0000720c */ /* 0x000fe20003f05270 */
[----:B01----:R0:W1:Y:S01]  /*1a10*/  F2F.F32.F64 R7, R14 ;  /* 0x0000000e00077310 */ /* 0x0030620000301000 */
[----:B------:R0:W2:Y:S01]  /*1a20*/  SHFL.BFLY PT, R0, R9, 0x10, 0x1f ;  /* 0x0e001f0009007f89 */ /* 0x0000a200000e0000 */
[----:B------:R0:W3:-:S06]  /*1a30*/  DSETP.GEU.AND P1, PT, |R14|, c[0x2][0x0], PT ;  /* 0x008000000e00762a */ /* 0x0000cc0003f2e200 */
[----:B------:R-:W4:Y:S04]  /*1a40*/  I2F R6, R6 ;  /* 0x0000000600067306 */ /* 0x000f280000201400 */
[----:B------:R-:W-:Y:S05]  /*1a50*/  @P0 EXIT ;  /* 0x000000000000094d */ /* 0x000fea0003800000 */
[----:B0--3--:R-:W-:Y:S01]  /*1a60*/  ISETP.NE.U32.AND P0, PT, RZ, c[0x0][0x188], PT ;  /* 0x00006200ff007a0c */ /* 0x009fe20003f05070 */
[----:B-1----:R-:W-:Y:S01]  /*1a70*/  @!P1 FMUL R7, R7, 1.175494350822287508e-38 ;  /* 0x0080000007079820 */ /* 0x002fe20000400000 */
[----:B------:R-:W-:Y:S01]  /*1a80*/  ISETP.NE.U32.AND P1, PT, RZ, c[0x0][0x198], PT ;  /* 0x00006600ff007a0c */ /* 0x000fe20003f25070 */
[----:B----4-:R-:W-:Y:S01]  /*1a90*/  FMUL.FTZ R4, R3, R6 ;  /* 0x0000000603047220 */ /* 0x010fe20000410000 */
[----:B------:R-:W-:Y:S02]  /*1aa0*/  ISETP.NE.AND.EX P0, PT, RZ, c[0x0][0x18c], PT, P0 ;  /* 0x00006300ff007a0c */ /* 0x000fe40003f05300 */
[----:B------:R-:W-:Y:S01]  /*1ab0*/  ISETP.NE.AND.EX P1, PT, RZ, c[0x0][0x19c], PT, P1 ;  /* 0x00006700ff007a0c */ /* 0x000fe20003f25310 */
[----:B------:R-:W-:-:S04]  /*1ac0*/  FFMA.FTZ R10, R11, R8, R4 ;  /* 0x000000080b0a7223 */ /* 0x000fc80000010004 */
[----:B------:R-:W-:-:S06]  /*1ad0*/  FMUL.FTZ R13, R7, R10 ;  /* 0x0000000a070d7220 */ /* 0x000fcc0000410000 */
[----:B------:R-:W-:Y:S02]  /*1ae0*/  @P0 IMAD.MOV.U32 R5, RZ, RZ, 0x4 ;  /* 0x00000004ff050424 */ /* 0x000fe400078e00ff */
[----:B------:R-:W-:-:S04]  /*1af0*/  @P0 IMAD R4, R2, c[0x0][0x194], RZ ;  /* 0x0000650002040a24 */ /* 0x000fc800078e02ff */
[----:B------:R-:W-:-:S05]  /*1b00*/  @P0 IMAD.WIDE R4, R4, R5, c[0x0][0x188] ;  /* 0x0000620004040625 */ /* 0x000fca00078e0205 */
[----:B------:R0:W-:Y:S01]  /*1b10*/  @P0 STG.E [R4.64], R13 ;  /* 0x0000000d04000986 */ /* 0x0001e2000c101906 */
[----:B------:R-:W-:Y:S05]  /*1b20*/  @!P1 EXIT ;  /* 0x000000000000994d */ /* 0x000fea0003800000 */
[----:B------:R-:W-:Y:S01]  /*1b30*/  ULDC UR4, c[0x0][0x168] ;  /* 0x00005a0000047ab9 */ /* 0x000fe20000000800 */
[----:B------:R-:W-:Y:S01]  /*1b40*/  FADD.FTZ R3, R8, -R3 ;  /* 0x8000000308037221 */ /* 0x000fe20000010000 */
[----:B------:R-:W-:Y:S01]  /*1b50*/  ULDC UR5, c[0x0][0x170] ;  /* 0x00005c0000057ab9 */ /* 0x000fe20000000800 */
[----:B------:R-:W-:Y:S01]  /*1b60*/  FSETP.NEU.FTZ.AND P1, PT, RZ, c[0x0][0x180], PT ;  /* 0x00006000ff007a0b */ /* 0x000fe20003f3d000 */
[----:B------:R-:W-:Y:S01]  /*1b70*/  UIMAD UR4, UR4, UR5, URZ ;  /* 0x00000005040472a4 */ /* 0x000fe2000f8e023f */
[----:B0-----:R-:W-:Y:S01]  /*1b80*/  FMUL.FTZ R4, R3, R3 ;  /* 0x0000000303047220 */ /* 0x001fe20000410000 */
[----:B------:R-:W-:Y:S03]  /*1b90*/  BSSY B1, `(.L_x_1002) ;  /* 0x0000037000017945 */ /* 0x000fe60003800000 */
[----:B------:R-:W-:-:S04]  /*1ba0*/  FMUL.FTZ R4, R11, R4 ;  /* 0x000000040b047220 */ /* 0x000fc80000410000 */
[----:B------:R-:W0:Y:S01]  /*1bb0*/  I2F R5, UR4 ;  /* 0x0000000400057d06 */ /* 0x000e220008201400 */
[----:B------:R-:W-:-:S04]  /*1bc0*/  FMUL.FTZ R4, R4, R6 ;  /* 0x0000000604047220 */ /* 0x000fc80000410000 */
[----:B--2---:R-:W-:Y:S01]  /*1bd0*/  FFMA.FTZ R0, R7, R4, R0 ;  /* 0x0000000407007223 */ /* 0x004fe20000010000 */
[----:B------:R-:W-:-:S03]  /*1be0*/  HFMA2.MMA R7, -RZ, RZ, 0, 0 ;  /* 0x00000000ff077435 */ /* 0x000fc600000001ff */
[----:B------:R-:W-:Y:S01]  /*1bf0*/  FADD.FTZ R0, R9, R0 ;  /* 0x0000000009007221 */ /* 0x000fe20000010000 */
[----:B0-----:R-:W0:Y:S03]  /*1c00*/  MUFU.RCP R5, R5 ;  /* 0x0000000500057308 */ /* 0x001e260000001000 */
[----:B0-----:R-:W-:-:S05]  /*1c10*/  FMUL.FTZ R0, R0, R5 ;  /* 0x0000000500007220 */ /* 0x001fca0000410000 */
[----:B------:R-:W-:-:S13]  /*1c20*/  FSETP.NEU.FTZ.AND P0, PT, R0, RZ, PT ;  /* 0x000000ff0000720b */ /* 0x000fda0003f1d000 */
[----:B------:R-:W-:Y:S05]  /*1c30*/  @!P0 BRA !P1, `(.L_x_1003) ;  /* 0x000002c000008947 */ /* 0x000fea0004800000 */
[----:B------:R-:W-:Y:S01]  /*1c40*/  FMUL.FTZ R3, R0, 1 ;  /* 0x3f80000000037820 */ /* 0x000fe20000410000 */
[----:B------:R-:W-:Y:S01]  /*1c50*/  MOV R0, 0x3f800000 ;  /* 0x3f80000000007802 */ /* 0x000fe20000000f00 */
[----:B------:R-:W-:Y:S01]  /*1c60*/  IMAD.MOV.U32 R10, RZ, RZ, 0x0 ;  /* 0x00000000ff0a7424 */ /* 0x000fe200078e00ff */
[----:B------:R-:W-:Y:S01]  /*1c70*/  MOV R11, 0x3fd80000 ;  /* 0x3fd80000000b7802 */ /* 0x000fe20000000f00 */
[----:B------:R-:W-:Y:S01]  /*1c80*/  F2F.F64.F32 R6, R3 ;  /* 0x0000000300067310 */ /* 0x000fe20000201800 */
[----:B------:R-:W-:Y:S01]  /*1c90*/  BSSY B0, `(.L_x_1004) ;  /* 0x0000014000007945 */ /* 0x000fe20003800000 */
[----:B------:R-:W-:-:S06]  /*1ca0*/  FMUL.FTZ R0, R0, c[0x0][0x180] ;  /* 0x0000600000007a20 */ /* 0x000fcc0000410000 */
        /* <DEDUP_REMOVED lines=17> */
[----:B01----:R-:W-:Y:S05]  /*1dc0*/  CALL.REL.NOINC `($__internal_31_$__cuda_sm20_dsqrt_rn_f64_mediumpath_v1) ;  /* 0x0000040000007944 */ /* 0x003fea0003c00000 */
.L_x_1005:
[----:B------:R-:W-:Y:S05]  /*1dd0*/  BSYNC B0 ;  /* 0x0000000000007941 */ /* 0x000fea0003800000 */
.L_x_1004:
        /* <DEDUP_REMOVED lines=13> */
[----:B01----:R-:W-:Y:S05]  /*1eb0*/  CALL.REL.NOINC `($__internal_30_$__cuda_sm20_dblrcp_rn_slowpath_v3) ;  /* 0x000000a000007944 */ /* 0x003fea0003c00000 */
.L_x_1007:
[----:B------:R-:W-:Y:S05]  /*1ec0*/  BSYNC B2 ;  /* 0x0000000000027941 */ /* 0x000fea0003800000 */
.L_x_1006:
[----:B01----:R-:W0:Y:S01]  /*1ed0*/  F2F.F32.F64 R7, R14 ;  /* 0x0000000e00077310 */ /* 0x003e220000301000 */
[----:B------:R-:W0:-:S14]  /*1ee0*/  DSETP.GEU.AND P0, PT, |R14|, c[0x2][0x0], PT ;  /* 0x008000000e00762a */ /* 0x000e1c0003f0e200 */
[----:B0-----:R-:W-:Y:S02]  /*1ef0*/  @!P0 FMUL R7, R7, 1.175494350822287508e-38 ;  /* 0x0080000007078820 */ /* 0x001fe40000400000 */
.L_x_1003:
[----:B------:R-:W-:Y:S05]  /*1f00*/  BSYNC B1 ;  /* 0x0000000000017941 */ /* 0x000fea0003800000 */
.L_x_1002:
[----:B------:R-:W-:Y:S02]  /*1f10*/  IMAD.MOV.U32 R3, RZ, RZ, 0x4 ;  /* 0x00000004ff037424 */ /* 0x000fe400078e00ff */
[----:B------:R-:W-:-:S04]  /*1f20*/  IMAD R2, R2, c[0x0][0x1a4], RZ ;  /* 0x0000690002027a24 */ /* 0x000fc800078e02ff */
[----:B------:R-:W-:-:S05]  /*1f30*/  IMAD.WIDE R2, R2, R3, c[0x0][0x198] ;  /* 0x0000660002027625 */ /* 0x000fca00078e0203 */
[----:B------:R-:W-:Y:S01]  /*1f40*/  STG.E [R2.64], R7 ;  /* 0x0000000702007986 */ /* 0x000fe2000c101906 */
[----:B------:R-:W-:Y:S05]  /*1f50*/  EXIT ;  /* 0x000000000000794d */ /* 0x000fea0003800000 */
        .weak           $__internal_30_$__cuda_sm20_dblrcp_rn_slowpath_v3
        .type           $__internal_30_$__cuda_sm20_dblrcp_rn_slowpath_v3,@function
        .size           $__internal_30_$__cuda_sm20_dblrcp_rn_slowpath_v3,($__internal_31_$__cuda_sm20_dsqrt_rn_f64_mediumpath_v1 - $__internal_30_$__cuda_sm20_dblrcp_rn_slowpath_v3)
$__internal_30_$__cuda_sm20_dblrcp_rn_slowpath_v3:
        /* <DEDUP_REMOVED lines=24> */
.L_x_1011:
        /* <DEDUP_REMOVED lines=9> */
.L_x_1009:
[----:B------:R-:W-:Y:S01]  /*2170*/  LOP3.LUT R15, R13, 0x80000, RZ, 0xfc, !PT ;  /* 0x000800000d0f7812 */ /* 0x000fe200078efcff */
[----:B------:R-:W-:Y:S02]  /*2180*/  IMAD.MOV.U32 R14, RZ, RZ, R12 ;  /* 0x000000ffff0e7224 */ /* 0x000fe400078e000c */
.L_x_1010:
[----:B------:R-:W-:Y:S05]  /*2190*/  BSYNC B0 ;  /* 0x0000000000007941 */ /* 0x000fea0003800000 */
.L_x_1008:
[----:B0-----:R-:W-:Y:S01]  /*21a0*/  HFMA2.MMA R13, -RZ, RZ, 0, 0 ;  /* 0x00000000ff0d7435 */ /* 0x001fe200000001ff */
[----:B------:R-:W-:-:S05]  /*21b0*/  MOV R12, R4 ;  /* 0x00000004000c7202 */ /* 0x000fca0000000f00 */
[----:B------:R-:W-:Y:S05]  /*21c0*/  RET.REL.NODEC R12 `(_ZN2at6native36batch_norm_collect_statistics_kernelINS0_6InvStdEN3c108BFloat16ES4_fiEEvNS_27GenericPackedTensorAccessorIKT0_Lm3ENS_17RestrictPtrTraitsET3_EET2_SB_NS5_ISB_Lm1ES8_S9_EESC_) ;  /* 0xffffde300c007950 */ /* 0x000fea0003c3ffff */
        .weak           $__internal_31_$__cuda_sm20_dsqrt_rn_f64_mediumpath_v1
        .type           $__internal_31_$__cuda_sm20_dsqrt_rn_f64_mediumpath_v1,@function
        .size           $__internal_31_$__cuda_sm20_dsqrt_rn_f64_mediumpath_v1,(.L_x_26637 - $__internal_31_$__cuda_sm20_dsqrt_rn_f64_mediumpath_v1)
$__internal_31_$__cuda_sm20_dsqrt_rn_f64_mediumpath_v1:
        /* <DEDUP_REMOVED lines=16> */
.L_x_1013:
        /* <DEDUP_REMOVED lines=24> */
.L_x_1015:
[----:B------:R0:W1:-:S06]  /*2450*/  DADD R4, R6, R6 ;  /* 0x0000000006047229 */ /* 0x00004c0000000006 */
.L_x_1014:
[----:B------:R-:W-:Y:S05]  /*2460*/  BSYNC B2 ;  /* 0x0000000000027941 */ /* 0x000fea0003800000 */
.L_x_1012:
[----:B-1----:R-:W-:Y:S01]  /*2470*/  IMAD.MOV.U32 R13, RZ, RZ, R5 ;  /* 0x000000ffff0d7224 */ /* 0x002fe200078e0005 */
[----:B------:R-:W-:Y:S01]  /*2480*/  HFMA2.MMA R5, -RZ, RZ, 0, 0 ;  /* 0x00000000ff057435 */ /* 0x000fe200000001ff */
[----:B------:R-:W-:Y:S02]  /*2490*/  MOV R12, R4 ;  /* 0x00000004000c7202 */ /* 0x000fe40000000f00 */
[----:B------:R-:W-:-:S04]  /*24a0*/  MOV R4, R0 ;  /* 0x0000000000047202 */ /* 0x000fc80000000f00 */
[----:B------:R-:W-:Y:S05]  /*24b0*/  RET.REL.NODEC R4 `(_ZN2at6native36batch_norm_collect_statistics_kernelINS0_6InvStdEN3c108BFloat16ES4_fiEEvNS_27GenericPackedTensorAccessorIKT0_Lm3ENS_17RestrictPtrTraitsET3_EET2_SB_NS5_ISB_Lm1ES8_S9_EESC_) ;  /* 0xffffdb4004007950 */ /* 0x000fea0003c3ffff */
.L_x_1016:
        /* <DEDUP_REMOVED lines=12> */
.L_x_26637:


//--------------------- .text._ZN2at6native50batch_norm_collect_statistics_channels_last_kernelINS0_6InvStdEN3c108BFloat16EfLi4EEEvPKT0_PT1_S9_PVS8_PiiiS8_ --------------------------
	.section	.text._ZN2at6native50batch_norm_collect_statistics_channels_last_kernelINS0_6InvStdEN3c108BFloat16EfLi4EEEvPKT0_PT1_S9_PVS8_PiiiS8_,"ax",@progbits
	.sectioninfo	@"SHI_REGISTERS=32"
	.align	128
        .global         _ZN2at6native50batch_norm_collect_statistics_channels_last_kernelINS0_6InvStdEN3c108BFloat16EfLi4EEEvPKT0_PT1_S9_PVS8_PiiiS8_
        .type           _ZN2at6native50batch_norm_collect_statistics_channels_last_kernelINS0_6InvStdEN3c108BFloat16EfLi4EEEvPKT0_PT1_S9_PVS8_PiiiS8_,@function
        .size           _ZN2at6native50batch_norm_collect_statistics_channels_last_kernelINS0_6InvStdEN3c108BFloat16EfLi4EEEvPKT0_PT1_S9_PVS8_PiiiS8_,(.L_x_26639 - _ZN2at6native50batch_norm_collect_statistics_channels_last_kernelINS0_6InvStdEN3c108BFloat16EfLi4EEEvPKT0_PT1_S9_PVS8_PiiiS8_)
        .other          _ZN2at6native50batch_norm_collect_statistics_channels_last_kernelINS0_6InvStdEN3c108BFloat16EfLi4EEEvPKT0_PT1_S9_PVS8_PiiiS8_,@"STO_CUDA_ENTRY STV_DEFAULT"
_ZN2at6native50batch_norm_collect_statistics_channels_last_kernelINS0_6InvStdEN3c108BFloat16EfLi4EEEvPKT0_PT1_S9_PVS8_PiiiS8_:
.text._ZN2at6native50batch_norm_collect_statistics_channels_last_kernelINS0_6InvStdEN3c108BFloat16EfLi4EEEvPKT0_PT1_S9_PVS8_PiiiS8_:
[----:B------:R-:W-:Y:S02]  /*0000*/  MOV R1, c[0x0][0x28] ;  /* 0x00000a0000017a02 */ /* 0x000fe40000000f00 */
[----:B------:R-:W-:Y:S01]  /*0010*/  MOV R15, c[0x0][0x4] ;  /* 0x00000100000f7a02 */ /* 0x000fe20000000f00 */
[----:B------:R-:W-:Y:S01]  /*0020*/  ULDC.64 UR6, c[0x0][0x118] ;  /* 0x0000460000067ab9 */ /* 0x000fe20000000a00 */
[----:B------:R-:W-:Y:S01]  /*0030*/  MOV R5, c[0x0][0x188] ;  /* 0x0000620000057a02 */ /* 0x000fe20000000f00 */
[----:B------:R-:W-:Y:S01]  /*0040*/  HFMA2.MMA R19, -RZ, RZ, 0, 0 ;  /* 0x00000000ff137435 */ /* 0x000fe200000001ff */
[----:B------:R-:W-:Y:S01]  /*0050*/  IMAD.MOV.U32 R14, RZ, RZ, RZ ;  /* 0x000000ffff0e7224 */ /* 0x000fe200078e00ff */
[----:B------:R-:W-:Y:S01]  /*0060*/  HFMA2.MMA R16, -RZ, RZ, 0, 0 ;  /* 0x00000000ff107435 */ /* 0x000fe200000001ff */
[----:B------:R-:W-:Y:S01]  /*0070*/  IMAD R17, R15, c[0x0][0x10], RZ ;  /* 0x000004000f117a24 */ /* 0x000fe200078e02ff */
[----:B------:R-:W-:Y:S01]  /*0080*/  IADD3 R5, R5, -0x1, RZ ;  /* 0xffffffff05057810 */ /* 0x000fe20007ffe0ff */
[----:B------:R-:W-:Y:S01]  /*0090*/  CS2R R12, SRZ ;  /* 0x00000000000c7805 */ /* 0x000fe2000001ff00 */
[----:B------:R-:W-:Y:S02]  /*00a0*/  CS2R R20, SRZ ;  /* 0x0000000000147805 */ /* 0x000fe4000001ff00 */
[----:B------:R-:W-:-:S02]  /*00b0*/  SHF.L.U32 R0, R17, 0x2, RZ ;  /* 0x0000000211007819 */ /* 0x000fc400000006ff */
[----:B------:R-:W-:Y:S02]  /*00c0*/  IABS R8, R5 ;  /* 0x0000000500087213 */ /* 0x000fe40000000000 */
[-C--:B------:R-:W-:Y:S02]  /*00d0*/  IABS R7, R0.reuse ;  /* 0x0000000000077213 */ /* 0x080fe40000000000 */
[-C--:B------:R-:W-:Y:S02]  /*00e0*/  IABS R10, R0.reuse ;  /* 0x00000000000a7213 */ /* 0x080fe40000000000 */
[----:B------:R-:W0:Y:S01]  /*00f0*/  I2F.RP R4, R7 ;  /* 0x0000000700047306 */ /* 0x000e220000209400 */
[----:B------:R-:W-:-:S04]  /*0100*/  LOP3.LUT R5, R5, R0, RZ, 0x3c, !PT ;  /* 0x0000000005057212 */ /* 0x000fc800078e3cff */
[----:B------:R-:W-:-:S03]  /*0110*/  ISETP.GE.AND P2, PT, R5, RZ, PT ;  /* 0x000000ff0500720c */ /* 0x000fc60003f46270 */
[----:B0-----:R-:W0:Y:S02]  /*0120*/  MUFU.RCP R4, R4 ;  /* 0x0000000400047308 */ /* 0x001e240000001000 */
[----:B0-----:R-:W-:-:S06]  /*0130*/  IADD3 R2, R4, 0xffffffe, RZ ;  /* 0x0ffffffe04027810 */ /* 0x001fcc0007ffe0ff */
[----:B------:R0:W1:Y:S02]  /*0140*/  F2I.FTZ.U32.TRUNC.NTZ R3, R2 ;  /* 0x0000000200037305 */ /* 0x000064000021f000 */
[----:B0-----:R-:W-:Y:S01]  /*0150*/  HFMA2.MMA R2, -RZ, RZ, 0, 0 ;  /* 0x00000000ff027435 */ /* 0x001fe200000001ff */
[----:B-1----:R-:W-:-:S05]  /*0160*/  IADD3 R6, RZ, -R3, RZ ;  /* 0x80000003ff067210 */ /* 0x002fca0007ffe0ff */
[----:B------:R-:W-:Y:S02]  /*0170*/  IMAD R9, R6, R7, RZ ;  /* 0x0000000706097224 */ /* 0x000fe400078e02ff */
[----:B------:R-:W-:Y:S02]  /*0180*/  IMAD.MOV.U32 R6, RZ, RZ, R8 ;  /* 0x000000ffff067224 */ /* 0x000fe400078e0008 */
[----:B------:R-:W-:Y:S01]  /*0190*/  IMAD.HI.U32 R3, R3, R9, R2 ;  /* 0x0000000903037227 */ /* 0x000fe200078e0002 */
[----:B------:R-:W-:Y:S02]  /*01a0*/  IADD3 R9, RZ, -R10, RZ ;  /* 0x8000000aff097210 */ /* 0x000fe40007ffe0ff */
[----:B------:R-:W-:-:S03]  /*01b0*/  CS2R R10, SRZ ;  /* 0x00000000000a7805 */ /* 0x000fc6000001ff00 */
[----:B------:R-:W-:Y:S02]  /*01c0*/  IMAD.HI.U32 R18, R3, R6, RZ ;  /* 0x0000000603127227 */ /* 0x000fe400078e00ff */
[----:B------:R-:W0:Y:S02]  /*01d0*/  S2R R3, SR_TID.X ;  /* 0x0000000000037919 */ /* 0x000e240000002100 */
[----:B------:R-:W-:Y:S02]  /*01e0*/  IMAD R2, R18, R9, R6 ;  /* 0x0000000912027224 */ /* 0x000fe400078e0206 */
[----:B------:R-:W0:Y:S01]  /*01f0*/  S2R R6, SR_CTAID.X ;  /* 0x0000000000067919 */ /* 0x000e220000002500 */
[----:B------:R-:W-:Y:S02]  /*0200*/  CS2R R8, SRZ ;  /* 0x0000000000087805 */ /* 0x000fe4000001ff00 */
[----:B------:R-:W-:-:S13]  /*0210*/  ISETP.GT.U32.AND P1, PT, R7, R2, PT ;  /* 0x000000020700720c */ /* 0x000fda0003f24070 */
[-C--:B------:R-:W-:Y:S02]  /*0220*/  @!P1 IADD3 R2, R2, -R7.reuse, RZ ;  /* 0x8000000702029210 */ /* 0x080fe40007ffe0ff */
[----:B------:R-:W-:Y:S02]  /*0230*/  @!P1 IADD3 R18, R18, 0x1, RZ ;  /* 0x0000000112129810 */ /* 0x000fe40007ffe0ff */
[----:B------:R-:W-:Y:S02]  /*0240*/  ISETP.GE.U32.AND P0, PT, R2, R7, PT ;  /* 0x000000070200720c */ /* 0x000fe40003f06070 */
[----:B------:R-:W-:Y:S01]  /*0250*/  ISETP.NE.AND P1, PT, R0, RZ, PT ;  /* 0x000000ff0000720c */ /* 0x000fe20003f25270 */
[----:B0-----:R-:W-:Y:S01]  /*0260*/  IMAD R6, R6, c[0x0][0x0], R3 ;  /* 0x0000000006067a24 */ /* 0x001fe200078e0203 */
[----:B------:R-:W-:-:S09]  /*0270*/  MOV R7, RZ ;  /* 0x000000ff00077202 */ /* 0x000fd20000000f00 */
[----:B------:R-:W-:-:S04]  /*0280*/  @P0 IADD3 R18, R18, 0x1, RZ ;  /* 0x0000000112120810 */ /* 0x000fc80007ffe0ff */
[----:B------:R-:W-:Y:S02]  /*0290*/  @!P2 IADD3 R18, -R18, RZ, RZ ;  /* 0x000000ff1212a210 */ /* 0x000fe40007ffe1ff */
[----:B------:R-:W-:Y:S02]  /*02a0*/  @!P1 LOP3.LUT R18, RZ, R0, RZ, 0x33, !PT ;  /* 0x00000000ff129212 */ /* 0x000fe400078e33ff */
[----:B------:R-:W0:Y:S02]  /*02b0*/  S2R R0, SR_TID.Y ;  /* 0x0000000000007919 */ /* 0x000e240000002200 */
[----:B------:R-:W-:-:S13]  /*02c0*/  ISETP.GE.AND P0, PT, R18, RZ, PT ;  /* 0x000000ff1200720c */ /* 0x000fda0003f06270 */
[----:B------:R-:W-:Y:S05]  /*02d0*/  @!P0 BRA `(.L_x_1017) ;  /* 0x000005d000008947 */ /* 0x000fea0003800000 */
[----:B------:R-:W1:Y:S01]  /*02e0*/  S2R R3, SR_CTAID.Y ;  /* 0x0000000000037919 */ /* 0x000e620000002600 */
[----:B------:R-:W-:Y:S01]  /*02f0*/  ISETP.GE.AND P0, PT, R6, c[0x0][0x18c], PT ;  /* 0x0000630006007a0c */ /* 0x000fe20003f06270 */
[----:B------:R-:W-:Y:S01]  /*0300*/  CS2R R12, SRZ ;  /* 0x00000000000c7805 */ /* 0x000fe2000001ff00 */
[----:B------:R-:W-:Y:S01]  /*0310*/  MOV R19, RZ ;  /* 0x000000ff00137202 */ /* 0x000fe20000000f00 */
[----:B------:R-:W-:Y:S01]  /*0320*/  CS2R R10, SRZ ;  /* 0x00000000000a7805 */ /* 0x000fe2000001ff00 */
[----:B------:R-:W-:Y:S01]  /*0330*/  MOV R14, RZ ;  /* 0x000000ff000e7202 */ /* 0x000fe20000000f00 */
[----:B------:R-:W-:Y:S01]  /*0340*/  CS2R R8, SRZ ;  /* 0x0000000000087805 */ /* 0x000fe2000001ff00 */
[----:B------:R-:W-:Y:S01]  /*0350*/  MOV R7, RZ ;  /* 0x000000ff00077202 */ /* 0x000fe20000000f00 */
[----:B------:R-:W-:Y:S01]  /*0360*/  IMAD R22, R17, c[0x0][0x18c], RZ ;  /* 0x0000630011167a24 */ /* 0x000fe200078e02ff */
[----:B------:R-:W-:Y:S01]  /*0370*/  UMOV UR4, URZ ;  /* 0x0000003f00047c82 */ /* 0x000fe20008000000 */
[----:B01----:R-:W-:-:S04]  /*0380*/  IMAD R24, R3, c[0x0][0x4], R0 ;  /* 0x0000010003187a24 */ /* 0x003fc800078e0200 */
[----:B------:R-:W-:Y:S02]  /*0390*/  IMAD R26, R24, c[0x0][0x18c], R6 ;  /* 0x00006300181a7a24 */ /* 0x000fe400078e0206 */
.L_x_1018:
[----:B------:R-:W-:-:S13]  /*03a0*/  ISETP.GE.OR P1, PT, R24, c[0x0][0x188], P0 ;  /* 0x0000620018007a0c */ /* 0x000fda0000726670 */
[----:B------:R-:W-:-:S04]  /*03b0*/  @!P1 IMAD.MOV.U32 R3, RZ, RZ, 0x2 ;  /* 0x00000002ff039424 */ /* 0x000fc800078e00ff */
[----:B------:R-:W-:-:S05]  /*03c0*/  @!P1 IMAD.WIDE R2, R26, R3, c[0x0][0x160] ;  /* 0x000058001a029625 */ /* 0x000fca00078e0203 */
[----:B------:R0:W2:Y:S01]  /*03d0*/  @!P1 LDG.E.U16.CONSTANT R25, [R2.64] ;  /* 0x0000000602199981 */ /* 0x0000a2000c1e9500 */
[C---:B------:R-:W-:Y:S01]  /*03e0*/  IADD3 R24, R17.reuse, R24, RZ ;  /* 0x0000001811187210 */ /* 0x040fe20007ffe0ff */
[C---:B------:R-:W-:Y:S01]  /*03f0*/  IMAD R26, R17.reuse, c[0x0][0x18c], R26 ;  /* 0x00006300111a7a24 */ /* 0x040fe200078e021a */
[----:B------:R-:W-:Y:S02]  /*0400*/  MOV R15, c[0x0][0x4] ;  /* 0x00000100000f7a02 */ /* 0x000fe40000000f00 */
[----:B------:R-:W-:Y:S02]  /*0410*/  ISETP.GE.OR P2, PT, R24, c[0x0][0x188], P0 ;  /* 0x0000620018007a0c */ /* 0x000fe40000746670 */
[----:B------:R-:W-:Y:S02]  /*0420*/  IADD3 R28, R17, R24, RZ ;  /* 0x00000018111c7210 */ /* 0x000fe40007ffe0ff */
[----:B------:R-:W-:-:S09]  /*0430*/  @!P1 IADD3 R16, R16, 0x1, RZ ;  /* 0x0000000110109810 */ /* 0x000fd20007ffe0ff */
[----:B------:R-:W-:Y:S01]  /*0440*/  @!P2 MOV R5, 0x2 ;  /* 0x000000020005a802 */ /* 0x000fe20000000f00 */
[----:B0-----:R-:W-:Y:S01]  /*0450*/  IMAD R2, R15, c[0x0][0x10], R28 ;  /* 0x000004000f027a24 */ /* 0x001fe200078e021c */
[----:B------:R-:W-:Y:S01]  /*0460*/  ISETP.GE.OR P3, PT, R28, c[0x0][0x188], P0 ;  /* 0x000062001c007a0c */ /* 0x000fe20000766670 */
[----:B------:R-:W0:Y:S02]  /*0470*/  @!P1 I2F R29, R16 ;  /* 0x00000010001d9306 */ /* 0x000e240000201400 */
[----:B------:R-:W-:-:S05]  /*0480*/  @!P2 IMAD.WIDE R4, R26, R5, c[0x0][0x160] ;  /* 0x000058001a04a625 */ /* 0x000fca00078e0205 */
[----:B------:R1:W3:Y:S01]  /*0490*/  @!P2 LDG.E.U16.CONSTANT R23, [R4.64] ;  /* 0x000000060417a981 */ /* 0x0002e2000c1e9500 */
[----:B------:R-:W-:Y:S01]  /*04a0*/  ISETP.GE.OR P4, PT, R2, c[0x0][0x188], P0 ;  /* 0x0000620002007a0c */ /* 0x000fe20000786670 */
[----:B------:R-:W-:-:S03]  /*04b0*/  HFMA2.MMA R28, -RZ, RZ, 0, 0 ;  /* 0x00000000ff1c7435 */ /* 0x000fc600000001ff */
[----:B------:R-:W-:Y:S02]  /*04c0*/  @!P3 IMAD.MOV.U32 R3, RZ, RZ, 0x2 ;  /* 0x00000002ff03b424 */ /* 0x000fe400078e00ff */
[----:B------:R-:W-:-:S04]  /*04d0*/  @!P3 IMAD R2, R17, c[0x0][0x18c], R26 ;  /* 0x000063001102ba24 */ /* 0x000fc800078e021a */
[----:B------:R-:W-:Y:S01]  /*04e0*/  @!P3 IMAD.WIDE R2, R2, R3, c[0x0][0x160] ;  /* 0x000058000202b625 */ /* 0x000fe200078e0203 */
[----:B0-----:R-:W0:Y:S05]  /*04f0*/  @!P1 MUFU.RCP R28, R29 ;  /* 0x0000001d001c9308 */ /* 0x001e2a0000001000 */
[----:B------:R4:W5:Y:S01]  /*0500*/  @!P3 LDG.E.U16.CONSTANT R2, [R2.64] ;  /* 0x000000060202b981 */ /* 0x000962000c1e9500 */
[C---:B-1----:R-:W-:Y:S01]  /*0510*/  @!P4 IMAD R4, R17.reuse, c[0x0][0x18c], R26 ;  /* 0x000063001104ca24 */ /* 0x042fe200078e021a */
[----:B------:R-:W-:Y:S02]  /*0520*/  @!P4 MOV R5, 0x2 ;  /* 0x000000020005c802 */ /* 0x000fe40000000f00 */
[----:B------:R-:W-:Y:S01]  /*0530*/  MOV R27, RZ ;  /* 0x000000ff001b7202 */ /* 0x000fe20000000f00 */
[----:B------:R-:W-:-:S04]  /*0540*/  @!P4 IMAD R4, R17, c[0x0][0x18c], R4 ;  /* 0x000063001104ca24 */ /* 0x000fc800078e0204 */
[----:B------:R-:W-:-:S06]  /*0550*/  @!P4 IMAD.WIDE R4, R4, R5, c[0x0][0x160] ;  /* 0x000058000404c625 */ /* 0x000fcc00078e0205 */
[----:B------:R1:W5:Y:S01]  /*0560*/  @!P4 LDG.E.U16.CONSTANT R4, [R4.64] ;  /* 0x000000060404c981 */ /* 0x000362000c1e9500 */
[----:B------:R-:W-:Y:S01]  /*0570*/  @!P2 IADD3 R21, R21, 0x1, RZ ;  /* 0x000000011515a810 */ /* 0x000fe20007ffe0ff */
[----:B----4-:R-:W-:Y:S01]  /*0580*/  IMAD.MOV.U32 R3, RZ, RZ, RZ ;  /* 0x000000ffff037224 */ /* 0x010fe200078e00ff */
[----:B------:R-:W-:Y:S02]  /*0590*/  @!P3 IADD3 R20, R20, 0x1, RZ ;  /* 0x000000011414b810 */ /* 0x000fe40007ffe0ff */
[----:B------:R-:W-:Y:S01]  /*05a0*/  @!P4 IADD3 R19, R19, 0x1, RZ ;  /* 0x000000011313c810 */ /* 0x000fe20007ffe0ff */
[----:B------:R-:W-:Y:S02]  /*05b0*/  IMAD R24, R17, 0x3, R24 ;  /* 0x0000000311187824 */ /* 0x000fe400078e0218 */
[----:B------:R-:W-:Y:S01]  /*05c0*/  IMAD R26, R22, 0x3, R26 ;  /* 0x00000003161a7824 */ /* 0x000fe200078e021a */
[----:B--2---:R-:W-:-:S05]  /*05d0*/  @!P1 PRMT R27, RZ, 0x5410, R25 ;  /* 0x00005410ff1b9816 */ /* 0x004fca0000000019 */
[----:B------:R-:W-:-:S04]  /*05e0*/  FADD.FTZ R25, R27, -R11 ;  /* 0x8000000b1b197221 */ /* 0x000fc80000010000 */
[----:B0-----:R-:W-:-:S04]  /*05f0*/  FFMA.FTZ R11, R25, R28, R11 ;  /* 0x0000001c190b7223 */ /* 0x001fc8000001000b */
[----:B------:R-:W-:-:S04]  /*0600*/  FADD.FTZ R28, -R11, R27 ;  /* 0x0000001b0b1c7221 */ /* 0x000fc80000010100 */
[----:B------:R-:W-:Y:S01]  /*0610*/  FMUL.FTZ R25, R25, R28 ;  /* 0x0000001c19197220 */ /* 0x000fe20000410000 */
[----:B------:R-:W-:Y:S01]  /*0620*/  HFMA2.MMA R28, -RZ, RZ, 0, 0 ;  /* 0x00000000ff1c7435 */ /* 0x000fe200000001ff */
[----:B------:R-:W0:Y:S05]  /*0630*/  @!P2 I2F R27, R21 ;  /* 0x00000015001ba306 */ /* 0x000e2a0000201400 */
[----:B------:R-:W-:-:S05]  /*0640*/  @!P1 MOV R28, 0x3f800000 ;  /* 0x3f800000001c9802 */ /* 0x000fca0000000f00 */
[----:B------:R-:W-:Y:S01]  /*0650*/  FFMA.FTZ R7, R25, R28, R7 ;  /* 0x0000001c19077223 */ /* 0x000fe20000010007 */
[----:B------:R-:W-:Y:S01]  /*0660*/  HFMA2.MMA R25, -RZ, RZ, 0, 0 ;  /* 0x00000000ff197435 */ /* 0x000fe200000001ff */
[----:B---3--:R-:W-:-:S09]  /*0670*/  @!P2 PRMT R3, RZ, 0x5410, R23 ;  /* 0x00005410ff03a816 */ /* 0x008fd20000000017 */
[----:B0-----:R-:W0:Y:S01]  /*0680*/  @!P2 MUFU.RCP R25, R27 ;  /* 0x0000001b0019a308 */ /* 0x001e220000001000 */
[----:B-1----:R-:W-:-:S04]  /*0690*/  FADD.FTZ R5, R3, -R12 ;  /* 0x8000000c03057221 */ /* 0x002fc80000010000 */
[----:B0-----:R-:W-:-:S04]  /*06a0*/  FFMA.FTZ R12, R5, R25, R12 ;  /* 0x00000019050c7223 */ /* 0x001fc8000001000c */
[----:B------:R-:W-:Y:S01]  /*06b0*/  FADD.FTZ R28, -R12, R3 ;  /* 0x000000030c1c7221 */ /* 0x000fe20000010100 */
[----:B------:R-:W-:Y:S02]  /*06c0*/  MOV R3, RZ ;  /* 0x000000ff00037202 */ /* 0x000fe40000000f00 */
[----:B------:R-:W-:Y:S01]  /*06d0*/  @!P2 MOV R3, 0x3f800000 ;  /* 0x3f8000000003a802 */ /* 0x000fe20000000f00 */
[----:B------:R-:W-:Y:S02]  /*06e0*/  FMUL.FTZ R28, R5, R28 ;  /* 0x0000001c051c7220 */ /* 0x000fe40000410000 */
[----:B------:R-:W0:Y:S02]  /*06f0*/  @!P3 I2F R5, R20 ;  /* 0x000000140005b306 */ /* 0x000e240000201400 */
[----:B------:R-:W-:Y:S01]  /*0700*/  FFMA.FTZ R8, R28, R3, R8 ;  /* 0x000000031c087223 */ /* 0x000fe20000010008 */
[----:B------:R-:W-:Y:S01]  /*0710*/  HFMA2.MMA R3, -RZ, RZ, 0, 0 ;  /* 0x00000000ff037435 */ /* 0x000fe200000001ff */
[----:B------:R-:W-:-:S04]  /*0720*/  MOV R28, RZ ;  /* 0x000000ff001c7202 */ /* 0x000fc80000000f00 */
[----:B------:R-:W1:Y:S01]  /*0730*/  @!P4 I2F R25, R19 ;  /* 0x000000130019c306 */ /* 0x000e620000201400 */
[----:B-----5:R-:W-:Y:S01]  /*0740*/  @!P3 PRMT R28, RZ, 0x5410, R2 ;  /* 0x00005410ff1cb816 */ /* 0x020fe20000000002 */
[----:B------:R-:W-:-:S06]  /*0750*/  HFMA2.MMA R2, -RZ, RZ, 0, 0 ;  /* 0x00000000ff027435 */ /* 0x000fcc00000001ff */
[----:B0-----:R-:W0:Y:S01]  /*0760*/  @!P3 MUFU.RCP R3, R5 ;  /* 0x000000050003b308 */ /* 0x001e220000001000 */
[----:B------:R-:W-:Y:S01]  /*0770*/  IMAD.MOV.U32 R23, RZ, RZ, RZ ;  /* 0x000000ffff177224 */ /* 0x000fe200078e00ff */
[----:B------:R-:W-:-:S06]  /*0780*/  @!P4 PRMT R23, RZ, 0x5410, R4 ;  /* 0x00005410ff17c816 */ /* 0x000fcc0000000004 */
[----:B-1----:R-:W1:Y:S01]  /*0790*/  @!P4 MUFU.RCP R2, R25 ;  /* 0x000000190002c308 */ /* 0x002e620000001000 */
[----:B------:R-:W-:Y:S01]  /*07a0*/  FADD.FTZ R4, R28, -R13 ;  /* 0x8000000d1c047221 */ /* 0x000fe20000010000 */
[----:B------:R-:W-:-:S03]  /*07b0*/  ISETP.LE.AND P1, PT, R18, UR4, PT ;  /* 0x0000000412007c0c */ /* 0x000fc6000bf23270 */
[C---:B0-----:R-:W-:Y:S02]  /*07c0*/  FFMA.FTZ R13, R4.reuse, R3, R13 ;  /* 0x00000003040d7223 */ /* 0x041fe4000001000d */
[----:B------:R-:W-:Y:S02]  /*07d0*/  FADD.FTZ R3, R23, -R14 ;  /* 0x8000000e17037221 */ /* 0x000fe40000010000 */
[----:B------:R-:W-:Y:S01]  /*07e0*/  FADD.FTZ R27, -R13, R28 ;  /* 0x0000001c0d1b7221 */ /* 0x000fe20000010100 */
[----:B------:R-:W-:Y:S01]  /*07f0*/  HFMA2.MMA R5, -RZ, RZ, 0, 0 ;  /* 0x00000000ff057435 */ /* 0x000fe200000001ff */
[----:B-1----:R-:W-:Y:S02]  /*0800*/  FFMA.FTZ R14, R3, R2, R14 ;  /* 0x00000002030e7223 */ /* 0x002fe4000001000e */
[----:B------:R-:W-:Y:S02]  /*0810*/  FMUL.FTZ R27, R4, R27 ;  /* 0x0000001b041b7220 */ /* 0x000fe40000410000 */
[----:B------:R-:W-:Y:S01]  /*0820*/  FADD.FTZ R4, -R14, R23 ;  /* 0x000000170e047221 */ /* 0x000fe20000010100 */
[----:B------:R-:W-:-:S02]  /*0830*/  MOV R2, RZ ;  /* 0x000000ff00027202 */ /* 0x000fc40000000f00 */
[----:B------:R-:W-:Y:S01]  /*0840*/  @!P3 MOV R2, 0x3f800000 ;  /* 0x3f8000000002b802 */ /* 0x000fe20000000f00 */
[----:B------:R-:W-:Y:S01]  /*0850*/  FMUL.FTZ R4, R3, R4 ;  /* 0x0000000403047220 */ /* 0x000fe20000410000 */
[----:B------:R-:W-:Y:S01]  /*0860*/  @!P4 MOV R5, 0x3f800000 ;  /* 0x3f8000000005c802 */ /* 0x000fe20000000f00 */
[----:B------:R-:W-:Y:S02]  /*0870*/  UIADD3 UR4, UR4, 0x1, URZ ;  /* 0x0000000104047890 */ /* 0x000fe4000fffe03f */
[----:B------:R-:W-:Y:S02]  /*0880*/  FFMA.FTZ R9, R27, R2, R9 ;  /* 0x000000021b097223 */ /* 0x000fe40000010009 */
[----:B------:R-:W-:Y:S01]  /*0890*/  FFMA.FTZ R10, R4, R5, R10 ;  /* 0x00000005040a7223 */ /* 0x000fe2000001000a */
[----:B------:R-:W-:Y:S05]  /*08a0*/  @!P1 BRA `(.L_x_1018) ;  /* 0xfffffaf000009947 */ /* 0x000fea000383ffff */
.L_x_1017:
[----:B------:R-:W-:Y:S01]  /*08b0*/  IADD3 R17, R16, R21, RZ ;  /* 0x0000001510117210 */ /* 0x000fe20007ffe0ff */
[----:B------:R1:W2:Y:S03]  /*08c0*/  I2F R4, R16 ;  /* 0x0000001000047306 */ /* 0x0002a60000201400 */
[C---:B------:R-:W-:Y:S01]  /*08d0*/  IMNMX R22, R17.reuse, 0x1, !PT ;  /* 0x0000000111167817 */ /* 0x040fe20007800200 */
[----:B------:R-:W-:-:S04]  /*08e0*/  IMAD.IADD R18, R17, 0x1, R20 ;  /* 0x0000000111127824 */ /* 0x000fc800078e0214 */
[----:B------:R-:W3:Y:S01]  /*08f0*/  I2F R5, R21 ;  /* 0x0000001500057306 */ /* 0x000ee20000201400 */
[C---:B------:R-:W-:Y:S02]  /*0900*/  IMNMX R25, R18.reuse, 0x1, !PT ;  /* 0x0000000112197817 */ /* 0x040fe40007800200 */
[----:B-1----:R-:W-:-:S04]  /*0910*/  IADD3 R16, R18, R19, RZ ;  /* 0x0000001312107210 */ /* 0x002fc80007ffe0ff */
[----:B------:R-:W-:Y:S01]  /*0920*/  IMNMX R27, R16, 0x1, !PT ;  /* 0x00000001101b7817 */ /* 0x000fe20007800200 */
[----:B------:R-:W1:Y:S01]  /*0930*/  I2F R22, R22 ;  /* 0x0000001600167306 */ /* 0x000e620000201400 */
[----:B--2---:R-:W-:Y:S02]  /*0940*/  FMUL.FTZ R23, R4, R11 ;  /* 0x0000000b04177220 */ /* 0x004fe40000410000 */
[----:B------:R-:W-:-:S04]  /*0950*/  FADD.FTZ R11, -R12, R11 ;  /* 0x0000000b0c0b7221 */ /* 0x000fc80000010100 */
[----:B------:R-:W-:Y:S01]  /*0960*/  FMUL.FTZ R26, R11, R11 ;  /* 0x0000000b0b1a7220 */ /* 0x000fe20000410000 */
[----:B------:R-:W-:Y:S01]  /*0970*/  I2F R25, R25 ;  /* 0x0000001900197306 */ /* 0x000fe20000201400 */
[C---:B---3--:R-:W-:Y:S02]  /*0980*/  FFMA.FTZ R24, R5.reuse, R12, R23 ;  /* 0x0000000c05187223 */ /* 0x048fe40000010017 */
[----:B------:R-:W-:-:S04]  /*0990*/  FMUL.FTZ R5, R5, R26 ;  /* 0x0000001a05057220 */ /* 0x000fc80000410000 */
[----:B------:R-:W-:Y:S01]  /*09a0*/  FMUL.FTZ R4, R4, R5 ;  /* 0x0000000504047220 */ /* 0x000fe20000410000 */
[----:B-1----:R-:W1:Y:S08]  /*09b0*/  MUFU.RCP R21, R22 ;  /* 0x0000001600157308 */ /* 0x002e700000001000 */
[----:B------:R-:W2:Y:S08]  /*09c0*/  I2F R17, R17 ;  /* 0x0000001100117306 */ /* 0x000eb00000201400 */
[----:B------:R-:W3:Y:S01]  /*09d0*/  I2F R2, R20 ;  /* 0x0000001400027306 */ /* 0x000ee20000201400 */
[----:B-1----:R-:W-:-:S02]  /*09e0*/  FMUL.FTZ R24, R21, R24 ;  /* 0x0000001815187220 */ /* 0x002fc40000410000 */
[----:B------:R-:W-:-:S04]  /*09f0*/  FFMA.FTZ R4, R21, R4, R8 ;  /* 0x0000000415047223 */ /* 0x000fc80000010008 */
[----:B------:R-:W-:Y:S01]  /*0a00*/  FADD.FTZ R4, R4, R7 ;  /* 0x0000000704047221 */ /* 0x000fe20000010000 */
[----:B------:R-:W1:Y:S01]  /*0a10*/  MUFU.RCP R20, R25 ;  /* 0x0000001900147308 */ /* 0x000e620000001000 */
[----:B--2---:R-:W-:Y:S01]  /*0a20*/  FMUL.FTZ R11, R24, R17 ;  /* 0x00000011180b7220 */ /* 0x004fe20000410000 */
[----:B------:R-:W-:-:S04]  /*0a30*/  SHF.R.U32.HI R7, RZ, 0x1, R15 ;  /* 0x00000001ff077819 */ /* 0x000fc8000001160f */
[----:B------:R-:W-:Y:S02]  /*0a40*/  ISETP.NE.AND P1, PT, R7, RZ, PT ;  /* 0x000000ff0700720c */ /* 0x000fe40003f25270 */
[----:B------:R-:W2:Y:S01]  /*0a50*/  I2F R12, R27 ;  /* 0x0000001b000c7306 */ /* 0x000ea20000201400 */
[----:B---3--:R-:W-:Y:S02]  /*0a60*/  FFMA.FTZ R11, R2, R13, R11 ;  /* 0x0000000d020b7223 */ /* 0x008fe4000001000b */
[----:B------:R-:W-:-:S04]  /*0a70*/  FADD.FTZ R13, R24, -R13 ;  /* 0x8000000d180d7221 */ /* 0x000fc80000010000 */
[----:B------:R-:W-:Y:S01]  /*0a80*/  FMUL.FTZ R13, R13, R13 ;  /* 0x0000000d0d0d7220 */ /* 0x000fe20000410000 */
[----:B------:R1:W3:Y:S03]  /*0a90*/  I2F R3, R19 ;  /* 0x0000001300037306 */ /* 0x0002e60000201400 */
[----:B------:R-:W-:-:S04]  /*0aa0*/  FMUL.FTZ R2, R2, R13 ;  /* 0x0000000d02027220 */ /* 0x000fc80000410000 */
[----:B------:R-:W-:Y:S01]  /*0ab0*/  FMUL.FTZ R2, R17, R2 ;  /* 0x0000000211027220 */ /* 0x000fe20000410000 */
[----:B------:R-:W4:Y:S01]  /*0ac0*/  I2F R18, R18 ;  /* 0x0000001200127306 */ /* 0x000f220000201400 */
[C---:B-1----:R-:W-:Y:S02]  /*0ad0*/  FMUL.FTZ R19, R20.reuse, R11 ;  /* 0x0000000b14137220 */ /* 0x042fe40000410000 */
[----:B------:R-:W1:Y:S01]  /*0ae0*/  S2R R11, SR_TID.X ;  /* 0x00000000000b7919 */ /* 0x000e620000002100 */
[----:B------:R-:W-:Y:S02]  /*0af0*/  FFMA.FTZ R9, R20, R2, R9 ;  /* 0x0000000214097223 */ /* 0x000fe40000010009 */
[----:B------:R-:W-:Y:S02]  /*0b00*/  FADD.FTZ R22, R19, -R14 ;  /* 0x8000000e13167221 */ /* 0x000fe40000010000 */
[----:B--2---:R-:W2:Y:S01]  /*0b10*/  MUFU.RCP R5, R12 ;  /* 0x0000000c00057308 */ /* 0x004ea20000001000 */
[----:B------:R-:W-:-:S02]  /*0b20*/  FADD.FTZ R4, R4, R9 ;  /* 0x0000000904047221 */ /* 0x000fc40000010000 */
[----:B------:R-:W-:-:S04]  /*0b30*/  FMUL.FTZ R22, R22, R22 ;  /* 0x0000001616167220 */ /* 0x000fc80000410000 */
[----:B---3--:R-:W-:Y:S02]  /*0b40*/  FMUL.FTZ R13, R3, R22 ;  /* 0x00000016030d7220 */ /* 0x008fe40000410000 */
[----:B----4-:R-:W-:Y:S02]  /*0b50*/  FMUL.FTZ R19, R19, R18 ;  /* 0x0000001213137220 */ /* 0x010fe40000410000 */
[----:B------:R-:W-:Y:S02]  /*0b60*/  FMUL.FTZ R13, R18, R13 ;  /* 0x0000000d120d7220 */ /* 0x000fe40000410000 */
[----:B------:R-:W-:Y:S02]  /*0b70*/  FFMA.FTZ R14, R3, R14, R19 ;  /* 0x0000000e030e7223 */ /* 0x000fe40000010013 */
[C---:B--2---:R-:W-:Y:S02]  /*0b80*/  FFMA.FTZ R13, R5.reuse, R13, R10 ;  /* 0x0000000d050d7223 */ /* 0x044fe4000001000a */
[----:B------:R-:W-:-:S02]  /*0b90*/  FMUL.FTZ R10, R5, R14 ;  /* 0x0000000e050a7220 */ /* 0x000fc40000410000 */
[----:B------:R-:W-:Y:S02]  /*0ba0*/  FADD.FTZ R8, R4, R13 ;  /* 0x0000000d04087221 */ /* 0x000fe40000010000 */
[----:B01----:R-:W-:Y:S01]  /*0bb0*/  IMAD R9, R0, c[0x0][0x0], R11 ;  /* 0x0000000000097a24 */ /* 0x003fe200078e020b */
[----:B------:R-:W-:Y:S05]  /*0bc0*/  @!P1 BRA `(.L_x_1019) ;  /* 0x000043c000009947 */ /* 0x000fea0003800000 */
[----:B------:R-:W-:Y:S01]  /*0bd0*/  IADD3 R2, R7, R0, RZ ;  /* 0x0000000007027210 */ /* 0x000fe20007ffe0ff */
[----:B------:R-:W-:Y:S01]  /*0be0*/  BSSY B0, `(.L_x_1020) ;  /* 0x0000021000007945 */ /* 0x000fe20003800000 */
[----:B------:R-:W-:Y:S02]  /*0bf0*/  LOP3.LUT R3, R15, 0xfffffffe, RZ, 0xc0, !PT ;  /* 0xfffffffe0f037812 */ /* 0x000fe400078ec0ff */
[----:B------:R-:W-:Y:S02]  /*0c00*/  ISETP.GE.U32.AND P0, PT, R2, c[0x0][0x4], PT ;  /* 0x0000010002007a0c */ /* 0x000fe40003f06070 */
[C---:B------:R-:W-:Y:S02]  /*0c10*/  ISETP.GE.U32.AND P2, PT, R0.reuse, R3, PT ;  /* 0x000000030000720c */ /* 0x040fe40003f46070 */
[----:B------:R-:W-:-:S02]  /*0c20*/  ISETP.GE.U32.OR P0, PT, R0, R7, P0 ;  /* 0x000000070000720c */ /* 0x000fc40000706470 */
[----:B------:R-:W-:Y:S02]  /*0c30*/  SHF.R.U32.HI R3, RZ, 0x2, R15 ;  /* 0x00000002ff037819 */ /* 0x000fe4000001160f */
[----:B------:R-:W-:-:S07]  /*0c40*/  SHF.L.U32 R2, R9, 0x2, RZ ;  /* 0x0000000209027819 */ /* 0x000fce00000006ff */
[----:B------:R0:W-:Y:S04]  /*0c50*/  @!P2 STS [R9.X4], R10 ;  /* 0x0000000a0900a388 */ /* 0x0001e80000004800 */
[----:B------:R0:W-:Y:S04]  /*0c60*/  @!P2 STS [R9.X4+0x800], R8 ;  /* 0x000800080900a388 */ /* 0x0001e80000004800 */
[----:B------:R0:W-:Y:S04]  /*0c70*/  @!P2 STS [R9.X4+0x1000], R16 ;  /* 0x001000100900a388 */ /* 0x0001e80000004800 */
[----:B------:R-:W-:Y:S01]  /*0c80*/  BAR.SYNC.DEFER_BLOCKING 0x0 ;  /* 0x0000000000007b1d */ /* 0x000fe20000010000 */
[----:B------:R-:W-:-:S05]  /*0c90*/  ISETP.NE.AND P2, PT, R3, RZ, PT ;  /* 0x000000ff0300720c */ /* 0x000fca0003f45270 */
[----:B------:R-:W-:Y:S05]  /*0ca0*/  @P0 BRA `(.L_x_1021) ;  /* 0x0000014000000947 */ /* 0x000fea0003800000 */
[----:B0-----:R-:W-:Y:S01]  /*0cb0*/  IMAD R5, R7, c[0x0][0x0], RZ ;  /* 0x0000000007057a24 */ /* 0x001fe200078e02ff */
[----:B------:R0:W-:Y:S04]  /*0cc0*/  I2F R17, R16 ;  /* 0x0000001000117306 */ /* 0x0001e80000201400 */
[----:B------:R-:W-:-:S05]  /*0cd0*/  LEA R21, R5, R2, 0x2 ;  /* 0x0000000205157211 */ /* 0x000fca00078e10ff */
[----:B------:R-:W0:Y:S04]  /*0ce0*/  LDS R5, [R21+0x1000] ;  /* 0x0010000015057984 */ /* 0x000e280000000800 */
[----:B------:R-:W1:Y:S04]  /*0cf0*/  LDS R13, [R21] ;  /* 0x00000000150d7984 */ /* 0x000e680000000800 */
[----:B------:R-:W2:Y:S01]  /*0d00*/  LDS R20, [R21+0x800] ;  /* 0x0008000015147984 */ /* 0x000ea20000000800 */
[----:B0-----:R-:W-:Y:S01]  /*0d10*/  IADD3 R16, R16, R5, RZ ;  /* 0x0000000510107210 */ /* 0x001fe20007ffe0ff */
[----:B------:R-:W0:Y:S03]  /*0d20*/  I2F R18, R5 ;  /* 0x0000000500127306 */ /* 0x000e260000201400 */
[----:B------:R-:W-:Y:S01]  /*0d30*/  IMNMX R4, R16, 0x1, !PT ;  /* 0x0000000110047817 */ /* 0x000fe20007800200 */
[----:B-1----:R-:W-:-:S04]  /*0d40*/  FADD.FTZ R14, R10, -R13 ;  /* 0x8000000d0a0e7221 */ /* 0x002fc80000010000 */
[----:B------:R-:W-:Y:S01]  /*0d50*/  FMUL.FTZ R19, R14, R14 ;  /* 0x0000000e0e137220 */ /* 0x000fe20000410000 */
[----:B------:R-:W1:Y:S03]  /*0d60*/  I2F R4, R4 ;  /* 0x0000000400047306 */ /* 0x000e660000201400 */
[----:B0-----:R-:W-:Y:S02]  /*0d70*/  FMUL.FTZ R14, R18, R19 ;  /* 0x00000013120e7220 */ /* 0x001fe40000410000 */
[----:B------:R-:W-:Y:S02]  /*0d80*/  FMUL.FTZ R13, R13, R18 ;  /* 0x000000120d0d7220 */ /* 0x000fe40000410000 */
[----:B------:R-:W-:Y:S02]  /*0d90*/  FMUL.FTZ R19, R17, R14 ;  /* 0x0000000e11137220 */ /* 0x000fe40000410000 */
[----:B------:R-:W-:Y:S01]  /*0da0*/  FFMA.FTZ R13, R10, R17, R13 ;  /* 0x000000110a0d7223 */ /* 0x000fe2000001000d */
[----:B-1----:R-:W2:Y:S02]  /*0db0*/  MUFU.RCP R12, R4 ;  /* 0x00000004000c7308 */ /* 0x002ea40000001000 */
[----:B--2---:R-:W-:-:S02]  /*0dc0*/  FFMA.FTZ R19, R12, R19, R20 ;  /* 0x000000130c137223 */ /* 0x004fc40000010014 */
[----:B------:R-:W-:Y:S02]  /*0dd0*/  FMUL.FTZ R10, R12, R13 ;  /* 0x0000000d0c0a7220 */ /* 0x000fe40000410000 */
[----:B------:R-:W-:Y:S02]  /*0de0*/  FADD.FTZ R8, R8, R19 ;  /* 0x0000001308087221 */ /* 0x000fe40000010000 */
.L_x_1021:
[----:B0-----:R-:W-:Y:S05]  /*0df0*/  BSYNC B0 ;  /* 0x0000000000007941 */ /* 0x001fea0003800000 */
.L_x_1020:
[----:B------:R-:W-:Y:S05]  /*0e00*/  @!P2 BRA `(.L_x_1019) ;  /* 0x000041800000a947 */ /* 0x000fea0003800000 */
[C---:B------:R-:W-:Y:S01]  /*0e10*/  IADD3 R4, R3.reuse, R0, RZ ;  /* 0x0000000003047210 */ /* 0x040fe20007ffe0ff */
[----:B------:R-:W-:Y:S01]  /*0e20*/  IMAD.SHL.U32 R5, R3, 0x2, RZ ;  /* 0x0000000203057824 */ /* 0x000fe200078e00ff */
[----:B------:R-:W-:Y:S02]  /*0e30*/  BSSY B0, `(.L_x_1022) ;  /* 0x000001f000007945 */ /* 0x000fe40003800000 */
[----:B------:R-:W-:Y:S02]  /*0e40*/  ISETP.GE.U32.AND P0, PT, R4, c[0x0][0x4], PT ;  /* 0x0000010004007a0c */ /* 0x000fe40003f06070 */
[C---:B------:R-:W-:Y:S02]  /*0e50*/  ISETP.GE.U32.AND P2, PT, R0.reuse, R5, PT ;  /* 0x000000050000720c */ /* 0x040fe40003f46070 */
[----:B------:R-:W-:-:S02]  /*0e60*/  ISETP.GE.U32.OR P0, PT, R0, R3, P0 ;  /* 0x000000030000720c */ /* 0x000fc40000706470 */
[----:B------:R-:W-:-:S09]  /*0e70*/  SHF.R.U32.HI R5, RZ, 0x3, R15 ;  /* 0x00000003ff057819 */ /* 0x000fd2000001160f */
        /* <DEDUP_REMOVED lines=26> */
.L_x_1023:
[----:B0-----:R-:W-:Y:S05]  /*1020*/  BSYNC B0 ;  /* 0x0000000000007941 */ /* 0x001fea0003800000 */
.L_x_1022:
[----:B------:R-:W-:Y:S05]  /*1030*/  @!P2 BRA `(.L_x_1019) ;  /* 0x00003f500000a947 */ /* 0x000fea0003800000 */
[C---:B------:R-:W-:Y:S01]  /*1040*/  IADD3 R4, R5.reuse, R0, RZ ;  /* 0x0000000005047210 */ /* 0x040fe20007ffe0ff */
[----:B------:R-:W-:Y:S01]  /*1050*/  BSSY B0, `(.L_x_1024) ;  /* 0x0000020000007945 */ /* 0x000fe20003800000 */
[----:B------:R-:W-:Y:S02]  /*1060*/  SHF.L.U32 R3, R5, 0x1, RZ ;  /* 0x0000000105037819 */ /* 0x000fe400000006ff */
        /* <DEDUP_REMOVED lines=11> */
[----:B------:R0:W-:Y:S03]  /*1120*/  I2F R22, R16 ;  /* 0x0000001000167306 */ /* 0x0001e60000201400 */
[----:B------:R-:W-:-:S05]  /*1130*/  IMAD R20, R5, 0x4, R2 ;  /* 0x0000000405147824 */ /* 0x000fca00078e0202 */
        /* <DEDUP_REMOVED lines=17> */
.L_x_1025:
[----:B0-----:R-:W-:Y:S05]  /*1250*/  BSYNC B0 ;  /* 0x0000000000007941 */ /* 0x001fea0003800000 */
.L_x_1024:
        /* <DEDUP_REMOVED lines=34> */
.L_x_1027:
[----:B0-----:R-:W-:Y:S05]  /*1480*/  BSYNC B0 ;  /* 0x0000000000007941 */ /* 0x001fea0003800000 */
.L_x_1026:
        /* <DEDUP_REMOVED lines=34> */
.L_x_1029:
[----:B0-----:R-:W-:Y:S05]  /*16b0*/  BSYNC B0 ;  /* 0x0000000000007941 */ /* 0x001fea0003800000 */
.L_x_1028:
        /* <DEDUP_REMOVED lines=34> */
.L_x_1031:
[----:B0-----:R-:W-:Y:S05]  /*18e0*/  BSYNC B0 ;  /* 0x0000000000007941 */ /* 0x001fea0003800000 */
.L_x_1030:
        /* <DEDUP_REMOVED lines=34> */
.L_x_1033:
[----:B0-----:R-:W-:Y:S05]  /*1b10*/  BSYNC B0 ;  /* 0x0000000000007941 */ /* 0x001fea0003800000 */
.L_x_1032:
        /* <DEDUP_REMOVED lines=34> */
.L_x_1035:
[----:B0-----:R-:W-:Y:S05]  /*1d40*/  BSYNC B0 ;  /* 0x0000000000007941 */ /* 0x001fea0003800000 */
.L_x_1034:
        /* <DEDUP_REMOVED lines=34> */
.L_x_1037:
[----:B0-----:R-:W-:Y:S05]  /*1f70*/  BSYNC B0 ;  /* 0x0000000000007941 */ /* 0x001fea0003800000 */
.L_x_1036:
        /* <DEDUP_REMOVED lines=34> */
.L_x_1039:
[----:B0-----:R-:W-:Y:S05]  /*21a0*/  BSYNC B0 ;  /* 0x0000000000007941 */ /* 0x001fea0003800000 */
.L_x_1038:
        /* <DEDUP_REMOVED lines=34> */
.L_x_1041:
[----:B0-----:R-:W-:Y:S05]  /*23d0*/  BSYNC B0 ;  /* 0x0000000000007941 */ /* 0x001fea0003800000 */
.L_x_1040:
        /* <DEDUP_REMOVED lines=34> */
.L_x_1043:
[----:B0-----:R-:W-:Y:S05]  /*2600*/  BSYNC B0 ;  /* 0x0000000000007941 */ /* 0x001fea0003800000 */
.L_x_1042:
        /* <DEDUP_REMOVED lines=34> */
.L_x_1045:
[----:B0-----:R-:W-:Y:S05]  /*2830*/  BSYNC B0 ;  /* 0x0000000000007941 */ /* 0x001fea0003800000 */
.L_x_1044:
        /* <DEDUP_REMOVED lines=34> */
.L_x_1047:
[----:B0-----:R-:W-:Y:S05]  /*2a60*/  BSYNC B0 ;  /* 0x0000000000007941 */ /* 0x001fea0003800000 */
.L_x_1046:
        /* <DEDUP_REMOVED lines=34> */
.L_x_1049:
[----:B0-----:R-:W-:Y:S05]  /*2c90*/  BSYNC B0 ;  /* 0x0000000000007941 */ /* 0x001fea0003800000 */
.L_x_1048:
        /* <DEDUP_REMOVED lines=34> */
.L_x_1051:
[----:B0-----:R-:W-:Y:S05]  /*2ec0*/  BSYNC B0 ;  /* 0x0000000000007941 */ /* 0x001fea0003800000 */
.L_x_1050:
        /* <DEDUP_REMOVED lines=34> */
.L_x_1053:
[----:B0-----:R-:W-:Y:S05]  /*30f0*/  BSYNC B0 ;  /* 0x0000000000007941 */ /* 0x001fea0003800000 */
.L_x_1052:
        /* <DEDUP_REMOVED lines=34> */
.L_x_1055:
[----:B0-----:R-:W-:Y:S05]  /*3320*/  BSYNC B0 ;  /* 0x0000000000007941 */ /* 0x001fea0003800000 */
.L_x_1054:
        /* <DEDUP_REMOVED lines=34> */
.L_x_1057:
[----:B0-----:R-:W-:Y:S05]  /*3550*/  BSYNC B0 ;  /* 0x0000000000007941 */ /* 0x001fea0003800000 */
.L_x_1056:
        /* <DEDUP_REMOVED lines=34> */
.L_x_1059:
[----:B0-----:R-:W-:Y:S05]  /*3780*/  BSYNC B0 ;  /* 0x0000000000007941 */ /* 0x001fea0003800000 */
.L_x_1058:
        /* <DEDUP_REMOVED lines=34> */
.L_x_1061:
[----:B0-----:R-:W-:Y:S05]  /*39b0*/  BSYNC B0 ;  /* 0x0000000000007941 */ /* 0x001fea0003800000 */
.L_x_1060:
        /* <DEDUP_REMOVED lines=34> */
.L_x_1063:
[----:B0-----:R-:W-:Y:S05]  /*3be0*/  BSYNC B0 ;  /* 0x0000000000007941 */ /* 0x001fea0003800000 */
.L_x_1062:
        /* <DEDUP_REMOVED lines=34> */
.L_x_1065:
[----:B0-----:R-:W-:Y:S05]  /*3e10*/  BSYNC B0 ;  /* 0x0000000000007941 */ /* 0x001fea0003800000 */
.L_x_1064:
        /* <DEDUP_REMOVED lines=34> */
.L_x_1067:
[----:B0-----:R-:W-:Y:S05]  /*4040*/  BSYNC B0 ;  /* 0x0000000000007941 */ /* 0x001fea0003800000 */
.L_x_1066:
        /* <DEDUP_REMOVED lines=34> */
.L_x_1069:
[----:B0-----:R-:W-:Y:S05]  /*4270*/  BSYNC B0 ;  /* 0x0000000000007941 */ /* 0x001fea0003800000 */
.L_x_1068:
        /* <DEDUP_REMOVED lines=34> */
.L_x_1071:
[----:B0-----:R-:W-:Y:S05]  /*44a0*/  BSYNC B0 ;  /* 0x0000000000007941 */ /* 0x001fea0003800000 */
.L_x_1070:
        /* <DEDUP_REMOVED lines=34> */
.L_x_1073:
[----:B0-----:R-:W-:Y:S05]  /*46d0*/  BSYNC B0 ;  /* 0x0000000000007941 */ /* 0x001fea0003800000 */
.L_x_1072:
        /* <DEDUP_REMOVED lines=34> */
.L_x_1075:
[----:B0-----:R-:W-:Y:S05]  /*4900*/  BSYNC B0 ;  /* 0x0000000000007941 */ /* 0x001fea0003800000 */
.L_x_1074:
        /* <DEDUP_REMOVED lines=34> */
.L_x_1077:
[----:B0-----:R-:W-:Y:S05]  /*4b30*/  BSYNC B0 ;  /* 0x0000000000007941 */ /* 0x001fea0003800000 */
.L_x_1076:
        /* <DEDUP_REMOVED lines=34> */
.L_x_1079:
[----:B0-----:R-:W-:Y:S05]  /*4d60*/  BSYNC B0 ;  /* 0x0000000000007941 */ /* 0x001fea0003800000 */
.L_x_1078:
[----:B------:R-:W-:Y:S05]  /*4d70*/  @!P2 BRA `(.L_x_1019) ;  /* 0x000002100000a947 */ /* 0x000fea0003800000 */
[C---:B------:R-:W-:Y:S01]  /*4d80*/  SHF.L.U32 R3, R5.reuse, 0x1, RZ ;  /* 0x0000000105037819 */ /* 0x040fe200000006ff */
[----:B------:R-:W-:Y:S03]  /*4d90*/  BSSY B0, `(.L_x_1019) ;  /* 0x000001f000007945 */ /* 0x000fe60003800000 */
[----:B------:R-:W-:Y:S02]  /*4da0*/  ISETP.GE.U32.AND P0, PT, R0, R3, PT ;  /* 0x000000030000720c */ /* 0x000fe40003f06070 */
[----:B------:R-:W-:-:S11]  /*4db0*/  IADD3 R3, R5, R0, RZ ;  /* 0x0000000005037210 */ /* 0x000fd60007ffe0ff */
[----:B------:R0:W-:Y:S04]  /*4dc0*/  @!P0 STS [R9.X4], R10 ;  /* 0x0000000a09008388 */ /* 0x0001e80000004800 */
[----:B------:R0:W-:Y:S04]  /*4dd0*/  @!P0 STS [R9.X4+0x800], R8 ;  /* 0x0008000809008388 */ /* 0x0001e80000004800 */
[----:B------:R0:W-:Y:S04]  /*4de0*/  @!P0 STS [R9.X4+0x1000], R16 ;  /* 0x0010001009008388 */ /* 0x0001e80000004800 */
[----:B------:R-:W-:Y:S01]  /*4df0*/  BAR.SYNC.DEFER_BLOCKING 0x0 ;  /* 0x0000000000007b1d */ /* 0x000fe20000010000 */
[----:B------:R-:W-:-:S04]  /*4e00*/  ISETP.GE.U32.AND P0, PT, R3, c[0x0][0x4], PT ;  /* 0x0000010003007a0c */ /* 0x000fc80003f06070 */
[----:B------:R-:W-:-:S13]  /*4e10*/  ISETP.GE.U32.OR P0, PT, R0, R5, P0 ;  /* 0x000000050000720c */ /* 0x000fda0000706470 */
[----:B------:R-:W-:Y:S05]  /*4e20*/  @P0 BRA `(.L_x_1080) ;  /* 0x0000015000000947 */ /* 0x000fea0003800000 */
[----:B0-----:R-:W-:Y:S01]  /*4e30*/  SHF.R.S32.HI R15, RZ, 0x1f, R15 ;  /* 0x0000001fff0f7819 */ /* 0x001fe2000001140f */
[----:B------:R0:W-:Y:S03]  /*4e40*/  I2F R18, R16 ;  /* 0x0000001000127306 */ /* 0x0001e60000201400 */
[----:B------:R-:W-:-:S04]  /*4e50*/  LOP3.LUT R15, R15, c[0x0][0x0], RZ, 0xc0, !PT ;  /* 0x000000000f0f7a12 */ /* 0x000fc800078ec0ff */
        /* <DEDUP_REMOVED lines=18> */
.L_x_1080:
[----:B0-----:R-:W-:Y:S05]  /*4f80*/  BSYNC B0 ;  /* 0x0000000000007941 */ /* 0x001fea0003800000 */
.L_x_1019:
[----:B------:R-:W-:Y:S01]  /*4f90*/  IMAD.MOV.U32 R17, RZ, RZ, c[0x0][0x10] ;  /* 0x00000400ff117624 */ /* 0x000fe200078e00ff */
[----:B------:R-:W-:-:S04]  /*4fa0*/  HFMA2.MMA R23, -RZ, RZ, 0, 2.384185791015625e-07 ;  /* 0x00000004ff177435 */ /* 0x000fc800000001ff */
[----:B------:R-:W-:-:S06]  /*4fb0*/  ISETP.GT.U32.AND P0, PT, R17, 0x1, PT ;  /* 0x000000011100780c */ /* 0x000fcc0003f04070 */
[----:B------:R-:W-:-:S04]  /*4fc0*/  IMAD.WIDE R4, R6, R23, c[0x0][0x168] ;  /* 0x00005a0006047625 */ /* 0x000fc800078e0217 */
[----:B------:R-:W-:-:S03]  /*4fd0*/  IMAD.WIDE R2, R6, R23, c[0x0][0x170] ;  /* 0x00005c0006027625 */ /* 0x000fc600078e0217 */
[----:B------:R-:W-:Y:S05]  /*4fe0*/  @P0 BRA `(.L_x_1081) ;  /* 0x000003f000000947 */ /* 0x000fea0003800000 */
[----:B------:R-:W0:Y:S02]  /*4ff0*/  S2UR UR4, SR_CTAID.Y ;  /* 0x00000000000479c3 */ /* 0x000e240000002600 */
[----:B0-----:R-:W-:-:S04]  /*5000*/  LOP3.LUT P0, RZ, R0, UR4, RZ, 0xfc, !PT ;  /* 0x0000000400ff7c12 */ /* 0x001fc8000f80fcff */
[----:B------:R-:W-:-:S13]  /*5010*/  ISETP.GE.OR P0, PT, R6, c[0x0][0x18c], P0 ;  /* 0x0000630006007a0c */ /* 0x000fda0000706670 */
[----:B------:R-:W-:Y:S05]  /*5020*/  @P0 EXIT ;  /* 0x000000000000094d */ /* 0x000fea0003800000 */
[----:B------:R-:W0:Y:S01]  /*5030*/  I2F R16, R16 ;  /* 0x0000001000107306 */ /* 0x000e220000201400 */
[----:B------:R1:W-:Y:S01]  /*5040*/  STG.E [R4.64], R10 ;  /* 0x0000000a04007986 */ /* 0x0003e2000c101906 */
[----:B------:R-:W-:Y:S01]  /*5050*/  FSETP.NEU.FTZ.AND P1, PT, RZ, c[0x0][0x190], PT ;  /* 0x00006400ff007a0b */ /* 0x000fe20003f3d000 */
[----:B------:R-:W-:Y:S01]  /*5060*/  BSSY B0, `(.L_x_1082) ;  /* 0x0000035000007945 */ /* 0x000fe20003800000 */
[----:B------:R-:W-:-:S04]  /*5070*/  MOV R9, RZ ;  /* 0x000000ff00097202 */ /* 0x000fc80000000f00 */
[----:B0-----:R-:W0:Y:S02]  /*5080*/  MUFU.RCP R7, R16 ;  /* 0x0000001000077308 */ /* 0x001e240000001000 */
[----:B0-----:R-:W-:-:S05]  /*5090*/  FMUL.FTZ R7, R7, R8 ;  /* 0x0000000807077220 */ /* 0x001fca0000410000 */
[----:B------:R-:W-:-:S13]  /*50a0*/  FSETP.NEU.FTZ.AND P0, PT, R7, RZ, PT ;  /* 0x000000ff0700720b */ /* 0x000fda0003f1d000 */
[----:B------:R-:W-:Y:S05]  /*50b0*/  @!P0 BRA !P1, `(.L_x_1083) ;  /* 0x000002f000008947 */ /* 0x000fea0004800000 */
[----:B-1----:R-:W-:Y:S01]  /*50c0*/  HFMA2.MMA R0, -RZ, RZ, 1.875, 0 ;  /* 0x3f800000ff007435 */ /* 0x002fe200000001ff */
[----:B------:R-:W-:Y:S01]  /*50d0*/  FMUL.FTZ R12, R7, 1 ;  /* 0x3f800000070c7820 */ /* 0x000fe20000410000 */
[----:B------:R-:W-:Y:S01]  /*50e0*/  MOV R10, 0x0 ;  /* 0x00000000000a7802 */ /* 0x000fe20000000f00 */
[----:B------:R-:W-:Y:S01]  /*50f0*/  HFMA2.MMA R11, -RZ, RZ, 1.9609375, 0 ;  /* 0x3fd80000ff0b7435 */ /* 0x000fe200000001ff */
[----:B------:R-:W-:Y:S01]  /*5100*/  BSSY B1, `(.L_x_1084) ;  /* 0x0000018000017945 */ /* 0x000fe20003800000 */
[----:B------:R-:W-:Y:S05]  /*5110*/  F2F.F64.F32 R4, R12 ;  /* 0x0000000c00047310 */ /* 0x000fea0000201800 */
[----:B------:R-:W-:-:S04]  /*5120*/  FMUL.FTZ R0, R0, c[0x0][0x190] ;  /* 0x0000640000007a20 */ /* 0x000fc80000410000 */
        /* <DEDUP_REMOVED lines=16> */
[----:B-1----:R-:W-:Y:S02]  /*5230*/  MOV R8, R12 ;  /* 0x0000000c00087202 */ /* 0x002fe40000000f00 */
[----:B------:R-:W-:Y:S02]  /*5240*/  MOV R12, R16 ;  /* 0x00000010000c7202 */ /* 0x000fe40000000f00 */
[----:B0-----:R-:W-:Y:S02]  /*5250*/  MOV R10, R14 ;  /* 0x0000000e000a7202 */ /* 0x001fe40000000f00 */
[----:B------:R-:W-:Y:S02]  /*5260*/  MOV R0, 0x5280 ;  /* 0x0000528000007802 */ /* 0x000fe40000000f00 */
[----:B------:R-:W-:Y:S05]  /*5270*/  CALL.REL.NOINC `($__internal_33_$__cuda_sm20_dsqrt_rn_f64_mediumpath_v1) ;  /* 0x000051d000007944 */ /* 0x000fea0003c00000 */
.L_x_1085:
[----:B------:R-:W-:Y:S05]  /*5280*/  BSYNC B1 ;  /* 0x0000000000017941 */ /* 0x000fea0003800000 */
.L_x_1084:
        /* <DEDUP_REMOVED lines=13> */
[----:B-1----:R-:W-:Y:S05]  /*5360*/  CALL.REL.NOINC `($__internal_32_$__cuda_sm20_dblrcp_rn_slowpath_v3) ;  /* 0x00004e3000007944 */ /* 0x002fea0003c00000 */
.L_x_1087:
[----:B------:R-:W-:Y:S05]  /*5370*/  BSYNC B1 ;  /* 0x0000000000017941 */ /* 0x000fea0003800000 */
.L_x_1086:
[----:B-1----:R-:W1:Y:S01]  /*5380*/  F2F.F32.F64 R9, R6 ;  /* 0x0000000600097310 */ /* 0x002e620000301000 */
[----:B------:R-:W1:-:S14]  /*5390*/  DSETP.GEU.AND P0, PT, |R6|, c[0x2][0x0], PT ;  /* 0x008000000600762a */ /* 0x000e5c0003f0e200 */
[----:B-1----:R-:W-:Y:S02]  /*53a0*/  @!P0 FMUL R9, R9, 1.175494350822287508e-38 ;  /* 0x0080000009098820 */ /* 0x002fe40000400000 */
.L_x_1083:
[----:B-1----:R-:W-:Y:S05]  /*53b0*/  BSYNC B0 ;  /* 0x0000000000007941 */ /* 0x002fea0003800000 */
.L_x_1082:
[----:B------:R-:W-:Y:S01]  /*53c0*/  STG.E [R2.64], R9 ;  /* 0x0000000902007986 */ /* 0x000fe2000c101906 */
[----:B------:R-:W-:Y:S05]  /*53d0*/  EXIT ;  /* 0x000000000000794d */ /* 0x000fea0003800000 */
.L_x_1081:
[----:B------:R-:W-:Y:S01]  /*53e0*/  ISETP.GE.AND P0, PT, R6, c[0x0][0x18c], PT ;  /* 0x0000630006007a0c */ /* 0x000fe20003f06270 */
[----:B------:R-:W-:Y:S01]  /*53f0*/  BSSY B0, `(.L_x_1088) ;  /* 0x0000011000007945 */ /* 0x000fe20003800000 */
[----:B------:R-:W-:Y:S01]  /*5400*/  LOP3.LUT P2, RZ, R11, R0, RZ, 0xfc, !PT ;  /* 0x000000000bff7212 */ /* 0x000fe2000784fcff */
[----:B------:R-:W-:Y:S01]  /*5410*/  IMAD R11, R17, c[0x0][0x18c], RZ ;  /* 0x00006300110b7a24 */ /* 0x000fe200078e02ff */
[----:B------:R-:W-:-:S13]  /*5420*/  ISETP.EQ.AND P0, PT, R0, RZ, !P0 ;  /* 0x000000ff0000720c */ /* 0x000fda0004702270 */
[----:B------:R-:W-:Y:S05]  /*5430*/  @!P0 BRA `(.L_x_1089) ;  /* 0x000000c000008947 */ /* 0x000fea0003800000 */
[----:B------:R-:W0:Y:S01]  /*5440*/  S2R R13, SR_CTAID.Y ;  /* 0x00000000000d7919 */ /* 0x000e220000002600 */
[----:B------:R-:W-:Y:S02]  /*5450*/  SHF.L.U32 R19, R11, 0x2, RZ ;  /* 0x000000020b137819 */ /* 0x000fe400000006ff */
[----:B------:R-:W-:Y:S01]  /*5460*/  SHF.R.U32.HI R21, RZ, 0x1e, R11 ;  /* 0x0000001eff157819 */ /* 0x000fe2000001160b */
[----:B0-----:R-:W-:-:S04]  /*5470*/  IMAD R12, R13, c[0x0][0x18c], R6 ;  /* 0x000063000d0c7a24 */ /* 0x001fc800078e0206 */
[----:B------:R-:W-:-:S05]  /*5480*/  IMAD.WIDE R12, R12, R23, c[0x0][0x178] ;  /* 0x00005e000c0c7625 */ /* 0x000fca00078e0217 */
[----:B------:R-:W-:Y:S01]  /*5490*/  IADD3 R14, P3, R12, R19, RZ ;  /* 0x000000130c0e7210 */ /* 0x000fe20007f7e0ff */
[----:B------:R0:W-:Y:S03]  /*54a0*/  STG.E.STRONG.SYS [R12.64], R10 ;  /* 0x0000000a0c007986 */ /* 0x0001e6000c115906 */
[----:B------:R-:W-:Y:S02]  /*54b0*/  IADD3 R18, P4, R19, R14, RZ ;  /* 0x0000000e13127210 */ /* 0x000fe40007f9e0ff */
[----:B------:R-:W-:-:S05]  /*54c0*/  IADD3.X R15, R13, R21, RZ, P3, !PT ;  /* 0x000000150d0f7210 */ /* 0x000fca0001ffe4ff */
[----:B------:R-:W-:Y:S01]  /*54d0*/  IMAD.X R19, R21, 0x1, R15, P4 ;  /* 0x0000000115137824 */ /* 0x000fe200020e060f */
[----:B------:R0:W-:Y:S04]  /*54e0*/  STG.E.STRONG.SYS [R14.64], R8 ;  /* 0x000000080e007986 */ /* 0x0001e8000c115906 */
[----:B------:R0:W-:Y:S02]  /*54f0*/  STG.E.STRONG.SYS [R18.64], R16 ;  /* 0x0000001012007986 */ /* 0x0001e4000c115906 */
.L_x_1089:
[----:B------:R-:W-:Y:S05]  /*5500*/  BSYNC B0 ;  /* 0x0000000000007941 */ /* 0x000fea0003800000 */
.L_x_1088:
[----:B------:R-:W-:Y:S06]  /*5510*/  MEMBAR.SC.GPU ;  /* 0x0000000000007992 */ /* 0x000fec0000002000 */
[----:B------:R-:W-:-:S00]  /*5520*/  ERRBAR ;  /* 0x00000000000079ab */ /* 0x000fc00000000000 */
[----:B------:R-:W-:-:S05]  /*5530*/  CCTL.IVALL ;  /* 0x00000000ff00798f */ /* 0x000fca0002000000 */
[----:B------:R-:W-:Y:S01]  /*5540*/  BSSY B0, `(.L_x_1090) ;  /* 0x0000014000007945 */ /* 0x000fe20003800000 */
[----:B------:R-:W-:Y:S06]  /*5550*/  BAR.SYNC.DEFER_BLOCKING 0x0 ;  /* 0x0000000000007b1d */ /* 0x000fec0000010000 */
[----:B------:R-:W-:Y:S05]  /*5560*/  @P2 BRA `(.L_x_1091) ;  /* 0x0000011000002947 */ /* 0x000fea0003800000 */
[----:B0-----:R-:W0:Y:S01]  /*5570*/  S2R R13, SR_LANEID ;  /* 0x00000000000d7919 */ /* 0x001e220000000000 */
[----:B------:R-:W-:Y:S02]  /*5580*/  VOTEU.ANY UR4, UPT, PT ;  /* 0x0000000000047886 */ /* 0x000fe400038e0100 */
[----:B------:R-:W0:Y:S01]  /*5590*/  FLO.U32 R10, UR4 ;  /* 0x00000004000a7d00 */ /* 0x000e2200080e0000 */
[----:B------:R-:W1:Y:S07]  /*55a0*/  S2R R12, SR_CTAID.X ;  /* 0x00000000000c7919 */ /* 0x000e6e0000002500 */
[----:B------:R-:W2:Y:S01]  /*55b0*/  POPC R15, UR4 ;  /* 0x00000004000f7d09 */ /* 0x000ea20008000000 */
[----:B0-----:R-:W-:Y:S01]  /*55c0*/  ISETP.EQ.U32.AND P2, PT, R10, R13, PT ;  /* 0x0000000d0a00720c */ /* 0x001fe20003f42070 */
[----:B-1----:R-:W-:-:S12]  /*55d0*/  IMAD.WIDE.U32 R12, R12, R23, c[0x0][0x180] ;  /* 0x000060000c0c7625 */ /* 0x002fd800078e0017 */
[----:B--2---:R-:W2:Y:S01]  /*55e0*/  @P2 ATOMG.E.ADD.STRONG.GPU PT, R13, [R12.64], R15 ;  /* 0x0000000f0c0d29a8 */ /* 0x004ea200081ee1c6 */
[----:B------:R-:W-:-:S03]  /*55f0*/  IADD3 R17, R17, -0x1, RZ ;  /* 0xffffffff11117810 */ /* 0x000fc60007ffe0ff */
[----:B------:R-:W0:Y:S02]  /*5600*/  S2R R14, SR_LTMASK ;  /* 0x00000000000e7919 */ /* 0x000e240000003900 */
[----:B0-----:R-:W-:-:S04]  /*5610*/  LOP3.LUT R14, R14, UR4, RZ, 0xc0, !PT ;  /* 0x000000040e0e7c12 */ /* 0x001fc8000f8ec0ff */
[----:B------:R-:W0:Y:S01]  /*5620*/  POPC R19, R14 ;  /* 0x0000000e00137309 */ /* 0x000e220000000000 */
[----:B--2---:R-:W0:Y:S02]  /*5630*/  SHFL.IDX PT, R8, R13, R10, 0x1f ;  /* 0x00001f0a0d087589 */ /* 0x004e2400000e0000 */
[----:B0-----:R-:W-:-:S04]  /*5640*/  IADD3 R8, R8, R19, RZ ;  /* 0x0000001308087210 */ /* 0x001fc80007ffe0ff */
[----:B------:R-:W-:-:S04]  /*5650*/  ISETP.NE.AND P2, PT, R8, R17, PT ;  /* 0x000000110800720c */ /* 0x000fc80003f45270 */
[----:B------:R-:W-:-:S05]  /*5660*/  SEL R8, RZ, 0x1, P2 ;  /* 0x00000001ff087807 */ /* 0x000fca0001000000 */
[----:B------:R0:W-:Y:S04]  /*5670*/  STS.U8 [0x1800], R8 ;  /* 0x00180008ff007388 */ /* 0x0001e80000000000 */
.L_x_1091:
[----:B------:R-:W-:Y:S05]  /*5680*/  BSYNC B0 ;  /* 0x0000000000007941 */ /* 0x000fea0003800000 */
.L_x_1090:
[----:B------:R-:W-:Y:S06]  /*5690*/  BAR.SYNC.DEFER_BLOCKING 0x0 ;  /* 0x0000000000007b1d */ /* 0x000fec0000010000 */
[----:B0-----:R-:W0:Y:S02]  /*56a0*/  LDS.U8 R8, [0x1800] ;  /* 0x00180000ff087984 */ /* 0x001e240000000000 */
[----:B0-----:R-:W-:-:S13]  /*56b0*/  ISETP.NE.AND P2, PT, R8, RZ, PT ;  /* 0x000000ff0800720c */ /* 0x001fda0003f45270 */
[----:B------:R-:W-:Y:S05]  /*56c0*/  @!P2 EXIT ;  /* 0x000000000000a94d */ /* 0x000fea0003800000 */
[----:B------:R-:W-:Y:S01]  /*56d0*/  ISETP.GE.U32.AND P2, PT, R0, c[0x0][0x10], PT ;  /* 0x0000040000007a0c */ /* 0x000fe20003f46070 */
[----:B------:R-:W-:Y:S01]  /*56e0*/  BSSY B0, `(.L_x_1092) ;  /* 0x0000030000007945 */ /* 0x000fe20003800000 */
[----:B------:R-:W-:Y:S01]  /*56f0*/  HFMA2.MMA R12, -RZ, RZ, 0, 0 ;  /* 0x00000000ff0c7435 */ /* 0x000fe200000001ff */
[----:B------:R-:W-:Y:S02]  /*5700*/  MOV R8, RZ ;  /* 0x000000ff00087202 */ /* 0x000fe40000000f00 */
[----:B------:R-:W-:-:S08]  /*5710*/  MOV R10, RZ ;  /* 0x000000ff000a7202 */ /* 0x000fd00000000f00 */
[----:B------:R-:W-:Y:S05]  /*5720*/  @P2 BRA `(.L_x_1093) ;  /* 0x000002b000002947 */ /* 0x000fea0003800000 */
[----:B------:R-:W-:Y:S01]  /*5730*/  BSSY B1, `(.L_x_1093) ;  /* 0x000002a000017945 */ /* 0x000fe20003800000 */
[----:B------:R-:W-:Y:S01]  /*5740*/  MOV R15, R0 ;  /* 0x00000000000f7202 */ /* 0x000fe20000000f00 */
[----:B------:R-:W-:Y:S01]  /*5750*/  IMAD.MOV.U32 R10, RZ, RZ, RZ ;  /* 0x000000ffff0a7224 */ /* 0x000fe200078e00ff */
[----:B------:R-:W-:Y:S02]  /*5760*/  MOV R8, RZ ;  /* 0x000000ff00087202 */ /* 0x000fe40000000f00 */
[----:B------:R-:W-:Y:S02]  /*5770*/  MOV R16, RZ ;  /* 0x000000ff00107202 */ /* 0x000fe40000000f00 */
.L_x_1094:
[----:B------:R-:W-:Y:S01]  /*5780*/  ISETP.GE.AND P2, PT, R6, c[0x0][0x18c], PT ;  /* 0x0000630006007a0c */ /* 0x000fe20003f46270 */
[----:B------:R-:W-:-:S12]  /*5790*/  HFMA2.MMA R23, -RZ, RZ, 0, 0 ;  /* 0x00000000ff177435 */ /* 0x000fd800000001ff */
[----:B------:R-:W-:-:S05]  /*57a0*/  @!P2 IMAD R20, R15, c[0x0][0x18c], R6 ;  /* 0x000063000f14aa24 */ /* 0x000fca00078e0206 */
[----:B------:R-:W-:Y:S02]  /*57b0*/  @!P2 SHF.R.S32.HI R12, RZ, 0x1f, R20 ;  /* 0x0000001fff0ca819 */ /* 0x000fe40000011414 */
[----:B------:R-:W-:-:S04]  /*57c0*/  @!P2 LEA R13, P3, R11, R20, 0x1 ;  /* 0x000000140b0da211 */ /* 0x000fc800078608ff */
[----:B------:R-:W-:Y:S02]  /*57d0*/  @!P2 LEA.HI.X R12, R11, R12, RZ, 0x1, P3 ;  /* 0x0000000c0b0ca211 */ /* 0x000fe400018f0cff */
[----:B------:R-:W-:-:S04]  /*57e0*/  @!P2 LEA R18, P3, R13, c[0x0][0x178], 0x2 ;  /* 0x00005e000d12aa11 */ /* 0x000fc800078610ff */
[----:B------:R-:W-:-:S05]  /*57f0*/  @!P2 LEA.HI.X R19, R13, c[0x0][0x17c], R12, 0x2, P3 ;  /* 0x00005f000d13aa11 */ /* 0x000fca00018f140c */
[----:B------:R-:W2:Y:S01]  /*5800*/  @!P2 LDG.E.STRONG.SYS R23, [R18.64] ;  /* 0x000000061217a981 */ /* 0x000ea2000c1f5900 */
[----:B------:R-:W-:Y:S01]  /*5810*/  @!P2 MOV R21, 0x4 ;  /* 0x000000040015a802 */ /* 0x000fe20000000f00 */
[----:B------:R-:W-:-:S04]  /*5820*/  HFMA2.MMA R17, -RZ, RZ, 0, 0 ;  /* 0x00000000ff117435 */ /* 0x000fc800000001ff */
[----:B------:R-:W-:-:S06]  /*5830*/  @!P2 IMAD.WIDE R20, R20, R21, c[0x0][0x178] ;  /* 0x00005e001414a625 */ /* 0x000fcc00078e0215 */
[----:B------:R-:W3:Y:S01]  /*5840*/  @!P2 LDG.E.STRONG.SYS R17, [R20.64] ;  /* 0x000000061411a981 */ /* 0x000ee2000c1f5900 */
[----:B------:R-:W-:Y:S01]  /*5850*/  @!P2 LEA R12, P3, R11, R20, 0x2 ;  /* 0x000000140b0ca211 */ /* 0x000fe200078610ff */
[----:B------:R-:W-:-:S03]  /*5860*/  IMAD.MOV.U32 R14, RZ, RZ, RZ ;  /* 0x000000ffff0e7224 */ /* 0x000fc600078e00ff */
[----:B------:R-:W-:-:S05]  /*5870*/  @!P2 LEA.HI.X R13, R11, R21, RZ, 0x2, P3 ;  /* 0x000000150b0da211 */ /* 0x000fca00018f14ff */
[----:B------:R2:W4:Y:S01]  /*5880*/  @!P2 LDG.E.STRONG.SYS R14, [R12.64] ;  /* 0x000000060c0ea981 */ /* 0x000522000c1f5900 */
[----:B------:R0:W-:Y:S01]  /*5890*/  I2F R24, R16 ;  /* 0x0000001000187306 */ /* 0x0001e20000201400 */
[----:B------:R-:W-:Y:S01]  /*58a0*/  IADD3 R15, R15, c[0x0][0x4], RZ ;  /* 0x000001000f0f7a10 */ /* 0x000fe20007ffe0ff */
[----:B------:R-:W-:Y:S03]  /*58b0*/  YIELD ;  /* 0x0000000000007946 */ /* 0x000fe60003800000 */
[----:B------:R-:W-:Y:S02]  /*58c0*/  ISETP.GE.U32.AND P2, PT, R15, c[0x0][0x10], PT ;  /* 0x000004000f007a0c */ /* 0x000fe40003f46070 */
[----:B--2---:R-:W-:Y:S01]  /*58d0*/  IADD3 R12, R23, R16, RZ ;  /* 0x00000010170c7210 */ /* 0x004fe20007ffe0ff */
[----:B------:R-:W1:Y:S03]  /*58e0*/  I2F R22, R23 ;  /* 0x0000001700167306 */ /* 0x000e660000201400 */
[----:B------:R-:W-:-:S02]  /*58f0*/  IMNMX R18, R12, 0x1, !PT ;  /* 0x000000010c127817 */ /* 0x000fc40007800200 */
[----:B0-----:R-:W-:-:S04]  /*5900*/  MOV R16, R12 ;  /* 0x0000000c00107202 */ /* 0x001fc80000000f00 */
[----:B------:R-:W0:Y:S01]  /*5910*/  I2F R18, R18 ;  /* 0x0000001200127306 */ /* 0x000e220000201400 */
[----:B---3--:R-:W-:-:S04]  /*5920*/  FADD.FTZ R25, -R17, R10 ;  /* 0x0000000a11197221 */ /* 0x008fc80000010100 */
[----:B------:R-:W-:Y:S02]  /*5930*/  FMUL.FTZ R25, R25, R25 ;  /* 0x0000001919197220 */ /* 0x000fe40000410000 */
[C---:B-1----:R-:W-:Y:S02]  /*5940*/  FMUL.FTZ R17, R22.reuse, R17 ;  /* 0x0000001116117220 */ /* 0x042fe40000410000 */
[----:B------:R-:W-:Y:S02]  /*5950*/  FMUL.FTZ R25, R22, R25 ;  /* 0x0000001916197220 */ /* 0x000fe40000410000 */
[C---:B------:R-:W-:Y:S02]  /*5960*/  FFMA.FTZ R10, R24.reuse, R10, R17 ;  /* 0x0000000a180a7223 */ /* 0x040fe40000010011 */
[----:B------:R-:W-:Y:S01]  /*5970*/  FMUL.FTZ R25, R24, R25 ;  /* 0x0000001918197220 */ /* 0x000fe20000410000 */
[----:B0-----:R-:W4:Y:S03]  /*5980*/  MUFU.RCP R19, R18 ;  /* 0x0000001200137308 */ /* 0x001f260000001000 */
[----:B----4-:R-:W-:-:S02]  /*5990*/  FFMA.FTZ R25, R19, R25, R14 ;  /* 0x0000001913197223 */ /* 0x010fc4000001000e */
[----:B------:R-:W-:Y:S02]  /*59a0*/  FMUL.FTZ R10, R19, R10 ;  /* 0x0000000a130a7220 */ /* 0x000fe40000410000 */
[----:B------:R-:W-:Y:S01]  /*59b0*/  FADD.FTZ R8, R25, R8 ;  /* 0x0000000819087221 */ /* 0x000fe20000010000 */
[----:B------:R-:W-:Y:S05]  /*59c0*/  @!P2 BRA `(.L_x_1094) ;  /* 0xfffffdb00000a947 */ /* 0x000fea000383ffff */
[----:B------:R-:W-:Y:S05]  /*59d0*/  BSYNC B1 ;  /* 0x0000000000017941 */ /* 0x000fea0003800000 */
.L_x_1093:
[----:B------:R-:W-:Y:S05]  /*59e0*/  BSYNC B0 ;  /* 0x0000000000007941 */ /* 0x000fea0003800000 */
.L_x_1092:
[----:B------:R-:W-:Y:S05]  /*59f0*/  @!P1 BRA `(.L_x_1095) ;  /* 0x000043e000009947 */ /* 0x000fea0003800000 */
[----:B------:R-:W-:Y:S01]  /*5a00*/  MOV R11, c[0x0][0x4] ;  /* 0x00000100000b7a02 */ /* 0x000fe20000000f00 */
[----:B------:R-:W-:Y:S01]  /*5a10*/  WARPSYNC 0xffffffff ;  /* 0xffffffff00007948 */ /* 0x000fe20003800000 */
[----:B------:R-:W-:Y:S01]  /*5a20*/  IADD3 R6, R7, R0, RZ ;  /* 0x0000000007067210 */ /* 0x000fe20007ffe0ff */
[----:B------:R-:W-:Y:S01]  /*5a30*/  BSSY B0, `(.L_x_1096) ;  /* 0x0000021000007945 */ /* 0x000fe20003800000 */
[----:B------:R-:W-:Y:S02]  /*5a40*/  LOP3.LUT R13, R11, 0xfffffffe, RZ, 0xc0, !PT ;  /* 0xfffffffe0b0d7812 */ /* 0x000fe400078ec0ff */
[----:B------:R-:W-:Y:S02]  /*5a50*/  ISETP.GE.U32.AND P1, PT, R6, c[0x0][0x4], PT ;  /* 0x0000010006007a0c */ /* 0x000fe40003f26070 */
[----:B------:R-:W-:-:S02]  /*5a60*/  ISETP.GE.U32.AND P2, PT, R0, R13, PT ;  /* 0x0000000d0000720c */ /* 0x000fc40003f46070 */
[----:B------:R-:W-:Y:S02]  /*5a70*/  ISETP.GE.U32.OR P1, PT, R0, R7, P1 ;  /* 0x000000070000720c */ /* 0x000fe40000f26470 */
        /* <DEDUP_REMOVED lines=28> */
.L_x_1097:
[----:B0-----:R-:W-:Y:S05]  /*5c40*/  BSYNC B0 ;  /* 0x0000000000007941 */ /* 0x001fea0003800000 */
.L_x_1096:
        /* <DEDUP_REMOVED lines=34> */
.L_x_1099:
[----:B0-----:R-:W-:Y:S05]  /*5e70*/  BSYNC B0 ;  /* 0x0000000000007941 */ /* 0x001fea0003800000 */
.L_x_1098:
        /* <DEDUP_REMOVED lines=34> */
.L_x_1101:
[----:B0-----:R-:W-:Y:S05]  /*60a0*/  BSYNC B0 ;  /* 0x0000000000007941 */ /* 0x001fea0003800000 */
.L_x_1100:
        /* <DEDUP_REMOVED lines=34> */
.L_x_1103:
[----:B0-----:R-:W-:Y:S05]  /*62d0*/  BSYNC B0 ;  /* 0x0000000000007941 */ /* 0x001fea0003800000 */
.L_x_1102:
        /* <DEDUP_REMOVED lines=34> */
.L_x_1105:
[----:B0-----:R-:W-:Y:S05]  /*6500*/  BSYNC B0 ;  /* 0x0000000000007941 */ /* 0x001fea0003800000 */
.L_x_1104:
[----:B------:R-:W-:Y:S05]  /*6510*/  @!P2 BRA `(.L_x_1095) ;  /* 0x000038c00000a947 */ /* 0x000fea0003800000 */
[C---:B------:R-:W-:Y:S01]  /*6520*/  IMAD.IADD R14, R13.reuse, 0x1, R0 ;  /* 0x000000010d0e7824 */ /* 0x040fe200078e0200 */
[----:B------:R-:W-:Y:S01]  /*6530*/  SHF.L.U32 R7, R13, 0x1, RZ ;  /* 0x000000010d077819 */ /* 0x000fe200000006ff */
[----:B------:R-:W-:Y:S03]  /*6540*/  BSSY B0, `(.L_x_1106) ;  /* 0x000001f000007945 */ /* 0x000fe60003800000 */
        /* <DEDUP_REMOVED lines=30> */
.L_x_1107:
[----:B0-----:R-:W-:Y:S05]  /*6730*/  BSYNC B0 ;  /* 0x0000000000007941 */ /* 0x001fea0003800000 */
.L_x_1106:
        /* <DEDUP_REMOVED lines=34> */
.L_x_1109:
[----:B0-----:R-:W-:Y:S05]  /*6960*/  BSYNC B0 ;  /* 0x0000000000007941 */ /* 0x001fea0003800000 */
.L_x_1108:
        /* <DEDUP_REMOVED lines=34> */
.L_x_1111:
[----:B0-----:R-:W-:Y:S05]  /*6b90*/  BSYNC B0 ;  /* 0x0000000000007941 */ /* 0x001fea0003800000 */
.L_x_1110:
        /* <DEDUP_REMOVED lines=20> */
[----:B0-----:R-:W-:Y:S01]  /*6ce0*/  IMAD.IADD R12, R12, 0x1, R7 ;  /* 0x000000010c0c7824 */ /* 0x001fe200078e0207 */
[----:B------:R-:W0:Y:S01]  /*6cf0*/  I2F R18, R7 ;  /* 0x0000000700127306 */ /* 0x000e220000201400 */
[----:B-1----:R-:W-:-:S03]  /*6d00*/  FADD.FTZ R16, R10, -R17 ;  /* 0x800000110a107221 */ /* 0x002fc60000010000 */
[----:B------:R-:W-:Y:S01]  /*6d10*/  IMNMX R14, R12, 0x1, !PT ;  /* 0x000000010c0e7817 */ /* 0x000fe20007800200 */
[----:B------:R-:W-:-:S05]  /*6d20*/  FMUL.FTZ R19, R16, R16 ;  /* 0x0000001010137220 */ /* 0x000fca0000410000 */
[----:B------:R-:W1:Y:S01]  /*6d30*/  I2F R14, R14 ;  /* 0x0000000e000e7306 */ /* 0x000e620000201400 */
        /* <DEDUP_REMOVED lines=8> */
.L_x_1113:
[----:B0-----:R-:W-:Y:S05]  /*6dc0*/  BSYNC B0 ;  /* 0x0000000000007941 */ /* 0x001fea0003800000 */
.L_x_1112:
        /* <DEDUP_REMOVED lines=34> */
.L_x_1115:
[----:B0-----:R-:W-:Y:S05]  /*6ff0*/  BSYNC B0 ;  /* 0x0000000000007941 */ /* 0x001fea0003800000 */
.L_x_1114:
        /* <DEDUP_REMOVED lines=34> */
.L_x_1117:
[----:B0-----:R-:W-:Y:S05]  /*7220*/  BSYNC B0 ;  /* 0x0000000000007941 */ /* 0x001fea0003800000 */
.L_x_1116:
        /* <DEDUP_REMOVED lines=34> */
.L_x_1119:
[----:B0-----:R-:W-:Y:S05]  /*7450*/  BSYNC B0 ;  /* 0x0000000000007941 */ /* 0x001fea0003800000 */
.L_x_1118:
        /* <DEDUP_REMOVED lines=34> */
.L_x_1121:
[----:B0-----:R-:W-:Y:S05]  /*7680*/  BSYNC B0 ;  /* 0x0000000000007941 */ /* 0x001fea0003800000 */
.L_x_1120:
        /* <DEDUP_REMOVED lines=34> */
.L_x_1123:
[----:B0-----:R-:W-:Y:S05]  /*78b0*/  BSYNC B0 ;  /* 0x0000000000007941 */ /* 0x001fea0003800000 */
.L_x_1122:
        /* <DEDUP_REMOVED lines=34> */
.L_x_1125:
[----:B0-----:R-:W-:Y:S05]  /*7ae0*/  BSYNC B0 ;  /* 0x0000000000007941 */ /* 0x001fea0003800000 */
.L_x_1124:
        /* <DEDUP_REMOVED lines=34> */
.L_x_1127:
[----:B0-----:R-:W-:Y:S05]  /*7d10*/  BSYNC B0 ;  /* 0x0000000000007941 */ /* 0x001fea0003800000 */
.L_x_1126:
        /* <DEDUP_REMOVED lines=34> */
.L_x_1129:
[----:B0-----:R-:W-:Y:S05]  /*7f40*/  BSYNC B0 ;  /* 0x0000000000007941 */ /* 0x001fea0003800000 */
.L_x_1128:
        /* <DEDUP_REMOVED lines=34> */
.L_x_1131:
[----:B0-----:R-:W-:Y:S05]  /*8170*/  BSYNC B0 ;  /* 0x0000000000007941 */ /* 0x001fea0003800000 */
.L_x_1130:
        /* <DEDUP_REMOVED lines=34> */
.L_x_1133:
[----:B0-----:R-:W-:Y:S05]  /*83a0*/  BSYNC B0 ;  /* 0x0000000000007941 */ /* 0x001fea0003800000 */
.L_x_1132:
        /* <DEDUP_REMOVED lines=34> */
.L_x_1135:
[----:B0-----:R-:W-:Y:S05]  /*85d0*/  BSYNC B0 ;  /* 0x0000000000007941 */ /* 0x001fea0003800000 */
.L_x_1134:
        /* <DEDUP_REMOVED lines=34> */
.L_x_1137:
[----:B0-----:R-:W-:Y:S05]  /*8800*/  BSYNC B0 ;  /* 0x0000000000007941 */ /* 0x001fea0003800000 */
.L_x_1136:
        /* <DEDUP_REMOVED lines=34> */
.L_x_1139:
[----:B0-----:R-:W-:Y:S05]  /*8a30*/  BSYNC B0 ;  /* 0x0000000000007941 */ /* 0x001fea0003800000 */
.L_x_1138:
        /* <DEDUP_REMOVED lines=34> */
.L_x_1141:
[----:B0-----:R-:W-:Y:S05]  /*8c60*/  BSYNC B0 ;  /* 0x0000000000007941 */ /* 0x001fea0003800000 */
.L_x_1140:
        /* <DEDUP_REMOVED lines=34> */
.L_x_1143:
[----:B0-----:R-:W-:Y:S05]  /*8e90*/  BSYNC B0 ;  /* 0x0000000000007941 */ /* 0x001fea0003800000 */
.L_x_1142:
        /* <DEDUP_REMOVED lines=34> */
.L_x_1145:
[----:B0-----:R-:W-:Y:S05]  /*90c0*/  BSYNC B0 ;  /* 0x0000000000007941 */ /* 0x001fea0003800000 */
.L_x_1144:
        /* <DEDUP_REMOVED lines=34> */
.L_x_1147:
[----:B0-----:R-:W-:Y:S05]  /*92f0*/  BSYNC B0 ;  /* 0x0000000000007941 */ /* 0x001fea0003800000 */
.L_x_1146:
        /* <DEDUP_REMOVED lines=34> */
.L_x_1149:
[----:B0-----:R-:W-:Y:S05]  /*9520*/  BSYNC B0 ;  /* 0x0000000000007941 */ /* 0x001fea0003800000 */
.L_x_1148:
        /* <DEDUP_REMOVED lines=34> */
.L_x_1151:
[----:B0-----:R-:W-:Y:S05]  /*9750*/  BSYNC B0 ;  /* 0x0000000000007941 */ /* 0x001fea0003800000 */
.L_x_1150:
        /* <DEDUP_REMOVED lines=34> */
.L_x_1153:
[----:B0-----:R-:W-:Y:S05]  /*9980*/  BSYNC B0 ;  /* 0x0000000000007941 */ /* 0x001fea0003800000 */
.L_x_1152:
        /* <DEDUP_REMOVED lines=34> */
.L_x_1155:
[----:B0-----:R-:W-:Y:S05]  /*9bb0*/  BSYNC B0 ;  /* 0x0000000000007941 */ /* 0x001fea0003800000 */
.L_x_1154:
        /* <DEDUP_REMOVED lines=33> */
.L_x_1156:
[----:B0-----:R-:W-:Y:S05]  /*9dd0*/  BSYNC B0 ;  /* 0x0000000000007941 */ /* 0x001fea0003800000 */
.L_x_1095:
[----:B------:R-:W-:Y:S05]  /*9de0*/  @!P0 EXIT ;  /* 0x000000000000894d */ /* 0x000fea0003800000 */
[----:B------:R-:W0:Y:S01]  /*9df0*/  I2F R12, R12 ;  /* 0x0000000c000c7306 */ /* 0x000e220000201400 */
[----:B------:R1:W-:Y:S01]  /*9e00*/  STG.E [R4.64], R10 ;  /* 0x0000000a04007986 */ /* 0x0003e2000c101906 */
[----:B------:R-:W-:Y:S01]  /*9e10*/  FSETP.NEU.FTZ.AND P1, PT, RZ, c[0x0][0x190], PT ;  /* 0x00006400ff007a0b */ /* 0x000fe20003f3d000 */
[----:B------:R-:W-:Y:S01]  /*9e20*/  BSSY B0, `(.L_x_1157) ;  /* 0x0000035000007945 */ /* 0x000fe20003800000 */
[----:B------:R-:W-:-:S04]  /*9e30*/  HFMA2.MMA R9, -RZ, RZ, 0, 0 ;  /* 0x00000000ff097435 */ /* 0x000fc800000001ff */
[----:B0-----:R-:W0:Y:S02]  /*9e40*/  MUFU.RCP R7, R12 ;  /* 0x0000000c00077308 */ /* 0x001e240000001000 */
[----:B0-----:R-:W-:-:S05]  /*9e50*/  FMUL.FTZ R7, R7, R8 ;  /* 0x0000000807077220 */ /* 0x001fca0000410000 */
[----:B------:R-:W-:-:S13]  /*9e60*/  FSETP.NEU.FTZ.AND P0, PT, R7, RZ, PT ;  /* 0x000000ff0700720b */ /* 0x000fda0003f1d000 */
[----:B------:R-:W-:Y:S05]  /*9e70*/  @!P0 BRA !P1, `(.L_x_1158) ;  /* 0x000002f000008947 */ /* 0x000fea0004800000 */
[----:B-1----:R-:W-:Y:S01]  /*9e80*/  MOV R4, 0x3f800000 ;  /* 0x3f80000000047802 */ /* 0x002fe20000000f00 */
        /* <DEDUP_REMOVED lines=22> */
[----:B-1----:R-:W-:Y:S02]  /*9ff0*/  MOV R8, R12 ;  /* 0x0000000c00087202 */ /* 0x002fe40000000f00 */
[----:B------:R-:W-:Y:S02]  /*a000*/  MOV R12, R16 ;  /* 0x00000010000c7202 */ /* 0x000fe40000000f00 */
[----:B0-----:R-:W-:Y:S02]  /*a010*/  MOV R10, R14 ;  /* 0x0000000e000a7202 */ /* 0x001fe40000000f00 */
[----:B------:R-:W-:Y:S02]  /*a020*/  MOV R0, 0xa040 ;  /* 0x0000a04000007802 */ /* 0x000fe40000000f00 */
[----:B------:R-:W-:Y:S05]  /*a030*/  CALL.REL.NOINC `($__internal_33_$__cuda_sm20_dsqrt_rn_f64_mediumpath_v1) ;  /* 0x0000041000007944 */ /* 0x000fea0003c00000 */
.L_x_1160:
[----:B------:R-:W-:Y:S05]  /*a040*/  BSYNC B1 ;  /* 0x0000000000017941 */ /* 0x000fea0003800000 */
.L_x_1159:
        /* <DEDUP_REMOVED lines=14> */
.L_x_1162:
[----:B------:R-:W-:Y:S05]  /*a130*/  BSYNC B1 ;  /* 0x0000000000017941 */ /* 0x000fea0003800000 */
.L_x_1161:
[----:B-1----:R-:W1:Y:S01]  /*a140*/  F2F.F32.F64 R9, R6 ;  /* 0x0000000600097310 */ /* 0x002e620000301000 */
[----:B------:R-:W1:-:S14]  /*a150*/  DSETP.GEU.AND P0, PT, |R6|, c[0x2][0x0], PT ;  /* 0x008000000600762a */ /* 0x000e5c0003f0e200 */
[----:B-1----:R-:W-:Y:S02]  /*a160*/  @!P0 FMUL R9, R9, 1.175494350822287508e-38 ;  /* 0x0080000009098820 */ /* 0x002fe40000400000 */
.L_x_1158:
[----:B-1----:R-:W-:Y:S05]  /*a170*/  BSYNC B0 ;  /* 0x0000000000007941 */ /* 0x002fea0003800000 */
.L_x_1157:
[----:B------:R-:W-:Y:S01]  /*a180*/  STG.E [R2.64], R9 ;  /* 0x0000000902007986 */ /* 0x000fe2000c101906 */
[----:B------:R-:W-:Y:S05]  /*a190*/  EXIT ;  /* 0x000000000000794d */ /* 0x000fea0003800000 */
        .weak           $__internal_32_$__cuda_sm20_dblrcp_rn_slowpath_v3
        .type           $__internal_32_$__cuda_sm20_dblrcp_rn_slowpath_v3,@function
        .size           $__internal_32_$__cuda_sm20_dblrcp_rn_slowpath_v3,($__internal_33_$__cuda_sm20_dsqrt_rn_f64_mediumpath_v1 - $__internal_32_$__cuda_sm20_dblrcp_rn_slowpath_v3)
$__internal_32_$__cuda_sm20_dblrcp_rn_slowpath_v3:
[----:B------:R-:W-:Y:S01]  /*a1a0*/  MOV R4, R8 ;  /* 0x0000000800047202 */ /* 0x000fe20000000f00 */
[----:B------:R-:W-:Y:S01]  /*a1b0*/  IMAD.MOV.U32 R5, RZ, RZ, R9 ;  /* 0x000000ffff057224 */ /* 0x000fe200078e0009 */
[----:B------:R-:W-:Y:S05]  /*a1c0*/  BSSY B2, `(.L_x_1163) ;  /* 0x0000025000027945 */ /* 0x000fea0003800000 */
[----:B------:R-:W0:-:S14]  /*a1d0*/  DSETP.GTU.AND P0, PT, |R4|, +INF , PT ;  /* 0x7ff000000400742a */ /* 0x000e1c0003f0c200 */
        /* <DEDUP_REMOVED lines=11> */
[----:B------:R-:W0:Y:S01]  /*a290*/  MUFU.RCP64H R9, R7 ;  /* 0x0000000700097308 */ /* 0x000e220000001800 */
[----:B------:R-:W-:-:S06]  /*a2a0*/  MOV R8, R11 ;  /* 0x0000000b00087202 */ /* 0x000fcc0000000f00 */
        /* <DEDUP_REMOVED lines=10> */
.L_x_1166:
[----:B------:R-:W0:Y:S01]  /*a350*/  DMUL R4, R4, 8.11296384146066816958e+31 ;  /* 0x4690000004047828 */ /* 0x000e220000000000 */
[----:B------:R-:W-:-:S05]  /*a360*/  MOV R6, R11 ;  /* 0x0000000b00067202 */ /* 0x000fca0000000f00 */
        /* <DEDUP_REMOVED lines=8> */
.L_x_1164:
[----:B------:R-:W-:Y:S02]  /*a3f0*/  LOP3.LUT R7, R5, 0x80000, RZ, 0xfc, !PT ;  /* 0x0008000005077812 */ /* 0x000fe400078efcff */
[----:B------:R-:W-:Y:S02]  /*a400*/  MOV R6, R4 ;  /* 0x0000000400067202 */ /* 0x000fe40000000f00 */
.L_x_1165:
[----:B------:R-:W-:Y:S05]  /*a410*/  BSYNC B2 ;  /* 0x0000000000027941 */ /* 0x000fea0003800000 */
.L_x_1163:
[----:B0-----:R-:W-:Y:S01]  /*a420*/  MOV R4, R0 ;  /* 0x0000000000047202 */ /* 0x001fe20000000f00 */
[----:B------:R-:W-:-:S04]  /*a430*/  IMAD.MOV.U32 R5, RZ, RZ, 0x0 ;  /* 0x00000000ff057424 */ /* 0x000fc800078e00ff */
[----:B------:R-:W-:Y:S05]  /*a440*/  RET.REL.NODEC R4 `(_ZN2at6native50batch_norm_collect_statistics_channels_last_kernelINS0_6InvStdEN3c108BFloat16EfLi4EEEvPKT0_PT1_S9_PVS8_PiiiS8_) ;  /* 0xffff5bb004007950 */ /* 0x000fea0003c3ffff */
        .weak           $__internal_33_$__cuda_sm20_dsqrt_rn_f64_mediumpath_v1
        .type           $__internal_33_$__cuda_sm20_dsqrt_rn_f64_mediumpath_v1,@function
        .size           $__internal_33_$__cuda_sm20_dsqrt_rn_f64_mediumpath_v1,(.L_x_26639 - $__internal_33_$__cuda_sm20_dsqrt_rn_f64_mediumpath_v1)
$__internal_33_$__cuda_sm20_dsqrt_rn_f64_mediumpath_v1:
[----:B------:R-:W-:Y:S01]  /*a450*/  ISETP.GE.U32.AND P0, PT, R4, -0x3400000, PT ;  /* 0xfcc000000400780c */ /* 0x000fe20003f06070 */
[----:B------:R-:W-:Y:S01]  /*a460*/  BSSY B2, `(.L_x_1167) ;  /* 0x0000026000027945 */ /* 0x000fe20003800000 */
[----:B------:R-:W-:Y:S02]  /*a470*/  MOV R9, R11 ;  /* 0x0000000b00097202 */ /* 0x000fe40000000f00 */
[----:B------:R-:W-:Y:S02]  /*a480*/  MOV R13, R17 ;  /* 0x00000011000d7202 */ /* 0x000fe40000000f00 */
        /* <DEDUP_REMOVED lines=10> */
.L_x_1168:
[----:B------:R-:W0:-:S14]  /*a530*/  DSETP.NE.AND P0, PT, R6, RZ, PT ;  /* 0x000000ff0600722a */ /* 0x000e1c0003f05000 */
[----:B0-----:R-:W-:Y:S05]  /*a540*/  @!P0 BRA `(.L_x_1170) ;  /* 0x0000016000008947 */ /* 0x001fea0003800000 */
[----:B------:R-:W-:-:S13]  /*a550*/  ISETP.GE.AND P0, PT, R7, RZ, PT ;  /* 0x000000ff0700720c */ /* 0x000fda0003f06270 */
[----:B------:R-:W-:Y:S02]  /*a560*/  @!P0 MOV R4, 0x0 ;  /* 0x0000000000048802 */ /* 0x000fe40000000f00 */
[----:B------:R-:W-:Y:S01]  /*a570*/  @!P0 MOV R5, 0xfff80000 ;  /* 0xfff8000000058802 */ /* 0x000fe20000000f00 */
[----:B------:R-:W-:Y:S05]  /*a580*/  @!P0 BRA `(.L_x_1169) ;  /* 0x0000013000008947 */ /* 0x000fea0003800000 */
[----:B------:R-:W-:-:S13]  /*a590*/  ISETP.GT.AND P0, PT, R7, 0x7fefffff, PT ;  /* 0x7fefffff0700780c */ /* 0x000fda0003f04270 */
[----:B------:R-:W-:Y:S05]  /*a5a0*/  @P0 BRA `(.L_x_1170) ;  /* 0x0000010000000947 */ /* 0x000fea0003800000 */
[----:B------:R-:W0:Y:S01]  /*a5b0*/  DMUL R6, R6, 8.11296384146066816958e+31 ;  /* 0x4690000006067828 */ /* 0x000e220000000000 */
[----:B------:R-:W-:Y:S01]  /*a5c0*/  IMAD.MOV.U32 R4, RZ, RZ, RZ ;  /* 0x000000ffff047224 */ /* 0x000fe200078e00ff */
[----:B------:R-:W-:Y:S01]  /*a5d0*/  MOV R10, 0x0 ;  /* 0x00000000000a7802 */ /* 0x000fe20000000f00 */
[----:B------:R-:W-:-:S03]  /*a5e0*/  HFMA2.MMA R11, -RZ, RZ, 1.9609375, 0 ;  /* 0x3fd80000ff0b7435 */ /* 0x000fc600000001ff */
[----:B0-----:R-:W0:Y:S02]  /*a5f0*/  MUFU.RSQ64H R5, R7 ;  /* 0x0000000700057308 */ /* 0x001e240000001c00 */
        /* <DEDUP_REMOVED lines=11> */
.L_x_1170:
[----:B------:R0:W1:-:S06]  /*a6b0*/  DADD R4, R6, R6 ;  /* 0x0000000006047229 */ /* 0x00004c0000000006 */
.L_x_1169:
[----:B------:R-:W-:Y:S05]  /*a6c0*/  BSYNC B2 ;  /* 0x0000000000027941 */ /* 0x000fea0003800000 */
.L_x_1167:
[----:B-1----:R-:W-:Y:S01]  /*a6d0*/  MOV R9, R5 ;  /* 0x0000000500097202 */ /* 0x002fe20000000f00 */
[----:B------:R-:W-:Y:S01]  /*a6e0*/  HFMA2.MMA R5, -RZ, RZ, 0, 0 ;  /* 0x00000000ff057435 */ /* 0x000fe200000001ff */
[----:B------:R-:W-:Y:S02]  /*a6f0*/  MOV R8, R4 ;  /* 0x0000000400087202 */ /* 0x000fe40000000f00 */
[----:B------:R-:W-:-:S04]  /*a700*/  MOV R4, R0 ;  /* 0x0000000000047202 */ /* 0x000fc80000000f00 */
[----:B------:R-:W-:Y:S05]  /*a710*/  RET.REL.NODEC R4 `(_ZN2at6native50batch_norm_collect_statistics_channels_last_kernelINS0_6InvStdEN3c108BFloat16EfLi4EEEvPKT0_PT1_S9_PVS8_PiiiS8_) ;  /* 0xffff58e004007950 */ /* 0x000fea0003c3ffff */
.L_x_1171:
        /* <DEDUP_REMOVED lines=14> */
.L_x_26639:


//--------------------- .text._ZN2at6native36batch_norm_collect_statistics_kernelINS0_6InvStdEN3c104HalfES4_flEEvNS_27GenericPackedTensorAccessorIKT0_Lm3ENS_17RestrictPtrTraitsET3_EET2_SB_NS5_ISB_Lm1ES8_S9_EESC_ --------------------------
	.section	.text._ZN2at6native36batch_norm_collect_statistics_kernelINS0_6InvStdEN3c104HalfES4_flEEvNS_27GenericPackedTensorAccessorIKT0_Lm3ENS_17RestrictPtrTraitsET3_EET2_SB_NS5_ISB_Lm1ES8_S9_EESC_,"ax",@progbits
	.sectioninfo	@"SHI_REGISTERS=28"
	.align	128
        .global         _ZN2at6native36batch_norm_collect_statistics_kernelINS0_6InvStdEN3c104HalfES4_flEEvNS_27GenericPackedTensorAccessorIKT0_Lm3ENS_17RestrictPtrTraitsET3_EET2_SB_NS5_ISB_Lm1ES8_S9_EESC_
        .type           _ZN2at6native36batch_norm_collect_statistics_kernelINS0_6InvStdEN3c104HalfES4_flEEvNS_27GenericPackedTensorAccessorIKT0_Lm3ENS_17RestrictPtrTraitsET3_EET2_SB_NS5_ISB_Lm1ES8_S9_EESC_,@function
        .size           _ZN2at6native36batch_norm_collect_statistics_kernelINS0_6InvStdEN3c104HalfES4_flEEvNS_27GenericPackedTensorAccessorIKT0_Lm3ENS_17RestrictPtrTraitsET3_EET2_SB_NS5_ISB_Lm1ES8_S9_EESC_,(.L_x_26641 - _ZN2at6native36batch_norm_collect_statistics_kernelINS0_6InvStdEN3c104HalfES4_flEEvNS_27GenericPackedTensorAccessorIKT0_Lm3ENS_17RestrictPtrTraitsET3_EET2_SB_NS5_ISB_Lm1ES8_S9_EESC_)
        .other          _ZN2at6native36batch_norm_collect_statistics_kernelINS0_6InvStdEN3c104HalfES4_flEEvNS_27GenericPackedTensorAccessorIKT0_Lm3ENS_17RestrictPtrTraitsET3_EET2_SB_NS5_ISB_Lm1ES8_S9_EESC_,@"STO_CUDA_ENTRY STV_DEFAULT"
_ZN2at6native36batch_norm_collect_statistics_kernelINS0_6InvStdEN3c104HalfES4_flEEvNS_27GenericPackedTensorAccessorIKT0_Lm3ENS_17RestrictPtrTraitsET3_EET2_SB_NS5_ISB_Lm1ES8_S9_EESC_:
.text._ZN2at6native36batch_norm_collect_statistics_kernelINS0_6InvStdEN3c104HalfES4_flEEvNS_27GenericPackedTensorAccessorIKT0_Lm3ENS_17RestrictPtrTraitsET3_EET2_SB_NS5_ISB_Lm1ES8_S9_EESC_:
        /* <DEDUP_REMOVED lines=22> */
.L_x_1177:
        /* <DEDUP_REMOVED lines=13> */
.L_x_1176:
        /* <DEDUP_REMOVED lines=17> */
[----:B--2---:R-:W-:-:S05]  /*0340*/  HADD2.F32 R13, -RZ, R14.H0_H0 ;  /* 0x2000000eff0d7230 */ /* 0x004fca0000004100 */
[----:B------:R-:W-:-:S04]  /*0350*/  FADD.FTZ R21, R13, -R10 ;  /* 0x8000000a0d157221 */ /* 0x000fc80000010000 */
[----:B0-----:R-:W-:-:S04]  /*0360*/  FFMA.FTZ R10, R21, R12, R10 ;  /* 0x0000000c150a7223 */ /* 0x001fc8000001000a */
[----:B------:R-:W-:-:S04]  /*0370*/  FADD.FTZ R13, R13, -R10 ;  /* 0x8000000a0d0d7221 */ /* 0x000fc80000010000 */
[----:B------:R-:W-:Y:S01]  /*0380*/  FFMA.FTZ R8, R21, R13, R8 ;  /* 0x0000000d15087223 */ /* 0x000fe20000010008 */
[----:B------:R-:W-:Y:S05]  /*0390*/  @!P0 BRA `(.L_x_1176) ;  /* 0xfffffe9000008947 */ /* 0x000fea000383ffff */
.L_x_1175:
[----:B------:R-:W-:Y:S05]  /*03a0*/  BSYNC B1 ;  /* 0x0000000000017941 */ /* 0x000fea0003800000 */
.L_x_1174:
[----:B------:R-:W-:-:S04]  /*03b0*/  IADD3 R13, R9, c[0x0][0x4], RZ ;  /* 0x00000100090d7a10 */ /* 0x000fc80007ffe0ff */
[----:B------:R-:W-:Y:S01]  /*03c0*/  ISETP.GE.U32.AND P0, PT, R13, c[0x0][0x168], PT ;  /* 0x00005a000d007a0c */ /* 0x000fe20003f06070 */
[--C-:B------:R-:W-:Y:S01]  /*03d0*/  IMAD.MOV.U32 R9, RZ, RZ, R13.reuse ;  /* 0x000000ffff097224 */ /* 0x100fe200078e000d */
[----:B------:R-:W-:-:S04]  /*03e0*/  SHF.R.S32.HI R4, RZ, 0x1f, R13 ;  /* 0x0000001fff047819 */ /* 0x000fc8000001140d */
[----:B------:R-:W-:-:S13]  /*03f0*/  ISETP.GE.AND.EX P0, PT, R4, c[0x0][0x16c], PT, P0 ;  /* 0x00005b0004007a0c */ /* 0x000fda0003f06300 */
[----:B------:R-:W-:Y:S05]  /*0400*/  @!P0 BRA `(.L_x_1177) ;  /* 0xfffffd5000008947 */ /* 0x000fea000383ffff */
.L_x_1173:
[----:B--2---:R-:W-:Y:S05]  /*0410*/  BSYNC B0 ;  /* 0x0000000000007941 */ /* 0x004fea0003800000 */
.L_x_1172:
        /* <DEDUP_REMOVED lines=20> */
[----:B-1----:R-:W-:Y:S05]  /*0560*/  CALL.REL.NOINC `($__internal_34_$__cuda_sm20_dblrcp_rn_slowpath_v3) ;  /* 0x00001be000007944 */ /* 0x002fea0003c00000 */
[----:B-1----:R-:W-:Y:S01]  /*0570*/  IMAD.MOV.U32 R16, RZ, RZ, R14 ;  /* 0x000000ffff107224 */ /* 0x002fe200078e000e */
[----:B------:R-:W-:Y:S02]  /*0580*/  MOV R17, R15 ;  /* 0x0000000f00117202 */ /* 0x000fe40000000f00 */
.L_x_1179:
[----:B--2---:R-:W-:Y:S05]  /*0590*/  BSYNC B1 ;  /* 0x0000000000017941 */ /* 0x004fea0003800000 */
.L_x_1178:
        /* <DEDUP_REMOVED lines=35> */
[----:B--2---:R-:W-:Y:S05]  /*07d0*/  CALL.REL.NOINC `($__internal_34_$__cuda_sm20_dblrcp_rn_slowpath_v3) ;  /* 0x0000197000007944 */ /* 0x004fea0003c00000 */
.L_x_1181:
[----:B01----:R-:W-:Y:S05]  /*07e0*/  BSYNC B1 ;  /* 0x0000000000017941 */ /* 0x003fea0003800000 */
.L_x_1180:
        /* <DEDUP_REMOVED lines=34> */
[----:B0-----:R-:W-:Y:S05]  /*0a10*/  CALL.REL.NOINC `($__internal_34_$__cuda_sm20_dblrcp_rn_slowpath_v3) ;  /* 0x0000173000007944 */ /* 0x001fea0003c00000 */
.L_x_1183:
[----:B--2---:R-:W-:Y:S05]  /*0a20*/  BSYNC B1 ;  /* 0x0000000000017941 */ /* 0x004fea0003800000 */
.L_x_1182:
        /* <DEDUP_REMOVED lines=34> */
[----:B0-2---:R-:W-:Y:S05]  /*0c50*/  CALL.REL.NOINC `($__internal_34_$__cuda_sm20_dblrcp_rn_slowpath_v3) ;  /* 0x000014f000007944 */ /* 0x005fea0003c00000 */
.L_x_1185:
[----:B---3--:R-:W-:Y:S05]  /*0c60*/  BSYNC B1 ;  /* 0x0000000000017941 */ /* 0x008fea0003800000 */
.L_x_1184:
        /* <DEDUP_REMOVED lines=34> */
[----:B------:R-:W-:Y:S05]  /*0e90*/  CALL.REL.NOINC `($__internal_34_$__cuda_sm20_dblrcp_rn_slowpath_v3) ;  /* 0x000012b000007944 */ /* 0x000fea0003c00000 */
.L_x_1187:
[----:B0-23--:R-:W-:Y:S05]  /*0ea0*/  BSYNC B1 ;  /* 0x0000000000017941 */ /* 0x00dfea0003800000 */
.L_x_1186:
        /* <DEDUP_REMOVED lines=33> */
.L_x_1189:
[----:B------:R-:W-:Y:S05]  /*10c0*/  BSYNC B0 ;  /* 0x0000000000007941 */ /* 0x000fea0003800000 */
.L_x_1188:
        /* <DEDUP_REMOVED lines=20> */
[----:B--2---:R-:W-:Y:S05]  /*1210*/  CALL.REL.NOINC `($__internal_34_$__cuda_sm20_dblrcp_rn_slowpath_v3) ;  /* 0x00000f3000007944 */ /* 0x004fea0003c00000 */
[----:B-1----:R-:W-:Y:S01]  /*1220*/  IMAD.MOV.U32 R16, RZ, RZ, R14 ;  /* 0x000000ffff107224 */ /* 0x002fe200078e000e */
[----:B------:R-:W-:Y:S02]  /*1230*/  MOV R17, R15 ;  /* 0x0000000f00117202 */ /* 0x000fe40000000f00 */
.L_x_1191:
[----:B---3--:R-:W-:Y:S05]  /*1240*/  BSYNC B1 ;  /* 0x0000000000017941 */ /* 0x008fea0003800000 */
.L_x_1190:
        /* <DEDUP_REMOVED lines=35> */
[----:B0-----:R-:W-:Y:S05]  /*1480*/  CALL.REL.NOINC `($__internal_34_$__cuda_sm20_dblrcp_rn_slowpath_v3) ;  /* 0x00000cc000007944 */ /* 0x001fea0003c00000 */
.L_x_1193:
[----:B--2---:R-:W-:Y:S05]  /*1490*/  BSYNC B1 ;  /* 0x0000000000017941 */ /* 0x004fea0003800000 */
.L_x_1192:
        /* <DEDUP_REMOVED lines=35> */
.L_x_1195:
[----:B---3--:R-:W-:Y:S05]  /*16d0*/  BSYNC B1 ;  /* 0x0000000000017941 */ /* 0x008fea0003800000 */
.L_x_1194:
        /* <DEDUP_REMOVED lines=34> */
[----:B---3--:R-:W-:Y:S05]  /*1900*/  CALL.REL.NOINC `($__internal_34_$__cuda_sm20_dblrcp_rn_slowpath_v3) ;  /* 0x0000084000007944 */ /* 0x008fea0003c00000 */
.L_x_1197:
[----:B01----:R-:W-:Y:S05]  /*1910*/  BSYNC B1 ;  /* 0x0000000000017941 */ /* 0x003fea0003800000 */
.L_x_1196:
        /* <DEDUP_REMOVED lines=34> */
[----:B0-----:R-:W-:Y:S05]  /*1b40*/  CALL.REL.NOINC `($__internal_34_$__cuda_sm20_dblrcp_rn_slowpath_v3) ;  /* 0x0000060000007944 */ /* 0x001fea0003c00000 */
.L_x_1199:
[----:B---3--:R-:W-:Y:S05]  /*1b50*/  BSYNC B1 ;  /* 0x0000000000017941 */ /* 0x008fea0003800000 */
.L_x_1198:
        /* <DEDUP_REMOVED lines=23> */
.L_x_1200:
        /* <DEDUP_REMOVED lines=42> */
[----:B01----:R-:W-:Y:S05]  /*1f70*/  CALL.REL.NOINC `($__internal_35_$__cuda_sm20_dsqrt_rn_f64_mediumpath_v1) ;  /* 0x0000044000007944 */ /* 0x003fea0003c00000 */
.L_x_1204:
[----:B------:R-:W-:Y:S05]  /*1f80*/  BSYNC B0 ;  /* 0x0000000000007941 */ /* 0x000fea0003800000 */
.L_x_1203:
        /* <DEDUP_REMOVED lines=13> */
[----:B01----:R-:W-:Y:S05]  /*2060*/  CALL.REL.NOINC `($__internal_34_$__cuda_sm20_dblrcp_rn_slowpath_v3) ;  /* 0x000000e000007944 */ /* 0x003fea0003c00000 */
.L_x_1206:
[----:B------:R-:W-:Y:S05]  /*2070*/  BSYNC B2 ;  /* 0x0000000000027941 */ /* 0x000fea0003800000 */
.L_x_1205:
[----:B01----:R-:W0:Y:S01]  /*2080*/  F2F.F32.F64 R7, R14 ;  /* 0x0000000e00077310 */ /* 0x003e220000301000 */
[----:B------:R-:W0:-:S14]  /*2090*/  DSETP.GEU.AND P0, PT, |R14|, c[0x2][0x0], PT ;  /* 0x008000000e00762a */ /* 0x000e1c0003f0e200 */
[----:B0-----:R-:W-:Y:S02]  /*20a0*/  @!P0 FMUL R7, R7, 1.175494350822287508e-38 ;  /* 0x0080000007078820 */ /* 0x001fe40000400000 */
.L_x_1202:
[----:B------:R-:W-:Y:S05]  /*20b0*/  BSYNC B1 ;  /* 0x0000000000017941 */ /* 0x000fea0003800000 */
.L_x_1201:
        /* <DEDUP_REMOVED lines=9> */
        .weak           $__internal_34_$__cuda_sm20_dblrcp_rn_slowpath_v3
        .type           $__internal_34_$__cuda_sm20_dblrcp_rn_slowpath_v3,@function
        .size           $__internal_34_$__cuda_sm20_dblrcp_rn_slowpath_v3,($__internal_35_$__cuda_sm20_dsqrt_rn_f64_mediumpath_v1 - $__internal_34_$__cuda_sm20_dblrcp_rn_slowpath_v3)
$__internal_34_$__cuda_sm20_dblrcp_rn_slowpath_v3:
        /* <DEDUP_REMOVED lines=24> */
.L_x_1210:
        /* <DEDUP_REMOVED lines=9> */
.L_x_1208:
[----:B------:R-:W-:Y:S01]  /*2360*/  LOP3.LUT R15, R13, 0x80000, RZ, 0xfc, !PT ;  /* 0x000800000d0f7812 */ /* 0x000fe200078efcff */
[----:B------:R-:W-:Y:S02]  /*2370*/  IMAD.MOV.U32 R14, RZ, RZ, R12 ;  /* 0x000000ffff0e7224 */ /* 0x000fe400078e000c */
.L_x_1209:
[----:B------:R-:W-:Y:S05]  /*2380*/  BSYNC B0 ;  /* 0x0000000000007941 */ /* 0x000fea0003800000 */
.L_x_1207:
[----:B0-----:R-:W-:Y:S01]  /*2390*/  HFMA2.MMA R13, -RZ, RZ, 0, 0 ;  /* 0x00000000ff0d7435 */ /* 0x001fe200000001ff */
[----:B------:R-:W-:-:S05]  /*23a0*/  MOV R12, R4 ;  /* 0x00000004000c7202 */ /* 0x000fca0000000f00 */
[----:B------:R-:W-:Y:S05]  /*23b0*/  RET.REL.NODEC R12 `(_ZN2at6native36batch_norm_collect_statistics_kernelINS0_6InvStdEN3c104HalfES4_flEEvNS_27GenericPackedTensorAccessorIKT0_Lm3ENS_17RestrictPtrTraitsET3_EET2_SB_NS5_ISB_Lm1ES8_S9_EESC_) ;  /* 0xffffdc400c007950 */ /* 0x000fea0003c3ffff */
        .weak           $__internal_35_$__cuda_sm20_dsqrt_rn_f64_mediumpath_v1
        .type           $__internal_35_$__cuda_sm20_dsqrt_rn_f64_mediumpath_v1,@function
        .size           $__internal_35_$__cuda_sm20_dsqrt_rn_f64_mediumpath_v1,(.L_x_26641 - $__internal_35_$__cuda_sm20_dsqrt_rn_f64_mediumpath_v1)
$__internal_35_$__cuda_sm20_dsqrt_rn_f64_mediumpath_v1:
        /* <DEDUP_REMOVED lines=16> */
.L_x_1212:
        /* <DEDUP_REMOVED lines=24> */
.L_x_1214:
[----:B------:R0:W1:-:S06]  /*2640*/  DADD R4, R6, R6 ;  /* 0x0000000006047229 */ /* 0x00004c0000000006 */
.L_x_1213:
[----:B------:R-:W-:Y:S05]  /*2650*/  BSYNC B2 ;  /* 0x0000000000027941 */ /* 0x000fea0003800000 */
.L_x_1211:
[----:B-1----:R-:W-:Y:S01]  /*2660*/  IMAD.MOV.U32 R13, RZ, RZ, R5 ;  /* 0x000000ffff0d7224 */ /* 0x002fe200078e0005 */
[----:B------:R-:W-:Y:S01]  /*2670*/  HFMA2.MMA R5, -RZ, RZ, 0, 0 ;  /* 0x00000000ff057435 */ /* 0x000fe200000001ff */
[----:B------:R-:W-:Y:S02]  /*2680*/  MOV R12, R4 ;  /* 0x00000004000c7202 */ /* 0x000fe40000000f00 */
[----:B------:R-:W-:-:S04]  /*2690*/  MOV R4, R0 ;  /* 0x0000000000047202 */ /* 0x000fc80000000f00 */
[----:B------:R-:W-:Y:S05]  /*26a0*/  RET.REL.NODEC R4 `(_ZN2at6native36batch_norm_collect_statistics_kernelINS0_6InvStdEN3c104HalfES4_flEEvNS_27GenericPackedTensorAccessorIKT0_Lm3ENS_17RestrictPtrTraitsET3_EET2_SB_NS5_ISB_Lm1ES8_S9_EESC_) ;  /* 0xffffd95004007950 */ /* 0x000fea0003c3ffff */
.L_x_1215:
        /* <DEDUP_REMOVED lines=13> */
.L_x_26641:


//--------------------- .text._ZN2at6native36batch_norm_collect_statistics_kernelINS0_6InvStdEN3c104HalfES4_fiEEvNS_27GenericPackedTensorAccessorIKT0_Lm3ENS_17RestrictPtrTraitsET3_EET2_SB_NS5_ISB_Lm1ES8_S9_EESC_ --------------------------
	.section	.text._ZN2at6native36batch_norm_collect_statistics_kernelINS0_6InvStdEN3c104HalfES4_fiEEvNS_27GenericPackedTensorAccessorIKT0_Lm3ENS_17RestrictPtrTraitsET3_EET2_SB_NS5_ISB_Lm1ES8_S9_EESC_,"ax",@progbits
	.sectioninfo	@"SHI_REGISTERS=28"
	.align	128
        .global         _ZN2at6native36batch_norm_collect_statistics_kernelINS0_6InvStdEN3c104HalfES4_fiEEvNS_27GenericPackedTensorAccessorIKT0_Lm3ENS_17RestrictPtrTraitsET3_EET2_SB_NS5_ISB_Lm1ES8_S9_EESC_
        .type           _ZN2at6native36batch_norm_collect_statistics_kernelINS0_6InvStdEN3c104HalfES4_fiEEvNS_27GenericPackedTensorAccessorIKT0_Lm3ENS_17RestrictPtrTraitsET3_EET2_SB_NS5_ISB_Lm1ES8_S9_EESC_,@function
        .size           _ZN2at6native36batch_norm_collect_statistics_kernelINS0_6InvStdEN3c104HalfES4_fiEEvNS_27GenericPackedTensorAccessorIKT0_Lm3ENS_17RestrictPtrTraitsET3_EET2_SB_NS5_ISB_Lm1ES8_S9_EESC_,(.L_x_26643 - _ZN2at6native36batch_norm_collect_statistics_kernelINS0_6InvStdEN3c104HalfES4_fiEEvNS_27GenericPackedTensorAccessorIKT0_Lm3ENS_17RestrictPtrTraitsET3_EET2_SB_NS5_ISB_Lm1ES8_S9_EESC_)
        .other          _ZN2at6native36batch_norm_collect_statistics_kernelINS0_6InvStdEN3c104HalfES4_fiEEvNS_27GenericPackedTensorAccessorIKT0_Lm3ENS_17RestrictPtrTraitsET3_EET2_SB_NS5_ISB_Lm1ES8_S9_EESC_,@"STO_CUDA_ENTRY STV_DEFAULT"
_ZN2at6native36batch_norm_collect_statistics_kernelINS0_6InvStdEN3c104HalfES4_fiEEvNS_27GenericPackedTensorAccessorIKT0_Lm3ENS_17RestrictPtrTraitsET3_EET2_SB_NS5_ISB_Lm1ES8_S9_EESC_:
.text._ZN2at6native36batch_norm_collect_statistics_kernelINS0_6InvStdEN3c104HalfES4_fiEEvNS_27GenericPackedTensorAccessorIKT0_Lm3ENS_17RestrictPtrTraitsET3_EET2_SB_NS5_ISB_Lm1ES8_S9_EESC_:
[----:B------:R-:W-:Y:S02]  /*0000*/  MOV R1, c[0x0][0x28] ;  /* 0x00000a0000017a02 */ /* 0x000fe40000000f00 */
[----:B------:R-:W0:Y:S01]  /*0010*/  S2R R3, SR_TID.Y ;  /* 0x0000000000037919 */ /* 0x000e220000002200 */
[----:B------:R-:W-:Y:S01]  /*0020*/  ULDC.64 UR6, c[0x0][0x118] ;  /* 0x0000460000067ab9 */ /* 0x000fe20000000a00 */
[----:B------:R-:W-:Y:S01]  /*0030*/  BSSY B0, `(.L_x_1216) ;  /* 0x0000028000007945 */ /* 0x000fe20003800000 */
[----:B------:R-:W-:Y:S01]  /*0040*/  HFMA2.MMA R8, -RZ, RZ, 0, 0 ;  /* 0x00000000ff087435 */ /* 0x000fe200000001ff */
[----:B------:R-:W1:Y:S01]  /*0050*/  S2R R14, SR_TID.X ;  /* 0x00000000000e7919 */ /* 0x000e620000002100 */
[----:B------:R-:W-:-:S03]  /*0060*/  CS2R R10, SRZ ;  /* 0x00000000000a7805 */ /* 0x000fc6000001ff00 */
[----:B------:R-:W2:Y:S01]  /*0070*/  S2R R2, SR_CTAID.X ;  /* 0x0000000000027919 */ /* 0x000ea20000002500 */
[C---:B0-----:R-:W-:Y:S01]  /*0080*/  ISETP.GE.AND P0, PT, R3.reuse, c[0x0][0x168], PT ;  /* 0x00005a0003007a0c */ /* 0x041fe20003f06270 */
[----:B-1----:R-:W-:-:S12]  /*0090*/  IMAD R0, R3, c[0x0][0x0], R14 ;  /* 0x0000000003007a24 */ /* 0x002fd800078e020e */
[----:B------:R-:W-:Y:S05]  /*00a0*/  @P0 BRA `(.L_x_1217) ;  /* 0x0000020000000947 */ /* 0x000fea0003800000 */
[----:B--2---:R-:W-:Y:S01]  /*00b0*/  IMAD R6, R2, c[0x0][0x178], RZ ;  /* 0x00005e0002067a24 */ /* 0x004fe200078e02ff */
[----:B------:R-:W-:Y:S01]  /*00c0*/  CS2R R10, SRZ ;  /* 0x00000000000a7805 */ /* 0x000fe2000001ff00 */
[----:B------:R-:W-:Y:S02]  /*00d0*/  IMAD.MOV.U32 R8, RZ, RZ, RZ ;  /* 0x000000ffff087224 */ /* 0x000fe400078e00ff */
.L_x_1221:
[----:B------:R-:W-:Y:S01]  /*00e0*/  ISETP.GE.AND P0, PT, R14, c[0x0][0x170], PT ;  /* 0x00005c000e007a0c */ /* 0x000fe20003f06270 */
[----:B------:R-:W-:-:S12]  /*00f0*/  BSSY B1, `(.L_x_1218) ;  /* 0x0000018000017945 */ /* 0x000fd80003800000 */
[----:B------:R-:W-:Y:S05]  /*0100*/  @P0 BRA `(.L_x_1219) ;  /* 0x0000016000000947 */ /* 0x000fea0003800000 */
[----:B------:R-:W-:Y:S01]  /*0110*/  IMAD R5, R3, c[0x0][0x174], RZ ;  /* 0x00005d0003057a24 */ /* 0x000fe200078e02ff */
[----:B------:R-:W-:-:S04]  /*0120*/  MOV R7, R14 ;  /* 0x0000000e00077202 */ /* 0x000fc80000000f00 */
[----:B------:R-:W-:Y:S02]  /*0130*/  IADD3 R15, P0, R6, R5, RZ ;  /* 0x00000005060f7210 */ /* 0x000fe40007f1e0ff */
[----:B------:R-:W-:-:S04]  /*0140*/  SHF.R.S32.HI R5, RZ, 0x1f, R5 ;  /* 0x0000001fff057819 */ /* 0x000fc80000011405 */
[----:B------:R-:W-:Y:S02]  /*0150*/  LEA.HI.X.SX32 R17, R6, R5, 0x1, P0 ;  /* 0x0000000506117211 */ /* 0x000fe400000f0eff */
.L_x_1220:
        /* <DEDUP_REMOVED lines=11> */
[----:B--2---:R-:W-:-:S05]  /*0210*/  HADD2.F32 R9, -RZ, R4.H0_H0 ;  /* 0x20000004ff097230 */ /* 0x004fca0000004100 */
[----:B------:R-:W-:-:S04]  /*0220*/  FADD.FTZ R13, R9, -R10 ;  /* 0x8000000a090d7221 */ /* 0x000fc80000010000 */
[----:B0-----:R-:W-:-:S04]  /*0230*/  FFMA.FTZ R10, R13, R12, R10 ;  /* 0x0000000c0d0a7223 */ /* 0x001fc8000001000a */
[----:B------:R-:W-:-:S04]  /*0240*/  FADD.FTZ R9, R9, -R10 ;  /* 0x8000000a09097221 */ /* 0x000fc80000010000 */
[----:B------:R-:W-:Y:S01]  /*0250*/  FFMA.FTZ R8, R13, R9, R8 ;  /* 0x000000090d087223 */ /* 0x000fe20000010008 */
[----:B------:R-:W-:Y:S05]  /*0260*/  @!P0 BRA `(.L_x_1220) ;  /* 0xfffffef000008947 */ /* 0x000fea000383ffff */
.L_x_1219:
[----:B------:R-:W-:Y:S05]  /*0270*/  BSYNC B1 ;  /* 0x0000000000017941 */ /* 0x000fea0003800000 */
.L_x_1218:
[----:B------:R-:W-:-:S04]  /*0280*/  IADD3 R3, R3, c[0x0][0x4], RZ ;  /* 0x0000010003037a10 */ /* 0x000fc80007ffe0ff */
[----:B------:R-:W-:-:S13]  /*0290*/  ISETP.GE.AND P0, PT, R3, c[0x0][0x168], PT ;  /* 0x00005a0003007a0c */ /* 0x000fda0003f06270 */
[----:B------:R-:W-:Y:S05]  /*02a0*/  @!P0 BRA `(.L_x_1221) ;  /* 0xfffffe3000008947 */ /* 0x000fea000383ffff */
.L_x_1217:
[----:B--2---:R-:W-:Y:S05]  /*02b0*/  BSYNC B0 ;  /* 0x0000000000007941 */ /* 0x004fea0003800000 */
.L_x_1216:
[----:B------:R-:W0:Y:S01]  /*02c0*/  SHFL.BFLY PT, R6, R11, 0x1, 0x1f ;  /* 0x0c201f000b067f89 */ /* 0x000e2200000e0000 */
[----:B------:R-:W-:Y:S03]  /*02d0*/  BSSY B1, `(.L_x_1222) ;  /* 0x0000016000017945 */ /* 0x000fe60003800000 */
[----:B------:R1:W2:Y:S01]  /*02e0*/  SHFL.BFLY PT, R7, R10, 0x1, 0x1f ;  /* 0x0c201f000a077f89 */ /* 0x0002a200000e0000 */
[----:B0-----:R-:W-:-:S04]  /*02f0*/  IMAD.IADD R20, R6, 0x1, R11 ;  /* 0x0000000106147824 */ /* 0x001fc800078e020b */
        /* <DEDUP_REMOVED lines=16> */
[----:B-1----:R-:W-:Y:S05]  /*0400*/  CALL.REL.NOINC `($__internal_36_$__cuda_sm20_dblrcp_rn_slowpath_v3) ;  /* 0x00001b5000007944 */ /* 0x002fea0003c00000 */
[----:B-1----:R-:W-:Y:S02]  /*0410*/  MOV R16, R14 ;  /* 0x0000000e00107202 */ /* 0x002fe40000000f00 */
[----:B------:R-:W-:Y:S02]  /*0420*/  MOV R17, R15 ;  /* 0x0000000f00117202 */ /* 0x000fe40000000f00 */
.L_x_1223:
[----:B--2---:R-:W-:Y:S05]  /*0430*/  BSYNC B1 ;  /* 0x0000000000017941 */ /* 0x004fea0003800000 */
.L_x_1222:
        /* <DEDUP_REMOVED lines=35> */
[----:B--2---:R-:W-:Y:S05]  /*0670*/  CALL.REL.NOINC `($__internal_36_$__cuda_sm20_dblrcp_rn_slowpath_v3) ;  /* 0x000018e000007944 */ /* 0x004fea0003c00000 */
.L_x_1225:
[----:B01----:R-:W-:Y:S05]  /*0680*/  BSYNC B1 ;  /* 0x0000000000017941 */ /* 0x003fea0003800000 */
.L_x_1224:
        /* <DEDUP_REMOVED lines=34> */
[----:B0-----:R-:W-:Y:S05]  /*08b0*/  CALL.REL.NOINC `($__internal_36_$__cuda_sm20_dblrcp_rn_slowpath_v3) ;  /* 0x000016a000007944 */ /* 0x001fea0003c00000 */
.L_x_1227:
[----:B--2---:R-:W-:Y:S05]  /*08c0*/  BSYNC B1 ;  /* 0x0000000000017941 */ /* 0x004fea0003800000 */
.L_x_1226:
        /* <DEDUP_REMOVED lines=34> */
[----:B0-2---:R-:W-:Y:S05]  /*0af0*/  CALL.REL.NOINC `($__internal_36_$__cuda_sm20_dblrcp_rn_slowpath_v3) ;  /* 0x0000146000007944 */ /* 0x005fea0003c00000 */
.L_x_1229:
[----:B---3--:R-:W-:Y:S05]  /*0b00*/  BSYNC B1 ;  /* 0x0000000000017941 */ /* 0x008fea0003800000 */
.L_x_1228:
        /* <DEDUP_REMOVED lines=34> */
[----:B------:R-:W-:Y:S05]  /*0d30*/  CALL.REL.NOINC `($__internal_36_$__cuda_sm20_dblrcp_rn_slowpath_v3) ;  /* 0x0000122000007944 */ /* 0x000fea0003c00000 */
.L_x_1231:
[----:B0-23--:R-:W-:Y:S05]  /*0d40*/  BSYNC B1 ;  /* 0x0000000000017941 */ /* 0x00dfea0003800000 */
.L_x_1230:
        /* <DEDUP_REMOVED lines=33> */
.L_x_1233:
[----:B------:R-:W-:Y:S05]  /*0f60*/  BSYNC B0 ;  /* 0x0000000000007941 */ /* 0x000fea0003800000 */
.L_x_1232:
        /* <DEDUP_REMOVED lines=20> */
[----:B--2---:R-:W-:Y:S05]  /*10b0*/  CALL.REL.NOINC `($__internal_36_$__cuda_sm20_dblrcp_rn_slowpath_v3) ;  /* 0x00000ea000007944 */ /* 0x004fea0003c00000 */
[----:B-1----:R-:W-:Y:S01]  /*10c0*/  IMAD.MOV.U32 R16, RZ, RZ, R14 ;  /* 0x000000ffff107224 */ /* 0x002fe200078e000e */
[----:B------:R-:W-:Y:S02]  /*10d0*/  MOV R17, R15 ;  /* 0x0000000f00117202 */ /* 0x000fe40000000f00 */
.L_x_1235:
[----:B---3--:R-:W-:Y:S05]  /*10e0*/  BSYNC B1 ;  /* 0x0000000000017941 */ /* 0x008fea0003800000 */
.L_x_1234:
        /* <DEDUP_REMOVED lines=35> */
[----:B0-----:R-:W-:Y:S05]  /*1320*/  CALL.REL.NOINC `($__internal_36_$__cuda_sm20_dblrcp_rn_slowpath_v3) ;  /* 0x00000c3000007944 */ /* 0x001fea0003c00000 */
.L_x_1237:
[----:B--2---:R-:W-:Y:S05]  /*1330*/  BSYNC B1 ;  /* 0x0000000000017941 */ /* 0x004fea0003800000 */
.L_x_1236:
        /* <DEDUP_REMOVED lines=35> */
.L_x_1239:
[----:B---3--:R-:W-:Y:S05]  /*1570*/  BSYNC B1 ;  /* 0x0000000000017941 */ /* 0x008fea0003800000 */
.L_x_1238:
        /* <DEDUP_REMOVED lines=34> */
[----:B---3--:R-:W-:Y:S05]  /*17a0*/  CALL.REL.NOINC `($__internal_36_$__cuda_sm20_dblrcp_rn_slowpath_v3) ;  /* 0x000007b000007944 */ /* 0x008fea0003c00000 */
.L_x_1241:
[----:B01----:R-:W-:Y:S05]  /*17b0*/  BSYNC B1 ;  /* 0x0000000000017941 */ /* 0x003fea0003800000 */
.L_x_1240:
        /* <DEDUP_REMOVED lines=34> */
[----:B0-----:R-:W-:Y:S05]  /*19e0*/  CALL.REL.NOINC `($__internal_36_$__cuda_sm20_dblrcp_rn_slowpath_v3) ;  /* 0x0000057000007944 */ /* 0x001fea0003c00000 */
.L_x_1243:
[----:B---3--:R-:W-:Y:S05]  /*19f0*/  BSYNC B1 ;  /* 0x0000000000017941 */ /* 0x008fea0003800000 */
.L_x_1242:
        /* <DEDUP_REMOVED lines=60> */
[----:B01----:R-:W-:Y:S05]  /*1dc0*/  CALL.REL.NOINC `($__internal_37_$__cuda_sm20_dsqrt_rn_f64_mediumpath_v1) ;  /* 0x0000040000007944 */ /* 0x003fea0003c00000 */
.L_x_1247:
[----:B------:R-:W-:Y:S05]  /*1dd0*/  BSYNC B0 ;  /* 0x0000000000007941 */ /* 0x000fea0003800000 */
.L_x_1246:
        /* <DEDUP_REMOVED lines=13> */
[----:B01----:R-:W-:Y:S05]  /*1eb0*/  CALL.REL.NOINC `($__internal_36_$__cuda_sm20_dblrcp_rn_slowpath_v3) ;  /* 0x000000a000007944 */ /* 0x003fea0003c00000 */
.L_x_1249:
[----:B------:R-:W-:Y:S05]  /*1ec0*/  BSYNC B2 ;  /* 0x0000000000027941 */ /* 0x000fea0003800000 */
.L_x_1248:
[----:B01----:R-:W0:Y:S01]  /*1ed0*/  F2F.F32.F64 R7, R14 ;  /* 0x0000000e00077310 */ /* 0x003e220000301000 */
[----:B------:R-:W0:-:S14]  /*1ee0*/  DSETP.GEU.AND P0, PT, |R14|, c[0x2][0x0], PT ;  /* 0x008000000e00762a */ /* 0x000e1c0003f0e200 */
[----:B0-----:R-:W-:Y:S02]  /*1ef0*/  @!P0 FMUL R7, R7, 1.175494350822287508e-38 ;  /* 0x0080000007078820 */ /* 0x001fe40000400000 */
.L_x_1245:
[----:B------:R-:W-:Y:S05]  /*1f00*/  BSYNC B1 ;  /* 0x0000000000017941 */ /* 0x000fea0003800000 */
.L_x_1244:
[----:B------:R-:W-:Y:S02]  /*1f10*/  IMAD.MOV.U32 R3, RZ, RZ, 0x4 ;  /* 0x00000004ff037424 */ /* 0x000fe400078e00ff */
[----:B------:R-:W-:-:S04]  /*1f20*/  IMAD R2, R2, c[0x0][0x1a4], RZ ;  /* 0x0000690002027a24 */ /* 0x000fc800078e02ff */
[----:B------:R-:W-:-:S05]  /*1f30*/  IMAD.WIDE R2, R2, R3, c[0x0][0x198] ;  /* 0x0000660002027625 */ /* 0x000fca00078e0203 */
[----:B------:R-:W-:Y:S01]  /*1f40*/  STG.E [R2.64], R7 ;  /* 0x0000000702007986 */ /* 0x000fe2000c101906 */
[----:B------:R-:W-:Y:S05]  /*1f50*/  EXIT ;  /* 0x000000000000794d */ /* 0x000fea0003800000 */
        .weak           $__internal_36_$__cuda_sm20_dblrcp_rn_slowpath_v3
        .type           $__internal_36_$__cuda_sm20_dblrcp_rn_slowpath_v3,@function
        .size           $__internal_36_$__cuda_sm20_dblrcp_rn_slowpath_v3,($__internal_37_$__cuda_sm20_dsqrt_rn_f64_mediumpath_v1 - $__internal_36_$__cuda_sm20_dblrcp_rn_slowpath_v3)
$__internal_36_$__cuda_sm20_dblrcp_rn_slowpath_v3:
        /* <DEDUP_REMOVED lines=24> */
.L_x_1253:
        /* <DEDUP_REMOVED lines=9> */
.L_x_1251:
[----:B------:R-:W-:Y:S01]  /*2170*/  LOP3.LUT R15, R13, 0x80000, RZ, 0xfc, !PT ;  /* 0x000800000d0f7812 */ /* 0x000fe200078efcff */
[----:B------:R-:W-:Y:S02]  /*2180*/  IMAD.MOV.U32 R14, RZ, RZ, R12 ;  /* 0x000000ffff0e7224 */ /* 0x000fe400078e000c */
.L_x_1252:
[----:B------:R-:W-:Y:S05]  /*2190*/  BSYNC B0 ;  /* 0x0000000000007941 */ /* 0x000fea0003800000 */
.L_x_1250:
[----:B0-----:R-:W-:Y:S01]  /*21a0*/  HFMA2.MMA R13, -RZ, RZ, 0, 0 ;  /* 0x00000000ff0d7435 */ /* 0x001fe200000001ff */
[----:B------:R-:W-:-:S05]  /*21b0*/  MOV R12, R4 ;  /* 0x00000004000c7202 */ /* 0x000fca0000000f00 */
[----:B------:R-:W-:Y:S05]  /*21c0*/  RET.REL.NODEC R12 `(_ZN2at6native36batch_norm_collect_statistics_kernelINS0_6InvStdEN3c104HalfES4_fiEEvNS_27GenericPackedTensorAccessorIKT0_Lm3ENS_17RestrictPtrTraitsET3_EET2_SB_NS5_ISB_Lm1ES8_S9_EESC_) ;  /* 0xffffde300c007950 */ /* 0x000fea0003c3ffff */
        .weak           $__internal_37_$__cuda_sm20_dsqrt_rn_f64_mediumpath_v1
        .type           $__internal_37_$__cuda_sm20_dsqrt_rn_f64_mediumpath_v1,@function
        .size           $__internal_37_$__cuda_sm20_dsqrt_rn_f64_mediumpath_v1,(.L_x_26643 - $__internal_37_$__cuda_sm20_dsqrt_rn_f64_mediumpath_v1)
$__internal_37_$__cuda_sm20_dsqrt_rn_f64_mediumpath_v1:
        /* <DEDUP_REMOVED lines=16> */
.L_x_1255:
        /* <DEDUP_REMOVED lines=24> */
.L_x_1257:
[----:B------:R0:W1:-:S06]  /*2450*/  DADD R4, R6, R6 ;  /* 0x0000000006047229 */ /* 0x00004c0000000006 */
.L_x_1256:
[----:B------:R-:W-:Y:S05]  /*2460*/  BSYNC B2 ;  /* 0x0000000000027941 */ /* 0x000fea0003800000 */
.L_x_1254:
[----:B-1----:R-:W-:Y:S01]  /*2470*/  IMAD.MOV.U32 R13, RZ, RZ, R5 ;  /* 0x000000ffff0d7224 */ /* 0x002fe200078e0005 */
[----:B------:R-:W-:Y:S01]  /*2480*/  HFMA2.MMA R5, -RZ, RZ, 0, 0 ;  /* 0x00000000ff057435 */ /* 0x000fe200000001ff */
[----:B------:R-:W-:Y:S02]  /*2490*/  MOV R12, R4 ;  /* 0x00000004000c7202 */ /* 0x000fe40000000f00 */
[----:B------:R-:W-:-:S04]  /*24a0*/  MOV R4, R0 ;  /* 0x0000000000047202 */ /* 0x000fc80000000f00 */
[----:B------:R-:W-:Y:S05]  /*24b0*/  RET.REL.NODEC R4 `(_ZN2at6native36batch_norm_collect_statistics_kernelINS0_6InvStdEN3c104HalfES4_fiEEvNS_27GenericPackedTensorAccessorIKT0_Lm3ENS_17RestrictPtrTraitsET3_EET2_SB_NS5_ISB_Lm1ES8_S9_EESC_) ;  /* 0xffffdb4004007950 */ /* 0x000fea0003c3ffff */
.L_x_1258:
        /* <DEDUP_REMOVED lines=12> */
.L_x_26643:


//--------------------- .text._ZN2at6native50batch_norm_collect_statistics_channels_last_kernelINS0_6InvStdEN3c104HalfEfLi4EEEvPKT0_PT1_S9_PVS8_PiiiS8_ --------------------------
	.section	.text._ZN2at6native50batch_norm_collect_statistics_channels_last_kernelINS0_6InvStdEN3c104HalfEfLi4EEEvPKT0_PT1_S9_PVS8_PiiiS8_,"ax",@progbits
	.sectioninfo	@"SHI_REGISTERS=32"
	.align	128
        .global         _ZN2at6native50batch_norm_collect_statistics_channels_last_kernelINS0_6InvStdEN3c104HalfEfLi4EEEvPKT0_PT1_S9_PVS8_PiiiS8_
        .type           _ZN2at6native50batch_norm_collect_statistics_channels_last_kernelINS0_6InvStdEN3c104HalfEfLi4EEEvPKT0_PT1_S9_PVS8_PiiiS8_,@function
        .size           _ZN2at6native50batch_norm_collect_statistics_channels_last_kernelINS0_6InvStdEN3c104HalfEfLi4EEEvPKT0_PT1_S9_PVS8_PiiiS8_,(.L_x_26645 - _ZN2at6native50batch_norm_collect_statistics_channels_last_kernelINS0_6InvStdEN3c104HalfEfLi4EEEvPKT0_PT1_S9_PVS8_PiiiS8_)
        .other          _ZN2at6native50batch_norm_collect_statistics_channels_last_kernelINS0_6InvStdEN3c104HalfEfLi4EEEvPKT0_PT1_S9_PVS8_PiiiS8_,@"STO_CUDA_ENTRY STV_DEFAULT"
_ZN2at6native50batch_norm_collect_statistics_channels_last_kernelINS0_6InvStdEN3c104HalfEfLi4EEEvPKT0_PT1_S9_PVS8_PiiiS8_:
.text._ZN2at6native50batch_norm_collect_statistics_channels_last_kernelINS0_6InvStdEN3c104HalfEfLi4EEEvPKT0_PT1_S9_PVS8_PiiiS8_:
[----:B------:R-:W-:Y:S02]  /*0000*/  MOV R1, c[0x0][0x28] ;  /* 0x00000a0000017a02 */ /* 0x000fe40000000f00 */
[----:B------:R-:W-:Y:S01]  /*0010*/  MOV R22, c[0x0][0x4] ;  /* 0x0000010000167a02 */ /* 0x000fe20000000f00 */
[----:B------:R-:W-:Y:S01]  /*0020*/  ULDC.64 UR6, c[0x0][0x118] ;  /* 0x0000460000067ab9 */ /* 0x000fe20000000a00 */
[----:B------:R-:W-:Y:S01]  /*0030*/  MOV R5, c[0x0][0x188] ;  /* 0x0000620000057a02 */ /* 0x000fe20000000f00 */
[----:B------:R-:W-:Y:S01]  /*0040*/  CS2R R14, SRZ ;  /* 0x00000000000e7805 */ /* 0x000fe2000001ff00 */
[----:B------:R-:W-:Y:S01]  /*0050*/  CS2R R16, SRZ ;  /* 0x0000000000107805 */ /* 0x000fe2000001ff00 */
[----:B------:R-:W-:Y:S01]  /*0060*/  IMAD R8, R22, c[0x0][0x10], RZ ;  /* 0x0000040016087a24 */ /* 0x000fe200078e02ff */
[----:B------:R-:W-:Y:S01]  /*0070*/  IADD3 R5, R5, -0x1, RZ ;  /* 0xffffffff05057810 */ /* 0x000fe20007ffe0ff */
[----:B------:R-:W-:Y:S01]  /*0080*/  CS2R R12, SRZ ;  /* 0x00000000000c7805 */ /* 0x000fe2000001ff00 */
[----:B------:R-:W-:Y:S01]  /*0090*/  CS2R R20, SRZ ;  /* 0x0000000000147805 */ /* 0x000fe2000001ff00 */
[----:B------:R-:W-:Y:S01]  /*00a0*/  IMAD.MOV.U32 R18, RZ, RZ, RZ ;  /* 0x000000ffff127224 */ /* 0x000fe200078e00ff */
        /* <DEDUP_REMOVED lines=20> */
[----:B------:R-:W0:Y:S03]  /*01f0*/  S2R R6, SR_CTAID.X ;  /* 0x0000000000067919 */ /* 0x000e260000002500 */
[----:B------:R-:W-:-:S13]  /*0200*/  ISETP.GT.U32.AND P1, PT, R7, R2, PT ;  /* 0x000000020700720c */ /* 0x000fda0003f24070 */
[-C--:B------:R-:W-:Y:S02]  /*0210*/  @!P1 IADD3 R2, R2, -R7.reuse, RZ ;  /* 0x8000000702029210 */ /* 0x080fe40007ffe0ff */
[----:B------:R-:W-:Y:S02]  /*0220*/  @!P1 IADD3 R9, R9, 0x1, RZ ;  /* 0x0000000109099810 */ /* 0x000fe40007ffe0ff */
[----:B------:R-:W-:Y:S01]  /*0230*/  ISETP.GE.U32.AND P0, PT, R2, R7, PT ;  /* 0x000000070200720c */ /* 0x000fe20003f06070 */
[----:B------:R-:W-:Y:S01]  /*0240*/  HFMA2.MMA R7, -RZ, RZ, 0, 0 ;  /* 0x00000000ff077435 */ /* 0x000fe200000001ff */
[----:B------:R-:W-:Y:S01]  /*0250*/  ISETP.NE.AND P1, PT, R0, RZ, PT ;  /* 0x000000ff0000720c */ /* 0x000fe20003f25270 */
[----:B0-----:R-:W-:-:S10]  /*0260*/  IMAD R6, R6, c[0x0][0x0], R3 ;  /* 0x0000000006067a24 */ /* 0x001fd400078e0203 */
        /* <DEDUP_REMOVED lines=18> */
.L_x_1260:
[----:B------:R-:W-:-:S13]  /*0390*/  ISETP.GE.OR P1, PT, R23, c[0x0][0x188], P0 ;  /* 0x0000620017007a0c */ /* 0x000fda0000726670 */
[----:B------:R-:W-:-:S05]  /*03a0*/  @!P1 MOV R2, 0x2 ;  /* 0x0000000200029802 */ /* 0x000fca0000000f00 */
[----:B------:R-:W-:-:S06]  /*03b0*/  @!P1 IMAD.WIDE R2, R25, R2, c[0x0][0x160] ;  /* 0x0000580019029625 */ /* 0x000fcc00078e0202 */
[----:B------:R0:W2:Y:S01]  /*03c0*/  @!P1 LDG.E.U16.CONSTANT R2, [R2.64] ;  /* 0x0000000602029981 */ /* 0x0000a2000c1e9500 */
[C---:B------:R-:W-:Y:S01]  /*03d0*/  IADD3 R23, R8.reuse, R23, RZ ;  /* 0x0000001708177210 */ /* 0x040fe20007ffe0ff */
[----:B------:R-:W-:-:S03]  /*03e0*/  IMAD R25, R8, c[0x0][0x18c], R25 ;  /* 0x0000630008197a24 */ /* 0x000fc600078e0219 */
[----:B------:R-:W-:-:S13]  /*03f0*/  ISETP.GE.OR P2, PT, R23, c[0x0][0x188], P0 ;  /* 0x0000620017007a0c */ /* 0x000fda0000746670 */
[----:B------:R-:W-:-:S04]  /*0400*/  @!P2 IMAD.MOV.U32 R4, RZ, RZ, 0x2 ;  /* 0x00000002ff04a424 */ /* 0x000fc800078e00ff */
[----:B------:R-:W-:-:S05]  /*0410*/  @!P2 IMAD.WIDE R4, R25, R4, c[0x0][0x160] ;  /* 0x000058001904a625 */ /* 0x000fca00078e0204 */
[----:B------:R1:W3:Y:S01]  /*0420*/  @!P2 LDG.E.U16.CONSTANT R24, [R4.64] ;  /* 0x000000060418a981 */ /* 0x0002e2000c1e9500 */
[----:B------:R-:W-:Y:S01]  /*0430*/  MOV R22, c[0x0][0x4] ;  /* 0x0000010000167a02 */ /* 0x000fe20000000f00 */
[----:B------:R-:W-:Y:S01]  /*0440*/  HFMA2.MMA R26, -RZ, RZ, 0, 0 ;  /* 0x00000000ff1a7435 */ /* 0x000fe200000001ff */
[----:B------:R-:W-:Y:S02]  /*0450*/  IADD3 R27, R8, R23, RZ ;  /* 0x00000017081b7210 */ /* 0x000fe40007ffe0ff */
[----:B------:R-:W-:Y:S02]  /*0460*/  @!P1 IADD3 R18, R18, 0x1, RZ ;  /* 0x0000000112129810 */ /* 0x000fe40007ffe0ff */
[----:B------:R-:W-:Y:S01]  /*0470*/  ISETP.GE.OR P3, PT, R27, c[0x0][0x188], P0 ;  /* 0x000062001b007a0c */ /* 0x000fe20000766670 */
[----:B0-----:R-:W-:Y:S01]  /*0480*/  IMAD R3, R22, c[0x0][0x10], R27 ;  /* 0x0000040016037a24 */ /* 0x001fe200078e021b */
[----:B------:R-:W0:Y:S01]  /*0490*/  @!P1 I2F R29, R18 ;  /* 0x00000012001d9306 */ /* 0x000e220000201400 */
[----:B------:R-:W-:-:S03]  /*04a0*/  MOV R28, RZ ;  /* 0x000000ff001c7202 */ /* 0x000fc60000000f00 */
[----:B------:R-:W-:-:S07]  /*04b0*/  ISETP.GE.OR P4, PT, R3, c[0x0][0x188], P0 ;  /* 0x0000620003007a0c */ /* 0x000fce0000786670 */
[----:B------:R-:W-:Y:S01]  /*04c0*/  @!P3 MOV R3, 0x2 ;  /* 0x000000020003b802 */ /* 0x000fe20000000f00 */
[----:B0-----:R-:W0:Y:S05]  /*04d0*/  @!P1 MUFU.RCP R28, R29 ;  /* 0x0000001d001c9308 */ /* 0x001e2a0000001000 */
[----:B-1----:R-:W-:-:S04]  /*04e0*/  @!P4 IMAD R5, R8, c[0x0][0x18c], R25 ;  /* 0x000063000805ca24 */ /* 0x002fc800078e0219 */
[----:B------:R-:W-:Y:S02]  /*04f0*/  @!P4 IMAD R4, R8, c[0x0][0x18c], R5 ;  /* 0x000063000804ca24 */ /* 0x000fe400078e0205 */
[----:B------:R-:W-:-:S04]  /*0500*/  @!P4 IMAD.MOV.U32 R5, RZ, RZ, 0x2 ;  /* 0x00000002ff05c424 */ /* 0x000fc800078e00ff */
[----:B------:R-:W-:-:S06]  /*0510*/  @!P4 IMAD.WIDE R4, R4, R5, c[0x0][0x160] ;  /* 0x000058000404c625 */ /* 0x000fcc00078e0205 */
[----:B------:R1:W4:Y:S01]  /*0520*/  @!P4 LDG.E.U16.CONSTANT R4, [R4.64] ;  /* 0x000000060404c981 */ /* 0x000322000c1e9500 */
[----:B--2---:R-:W-:Y:S01]  /*0530*/  @!P1 HADD2.F32 R26, -RZ, R2.H0_H0 ;  /* 0x20000002ff1a9230 */ /* 0x004fe20000004100 */
[----:B------:R-:W-:-:S04]  /*0540*/  @!P3 IMAD R2, R8, c[0x0][0x18c], R25 ;  /* 0x000063000802ba24 */ /* 0x000fc800078e0219 */
[----:B------:R-:W-:-:S06]  /*0550*/  @!P3 IMAD.WIDE R2, R2, R3, c[0x0][0x160] ;  /* 0x000058000202b625 */ /* 0x000fcc00078e0203 */
[----:B------:R2:W5:Y:S01]  /*0560*/  @!P3 LDG.E.U16.CONSTANT R2, [R2.64] ;  /* 0x000000060202b981 */ /* 0x000562000c1e9500 */
[----:B------:R-:W-:-:S04]  /*0570*/  FADD.FTZ R27, R26, -R7 ;  /* 0x800000071a1b7221 */ /* 0x000fc80000010000 */
[----:B0-----:R-:W-:-:S04]  /*0580*/  FFMA.FTZ R7, R27, R28, R7 ;  /* 0x0000001c1b077223 */ /* 0x001fc80000010007 */
[----:B------:R-:W-:-:S04]  /*0590*/  FADD.FTZ R26, -R7, R26 ;  /* 0x0000001a071a7221 */ /* 0x000fc80000010100 */
[----:B------:R-:W-:Y:S01]  /*05a0*/  FMUL.FTZ R27, R27, R26 ;  /* 0x0000001a1b1b7220 */ /* 0x000fe20000410000 */
[----:B------:R-:W-:Y:S01]  /*05b0*/  HFMA2.MMA R26, -RZ, RZ, 0, 0 ;  /* 0x00000000ff1a7435 */ /* 0x000fe200000001ff */
[----:B------:R-:W-:-:S05]  /*05c0*/  @!P2 IADD3 R17, R17, 0x1, RZ ;  /* 0x000000011111a810 */ /* 0x000fca0007ffe0ff */
[----:B------:R-:W-:-:S05]  /*05d0*/  @!P1 MOV R26, 0x3f800000 ;  /* 0x3f800000001a9802 */ /* 0x000fca0000000f00 */
[----:B------:R-:W-:Y:S02]  /*05e0*/  FFMA.FTZ R21, R27, R26, R21 ;  /* 0x0000001a1b157223 */ /* 0x000fe40000010015 */
[----:B------:R-:W0:Y:S01]  /*05f0*/  @!P2 I2F R26, R17 ;  /* 0x00000011001aa306 */ /* 0x000e220000201400 */
[----:B------:R-:W-:Y:S01]  /*0600*/  HFMA2.MMA R27, -RZ, RZ, 0, 0 ;  /* 0x00000000ff1b7435 */ /* 0x000fe200000001ff */
[----:B--2---:R-:W-:Y:S01]  /*0610*/  MOV R3, RZ ;  /* 0x000000ff00037202 */ /* 0x004fe20000000f00 */
[----:B---3--:R-:W-:-:S08]  /*0620*/  @!P2 HADD2.F32 R3, -RZ, R24.H0_H0 ;  /* 0x20000018ff03a230 */ /* 0x008fd00000004100 */
[----:B0-----:R-:W0:Y:S01]  /*0630*/  @!P2 MUFU.RCP R27, R26 ;  /* 0x0000001a001ba308 */ /* 0x001e220000001000 */
[----:B-1----:R-:W-:Y:S01]  /*0640*/  FADD.FTZ R5, R3, -R16 ;  /* 0x8000001003057221 */ /* 0x002fe20000010000 */
[----:B------:R-:W-:-:S03]  /*0650*/  @!P3 IADD3 R15, R15, 0x1, RZ ;  /* 0x000000010f0fb810 */ /* 0x000fc60007ffe0ff */
[----:B0-----:R-:W-:-:S04]  /*0660*/  FFMA.FTZ R16, R5, R27, R16 ;  /* 0x0000001b05107223 */ /* 0x001fc80000010010 */
[----:B------:R-:W-:Y:S01]  /*0670*/  FADD.FTZ R24, -R16, R3 ;  /* 0x0000000310187221 */ /* 0x000fe20000010100 */
[----:B------:R-:W-:-:S03]  /*0680*/  HFMA2.MMA R3, -RZ, RZ, 0, 0 ;  /* 0x00000000ff037435 */ /* 0x000fc600000001ff */
[----:B------:R-:W-:Y:S02]  /*0690*/  FMUL.FTZ R5, R5, R24 ;  /* 0x0000001805057220 */ /* 0x000fe40000410000 */
[----:B------:R-:W0:Y:S01]  /*06a0*/  @!P3 I2F R24, R15 ;  /* 0x0000000f0018b306 */ /* 0x000e220000201400 */
[----:B------:R-:W-:Y:S01]  /*06b0*/  @!P4 IADD3 R10, R10, 0x1, RZ ;  /* 0x000000010a0ac810 */ /* 0x000fe20007ffe0ff */
[----:B------:R-:W-:-:S04]  /*06c0*/  @!P2 IMAD.MOV.U32 R3, RZ, RZ, 0x3f800000 ;  /* 0x3f800000ff03a424 */ /* 0x000fc800078e00ff */
[----:B------:R-:W-:Y:S02]  /*06d0*/  FFMA.FTZ R12, R5, R3, R12 ;  /* 0x00000003050c7223 */ /* 0x000fe4000001000c */
[----:B------:R-:W1:Y:S01]  /*06e0*/  @!P4 I2F R28, R10 ;  /* 0x0000000a001cc306 */ /* 0x000e620000201400 */
[----:B------:R-:W-:Y:S01]  /*06f0*/  MOV R5, RZ ;  /* 0x000000ff00057202 */ /* 0x000fe20000000f00 */
[----:B------:R-:W-:Y:S01]  /*0700*/  CS2R R26, SRZ ;  /* 0x00000000001a7805 */ /* 0x000fe2000001ff00 */
[----:B------:R-:W-:-:S05]  /*0710*/  HFMA2.MMA R3, -RZ, RZ, 0, 0 ;  /* 0x00000000ff037435 */ /* 0x000fca00000001ff */
[----:B0-----:R-:W0:Y:S01]  /*0720*/  @!P3 MUFU.RCP R5, R24 ;  /* 0x000000180005b308 */ /* 0x001e220000001000 */
[----:B----4-:R-:W-:-:S07]  /*0730*/  @!P4 HADD2.F32 R26, -RZ, R4.H0_H0 ;  /* 0x20000004ff1ac230 */ /* 0x010fce0000004100 */
[----:B-1----:R-:W1:Y:S01]  /*0740*/  @!P4 MUFU.RCP R27, R28 ;  /* 0x0000001c001bc308 */ /* 0x002e620000001000 */
[----:B------:R-:W-:Y:S01]  /*0750*/  ISETP.LE.AND P1, PT, R9, UR4, PT ;  /* 0x0000000409007c0c */ /* 0x000fe2000bf23270 */
[----:B------:R-:W-:Y:S01]  /*0760*/  UIADD3 UR4, UR4, 0x1, URZ ;  /* 0x0000000104047890 */ /* 0x000fe2000fffe03f */
[----:B------:R-:W-:Y:S02]  /*0770*/  IMAD R23, R8, 0x3, R23 ;  /* 0x0000000308177824 */ /* 0x000fe400078e0217 */
[----:B------:R-:W-:Y:S01]  /*0780*/  IMAD R25, R19, 0x3, R25 ;  /* 0x0000000313197824 */ /* 0x000fe200078e0219 */
[----:B-----5:R-:W-:-:S05]  /*0790*/  @!P3 HADD2.F32 R3, -RZ, R2.H0_H0 ;  /* 0x20000002ff03b230 */ /* 0x020fca0000004100 */
[----:B------:R-:W-:-:S04]  /*07a0*/  FADD.FTZ R4, R3, -R14 ;  /* 0x8000000e03047221 */ /* 0x000fc80000010000 */
[----:B0-----:R-:W-:Y:S02]  /*07b0*/  FFMA.FTZ R14, R4, R5, R14 ;  /* 0x00000005040e7223 */ /* 0x001fe4000001000e */
[----:B------:R-:W-:Y:S02]  /*07c0*/  FADD.FTZ R2, R26, -R11 ;  /* 0x8000000b1a027221 */ /* 0x000fe40000010000 */
[----:B------:R-:W-:Y:S02]  /*07d0*/  FADD.FTZ R3, -R14, R3 ;  /* 0x000000030e037221 */ /* 0x000fe40000010100 */
[----:B-1----:R-:W-:Y:S02]  /*07e0*/  FFMA.FTZ R11, R2, R27, R11 ;  /* 0x0000001b020b7223 */ /* 0x002fe4000001000b */
[----:B------:R-:W-:Y:S01]  /*07f0*/  FMUL.FTZ R5, R4, R3 ;  /* 0x0000000304057220 */ /* 0x000fe20000410000 */
[----:B------:R-:W-:Y:S01]  /*0800*/  HFMA2.MMA R4, -RZ, RZ, 0, 0 ;  /* 0x00000000ff047435 */ /* 0x000fe200000001ff */
[----:B------:R-:W-:Y:S01]  /*0810*/  FADD.FTZ R27, -R11, R26 ;  /* 0x0000001a0b1b7221 */ /* 0x000fe20000010100 */
[----:B------:R-:W-:-:S02]  /*0820*/  MOV R3, RZ ;  /* 0x000000ff00037202 */ /* 0x000fc40000000f00 */
[----:B------:R-:W-:Y:S01]  /*0830*/  @!P3 MOV R3, 0x3f800000 ;  /* 0x3f8000000003b802 */ /* 0x000fe20000000f00 */
[----:B------:R-:W-:Y:S02]  /*0840*/  FMUL.FTZ R27, R2, R27 ;  /* 0x0000001b021b7220 */ /* 0x000fe40000410000 */
[----:B------:R-:W-:Y:S02]  /*0850*/  @!P4 IMAD.MOV.U32 R4, RZ, RZ, 0x3f800000 ;  /* 0x3f800000ff04c424 */ /* 0x000fe400078e00ff */
[----:B------:R-:W-:Y:S02]  /*0860*/  FFMA.FTZ R20, R5, R3, R20 ;  /* 0x0000000305147223 */ /* 0x000fe40000010014 */
[----:B------:R-:W-:Y:S01]  /*0870*/  FFMA.FTZ R13, R27, R4, R13 ;  /* 0x000000041b0d7223 */ /* 0x000fe2000001000d */
[----:B------:R-:W-:Y:S05]  /*0880*/  @!P1 BRA `(.L_x_1260) ;  /* 0xfffffb0000009947 */ /* 0x000fea000383ffff */
.L_x_1259:
[----:B------:R-:W-:Y:S01]  /*0890*/  IADD3 R24, R18, R17, RZ ;  /* 0x0000001112187210 */ /* 0x000fe20007ffe0ff */
[----:B------:R-:W1:Y:S03]  /*08a0*/  I2F R4, R18 ;  /* 0x0000001200047306 */ /* 0x000e660000201400 */
[----:B------:R-:W-:-:S02]  /*08b0*/  IMNMX R23, R24, 0x1, !PT ;  /* 0x0000000118177817 */ /* 0x000fc40007800200 */
[----:B------:R-:W-:-:S03]  /*08c0*/  IADD3 R19, R24, R15, RZ ;  /* 0x0000000f18137210 */ /* 0x000fc60007ffe0ff */
[----:B------:R-:W2:Y:S01]  /*08d0*/  I2F R5, R17 ;  /* 0x0000001100057306 */ /* 0x000ea20000201400 */
[C---:B------:R-:W-:Y:S02]  /*08e0*/  IMNMX R25, R19.reuse, 0x1, !PT ;  /* 0x0000000113197817 */ /* 0x040fe40007800200 */
[----:B------:R-:W-:-:S05]  /*08f0*/  IADD3 R8, R19, R10, RZ ;  /* 0x0000000a13087210 */ /* 0x000fca0007ffe0ff */
[----:B------:R-:W3:Y:S01]  /*0900*/  I2F R23, R23 ;  /* 0x0000001700177306 */ /* 0x000ee20000201400 */
[----:B-1----:R-:W-:Y:S02]  /*0910*/  FMUL.FTZ R18, R4, R7 ;  /* 0x0000000704127220 */ /* 0x002fe40000410000 */
[----:B------:R-:W-:-:S05]  /*0920*/  FADD.FTZ R7, -R16, R7 ;  /* 0x0000000710077221 */ /* 0x000fca0000010100 */
[----:B------:R-:W-:Y:S01]  /*0930*/  I2F R25, R25 ;  /* 0x0000001900197306 */ /* 0x000fe20000201400 */
[----:B--2---:R-:W-:Y:S02]  /*0940*/  FFMA.FTZ R18, R5, R16, R18 ;  /* 0x0000001005127223 */ /* 0x004fe40000010012 */
[----:B------:R-:W-:-:S04]  /*0950*/  FMUL.FTZ R16, R7, R7 ;  /* 0x0000000707107220 */ /* 0x000fc80000410000 */
[----:B------:R-:W-:Y:S01]  /*0960*/  FMUL.FTZ R5, R5, R16 ;  /* 0x0000001005057220 */ /* 0x000fe20000410000 */
[----:B---3--:R-:W1:Y:S03]  /*0970*/  MUFU.RCP R17, R23 ;  /* 0x0000001700117308 */ /* 0x008e660000001000 */
[----:B------:R-:W-:-:S05]  /*0980*/  FMUL.FTZ R5, R4, R5 ;  /* 0x0000000504057220 */ /* 0x000fca0000410000 */
[----:B------:R-:W2:Y:S08]  /*0990*/  I2F R9, R24 ;  /* 0x0000001800097306 */ /* 0x000eb00000201400 */
[----:B------:R-:W3:Y:S01]  /*09a0*/  I2F R3, R15 ;  /* 0x0000000f00037306 */ /* 0x000ee20000201400 */
[C---:B-1----:R-:W-:Y:S02]  /*09b0*/  FMUL.FTZ R18, R17.reuse, R18 ;  /* 0x0000001211127220 */ /* 0x042fe40000410000 */
[----:B------:R-:W-:-:S04]  /*09c0*/  FFMA.FTZ R12, R17, R5, R12 ;  /* 0x00000005110c7223 */ /* 0x000fc8000001000c */
[----:B------:R-:W-:Y:S01]  /*09d0*/  FADD.FTZ R12, R12, R21 ;  /* 0x000000150c0c7221 */ /* 0x000fe20000010000 */
[----:B------:R1:W-:Y:S01]  /*09e0*/  I2F R2, R10 ;  /* 0x0000000a00027306 */ /* 0x0003e20000201400 */
[----:B--2---:R-:W-:-:S07]  /*09f0*/  FMUL.FTZ R7, R18, R9 ;  /* 0x0000000912077220 */ /* 0x004fce0000410000 */
[----:B------:R-:W2:Y:S01]  /*0a00*/  MUFU.RCP R15, R25 ;  /* 0x00000019000f7308 */ /* 0x000ea20000001000 */
[----:B-1----:R-:W-:Y:S01]  /*0a10*/  IMNMX R10, R8, 0x1, !PT ;  /* 0x00000001080a7817 */ /* 0x002fe20007800200 */
[----:B---3--:R-:W-:Y:S02]  /*0a20*/  FFMA.FTZ R16, R3, R14, R7 ;  /* 0x0000000e03107223 */ /* 0x008fe40000010007 */
[----:B------:R-:W-:Y:S01]  /*0a30*/  FADD.FTZ R14, R18, -R14 ;  /* 0x8000000e120e7221 */ /* 0x000fe20000010000 */
[----:B------:R-:W1:Y:S03]  /*0a40*/  S2R R7, SR_TID.X ;  /* 0x0000000000077919 */ /* 0x000e660000002100 */
[----:B------:R-:W3:Y:S01]  /*0a50*/  I2F R10, R10 ;  /* 0x0000000a000a7306 */ /* 0x000ee20000201400 */
[----:B------:R-:W-:-:S04]  /*0a60*/  FMUL.FTZ R14, R14, R14 ;  /* 0x0000000e0e0e7220 */ /* 0x000fc80000410000 */
[----:B------:R-:W-:-:S03]  /*0a70*/  FMUL.FTZ R14, R3, R14 ;  /* 0x0000000e030e7220 */ /* 0x000fc60000410000 */
[----:B------:R-:W4:Y:S01]  /*0a80*/  I2F R19, R19 ;  /* 0x0000001300137306 */ /* 0x000f220000201400 */
[----:B--2---:R-:W-:Y:S02]  /*0a90*/  FMUL.FTZ R16, R15, R16 ;  /* 0x000000100f107220 */ /* 0x004fe40000410000 */
[----:B------:R-:W-:Y:S01]  /*0aa0*/  FMUL.FTZ R14, R9, R14 ;  /* 0x0000000e090e7220 */ /* 0x000fe20000410000 */
[----:B------:R-:W-:Y:S01]  /*0ab0*/  SHF.R.U32.HI R9, RZ, 0x1, R22 ;  /* 0x00000001ff097819 */ /* 0x000fe20000011616 */
[----:B------:R-:W-:Y:S02]  /*0ac0*/  FADD.FTZ R4, R16, -R11 ;  /* 0x8000000b10047221 */ /* 0x000fe40000010000 */
[----:B------:R-:W-:Y:S01]  /*0ad0*/  FFMA.FTZ R15, R15, R14, R20 ;  /* 0x0000000e0f0f7223 */ /* 0x000fe20000010014 */
[----:B---3--:R-:W2:Y:S01]  /*0ae0*/  MUFU.RCP R10, R10 ;  /* 0x0000000a000a7308 */ /* 0x008ea20000001000 */
[----:B------:R-:W-:Y:S01]  /*0af0*/  FMUL.FTZ R3, R4, R4 ;  /* 0x0000000404037220 */ /* 0x000fe20000410000 */
[----:B------:R-:W-:Y:S01]  /*0b00*/  ISETP.NE.AND P1, PT, R9, RZ, PT ;  /* 0x000000ff0900720c */ /* 0x000fe20003f25270 */
[----:B------:R-:W-:-:S02]  /*0b10*/  FADD.FTZ R15, R12, R15 ;  /* 0x0000000f0c0f7221 */ /* 0x000fc40000010000 */
[----:B------:R-:W-:Y:S02]  /*0b20*/  FMUL.FTZ R4, R2, R3 ;  /* 0x0000000302047220 */ /* 0x000fe40000410000 */
        /* <DEDUP_REMOVED lines=42> */
.L_x_1263:
[----:B0-----:R-:W-:Y:S05]  /*0dd0*/  BSYNC B0 ;  /* 0x0000000000007941 */ /* 0x001fea0003800000 */
.L_x_1262:
        /* <DEDUP_REMOVED lines=34> */
.L_x_1265:
[----:B0-----:R-:W-:Y:S05]  /*1000*/  BSYNC B0 ;  /* 0x0000000000007941 */ /* 0x001fea0003800000 */
.L_x_1264:
        /* <DEDUP_REMOVED lines=34> */
.L_x_1267:
[----:B0-----:R-:W-:Y:S05]  /*1230*/  BSYNC B0 ;  /* 0x0000000000007941 */ /* 0x001fea0003800000 */
.L_x_1266:
        /* <DEDUP_REMOVED lines=34> */
.L_x_1269:
[----:B0-----:R-:W-:Y:S05]  /*1460*/  BSYNC B0 ;  /* 0x0000000000007941 */ /* 0x001fea0003800000 */
.L_x_1268:
        /* <DEDUP_REMOVED lines=34> */
.L_x_1271:
[----:B0-----:R-:W-:Y:S05]  /*1690*/  BSYNC B0 ;  /* 0x0000000000007941 */ /* 0x001fea0003800000 */
.L_x_1270:
        /* <DEDUP_REMOVED lines=34> */
.L_x_1273:
[----:B0-----:R-:W-:Y:S05]  /*18c0*/  BSYNC B0 ;  /* 0x0000000000007941 */ /* 0x001fea0003800000 */
.L_x_1272:
        /* <DEDUP_REMOVED lines=34> */
.L_x_1275:
[----:B0-----:R-:W-:Y:S05]  /*1af0*/  BSYNC B0 ;  /* 0x0000000000007941 */ /* 0x001fea0003800000 */
.L_x_1274:
        /* <DEDUP_REMOVED lines=34> */
.L_x_1277:
[----:B0-----:R-:W-:Y:S05]  /*1d20*/  BSYNC B0 ;  /* 0x0000000000007941 */ /* 0x001fea0003800000 */
.L_x_1276:
        /* <DEDUP_REMOVED lines=34> */
.L_x_1279:
[----:B0-----:R-:W-:Y:S05]  /*1f50*/  BSYNC B0 ;  /* 0x0000000000007941 */ /* 0x001fea0003800000 */
.L_x_1278:
        /* <DEDUP_REMOVED lines=34> */
.L_x_1281:
[----:B0-----:R-:W-:Y:S05]  /*2180*/  BSYNC B0 ;  /* 0x0000000000007941 */ /* 0x001fea0003800000 */
.L_x_1280:
        /* <DEDUP_REMOVED lines=34> */
.L_x_1283:
[----:B0-----:R-:W-:Y:S05]  /*23b0*/  BSYNC B0 ;  /* 0x0000000000007941 */ /* 0x001fea0003800000 */
.L_x_1282:
        /* <DEDUP_REMOVED lines=34> */
.L_x_1285:
[----:B0-----:R-:W-:Y:S05]  /*25e0*/  BSYNC B0 ;  /* 0x0000000000007941 */ /* 0x001fea0003800000 */
.L_x_1284:
        /* <DEDUP_REMOVED lines=34> */
.L_x_1287:
[----:B0-----:R-:W-:Y:S05]  /*2810*/  BSYNC B0 ;  /* 0x0000000000007941 */ /* 0x001fea0003800000 */
.L_x_1286:
        /* <DEDUP_REMOVED lines=34> */
.L_x_1289:
[----:B0-----:R-:W-:Y:S05]  /*2a40*/  BSYNC B0 ;  /* 0x0000000000007941 */ /* 0x001fea0003800000 */
.L_x_1288:
        /* <DEDUP_REMOVED lines=34> */
.L_x_1291:
[----:B0-----:R-:W-:Y:S05]  /*2c70*/  BSYNC B0 ;  /* 0x0000000000007941 */ /* 0x001fea0003800000 */
.L_x_1290:
        /* <DEDUP_REMOVED lines=34> */
.L_x_1293:
[----:B0-----:R-:W-:Y:S05]  /*2ea0*/  BSYNC B0 ;  /* 0x0000000000007941 */ /* 0x001fea0003800000 */
.L_x_1292:
        /* <DEDUP_REMOVED lines=34> */
.L_x_1295:
[----:B0-----:R-:W-:Y:S05]  /*30d0*/  BSYNC B0 ;  /* 0x0000000000007941 */ /* 0x001fea0003800000 */
.L_x_1294:
        /* <DEDUP_REMOVED lines=34> */
.L_x_1297:
[----:B0-----:R-:W-:Y:S05]  /*3300*/  BSYNC B0 ;  /* 0x0000000000007941 */ /* 0x001fea0003800000 */
.L_x_1296:
        /* <DEDUP_REMOVED lines=34> */
.L_x_1299:
[----:B0-----:R-:W-:Y:S05]  /*3530*/  BSYNC B0 ;  /* 0x0000000000007941 */ /* 0x001fea0003800000 */
.L_x_1298:
        /* <DEDUP_REMOVED lines=34> */
.L_x_1301:
[----:B0-----:R-:W-:Y:S05]  /*3760*/  BSYNC B0 ;  /* 0x0000000000007941 */ /* 0x001fea0003800000 */
.L_x_1300:
        /* <DEDUP_REMOVED lines=34> */
.L_x_1303:
[----:B0-----:R-:W-:Y:S05]  /*3990*/  BSYNC B0 ;  /* 0x0000000000007941 */ /* 0x001fea0003800000 */
.L_x_1302:
        /* <DEDUP_REMOVED lines=34> */
.L_x_1305:
[----:B0-----:R-:W-:Y:S05]  /*3bc0*/  BSYNC B0 ;  /* 0x0000000000007941 */ /* 0x001fea0003800000 */
.L_x_1304:
        /* <DEDUP_REMOVED lines=34> */
.L_x_1307:
[----:B0-----:R-:W-:Y:S05]  /*3df0*/  BSYNC B0 ;  /* 0x0000000000007941 */ /* 0x001fea0003800000 */
.L_x_1306:
        /* <DEDUP_REMOVED lines=34> */
.L_x_1309:
[----:B0-----:R-:W-:Y:S05]  /*4020*/  BSYNC B0 ;  /* 0x0000000000007941 */ /* 0x001fea0003800000 */
.L_x_1308:
        /* <DEDUP_REMOVED lines=34> */
.L_x_1311:
[----:B0-----:R-:W-:Y:S05]  /*4250*/  BSYNC B0 ;  /* 0x0000000000007941 */ /* 0x001fea0003800000 */
.L_x_1310:
        /* <DEDUP_REMOVED lines=34> */
.L_x_1313:
[----:B0-----:R-:W-:Y:S05]  /*4480*/  BSYNC B0 ;  /* 0x0000000000007941 */ /* 0x001fea0003800000 */
.L_x_1312:
        /* <DEDUP_REMOVED lines=34> */
.L_x_1315:
[----:B0-----:R-:W-:Y:S05]  /*46b0*/  BSYNC B0 ;  /* 0x0000000000007941 */ /* 0x001fea0003800000 */
.L_x_1314:
        /* <DEDUP_REMOVED lines=34> */
.L_x_1317:
[----:B0-----:R-:W-:Y:S05]  /*48e0*/  BSYNC B0 ;  /* 0x0000000000007941 */ /* 0x001fea0003800000 */
.L_x_1316:
        /* <DEDUP_REMOVED lines=34> */
.L_x_1319:
[----:B0-----:R-:W-:Y:S05]  /*4b10*/  BSYNC B0 ;  /* 0x0000000000007941 */ /* 0x001fea0003800000 */
.L_x_1318:
        /* <DEDUP_REMOVED lines=34> */
.L_x_1321:
[----:B0-----:R-:W-:Y:S05]  /*4d40*/  BSYNC B0 ;  /* 0x0000000000007941 */ /* 0x001fea0003800000 */
.L_x_1320:
        /* <DEDUP_REMOVED lines=33> */
.L_x_1322:
[----:B0-----:R-:W-:Y:S05]  /*4f60*/  BSYNC B0 ;  /* 0x0000000000007941 */ /* 0x001fea0003800000 */
.L_x_1261:
        /* <DEDUP_REMOVED lines=42> */
[----:B-1----:R-:W-:Y:S01]  /*5210*/  IMAD.MOV.U32 R8, RZ, RZ, R12 ;  /* 0x000000ffff087224 */ /* 0x002fe200078e000c */
[----:B------:R-:W-:Y:S02]  /*5220*/  MOV R12, R16 ;  /* 0x00000010000c7202 */ /* 0x000fe40000000f00 */
[----:B0-----:R-:W-:Y:S02]  /*5230*/  MOV R10, R14 ;  /* 0x0000000e000a7202 */ /* 0x001fe40000000f00 */
[----:B------:R-:W-:Y:S02]  /*5240*/  MOV R0, 0x5260 ;  /* 0x0000526000007802 */ /* 0x000fe40000000f00 */
[----:B------:R-:W-:Y:S05]  /*5250*/  CALL.REL.NOINC `($__internal_39_$__cuda_sm20_dsqrt_rn_f64_mediumpath_v1) ;  /* 0x000051d000007944 */ /* 0x000fea0003c00000 */
.L_x_1327:
[----:B------:R-:W-:Y:S05]  /*5260*/  BSYNC B1 ;  /* 0x0000000000017941 */ /* 0x000fea0003800000 */
.L_x_1326:
        /* <DEDUP_REMOVED lines=13> */
[----:B-1----:R-:W-:Y:S05]  /*5340*/  CALL.REL.NOINC `($__internal_38_$__cuda_sm20_dblrcp_rn_slowpath_v3) ;  /* 0x00004e3000007944 */ /* 0x002fea0003c00000 */
.L_x_1329:
[----:B------:R-:W-:Y:S05]  /*5350*/  BSYNC B1 ;  /* 0x0000000000017941 */ /* 0x000fea0003800000 */
.L_x_1328:
[----:B-1----:R-:W1:Y:S01]  /*5360*/  F2F.F32.F64 R9, R6 ;  /* 0x0000000600097310 */ /* 0x002e620000301000 */
[----:B------:R-:W1:-:S14]  /*5370*/  DSETP.GEU.AND P0, PT, |R6|, c[0x2][0x0], PT ;  /* 0x008000000600762a */ /* 0x000e5c0003f0e200 */
[----:B-1----:R-:W-:Y:S02]  /*5380*/  @!P0 FMUL R9, R9, 1.175494350822287508e-38 ;  /* 0x0080000009098820 */ /* 0x002fe40000400000 */
.L_x_1325:
[----:B-1----:R-:W-:Y:S05]  /*5390*/  BSYNC B0 ;  /* 0x0000000000007941 */ /* 0x002fea0003800000 */
.L_x_1324:
[----:B------:R-:W-:Y:S01]  /*53a0*/  STG.E [R2.64], R9 ;  /* 0x0000000902007986 */ /* 0x000fe2000c101906 */
[----:B------:R-:W-:Y:S05]  /*53b0*/  EXIT ;  /* 0x000000000000794d */ /* 0x000fea0003800000 */
.L_x_1323:
        /* <DEDUP_REMOVED lines=14> */
[----:B------:R-:W-:-:S04]  /*54a0*/  IADD3.X R17, R15, R21, RZ, P3, !PT ;  /* 0x000000150f117210 */ /* 0x000fc80001ffe4ff */
[----:B------:R-:W-:Y:S01]  /*54b0*/  IADD3.X R19, R21, R17, RZ, P4, !PT ;  /* 0x0000001115137210 */ /* 0x000fe200027fe4ff */
[----:B------:R0:W-:Y:S04]  /*54c0*/  STG.E.STRONG.SYS [R16.64], R10 ;  /* 0x0000000a10007986 */ /* 0x0001e8000c115906 */
[----:B------:R0:W-:Y:S02]  /*54d0*/  STG.E.STRONG.SYS [R18.64], R8 ;  /* 0x0000000812007986 */ /* 0x0001e4000c115906 */
.L_x_1331:
[----:B------:R-:W-:Y:S05]  /*54e0*/  BSYNC B0 ;  /* 0x0000000000007941 */ /* 0x000fea0003800000 */
.L_x_1330:
        /* <DEDUP_REMOVED lines=23> */
.L_x_1333:
[----:B------:R-:W-:Y:S05]  /*5660*/  BSYNC B0 ;  /* 0x0000000000007941 */ /* 0x000fea0003800000 */
.L_x_1332:
[----:B------:R-:W-:Y:S06]  /*5670*/  BAR.SYNC.DEFER_BLOCKING 0x0 ;  /* 0x0000000000007b1d */ /* 0x000fec0000010000 */
[----:B0-----:R-:W0:Y:S02]  /*5680*/  LDS.U8 R8, [0x1800] ;  /* 0x00180000ff087984 */ /* 0x001e240000000000 */
[----:B0-----:R-:W-:-:S13]  /*5690*/  ISETP.NE.AND P2, PT, R8, RZ, PT ;  /* 0x000000ff0800720c */ /* 0x001fda0003f45270 */
[----:B------:R-:W-:Y:S05]  /*56a0*/  @!P2 EXIT ;  /* 0x000000000000a94d */ /* 0x000fea0003800000 */
[----:B------:R-:W-:Y:S01]  /*56b0*/  ISETP.GE.U32.AND P2, PT, R0, c[0x0][0x10], PT ;  /* 0x0000040000007a0c */ /* 0x000fe20003f46070 */
[----:B------:R-:W-:Y:S01]  /*56c0*/  BSSY B0, `(.L_x_1334) ;  /* 0x0000030000007945 */ /* 0x000fe20003800000 */
[----:B------:R-:W-:Y:S01]  /*56d0*/  HFMA2.MMA R10, -RZ, RZ, 0, 0 ;  /* 0x00000000ff0a7435 */ /* 0x000fe200000001ff */
[----:B------:R-:W-:Y:S01]  /*56e0*/  IMAD.MOV.U32 R8, RZ, RZ, RZ ;  /* 0x000000ffff087224 */ /* 0x000fe200078e00ff */
[----:B------:R-:W-:-:S09]  /*56f0*/  MOV R12, RZ ;  /* 0x000000ff000c7202 */ /* 0x000fd20000000f00 */
[----:B------:R-:W-:Y:S05]  /*5700*/  @P2 BRA `(.L_x_1335) ;  /* 0x000002b000002947 */ /* 0x000fea0003800000 */
[----:B------:R-:W-:Y:S01]  /*5710*/  BSSY B1, `(.L_x_1335) ;  /* 0x000002a000017945 */ /* 0x000fe20003800000 */
[----:B------:R-:W-:Y:S02]  /*5720*/  MOV R15, R0 ;  /* 0x00000000000f7202 */ /* 0x000fe40000000f00 */
[----:B------:R-:W-:Y:S02]  /*5730*/  MOV R10, RZ ;  /* 0x000000ff000a7202 */ /* 0x000fe40000000f00 */
[----:B------:R-:W-:Y:S02]  /*5740*/  MOV R8, RZ ;  /* 0x000000ff00087202 */ /* 0x000fe40000000f00 */
[----:B------:R-:W-:Y:S02]  /*5750*/  MOV R16, RZ ;  /* 0x000000ff00107202 */ /* 0x000fe40000000f00 */
.L_x_1336:
[----:B------:R-:W-:Y:S01]  /*5760*/  ISETP.GE.AND P2, PT, R6, c[0x0][0x18c], PT ;  /* 0x0000630006007a0c */ /* 0x000fe20003f46270 */
[----:B------:R-:W-:-:S12]  /*5770*/  IMAD.MOV.U32 R23, RZ, RZ, RZ ;  /* 0x000000ffff177224 */ /* 0x000fd800078e00ff */
        /* <DEDUP_REMOVED lines=11> */
[C---:B------:R-:W-:Y:S02]  /*5830*/  @!P2 LEA R12, P3, R7.reuse, R20, 0x2 ;  /* 0x00000014070ca211 */ /* 0x040fe400078610ff */
[----:B------:R-:W-:Y:S02]  /*5840*/  MOV R14, RZ ;  /* 0x000000ff000e7202 */ /* 0x000fe40000000f00 */
        /* <DEDUP_REMOVED lines=23> */
.L_x_1335:
[----:B------:R-:W-:Y:S05]  /*59c0*/  BSYNC B0 ;  /* 0x0000000000007941 */ /* 0x000fea0003800000 */
.L_x_1334:
[----:B------:R-:W-:Y:S05]  /*59d0*/  @!P1 BRA `(.L_x_1337) ;  /* 0x000043e000009947 */ /* 0x000fea0003800000 */
[----:B------:R-:W-:Y:S01]  /*59e0*/  MOV R7, c[0x0][0x4] ;  /* 0x0000010000077a02 */ /* 0x000fe20000000f00 */
[----:B------:R-:W-:Y:S01]  /*59f0*/  IMAD.IADD R6, R9, 0x1, R0 ;  /* 0x0000000109067824 */ /* 0x000fe200078e0200 */
[----:B------:R-:W-:Y:S01]  /*5a00*/  WARPSYNC 0xffffffff ;  /* 0xffffffff00007948 */ /* 0x000fe20003800000 */
        /* <DEDUP_REMOVED lines=33> */
.L_x_1339:
[----:B0-----:R-:W-:Y:S05]  /*5c20*/  BSYNC B0 ;  /* 0x0000000000007941 */ /* 0x001fea0003800000 */
.L_x_1338:
        /* <DEDUP_REMOVED lines=34> */
.L_x_1341:
[----:B0-----:R-:W-:Y:S05]  /*5e50*/  BSYNC B0 ;  /* 0x0000000000007941 */ /* 0x001fea0003800000 */
.L_x_1340:
        /* <DEDUP_REMOVED lines=34> */
.L_x_1343:
[----:B0-----:R-:W-:Y:S05]  /*6080*/  BSYNC B0 ;  /* 0x0000000000007941 */ /* 0x001fea0003800000 */
.L_x_1342:
        /* <DEDUP_REMOVED lines=34> */
.L_x_1345:
[----:B0-----:R-:W-:Y:S05]  /*62b0*/  BSYNC B0 ;  /* 0x0000000000007941 */ /* 0x001fea0003800000 */
.L_x_1344:
        /* <DEDUP_REMOVED lines=34> */
.L_x_1347:
[----:B0-----:R-:W-:Y:S05]  /*64e0*/  BSYNC B0 ;  /* 0x0000000000007941 */ /* 0x001fea0003800000 */
.L_x_1346:
        /* <DEDUP_REMOVED lines=34> */
.L_x_1349:
[----:B0-----:R-:W-:Y:S05]  /*6710*/  BSYNC B0 ;  /* 0x0000000000007941 */ /* 0x001fea0003800000 */
.L_x_1348:
        /* <DEDUP_REMOVED lines=34> */
.L_x_1351:
[----:B0-----:R-:W-:Y:S05]  /*6940*/  BSYNC B0 ;  /* 0x0000000000007941 */ /* 0x001fea0003800000 */
.L_x_1350:
        /* <DEDUP_REMOVED lines=34> */
.L_x_1353:
[----:B0-----:R-:W-:Y:S05]  /*6b70*/  BSYNC B0 ;  /* 0x0000000000007941 */ /* 0x001fea0003800000 */
.L_x_1352:
        /* <DEDUP_REMOVED lines=34> */
.L_x_1355:
[----:B0-----:R-:W-:Y:S05]  /*6da0*/  BSYNC B0 ;  /* 0x0000000000007941 */ /* 0x001fea0003800000 */
.L_x_1354:
        /* <DEDUP_REMOVED lines=34> */
.L_x_1357:
[----:B0-----:R-:W-:Y:S05]  /*6fd0*/  BSYNC B0 ;  /* 0x0000000000007941 */ /* 0x001fea0003800000 */
.L_x_1356:
        /* <DEDUP_REMOVED lines=34> */
.L_x_1359:
[----:B0-----:R-:W-:Y:S05]  /*7200*/  BSYNC B0 ;  /* 0x0000000000007941 */ /* 0x001fea0003800000 */
.L_x_1358:
        /* <DEDUP_REMOVED lines=34> */
.L_x_1361:
[----:B0-----:R-:W-:Y:S05]  /*7430*/  BSYNC B0 ;  /* 0x0000000000007941 */ /* 0x001fea0003800000 */
.L_x_1360:
        /* <DEDUP_REMOVED lines=34> */
.L_x_1363:
[----:B0-----:R-:W-:Y:S05]  /*7660*/  BSYNC B0 ;  /* 0x0000000000007941 */ /* 0x001fea0003800000 */
.L_x_1362:
        /* <DEDUP_REMOVED lines=34> */
.L_x_1365:
[----:B0-----:R-:W-:Y:S05]  /*7890*/  BSYNC B0 ;  /* 0x0000000000007941 */ /* 0x001fea0003800000 */
.L_x_1364:
        /* <DEDUP_REMOVED lines=34> */
.L_x_1367:
[----:B0-----:R-:W-:Y:S05]  /*7ac0*/  BSYNC B0 ;  /* 0x0000000000007941 */ /* 0x001fea0003800000 */
.L_x_1366:
        /* <DEDUP_REMOVED lines=34> */
.L_x_1369:
[----:B0-----:R-:W-:Y:S05]  /*7cf0*/  BSYNC B0 ;  /* 0x0000000000007941 */ /* 0x001fea0003800000 */
.L_x_1368:
        /* <DEDUP_REMOVED lines=34> */
.L_x_1371:
[----:B0-----:R-:W-:Y:S05]  /*7f20*/  BSYNC B0 ;  /* 0x0000000000007941 */ /* 0x001fea0003800000 */
.L_x_1370:
        /* <DEDUP_REMOVED lines=34> */
.L_x_1373:
[----:B0-----:R-:W-:Y:S05]  /*8150*/  BSYNC B0 ;  /* 0x0000000000007941 */ /* 0x001fea0003800000 */
.L_x_1372:
        /* <DEDUP_REMOVED lines=34> */
.L_x_1375:
[----:B0-----:R-:W-:Y:S05]  /*8380*/  BSYNC B0 ;  /* 0x0000000000007941 */ /* 0x001fea0003800000 */
.L_x_1374:
        /* <DEDUP_REMOVED lines=34> */
.L_x_1377:
[----:B0-----:R-:W-:Y:S05]  /*85b0*/  BSYNC B0 ;  /* 0x0000000000007941 */ /* 0x001fea0003800000 */
.L_x_1376:
        /* <DEDUP_REMOVED lines=34> */
.L_x_1379:
[----:B0-----:R-:W-:Y:S05]  /*87e0*/  BSYNC B0 ;  /* 0x0000000000007941 */ /* 0x001fea0003800000 */
.L_x_1378:
        /* <DEDUP_REMOVED lines=34> */
.L_x_1381:
[----:B0-----:R-:W-:Y:S05]  /*8a10*/  BSYNC B0 ;  /* 0x0000000000007941 */ /* 0x001fea0003800000 */
.L_x_1380:
        /* <DEDUP_REMOVED lines=34> */
.L_x_1383:
[----:B0-----:R-:W-:Y:S05]  /*8c40*/  BSYNC B0 ;  /* 0x0000000000007941 */ /* 0x001fea0003800000 */
.L_x_1382:
        /* <DEDUP_REMOVED lines=34> */
.L_x_1385:
[----:B0-----:R-:W-:Y:S05]  /*8e70*/  BSYNC B0 ;  /* 0x0000000000007941 */ /* 0x001fea0003800000 */
.L_x_1384:
        /* <DEDUP_REMOVED lines=34> */
.L_x_1387:
[----:B0-----:R-:W-:Y:S05]  /*90a0*/  BSYNC B0 ;  /* 0x0000000000007941 */ /* 0x001fea0003800000 */
.L_x_1386:
        /* <DEDUP_REMOVED lines=34> */
.L_x_1389:
[----:B0-----:R-:W-:Y:S05]  /*92d0*/  BSYNC B0 ;  /* 0x0000000000007941 */ /* 0x001fea0003800000 */
.L_x_1388:
        /* <DEDUP_REMOVED lines=34> */
.L_x_1391:
[----:B0-----:R-:W-:Y:S05]  /*9500*/  BSYNC B0 ;  /* 0x0000000000007941 */ /* 0x001fea0003800000 */
.L_x_1390:
        /* <DEDUP_REMOVED lines=34> */
.L_x_1393:
[----:B0-----:R-:W-:Y:S05]  /*9730*/  BSYNC B0 ;  /* 0x0000000000007941 */ /* 0x001fea0003800000 */
.L_x_1392:
        /* <DEDUP_REMOVED lines=34> */
.L_x_1395:
[----:B0-----:R-:W-:Y:S05]  /*9960*/  BSYNC B0 ;  /* 0x0000000000007941 */ /* 0x001fea0003800000 */
.L_x_1394:
        /* <DEDUP_REMOVED lines=34> */
.L_x_1397:
[----:B0-----:R-:W-:Y:S05]  /*9b90*/  BSYNC B0 ;  /* 0x0000000000007941 */ /* 0x001fea0003800000 */
.L_x_1396:
        /* <DEDUP_REMOVED lines=33> */
.L_x_1398:
[----:B0-----:R-:W-:Y:S05]  /*9db0*/  BSYNC B0 ;  /* 0x0000000000007941 */ /* 0x001fea0003800000 */
.L_x_1337:
        /* <DEDUP_REMOVED lines=37> */
[----:B------:R-:W-:Y:S05]  /*a010*/  CALL.REL.NOINC `($__internal_39_$__cuda_sm20_dsqrt_rn_f64_mediumpath_v1) ;  /* 0x0000041000007944 */ /* 0x000fea0003c00000 */
.L_x_1402:
[----:B------:R-:W-:Y:S05]  /*a020*/  BSYNC B1 ;  /* 0x0000000000017941 */ /* 0x000fea0003800000 */
.L_x_1401:
        /* <DEDUP_REMOVED lines=14> */
.L_x_1404:
[----:B------:R-:W-:Y:S05]  /*a110*/  BSYNC B1 ;  /* 0x0000000000017941 */ /* 0x000fea0003800000 */
.L_x_1403:
[----:B-1----:R-:W1:Y:S01]  /*a120*/  F2F.F32.F64 R9, R6 ;  /* 0x0000000600097310 */ /* 0x002e620000301000 */
[----:B------:R-:W1:-:S14]  /*a130*/  DSETP.GEU.AND P0, PT, |R6|, c[0x2][0x0], PT ;  /* 0x008000000600762a */ /* 0x000e5c0003f0e200 */
[----:B-1----:R-:W-:Y:S02]  /*a140*/  @!P0 FMUL R9, R9, 1.175494350822287508e-38 ;  /* 0x0080000009098820 */ /* 0x002fe40000400000 */
.L_x_1400:
[----:B-1----:R-:W-:Y:S05]  /*a150*/  BSYNC B0 ;  /* 0x0000000000007941 */ /* 0x002fea0003800000 */
.L_x_1399:
[----:B------:R-:W-:Y:S01]  /*a160*/  STG.E [R2.64], R9 ;  /* 0x0000000902007986 */ /* 0x000fe2000c101906 */
[----:B------:R-:W-:Y:S05]  /*a170*/  EXIT ;  /* 0x000000000000794d */ /* 0x000fea0003800000 */
        .weak           $__internal_38_$__cuda_sm20_dblrcp_rn_slowpath_v3
        .type           $__internal_38_$__cuda_sm20_dblrcp_rn_slowpath_v3,@function
        .size           $__internal_38_$__cuda_sm20_dblrcp_rn_slowpath_v3,($__internal_39_$__cuda_sm20_dsqrt_rn_f64_mediumpath_v1 - $__internal_38_$__cuda_sm20_dblrcp_rn_slowpath_v3)
$__internal_38_$__cuda_sm20_dblrcp_rn_slowpath_v3:
        /* <DEDUP_REMOVED lines=27> */
.L_x_1408:
        /* <DEDUP_REMOVED lines=10> */
.L_x_1406:
[----:B------:R-:W-:Y:S02]  /*a3d0*/  LOP3.LUT R7, R5, 0x80000, RZ, 0xfc, !PT ;  /* 0x0008000005077812 */ /* 0x000fe400078efcff */
[----:B------:R-:W-:Y:S02]  /*a3e0*/  MOV R6, R4 ;  /* 0x0000000400067202 */ /* 0x000fe40000000f00 */
.L_x_1407:
[----:B------:R-:W-:Y:S05]  /*a3f0*/  BSYNC B2 ;  /* 0x0000000000027941 */ /* 0x000fea0003800000 */
.L_x_1405:
[----:B0-----:R-:W-:Y:S01]  /*a400*/  MOV R4, R0 ;  /* 0x0000000000047202 */ /* 0x001fe20000000f00 */
[----:B------:R-:W-:-:S04]  /*a410*/  IMAD.MOV.U32 R5, RZ, RZ, 0x0 ;  /* 0x00000000ff057424 */ /* 0x000fc800078e00ff */
[----:B------:R-:W-:Y:S05]  /*a420*/  RET.REL.NODEC R4 `(_ZN2at6native50batch_norm_collect_statistics_channels_last_kernelINS0_6InvStdEN3c104HalfEfLi4EEEvPKT0_PT1_S9_PVS8_PiiiS8_) ;  /* 0xffff5bd004007950 */ /* 0x000fea0003c3ffff */
        .weak           $__internal_39_$__cuda_sm20_dsqrt_rn_f64_mediumpath_v1
        .type           $__internal_39_$__cuda_sm20_dsqrt_rn_f64_mediumpath_v1,@function
        .size           $__internal_39_$__cuda_sm20_dsqrt_rn_f64_mediumpath_v1,(.L_x_26645 - $__internal_39_$__cuda_sm20_dsqrt_rn_f64_mediumpath_v1)
$__internal_39_$__cuda_sm20_dsqrt_rn_f64_mediumpath_v1:
        /* <DEDUP_REMOVED lines=14> */
.L_x_1410:
        /* <DEDUP_REMOVED lines=24> */
.L_x_1412:
[----:B------:R0:W1:-:S06]  /*a690*/  DADD R4, R6, R6 ;  /* 0x0000000006047229 */ /* 0x00004c0000000006 */
.L_x_1411:
[----:B------:R-:W-:Y:S05]  /*a6a0*/  BSYNC B2 ;  /* 0x0000000000027941 */ /* 0x000fea0003800000 */
.L_x_1409:
[----:B-1----:R-:W-:Y:S01]  /*a6b0*/  MOV R9, R5 ;  /* 0x0000000500097202 */ /* 0x002fe20000000f00 */
[----:B------:R-:W-:Y:S01]  /*a6c0*/  HFMA2.MMA R5, -RZ, RZ, 0, 0 ;  /* 0x00000000ff057435 */ /* 0x000fe200000001ff */
[----:B------:R-:W-:Y:S02]  /*a6d0*/  MOV R8, R4 ;  /* 0x0000000400087202 */ /* 0x000fe40000000f00 */
[----:B------:R-:W-:-:S04]  /*a6e0*/  MOV R4, R0 ;  /* 0x0000000000047202 */ /* 0x000fc80000000f00 */
[----:B------:R-:W-:Y:S05]  /*a6f0*/  RET.REL.NODEC R4 `(_ZN2at6native50batch_norm_collect_statistics_channels_last_kernelINS0_6InvStdEN3c104HalfEfLi4EEEvPKT0_PT1_S9_PVS8_PiiiS8_) ;  /* 0xffff590004007950 */ /* 0x000fea0003c3ffff */
.L_x_1413:
        /* <DEDUP_REMOVED lines=16> */
.L_x_26645:


//--------------------- .text._ZN2at6native36batch_norm_collect_statistics_kernelINS0_6InvStdEffflEEvNS_27GenericPackedTensorAccessorIKT0_Lm3ENS_17RestrictPtrTraitsET3_EET2_S9_NS3_IS9_Lm1ES6_S7_EESA_ --------------------------
	.section	.text._ZN2at6native36batch_norm_collect_statistics_kernelINS0_6InvStdEffflEEvNS_27GenericPackedTensorAccessorIKT0_Lm3ENS_17RestrictPtrTraitsET3_EET2_S9_NS3_IS9_Lm1ES6_S7_EESA_,"ax",@progbits
	.sectioninfo	@"SHI_REGISTERS=28"
	.align	128
        .global         _ZN2at6native36batch_norm_collect_statistics_kernelINS0_6InvStdEffflEEvNS_27GenericPackedTensorAccessorIKT0_Lm3ENS_17RestrictPtrTraitsET3_EET2_S9_NS3_IS9_Lm1ES6_S7_EESA_
        .type           _ZN2at6native36batch_norm_collect_statistics_kernelINS0_6InvStdEffflEEvNS_27GenericPackedTensorAccessorIKT0_Lm3ENS_17RestrictPtrTraitsET3_EET2_S9_NS3_IS9_Lm1ES6_S7_EESA_,@function
        .size           _ZN2at6native36batch_norm_collect_statistics_kernelINS0_6InvStdEffflEEvNS_27GenericPackedTensorAccessorIKT0_Lm3ENS_17RestrictPtrTraitsET3_EET2_S9_NS3_IS9_Lm1ES6_S7_EESA_,(.L_x_26647 - _ZN2at6native36batch_norm_collect_statistics_kernelINS0_6InvStdEffflEEvNS_27GenericPackedTensorAccessorIKT0_Lm3ENS_17RestrictPtrTraitsET3_EET2_S9_NS3_IS9_Lm1ES6_S7_EESA_)
        .other          _ZN2at6native36batch_norm_collect_statistics_kernelINS0_6InvStdEffflEEvNS_27GenericPackedTensorAccessorIKT0_Lm3ENS_17RestrictPtrTraitsET3_EET2_S9_NS3_IS9_Lm1ES6_S7_EESA_,@"STO_CUDA_ENTRY STV_DEFAULT"
_ZN2at6native36batch_norm_collect_statistics_kernelINS0_6InvStdEffflEEvNS_27GenericPackedTensorAccessorIKT0_Lm3ENS_17RestrictPtrTraitsET3_EET2_S9_NS3_IS9_Lm1ES6_S7_EESA_:
.text._ZN2at6native36batch_norm_collect_statistics_kernelINS0_6InvStdEffflEEvNS_27GenericPackedTensorAccessorIKT0_Lm3ENS_17RestrictPtrTraitsET3_EET2_S9_NS3_IS9_Lm1ES6_S7_EESA_:
        /* <DEDUP_REMOVED lines=22> */
.L_x_1419:
        /* <DEDUP_REMOVED lines=13> */
.L_x_1418:
[----:B------:R-:W-:Y:S01]  /*0230*/  MOV R13, R19 ;  /* 0x00000013000d7202 */ /* 0x000fe20000000f00 */
[----:B------:R-:W-:Y:S02]  /*0240*/  IMAD R14, R22, c[0x0][0x190], RZ ;  /* 0x00006400160e7a24 */ /* 0x000fe400078e02ff */
[----:B------:R-:W-:Y:S02]  /*0250*/  IMAD.MOV.U32 R12, RZ, RZ, R4 ;  /* 0x000000ffff0c7224 */ /* 0x000fe400078e0004 */
[C---:B------:R-:W-:Y:S02]  /*0260*/  IMAD R15, R21.reuse, c[0x0][0x194], R14 ;  /* 0x00006500150f7a24 */ /* 0x040fe400078e020e */
[----:B------:R-:W-:-:S04]  /*0270*/  IMAD.WIDE.U32 R12, R21, c[0x0][0x190], R12 ;  /* 0x00006400150c7a25 */ /* 0x000fc800078e000c */
[----:B------:R-:W-:Y:S01]  /*0280*/  IMAD.IADD R13, R13, 0x1, R15 ;  /* 0x000000010d0d7824 */ /* 0x000fe200078e020f */
[----:B------:R-:W-:-:S04]  /*0290*/  LEA R14, P0, R12, c[0x0][0x160], 0x2 ;  /* 0x000058000c0e7a11 */ /* 0x000fc800078010ff */
[----:B------:R-:W-:-:S06]  /*02a0*/  LEA.HI.X R15, R12, c[0x0][0x164], R13, 0x2, P0 ;  /* 0x000059000c0f7a11 */ /* 0x000fcc00000f140d */
[----:B------:R-:W2:Y:S01]  /*02b0*/  LDG.E R15, [R14.64] ;  /* 0x000000060e0f7981 */ /* 0x000ea2000c1e1900 */
        /* <DEDUP_REMOVED lines=8> */
[----:B--2---:R-:W-:-:S04]  /*0340*/  FADD.FTZ R13, R15, -R10 ;  /* 0x8000000a0f0d7221 */ /* 0x004fc80000010000 */
[----:B0-----:R-:W-:-:S04]  /*0350*/  FFMA.FTZ R10, R13, R12, R10 ;  /* 0x0000000c0d0a7223 */ /* 0x001fc8000001000a */
[----:B------:R-:W-:-:S04]  /*0360*/  FADD.FTZ R20, R15, -R10 ;  /* 0x8000000a0f147221 */ /* 0x000fc80000010000 */
[----:B------:R-:W-:Y:S01]  /*0370*/  FFMA.FTZ R8, R13, R20, R8 ;  /* 0x000000140d087223 */ /* 0x000fe20000010008 */
[----:B------:R-:W-:Y:S05]  /*0380*/  @!P0 BRA `(.L_x_1418) ;  /* 0xfffffea000008947 */ /* 0x000fea000383ffff */
.L_x_1417:
[----:B------:R-:W-:Y:S05]  /*0390*/  BSYNC B1 ;  /* 0x0000000000017941 */ /* 0x000fea0003800000 */
.L_x_1416:
[----:B------:R-:W-:-:S04]  /*03a0*/  IADD3 R13, R17, c[0x0][0x4], RZ ;  /* 0x00000100110d7a10 */ /* 0x000fc80007ffe0ff */
[----:B------:R-:W-:Y:S01]  /*03b0*/  ISETP.GE.U32.AND P0, PT, R13, c[0x0][0x168], PT ;  /* 0x00005a000d007a0c */ /* 0x000fe20003f06070 */
[--C-:B------:R-:W-:Y:S01]  /*03c0*/  IMAD.MOV.U32 R17, RZ, RZ, R13.reuse ;  /* 0x000000ffff117224 */ /* 0x100fe200078e000d */
[----:B------:R-:W-:-:S04]  /*03d0*/  SHF.R.S32.HI R4, RZ, 0x1f, R13 ;  /* 0x0000001fff047819 */ /* 0x000fc8000001140d */
[----:B------:R-:W-:-:S13]  /*03e0*/  ISETP.GE.AND.EX P0, PT, R4, c[0x0][0x16c], PT, P0 ;  /* 0x00005b0004007a0c */ /* 0x000fda0003f06300 */
[----:B------:R-:W-:Y:S05]  /*03f0*/  @!P0 BRA `(.L_x_1419) ;  /* 0xfffffd6000008947 */ /* 0x000fea000383ffff */
.L_x_1415:
[----:B--2---:R-:W-:Y:S05]  /*0400*/  BSYNC B0 ;  /* 0x0000000000007941 */ /* 0x004fea0003800000 */
.L_x_1414:
        /* <DEDUP_REMOVED lines=20> */
[----:B-1----:R-:W-:Y:S05]  /*0550*/  CALL.REL.NOINC `($__internal_40_$__cuda_sm20_dblrcp_rn_slowpath_v3) ;  /* 0x00001be000007944 */ /* 0x002fea0003c00000 */
[----:B-1----:R-:W-:Y:S01]  /*0560*/  IMAD.MOV.U32 R16, RZ, RZ, R14 ;  /* 0x000000ffff107224 */ /* 0x002fe200078e000e */
[----:B------:R-:W-:Y:S02]  /*0570*/  MOV R17, R15 ;  /* 0x0000000f00117202 */ /* 0x000fe40000000f00 */
.L_x_1421:
[----:B--2---:R-:W-:Y:S05]  /*0580*/  BSYNC B1 ;  /* 0x0000000000017941 */ /* 0x004fea0003800000 */
.L_x_1420:
        /* <DEDUP_REMOVED lines=35> */
[----:B--2---:R-:W-:Y:S05]  /*07c0*/  CALL.REL.NOINC `($__internal_40_$__cuda_sm20_dblrcp_rn_slowpath_v3) ;  /* 0x0000197000007944 */ /* 0x004fea0003c00000 */
.L_x_1423:
[----:B01----:R-:W-:Y:S05]  /*07d0*/  BSYNC B1 ;  /* 0x0000000000017941 */ /* 0x003fea0003800000 */
.L_x_1422:
        /* <DEDUP_REMOVED lines=34> */
[----:B0-----:R-:W-:Y:S05]  /*0a00*/  CALL.REL.NOINC `($__internal_40_$__cuda_sm20_dblrcp_rn_slowpath_v3) ;  /* 0x0000173000007944 */ /* 0x001fea0003c00000 */
.L_x_1425:
[----:B--2---:R-:W-:Y:S05]  /*0a10*/  BSYNC B1 ;  /* 0x0000000000017941 */ /* 0x004fea0003800000 */
.L_x_1424:
        /* <DEDUP_REMOVED lines=34> */
[----:B0-2---:R-:W-:Y:S05]  /*0c40*/  CALL.REL.NOINC `($__internal_40_$__cuda_sm20_dblrcp_rn_slowpath_v3) ;  /* 0x000014f000007944 */ /* 0x005fea0003c00000 */
.L_x_1427:
[----:B---3--:R-:W-:Y:S05]  /*0c50*/  BSYNC B1 ;  /* 0x0000000000017941 */ /* 0x008fea0003800000 */
.L_x_1426:
        /* <DEDUP_REMOVED lines=34> */
[----:B------:R-:W-:Y:S05]  /*0e80*/  CALL.REL.NOINC `($__internal_40_$__cuda_sm20_dblrcp_rn_slowpath_v3) ;  /* 0x000012b000007944 */ /* 0x000fea0003c00000 */
.L_x_1429:
[----:B0-23--:R-:W-:Y:S05]  /*0e90*/  BSYNC B1 ;  /* 0x0000000000017941 */ /* 0x00dfea0003800000 */
.L_x_1428:
        /* <DEDUP_REMOVED lines=33> */
.L_x_1431:
[----:B------:R-:W-:Y:S05]  /*10b0*/  BSYNC B0 ;  /* 0x0000000000007941 */ /* 0x000fea0003800000 */
.L_x_1430:
        /* <DEDUP_REMOVED lines=20> */
[----:B--2---:R-:W-:Y:S05]  /*1200*/  CALL.REL.NOINC `($__internal_40_$__cuda_sm20_dblrcp_rn_slowpath_v3) ;  /* 0x00000f3000007944 */ /* 0x004fea0003c00000 */
[----:B-1----:R-:W-:Y:S01]  /*1210*/  IMAD.MOV.U32 R16, RZ, RZ, R14 ;  /* 0x000000ffff107224 */ /* 0x002fe200078e000e */
[----:B------:R-:W-:Y:S02]  /*1220*/  MOV R17, R15 ;  /* 0x0000000f00117202 */ /* 0x000fe40000000f00 */
.L_x_1433:
[----:B---3--:R-:W-:Y:S05]  /*1230*/  BSYNC B1 ;  /* 0x0000000000017941 */ /* 0x008fea0003800000 */
.L_x_1432:
        /* <DEDUP_REMOVED lines=35> */
[----:B0-----:R-:W-:Y:S05]  /*1470*/  CALL.REL.NOINC `($__internal_40_$__cuda_sm20_dblrcp_rn_slowpath_v3) ;  /* 0x00000cc000007944 */ /* 0x001fea0003c00000 */
.L_x_1435:
[----:B--2---:R-:W-:Y:S05]  /*1480*/  BSYNC B1 ;  /* 0x0000000000017941 */ /* 0x004fea0003800000 */
.L_x_1434:
        /* <DEDUP_REMOVED lines=35> */
.L_x_1437:
[----:B---3--:R-:W-:Y:S05]  /*16c0*/  BSYNC B1 ;  /* 0x0000000000017941 */ /* 0x008fea0003800000 */
.L_x_1436:
        /* <DEDUP_REMOVED lines=34> */
[----:B---3--:R-:W-:Y:S05]  /*18f0*/  CALL.REL.NOINC `($__internal_40_$__cuda_sm20_dblrcp_rn_slowpath_v3) ;  /* 0x0000084000007944 */ /* 0x008fea0003c00000 */
.L_x_1439:
[----:B01----:R-:W-:Y:S05]  /*1900*/  BSYNC B1 ;  /* 0x0000000000017941 */ /* 0x003fea0003800000 */
.L_x_1438:
        /* <DEDUP_REMOVED lines=34> */
[----:B0-----:R-:W-:Y:S05]  /*1b30*/  CALL.REL.NOINC `($__internal_40_$__cuda_sm20_dblrcp_rn_slowpath_v3) ;  /* 0x0000060000007944 */ /* 0x001fea0003c00000 */
.L_x_1441:
[----:B---3--:R-:W-:Y:S05]  /*1b40*/  BSYNC B1 ;  /* 0x0000000000017941 */ /* 0x008fea0003800000 */
.L_x_1440:
        /* <DEDUP_REMOVED lines=23> */
.L_x_1442:
        /* <DEDUP_REMOVED lines=42> */
[----:B01----:R-:W-:Y:S05]  /*1f60*/  CALL.REL.NOINC `($__internal_41_$__cuda_sm20_dsqrt_rn_f64_mediumpath_v1) ;  /* 0x0000044000007944 */ /* 0x003fea0003c00000 */
.L_x_1446:
[----:B------:R-:W-:Y:S05]  /*1f70*/  BSYNC B0 ;  /* 0x0000000000007941 */ /* 0x000fea0003800000 */
.L_x_1445:
        /* <DEDUP_REMOVED lines=13> */
[----:B01----:R-:W-:Y:S05]  /*2050*/  CALL.REL.NOINC `($__internal_40_$__cuda_sm20_dblrcp_rn_slowpath_v3) ;  /* 0x000000e000007944 */ /* 0x003fea0003c00000 */
.L_x_1448:
[----:B------:R-:W-:Y:S05]  /*2060*/  BSYNC B2 ;  /* 0x0000000000027941 */ /* 0x000fea0003800000 */
.L_x_1447:
[----:B01----:R-:W0:Y:S01]  /*2070*/  F2F.F32.F64 R7, R14 ;  /* 0x0000000e00077310 */ /* 0x003e220000301000 */
[----:B------:R-:W0:-:S14]  /*2080*/  DSETP.GEU.AND P0, PT, |R14|, c[0x2][0x0], PT ;  /* 0x008000000e00762a */ /* 0x000e1c0003f0e200 */
[----:B0-----:R-:W-:Y:S02]  /*2090*/  @!P0 FMUL R7, R7, 1.175494350822287508e-38 ;  /* 0x0080000007078820 */ /* 0x001fe40000400000 */
.L_x_1444:
[----:B------:R-:W-:Y:S05]  /*20a0*/  BSYNC B1 ;  /* 0x0000000000017941 */ /* 0x000fea0003800000 */
.L_x_1443:
        /* <DEDUP_REMOVED lines=9> */
        .weak           $__internal_40_$__cuda_sm20_dblrcp_rn_slowpath_v3
        .type           $__internal_40_$__cuda_sm20_dblrcp_rn_slowpath_v3,@function
        .size           $__internal_40_$__cuda_sm20_dblrcp_rn_slowpath_v3,($__internal_41_$__cuda_sm20_dsqrt_rn_f64_mediumpath_v1 - $__internal_40_$__cuda_sm20_dblrcp_rn_slowpath_v3)
$__internal_40_$__cuda_sm20_dblrcp_rn_slowpath_v3:
        /* <DEDUP_REMOVED lines=24> */
.L_x_1452:
        /* <DEDUP_REMOVED lines=9> */
.L_x_1450:
[----:B------:R-:W-:Y:S01]  /*2350*/  LOP3.LUT R15, R13, 0x80000, RZ, 0xfc, !PT ;  /* 0x000800000d0f7812 */ /* 0x000fe200078efcff */
[----:B------:R-:W-:Y:S02]  /*2360*/  IMAD.MOV.U32 R14, RZ, RZ, R12 ;  /* 0x000000ffff0e7224 */ /* 0x000fe400078e000c */
.L_x_1451:
[----:B------:R-:W-:Y:S05]  /*2370*/  BSYNC B0 ;  /* 0x0000000000007941 */ /* 0x000fea0003800000 */
.L_x_1449:
[----:B0-----:R-:W-:Y:S01]  /*2380*/  HFMA2.MMA R13, -RZ, RZ, 0, 0 ;  /* 0x00000000ff0d7435 */ /* 0x001fe200000001ff */
[----:B------:R-:W-:-:S05]  /*2390*/  MOV R12, R4 ;  /* 0x00000004000c7202 */ /* 0x000fca0000000f00 */
[----:B------:R-:W-:Y:S05]  /*23a0*/  RET.REL.NODEC R12 `(_ZN2at6native36batch_norm_collect_statistics_kernelINS0_6InvStdEffflEEvNS_27GenericPackedTensorAccessorIKT0_Lm3ENS_17RestrictPtrTraitsET3_EET2_S9_NS3_IS9_Lm1ES6_S7_EESA_) ;  /* 0xffffdc500c007950 */ /* 0x000fea0003c3ffff */
        .weak           $__internal_41_$__cuda_sm20_dsqrt_rn_f64_mediumpath_v1
        .type           $__internal_41_$__cuda_sm20_dsqrt_rn_f64_mediumpath_v1,@function
        .size           $__internal_41_$__cuda_sm20_dsqrt_rn_f64_mediumpath_v1,(.L_x_26647 - $__internal_41_$__cuda_sm20_dsqrt_rn_f64_mediumpath_v1)
$__internal_41_$__cuda_sm20_dsqrt_rn_f64_mediumpath_v1:
        /* <DEDUP_REMOVED lines=16> */
.L_x_1454:
        /* <DEDUP_REMOVED lines=24> */
.L_x_1456:
[----:B------:R0:W1:-:S06]  /*2630*/  DADD R4, R6, R6 ;  /* 0x0000000006047229 */ /* 0x00004c0000000006 */
.L_x_1455:
[----:B------:R-:W-:Y:S05]  /*2640*/  BSYNC B2 ;  /* 0x0000000000027941 */ /* 0x000fea0003800000 */
.L_x_1453:
[----:B-1----:R-:W-:Y:S01]  /*2650*/  IMAD.MOV.U32 R13, RZ, RZ, R5 ;  /* 0x000000ffff0d7224 */ /* 0x002fe200078e0005 */
[----:B------:R-:W-:Y:S01]  /*2660*/  HFMA2.MMA R5, -RZ, RZ, 0, 0 ;  /* 0x00000000ff057435 */ /* 0x000fe200000001ff */
[----:B------:R-:W-:Y:S02]  /*2670*/  MOV R12, R4 ;  /* 0x00000004000c7202 */ /* 0x000fe40000000f00 */
[----:B------:R-:W-:-:S04]  /*2680*/  MOV R4, R0 ;  /* 0x0000000000047202 */ /* 0x000fc80000000f00 */
[----:B------:R-:W-:Y:S05]  /*2690*/  RET.REL.NODEC R4 `(_ZN2at6native36batch_norm_collect_statistics_kernelINS0_6InvStdEffflEEvNS_27GenericPackedTensorAccessorIKT0_Lm3ENS_17RestrictPtrTraitsET3_EET2_S9_NS3_IS9_Lm1ES6_S7_EESA_) ;  /* 0xffffd96004007950 */ /* 0x000fea0003c3ffff */
.L_x_1457:
        /* <DEDUP_REMOVED lines=14> */
.L_x_26647:


//--------------------- .text._ZN2at6native36batch_norm_collect_statistics_kernelINS0_6InvStdEfffiEEvNS_27GenericPackedTensorAccessorIKT0_Lm3ENS_17RestrictPtrTraitsET3_EET2_S9_NS3_IS9_Lm1ES6_S7_EESA_ --------------------------
	.section	.text._ZN2at6native36batch_norm_collect_statistics_kernelINS0_6InvStdEfffiEEvNS_27GenericPackedTensorAccessorIKT0_Lm3ENS_17RestrictPtrTraitsET3_EET2_S9_NS3_IS9_Lm1ES6_S7_EESA_,"ax",@progbits
	.sectioninfo	@"SHI_REGISTERS=28"
	.align	128
        .global         _ZN2at6native36batch_norm_collect_statistics_kernelINS0_6InvStdEfffiEEvNS_27GenericPackedTensorAccessorIKT0_Lm3ENS_17RestrictPtrTraitsET3_EET2_S9_NS3_IS9_Lm1ES6_S7_EESA_
        .type           _ZN2at6native36batch_norm_collect_statistics_kernelINS0_6InvStdEfffiEEvNS_27GenericPackedTensorAccessorIKT0_Lm3ENS_17RestrictPtrTraitsET3_EET2_S9_NS3_IS9_Lm1ES6_S7_EESA_,@function
        .size           _ZN2at6native36batch_norm_collect_statistics_kernelINS0_6InvStdEfffiEEvNS_27GenericPackedTensorAccessorIKT0_Lm3ENS_17RestrictPtrTraitsET3_EET2_S9_NS3_IS9_Lm1ES6_S7_EESA_,(.L_x_26649 - _ZN2at6native36batch_norm_collect_statistics_kernelINS0_6InvStdEfffiEEvNS_27GenericPackedTensorAccessorIKT0_Lm3ENS_17RestrictPtrTraitsET3_EET2_S9_NS3_IS9_Lm1ES6_S7_EESA_)
        .other          _ZN2at6native36batch_norm_collect_statistics_kernelINS0_6InvStdEfffiEEvNS_27GenericPackedTensorAccessorIKT0_Lm3ENS_17RestrictPtrTraitsET3_EET2_S9_NS3_IS9_Lm1ES6_S7_EESA_,@"STO_CUDA_ENTRY STV_DEFAULT"
_ZN2at6native36batch_norm_collect_statistics_kernelINS0_6InvStdEfffiEEvNS_27GenericPackedTensorAccessorIKT0_Lm3ENS_17RestrictPtrTraitsET3_EET2_S9_NS3_IS9_Lm1ES6_S7_EESA_:
.text._ZN2at6native36batch_norm_collect_statistics_kernelINS0_6InvStdEfffiEEvNS_27GenericPackedTensorAccessorIKT0_Lm3ENS_17RestrictPtrTraitsET3_EET2_S9_NS3_IS9_Lm1ES6_S7_EESA_:
        /* <DEDUP_REMOVED lines=14> */
.L_x_1463:
        /* <DEDUP_REMOVED lines=8> */
.L_x_1462:
[----:B------:R-:W-:-:S05]  /*0160*/  IMAD R4, R7, c[0x0][0x17c], RZ ;  /* 0x00005f0007047a24 */ /* 0x000fca00078e02ff */
[----:B------:R-:W-:-:S04]  /*0170*/  IADD3 R5, P0, R4, R15, RZ ;  /* 0x0000000f04057210 */ /* 0x000fc80007f1e0ff */
[----:B------:R-:W-:Y:S02]  /*0180*/  LEA.HI.X.SX32 R12, R4, R17, 0x1, P0 ;  /* 0x00000011040c7211 */ /* 0x000fe400000f0eff */
[----:B------:R-:W-:-:S04]  /*0190*/  LEA R4, P0, R5, c[0x0][0x160], 0x2 ;  /* 0x0000580005047a11 */ /* 0x000fc800078010ff */
[----:B------:R-:W-:-:S06]  /*01a0*/  LEA.HI.X R5, R5, c[0x0][0x164], R12, 0x2, P0 ;  /* 0x0000590005057a11 */ /* 0x000fcc00000f140c */
[----:B------:R-:W2:Y:S01]  /*01b0*/  LDG.E R5, [R4.64] ;  /* 0x0000000604057981 */ /* 0x000ea2000c1e1900 */
[----:B------:R-:W-:Y:S02]  /*01c0*/  IADD3 R11, R11, 0x1, RZ ;  /* 0x000000010b0b7810 */ /* 0x000fe40007ffe0ff */
[----:B------:R-:W-:Y:S02]  /*01d0*/  IADD3 R7, R7, c[0x0][0x0], RZ ;  /* 0x0000000007077a10 */ /* 0x000fe40007ffe0ff */
[----:B------:R-:W0:Y:S02]  /*01e0*/  I2F R12, R11 ;  /* 0x0000000b000c7306 */ /* 0x000e240000201400 */
[----:B------:R-:W-:-:S06]  /*01f0*/  ISETP.GE.AND P0, PT, R7, c[0x0][0x170], PT ;  /* 0x00005c0007007a0c */ /* 0x000fcc0003f06270 */
[----:B0-----:R-:W0:Y:S01]  /*0200*/  MUFU.RCP R12, R12 ;  /* 0x0000000c000c7308 */ /* 0x001e220000001000 */
[----:B--2---:R-:W-:-:S04]  /*0210*/  FADD.FTZ R9, R5, -R10 ;  /* 0x8000000a05097221 */ /* 0x004fc80000010000 */
[----:B0-----:R-:W-:-:S04]  /*0220*/  FFMA.FTZ R10, R9, R12, R10 ;  /* 0x0000000c090a7223 */ /* 0x001fc8000001000a */
[----:B------:R-:W-:-:S04]  /*0230*/  FADD.FTZ R13, R5, -R10 ;  /* 0x8000000a050d7221 */ /* 0x000fc80000010000 */
[----:B------:R-:W-:Y:S01]  /*0240*/  FFMA.FTZ R8, R9, R13, R8 ;  /* 0x0000000d09087223 */ /* 0x000fe20000010008 */
[----:B------:R-:W-:Y:S05]  /*0250*/  @!P0 BRA `(.L_x_1462) ;  /* 0xffffff0000008947 */ /* 0x000fea000383ffff */
.L_x_1461:
[----:B------:R-:W-:Y:S05]  /*0260*/  BSYNC B1 ;  /* 0x0000000000017941 */ /* 0x000fea0003800000 */
.L_x_1460:
[----:B------:R-:W-:-:S04]  /*0270*/  IADD3 R3, R3, c[0x0][0x4], RZ ;  /* 0x0000010003037a10 */ /* 0x000fc80007ffe0ff */
[----:B------:R-:W-:-:S13]  /*0280*/  ISETP.GE.AND P0, PT, R3, c[0x0][0x168], PT ;  /* 0x00005a0003007a0c */ /* 0x000fda0003f06270 */
[----:B------:R-:W-:Y:S05]  /*0290*/  @!P0 BRA `(.L_x_1463) ;  /* 0xfffffe4000008947 */ /* 0x000fea000383ffff */
.L_x_1459:
[----:B--2---:R-:W-:Y:S05]  /*02a0*/  BSYNC B0 ;  /* 0x0000000000007941 */ /* 0x004fea0003800000 */
.L_x_1458:
        /* <DEDUP_REMOVED lines=20> */
[----:B-1----:R-:W-:Y:S05]  /*03f0*/  CALL.REL.NOINC `($__internal_42_$__cuda_sm20_dblrcp_rn_slowpath_v3) ;  /* 0x00001b5000007944 */ /* 0x002fea0003c00000 */
[----:B-1----:R-:W-:Y:S02]  /*0400*/  MOV R16, R14 ;  /* 0x0000000e00107202 */ /* 0x002fe40000000f00 */
[----:B------:R-:W-:Y:S02]  /*0410*/  MOV R17, R15 ;  /* 0x0000000f00117202 */ /* 0x000fe40000000f00 */
.L_x_1465:
[----:B--2---:R-:W-:Y:S05]  /*0420*/  BSYNC B1 ;  /* 0x0000000000017941 */ /* 0x004fea0003800000 */
.L_x_1464:
        /* <DEDUP_REMOVED lines=35> */
[----:B--2---:R-:W-:Y:S05]  /*0660*/  CALL.REL.NOINC `($__internal_42_$__cuda_sm20_dblrcp_rn_slowpath_v3) ;  /* 0x000018e000007944 */ /* 0x004fea0003c00000 */
.L_x_1467:
[----:B01----:R-:W-:Y:S05]  /*0670*/  BSYNC B1 ;  /* 0x0000000000017941 */ /* 0x003fea0003800000 */
.L_x_1466:
        /* <DEDUP_REMOVED lines=34> */
[----:B0-----:R-:W-:Y:S05]  /*08a0*/  CALL.REL.NOINC `($__internal_42_$__cuda_sm20_dblrcp_rn_slowpath_v3) ;  /* 0x000016a000007944 */ /* 0x001fea0003c00000 */
.L_x_1469:
[----:B--2---:R-:W-:Y:S05]  /*08b0*/  BSYNC B1 ;  /* 0x0000000000017941 */ /* 0x004fea0003800000 */
.L_x_1468:
        /* <DEDUP_REMOVED lines=34> */
[----:B0-2---:R-:W-:Y:S05]  /*0ae0*/  CALL.REL.NOINC `($__internal_42_$__cuda_sm20_dblrcp_rn_slowpath_v3) ;  /* 0x0000146000007944 */ /* 0x005fea0003c00000 */
.L_x_1471:
[----:B---3--:R-:W-:Y:S05]  /*0af0*/  BSYNC B1 ;  /* 0x0000000000017941 */ /* 0x008fea0003800000 */
.L_x_1470:
        /* <DEDUP_REMOVED lines=34> */
[----:B------:R-:W-:Y:S05]  /*0d20*/  CALL.REL.NOINC `($__internal_42_$__cuda_sm20_dblrcp_rn_slowpath_v3) ;  /* 0x0000122000007944 */ /* 0x000fea0003c00000 */
.L_x_1473:
[----:B0-23--:R-:W-:Y:S05]  /*0d30*/  BSYNC B1 ;  /* 0x0000000000017941 */ /* 0x00dfea0003800000 */
.L_x_1472:
        /* <DEDUP_REMOVED lines=33> */
.L_x_1475:
[----:B------:R-:W-:Y:S05]  /*0f50*/  BSYNC B0 ;  /* 0x0000000000007941 */ /* 0x000fea0003800000 */
.L_x_1474:
        /* <DEDUP_REMOVED lines=20> */
[----:B--2---:R-:W-:Y:S05]  /*10a0*/  CALL.REL.NOINC `($__internal_42_$__cuda_sm20_dblrcp_rn_slowpath_v3) ;  /* 0x00000ea000007944 */ /* 0x004fea0003c00000 */
[----:B-1----:R-:W-:Y:S01]  /*10b0*/  IMAD.MOV.U32 R16, RZ, RZ, R14 ;  /* 0x000000ffff107224 */ /* 0x002fe200078e000e */
[----:B------:R-:W-:Y:S02]  /*10c0*/  MOV R17, R15 ;  /* 0x0000000f00117202 */ /* 0x000fe40000000f00 */
.L_x_1477:
[----:B---3--:R-:W-:Y:S05]  /*10d0*/  BSYNC B1 ;  /* 0x0000000000017941 */ /* 0x008fea0003800000 */
.L_x_1476:
        /* <DEDUP_REMOVED lines=35> */
[----:B0-----:R-:W-:Y:S05]  /*1310*/  CALL.REL.NOINC `($__internal_42_$__cuda_sm20_dblrcp_rn_slowpath_v3) ;  /* 0x00000c3000007944 */ /* 0x001fea0003c00000 */
.L_x_1479:
[----:B--2---:R-:W-:Y:S05]  /*1320*/  BSYNC B1 ;  /* 0x0000000000017941 */ /* 0x004fea0003800000 */
.L_x_1478:
        /* <DEDUP_REMOVED lines=35> */
.L_x_1481:
[----:B---3--:R-:W-:Y:S05]  /*1560*/  BSYNC B1 ;  /* 0x0000000000017941 */ /* 0x008fea0003800000 */
.L_x_1480:
        /* <DEDUP_REMOVED lines=34> */
[----:B---3--:R-:W-:Y:S05]  /*1790*/  CALL.REL.NOINC `($__internal_42_$__cuda_sm20_dblrcp_rn_slowpath_v3) ;  /* 0x000007b000007944 */ /* 0x008fea0003c00000 */
.L_x_1483:
[----:B01----:R-:W-:Y:S05]  /*17a0*/  BSYNC B1 ;  /* 0x0000000000017941 */ /* 0x003fea0003800000 */
.L_x_1482:
        /* <DEDUP_REMOVED lines=34> */
[----:B0-----:R-:W-:Y:S05]  /*19d0*/  CALL.REL.NOINC `($__internal_42_$__cuda_sm20_dblrcp_rn_slowpath_v3) ;  /* 0x0000057000007944 */ /* 0x001fea0003c00000 */
.L_x_1485:
[----:B---3--:R-:W-:Y:S05]  /*19e0*/  BSYNC B1 ;  /* 0x0000000000017941 */ /* 0x008fea0003800000 */
.L_x_1484:
        /* <DEDUP_REMOVED lines=60> */
[----:B01----:R-:W-:Y:S05]  /*1db0*/  CALL.REL.NOINC `($__internal_43_$__cuda_sm20_dsqrt_rn_f64_mediumpath_v1) ;  /* 0x0000040000007944 */ /* 0x003fea0003c00000 */
.L_x_1489:
[----:B------:R-:W-:Y:S05]  /*1dc0*/  BSYNC B0 ;  /* 0x0000000000007941 */ /* 0x000fea0003800000 */
.L_x_1488:
        /* <DEDUP_REMOVED lines=13> */
[----:B01----:R-:W-:Y:S05]  /*1ea0*/  CALL.REL.NOINC `($__internal_42_$__cuda_sm20_dblrcp_rn_slowpath_v3) ;  /* 0x000000a000007944 */ /* 0x003fea0003c00000 */
.L_x_1491:
[----:B------:R-:W-:Y:S05]  /*1eb0*/  BSYNC B2 ;  /* 0x0000000000027941 */ /* 0x000fea0003800000 */
.L_x_1490:
[----:B01----:R-:W0:Y:S01]  /*1ec0*/  F2F.F32.F64 R7, R14 ;  /* 0x0000000e00077310 */ /* 0x003e220000301000 */
[----:B------:R-:W0:-:S14]  /*1ed0*/  DSETP.GEU.AND P0, PT, |R14|, c[0x2][0x0], PT ;  /* 0x008000000e00762a */ /* 0x000e1c0003f0e200 */
[----:B0-----:R-:W-:Y:S02]  /*1ee0*/  @!P0 FMUL R7, R7, 1.175494350822287508e-38 ;  /* 0x0080000007078820 */ /* 0x001fe40000400000 */
.L_x_1487:
[----:B------:R-:W-:Y:S05]  /*1ef0*/  BSYNC B1 ;  /* 0x0000000000017941 */ /* 0x000fea0003800000 */
.L_x_1486:
[----:B------:R-:W-:Y:S02]  /*1f00*/  IMAD.MOV.U32 R3, RZ, RZ, 0x4 ;  /* 0x00000004ff037424 */ /* 0x000fe400078e00ff */
[----:B------:R-:W-:-:S04]  /*1f10*/  IMAD R2, R2, c[0x0][0x1a4], RZ ;  /* 0x0000690002027a24 */ /* 0x000fc800078e02ff */
[----:B------:R-:W-:-:S05]  /*1f20*/  IMAD.WIDE R2, R2, R3, c[0x0][0x198] ;  /* 0x0000660002027625 */ /* 0x000fca00078e0203 */
[----:B------:R-:W-:Y:S01]  /*1f30*/  STG.E [R2.64], R7 ;  /* 0x0000000702007986 */ /* 0x000fe2000c101906 */
[----:B------:R-:W-:Y:S05]  /*1f40*/  EXIT ;  /* 0x000000000000794d */ /* 0x000fea0003800000 */
        .weak           $__internal_42_$__cuda_sm20_dblrcp_rn_slowpath_v3
        .type           $__internal_42_$__cuda_sm20_dblrcp_rn_slowpath_v3,@function
        .size           $__internal_42_$__cuda_sm20_dblrcp_rn_slowpath_v3,($__internal_43_$__cuda_sm20_dsqrt_rn_f64_mediumpath_v1 - $__internal_42_$__cuda_sm20_dblrcp_rn_slowpath_v3)
$__internal_42_$__cuda_sm20_dblrcp_rn_slowpath_v3:
        /* <DEDUP_REMOVED lines=24> */
.L_x_1495:
        /* <DEDUP_REMOVED lines=9> */
.L_x_1493:
[----:B------:R-:W-:Y:S01]  /*2160*/  LOP3.LUT R15, R13, 0x80000, RZ, 0xfc, !PT ;  /* 0x000800000d0f7812 */ /* 0x000fe200078efcff */
[----:B------:R-:W-:Y:S02]  /*2170*/  IMAD.MOV.U32 R14, RZ, RZ, R12 ;  /* 0x000000ffff0e7224 */ /* 0x000fe400078e000c */
.L_x_1494:
[----:B------:R-:W-:Y:S05]  /*2180*/  BSYNC B0 ;  /* 0x0000000000007941 */ /* 0x000fea0003800000 */
.L_x_1492:
[----:B0-----:R-:W-:Y:S01]  /*2190*/  HFMA2.MMA R13, -RZ, RZ, 0, 0 ;  /* 0x00000000ff0d7435 */ /* 0x001fe200000001ff */
[----:B------:R-:W-:-:S05]  /*21a0*/  MOV R12, R4 ;  /* 0x00000004000c7202 */ /* 0x000fca0000000f00 */
[----:B------:R-:W-:Y:S05]  /*21b0*/  RET.REL.NODEC R12 `(_ZN2at6native36batch_norm_collect_statistics_kernelINS0_6InvStdEfffiEEvNS_27GenericPackedTensorAccessorIKT0_Lm3ENS_17RestrictPtrTraitsET3_EET2_S9_NS3_IS9_Lm1ES6_S7_EESA_) ;  /* 0xffffde400c007950 */ /* 0x000fea0003c3ffff */
        .weak           $__internal_43_$__cuda_sm20_dsqrt_rn_f64_mediumpath_v1
        .type           $__internal_43_$__cuda_sm20_dsqrt_rn_f64_mediumpath_v1,@function
        .size           $__internal_43_$__cuda_sm20_dsqrt_rn_f64_mediumpath_v1,(.L_x_26649 - $__internal_43_$__cuda_sm20_dsqrt_rn_f64_mediumpath_v1)
$__internal_43_$__cuda_sm20_dsqrt_rn_f64_mediumpath_v1:
        /* <DEDUP_REMOVED lines=16> */
.L_x_1497:
        /* <DEDUP_REMOVED lines=24> */
.L_x_1499:
[----:B------:R0:W1:-:S06]  /*2440*/  DADD R4, R6, R6 ;  /* 0x0000000006047229 */ /* 0x00004c0000000006 */
.L_x_1498:
[----:B------:R-:W-:Y:S05]  /*2450*/  BSYNC B2 ;  /* 0x0000000000027941 */ /* 0x000fea0003800000 */
.L_x_1496:
[----:B-1----:R-:W-:Y:S01]  /*2460*/  IMAD.MOV.U32 R13, RZ, RZ, R5 ;  /* 0x000000ffff0d7224 */ /* 0x002fe200078e0005 */
[----:B------:R-:W-:Y:S01]  /*2470*/  HFMA2.MMA R5, -RZ, RZ, 0, 0 ;  /* 0x00000000ff057435 */ /* 0x000fe200000001ff */
[----:B------:R-:W-:Y:S02]  /*2480*/  MOV R12, R4 ;  /* 0x00000004000c7202 */ /* 0x000fe40000000f00 */
[----:B------:R-:W-:-:S04]  /*2490*/  MOV R4, R0 ;  /* 0x0000000000047202 */ /* 0x000fc80000000f00 */
[----:B------:R-:W-:Y:S05]  /*24a0*/  RET.REL.NODEC R4 `(_ZN2at6native36batch_norm_collect_statistics_kernelINS0_6InvStdEfffiEEvNS_27GenericPackedTensorAccessorIKT0_Lm3ENS_17RestrictPtrTraitsET3_EET2_S9_NS3_IS9_Lm1ES6_S7_EESA_) ;  /* 0xffffdb5004007950 */ /* 0x000fea0003c3ffff */
.L_x_1500:
        /* <DEDUP_REMOVED lines=13> */
.L_x_26649:


//--------------------- .text._ZN2at6native50batch_norm_collect_statistics_channels_last_kernelINS0_6InvStdEffLi4EEEvPKT0_PT1_S7_PVS6_PiiiS6_ --------------------------
	.section	.text._ZN2at6native50batch_norm_collect_statistics_channels_last_kernelINS0_6InvStdEffLi4EEEvPKT0_PT1_S7_PVS6_PiiiS6_,"ax",@progbits
	.sectioninfo	@"SHI_REGISTERS=32"
	.align	128
        .global         _ZN2at6native50batch_norm_collect_statistics_channels_last_kernelINS0_6InvStdEffLi4EEEvPKT0_PT1_S7_PVS6_PiiiS6_
        .type           _ZN2at6native50batch_norm_collect_statistics_channels_last_kernelINS0_6InvStdEffLi4EEEvPKT0_PT1_S7_PVS6_PiiiS6_,@function
        .size           _ZN2at6native50batch_norm_collect_statistics_channels_last_kernelINS0_6InvStdEffLi4EEEvPKT0_PT1_S7_PVS6_PiiiS6_,(.L_x_26651 - _ZN2at6native50batch_norm_collect_statistics_channels_last_kernelINS0_6InvStdEffLi4EEEvPKT0_PT1_S7_PVS6_PiiiS6_)
        .other          _ZN2at6native50batch_norm_collect_statistics_channels_last_kernelINS0_6InvStdEffLi4EEEvPKT0_PT1_S7_PVS6_PiiiS6_,@"STO_CUDA_ENTRY STV_DEFAULT"
_ZN2at6native50batch_norm_collect_statistics_channels_last_kernelINS0_6InvStdEffLi4EEEvPKT0_PT1_S7_PVS6_PiiiS6_:
.text._ZN2at6native50batch_norm_collect_statistics_channels_last_kernelINS0_6InvStdEffLi4EEEvPKT0_PT1_S7_PVS6_PiiiS6_:
[----:B------:R-:W-:Y:S02]  /*0000*/  MOV R1, c[0x0][0x28] ;  /* 0x00000a0000017a02 */ /* 0x000fe40000000f00 */
[----:B------:R-:W-:Y:S01]  /*0010*/  MOV R15, c[0x0][0x4] ;  /* 0x00000100000f7a02 */ /* 0x000fe20000000f00 */
[----:B------:R-:W-:Y:S01]  /*0020*/  ULDC.64 UR6, c[0x0][0x118] ;  /* 0x0000460000067ab9 */ /* 0x000fe20000000a00 */
[----:B------:R-:W-:Y:S01]  /*0030*/  MOV R5, c[0x0][0x188] ;  /* 0x0000620000057a02 */ /* 0x000fe20000000f00 */
[----:B------:R-:W-:Y:S01]  /*0040*/  HFMA2.MMA R14, -RZ, RZ, 0, 0 ;  /* 0x00000000ff0e7435 */ /* 0x000fe200000001ff */
[----:B------:R-:W-:Y:S01]  /*0050*/  CS2R R16, SRZ ;  /* 0x0000000000107805 */ /* 0x000fe2000001ff00 */
        /* <DEDUP_REMOVED lines=19> */
[----:B------:R-:W-:Y:S01]  /*0190*/  IADD3 R2, RZ, -R10, RZ ;  /* 0x8000000aff027210 */ /* 0x000fe20007ffe0ff */
[----:B------:R-:W-:Y:S01]  /*01a0*/  CS2R R8, SRZ ;  /* 0x0000000000087805 */ /* 0x000fe2000001ff00 */
        /* <DEDUP_REMOVED lines=9> */
[----:B------:R-:W-:Y:S01]  /*0240*/  IMAD.MOV.U32 R7, RZ, RZ, RZ ;  /* 0x000000ffff077224 */ /* 0x000fe200078e00ff */
        /* <DEDUP_REMOVED lines=20> */
.L_x_1502:
[----:B------:R-:W-:Y:S01]  /*0390*/  ISETP.GE.OR P1, PT, R23, c[0x0][0x188], P0 ;  /* 0x0000620017007a0c */ /* 0x000fe20000726670 */
[----:B------:R-:W-:-:S12]  /*03a0*/  HFMA2.MMA R24, -RZ, RZ, 0, 0 ;  /* 0x00000000ff187435 */ /* 0x000fd800000001ff */
[----:B------:R-:W-:-:S05]  /*03b0*/  @!P1 MOV R2, 0x4 ;  /* 0x0000000400029802 */ /* 0x000fca0000000f00 */
[----:B------:R-:W-:-:S05]  /*03c0*/  @!P1 IMAD.WIDE R2, R25, R2, c[0x0][0x160] ;  /* 0x0000580019029625 */ /* 0x000fca00078e0202 */
[----:B------:R-:W2:Y:S01]  /*03d0*/  @!P1 LDG.E.CONSTANT R24, [R2.64] ;  /* 0x0000000602189981 */ /* 0x000ea2000c1e9900 */
[C---:B------:R-:W-:Y:S01]  /*03e0*/  IMAD.IADD R23, R18.reuse, 0x1, R23 ;  /* 0x0000000112177824 */ /* 0x040fe200078e0217 */
[----:B------:R-:W-:Y:S01]  /*03f0*/  CS2R R26, SRZ ;  /* 0x00000000001a7805 */ /* 0x000fe2000001ff00 */
[----:B------:R-:W-:-:S03]  /*0400*/  IMAD R25, R18, c[0x0][0x18c], R25 ;  /* 0x0000630012197a24 */ /* 0x000fc600078e0219 */
[----:B------:R-:W-:-:S13]  /*0410*/  ISETP.GE.OR P2, PT, R23, c[0x0][0x188], P0 ;  /* 0x0000620017007a0c */ /* 0x000fda0000746670 */
[----:B------:R-:W-:-:S05]  /*0420*/  @!P2 MOV R4, 0x4 ;  /* 0x000000040004a802 */ /* 0x000fca0000000f00 */
[----:B------:R-:W-:-:S05]  /*0430*/  @!P2 IMAD.WIDE R4, R25, R4, c[0x0][0x160] ;  /* 0x000058001904a625 */ /* 0x000fca00078e0204 */
[----:B------:R0:W3:Y:S01]  /*0440*/  @!P2 LDG.E.CONSTANT R27, [R4.64] ;  /* 0x00000006041ba981 */ /* 0x0000e2000c1e9900 */
[----:B------:R-:W-:Y:S02]  /*0450*/  @!P1 IADD3 R21, R21, 0x1, RZ ;  /* 0x0000000115159810 */ /* 0x000fe40007ffe0ff */
[----:B------:R-:W-:Y:S02]  /*0460*/  @!P2 IADD3 R20, R20, 0x1, RZ ;  /* 0x000000011414a810 */ /* 0x000fe40007ffe0ff */
[----:B------:R-:W1:Y:S01]  /*0470*/  @!P1 I2F R28, R21 ;  /* 0x00000015001c9306 */ /* 0x000e620000201400 */
[----:B------:R-:W-:Y:S01]  /*0480*/  MOV R15, c[0x0][0x4] ;  /* 0x00000100000f7a02 */ /* 0x000fe20000000f00 */
[----:B0-----:R-:W-:-:S06]  /*0490*/  IMAD.MOV.U32 R5, RZ, RZ, RZ ;  /* 0x000000ffff057224 */ /* 0x001fcc00078e00ff */
[----:B-1----:R-:W0:Y:S01]  /*04a0*/  @!P1 MUFU.RCP R26, R28 ;  /* 0x0000001c001a9308 */ /* 0x002e220000001000 */
[----:B--2---:R-:W-:-:S04]  /*04b0*/  FADD.FTZ R2, R24, -R11 ;  /* 0x8000000b18027221 */ /* 0x004fc80000010000 */
[----:B0-----:R-:W-:Y:S01]  /*04c0*/  FFMA.FTZ R11, R2, R26, R11 ;  /* 0x0000001a020b7223 */ /* 0x001fe2000001000b */
[----:B------:R-:W-:-:S03]  /*04d0*/  IADD3 R26, R18, R23, RZ ;  /* 0x00000017121a7210 */ /* 0x000fc60007ffe0ff */
[----:B------:R-:W-:Y:S01]  /*04e0*/  FADD.FTZ R3, -R11, R24 ;  /* 0x000000180b037221 */ /* 0x000fe20000010100 */
[----:B------:R-:W-:Y:S01]  /*04f0*/  ISETP.GE.OR P3, PT, R26, c[0x0][0x188], P0 ;  /* 0x000062001a007a0c */ /* 0x000fe20000766670 */
[----:B------:R-:W-:Y:S02]  /*0500*/  IMAD R4, R15, c[0x0][0x10], R26 ;  /* 0x000004000f047a24 */ /* 0x000fe400078e021a */
[----:B------:R-:W-:Y:S01]  /*0510*/  FMUL.FTZ R24, R2, R3 ;  /* 0x0000000302187220 */ /* 0x000fe20000410000 */
[----:B------:R-:W-:Y:S01]  /*0520*/  HFMA2.MMA R2, -RZ, RZ, 0, 0 ;  /* 0x00000000ff027435 */ /* 0x000fe200000001ff */
[----:B------:R-:W0:Y:S05]  /*0530*/  @!P2 I2F R3, R20 ;  /* 0x000000140003a306 */ /* 0x000e2a0000201400 */
[----:B------:R-:W-:-:S02]  /*0540*/  @!P1 MOV R2, 0x3f800000 ;  /* 0x3f80000000029802 */ /* 0x000fc40000000f00 */
[----:B------:R-:W-:Y:S02]  /*0550*/  ISETP.GE.OR P1, PT, R4, c[0x0][0x188], P0 ;  /* 0x0000620004007a0c */ /* 0x000fe40000726670 */
[----:B------:R-:W-:Y:S01]  /*0560*/  @!P3 MOV R29, 0x4 ;  /* 0x00000004001db802 */ /* 0x000fe20000000f00 */
[----:B------:R-:W-:Y:S01]  /*0570*/  FFMA.FTZ R7, R24, R2, R7 ;  /* 0x0000000218077223 */ /* 0x000fe20000010007 */
[----:B------:R-:W-:Y:S01]  /*0580*/  HFMA2.MMA R24, -RZ, RZ, 0, 0 ;  /* 0x00000000ff187435 */ /* 0x000fe200000001ff */
[----:B------:R-:W-:Y:S01]  /*0590*/  @!P3 IMAD R2, R18, c[0x0][0x18c], R25 ;  /* 0x000063001202ba24 */ /* 0x000fe200078e0219 */
[----:B0-----:R0:W1:Y:S01]  /*05a0*/  @!P2 MUFU.RCP R5, R3 ;  /* 0x000000030005a308 */ /* 0x0010620000001000 */
[----:B---3--:R-:W-:Y:S02]  /*05b0*/  FADD.FTZ R26, R27, -R12 ;  /* 0x8000000c1b1a7221 */ /* 0x008fe40000010000 */
[----:B0-----:R-:W-:-:S04]  /*05c0*/  @!P3 IMAD.WIDE R2, R2, R29, c[0x0][0x160] ;  /* 0x000058000202b625 */ /* 0x001fc800078e021d */
[----:B------:R-:W-:Y:S01]  /*05d0*/  @!P1 IMAD R29, R18, c[0x0][0x18c], R25 ;  /* 0x00006300121d9a24 */ /* 0x000fe200078e0219 */
[----:B------:R0:W2:Y:S01]  /*05e0*/  @!P3 LDG.E.CONSTANT R24, [R2.64] ;  /* 0x000000060218b981 */ /* 0x0000a2000c1e9900 */
[----:B-1----:R-:W-:Y:S02]  /*05f0*/  FFMA.FTZ R12, R26, R5, R12 ;  /* 0x000000051a0c7223 */ /* 0x002fe4000001000c */
[----:B------:R-:W-:Y:S01]  /*0600*/  @!P1 IMAD R4, R18, c[0x0][0x18c], R29 ;  /* 0x0000630012049a24 */ /* 0x000fe200078e021d */
[----:B------:R-:W-:-:S05]  /*0610*/  @!P1 MOV R29, 0x4 ;  /* 0x00000004001d9802 */ /* 0x000fca0000000f00 */
[----:B------:R-:W-:Y:S01]  /*0620*/  @!P1 IMAD.WIDE R4, R4, R29, c[0x0][0x160] ;  /* 0x0000580004049625 */ /* 0x000fe200078e021d */
[----:B------:R-:W-:-:S10]  /*0630*/  HFMA2.MMA R29, -RZ, RZ, 0, 0 ;  /* 0x00000000ff1d7435 */ /* 0x000fd400000001ff */
[----:B------:R1:W3:Y:S01]  /*0640*/  @!P1 LDG.E.CONSTANT R29, [R4.64] ;  /* 0x00000006041d9981 */ /* 0x0002e2000c1e9900 */
[----:B------:R-:W-:Y:S01]  /*0650*/  FADD.FTZ R27, -R12, R27 ;  /* 0x0000001b0c1b7221 */ /* 0x000fe20000010100 */
[----:B------:R-:W-:Y:S01]  /*0660*/  @!P3 IADD3 R17, R17, 0x1, RZ ;  /* 0x000000011111b810 */ /* 0x000fe20007ffe0ff */
[----:B0-----:R-:W-:Y:S01]  /*0670*/  HFMA2.MMA R2, -RZ, RZ, 0, 0 ;  /* 0x00000000ff027435 */ /* 0x001fe200000001ff */
[----:B------:R-:W-:Y:S01]  /*0680*/  MOV R3, RZ ;  /* 0x000000ff00037202 */ /* 0x000fe20000000f00 */
[----:B------:R-:W-:Y:S01]  /*0690*/  FMUL.FTZ R27, R26, R27 ;  /* 0x0000001b1a1b7220 */ /* 0x000fe20000410000 */
[----:B------:R-:W-:Y:S01]  /*06a0*/  @!P1 IADD3 R16, R16, 0x1, RZ ;  /* 0x0000000110109810 */ /* 0x000fe20007ffe0ff */
[----:B------:R-:W0:Y:S01]  /*06b0*/  @!P3 I2F R26, R17 ;  /* 0x00000011001ab306 */ /* 0x000e220000201400 */
[----:B------:R-:W-:Y:S01]  /*06c0*/  @!P2 IMAD.MOV.U32 R3, RZ, RZ, 0x3f800000 ;  /* 0x3f800000ff03a424 */ /* 0x000fe200078e00ff */
[----:B-1----:R-:W-:Y:S01]  /*06d0*/  MOV R4, RZ ;  /* 0x000000ff00047202 */ /* 0x002fe20000000f00 */
[----:B------:R-:W-:-:S02]  /*06e0*/  IMAD R23, R18, 0x3, R23 ;  /* 0x0000000312177824 */ /* 0x000fc400078e0217 */
[----:B------:R-:W-:-:S03]  /*06f0*/  FFMA.FTZ R8, R27, R3, R8 ;  /* 0x000000031b087223 */ /* 0x000fc60000010008 */
[----:B------:R-:W1:Y:S01]  /*0700*/  @!P1 I2F R27, R16 ;  /* 0x00000010001b9306 */ /* 0x000e620000201400 */
[----:B------:R-:W-:-:S07]  /*0710*/  IMAD R25, R22, 0x3, R25 ;  /* 0x0000000316197824 */ /* 0x000fce00078e0219 */
[----:B0-----:R-:W0:Y:S08]  /*0720*/  @!P3 MUFU.RCP R2, R26 ;  /* 0x0000001a0002b308 */ /* 0x001e300000001000 */
[----:B-1----:R-:W1:Y:S01]  /*0730*/  @!P1 MUFU.RCP R4, R27 ;  /* 0x0000001b00049308 */ /* 0x002e620000001000 */
[----:B--2---:R-:W-:-:S04]  /*0740*/  FADD.FTZ R5, R24, -R13 ;  /* 0x8000000d18057221 */ /* 0x004fc80000010000 */
[----:B0-----:R-:W-:Y:S01]  /*0750*/  FFMA.FTZ R13, R5, R2, R13 ;  /* 0x00000002050d7223 */ /* 0x001fe2000001000d */
[----:B------:R-:W-:-:S03]  /*0760*/  HFMA2.MMA R2, -RZ, RZ, 0, 0 ;  /* 0x00000000ff027435 */ /* 0x000fc600000001ff */
[----:B------:R-:W-:-:S03]  /*0770*/  FADD.FTZ R24, -R13, R24 ;  /* 0x000000180d187221 */ /* 0x000fc60000010100 */
[----:B------:R-:W-:Y:S01]  /*0780*/  @!P3 MOV R2, 0x3f800000 ;  /* 0x3f8000000002b802 */ /* 0x000fe20000000f00 */
[----:B------:R-:W-:Y:S01]  /*0790*/  FMUL.FTZ R24, R5, R24 ;  /* 0x0000001805187220 */ /* 0x000fe20000410000 */
[----:B------:R-:W-:Y:S01]  /*07a0*/  MOV R5, RZ ;  /* 0x000000ff00057202 */ /* 0x000fe20000000f00 */
[----:B------:R-:W-:Y:S01]  /*07b0*/  @!P1 IMAD.MOV.U32 R5, RZ, RZ, 0x3f800000 ;  /* 0x3f800000ff059424 */ /* 0x000fe200078e00ff */
[----:B------:R-:W-:Y:S01]  /*07c0*/  ISETP.LE.AND P1, PT, R19, UR4, PT ;  /* 0x0000000413007c0c */ /* 0x000fe2000bf23270 */
[----:B------:R-:W-:Y:S01]  /*07d0*/  UIADD3 UR4, UR4, 0x1, URZ ;  /* 0x0000000104047890 */ /* 0x000fe2000fffe03f */
[----:B------:R-:W-:Y:S02]  /*07e0*/  FFMA.FTZ R9, R24, R2, R9 ;  /* 0x0000000218097223 */ /* 0x000fe40000010009 */
[----:B---3--:R-:W-:-:S04]  /*07f0*/  FADD.FTZ R3, R29, -R14 ;  /* 0x8000000e1d037221 */ /* 0x008fc80000010000 */
[----:B-1----:R-:W-:-:S04]  /*0800*/  FFMA.FTZ R14, R3, R4, R14 ;  /* 0x00000004030e7223 */ /* 0x002fc8000001000e */
[----:B------:R-:W-:-:S04]  /*0810*/  FADD.FTZ R4, -R14, R29 ;  /* 0x0000001d0e047221 */ /* 0x000fc80000010100 */
[----:B------:R-:W-:-:S04]  /*0820*/  FMUL.FTZ R4, R3, R4 ;  /* 0x0000000403047220 */ /* 0x000fc80000410000 */
[----:B------:R-:W-:Y:S01]  /*0830*/  FFMA.FTZ R10, R4, R5, R10 ;  /* 0x00000005040a7223 */ /* 0x000fe2000001000a */
[----:B------:R-:W-:Y:S05]  /*0840*/  @!P1 BRA `(.L_x_1502) ;  /* 0xfffffb4000009947 */ /* 0x000fea000383ffff */
.L_x_1501:
[----:B------:R-:W-:Y:S01]  /*0850*/  IADD3 R22, R21, R20, RZ ;  /* 0x0000001415167210 */ /* 0x000fe20007ffe0ff */
[----:B------:R1:W-:Y:S03]  /*0860*/  I2F R4, R21 ;  /* 0x0000001500047306 */ /* 0x0003e60000201400 */
[C---:B------:R-:W-:Y:S02]  /*0870*/  IMNMX R24, R22.reuse, 0x1, !PT ;  /* 0x0000000116187817 */ /* 0x040fe40007800200 */
[----:B------:R-:W-:-:S03]  /*0880*/  IADD3 R23, R22, R17, RZ ;  /* 0x0000001116177210 */ /* 0x000fc60007ffe0ff */
[----:B------:R-:W-:Y:S01]  /*0890*/  I2F R5, R20 ;  /* 0x0000001400057306 */ /* 0x000fe20000201400 */
[C---:B------:R-:W-:Y:S02]  /*08a0*/  IMNMX R26, R23.reuse, 0x1, !PT ;  /* 0x00000001171a7817 */ /* 0x040fe40007800200 */
[----:B------:R-:W-:-:S04]  /*08b0*/  IADD3 R18, R23, R16, RZ ;  /* 0x0000001017127210 */ /* 0x000fc80007ffe0ff */
[----:B-1----:R-:W-:Y:S01]  /*08c0*/  IMNMX R21, R18, 0x1, !PT ;  /* 0x0000000112157817 */ /* 0x002fe20007800200 */
[----:B------:R-:W1:Y:S08]  /*08d0*/  I2F R24, R24 ;  /* 0x0000001800187306 */ /* 0x000e700000201400 */
[----:B------:R-:W2:Y:S08]  /*08e0*/  I2F R27, R26 ;  /* 0x0000001a001b7306 */ /* 0x000eb00000201400 */
[----:B-1----:R-:W1:Y:S08]  /*08f0*/  MUFU.RCP R25, R24 ;  /* 0x0000001800197308 */ /* 0x002e700000001000 */
[----:B------:R-:W3:Y:S08]  /*0900*/  I2F R19, R22 ;  /* 0x0000001600137306 */ /* 0x000ef00000201400 */
[----:B------:R4:W5:Y:S08]  /*0910*/  I2F R2, R17 ;  /* 0x0000001100027306 */ /* 0x0009700000201400 */
[----:B------:R0:W-:Y:S01]  /*0920*/  I2F R3, R16 ;  /* 0x0000001000037306 */ /* 0x0001e20000201400 */
[----:B----4-:R-:W-:-:S02]  /*0930*/  FMUL.FTZ R17, R4, R11 ;  /* 0x0000000b04117220 */ /* 0x010fc40000410000 */
[----:B------:R-:W-:-:S04]  /*0940*/  FADD.FTZ R11, -R12, R11 ;  /* 0x0000000b0c0b7221 */ /* 0x000fc80000010100 */
[----:B------:R-:W-:Y:S01]  /*0950*/  FMUL.FTZ R26, R11, R11 ;  /* 0x0000000b0b1a7220 */ /* 0x000fe20000410000 */
[----:B--2---:R-:W2:Y:S01]  /*0960*/  MUFU.RCP R20, R27 ;  /* 0x0000001b00147308 */ /* 0x004ea20000001000 */
[C---:B0-----:R-:W-:Y:S02]  /*0970*/  FFMA.FTZ R16, R5.reuse, R12, R17 ;  /* 0x0000000c05107223 */ /* 0x041fe40000010011 */
[----:B------:R-:W-:Y:S02]  /*0980*/  FMUL.FTZ R5, R5, R26 ;  /* 0x0000001a05057220 */ /* 0x000fe40000410000 */
[----:B-1----:R-:W-:Y:S02]  /*0990*/  FMUL.FTZ R16, R25, R16 ;  /* 0x0000001019107220 */ /* 0x002fe40000410000 */
[----:B------:R-:W-:Y:S01]  /*09a0*/  FMUL.FTZ R4, R4, R5 ;  /* 0x0000000504047220 */ /* 0x000fe20000410000 */
[----:B------:R-:W0:Y:S01]  /*09b0*/  I2F R12, R21 ;  /* 0x00000015000c7306 */ /* 0x000e220000201400 */
[----:B---3--:R-:W-:-:S02]  /*09c0*/  FMUL.FTZ R11, R16, R19 ;  /* 0x00000013100b7220 */ /* 0x008fc40000410000 */
[----:B------:R-:W-:Y:S02]  /*09d0*/  FFMA.FTZ R4, R25, R4, R8 ;  /* 0x0000000419047223 */ /* 0x000fe40000010008 */
[----:B-----5:R-:W-:Y:S02]  /*09e0*/  FFMA.FTZ R11, R2, R13, R11 ;  /* 0x0000000d020b7223 */ /* 0x020fe4000001000b */
[----:B------:R-:W-:Y:S01]  /*09f0*/  FADD.FTZ R13, R16, -R13 ;  /* 0x8000000d100d7221 */ /* 0x000fe20000010000 */
[----:B------:R-:W1:Y:S01]  /*0a00*/  I2F R23, R23 ;  /* 0x0000001700177306 */ /* 0x000e620000201400 */
[----:B--2---:R-:W-:Y:S02]  /*0a10*/  FMUL.FTZ R16, R20, R11 ;  /* 0x0000000b14107220 */ /* 0x004fe40000410000 */
[----:B------:R-:W2:Y:S01]  /*0a20*/  S2R R11, SR_TID.X ;  /* 0x00000000000b7919 */ /* 0x000ea20000002100 */
[----:B------:R-:W-:Y:S02]  /*0a30*/  FMUL.FTZ R13, R13, R13 ;  /* 0x0000000d0d0d7220 */ /* 0x000fe40000410000 */
[----:B------:R-:W-:-:S02]  /*0a40*/  FADD.FTZ R17, R16, -R14 ;  /* 0x8000000e10117221 */ /* 0x000fc40000010000 */
[----:B0-----:R-:W0:Y:S01]  /*0a50*/  MUFU.RCP R5, R12 ;  /* 0x0000000c00057308 */ /* 0x001e220000001000 */
[----:B------:R-:W-:Y:S01]  /*0a60*/  FADD.FTZ R4, R4, R7 ;  /* 0x0000000704047221 */ /* 0x000fe20000010000 */
[----:B------:R-:W-:Y:S01]  /*0a70*/  SHF.R.U32.HI R7, RZ, 0x1, R15 ;  /* 0x00000001ff077819 */ /* 0x000fe2000001160f */
[----:B------:R-:W-:Y:S02]  /*0a80*/  FMUL.FTZ R2, R2, R13 ;  /* 0x0000000d02027220 */ /* 0x000fe40000410000 */
[----:B------:R-:W-:Y:S01]  /*0a90*/  FMUL.FTZ R8, R17, R17 ;  /* 0x0000001111087220 */ /* 0x000fe20000410000 */
[----:B------:R-:W-:Y:S01]  /*0aa0*/  ISETP.NE.AND P1, PT, R7, RZ, PT ;  /* 0x000000ff0700720c */ /* 0x000fe20003f25270 */
[----:B------:R-:W-:Y:S02]  /*0ab0*/  FMUL.FTZ R2, R19, R2 ;  /* 0x0000000213027220 */ /* 0x000fe40000410000 */
[----:B------:R-:W-:Y:S02]  /*0ac0*/  FMUL.FTZ R8, R3, R8 ;  /* 0x0000000803087220 */ /* 0x000fe40000410000 */
[----:B-1----:R-:W-:-:S02]  /*0ad0*/  FMUL.FTZ R16, R16, R23 ;  /* 0x0000001710107220 */ /* 0x002fc40000410000 */
[----:B------:R-:W-:Y:S02]  /*0ae0*/  FFMA.FTZ R9, R20, R2, R9 ;  /* 0x0000000214097223 */ /* 0x000fe40000010009 */
[----:B------:R-:W-:Y:S02]  /*0af0*/  FMUL.FTZ R8, R23, R8 ;  /* 0x0000000817087220 */ /* 0x000fe40000410000 */
[----:B------:R-:W-:Y:S02]  /*0b00*/  FFMA.FTZ R16, R3, R14, R16 ;  /* 0x0000000e03107223 */ /* 0x000fe40000010010 */
[----:B------:R-:W-:Y:S02]  /*0b10*/  FADD.FTZ R4, R4, R9 ;  /* 0x0000000904047221 */ /* 0x000fe40000010000 */
[C---:B0-----:R-:W-:Y:S02]  /*0b20*/  FFMA.FTZ R3, R5.reuse, R8, R10 ;  /* 0x0000000805037223 */ /* 0x041fe4000001000a */
[----:B------:R-:W-:-:S02]  /*0b30*/  FMUL.FTZ R10, R5, R16 ;  /* 0x00000010050a7220 */ /* 0x000fc40000410000 */
[----:B------:R-:W-:Y:S02]  /*0b40*/  FADD.FTZ R8, R4, R3 ;  /* 0x0000000304087221 */ /* 0x000fe40000010000 */
[----:B--2---:R-:W-:Y:S01]  /*0b50*/  IMAD R9, R0, c[0x0][0x0], R11 ;  /* 0x0000000000097a24 */ /* 0x004fe200078e020b */
        /* <DEDUP_REMOVED lines=35> */
.L_x_1505:
[----:B0-----:R-:W-:Y:S05]  /*0d90*/  BSYNC B0 ;  /* 0x0000000000007941 */ /* 0x001fea0003800000 */
.L_x_1504:
        /* <DEDUP_REMOVED lines=34> */
.L_x_1507:
[----:B0-----:R-:W-:Y:S05]  /*0fc0*/  BSYNC B0 ;  /* 0x0000000000007941 */ /* 0x001fea0003800000 */
.L_x_1506:
        /* <DEDUP_REMOVED lines=34> */
.L_x_1509:
[----:B0-----:R-:W-:Y:S05]  /*11f0*/  BSYNC B0 ;  /* 0x0000000000007941 */ /* 0x001fea0003800000 */
.L_x_1508:
        /* <DEDUP_REMOVED lines=34> */
.L_x_1511:
[----:B0-----:R-:W-:Y:S05]  /*1420*/  BSYNC B0 ;  /* 0x0000000000007941 */ /* 0x001fea0003800000 */
.L_x_1510:
        /* <DEDUP_REMOVED lines=34> */
.L_x_1513:
[----:B0-----:R-:W-:Y:S05]  /*1650*/  BSYNC B0 ;  /* 0x0000000000007941 */ /* 0x001fea0003800000 */
.L_x_1512:
        /* <DEDUP_REMOVED lines=34> */
.L_x_1515:
[----:B0-----:R-:W-:Y:S05]  /*1880*/  BSYNC B0 ;  /* 0x0000000000007941 */ /* 0x001fea0003800000 */
.L_x_1514:
        /* <DEDUP_REMOVED lines=34> */
.L_x_1517:
[----:B0-----:R-:W-:Y:S05]  /*1ab0*/  BSYNC B0 ;  /* 0x0000000000007941 */ /* 0x001fea0003800000 */
.L_x_1516:
        /* <DEDUP_REMOVED lines=34> */
.L_x_1519:
[----:B0-----:R-:W-:Y:S05]  /*1ce0*/  BSYNC B0 ;  /* 0x0000000000007941 */ /* 0x001fea0003800000 */
.L_x_1518:
        /* <DEDUP_REMOVED lines=34> */
.L_x_1521:
[----:B0-----:R-:W-:Y:S05]  /*1f10*/  BSYNC B0 ;  /* 0x0000000000007941 */ /* 0x001fea0003800000 */
.L_x_1520:
        /* <DEDUP_REMOVED lines=34> */
.L_x_1523:
[----:B0-----:R-:W-:Y:S05]  /*2140*/  BSYNC B0 ;  /* 0x0000000000007941 */ /* 0x001fea0003800000 */
.L_x_1522:
        /* <DEDUP_REMOVED lines=34> */
.L_x_1525:
[----:B0-----:R-:W-:Y:S05]  /*2370*/  BSYNC B0 ;  /* 0x0000000000007941 */ /* 0x001fea0003800000 */
.L_x_1524:
        /* <DEDUP_REMOVED lines=34> */
.L_x_1527:
[----:B0-----:R-:W-:Y:S05]  /*25a0*/  BSYNC B0 ;  /* 0x0000000000007941 */ /* 0x001fea0003800000 */
.L_x_1526:
        /* <DEDUP_REMOVED lines=34> */
.L_x_1529:
[----:B0-----:R-:W-:Y:S05]  /*27d0*/  BSYNC B0 ;  /* 0x0000000000007941 */ /* 0x001fea0003800000 */
.L_x_1528:
        /* <DEDUP_REMOVED lines=34> */
.L_x_1531:
[----:B0-----:R-:W-:Y:S05]  /*2a00*/  BSYNC B0 ;  /* 0x0000000000007941 */ /* 0x001fea0003800000 */
.L_x_1530:
        /* <DEDUP_REMOVED lines=34> */
.L_x_1533:
[----:B0-----:R-:W-:Y:S05]  /*2c30*/  BSYNC B0 ;  /* 0x0000000000007941 */ /* 0x001fea0003800000 */
.L_x_1532:
        /* <DEDUP_REMOVED lines=34> */
.L_x_1535:
[----:B0-----:R-:W-:Y:S05]  /*2e60*/  BSYNC B0 ;  /* 0x0000000000007941 */ /* 0x001fea0003800000 */
.L_x_1534:
        /* <DEDUP_REMOVED lines=34> */
.L_x_1537:
[----:B0-----:R-:W-:Y:S05]  /*3090*/  BSYNC B0 ;  /* 0x0000000000007941 */ /* 0x001fea0003800000 */
.L_x_1536:
        /* <DEDUP_REMOVED lines=34> */
.L_x_1539:
[----:B0-----:R-:W-:Y:S05]  /*32c0*/  BSYNC B0 ;  /* 0x0000000000007941 */ /* 0x001fea0003800000 */
.L_x_1538:
        /* <DEDUP_REMOVED lines=34> */
.L_x_1541:
[----:B0-----:R-:W-:Y:S05]  /*34f0*/  BSYNC B0 ;  /* 0x0000000000007941 */ /* 0x001fea0003800000 */
.L_x_1540:
        /* <DEDUP_REMOVED lines=34> */
.L_x_1543:
[----:B0-----:R-:W-:Y:S05]  /*3720*/  BSYNC B0 ;  /* 0x0000000000007941 */ /* 0x001fea0003800000 */
.L_x_1542:
        /* <DEDUP_REMOVED lines=34> */
.L_x_1545:
[----:B0-----:R-:W-:Y:S05]  /*3950*/  BSYNC B0 ;  /* 0x0000000000007941 */ /* 0x001fea0003800000 */
.L_x_1544:
        /* <DEDUP_REMOVED lines=34> */
.L_x_1547:
[----:B0-----:R-:W-:Y:S05]  /*3b80*/  BSYNC B0 ;  /* 0x0000000000007941 */ /* 0x001fea0003800000 */
.L_x_1546:
        /* <DEDUP_REMOVED lines=34> */
.L_x_1549:
[----:B0-----:R-:W-:Y:S05]  /*3db0*/  BSYNC B0 ;  /* 0x0000000000007941 */ /* 0x001fea0003800000 */
.L_x_1548:
        /* <DEDUP_REMOVED lines=34> */
.L_x_1551:
[----:B0-----:R-:W-:Y:S05]  /*3fe0*/  BSYNC B0 ;  /* 0x0000000000007941 */ /* 0x001fea0003800000 */
.L_x_1550:
        /* <DEDUP_REMOVED lines=34> */
.L_x_1553:
[----:B0-----:R-:W-:Y:S05]  /*4210*/  BSYNC B0 ;  /* 0x0000000000007941 */ /* 0x001fea0003800000 */
.L_x_1552:
        /* <DEDUP_REMOVED lines=34> */
.L_x_1555:
[----:B0-----:R-:W-:Y:S05]  /*4440*/  BSYNC B0 ;  /* 0x0000000000007941 */ /* 0x001fea0003800000 */
.L_x_1554:
        /* <DEDUP_REMOVED lines=34> */
.L_x_1557:
[----:B0-----:R-:W-:Y:S05]  /*4670*/  BSYNC B0 ;  /* 0x0000000000007941 */ /* 0x001fea0003800000 */
.L_x_1556:
        /* <DEDUP_REMOVED lines=34> */
.L_x_1559:
[----:B0-----:R-:W-:Y:S05]  /*48a0*/  BSYNC B0 ;  /* 0x0000000000007941 */ /* 0x001fea0003800000 */
.L_x_1558:
        /* <DEDUP_REMOVED lines=34> */
.L_x_1561:
[----:B0-----:R-:W-:Y:S05]  /*4ad0*/  BSYNC B0 ;  /* 0x0000000000007941 */ /* 0x001fea0003800000 */
.L_x_1560:
        /* <DEDUP_REMOVED lines=34> */
.L_x_1563:
[----:B0-----:R-:W-:Y:S05]  /*4d00*/  BSYNC B0 ;  /* 0x0000000000007941 */ /* 0x001fea0003800000 */
.L_x_1562:
        /* <DEDUP_REMOVED lines=33> */
.L_x_1564:
[----:B0-----:R-:W-:Y:S05]  /*4f20*/  BSYNC B0 ;  /* 0x0000000000007941 */ /* 0x001fea0003800000 */
.L_x_1503:
        /* <DEDUP_REMOVED lines=46> */
[----:B------:R-:W-:Y:S05]  /*5210*/  CALL.REL.NOINC `($__internal_45_$__cuda_sm20_dsqrt_rn_f64_mediumpath_v1) ;  /* 0x000051d000007944 */ /* 0x000fea0003c00000 */
.L_x_1569:
[----:B------:R-:W-:Y:S05]  /*5220*/  BSYNC B1 ;  /* 0x0000000000017941 */ /* 0x000fea0003800000 */
.L_x_1568:
        /* <DEDUP_REMOVED lines=13> */
[----:B-1----:R-:W-:Y:S05]  /*5300*/  CALL.REL.NOINC `($__internal_44_$__cuda_sm20_dblrcp_rn_slowpath_v3) ;  /* 0x00004e3000007944 */ /* 0x002fea0003c00000 */
.L_x_1571:
[----:B------:R-:W-:Y:S05]  /*5310*/  BSYNC B1 ;  /* 0x0000000000017941 */ /* 0x000fea0003800000 */
.L_x_1570:
[----:B-1----:R-:W1:Y:S01]  /*5320*/  F2F.F32.F64 R9, R6 ;  /* 0x0000000600097310 */ /* 0x002e620000301000 */
[----:B------:R-:W1:-:S14]  /*5330*/  DSETP.GEU.AND P0, PT, |R6|, c[0x2][0x0], PT ;  /* 0x008000000600762a */ /* 0x000e5c0003f0e200 */
[----:B-1----:R-:W-:Y:S02]  /*5340*/  @!P0 FMUL R9, R9, 1.175494350822287508e-38 ;  /* 0x0080000009098820 */ /* 0x002fe40000400000 */
.L_x_1567:
[----:B-1----:R-:W-:Y:S05]  /*5350*/  BSYNC B0 ;  /* 0x0000000000007941 */ /* 0x002fea0003800000 */
.L_x_1566:
[----:B------:R-:W-:Y:S01]  /*5360*/  STG.E [R2.64], R9 ;  /* 0x0000000902007986 */ /* 0x000fe2000c101906 */
[----:B------:R-:W-:Y:S05]  /*5370*/  EXIT ;  /* 0x000000000000794d */ /* 0x000fea0003800000 */
.L_x_1565:
        /* <DEDUP_REMOVED lines=18> */
.L_x_1573:
[----:B------:R-:W-:Y:S05]  /*54a0*/  BSYNC B0 ;  /* 0x0000000000007941 */ /* 0x000fea0003800000 */
.L_x_1572:
        /* <DEDUP_REMOVED lines=23> */
.L_x_1575:
[----:B------:R-:W-:Y:S05]  /*5620*/  BSYNC B0 ;  /* 0x0000000000007941 */ /* 0x000fea0003800000 */
.L_x_1574:
        /* <DEDUP_REMOVED lines=15> */
.L_x_1578:
        /* <DEDUP_REMOVED lines=38> */
.L_x_1577:
[----:B------:R-:W-:Y:S05]  /*5980*/  BSYNC B0 ;  /* 0x0000000000007941 */ /* 0x000fea0003800000 */
.L_x_1576:
        /* <DEDUP_REMOVED lines=37> */
.L_x_1581:
[----:B0-----:R-:W-:Y:S05]  /*5be0*/  BSYNC B0 ;  /* 0x0000000000007941 */ /* 0x001fea0003800000 */
.L_x_1580:
        /* <DEDUP_REMOVED lines=34> */
.L_x_1583:
[----:B0-----:R-:W-:Y:S05]  /*5e10*/  BSYNC B0 ;  /* 0x0000000000007941 */ /* 0x001fea0003800000 */
.L_x_1582:
        /* <DEDUP_REMOVED lines=34> */
.L_x_1585:
[----:B0-----:R-:W-:Y:S05]  /*6040*/  BSYNC B0 ;  /* 0x0000000000007941 */ /* 0x001fea0003800000 */
.L_x_1584:
        /* <DEDUP_REMOVED lines=34> */
.L_x_1587:
[----:B0-----:R-:W-:Y:S05]  /*6270*/  BSYNC B0 ;  /* 0x0000000000007941 */ /* 0x001fea0003800000 */
.L_x_1586:
        /* <DEDUP_REMOVED lines=34> */
.L_x_1589:
[----:B0-----:R-:W-:Y:S05]  /*64a0*/  BSYNC B0 ;  /* 0x0000000000007941 */ /* 0x001fea0003800000 */
.L_x_1588:
        /* <DEDUP_REMOVED lines=34> */
.L_x_1591:
[----:B0-----:R-:W-:Y:S05]  /*66d0*/  BSYNC B0 ;  /* 0x0000000000007941 */ /* 0x001fea0003800000 */
.L_x_1590:
        /* <DEDUP_REMOVED lines=34> */
.L_x_1593:
[----:B0-----:R-:W-:Y:S05]  /*6900*/  BSYNC B0 ;  /* 0x0000000000007941 */ /* 0x001fea0003800000 */
.L_x_1592:
        /* <DEDUP_REMOVED lines=34> */
.L_x_1595:
[----:B0-----:R-:W-:Y:S05]  /*6b30*/  BSYNC B0 ;  /* 0x0000000000007941 */ /* 0x001fea0003800000 */
.L_x_1594:
        /* <DEDUP_REMOVED lines=34> */
.L_x_1597:
[----:B0-----:R-:W-:Y:S05]  /*6d60*/  BSYNC B0 ;  /* 0x0000000000007941 */ /* 0x001fea0003800000 */
.L_x_1596:
        /* <DEDUP_REMOVED lines=34> */
.L_x_1599:
[----:B0-----:R-:W-:Y:S05]  /*6f90*/  BSYNC B0 ;  /* 0x0000000000007941 */ /* 0x001fea0003800000 */
.L_x_1598:
        /* <DEDUP_REMOVED lines=34> */
.L_x_1601:
[----:B0-----:R-:W-:Y:S05]  /*71c0*/  BSYNC B0 ;  /* 0x0000000000007941 */ /* 0x001fea0003800000 */
.L_x_1600:
        /* <DEDUP_REMOVED lines=34> */
.L_x_1603:
[----:B0-----:R-:W-:Y:S05]  /*73f0*/  BSYNC B0 ;  /* 0x0000000000007941 */ /* 0x001fea0003800000 */
.L_x_1602:
        /* <DEDUP_REMOVED lines=34> */
.L_x_1605:
[----:B0-----:R-:W-:Y:S05]  /*7620*/  BSYNC B0 ;  /* 0x0000000000007941 */ /* 0x001fea0003800000 */
.L_x_1604:
        /* <DEDUP_REMOVED lines=34> */
.L_x_1607:
[----:B0-----:R-:W-:Y:S05]  /*7850*/  BSYNC B0 ;  /* 0x0000000000007941 */ /* 0x001fea0003800000 */
.L_x_1606:
        /* <DEDUP_REMOVED lines=34> */
.L_x_1609:
[----:B0-----:R-:W-:Y:S05]  /*7a80*/  BSYNC B0 ;  /* 0x0000000000007941 */ /* 0x001fea0003800000 */
.L_x_1608:
        /* <DEDUP_REMOVED lines=34> */
.L_x_1611:
[----:B0-----:R-:W-:Y:S05]  /*7cb0*/  BSYNC B0 ;  /* 0x0000000000007941 */ /* 0x001fea0003800000 */
.L_x_1610:
        /* <DEDUP_REMOVED lines=34> */
.L_x_1613:
[----:B0-----:R-:W-:Y:S05]  /*7ee0*/  BSYNC B0 ;  /* 0x0000000000007941 */ /* 0x001fea0003800000 */
.L_x_1612:
        /* <DEDUP_REMOVED lines=34> */
.L_x_1615:
[----:B0-----:R-:W-:Y:S05]  /*8110*/  BSYNC B0 ;  /* 0x0000000000007941 */ /* 0x001fea0003800000 */
.L_x_1614:
        /* <DEDUP_REMOVED lines=34> */
.L_x_1617:
[----:B0-----:R-:W-:Y:S05]  /*8340*/  BSYNC B0 ;  /* 0x0000000000007941 */ /* 0x001fea0003800000 */
.L_x_1616:
        /* <DEDUP_REMOVED lines=34> */
.L_x_1619:
[----:B0-----:R-:W-:Y:S05]  /*8570*/  BSYNC B0 ;  /* 0x0000000000007941 */ /* 0x001fea0003800000 */
.L_x_1618:
        /* <DEDUP_REMOVED lines=34> */
.L_x_1621:
[----:B0-----:R-:W-:Y:S05]  /*87a0*/  BSYNC B0 ;  /* 0x0000000000007941 */ /* 0x001fea0003800000 */
.L_x_1620:
        /* <DEDUP_REMOVED lines=34> */
.L_x_1623:
[----:B0-----:R-:W-:Y:S05]  /*89d0*/  BSYNC B0 ;  /* 0x0000000000007941 */ /* 0x001fea0003800000 */
.L_x_1622:
        /* <DEDUP_REMOVED lines=34> */
.L_x_1625:
[----:B0-----:R-:W-:Y:S05]  /*8c00*/  BSYNC B0 ;  /* 0x0000000000007941 */ /* 0x001fea0003800000 */
.L_x_1624:
        /* <DEDUP_REMOVED lines=34> */
.L_x_1627:
[----:B0-----:R-:W-:Y:S05]  /*8e30*/  BSYNC B0 ;  /* 0x0000000000007941 */ /* 0x001fea0003800000 */
.L_x_1626:
        /* <DEDUP_REMOVED lines=34> */
.L_x_1629:
[----:B0-----:R-:W-:Y:S05]  /*9060*/  BSYNC B0 ;  /* 0x0000000000007941 */ /* 0x001fea0003800000 */
.L_x_1628:
        /* <DEDUP_REMOVED lines=34> */
.L_x_1631:
[----:B0-----:R-:W-:Y:S05]  /*9290*/  BSYNC B0 ;  /* 0x0000000000007941 */ /* 0x001fea0003800000 */
.L_x_1630:
        /* <DEDUP_REMOVED lines=34> */
.L_x_1633:
[----:B0-----:R-:W-:Y:S05]  /*94c0*/  BSYNC B0 ;  /* 0x0000000000007941 */ /* 0x001fea0003800000 */
.L_x_1632:
        /* <DEDUP_REMOVED lines=34> */
.L_x_1635:
[----:B0-----:R-:W-:Y:S05]  /*96f0*/  BSYNC B0 ;  /* 0x0000000000007941 */ /* 0x001fea0003800000 */
.L_x_1634:
        /* <DEDUP_REMOVED lines=34> */
.L_x_1637:
[----:B0-----:R-:W-:Y:S05]  /*9920*/  BSYNC B0 ;  /* 0x0000000000007941 */ /* 0x001fea0003800000 */
.L_x_1636:
        /* <DEDUP_REMOVED lines=34> */
.L_x_1639:
[----:B0-----:R-:W-:Y:S05]  /*9b50*/  BSYNC B0 ;  /* 0x0000000000007941 */ /* 0x001fea0003800000 */
.L_x_1638:
        /* <DEDUP_REMOVED lines=33> */
.L_x_1640:
[----:B0-----:R-:W-:Y:S05]  /*9d70*/  BSYNC B0 ;  /* 0x0000000000007941 */ /* 0x001fea0003800000 */
.L_x_1579:
        /* <DEDUP_REMOVED lines=37> */
[----:B------:R-:W-:Y:S05]  /*9fd0*/  CALL.REL.NOINC `($__internal_45_$__cuda_sm20_dsqrt_rn_f64_mediumpath_v1) ;  /* 0x0000041000007944 */ /* 0x000fea0003c00000 */
.L_x_1644:
[----:B------:R-:W-:Y:S05]  /*9fe0*/  BSYNC B1 ;  /* 0x0000000000017941 */ /* 0x000fea0003800000 */
.L_x_1643:
        /* <DEDUP_REMOVED lines=14> */
.L_x_1646:
[----:B------:R-:W-:Y:S05]  /*a0d0*/  BSYNC B1 ;  /* 0x0000000000017941 */ /* 0x000fea0003800000 */
.L_x_1645:
[----:B-1----:R-:W1:Y:S01]  /*a0e0*/  F2F.F32.F64 R9, R6 ;  /* 0x0000000600097310 */ /* 0x002e620000301000 */
[----:B------:R-:W1:-:S14]  /*a0f0*/  DSETP.GEU.AND P0, PT, |R6|, c[0x2][0x0], PT ;  /* 0x008000000600762a */ /* 0x000e5c0003f0e200 */
[----:B-1----:R-:W-:Y:S02]  /*a100*/  @!P0 FMUL R9, R9, 1.175494350822287508e-38 ;  /* 0x0080000009098820 */ /* 0x002fe40000400000 */
.L_x_1642:
[----:B-1----:R-:W-:Y:S05]  /*a110*/  BSYNC B0 ;  /* 0x0000000000007941 */ /* 0x002fea0003800000 */
.L_x_1641:
[----:B------:R-:W-:Y:S01]  /*a120*/  STG.E [R2.64], R9 ;  /* 0x0000000902007986 */ /* 0x000fe2000c101906 */
[----:B------:R-:W-:Y:S05]  /*a130*/  EXIT ;  /* 0x000000000000794d */ /* 0x000fea0003800000 */
        .weak           $__internal_44_$__cuda_sm20_dblrcp_rn_slowpath_v3
        .type           $__internal_44_$__cuda_sm20_dblrcp_rn_slowpath_v3,@function
        .size           $__internal_44_$__cuda_sm20_dblrcp_rn_slowpath_v3,($__internal_45_$__cuda_sm20_dsqrt_rn_f64_mediumpath_v1 - $__internal_44_$__cuda_sm20_dblrcp_rn_slowpath_v3)
$__internal_44_$__cuda_sm20_dblrcp_rn_slowpath_v3:
        /* <DEDUP_REMOVED lines=27> */
.L_x_1650:
        /* <DEDUP_REMOVED lines=10> */
.L_x_1648:
[----:B------:R-:W-:Y:S02]  /*a390*/  LOP3.LUT R7, R5, 0x80000, RZ, 0xfc, !PT ;  /* 0x0008000005077812 */ /* 0x000fe400078efcff */
[----:B------:R-:W-:Y:S02]  /*a3a0*/  MOV R6, R4 ;  /* 0x0000000400067202 */ /* 0x000fe40000000f00 */
.L_x_1649:
[----:B------:R-:W-:Y:S05]  /*a3b0*/  BSYNC B2 ;  /* 0x0000000000027941 */ /* 0x000fea0003800000 */
.L_x_1647:
[----:B0-----:R-:W-:Y:S01]  /*a3c0*/  MOV R4, R0 ;  /* 0x0000000000047202 */ /* 0x001fe20000000f00 */
[----:B------:R-:W-:-:S04]  /*a3d0*/  IMAD.MOV.U32 R5, RZ, RZ, 0x0 ;  /* 0x00000000ff057424 */ /* 0x000fc800078e00ff */
[----:B------:R-:W-:Y:S05]  /*a3e0*/  RET.REL.NODEC R4 `(_ZN2at6native50batch_norm_collect_statistics_channels_last_kernelINS0_6InvStdEffLi4EEEvPKT0_PT1_S7_PVS6_PiiiS6_) ;  /* 0xffff5c1004007950 */ /* 0x000fea0003c3ffff */
        .weak           $__internal_45_$__cuda_sm20_dsqrt_rn_f64_mediumpath_v1
        .type           $__internal_45_$__cuda_sm20_dsqrt_rn_f64_mediumpath_v1,@function
        .size           $__internal_45_$__cuda_sm20_dsqrt_rn_f64_mediumpath_v1,(.L_x_26651 - $__internal_45_$__cuda_sm20_dsqrt_rn_f64_mediumpath_v1)
$__internal_45_$__cuda_sm20_dsqrt_rn_f64_mediumpath_v1:
        /* <DEDUP_REMOVED lines=14> */
.L_x_1652:
        /* <DEDUP_REMOVED lines=24> */
.L_x_1654:
[----:B------:R0:W1:-:S06]  /*a650*/  DADD R4, R6, R6 ;  /* 0x0000000006047229 */ /* 0x00004c0000000006 */
.L_x_1653:
[----:B------:R-:W-:Y:S05]  /*a660*/  BSYNC B2 ;  /* 0x0000000000027941 */ /* 0x000fea0003800000 */
.L_x_1651:
[----:B-1----:R-:W-:Y:S01]  /*a670*/  MOV R9, R5 ;  /* 0x0000000500097202 */ /* 0x002fe20000000f00 */
[----:B------:R-:W-:Y:S01]  /*a680*/  HFMA2.MMA R5, -RZ, RZ, 0, 0 ;  /* 0x00000000ff057435 */ /* 0x000fe200000001ff */
[----:B------:R-:W-:Y:S02]  /*a690*/  MOV R8, R4 ;  /* 0x0000000400087202 */ /* 0x000fe40000000f00 */
[----:B------:R-:W-:-:S04]  /*a6a0*/  MOV R4, R0 ;  /* 0x0000000000047202 */ /* 0x000fc80000000f00 */
[----:B------:R-:W-:Y:S05]  /*a6b0*/  RET.REL.NODEC R4 `(_ZN2at6native50batch_norm_collect_statistics_channels_last_kernelINS0_6InvStdEffLi4EEEvPKT0_PT1_S7_PVS6_PiiiS6_) ;  /* 0xffff594004007950 */ /* 0x000fea0003c3ffff */
.L_x_1655:
        /* <DEDUP_REMOVED lines=12> */
.L_x_26651:


//--------------------- .text._ZN2at6native36batch_norm_collect_statistics_kernelINS0_6InvStdEdddlEEvNS_27GenericPackedTensorAccessorIKT0_Lm3ENS_17RestrictPtrTraitsET3_EET2_S9_NS3_IS9_Lm1ES6_S7_EESA_ --------------------------
	.section	.text._ZN2at6native36batch_norm_collect_statistics_kernelINS0_6InvStdEdddlEEvNS_27GenericPackedTensorAccessorIKT0_Lm3ENS_17RestrictPtrTraitsET3_EET2_S9_NS3_IS9_Lm1ES6_S7_EESA_,"ax",@progbits
	.sectioninfo	@"SHI_REGISTERS=42"
	.align	128
        .global         _ZN2at6native36batch_norm_collect_statistics_kernelINS0_6InvStdEdddlEEvNS_27GenericPackedTensorAccessorIKT0_Lm3ENS_17RestrictPtrTraitsET3_EET2_S9_NS3_IS9_Lm1ES6_S7_EESA_
        .type           _ZN2at6native36batch_norm_collect_statistics_kernelINS0_6InvStdEdddlEEvNS_27GenericPackedTensorAccessorIKT0_Lm3ENS_17RestrictPtrTraitsET3_EET2_S9_NS3_IS9_Lm1ES6_S7_EESA_,@function
        .size           _ZN2at6native36batch_norm_collect_statistics_kernelINS0_6InvStdEdddlEEvNS_27GenericPackedTensorAccessorIKT0_Lm3ENS_17RestrictPtrTraitsET3_EET2_S9_NS3_IS9_Lm1ES6_S7_EESA_,(.L_x_26654 - _ZN2at6native36batch_norm_collect_statistics_kernelINS0_6InvStdEdddlEEvNS_27GenericPackedTensorAccessorIKT0_Lm3ENS_17RestrictPtrTraitsET3_EET2_S9_NS3_IS9_Lm1ES6_S7_EESA_)
        .other          _ZN2at6native36batch_norm_collect_statistics_kernelINS0_6InvStdEdddlEEvNS_27GenericPackedTensorAccessorIKT0_Lm3ENS_17RestrictPtrTraitsET3_EET2_S9_NS3_IS9_Lm1ES6_S7_EESA_,@"STO_CUDA_ENTRY STV_DEFAULT"
_ZN2at6native36batch_norm_collect_statistics_kernelINS0_6InvStdEdddlEEvNS_27GenericPackedTensorAccessorIKT0_Lm3ENS_17RestrictPtrTraitsET3_EET2_S9_NS3_IS9_Lm1ES6_S7_EESA_:
.text._ZN2at6native36batch_norm_collect_statistics_kernelINS0_6InvStdEdddlEEvNS_27GenericPackedTensorAccessorIKT0_Lm3ENS_17RestrictPtrTraitsET3_EET2_S9_NS3_IS9_Lm1ES6_S7_EESA_:
[----:B------:R-:W-:Y:S02]  /*0000*/  IMAD.MOV.U32 R1, RZ, RZ, c[0x0][0x28] ;  /* 0x00000a00ff017624 */ /* 0x000fe400078e00ff */
[----:B------:R-:W0:Y:S01]  /*0010*/  S2R R4, SR_TID.Y ;  /* 0x0000000000047919 */ /* 0x000e220000002200 */
[----:B------:R-:W-:Y:S01]  /*0020*/  ULDC.64 UR10, c[0x0][0x118] ;  /* 0x00004600000a7ab9 */ /* 0x000fe20000000a00 */
[----:B------:R-:W-:Y:S01]  /*0030*/  BSSY B0, `(.L_x_1656) ;  /* 0x0000050000007945 */ /* 0x000fe20003800000 */
[----:B------:R-:W-:Y:S01]  /*0040*/  IMAD.MOV.U32 R7, RZ, RZ, RZ ;  /* 0x000000ffff077224 */ /* 0x000fe200078e00ff */
[----:B------:R-:W1:Y:S01]  /*0050*/  S2R R3, SR_TID.X ;  /* 0x0000000000037919 */ /* 0x000e620000002100 */
[----:B------:R-:W-:Y:S01]  /*0060*/  CS2R R22, SRZ ;  /* 0x0000000000167805 */ /* 0x000fe2000001ff00 */
[----:B------:R-:W-:Y:S01]  /*0070*/  CS2R R18, SRZ ;  /* 0x0000000000127805 */ /* 0x000fe2000001ff00 */
[C---:B0-----:R-:W-:Y:S02]  /*0080*/  ISETP.GE.U32.AND P0, PT, R4.reuse, c[0x0][0x168], PT ;  /* 0x00005a0004007a0c */ /* 0x041fe40003f06070 */
[----:B------:R-:W-:Y:S01]  /*0090*/  SHF.R.S32.HI R0, RZ, 0x1f, R4 ;  /* 0x0000001fff007819 */ /* 0x000fe20000011404 */
[----:B-1----:R-:W-:-:S03]  /*00a0*/  IMAD R2, R4, c[0x0][0x0], R3 ;  /* 0x0000000004027a24 */ /* 0x002fc600078e0203 */
[----:B------:R-:W-:-:S13]  /*00b0*/  ISETP.GE.AND.EX P0, PT, R0, c[0x0][0x16c], PT, P0 ;  /* 0x00005b0000007a0c */ /* 0x000fda0003f06300 */
[----:B------:R-:W-:Y:S05]  /*00c0*/  @P0 BRA `(.L_x_1657) ;  /* 0x0000046000000947 */ /* 0x000fea0003800000 */
[----:B------:R-:W0:Y:S01]  /*00d0*/  S2R R28, SR_CTAID.X ;  /* 0x00000000001c7919 */ /* 0x000e220000002500 */
[----:B------:R-:W-:Y:S01]  /*00e0*/  IMAD.MOV.U32 R11, RZ, RZ, R4 ;  /* 0x000000ffff0b7224 */ /* 0x000fe200078e0004 */
[----:B------:R-:W-:Y:S01]  /*00f0*/  CS2R R18, SRZ ;  /* 0x0000000000127805 */ /* 0x000fe2000001ff00 */
[----:B------:R-:W-:Y:S01]  /*0100*/  IMAD.MOV.U32 R7, RZ, RZ, RZ ;  /* 0x000000ffff077224 */ /* 0x000fe200078e00ff */
[----:B------:R-:W-:Y:S01]  /*0110*/  CS2R R22, SRZ ;  /* 0x0000000000167805 */ /* 0x000fe2000001ff00 */
[----:B0-----:R-:W-:-:S05]  /*0120*/  SHF.R.S32.HI R5, RZ, 0x1f, R28 ;  /* 0x0000001fff057819 */ /* 0x001fca000001141c */
[----:B------:R-:W-:-:S04]  /*0130*/  IMAD R5, R5, c[0x0][0x188], RZ ;  /* 0x0000620005057a24 */ /* 0x000fc800078e02ff */
[C---:B------:R-:W-:Y:S01]  /*0140*/  IMAD R9, R28.reuse, c[0x0][0x18c], R5 ;  /* 0x000063001c097a24 */ /* 0x040fe200078e0205 */
[----:B------:R-:W-:Y:S01]  /*0150*/  SHF.R.S32.HI R5, RZ, 0x1f, R3 ;  /* 0x0000001fff057819 */ /* 0x000fe20000011403 */
[----:B------:R-:W-:-:S04]  /*0160*/  IMAD.WIDE.U32 R28, R28, c[0x0][0x188], RZ ;  /* 0x000062001c1c7a25 */ /* 0x000fc800078e00ff */
[----:B------:R-:W-:Y:S02]  /*0170*/  IMAD.IADD R9, R29, 0x1, R9 ;  /* 0x000000011d097824 */ /* 0x000fe400078e0209 */
.L_x_1663:
[----:B------:R-:W-:Y:S01]  /*0180*/  ISETP.GE.U32.AND P0, PT, R3, c[0x0][0x178], PT ;  /* 0x00005e0003007a0c */ /* 0x000fe20003f06070 */
[----:B------:R-:W-:Y:S03]  /*0190*/  BSSY B1, `(.L_x_1658) ;  /* 0x0000033000017945 */ /* 0x000fe60003800000 */
[----:B------:R-:W-:-:S13]  /*01a0*/  ISETP.GE.AND.EX P0, PT, R5, c[0x0][0x17c], PT, P0 ;  /* 0x00005f0005007a0c */ /* 0x000fda0003f06300 */
[----:B------:R-:W-:Y:S05]  /*01b0*/  @P0 BRA `(.L_x_1659) ;  /* 0x0000030000000947 */ /* 0x000fea0003800000 */
[----:B------:R-:W-:Y:S02]  /*01c0*/  IMAD R0, R0, c[0x0][0x180], RZ ;  /* 0x0000600000007a24 */ /* 0x000fe400078e02ff */
[----:B------:R-:W-:Y:S02]  /*01d0*/  IMAD.MOV.U32 R8, RZ, RZ, R28 ;  /* 0x000000ffff087224 */ /* 0x000fe400078e001c */
[C---:B------:R-:W-:Y:S02]  /*01e0*/  IMAD R15, R11.reuse, c[0x0][0x184], R0 ;  /* 0x000061000b0f7a24 */ /* 0x040fe400078e0200 */
[----:B------:R-:W-:-:S04]  /*01f0*/  IMAD.WIDE.U32 R26, R11, c[0x0][0x180], R8 ;  /* 0x000060000b1a7a25 */ /* 0x000fc800078e0008 */
[----:B------:R-:W-:Y:S02]  /*0200*/  IMAD.MOV.U32 R13, RZ, RZ, R3 ;  /* 0x000000ffff0d7224 */ /* 0x000fe400078e0003 */
[----:B------:R-:W-:Y:S02]  /*0210*/  IMAD.MOV.U32 R0, RZ, RZ, R5 ;  /* 0x000000ffff007224 */ /* 0x000fe400078e0005 */
[----:B------:R-:W-:Y:S02]  /*0220*/  IMAD.MOV.U32 R6, RZ, RZ, R3 ;  /* 0x000000ffff067224 */ /* 0x000fe400078e0003 */
[----:B------:R-:W-:Y:S02]  /*0230*/  IMAD.IADD R11, R27, 0x1, R15 ;  /* 0x000000011b0b7824 */ /* 0x000fe400078e020f */
.L_x_1662:
[----:B------:R-:W-:Y:S02]  /*0240*/  IMAD R0, R0, c[0x0][0x190], RZ ;  /* 0x0000640000007a24 */ /* 0x000fe400078e02ff */
[----:B------:R-:W-:Y:S02]  /*0250*/  IMAD.MOV.U32 R10, RZ, RZ, R26 ;  /* 0x000000ffff0a7224 */ /* 0x000fe400078e001a */
[----:B------:R-:W-:-:S02]  /*0260*/  IMAD R15, R13, c[0x0][0x194], R0 ;  /* 0x000065000d0f7a24 */ /* 0x000fc400078e0200 */
[----:B------:R-:W-:-:S04]  /*0270*/  IMAD.WIDE.U32 R12, R13, c[0x0][0x190], R10 ;  /* 0x000064000d0c7a25 */ /* 0x000fc800078e000a */
[----:B------:R-:W-:Y:S01]  /*0280*/  IMAD.IADD R13, R13, 0x1, R15 ;  /* 0x000000010d0d7824 */ /* 0x000fe200078e020f */
[----:B------:R-:W-:-:S04]  /*0290*/  LEA R24, P0, R12, c[0x0][0x160], 0x3 ;  /* 0x000058000c187a11 */ /* 0x000fc800078018ff */
[----:B------:R-:W-:-:S06]  /*02a0*/  LEA.HI.X R25, R12, c[0x0][0x164], R13, 0x3, P0 ;  /* 0x000059000c197a11 */ /* 0x000fcc00000f1c0d */
[----:B------:R-:W2:Y:S01]  /*02b0*/  LDG.E.64 R24, [R24.64] ;  /* 0x0000000a18187981 */ /* 0x000ea2000c1e1b00 */
[----:B------:R-:W-:Y:S01]  /*02c0*/  IADD3 R7, R7, 0x1, RZ ;  /* 0x0000000107077810 */ /* 0x000fe20007ffe0ff */
[----:B------:R-:W-:Y:S01]  /*02d0*/  IMAD.MOV.U32 R14, RZ, RZ, 0x1 ;  /* 0x00000001ff0e7424 */ /* 0x000fe200078e00ff */
[----:B------:R-:W-:Y:S02]  /*02e0*/  BSSY B2, `(.L_x_1660) ;  /* 0x0000014000027945 */ /* 0x000fe40003800000 */
[----:B------:R-:W0:Y:S08]  /*02f0*/  I2F.F64 R12, R7 ;  /* 0x00000007000c7312 */ /* 0x000e300000201c00 */
[----:B0-----:R-:W0:Y:S02]  /*0300*/  MUFU.RCP64H R15, R13 ;  /* 0x0000000d000f7308 */ /* 0x001e240000001800 */
[----:B0-----:R-:W0:-:S06]  /*0310*/  DFMA R16, -R12, R14, 1 ;  /* 0x3ff000000c10742b */ /* 0x001e0c000000010e */
[----:B0-----:R-:W0:-:S06]  /*0320*/  DFMA R16, R16, R16, R16 ;  /* 0x000000101010722b */ /* 0x001e0c0000000010 */
[----:B0-----:R-:W0:-:S06]  /*0330*/  DFMA R16, R14, R16, R14 ;  /* 0x000000100e10722b */ /* 0x001e0c000000000e */
[----:B0-----:R-:W0:-:S06]  /*0340*/  DFMA R14, -R12, R16, 1 ;  /* 0x3ff000000c0e742b */ /* 0x001e0c0000000110 */
[----:B0-----:R-:W-:-:S04]  /*0350*/  DFMA R14, R16, R14, R16 ;  /* 0x0000000e100e722b */ /* 0x001fc80000000010 */
[----:B--2---:R-:W0:-:S06]  /*0360*/  DADD R20, R24, -R22 ;  /* 0x0000000018147229 */ /* 0x004e0c0000000816 */
[----:B0-----:R-:W0:-:S04]  /*0370*/  DMUL R16, R20, R14 ;  /* 0x0000000e14107228 */ /* 0x001e080000000000 */
[----:B------:R-:W-:Y:S02]  /*0380*/  FSETP.GEU.AND P1, PT, |R21|, 6.5827683646048100446e-37, PT ;  /* 0x036000001500780b */ /* 0x000fe40003f2e200 */
[----:B0-----:R-:W0:-:S06]  /*0390*/  DFMA R30, -R12, R16, R20 ;  /* 0x000000100c1e722b */ /* 0x001e0c0000000114 */
[----:B0-----:R-:W0:-:S10]  /*03a0*/  DFMA R14, R14, R30, R16 ;  /* 0x0000001e0e0e722b */ /* 0x001e140000000010 */
[----:B0-----:R-:W-:-:S05]  /*03b0*/  FFMA R0, RZ, R13, R15 ;  /* 0x0000000dff007223 */ /* 0x001fca000000000f */
[----:B------:R-:W-:-:S13]  /*03c0*/  FSETP.GT.AND P0, PT, |R0|, 1.469367938527859385e-39, PT ;  /* 0x001000000000780b */ /* 0x000fda0003f04200 */
[----:B------:R-:W-:Y:S05]  /*03d0*/  @P0 BRA P1, `(.L_x_1661) ;  /* 0x0000004000000947 */ /* 0x000fea0000800000 */
[----:B------:R-:W-:Y:S01]  /*03e0*/  IMAD.MOV.U32 R16, RZ, RZ, R20 ;  /* 0x000000ffff107224 */ /* 0x000fe200078e0014 */
[----:B------:R-:W-:Y:S01]  /*03f0*/  MOV R0, 0x420 ;  /* 0x0000042000007802 */ /* 0x000fe20000000f00 */
[----:B------:R-:W-:Y:S02]  /*0400*/  IMAD.MOV.U32 R17, RZ, RZ, R21 ;  /* 0x000000ffff117224 */ /* 0x000fe400078e0015 */
[----:B------:R-:W-:Y:S05]  /*0410*/  CALL.REL.NOINC `($__internal_47_$__cuda_sm20_div_rn_f64_full) ;  /* 0x0000221000007944 */ /* 0x000fea0003c00000 */
.L_x_1661:
[----:B------:R-:W-:Y:S05]  /*0420*/  BSYNC B2 ;  /* 0x0000000000027941 */ /* 0x000fea0003800000 */
.L_x_1660:
[----:B------:R-:W-:Y:S01]  /*0430*/  IADD3 R13, R6, c[0x0][0x0], RZ ;  /* 0x00000000060d7a10 */ /* 0x000fe20007ffe0ff */
[----:B------:R-:W0:-:S03]  /*0440*/  DADD R22, R14, R22 ;  /* 0x000000000e167229 */ /* 0x000e060000000016 */
[----:B------:R-:W-:Y:S01]  /*0450*/  ISETP.GE.U32.AND P0, PT, R13, c[0x0][0x178], PT ;  /* 0x00005e000d007a0c */ /* 0x000fe20003f06070 */
[--C-:B------:R-:W-:Y:S01]  /*0460*/  IMAD.MOV.U32 R6, RZ, RZ, R13.reuse ;  /* 0x000000ffff067224 */ /* 0x100fe200078e000d */
[----:B------:R-:W-:Y:S01]  /*0470*/  SHF.R.S32.HI R0, RZ, 0x1f, R13 ;  /* 0x0000001fff007819 */ /* 0x000fe2000001140d */
[----:B0-----:R-:W0:-:S03]  /*0480*/  DADD R24, R24, -R22 ;  /* 0x0000000018187229 */ /* 0x001e060000000816 */
[----:B------:R-:W-:-:S03]  /*0490*/  ISETP.GE.AND.EX P0, PT, R0, c[0x0][0x17c], PT, P0 ;  /* 0x00005f0000007a0c */ /* 0x000fc60003f06300 */
[----:B0-----:R0:W1:-:S10]  /*04a0*/  DFMA R18, R20, R24, R18 ;  /* 0x000000181412722b */ /* 0x0010540000000012 */
[----:B01----:R-:W-:Y:S05]  /*04b0*/  @!P0 BRA `(.L_x_1662) ;  /* 0xfffffd8000008947 */ /* 0x003fea000383ffff */
.L_x_1659:
[----:B------:R-:W-:Y:S05]  /*04c0*/  BSYNC B1 ;  /* 0x0000000000017941 */ /* 0x000fea0003800000 */
.L_x_1658:
[----:B------:R-:W-:-:S04]  /*04d0*/  IADD3 R11, R4, c[0x0][0x4], RZ ;  /* 0x00000100040b7a10 */ /* 0x000fc80007ffe0ff */
[----:B------:R-:W-:Y:S01]  /*04e0*/  ISETP.GE.U32.AND P0, PT, R11, c[0x0][0x168], PT ;  /* 0x00005a000b007a0c */ /* 0x000fe20003f06070 */
[--C-:B------:R-:W-:Y:S01]  /*04f0*/  IMAD.MOV.U32 R4, RZ, RZ, R11.reuse ;  /* 0x000000ffff047224 */ /* 0x100fe200078e000b */
[----:B------:R-:W-:-:S04]  /*0500*/  SHF.R.S32.HI R0, RZ, 0x1f, R11 ;  /* 0x0000001fff007819 */ /* 0x000fc8000001140b */
[----:B------:R-:W-:-:S13]  /*0510*/  ISETP.GE.AND.EX P0, PT, R0, c[0x0][0x16c], PT, P0 ;  /* 0x00005b0000007a0c */ /* 0x000fda0003f06300 */
[----:B------:R-:W-:Y:S05]  /*0520*/  @!P0 BRA `(.L_x_1663) ;  /* 0xfffffc5000008947 */ /* 0x000fea000383ffff */
.L_x_1657:
[----:B------:R-:W-:Y:S05]  /*0530*/  BSYNC B0 ;  /* 0x0000000000007941 */ /* 0x000fea0003800000 */
.L_x_1656:
[----:B------:R-:W0:Y:S01]  /*0540*/  SHFL.BFLY PT, R0, R7, 0x1, 0x1f ;  /* 0x0c201f0007007f89 */ /* 0x000e2200000e0000 */
[----:B------:R-:W-:Y:S03]  /*0550*/  BSSY B1, `(.L_x_1664) ;  /* 0x0000015000017945 */ /* 0x000fe60003800000 */
[----:B------:R1:W2:Y:S04]  /*0560*/  SHFL.BFLY PT, R17, R23, 0x1, 0x1f ;  /* 0x0c201f0017117f89 */ /* 0x0002a800000e0000 */
[----:B------:R1:W3:Y:S01]  /*0570*/  SHFL.BFLY PT, R16, R22, 0x1, 0x1f ;  /* 0x0c201f0016107f89 */ /* 0x0002e200000e0000 */
        /* <DEDUP_REMOVED lines=14> */
[----:B--23--:R-:W-:Y:S02]  /*0660*/  LOP3.LUT R10, R13, 0x7fffffff, RZ, 0xc0, !PT ;  /* 0x7fffffff0d0a7812 */ /* 0x00cfe400078ec0ff */
[----:B------:R-:W-:Y:S02]  /*0670*/  MOV R4, 0x6a0 ;  /* 0x000006a000047802 */ /* 0x000fe40000000f00 */
[----:B------:R-:W-:Y:S02]  /*0680*/  IADD3 R10, R10, -0x100000, RZ ;  /* 0xfff000000a0a7810 */ /* 0x000fe40007ffe0ff */
[----:B01----:R-:W-:Y:S05]  /*0690*/  CALL.REL.NOINC `($__internal_46_$__cuda_sm20_dblrcp_rn_slowpath_v3) ;  /* 0x00001d2000007944 */ /* 0x003fea0003c00000 */
.L_x_1665:
[----:B--23--:R-:W-:Y:S05]  /*06a0*/  BSYNC B1 ;  /* 0x0000000000017941 */ /* 0x00cfea0003800000 */
.L_x_1664:
[----:B-1----:R-:W1:Y:S01]  /*06b0*/  SHFL.BFLY PT, R8, R3, 0x2, 0x1f ;  /* 0x0c401f0003087f89 */ /* 0x002e6200000e0000 */
[----:B------:R-:W2:Y:S01]  /*06c0*/  I2F.F64 R20, R0 ;  /* 0x0000000000147312 */ /* 0x000ea20000201c00 */
[----:B------:R-:W-:Y:S07]  /*06d0*/  BSSY B1, `(.L_x_1666) ;  /* 0x0000021000017945 */ /* 0x000fee0003800000 */
[----:B------:R-:W3:Y:S01]  /*06e0*/  I2F.F64 R6, R7 ;  /* 0x0000000700067312 */ /* 0x000ee20000201c00 */
[----:B--2---:R-:W3:-:S04]  /*06f0*/  DMUL R24, R16, R20 ;  /* 0x0000001410187228 */ /* 0x004ec80000000000 */
[----:B------:R-:W2:Y:S01]  /*0700*/  DADD R16, -R16, R22 ;  /* 0x0000000010107229 */ /* 0x000ea20000000116 */
[----:B-1----:R-:W-:-:S03]  /*0710*/  IMAD.IADD R5, R3, 0x1, R8 ;  /* 0x0000000103057824 */ /* 0x002fc600078e0208 */
[----:B---3--:R1:W3:Y:S02]  /*0720*/  DFMA R22, R6, R22, R24 ;  /* 0x000000160616722b */ /* 0x0082e40000000018 */
[----:B-1----:R-:W-:Y:S01]  /*0730*/  SHFL.BFLY PT, R25, R19, 0x1, 0x1f ;  /* 0x0c201f0013197f89 */ /* 0x002fe200000e0000 */
[----:B------:R-:W1:Y:S01]  /*0740*/  I2F R4, R5 ;  /* 0x0000000500047306 */ /* 0x000e620000201400 */
[----:B--2---:R-:W2:Y:S02]  /*0750*/  DMUL R16, R16, R16 ;  /* 0x0000001010107228 */ /* 0x004ea40000000000 */
[----:B------:R-:W4:Y:S02]  /*0760*/  SHFL.BFLY PT, R24, R18, 0x1, 0x1f ;  /* 0x0c201f0012187f89 */ /* 0x000f2400000e0000 */
[----:B0--3--:R-:W0:-:S04]  /*0770*/  DMUL R22, R22, R14 ;  /* 0x0000000e16167228 */ /* 0x009e080000000000 */
[----:B--2---:R0:W2:-:S03]  /*0780*/  DMUL R6, R16, R6 ;  /* 0x0000000610067228 */ /* 0x0040860000000000 */
[----:B0-----:R0:W3:Y:S03]  /*0790*/  SHFL.BFLY PT, R17, R23, 0x2, 0x1f ;  /* 0x0c401f0017117f89 */ /* 0x0010e600000e0000 */
[----:B--2---:R-:W4:Y:S01]  /*07a0*/  DMUL R6, R6, R20 ;  /* 0x0000001406067228 */ /* 0x004f220000000000 */
[----:B-1----:R-:W-:Y:S01]  /*07b0*/  FMNMX.FTZ R4, R4, 1, !PT ;  /* 0x3f80000004047809 */ /* 0x002fe20007810000 */
[----:B------:R0:W1:Y:S04]  /*07c0*/  SHFL.BFLY PT, R16, R22, 0x2, 0x1f ;  /* 0x0c401f0016107f89 */ /* 0x00006800000e0000 */
[----:B------:R-:W-:-:S04]  /*07d0*/  FMUL.FTZ R4, R4, 1 ;  /* 0x3f80000004047820 */ /* 0x000fc80000410000 */
[----:B------:R-:W2:Y:S01]  /*07e0*/  F2F.F64.F32 R12, R4 ;  /* 0x00000004000c7310 */ /* 0x000ea20000201800 */
[----:B----4-:R-:W4:-:S06]  /*07f0*/  DFMA R6, R6, R14, R24 ;  /* 0x0000000e0606722b */ /* 0x010f0c0000000018 */
[----:B----4-:R-:W-:Y:S01]  /*0800*/  DADD R18, R6, R18 ;  /* 0x0000000006127229 */ /* 0x010fe20000000012 */
[----:B--2---:R-:W2:Y:S01]  /*0810*/  MUFU.RCP64H R11, R13 ;  /* 0x0000000d000b7308 */ /* 0x004ea20000001800 */
[----:B------:R-:W-:-:S04]  /*0820*/  IADD3 R10, R13, 0x300402, RZ ;  /* 0x003004020d0a7810 */ /* 0x000fc80007ffe0ff */
[----:B------:R-:W-:Y:S02]  /*0830*/  FSETP.GEU.AND P0, PT, |R10|, 5.8789094863358348022e-39, PT ;  /* 0x004004020a00780b */ /* 0x000fe40003f0e200 */
[----:B--2---:R-:W2:-:S06]  /*0840*/  DFMA R26, -R12, R10, 1 ;  /* 0x3ff000000c1a742b */ /* 0x004e8c000000010a */
[----:B--2---:R-:W2:-:S06]  /*0850*/  DFMA R26, R26, R26, R26 ;  /* 0x0000001a1a1a722b */ /* 0x004e8c000000001a */
[----:B--2---:R-:W2:-:S06]  /*0860*/  DFMA R26, R10, R26, R10 ;  /* 0x0000001a0a1a722b */ /* 0x004e8c000000000a */
[----:B--2---:R-:W2:-:S06]  /*0870*/  DFMA R14, -R12, R26, 1 ;  /* 0x3ff000000c0e742b */ /* 0x004e8c000000011a */
[----:B--2---:R0:W2:Y:S01]  /*0880*/  DFMA R14, R26, R14, R26 ;  /* 0x0000000e1a0e722b */ /* 0x0040a2000000001a */
[----:B------:R-:W-:Y:S05]  /*0890*/  @P0 BRA `(.L_x_1667) ;  /* 0x0000004000000947 */ /* 0x000fea0003800000 */
[----:B-1-3--:R-:W-:Y:S02]  /*08a0*/  LOP3.LUT R10, R13, 0x7fffffff, RZ, 0xc0, !PT ;  /* 0x7fffffff0d0a7812 */ /* 0x00afe400078ec0ff */
[----:B------:R-:W-:Y:S02]  /*08b0*/  MOV R4, 0x8e0 ;  /* 0x000008e000047802 */ /* 0x000fe40000000f00 */
[----:B------:R-:W-:Y:S02]  /*08c0*/  IADD3 R10, R10, -0x100000, RZ ;  /* 0xfff000000a0a7810 */ /* 0x000fe40007ffe0ff */
[----:B0-2---:R-:W-:Y:S05]  /*08d0*/  CALL.REL.NOINC `($__internal_46_$__cuda_sm20_dblrcp_rn_slowpath_v3) ;  /* 0x00001ae000007944 */ /* 0x005fea0003c00000 */
.L_x_1667:
[----:B-1-3--:R-:W-:Y:S05]  /*08e0*/  BSYNC B1 ;  /* 0x0000000000017941 */ /* 0x00afea0003800000 */
.L_x_1666:
[----:B------:R-:W1:Y:S01]  /*08f0*/  SHFL.BFLY PT, R6, R5, 0x4, 0x1f ;  /* 0x0c801f0005067f89 */ /* 0x000e6200000e0000 */
[----:B------:R-:W3:Y:S01]  /*0900*/  I2F.F64 R20, R8 ;  /* 0x0000000800147312 */ /* 0x000ee20000201c00 */
[----:B------:R-:W-:Y:S07]  /*0910*/  BSSY B1, `(.L_x_1668) ;  /* 0x0000021000017945 */ /* 0x000fee0003800000 */
[----:B0-----:R-:W0:Y:S01]  /*0920*/  I2F.F64 R26, R3 ;  /* 0x00000003001a7312 */ /* 0x001e220000201c00 */
[----:B---3--:R-:W0:-:S04]  /*0930*/  DMUL R24, R16, R20 ;  /* 0x0000001410187228 */ /* 0x008e080000000000 */
[----:B------:R-:W3:Y:S01]  /*0940*/  DADD R16, R22, -R16 ;  /* 0x0000000016107229 */ /* 0x000ee20000000810 */
[----:B-1----:R-:W-:-:S03]  /*0950*/  IMAD.IADD R0, R5, 0x1, R6 ;  /* 0x0000000105007824 */ /* 0x002fc600078e0206 */
[----:B0-----:R0:W1:Y:S02]  /*0960*/  DFMA R28, R22, R26, R24 ;  /* 0x0000001a161c722b */ /* 0x0010640000000018 */
[----:B0-----:R-:W-:Y:S01]  /*0970*/  SHFL.BFLY PT, R23, R19, 0x2, 0x1f ;  /* 0x0c401f0013177f89 */ /* 0x001fe200000e0000 */
[----:B------:R-:W0:Y:S01]  /*0980*/  I2F R4, R0 ;  /* 0x0000000000047306 */ /* 0x000e220000201400 */
[----:B---3--:R-:W3:Y:S02]  /*0990*/  DMUL R24, R16, R16 ;  /* 0x0000001010187228 */ /* 0x008ee40000000000 */
[----:B------:R-:W4:Y:S02]  /*09a0*/  SHFL.BFLY PT, R22, R18, 0x2, 0x1f ;  /* 0x0c401f0012167f89 */ /* 0x000f2400000e0000 */
[----:B-12---:R-:W1:-:S04]  /*09b0*/  DMUL R16, R28, R14 ;  /* 0x0000000e1c107228 */ /* 0x006e480000000000 */
[----:B---3--:R-:W2:-:S03]  /*09c0*/  DMUL R24, R24, R26 ;  /* 0x0000001a18187228 */ /* 0x008e860000000000 */
[----:B-1----:R1:W3:Y:S03]  /*09d0*/  SHFL.BFLY PT, R9, R17, 0x4, 0x1f ;  /* 0x0c801f0011097f89 */ /* 0x0022e600000e0000 */
[----:B--2---:R-:W4:Y:S01]  /*09e0*/  DMUL R24, R24, R20 ;  /* 0x0000001418187228 */ /* 0x004f220000000000 */
[----:B0-----:R-:W-:Y:S01]  /*09f0*/  FMNMX.FTZ R4, R4, 1, !PT ;  /* 0x3f80000004047809 */ /* 0x001fe20007810000 */
[----:B------:R1:W0:Y:S04]  /*0a00*/  SHFL.BFLY PT, R8, R16, 0x4, 0x1f ;  /* 0x0c801f0010087f89 */ /* 0x00022800000e0000 */
        /* <DEDUP_REMOVED lines=13> */
[----:B0--3--:R-:W-:Y:S02]  /*0ae0*/  LOP3.LUT R10, R13, 0x7fffffff, RZ, 0xc0, !PT ;  /* 0x7fffffff0d0a7812 */ /* 0x009fe400078ec0ff */
[----:B------:R-:W-:Y:S02]  /*0af0*/  MOV R4, 0xb20 ;  /* 0x00000b2000047802 */ /* 0x000fe40000000f00 */
[----:B------:R-:W-:Y:S02]  /*0b00*/  IADD3 R10, R10, -0x100000, RZ ;  /* 0xfff000000a0a7810 */ /* 0x000fe40007ffe0ff */
[----:B-12---:R-:W-:Y:S05]  /*0b10*/  CALL.REL.NOINC `($__internal_46_$__cuda_sm20_dblrcp_rn_slowpath_v3) ;  /* 0x000018a000007944 */ /* 0x006fea0003c00000 */
.L_x_1669:
[----:B0--3--:R-:W-:Y:S05]  /*0b20*/  BSYNC B1 ;  /* 0x0000000000017941 */ /* 0x009fea0003800000 */
.L_x_1668:
[----:B------:R-:W0:Y:S01]  /*0b30*/  SHFL.BFLY PT, R7, R0, 0x8, 0x1f ;  /* 0x0d001f0000077f89 */ /* 0x000e2200000e0000 */
[----:B------:R-:W3:Y:S01]  /*0b40*/  I2F.F64 R20, R6 ;  /* 0x0000000600147312 */ /* 0x000ee20000201c00 */
[----:B------:R-:W-:Y:S01]  /*0b50*/  BSSY B1, `(.L_x_1670) ;  /* 0x0000021000017945 */ /* 0x000fe20003800000 */
[----:B---3--:R-:W-:-:S04]  /*0b60*/  DMUL R22, R8, R20 ;  /* 0x0000001408167228 */ /* 0x008fc80000000000 */
[----:B------:R-:W3:Y:S01]  /*0b70*/  DADD R8, R16, -R8 ;  /* 0x0000000010087229 */ /* 0x000ee20000000808 */
[----:B0-----:R-:W-:-:S05]  /*0b80*/  IMAD.IADD R3, R0, 0x1, R7 ;  /* 0x0000000100037824 */ /* 0x001fca00078e0207 */
[----:B---3--:R-:W0:Y:S01]  /*0b90*/  DMUL R8, R8, R8 ;  /* 0x0000000808087228 */ /* 0x008e220000000000 */
[----:B------:R-:W3:Y:S02]  /*0ba0*/  I2F R4, R3 ;  /* 0x0000000300047306 */ /* 0x000ee40000201400 */
[----:B---3--:R-:W-:-:S05]  /*0bb0*/  FMNMX.FTZ R4, R4, 1, !PT ;  /* 0x3f80000004047809 */ /* 0x008fca0007810000 */
[----:B------:R-:W-:Y:S02]  /*0bc0*/  FMUL.FTZ R12, R4, 1 ;  /* 0x3f800000040c7820 */ /* 0x000fe40000410000 */
[----:B------:R-:W3:Y:S08]  /*0bd0*/  I2F.F64 R4, R5 ;  /* 0x0000000500047312 */ /* 0x000ef00000201c00 */
[----:B------:R-:W4:Y:S01]  /*0be0*/  F2F.F64.F32 R12, R12 ;  /* 0x0000000c000c7310 */ /* 0x000f220000201800 */
[----:B-1-3--:R1:W-:-:S02]  /*0bf0*/  DFMA R16, R16, R4, R22 ;  /* 0x000000041010722b */ /* 0x00a3c40000000016 */
[----:B-1----:R-:W-:Y:S02]  /*0c00*/  SHFL.BFLY PT, R23, R19, 0x4, 0x1f ;  /* 0x0c801f0013177f89 */ /* 0x002fe400000e0000 */
[----:B0-----:R-:W0:Y:S02]  /*0c10*/  DMUL R4, R8, R4 ;  /* 0x0000000408047228 */ /* 0x001e240000000000 */
[----:B------:R-:W1:Y:S01]  /*0c20*/  SHFL.BFLY PT, R22, R18, 0x4, 0x1f ;  /* 0x0c801f0012167f89 */ /* 0x000e6200000e0000 */
[----:B----4-:R-:W3:Y:S01]  /*0c30*/  MUFU.RCP64H R11, R13 ;  /* 0x0000000d000b7308 */ /* 0x010ee20000001800 */
[----:B------:R-:W-:Y:S02]  /*0c40*/  IADD3 R10, R13, 0x300402, RZ ;  /* 0x003004020d0a7810 */ /* 0x000fe40007ffe0ff */
[----:B0-----:R-:W-:Y:S02]  /*0c50*/  DMUL R4, R4, R20 ;  /* 0x0000001404047228 */ /* 0x001fe40000000000 */
[----:B------:R-:W-:-:S02]  /*0c60*/  FSETP.GEU.AND P0, PT, |R10|, 5.8789094863358348022e-39, PT ;  /* 0x004004020a00780b */ /* 0x000fc40003f0e200 */
[----:B--2---:R-:W0:-:S07]  /*0c70*/  DMUL R16, R16, R14 ;  /* 0x0000000e10107228 */ /* 0x004e0e0000000000 */
[----:B0-----:R0:W2:Y:S01]  /*0c80*/  SHFL.BFLY PT, R9, R17, 0x8, 0x1f ;  /* 0x0d001f0011097f89 */ /* 0x0010a200000e0000 */
[----:B---3--:R-:W3:-:S03]  /*0c90*/  DFMA R24, -R12, R10, 1 ;  /* 0x3ff000000c18742b */ /* 0x008ec6000000010a */
[----:B------:R0:W4:Y:S03]  /*0ca0*/  SHFL.BFLY PT, R8, R16, 0x8, 0x1f ;  /* 0x0d001f0010087f89 */ /* 0x00012600000e0000 */
[----:B---3--:R-:W3:-:S04]  /*0cb0*/  DFMA R24, R24, R24, R24 ;  /* 0x000000181818722b */ /* 0x008ec80000000018 */
[----:B-1----:R-:W1:-:S04]  /*0cc0*/  DFMA R4, R4, R14, R22 ;  /* 0x0000000e0404722b */ /* 0x002e480000000016 */
[----:B---3--:R-:W3:-:S04]  /*0cd0*/  DFMA R24, R10, R24, R10 ;  /* 0x000000180a18722b */ /* 0x008ec8000000000a */
[----:B-1----:R-:W-:-:S04]  /*0ce0*/  DADD R18, R18, R4 ;  /* 0x0000000012127229 */ /* 0x002fc80000000004 */
[----:B---3--:R-:W1:-:S06]  /*0cf0*/  DFMA R14, -R12, R24, 1 ;  /* 0x3ff000000c0e742b */ /* 0x008e4c0000000118 */
[----:B-1----:R0:W1:Y:S01]  /*0d00*/  DFMA R14, R24, R14, R24 ;  /* 0x0000000e180e722b */ /* 0x0020620000000018 */
[----:B------:R-:W-:Y:S05]  /*0d10*/  @P0 BRA `(.L_x_1671) ;  /* 0x0000004000000947 */ /* 0x000fea0003800000 */
[----:B--2-4-:R-:W-:Y:S02]  /*0d20*/  LOP3.LUT R10, R13, 0x7fffffff, RZ, 0xc0, !PT ;  /* 0x7fffffff0d0a7812 */ /* 0x014fe400078ec0ff */
[----:B------:R-:W-:Y:S02]  /*0d30*/  MOV R4, 0xd60 ;  /* 0x00000d6000047802 */ /* 0x000fe40000000f00 */
[----:B------:R-:W-:Y:S02]  /*0d40*/  IADD3 R10, R10, -0x100000, RZ ;  /* 0xfff000000a0a7810 */ /* 0x000fe40007ffe0ff */
[----:B01----:R-:W-:Y:S05]  /*0d50*/  CALL.REL.NOINC `($__internal_46_$__cuda_sm20_dblrcp_rn_slowpath_v3) ;  /* 0x0000166000007944 */ /* 0x003fea0003c00000 */
.L_x_1671:
[----:B--2-4-:R-:W-:Y:S05]  /*0d60*/  BSYNC B1 ;  /* 0x0000000000017941 */ /* 0x014fea0003800000 */
.L_x_1670:
[----:B------:R-:W2:Y:S01]  /*0d70*/  SHFL.BFLY PT, R6, R3, 0x10, 0x1f ;  /* 0x0e001f0003067f89 */ /* 0x000ea200000e0000 */
[----:B------:R-:W3:Y:S01]  /*0d80*/  I2F.F64 R20, R7 ;  /* 0x0000000700147312 */ /* 0x000ee20000201c00 */
[----:B------:R-:W-:Y:S07]  /*0d90*/  BSSY B1, `(.L_x_1672) ;  /* 0x0000021000017945 */ /* 0x000fee0003800000 */
[----:B0-----:R-:W0:Y:S01]  /*0da0*/  I2F.F64 R24, R0 ;  /* 0x0000000000187312 */ /* 0x001e220000201c00 */
[----:B---3--:R-:W0:-:S04]  /*0db0*/  DMUL R22, R8, R20 ;  /* 0x0000001408167228 */ /* 0x008e080000000000 */
[----:B------:R-:W3:Y:S01]  /*0dc0*/  DADD R8, R16, -R8 ;  /* 0x0000000010087229 */ /* 0x000ee20000000808 */
[----:B--2---:R-:W-:-:S03]  /*0dd0*/  IMAD.IADD R5, R3, 0x1, R6 ;  /* 0x0000000103057824 */ /* 0x004fc600078e0206 */
[----:B0-----:R0:W2:Y:S02]  /*0de0*/  DFMA R16, R16, R24, R22 ;  /* 0x000000181010722b */ /* 0x0010a40000000016 */
[----:B0-----:R-:W-:Y:S01]  /*0df0*/  SHFL.BFLY PT, R23, R19, 0x8, 0x1f ;  /* 0x0d001f0013177f89 */ /* 0x001fe200000e0000 */
[----:B------:R-:W0:Y:S01]  /*0e00*/  I2F R4, R5 ;  /* 0x0000000500047306 */ /* 0x000e220000201400 */
[----:B---3--:R-:W3:Y:S02]  /*0e10*/  DMUL R8, R8, R8 ;  /* 0x0000000808087228 */ /* 0x008ee40000000000 */
[----:B------:R-:W4:Y:S02]  /*0e20*/  SHFL.BFLY PT, R22, R18, 0x8, 0x1f ;  /* 0x0d001f0012167f89 */ /* 0x000f2400000e0000 */
[----:B-12---:R-:W1:-:S04]  /*0e30*/  DMUL R16, R16, R14 ;  /* 0x0000000e10107228 */ /* 0x006e480000000000 */
[----:B---3--:R1:W2:-:S03]  /*0e40*/  DMUL R24, R8, R24 ;  /* 0x0000001808187228 */ /* 0x0082860000000000 */
        /* <DEDUP_REMOVED lines=21> */
.L_x_1673:
[----:B0--3--:R-:W-:Y:S05]  /*0fa0*/  BSYNC B1 ;  /* 0x0000000000017941 */ /* 0x009fea0003800000 */
.L_x_1672:
[----:B------:R-:W0:Y:S01]  /*0fb0*/  I2F.F64 R20, R3 ;  /* 0x0000000300147312 */ /* 0x000e220000201c00 */
[----:B------:R-:W-:Y:S01]  /*0fc0*/  SHFL.BFLY PT, R11, R19, 0x10, 0x1f ;  /* 0x0e001f00130b7f89 */ /* 0x000fe200000e0000 */
[----:B------:R-:W3:-:S03]  /*0fd0*/  DADD R12, R16, -R8 ;  /* 0x00000000100c7229 */ /* 0x000ec60000000808 */
[----:B------:R-:W-:Y:S01]  /*0fe0*/  BAR.SYNC.DEFER_BLOCKING 0x0 ;  /* 0x0000000000007b1d */ /* 0x000fe20000010000 */
[C---:B------:R-:W-:Y:S02]  /*0ff0*/  LOP3.LUT P0, RZ, R2.reuse, 0x1f, RZ, 0xc0, !PT ;  /* 0x0000001f02ff7812 */ /* 0x040fe4000780c0ff */
[----:B------:R-:W-:-:S03]  /*1000*/  ISETP.GT.AND P1, PT, R2, 0x1f, PT ;  /* 0x0000001f0200780c */ /* 0x000fc60003f24270 */
[----:B------:R-:W4:Y:S01]  /*1010*/  SHFL.BFLY PT, R10, R18, 0x10, 0x1f ;  /* 0x0e001f00120a7f89 */ /* 0x000f2200000e0000 */
[----:B------:R-:W5:Y:S01]  /*1020*/  I2F.F64 R6, R6 ;  /* 0x0000000600067312 */ /* 0x000f620000201c00 */
[----:B---3--:R-:W0:Y:S01]  /*1030*/  DMUL R12, R12, R12 ;  /* 0x0000000c0c0c7228 */ /* 0x008e220000000000 */
[----:B------:R-:W-:Y:S05]  /*1040*/  BSSY B0, `(.L_x_1674) ;  /* 0x0000018000007945 */ /* 0x000fea0003800000 */
[----:B0-----:R-:W0:Y:S01]  /*1050*/  DMUL R12, R12, R20 ;  /* 0x000000140c0c7228 */ /* 0x001e220000000000 */
[----:B------:R-:W-:-:S04]  /*1060*/  @!P0 SHF.R.S32.HI R3, RZ, 0x1f, R2 ;  /* 0x0000001fff038819 */ /* 0x000fc80000011402 */
[----:B------:R-:W-:Y:S01]  /*1070*/  @!P0 LEA.HI R3, R3, R2, RZ, 0x5 ;  /* 0x0000000203038211 */ /* 0x000fe200078f28ff */
[----:B-----5:R-:W3:-:S03]  /*1080*/  DMUL R8, R8, R6 ;  /* 0x0000000608087228 */ /* 0x020ec60000000000 */
[----:B------:R-:W-:Y:S01]  /*1090*/  @!P0 SHF.R.S32.HI R3, RZ, 0x5, R3 ;  /* 0x00000005ff038819 */ /* 0x000fe20000011403 */
[----:B0-----:R-:W4:-:S04]  /*10a0*/  DMUL R12, R12, R6 ;  /* 0x000000060c0c7228 */ /* 0x001f080000000000 */
[----:B------:R0:W-:Y:S01]  /*10b0*/  @!P0 STS [R3.X4], R5 ;  /* 0x0000000503008388 */ /* 0x0001e20000004800 */
[----:B---3--:R-:W3:-:S04]  /*10c0*/  DFMA R8, R16, R20, R8 ;  /* 0x000000141008722b */ /* 0x008ec80000000008 */
[----:B-12-4-:R-:W1:-:S04]  /*10d0*/  DFMA R10, R12, R14, R10 ;  /* 0x0000000e0c0a722b */ /* 0x016e48000000000a */
[----:B---3--:R-:W-:-:S04]  /*10e0*/  DMUL R16, R8, R14 ;  /* 0x0000000e08107228 */ /* 0x008fc80000000000 */
[----:B-1----:R-:W1:-:S07]  /*10f0*/  DADD R18, R18, R10 ;  /* 0x0000000012127229 */ /* 0x002e4e000000000a */
[----:B-1----:R0:W-:Y:S04]  /*1100*/  @!P0 STS.128 [R3.X16+0x80], R16 ;  /* 0x0000801003008388 */ /* 0x0021e8000000cc00 */
[----:B------:R-:W-:Y:S06]  /*1110*/  BAR.SYNC.DEFER_BLOCKING 0x0 ;  /* 0x0000000000007b1d */ /* 0x000fec0000010000 */
[----:B------:R-:W-:Y:S05]  /*1120*/  @P1 BRA `(.L_x_1675) ;  /* 0x0000009000001947 */ /* 0x000fea0003800000 */
[----:B------:R-:W-:Y:S01]  /*1130*/  ULDC.64 UR4, c[0x0][0x0] ;  /* 0x0000000000047ab9 */ /* 0x000fe20000000a00 */
[----:B0-----:R-:W-:Y:S01]  /*1140*/  IMAD.MOV.U32 R5, RZ, RZ, RZ ;  /* 0x000000ffff057224 */ /* 0x001fe200078e00ff */
[----:B------:R-:W-:Y:S01]  /*1150*/  UIMAD UR4, UR4, UR5, URZ ;  /* 0x00000005040472a4 */ /* 0x000fe2000f8e023f */
[----:B------:R-:W-:Y:S01]  /*1160*/  CS2R R16, SRZ ;  /* 0x0000000000107805 */ /* 0x000fe2000001ff00 */
[----:B------:R-:W-:-:S02]  /*1170*/  CS2R R18, SRZ ;  /* 0x0000000000127805 */ /* 0x000fc4000001ff00 */
[----:B------:R-:W-:-:S06]  /*1180*/  USHF.R.U32.HI UR4, URZ, 0x5, UR4 ;  /* 0x000000053f047899 */ /* 0x000fcc0008011604 */
[----:B------:R-:W-:-:S13]  /*1190*/  ISETP.GE.U32.AND P0, PT, R2, UR4, PT ;  /* 0x0000000402007c0c */ /* 0x000fda000bf06070 */
[----:B------:R0:W1:Y:S04]  /*11a0*/  @!P0 LDS R5, [R2.X4] ;  /* 0x0000000002058984 */ /* 0x0000680000004800 */
[----:B------:R0:W2:Y:S02]  /*11b0*/  @!P0 LDS.128 R16, [R2.X16+0x80] ;  /* 0x0000800002108984 */ /* 0x0000a4000000cc00 */
.L_x_1675:
[----:B------:R-:W-:Y:S05]  /*11c0*/  BSYNC B0 ;  /* 0x0000000000007941 */ /* 0x000fea0003800000 */
.L_x_1674:
[----:B-1----:R-:W1:Y:S01]  /*11d0*/  SHFL.BFLY PT, R8, R5, 0x1, 0x1f ;  /* 0x0c201f0005087f89 */ /* 0x002e6200000e0000 */
[----:B------:R-:W-:Y:S03]  /*11e0*/  BSSY B1, `(.L_x_1676) ;  /* 0x0000015000017945 */ /* 0x000fe60003800000 */
[----:B--2---:R2:W3:Y:S04]  /*11f0*/  SHFL.BFLY PT, R23, R17, 0x1, 0x1f ;  /* 0x0c201f0011177f89 */ /* 0x0044e800000e0000 */
[----:B------:R2:W4:Y:S01]  /*1200*/  SHFL.BFLY PT, R22, R16, 0x1, 0x1f ;  /* 0x0c201f0010167f89 */ /* 0x00052200000e0000 */
[----:B01----:R-:W-:-:S04]  /*1210*/  IMAD.IADD R3, R8, 0x1, R5 ;  /* 0x0000000108037824 */ /* 0x003fc800078e0205 */
[----:B------:R-:W0:Y:S02]  /*1220*/  I2F R0, R3 ;  /* 0x0000000300007306 */ /* 0x000e240000201400 */
[----:B0-----:R-:W-:-:S05]  /*1230*/  FMNMX.FTZ R0, R0, 1, !PT ;  /* 0x3f80000000007809 */ /* 0x001fca0007810000 */
[----:B------:R-:W-:-:S04]  /*1240*/  FMUL.FTZ R0, R0, 1 ;  /* 0x3f80000000007820 */ /* 0x000fc80000410000 */
        /* <DEDUP_REMOVED lines=10> */
[----:B--234-:R-:W-:Y:S02]  /*12f0*/  LOP3.LUT R10, R13, 0x7fffffff, RZ, 0xc0, !PT ;  /* 0x7fffffff0d0a7812 */ /* 0x01cfe400078ec0ff */
[----:B------:R-:W-:Y:S02]  /*1300*/  MOV R4, 0x1330 ;  /* 0x0000133000047802 */ /* 0x000fe40000000f00 */
[----:B------:R-:W-:Y:S02]  /*1310*/  IADD3 R10, R10, -0x100000, RZ ;  /* 0xfff000000a0a7810 */ /* 0x000fe40007ffe0ff */
[----:B0-----:R-:W-:Y:S05]  /*1320*/  CALL.REL.NOINC `($__internal_46_$__cuda_sm20_dblrcp_rn_slowpath_v3) ;  /* 0x0000109000007944 */ /* 0x001fea0003c00000 */
.L_x_1677:
[----:B---34-:R-:W-:Y:S05]  /*1330*/  BSYNC B1 ;  /* 0x0000000000017941 */ /* 0x018fea0003800000 */
.L_x_1676:
[----:B------:R-:W3:Y:S01]  /*1340*/  SHFL.BFLY PT, R6, R3, 0x2, 0x1f ;  /* 0x0c401f0003067f89 */ /* 0x000ee200000e0000 */
[----:B------:R-:W4:Y:S01]  /*1350*/  I2F.F64 R20, R8 ;  /* 0x0000000800147312 */ /* 0x000f220000201c00 */
[----:B------:R-:W5:Y:S01]  /*1360*/  DADD R24, -R22, R16 ;  /* 0x0000000016187229 */ /* 0x000f620000000110 */
[----:B------:R-:W-:Y:S05]  /*1370*/  BSSY B1, `(.L_x_1678) ;  /* 0x0000020000017945 */ /* 0x000fea0003800000 */
[----:B-----5:R-:W-:-:S04]  /*1380*/  DMUL R24, R24, R24 ;  /* 0x0000001818187228 */ /* 0x020fc80000000000 */
[----:B----4-:R4:W5:Y:S02]  /*1390*/  DMUL R26, R22, R20 ;  /* 0x00000014161a7228 */ /* 0x0109640000000000 */
[----:B----4-:R-:W-:Y:S04]  /*13a0*/  SHFL.BFLY PT, R23, R19, 0x1, 0x1f ;  /* 0x0c201f0013177f89 */ /* 0x010fe800000e0000 */
[----:B------:R-:W4:Y:S01]  /*13b0*/  SHFL.BFLY PT, R22, R18, 0x1, 0x1f ;  /* 0x0c201f0012167f89 */ /* 0x000f2200000e0000 */
[----:B---3--:R-:W-:-:S04]  /*13c0*/  IMAD.IADD R0, R3, 0x1, R6 ;  /* 0x0000000103007824 */ /* 0x008fc800078e0206 */
[----:B------:R-:W3:Y:S02]  /*13d0*/  I2F R4, R0 ;  /* 0x0000000000047306 */ /* 0x000ee40000201400 */
[----:B---3--:R-:W-:-:S05]  /*13e0*/  FMNMX.FTZ R4, R4, 1, !PT ;  /* 0x3f80000004047809 */ /* 0x008fca0007810000 */
[----:B------:R-:W-:Y:S02]  /*13f0*/  FMUL.FTZ R12, R4, 1 ;  /* 0x3f800000040c7820 */ /* 0x000fe40000410000 */
[----:B------:R-:W5:Y:S08]  /*1400*/  I2F.F64 R4, R5 ;  /* 0x0000000500047312 */ /* 0x000f700000201c00 */
[----:B------:R-:W3:Y:S01]  /*1410*/  F2F.F64.F32 R12, R12 ;  /* 0x0000000c000c7310 */ /* 0x000ee20000201800 */
[----:B-----5:R-:W5:-:S04]  /*1420*/  DFMA R26, R4, R16, R26 ;  /* 0x00000010041a722b */ /* 0x020f48000000001a */
[----:B------:R-:W2:-:S03]  /*1430*/  DMUL R24, R24, R4 ;  /* 0x0000000418187228 */ /* 0x000e860000000000 */
[----:B--23--:R-:W2:Y:S01]  /*1440*/  MUFU.RCP64H R11, R13 ;  /* 0x0000000d000b7308 */ /* 0x00cea20000001800 */
[----:B------:R-:W-:Y:S01]  /*1450*/  IADD3 R10, R13, 0x300402, RZ ;  /* 0x003004020d0a7810 */ /* 0x000fe20007ffe0ff */
[----:B01---5:R-:W0:-:S03]  /*1460*/  DMUL R8, R26, R14 ;  /* 0x0000000e1a087228 */ /* 0x023e060000000000 */
[----:B------:R-:W-:Y:S01]  /*1470*/  FSETP.GEU.AND P0, PT, |R10|, 5.8789094863358348022e-39, PT ;  /* 0x004004020a00780b */ /* 0x000fe20003f0e200 */
[----:B------:R-:W4:-:S03]  /*1480*/  DMUL R24, R24, R20 ;  /* 0x0000001418187228 */ /* 0x000f060000000000 */
[----:B0-----:R0:W1:Y:S03]  /*1490*/  SHFL.BFLY PT, R17, R9, 0x2, 0x1f ;  /* 0x0c401f0009117f89 */ /* 0x00106600000e0000 */
[----:B----4-:R-:W3:Y:S01]  /*14a0*/  DFMA R22, R24, R14, R22 ;  /* 0x0000000e1816722b */ /* 0x010ee20000000016 */
[----:B------:R0:W4:Y:S03]  /*14b0*/  SHFL.BFLY PT, R16, R8, 0x2, 0x1f ;  /* 0x0c401f0008107f89 */ /* 0x00012600000e0000 */
[----:B--2---:R-:W2:-:S04]  /*14c0*/  DFMA R26, -R12, R10, 1 ;  /* 0x3ff000000c1a742b */ /* 0x004e88000000010a */
[----:B---3--:R-:W-:-:S04]  /*14d0*/  DADD R18, R22, R18 ;  /* 0x0000000016127229 */ /* 0x008fc80000000012 */
[----:B--2---:R-:W2:-:S06]  /*14e0*/  DFMA R26, R26, R26, R26 ;  /* 0x0000001a1a1a722b */ /* 0x004e8c000000001a */
[----:B--2---:R-:W2:-:S06]  /*14f0*/  DFMA R26, R10, R26, R10 ;  /* 0x0000001a0a1a722b */ /* 0x004e8c000000000a */
[----:B--2---:R-:W2:-:S06]  /*1500*/  DFMA R14, -R12, R26, 1 ;  /* 0x3ff000000c0e742b */ /* 0x004e8c000000011a */
[----:B--2---:R0:W2:Y:S01]  /*1510*/  DFMA R14, R26, R14, R26 ;  /* 0x0000000e1a0e722b */ /* 0x0040a2000000001a */
[----:B------:R-:W-:Y:S05]  /*1520*/  @P0 BRA `(.L_x_1679) ;  /* 0x0000004000000947 */ /* 0x000fea0003800000 */
[----:B-1--4-:R-:W-:Y:S02]  /*1530*/  LOP3.LUT R10, R13, 0x7fffffff, RZ, 0xc0, !PT ;  /* 0x7fffffff0d0a7812 */ /* 0x012fe400078ec0ff */
[----:B------:R-:W-:Y:S02]  /*1540*/  MOV R4, 0x1570 ;  /* 0x0000157000047802 */ /* 0x000fe40000000f00 */
[----:B------:R-:W-:Y:S02]  /*1550*/  IADD3 R10, R10, -0x100000, RZ ;  /* 0xfff000000a0a7810 */ /* 0x000fe40007ffe0ff */
[----:B0-2---:R-:W-:Y:S05]  /*1560*/  CALL.REL.NOINC `($__internal_46_$__cuda_sm20_dblrcp_rn_slowpath_v3) ;  /* 0x00000e5000007944 */ /* 0x005fea0003c00000 */
.L_x_1679:
[----:B-1--4-:R-:W-:Y:S05]  /*1570*/  BSYNC B1 ;  /* 0x0000000000017941 */ /* 0x012fea0003800000 */
.L_x_1678:
[----:B------:R-:W1:Y:S01]  /*1580*/  SHFL.BFLY PT, R7, R0, 0x4, 0x1f ;  /* 0x0c801f0000077f89 */ /* 0x000e6200000e0000 */
[----:B------:R-:W3:Y:S01]  /*1590*/  I2F.F64 R20, R6 ;  /* 0x0000000600147312 */ /* 0x000ee20000201c00 */
[----:B------:R-:W-:Y:S07]  /*15a0*/  BSSY B1, `(.L_x_1680) ;  /* 0x0000021000017945 */ /* 0x000fee0003800000 */
[----:B------:R-:W4:Y:S01]  /*15b0*/  I2F.F64 R24, R3 ;  /* 0x0000000300187312 */ /* 0x000f220000201c00 */
[----:B---3--:R-:W4:-:S04]  /*15c0*/  DMUL R22, R16, R20 ;  /* 0x0000001410167228 */ /* 0x008f080000000000 */
[----:B------:R-:W3:Y:S01]  /*15d0*/  DADD R16, R8, -R16 ;  /* 0x0000000008107229 */ /* 0x000ee20000000810 */
[----:B-1----:R-:W-:-:S03]  /*15e0*/  IMAD.IADD R5, R0, 0x1, R7 ;  /* 0x0000000100057824 */ /* 0x002fc600078e0207 */
[----:B0---4-:R0:W1:Y:S02]  /*15f0*/  DFMA R8, R8, R24, R22 ;  /* 0x000000180808722b */ /* 0x0110640000000016 */
        /* <DEDUP_REMOVED lines=27> */
.L_x_1681:
[----:B0--3--:R-:W-:Y:S05]  /*17b0*/  BSYNC B1 ;  /* 0x0000000000017941 */ /* 0x009fea0003800000 */
.L_x_1680:
[----:B------:R-:W0:Y:S01]  /*17c0*/  SHFL.BFLY PT, R6, R5, 0x8, 0x1f ;  /* 0x0d001f0005067f89 */ /* 0x000e2200000e0000 */
[----:B------:R-:W3:Y:S01]  /*17d0*/  I2F.F64 R20, R7 ;  /* 0x0000000700147312 */ /* 0x000ee20000201c00 */
[----:B------:R-:W-:Y:S07]  /*17e0*/  BSSY B1, `(.L_x_1682) ;  /* 0x0000021000017945 */ /* 0x000fee0003800000 */
[----:B------:R-:W4:Y:S01]  /*17f0*/  I2F.F64 R24, R0 ;  /* 0x0000000000187312 */ /* 0x000f220000201c00 */
[----:B---3--:R-:W4:-:S04]  /*1800*/  DMUL R22, R16, R20 ;  /* 0x0000001410167228 */ /* 0x008f080000000000 */
[----:B------:R-:W3:Y:S01]  /*1810*/  DADD R16, R8, -R16 ;  /* 0x0000000008107229 */ /* 0x000ee20000000810 */
[----:B0-----:R-:W-:-:S03]  /*1820*/  IMAD.IADD R3, R5, 0x1, R6 ;  /* 0x0000000105037824 */ /* 0x001fc600078e0206 */
[----:B-1--4-:R0:W1:Y:S02]  /*1830*/  DFMA R26, R8, R24, R22 ;  /* 0x00000018081a722b */ /* 0x0120640000000016 */
        /* <DEDUP_REMOVED lines=27> */
.L_x_1683:
[----:B0--3--:R-:W-:Y:S05]  /*19f0*/  BSYNC B1 ;  /* 0x0000000000017941 */ /* 0x009fea0003800000 */
.L_x_1682:
[----:B------:R-:W0:Y:S01]  /*1a00*/  SHFL.BFLY PT, R0, R3, 0x10, 0x1f ;  /* 0x0e001f0003007f89 */ /* 0x000e2200000e0000 */
[----:B------:R-:W3:Y:S01]  /*1a10*/  I2F.F64 R20, R6 ;  /* 0x0000000600147312 */ /* 0x000ee20000201c00 */
[----:B------:R-:W-:Y:S01]  /*1a20*/  BSSY B1, `(.L_x_1684) ;  /* 0x0000021000017945 */ /* 0x000fe20003800000 */
[----:B---3--:R-:W3:-:S04]  /*1a30*/  DMUL R22, R8, R20 ;  /* 0x0000001408167228 */ /* 0x008ec80000000000 */
[----:B------:R-:W4:Y:S01]  /*1a40*/  DADD R8, R16, -R8 ;  /* 0x0000000010087229 */ /* 0x000f220000000808 */
[----:B0-----:R-:W-:-:S06]  /*1a50*/  IMAD.IADD R7, R3, 0x1, R0 ;  /* 0x0000000103077824 */ /* 0x001fcc00078e0200 */
[----:B------:R-:W0:Y:S02]  /*1a60*/  I2F R7, R7 ;  /* 0x0000000700077306 */ /* 0x000e240000201400 */
[----:B0-----:R-:W-:-:S05]  /*1a70*/  FMNMX.FTZ R4, R7, 1, !PT ;  /* 0x3f80000007047809 */ /* 0x001fca0007810000 */
[----:B------:R-:W-:Y:S02]  /*1a80*/  FMUL.FTZ R12, R4, 1 ;  /* 0x3f800000040c7820 */ /* 0x000fe40000410000 */
[----:B------:R-:W3:Y:S08]  /*1a90*/  I2F.F64 R4, R5 ;  /* 0x0000000500047312 */ /* 0x000ef00000201c00 */
[----:B------:R-:W0:Y:S01]  /*1aa0*/  F2F.F64.F32 R12, R12 ;  /* 0x0000000c000c7310 */ /* 0x000e220000201800 */
[----:B---3--:R3:W5:-:S02]  /*1ab0*/  DFMA R24, R16, R4, R22 ;  /* 0x000000041018722b */ /* 0x0087440000000016 */
[----:B-1-3--:R-:W-:Y:S02]  /*1ac0*/  SHFL.BFLY PT, R17, R19, 0x8, 0x1f ;  /* 0x0d001f0013117f89 */ /* 0x00afe400000e0000 */
[----:B----4-:R-:W1:Y:S02]  /*1ad0*/  DMUL R22, R8, R8 ;  /* 0x0000000808167228 */ /* 0x010e640000000000 */
[----:B------:R-:W3:Y:S01]  /*1ae0*/  SHFL.BFLY PT, R16, R18, 0x8, 0x1f ;  /* 0x0d001f0012107f89 */ /* 0x000ee200000e0000 */
[----:B0-----:R-:W0:Y:S01]  /*1af0*/  MUFU.RCP64H R11, R13 ;  /* 0x0000000d000b7308 */ /* 0x001e220000001800 */
[----:B------:R-:W-:Y:S01]  /*1b00*/  IADD3 R10, R13, 0x300402, RZ ;  /* 0x003004020d0a7810 */ /* 0x000fe20007ffe0ff */
[----:B--2--5:R-:W2:-:S03]  /*1b10*/  DMUL R8, R24, R14 ;  /* 0x0000000e18087228 */ /* 0x024e860000000000 */
[----:B------:R-:W-:Y:S01]  /*1b20*/  FSETP.GEU.AND P0, PT, |R10|, 5.8789094863358348022e-39, PT ;  /* 0x004004020a00780b */ /* 0x000fe20003f0e200 */
[----:B-1----:R-:W1:-:S03]  /*1b30*/  DMUL R22, R22, R4 ;  /* 0x0000000416167228 */ /* 0x002e460000000000 */
[----:B--2---:R2:W4:Y:S03]  /*1b40*/  SHFL.BFLY PT, R7, R9, 0x10, 0x1f ;  /* 0x0e001f0009077f89 */ /* 0x00452600000e0000 */
[----:B-1----:R-:W-:Y:S01]  /*1b50*/  DMUL R22, R22, R20 ;  /* 0x0000001416167228 */ /* 0x002fe20000000000 */
[----:B------:R2:W1:Y:S03]  /*1b60*/  SHFL.BFLY PT, R6, R8, 0x10, 0x1f ;  /* 0x0e001f0008067f89 */ /* 0x00046600000e0000 */
[----:B0-----:R-:W0:-:S06]  /*1b70*/  DFMA R24, -R12, R10, 1 ;  /* 0x3ff000000c18742b */ /* 0x001e0c000000010a */
[----:B0-----:R-:W0:-:S04]  /*1b80*/  DFMA R24, R24, R24, R24 ;  /* 0x000000181818722b */ /* 0x001e080000000018 */
[----:B---3--:R-:W3:-:S04]  /*1b90*/  DFMA R16, R22, R14, R16 ;  /* 0x0000000e1610722b */ /* 0x008ec80000000010 */
[----:B0-----:R-:W0:-:S04]  /*1ba0*/  DFMA R24, R10, R24, R10 ;  /* 0x000000180a18722b */ /* 0x001e08000000000a */
[----:B---3--:R-:W-:-:S04]  /*1bb0*/  DADD R18, R18, R16 ;  /* 0x0000000012127229 */ /* 0x008fc80000000010 */
[----:B0-----:R-:W0:-:S06]  /*1bc0*/  DFMA R14, -R12, R24, 1 ;  /* 0x3ff000000c0e742b */ /* 0x001e0c0000000118 */
[----:B0-----:R2:W0:Y:S01]  /*1bd0*/  DFMA R14, R24, R14, R24 ;  /* 0x0000000e180e722b */ /* 0x0014220000000018 */
[----:B------:R-:W-:Y:S05]  /*1be0*/  @P0 BRA `(.L_x_1685) ;  /* 0x0000004000000947 */ /* 0x000fea0003800000 */
[----:B-1--4-:R-:W-:Y:S02]  /*1bf0*/  LOP3.LUT R10, R13, 0x7fffffff, RZ, 0xc0, !PT ;  /* 0x7fffffff0d0a7812 */ /* 0x012fe400078ec0ff */
[----:B------:R-:W-:Y:S02]  /*1c00*/  MOV R4, 0x1c30 ;  /* 0x00001c3000047802 */ /* 0x000fe40000000f00 */
[----:B------:R-:W-:Y:S02]  /*1c10*/  IADD3 R10, R10, -0x100000, RZ ;  /* 0xfff000000a0a7810 */ /* 0x000fe40007ffe0ff */
[----:B0-2---:R-:W-:Y:S05]  /*1c20*/  CALL.REL.NOINC `($__internal_46_$__cuda_sm20_dblrcp_rn_slowpath_v3) ;  /* 0x0000079000007944 */ /* 0x005fea0003c00000 */
.L_x_1685:
[----:B-1--4-:R-:W-:Y:S05]  /*1c30*/  BSYNC B1 ;  /* 0x0000000000017941 */ /* 0x012fea0003800000 */
.L_x_1684:
[----:B------:R-:W1:Y:S01]  /*1c40*/  I2F.F64 R12, R0 ;  /* 0x00000000000c7312 */ /* 0x000e620000201c00 */
[----:B------:R-:W-:Y:S01]  /*1c50*/  ISETP.NE.AND P0, PT, R2, RZ, PT ;  /* 0x000000ff0200720c */ /* 0x000fe20003f05270 */
[----:B------:R3:W4:Y:S04]  /*1c60*/  SHFL.BFLY PT, R5, R19, 0x10, 0x1f ;  /* 0x0e001f0013057f89 */ /* 0x00072800000e0000 */
[----:B------:R3:W2:Y:S02]  /*1c70*/  SHFL.BFLY PT, R4, R18, 0x10, 0x1f ;  /* 0x0e001f0012047f89 */ /* 0x0006a400000e0000 */
[----:B------:R3:W0:Y:S01]  /*1c80*/  I2F.F64 R10, R3 ;  /* 0x00000003000a7312 */ /* 0x0006220000201c00 */
[----:B-1----:R3:W1:-:S05]  /*1c90*/  DMUL R16, R6, R12 ;  /* 0x0000000c06107228 */ /* 0x00264a0000000000 */
[----:B------:R-:W-:Y:S06]  /*1ca0*/  @P0 EXIT ;  /* 0x000000000000094d */ /* 0x000fec0003800000 */
[----:B------:R-:W-:Y:S01]  /*1cb0*/  ISETP.NE.U32.AND P0, PT, RZ, c[0x0][0x1a8], PT ;  /* 0x00006a00ff007a0c */ /* 0x000fe20003f05070 */
[----:B01----:R-:W0:Y:S01]  /*1cc0*/  DFMA R16, R8, R10, R16 ;  /* 0x0000000a0810722b */ /* 0x003e220000000010 */
[----:B------:R-:W-:Y:S02]  /*1cd0*/  ISETP.NE.U32.AND P1, PT, RZ, c[0x0][0x1c0], PT ;  /* 0x00007000ff007a0c */ /* 0x000fe40003f25070 */
[----:B------:R-:W-:Y:S02]  /*1ce0*/  ISETP.NE.AND.EX P0, PT, RZ, c[0x0][0x1ac], PT, P0 ;  /* 0x00006b00ff007a0c */ /* 0x000fe40003f05300 */
[----:B------:R-:W-:Y:S01]  /*1cf0*/  ISETP.NE.AND.EX P1, PT, RZ, c[0x0][0x1c4], PT, P1 ;  /* 0x00007100ff007a0c */ /* 0x000fe20003f25310 */
[----:B0-----:R0:W1:-:S10]  /*1d00*/  DMUL R16, R16, R14 ;  /* 0x0000000e10107228 */ /* 0x0010540000000000 */
[----:B------:R-:W-:Y:S05]  /*1d10*/  @!P0 BRA `(.L_x_1686) ;  /* 0x000000d000008947 */ /* 0x000fea0003800000 */
[----:B01----:R-:W0:Y:S01]  /*1d20*/  S2UR UR7, SR_CTAID.X ;  /* 0x00000000000779c3 */ /* 0x003e220000002500 */
[----:B------:R-:W-:Y:S02]  /*1d30*/  ULDC.64 UR8, c[0x0][0x1b8] ;  /* 0x00006e0000087ab9 */ /* 0x000fe40000000a00 */
[----:B0-----:R-:W-:Y:S02]  /*1d40*/  USHF.R.S32.HI UR6, URZ, 0x1f, UR7 ;  /* 0x0000001f3f067899 */ /* 0x001fe40008011407 */
[----:B------:R-:W-:Y:S02]  /*1d50*/  UIMAD.WIDE.U32 UR4, UR7, UR8, URZ ;  /* 0x00000008070472a5 */ /* 0x000fe4000f8e003f */
[----:B------:R-:W-:-:S04]  /*1d60*/  UIMAD UR6, UR6, UR8, URZ ;  /* 0x00000008060672a4 */ /* 0x000fc8000f8e023f */
[----:B------:R-:W-:-:S03]  /*1d70*/  UIMAD UR7, UR7, UR9, UR6 ;  /* 0x00000009070772a4 */ /* 0x000fc6000f8e0206 */
[----:B------:R-:W-:Y:S02]  /*1d80*/  ULDC.64 UR8, c[0x0][0x1a8] ;  /* 0x00006a0000087ab9 */ /* 0x000fe40000000a00 */
[----:B------:R-:W-:Y:S02]  /*1d90*/  ULEA UR6, UP0, UR4, UR8, 0x3 ;  /* 0x0000000804067291 */ /* 0x000fe4000f80183f */
[----:B------:R-:W-:-:S04]  /*1da0*/  UIADD3 UR5, UR5, UR7, URZ ;  /* 0x0000000705057290 */ /* 0x000fc8000fffe03f */
[----:B------:R-:W-:Y:S01]  /*1db0*/  ULEA.HI.X UR4, UR4, UR9, UR5, 0x3, UP0 ;  /* 0x0000000904047291 */ /* 0x000fe200080f1c05 */
[----:B------:R-:W-:-:S05]  /*1dc0*/  IMAD.U32 R2, RZ, RZ, UR6 ;  /* 0x00000006ff027e24 */ /* 0x000fca000f8e00ff */
[----:B---3--:R-:W-:-:S05]  /*1dd0*/  IMAD.U32 R3, RZ, RZ, UR4 ;  /* 0x00000004ff037e24 */ /* 0x008fca000f8e00ff */
[----:B------:R0:W-:Y:S02]  /*1de0*/  STG.E.64 [R2.64], R16 ;  /* 0x0000001002007986 */ /* 0x0001e4000c101b0a */
.L_x_1686:
[----:B01----:R-:W-:Y:S05]  /*1df0*/  @!P1 EXIT ;  /* 0x000000000000994d */ /* 0x003fea0003800000 */
[----:B------:R-:W-:Y:S01]  /*1e00*/  ULDC UR4, c[0x0][0x168] ;  /* 0x00005a0000047ab9 */ /* 0x000fe20000000800 */
[----:B---3--:R-:W0:Y:S01]  /*1e10*/  DADD R6, R8, -R6 ;  /* 0x0000000008067229 */ /* 0x008e220000000806 */
[----:B------:R-:W-:Y:S01]  /*1e20*/  ULDC UR5, c[0x0][0x178] ;  /* 0x00005e0000057ab9 */ /* 0x000fe20000000800 */
[----:B------:R-:W-:Y:S01]  /*1e30*/  IMAD.MOV.U32 R16, RZ, RZ, 0x1 ;  /* 0x00000001ff107424 */ /* 0x000fe200078e00ff */
[----:B------:R-:W-:Y:S01]  /*1e40*/  UIMAD UR4, UR4, UR5, URZ ;  /* 0x00000005040472a4 */ /* 0x000fe2000f8e023f */
[----:B------:R-:W-:Y:S02]  /*1e50*/  BSSY B0, `(.L_x_1687) ;  /* 0x000001c000007945 */ /* 0x000fe40003800000 */
[----:B0-----:R-:W0:-:S06]  /*1e60*/  DMUL R6, R6, R6 ;  /* 0x0000000606067228 */ /* 0x001e0c0000000000 */
[----:B------:R-:W1:Y:S01]  /*1e70*/  I2F.F64 R2, UR4 ;  /* 0x0000000400027d12 */ /* 0x000e620008201c00 */
[----:B0-----:R-:W0:-:S06]  /*1e80*/  DMUL R6, R6, R10 ;  /* 0x0000000a06067228 */ /* 0x001e0c0000000000 */
[----:B0-----:R-:W0:-:S06]  /*1e90*/  DMUL R6, R6, R12 ;  /* 0x0000000c06067228 */ /* 0x001e0c0000000000 */
[----:B0-2-4-:R-:W0:Y:S01]  /*1ea0*/  DFMA R6, R6, R14, R4 ;  /* 0x0000000e0606722b */ /* 0x015e220000000004 */
[----:B-1----:R-:W1:Y:S05]  /*1eb0*/  MUFU.RCP64H R17, R3 ;  /* 0x0000000300117308 */ /* 0x002e6a0000001800 */
[----:B0-----:R-:W0:-:S10]  /*1ec0*/  DADD R18, R18, R6 ;  /* 0x0000000012127229 */ /* 0x001e140000000006 */
[----:B0-----:R-:W-:Y:S01]  /*1ed0*/  FSETP.GEU.AND P1, PT, |R19|, 6.5827683646048100446e-37, PT ;  /* 0x036000001300780b */ /* 0x001fe20003f2e200 */
[----:B-1----:R-:W0:-:S06]  /*1ee0*/  DFMA R8, -R2, R16, 1 ;  /* 0x3ff000000208742b */ /* 0x002e0c0000000110 */
[----:B0-----:R-:W0:-:S06]  /*1ef0*/  DFMA R8, R8, R8, R8 ;  /* 0x000000080808722b */ /* 0x001e0c0000000008 */
[----:B0-----:R-:W0:-:S06]  /*1f00*/  DFMA R8, R16, R8, R16 ;  /* 0x000000081008722b */ /* 0x001e0c0000000010 */
[----:B0-----:R-:W0:-:S06]  /*1f10*/  DFMA R4, -R2, R8, 1 ;  /* 0x3ff000000204742b */ /* 0x001e0c0000000108 */
[----:B0-----:R-:W0:-:S06]  /*1f20*/  DFMA R4, R8, R4, R8 ;  /* 0x000000040804722b */ /* 0x001e0c0000000008 */
[----:B0-----:R-:W0:-:S06]  /*1f30*/  DMUL R6, R18, R4 ;  /* 0x0000000412067228 */ /* 0x001e0c0000000000 */
        /* <DEDUP_REMOVED lines=8> */
[----:B------:R-:W-:Y:S02]  /*1fc0*/  IMAD.MOV.U32 R12, RZ, RZ, R2 ;  /* 0x000000ffff0c7224 */ /* 0x000fe400078e0002 */
[----:B------:R-:W-:Y:S02]  /*1fd0*/  IMAD.MOV.U32 R13, RZ, RZ, R3 ;  /* 0x000000ffff0d7224 */ /* 0x000fe400078e0003 */
[----:B------:R-:W-:Y:S05]  /*1fe0*/  CALL.REL.NOINC `($__internal_47_$__cuda_sm20_div_rn_f64_full) ;  /* 0x0000064000007944 */ /* 0x000fea0003c00000 */
[----:B------:R-:W-:Y:S02]  /*1ff0*/  IMAD.MOV.U32 R4, RZ, RZ, R14 ;  /* 0x000000ffff047224 */ /* 0x000fe400078e000e */
[----:B------:R-:W-:Y:S02]  /*2000*/  IMAD.MOV.U32 R5, RZ, RZ, R15 ;  /* 0x000000ffff057224 */ /* 0x000fe400078e000f */
.L_x_1688:
[----:B------:R-:W-:Y:S05]  /*2010*/  BSYNC B0 ;  /* 0x0000000000007941 */ /* 0x000fea0003800000 */
.L_x_1687:
[----:B------:R-:W-:Y:S01]  /*2020*/  DSETP.NEU.AND P0, PT, R4, RZ, PT ;  /* 0x000000ff0400722a */ /* 0x000fe20003f0d000 */
[----:B------:R-:W-:Y:S01]  /*2030*/  BSSY B1, `(.L_x_1689) ;  /* 0x000002a000017945 */ /* 0x000fe20003800000 */
[----:B------:R-:W-:-:S02]  /*2040*/  CS2R R2, SRZ ;  /* 0x0000000000027805 */ /* 0x000fc4000001ff00 */
[----:B------:R-:W0:-:S14]  /*2050*/  DSETP.EQ.AND P1, PT, RZ, c[0x0][0x198], PT ;  /* 0x00006600ff00762a */ /* 0x000e1c0003f22000 */
[----:B0-----:R-:W-:Y:S05]  /*2060*/  @!P0 BRA P1, `(.L_x_1690) ;  /* 0x0000026000008947 */ /* 0x001fea0000800000 */
        /* <DEDUP_REMOVED lines=18> */
[----:B------:R-:W-:-:S05]  /*2190*/  MOV R0, 0x21b0 ;  /* 0x000021b000007802 */ /* 0x000fca0000000f00 */
[----:B01----:R-:W-:Y:S05]  /*21a0*/  CALL.REL.NOINC `($__internal_48_$__cuda_sm20_dsqrt_rn_f64_mediumpath_v1) ;  /* 0x00000a6000007944 */ /* 0x003fea0003c00000 */
.L_x_1692:
[----:B------:R-:W-:Y:S05]  /*21b0*/  BSYNC B0 ;  /* 0x0000000000007941 */ /* 0x000fea0003800000 */
.L_x_1691:
        /* <DEDUP_REMOVED lines=11> */
[----:B0-----:R-:W-:Y:S02]  /*2270*/  MOV R4, 0x22a0 ;  /* 0x000022a000047802 */ /* 0x001fe40000000f00 */
[----:B------:R-:W-:Y:S02]  /*2280*/  IADD3 R10, R10, -0x100000, RZ ;  /* 0xfff000000a0a7810 */ /* 0x000fe40007ffe0ff */
[----:B-1----:R-:W-:Y:S05]  /*2290*/  CALL.REL.NOINC `($__internal_46_$__cuda_sm20_dblrcp_rn_slowpath_v3) ;  /* 0x0000012000007944 */ /* 0x002fea0003c00000 */
.L_x_1694:
[----:B------:R-:W-:Y:S05]  /*22a0*/  BSYNC B2 ;  /* 0x0000000000027941 */ /* 0x000fea0003800000 */
.L_x_1693:
[----:B-1----:R-:W-:Y:S02]  /*22b0*/  IMAD.MOV.U32 R2, RZ, RZ, R14 ;  /* 0x000000ffff027224 */ /* 0x002fe400078e000e */
[----:B------:R-:W-:Y:S02]  /*22c0*/  IMAD.MOV.U32 R3, RZ, RZ, R15 ;  /* 0x000000ffff037224 */ /* 0x000fe400078e000f */
.L_x_1690:
[----:B------:R-:W-:Y:S05]  /*22d0*/  BSYNC B1 ;  /* 0x0000000000017941 */ /* 0x000fea0003800000 */
.L_x_1689:
[----:B------:R-:W1:Y:S01]  /*22e0*/  S2UR UR7, SR_CTAID.X ;  /* 0x00000000000779c3 */ /* 0x000e620000002500 */
[----:B------:R-:W-:Y:S02]  /*22f0*/  ULDC.64 UR8, c[0x0][0x1d0] ;  /* 0x0000740000087ab9 */ /* 0x000fe40000000a00 */
[----:B-1----:R-:W-:-:S02]  /*2300*/  USHF.R.S32.HI UR6, URZ, 0x1f, UR7 ;  /* 0x0000001f3f067899 */ /* 0x002fc40008011407 */
[----:B------:R-:W-:Y:S02]  /*2310*/  UIMAD.WIDE.U32 UR4, UR7, UR8, URZ ;  /* 0x00000008070472a5 */ /* 0x000fe4000f8e003f */
[----:B------:R-:W-:-:S04]  /*2320*/  UIMAD UR6, UR6, UR8, URZ ;  /* 0x00000008060672a4 */ /* 0x000fc8000f8e023f */
[----:B------:R-:W-:-:S03]  /*2330*/  UIMAD UR7, UR7, UR9, UR6 ;  /* 0x00000009070772a4 */ /* 0x000fc6000f8e0206 */
[----:B------:R-:W-:Y:S02]  /*2340*/  ULDC.64 UR8, c[0x0][0x1c0] ;  /* 0x0000700000087ab9 */ /* 0x000fe40000000a00 */
[----:B------:R-:W-:Y:S02]  /*2350*/  ULEA UR6, UP0, UR4, UR8, 0x3 ;  /* 0x0000000804067291 */ /* 0x000fe4000f80183f */
[----:B------:R-:W-:-:S04]  /*2360*/  UIADD3 UR5, UR5, UR7, URZ ;  /* 0x0000000705057290 */ /* 0x000fc8000fffe03f */
[----:B------:R-:W-:Y:S01]  /*2370*/  ULEA.HI.X UR4, UR4, UR9, UR5, 0x3, UP0 ;  /* 0x0000000904047291 */ /* 0x000fe200080f1c05 */
[----:B0-----:R-:W-:-:S05]  /*2380*/  IMAD.U32 R4, RZ, RZ, UR6 ;  /* 0x00000006ff047e24 */ /* 0x001fca000f8e00ff */
[----:B------:R-:W-:-:S05]  /*2390*/  IMAD.U32 R5, RZ, RZ, UR4 ;  /* 0x00000004ff057e24 */ /* 0x000fca000f8e00ff */
[----:B------:R-:W-:Y:S01]  /*23a0*/  STG.E.64 [R4.64], R2 ;  /* 0x0000000204007986 */ /* 0x000fe2000c101b0a */
[----:B------:R-:W-:Y:S05]  /*23b0*/  EXIT ;  /* 0x000000000000794d */ /* 0x000fea0003800000 */
        .weak           $__internal_46_$__cuda_sm20_dblrcp_rn_slowpath_v3
        .type           $__internal_46_$__cuda_sm20_dblrcp_rn_slowpath_v3,@function
        .size           $__internal_46_$__cuda_sm20_dblrcp_rn_slowpath_v3,($__internal_47_$__cuda_sm20_div_rn_f64_full - $__internal_46_$__cuda_sm20_dblrcp_rn_slowpath_v3)
$__internal_46_$__cuda_sm20_dblrcp_rn_slowpath_v3:
        /* <DEDUP_REMOVED lines=24> */
.L_x_1698:
        /* <DEDUP_REMOVED lines=9> */
.L_x_1696:
[----:B------:R-:W-:Y:S01]  /*25d0*/  LOP3.LUT R15, R13, 0x80000, RZ, 0xfc, !PT ;  /* 0x000800000d0f7812 */ /* 0x000fe200078efcff */
[----:B------:R-:W-:Y:S02]  /*25e0*/  IMAD.MOV.U32 R14, RZ, RZ, R12 ;  /* 0x000000ffff0e7224 */ /* 0x000fe400078e000c */
.L_x_1697:
[----:B------:R-:W-:Y:S05]  /*25f0*/  BSYNC B0 ;  /* 0x0000000000007941 */ /* 0x000fea0003800000 */
.L_x_1695:
[----:B0-----:R-:W-:Y:S02]  /*2600*/  IMAD.MOV.U32 R10, RZ, RZ, R4 ;  /* 0x000000ffff0a7224 */ /* 0x001fe400078e0004 */
[----:B------:R-:W-:-:S04]  /*2610*/  IMAD.MOV.U32 R11, RZ, RZ, 0x0 ;  /* 0x00000000ff0b7424 */ /* 0x000fc800078e00ff */
[----:B------:R-:W-:Y:S05]  /*2620*/  RET.REL.NODEC R10 `(_ZN2at6native36batch_norm_collect_statistics_kernelINS0_6InvStdEdddlEEvNS_27GenericPackedTensorAccessorIKT0_Lm3ENS_17RestrictPtrTraitsET3_EET2_S9_NS3_IS9_Lm1ES6_S7_EESA_) ;  /* 0xffffd9d00a007950 */ /* 0x000fea0003c3ffff */
        .weak           $__internal_47_$__cuda_sm20_div_rn_f64_full
        .type           $__internal_47_$__cuda_sm20_div_rn_f64_full,@function
        .size           $__internal_47_$__cuda_sm20_div_rn_f64_full,($__internal_48_$__cuda_sm20_dsqrt_rn_f64_mediumpath_v1 - $__internal_47_$__cuda_sm20_div_rn_f64_full)
$__internal_47_$__cuda_sm20_div_rn_f64_full:
[----:B------:R-:W-:Y:S01]  /*2630*/  FSETP.GEU.AND P2, PT, |R17|, 1.469367938527859385e-39, PT ;  /* 0x001000001100780b */ /* 0x000fe20003f4e200 */
[----:B------:R-:W-:Y:S01]  /*2640*/  IMAD.MOV.U32 R10, RZ, RZ, 0x1ca00000 ;  /* 0x1ca00000ff0a7424 */ /* 0x000fe200078e00ff */
[C---:B------:R-:W-:Y:S01]  /*2650*/  FSETP.GEU.AND P0, PT, |R13|.reuse, 1.469367938527859385e-39, PT ;  /* 0x001000000d00780b */ /* 0x040fe20003f0e200 */
[----:B------:R-:W-:Y:S01]  /*2660*/  IMAD.MOV.U32 R30, RZ, RZ, R16 ;  /* 0x000000ffff1e7224 */ /* 0x000fe200078e0010 */
[----:B------:R-:W-:Y:S01]  /*2670*/  LOP3.LUT R14, R13, 0x800fffff, RZ, 0xc0, !PT ;  /* 0x800fffff0d0e7812 */ /* 0x000fe200078ec0ff */
[----:B------:R-:W-:Y:S01]  /*2680*/  IMAD.MOV.U32 R34, RZ, RZ, 0x1 ;  /* 0x00000001ff227424 */ /* 0x000fe200078e00ff */
[----:B------:R-:W-:Y:S01]  /*2690*/  LOP3.LUT R8, R17, 0x7ff00000, RZ, 0xc0, !PT ;  /* 0x7ff0000011087812 */ /* 0x000fe200078ec0ff */
[----:B------:R-:W-:Y:S01]  /*26a0*/  BSSY B3, `(.L_x_1699) ;  /* 0x0000051000037945 */ /* 0x000fe20003800000 */
[----:B------:R-:W-:Y:S01]  /*26b0*/  LOP3.LUT R15, R14, 0x3ff00000, RZ, 0xfc, !PT ;  /* 0x3ff000000e0f7812 */ /* 0x000fe200078efcff */
[----:B------:R-:W-:Y:S01]  /*26c0*/  IMAD.MOV.U32 R14, RZ, RZ, R12 ;  /* 0x000000ffff0e7224 */ /* 0x000fe200078e000c */
[----:B------:R-:W-:-:S03]  /*26d0*/  LOP3.LUT R39, R13, 0x7ff00000, RZ, 0xc0, !PT ;  /* 0x7ff000000d277812 */ /* 0x000fc600078ec0ff */
[----:B------:R-:W-:Y:S01]  /*26e0*/  @!P2 LOP3.LUT R31, R13, 0x7ff00000, RZ, 0xc0, !PT ;  /* 0x7ff000000d1fa812 */ /* 0x000fe200078ec0ff */
[----:B------:R-:W-:Y:S01]  /*26f0*/  @!P2 IMAD.MOV.U32 R32, RZ, RZ, RZ ;  /* 0x000000ffff20a224 */ /* 0x000fe200078e00ff */
[----:B------:R-:W0:Y:S01]  /*2700*/  @!P0 DMUL R14, R12, 8.98846567431157953865e+307 ;  /* 0x7fe000000c0e8828 */ /* 0x000e220000000000 */
[C---:B------:R-:W-:Y:S02]  /*2710*/  ISETP.GE.U32.AND P1, PT, R8.reuse, R39, PT ;  /* 0x000000270800720c */ /* 0x040fe40003f26070 */
[----:B------:R-:W-:Y:S02]  /*2720*/  @!P2 ISETP.GE.U32.AND P3, PT, R8, R31, PT ;  /* 0x0000001f0800a20c */ /* 0x000fe40003f66070 */
[C---:B------:R-:W-:Y:S01]  /*2730*/  SEL R31, R10.reuse, 0x63400000, !P1 ;  /* 0x634000000a1f7807 */ /* 0x040fe20004800000 */
[----:B0-----:R-:W0:Y:S01]  /*2740*/  MUFU.RCP64H R35, R15 ;  /* 0x0000000f00237308 */ /* 0x001e220000001800 */
[----:B------:R-:W-:Y:S02]  /*2750*/  @!P2 SEL R33, R10, 0x63400000, !P3 ;  /* 0x634000000a21a807 */ /* 0x000fe40005800000 */
[----:B------:R-:W-:-:S02]  /*2760*/  LOP3.LUT R31, R31, 0x800fffff, R17, 0xf8, !PT ;  /* 0x800fffff1f1f7812 */ /* 0x000fc400078ef811 */
[----:B------:R-:W-:Y:S02]  /*2770*/  @!P2 LOP3.LUT R33, R33, 0x80000000, R17, 0xf8, !PT ;  /* 0x800000002121a812 */ /* 0x000fe400078ef811 */
[----:B------:R-:W-:Y:S02]  /*2780*/  @!P0 LOP3.LUT R39, R15, 0x7ff00000, RZ, 0xc0, !PT ;  /* 0x7ff000000f278812 */ /* 0x000fe400078ec0ff */
[----:B------:R-:W-:-:S06]  /*2790*/  @!P2 LOP3.LUT R33, R33, 0x100000, RZ, 0xfc, !PT ;  /* 0x001000002121a812 */ /* 0x000fcc00078efcff */
[----:B------:R-:W-:-:S04]  /*27a0*/  @!P2 DFMA R30, R30, 2, -R32 ;  /* 0x400000001e1ea82b */ /* 0x000fc80000000820 */
[----:B0-----:R-:W0:-:S06]  /*27b0*/  DFMA R32, R34, -R14, 1 ;  /* 0x3ff000002220742b */ /* 0x001e0c000000080e */
[----:B0-----:R-:W0:-:S06]  /*27c0*/  DFMA R32, R32, R32, R32 ;  /* 0x000000202020722b */ /* 0x001e0c0000000020 */
[----:B0-----:R-:W0:-:S06]  /*27d0*/  DFMA R32, R34, R32, R34 ;  /* 0x000000202220722b */ /* 0x001e0c0000000022 */
[----:B0-----:R-:W0:-:S06]  /*27e0*/  DFMA R34, R32, -R14, 1 ;  /* 0x3ff000002022742b */ /* 0x001e0c000000080e */
[----:B0-----:R-:W0:-:S06]  /*27f0*/  DFMA R32, R32, R34, R32 ;  /* 0x000000222020722b */ /* 0x001e0c0000000020 */
[----:B0-----:R-:W0:-:S06]  /*2800*/  DMUL R34, R32, R30 ;  /* 0x0000001e20227228 */ /* 0x001e0c0000000000 */
[----:B0-----:R-:W0:-:S06]  /*2810*/  DFMA R36, R34, -R14, R30 ;  /* 0x8000000e2224722b */ /* 0x001e0c000000001e */
[----:B0-----:R0:W1:Y:S02]  /*2820*/  DFMA R36, R32, R36, R34 ;  /* 0x000000242024722b */ /* 0x0010640000000022 */
[----:B0-----:R-:W-:Y:S01]  /*2830*/  IMAD.MOV.U32 R34, RZ, RZ, R8 ;  /* 0x000000ffff227224 */ /* 0x001fe200078e0008 */
[----:B------:R-:W-:-:S04]  /*2840*/  @!P2 LOP3.LUT R34, R31, 0x7ff00000, RZ, 0xc0, !PT ;  /* 0x7ff000001f22a812 */ /* 0x000fc800078ec0ff */
[----:B------:R-:W-:-:S04]  /*2850*/  IADD3 R32, R34, -0x1, RZ ;  /* 0xffffffff22207810 */ /* 0x000fc80007ffe0ff */
[----:B------:R-:W-:Y:S02]  /*2860*/  ISETP.GT.U32.AND P0, PT, R32, 0x7feffffe, PT ;  /* 0x7feffffe2000780c */ /* 0x000fe40003f04070 */
[----:B------:R-:W-:-:S04]  /*2870*/  IADD3 R32, R39, -0x1, RZ ;  /* 0xffffffff27207810 */ /* 0x000fc80007ffe0ff */
[----:B------:R-:W-:-:S13]  /*2880*/  ISETP.GT.U32.OR P0, PT, R32, 0x7feffffe, P0 ;  /* 0x7feffffe2000780c */ /* 0x000fda0000704470 */
[----:B------:R-:W-:Y:S05]  /*2890*/  @P0 BRA `(.L_x_1700) ;  /* 0x000001c000000947 */ /* 0x000fea0003800000 */
[----:B-1----:R-:W-:-:S04]  /*28a0*/  LOP3.LUT R17, R13, 0x7ff00000, RZ, 0xc0, !PT ;  /* 0x7ff000000d117812 */ /* 0x002fc800078ec0ff */
        /* <DEDUP_REMOVED lines=27> */
.L_x_1700:
[----:B-1----:R-:W0:-:S14]  /*2a60*/  DSETP.NAN.AND P0, PT, R16, R16, PT ;  /* 0x000000101000722a */ /* 0x002e1c0003f08000 */
        /* <DEDUP_REMOVED lines=15> */
.L_x_1703:
[----:B------:R-:W-:Y:S01]  /*2b60*/  LOP3.LUT R33, R13, 0x80000, RZ, 0xfc, !PT ;  /* 0x000800000d217812 */ /* 0x000fe200078efcff */
[----:B------:R-:W-:Y:S01]  /*2b70*/  IMAD.MOV.U32 R32, RZ, RZ, R12 ;  /* 0x000000ffff207224 */ /* 0x000fe200078e000c */
[----:B------:R-:W-:Y:S05]  /*2b80*/  BRA `(.L_x_1701) ;  /* 0x0000002000007947 */ /* 0x000fea0003800000 */
.L_x_1702:
[----:B------:R-:W-:Y:S01]  /*2b90*/  LOP3.LUT R33, R17, 0x80000, RZ, 0xfc, !PT ;  /* 0x0008000011217812 */ /* 0x000fe200078efcff */
[----:B------:R-:W-:Y:S02]  /*2ba0*/  IMAD.MOV.U32 R32, RZ, RZ, R16 ;  /* 0x000000ffff207224 */ /* 0x000fe400078e0010 */
.L_x_1701:
[----:B------:R-:W-:Y:S05]  /*2bb0*/  BSYNC B3 ;  /* 0x0000000000037941 */ /* 0x000fea0003800000 */
.L_x_1699:
[----:B------:R-:W-:Y:S02]  /*2bc0*/  IMAD.MOV.U32 R12, RZ, RZ, R0 ;  /* 0x000000ffff0c7224 */ /* 0x000fe400078e0000 */
[----:B------:R-:W-:-:S02]  /*2bd0*/  IMAD.MOV.U32 R13, RZ, RZ, 0x0 ;  /* 0x00000000ff0d7424 */ /* 0x000fc400078e00ff */
[----:B------:R-:W-:Y:S02]  /*2be0*/  IMAD.MOV.U32 R14, RZ, RZ, R32 ;  /* 0x000000ffff0e7224 */ /* 0x000fe400078e0020 */
[----:B------:R-:W-:Y:S01]  /*2bf0*/  IMAD.MOV.U32 R15, RZ, RZ, R33 ;  /* 0x000000ffff0f7224 */ /* 0x000fe200078e0021 */
[----:B------:R-:W-:Y:S06]  /*2c00*/  RET.REL.NODEC R12 `(_ZN2at6native36batch_norm_collect_statistics_kernelINS0_6InvStdEdddlEEvNS_27GenericPackedTensorAccessorIKT0_Lm3ENS_17RestrictPtrTraitsET3_EET2_S9_NS3_IS9_Lm1ES6_S7_EESA_) ;  /* 0xffffd3f00c007950 */ /* 0x000fec0003c3ffff */
        .weak           $__internal_48_$__cuda_sm20_dsqrt_rn_f64_mediumpath_v1
        .type           $__internal_48_$__cuda_sm20_dsqrt_rn_f64_mediumpath_v1,@function
        .size           $__internal_48_$__cuda_sm20_dsqrt_rn_f64_mediumpath_v1,(.L_x_26654 - $__internal_48_$__cuda_sm20_dsqrt_rn_f64_mediumpath_v1)
$__internal_48_$__cuda_sm20_dsqrt_rn_f64_mediumpath_v1:
[----:B------:R-:W-:Y:S01]  /*2c10*/  ISETP.GE.U32.AND P0, PT, R2, -0x3400000, PT ;  /* 0xfcc000000200780c */ /* 0x000fe20003f06070 */
[----:B------:R-:W-:Y:S01]  /*2c20*/  BSSY B2, `(.L_x_1704) ;  /* 0x0000028000027945 */ /* 0x000fe20003800000 */
[----:B------:R-:W-:Y:S02]  /*2c30*/  IMAD.MOV.U32 R7, RZ, RZ, R5 ;  /* 0x000000ffff077224 */ /* 0x000fe400078e0005 */
[----:B------:R-:W-:Y:S02]  /*2c40*/  IMAD.MOV.U32 R4, RZ, RZ, R8 ;  /* 0x000000ffff047224 */ /* 0x000fe400078e0008 */
[----:B------:R-:W-:Y:S02]  /*2c50*/  IMAD.MOV.U32 R5, RZ, RZ, R9 ;  /* 0x000000ffff057224 */ /* 0x000fe400078e0009 */
[----:B------:R-:W-:-:S02]  /*2c60*/  IMAD.MOV.U32 R2, RZ, RZ, R14 ;  /* 0x000000ffff027224 */ /* 0x000fc400078e000e */
[----:B------:R-:W-:-:S03]  /*2c70*/  IMAD.MOV.U32 R3, RZ, RZ, R15 ;  /* 0x000000ffff037224 */ /* 0x000fc600078e000f */
        /* <DEDUP_REMOVED lines=9> */
.L_x_1705:
        /* <DEDUP_REMOVED lines=24> */
.L_x_1707:
[----:B------:R0:W1:-:S06]  /*2e90*/  DADD R2, R4, R4 ;  /* 0x0000000004027229 */ /* 0x00004c0000000004 */
.L_x_1706:
[----:B------:R-:W-:Y:S05]  /*2ea0*/  BSYNC B2 ;  /* 0x0000000000027941 */ /* 0x000fea0003800000 */
.L_x_1704:
[----:B-1----:R-:W-:Y:S02]  /*2eb0*/  IMAD.MOV.U32 R12, RZ, RZ, R2 ;  /* 0x000000ffff0c7224 */ /* 0x002fe400078e0002 */
[----:B------:R-:W-:Y:S02]  /*2ec0*/  IMAD.MOV.U32 R13, RZ, RZ, R3 ;  /* 0x000000ffff0d7224 */ /* 0x000fe400078e0003 */
[----:B------:R-:W-:Y:S02]  /*2ed0*/  IMAD.MOV.U32 R2, RZ, RZ, R0 ;  /* 0x000000ffff027224 */ /* 0x000fe400078e0000 */
[----:B------:R-:W-:-:S04]  /*2ee0*/  IMAD.MOV.U32 R3, RZ, RZ, 0x0 ;  /* 0x00000000ff037424 */ /* 0x000fc800078e00ff */
[----:B------:R-:W-:Y:S05]  /*2ef0*/  RET.REL.NODEC R2 `(_ZN2at6native36batch_norm_collect_statistics_kernelINS0_6InvStdEdddlEEvNS_27GenericPackedTensorAccessorIKT0_Lm3ENS_17RestrictPtrTraitsET3_EET2_S9_NS3_IS9_Lm1ES6_S7_EESA_) ;  /* 0xffffd10002007950 */ /* 0x000fea0003c3ffff */
.L_x_1708:
        /* <DEDUP_REMOVED lines=16> */
.L_x_26654:


//--------------------- .text._ZN2at6native36batch_norm_collect_statistics_kernelINS0_6InvStdEdddiEEvNS_27GenericPackedTensorAccessorIKT0_Lm3ENS_17RestrictPtrTraitsET3_EET2_S9_NS3_IS9_Lm1ES6_S7_EESA_ --------------------------
	.section	.text._ZN2at6native36batch_norm_collect_statistics_kernelINS0_6InvStdEdddiEEvNS_27GenericPackedTensorAccessorIKT0_Lm3ENS_17RestrictPtrTraitsET3_EET2_S9_NS3_IS9_Lm1ES6_S7_EESA_,"ax",@progbits
	.sectioninfo	@"SHI_REGISTERS=38"
	.align	128
        .global         _ZN2at6native36batch_norm_collect_statistics_kernelINS0_6InvStdEdddiEEvNS_27GenericPackedTensorAccessorIKT0_Lm3ENS_17RestrictPtrTraitsET3_EET2_S9_NS3_IS9_Lm1ES6_S7_EESA_
        .type           _ZN2at6native36batch_norm_collect_statistics_kernelINS0_6InvStdEdddiEEvNS_27GenericPackedTensorAccessorIKT0_Lm3ENS_17RestrictPtrTraitsET3_EET2_S9_NS3_IS9_Lm1ES6_S7_EESA_,@function
        .size           _ZN2at6native36batch_norm_collect_statistics_kernelINS0_6InvStdEdddiEEvNS_27GenericPackedTensorAccessorIKT0_Lm3ENS_17RestrictPtrTraitsET3_EET2_S9_NS3_IS9_Lm1ES6_S7_EESA_,(.L_x_26657 - _ZN2at6native36batch_norm_collect_statistics_kernelINS0_6InvStdEdddiEEvNS_27GenericPackedTensorAccessorIKT0_Lm3ENS_17RestrictPtrTraitsET3_EET2_S9_NS3_IS9_Lm1ES6_S7_EESA_)
        .other          _ZN2at6native36batch_norm_collect_statistics_kernelINS0_6InvStdEdddiEEvNS_27GenericPackedTensorAccessorIKT0_Lm3ENS_17RestrictPtrTraitsET3_EET2_S9_NS3_IS9_Lm1ES6_S7_EESA_,@"STO_CUDA_ENTRY STV_DEFAULT"
_ZN2at6native36batch_norm_collect_statistics_kernelINS0_6InvStdEdddiEEvNS_27GenericPackedTensorAccessorIKT0_Lm3ENS_17RestrictPtrTraitsET3_EET2_S9_NS3_IS9_Lm1ES6_S7_EESA_:
.text._ZN2at6native36batch_norm_collect_statistics_kernelINS0_6InvStdEdddiEEvNS_27GenericPackedTensorAccessorIKT0_Lm3ENS_17RestrictPtrTraitsET3_EET2_S9_NS3_IS9_Lm1ES6_S7_EESA_:
        /* <DEDUP_REMOVED lines=8> */
[C---:B0-----:R-:W-:Y:S01]  /*0080*/  ISETP.GE.AND P0, PT, R3.reuse, c[0x0][0x168], PT ;  /* 0x00005a0003007a0c */ /* 0x041fe20003f06270 */
[----:B-1----:R-:W-:-:S12]  /*0090*/  IMAD R4, R3, c[0x0][0x0], R2 ;  /* 0x0000000003047a24 */ /* 0x002fd800078e0202 */
[----:B------:R-:W-:Y:S05]  /*00a0*/  @P0 BRA `(.L_x_1710) ;  /* 0x0000036000000947 */ /* 0x000fea0003800000 */
[----:B------:R-:W0:Y:S01]  /*00b0*/  S2R R5, SR_CTAID.X ;  /* 0x0000000000057919 */ /* 0x000e220000002500 */
[----:B------:R-:W-:Y:S01]  /*00c0*/  IMAD.MOV.U32 R7, RZ, RZ, RZ ;  /* 0x000000ffff077224 */ /* 0x000fe200078e00ff */
[----:B------:R-:W-:Y:S01]  /*00d0*/  CS2R R14, SRZ ;  /* 0x00000000000e7805 */ /* 0x000fe2000001ff00 */
[----:B------:R-:W-:Y:S01]  /*00e0*/  CS2R R12, SRZ ;  /* 0x00000000000c7805 */ /* 0x000fe2000001ff00 */
[----:B0-----:R-:W-:Y:S02]  /*00f0*/  IMAD R5, R5, c[0x0][0x178], RZ ;  /* 0x00005e0005057a24 */ /* 0x001fe400078e02ff */
.L_x_1716:
[----:B------:R-:W-:Y:S01]  /*0100*/  ISETP.GE.AND P0, PT, R2, c[0x0][0x170], PT ;  /* 0x00005c0002007a0c */ /* 0x000fe20003f06270 */
[----:B------:R-:W-:-:S12]  /*0110*/  BSSY B1, `(.L_x_1711) ;  /* 0x000002c000017945 */ /* 0x000fd80003800000 */
[----:B01----:R-:W-:Y:S05]  /*0120*/  @P0 BRA `(.L_x_1712) ;  /* 0x000002a000000947 */ /* 0x003fea0003800000 */
[----:B------:R-:W-:Y:S02]  /*0130*/  IMAD R0, R3, c[0x0][0x174], RZ ;  /* 0x00005d0003007a24 */ /* 0x000fe400078e02ff */
[----:B------:R-:W-:-:S03]  /*0140*/  IMAD.MOV.U32 R30, RZ, RZ, R2 ;  /* 0x000000ffff1e7224 */ /* 0x000fc600078e0002 */
[----:B------:R-:W-:Y:S02]  /*0150*/  IADD3 R6, P0, R5, R0, RZ ;  /* 0x0000000005067210 */ /* 0x000fe40007f1e0ff */
[----:B------:R-:W-:-:S04]  /*0160*/  SHF.R.S32.HI R0, RZ, 0x1f, R0 ;  /* 0x0000001fff007819 */ /* 0x000fc80000011400 */
[----:B------:R-:W-:Y:S02]  /*0170*/  LEA.HI.X.SX32 R31, R5, R0, 0x1, P0 ;  /* 0x00000000051f7211 */ /* 0x000fe400000f0eff */
.L_x_1715:
[----:B------:R-:W-:-:S05]  /*0180*/  IMAD R0, R30, c[0x0][0x17c], RZ ;  /* 0x00005f001e007a24 */ /* 0x000fca00078e02ff */
[----:B0-----:R-:W-:-:S04]  /*0190*/  IADD3 R9, P0, R0, R6, RZ ;  /* 0x0000000600097210 */ /* 0x001fc80007f1e0ff */
[----:B------:R-:W-:Y:S02]  /*01a0*/  LEA.HI.X.SX32 R0, R0, R31, 0x1, P0 ;  /* 0x0000001f00007211 */ /* 0x000fe400000f0eff */
[----:B------:R-:W-:-:S04]  /*01b0*/  LEA R8, P0, R9, c[0x0][0x160], 0x3 ;  /* 0x0000580009087a11 */ /* 0x000fc800078018ff */
[----:B------:R-:W-:-:S06]  /*01c0*/  LEA.HI.X R9, R9, c[0x0][0x164], R0, 0x3, P0 ;  /* 0x0000590009097a11 */ /* 0x000fcc00000f1c00 */
[----:B------:R-:W2:Y:S01]  /*01d0*/  LDG.E.64 R8, [R8.64] ;  /* 0x0000000608087981 */ /* 0x000ea2000c1e1b00 */
[----:B------:R-:W-:Y:S01]  /*01e0*/  IADD3 R7, R7, 0x1, RZ ;  /* 0x0000000107077810 */ /* 0x000fe20007ffe0ff */
[----:B------:R-:W-:Y:S01]  /*01f0*/  IMAD.MOV.U32 R10, RZ, RZ, 0x1 ;  /* 0x00000001ff0a7424 */ /* 0x000fe200078e00ff */
[----:B------:R-:W-:Y:S01]  /*0200*/  IADD3 R30, R30, c[0x0][0x0], RZ ;  /* 0x000000001e1e7a10 */ /* 0x000fe20007ffe0ff */
[----:B------:R-:W-:Y:S01]  /*0210*/  BSSY B2, `(.L_x_1713) ;  /* 0x0000017000027945 */ /* 0x000fe20003800000 */
[----:B------:R-:W0:Y:S02]  /*0220*/  I2F.F64 R16, R7 ;  /* 0x0000000700107312 */ /* 0x000e240000201c00 */
[----:B------:R-:W-:-:S06]  /*0230*/  ISETP.GE.AND P1, PT, R30, c[0x0][0x170], PT ;  /* 0x00005c001e007a0c */ /* 0x000fcc0003f26270 */
        /* <DEDUP_REMOVED lines=13> */
[----:B-1----:R-:W-:Y:S05]  /*0310*/  @P0 BRA P2, `(.L_x_1714) ;  /* 0x0000006000000947 */ /* 0x002fea0001000000 */
[----:B------:R-:W-:Y:S01]  /*0320*/  IMAD.MOV.U32 R18, RZ, RZ, R16 ;  /* 0x000000ffff127224 */ /* 0x000fe200078e0010 */
[----:B------:R-:W-:Y:S01]  /*0330*/  MOV R0, 0x380 ;  /* 0x0000038000007802 */ /* 0x000fe20000000f00 */
[----:B------:R-:W-:Y:S02]  /*0340*/  IMAD.MOV.U32 R19, RZ, RZ, R17 ;  /* 0x000000ffff137224 */ /* 0x000fe400078e0011 */
[----:B------:R-:W-:Y:S02]  /*0350*/  IMAD.MOV.U32 R20, RZ, RZ, R10 ;  /* 0x000000ffff147224 */ /* 0x000fe400078e000a */
[----:B------:R-:W-:Y:S02]  /*0360*/  IMAD.MOV.U32 R21, RZ, RZ, R11 ;  /* 0x000000ffff157224 */ /* 0x000fe400078e000b */
[----:B------:R-:W-:Y:S05]  /*0370*/  CALL.REL.NOINC `($__internal_50_$__cuda_sm20_div_rn_f64_full) ;  /* 0x000020a000007944 */ /* 0x000fea0003c00000 */
.L_x_1714:
[----:B------:R-:W-:Y:S05]  /*0380*/  BSYNC B2 ;  /* 0x0000000000027941 */ /* 0x000fea0003800000 */
.L_x_1713:
[----:B------:R-:W0:-:S06]  /*0390*/  DADD R12, R18, R12 ;  /* 0x00000000120c7229 */ /* 0x000e0c000000000c */
[----:B0-----:R-:W0:-:S06]  /*03a0*/  DADD R8, R8, -R12 ;  /* 0x0000000008087229 */ /* 0x001e0c000000080c */
[----:B0-----:R0:W1:Y:S01]  /*03b0*/  DFMA R14, R10, R8, R14 ;  /* 0x000000080a0e722b */ /* 0x001062000000000e */
[----:B------:R-:W-:Y:S05]  /*03c0*/  @!P1 BRA `(.L_x_1715) ;  /* 0xfffffdb000009947 */ /* 0x000fea000383ffff */
.L_x_1712:
[----:B------:R-:W-:Y:S05]  /*03d0*/  BSYNC B1 ;  /* 0x0000000000017941 */ /* 0x000fea0003800000 */
.L_x_1711:
[----:B------:R-:W-:-:S04]  /*03e0*/  IADD3 R3, R3, c[0x0][0x4], RZ ;  /* 0x0000010003037a10 */ /* 0x000fc80007ffe0ff */
[----:B------:R-:W-:-:S13]  /*03f0*/  ISETP.GE.AND P0, PT, R3, c[0x0][0x168], PT ;  /* 0x00005a0003007a0c */ /* 0x000fda0003f06270 */
[----:B------:R-:W-:Y:S05]  /*0400*/  @!P0 BRA `(.L_x_1716) ;  /* 0xfffffcf000008947 */ /* 0x000fea000383ffff */
.L_x_1710:
[----:B------:R-:W-:Y:S05]  /*0410*/  BSYNC B0 ;  /* 0x0000000000007941 */ /* 0x000fea0003800000 */
.L_x_1709:
[----:B------:R-:W2:Y:S01]  /*0420*/  SHFL.BFLY PT, R0, R7, 0x1, 0x1f ;  /* 0x0c201f0007007f89 */ /* 0x000ea200000e0000 */
[----:B------:R-:W-:Y:S03]  /*0430*/  BSSY B1, `(.L_x_1717) ;  /* 0x0000017000017945 */ /* 0x000fe60003800000 */
[----:B0-----:R0:W3:Y:S04]  /*0440*/  SHFL.BFLY PT, R9, R13, 0x1, 0x1f ;  /* 0x0c201f000d097f89 */ /* 0x0010e800000e0000 */
[----:B------:R0:W4:Y:S01]  /*0450*/  SHFL.BFLY PT, R8, R12, 0x1, 0x1f ;  /* 0x0c201f000c087f89 */ /* 0x00012200000e0000 */
[----:B--2---:R-:W-:-:S04]  /*0460*/  IMAD.IADD R2, R0, 0x1, R7 ;  /* 0x0000000100027824 */ /* 0x004fc800078e0207 */
[----:B------:R-:W2:Y:S02]  /*0470*/  I2F R3, R2 ;  /* 0x0000000200037306 */ /* 0x000ea40000201400 */
[----:B--2---:R-:W-:-:S05]  /*0480*/  FMNMX.FTZ R3, R3, 1, !PT ;  /* 0x3f80000003037809 */ /* 0x004fca0007810000 */
[----:B------:R-:W-:-:S04]  /*0490*/  FMUL.FTZ R3, R3, 1 ;  /* 0x3f80000003037820 */ /* 0x000fc80000410000 */
[----:B------:R-:W2:Y:S08]  /*04a0*/  F2F.F64.F32 R20, R3 ;  /* 0x0000000300147310 */ /* 0x000eb00000201800 */
        /* <DEDUP_REMOVED lines=9> */
[----:B---34-:R-:W-:Y:S01]  /*0540*/  LOP3.LUT R10, R21, 0x7fffffff, RZ, 0xc0, !PT ;  /* 0x7fffffff150a7812 */ /* 0x018fe200078ec0ff */
[----:B0-----:R-:W-:Y:S01]  /*0550*/  IMAD.MOV.U32 R16, RZ, RZ, R20 ;  /* 0x000000ffff107224 */ /* 0x001fe200078e0014 */
[----:B------:R-:W-:Y:S01]  /*0560*/  MOV R6, 0x5a0 ;  /* 0x000005a000067802 */ /* 0x000fe20000000f00 */
[----:B------:R-:W-:Y:S01]  /*0570*/  IMAD.MOV.U32 R17, RZ, RZ, R21 ;  /* 0x000000ffff117224 */ /* 0x000fe200078e0015 */
[----:B------:R-:W-:Y:S02]  /*0580*/  IADD3 R10, R10, -0x100000, RZ ;  /* 0xfff000000a0a7810 */ /* 0x000fe40007ffe0ff */
[----:B-12---:R-:W-:Y:S05]  /*0590*/  CALL.REL.NOINC `($__internal_49_$__cuda_sm20_dblrcp_rn_slowpath_v3) ;  /* 0x00001c1000007944 */ /* 0x006fea0003c00000 */
.L_x_1718:
[----:B---34-:R-:W-:Y:S05]  /*05a0*/  BSYNC B1 ;  /* 0x0000000000017941 */ /* 0x018fea0003800000 */
.L_x_1717:
[----:B------:R-:W3:Y:S01]  /*05b0*/  SHFL.BFLY PT, R3, R2, 0x2, 0x1f ;  /* 0x0c401f0002037f89 */ /* 0x000ee200000e0000 */
[----:B------:R-:W4:Y:S01]  /*05c0*/  I2F.F64 R20, R0 ;  /* 0x0000000000147312 */ /* 0x000f220000201c00 */
[C---:B------:R-:W-:Y:S01]  /*05d0*/  DADD R22, -R8.reuse, R12 ;  /* 0x0000000008167229 */ /* 0x040fe2000000010c */
[----:B------:R-:W-:Y:S03]  /*05e0*/  BSSY B1, `(.L_x_1719) ;  /* 0x0000020000017945 */ /* 0x000fe60003800000 */
[----:B----4-:R4:W5:-:S02]  /*05f0*/  DMUL R24, R8, R20 ;  /* 0x0000001408187228 */ /* 0x0109440000000000 */
[----:B-1--4-:R-:W-:Y:S04]  /*0600*/  SHFL.BFLY PT, R9, R15, 0x1, 0x1f ;  /* 0x0c201f000f097f89 */ /* 0x012fe800000e0000 */
[----:B------:R-:W1:Y:S01]  /*0610*/  SHFL.BFLY PT, R8, R14, 0x1, 0x1f ;  /* 0x0c201f000e087f89 */ /* 0x000e6200000e0000 */
[----:B---3--:R-:W-:-:S04]  /*0620*/  IMAD.IADD R5, R2, 0x1, R3 ;  /* 0x0000000102057824 */ /* 0x008fc800078e0203 */
[----:B------:R-:W3:Y:S02]  /*0630*/  I2F R6, R5 ;  /* 0x0000000500067306 */ /* 0x000ee40000201400 */
[----:B---3--:R-:W-:-:S05]  /*0640*/  FMNMX.FTZ R6, R6, 1, !PT ;  /* 0x3f80000006067809 */ /* 0x008fca0007810000 */
[----:B0-----:R-:W-:Y:S02]  /*0650*/  FMUL.FTZ R16, R6, 1 ;  /* 0x3f80000006107820 */ /* 0x001fe40000410000 */
[----:B------:R-:W5:Y:S08]  /*0660*/  I2F.F64 R6, R7 ;  /* 0x0000000700067312 */ /* 0x000f700000201c00 */
[----:B------:R-:W0:Y:S01]  /*0670*/  F2F.F64.F32 R16, R16 ;  /* 0x0000001000107310 */ /* 0x000e220000201800 */
[----:B-----5:R-:W3:-:S04]  /*0680*/  DFMA R24, R6, R12, R24 ;  /* 0x0000000c0618722b */ /* 0x020ec80000000018 */
[----:B------:R-:W4:-:S03]  /*0690*/  DMUL R12, R22, R22 ;  /* 0x00000016160c7228 */ /* 0x000f060000000000 */
[----:B0-----:R-:W0:Y:S01]  /*06a0*/  MUFU.RCP64H R11, R17 ;  /* 0x00000011000b7308 */ /* 0x001e220000001800 */
[----:B------:R-:W-:Y:S01]  /*06b0*/  IADD3 R10, R17, 0x300402, RZ ;  /* 0x00300402110a7810 */ /* 0x000fe20007ffe0ff */
[----:B--23--:R-:W2:-:S03]  /*06c0*/  DMUL R22, R24, R18 ;  /* 0x0000001218167228 */ /* 0x00ce860000000000 */
[----:B------:R-:W-:Y:S01]  /*06d0*/  FSETP.GEU.AND P0, PT, |R10|, 5.8789094863358348022e-39, PT ;  /* 0x004004020a00780b */ /* 0x000fe20003f0e200 */
[----:B----4-:R2:W3:-:S03]  /*06e0*/  DMUL R6, R12, R6 ;  /* 0x000000060c067228 */ /* 0x0104c60000000000 */
[----:B--2---:R2:W4:Y:S03]  /*06f0*/  SHFL.BFLY PT, R13, R23, 0x2, 0x1f ;  /* 0x0c401f00170d7f89 */ /* 0x00452600000e0000 */
[----:B---3--:R-:W1:Y:S01]  /*0700*/  DMUL R6, R6, R20 ;  /* 0x0000001406067228 */ /* 0x008e620000000000 */
[----:B------:R2:W3:Y:S03]  /*0710*/  SHFL.BFLY PT, R12, R22, 0x2, 0x1f ;  /* 0x0c401f00160c7f89 */ /* 0x0004e600000e0000 */
[----:B0-----:R-:W0:-:S04]  /*0720*/  DFMA R24, -R16, R10, 1 ;  /* 0x3ff000001018742b */ /* 0x001e08000000010a */
[----:B-1----:R-:W1:-:S04]  /*0730*/  DFMA R6, R6, R18, R8 ;  /* 0x000000120606722b */ /* 0x002e480000000008 */
[----:B0-----:R-:W0:-:S04]  /*0740*/  DFMA R24, R24, R24, R24 ;  /* 0x000000181818722b */ /* 0x001e080000000018 */
[----:B-1----:R-:W-:-:S04]  /*0750*/  DADD R14, R6, R14 ;  /* 0x00000000060e7229 */ /* 0x002fc8000000000e */
[----:B0-----:R-:W0:-:S06]  /*0760*/  DFMA R24, R10, R24, R10 ;  /* 0x000000180a18722b */ /* 0x001e0c000000000a */
[----:B0-----:R-:W0:-:S06]  /*0770*/  DFMA R18, -R16, R24, 1 ;  /* 0x3ff000001012742b */ /* 0x001e0c0000000118 */
[----:B0-----:R2:W0:Y:S01]  /*0780*/  DFMA R18, R24, R18, R24 ;  /* 0x000000121812722b */ /* 0x0014220000000018 */
[----:B------:R-:W-:Y:S05]  /*0790*/  @P0 BRA `(.L_x_1720) ;  /* 0x0000004000000947 */ /* 0x000fea0003800000 */
[----:B---34-:R-:W-:Y:S02]  /*07a0*/  LOP3.LUT R10, R17, 0x7fffffff, RZ, 0xc0, !PT ;  /* 0x7fffffff110a7812 */ /* 0x018fe400078ec0ff */
[----:B------:R-:W-:Y:S02]  /*07b0*/  MOV R6, 0x7e0 ;  /* 0x000007e000067802 */ /* 0x000fe40000000f00 */
[----:B------:R-:W-:Y:S02]  /*07c0*/  IADD3 R10, R10, -0x100000, RZ ;  /* 0xfff000000a0a7810 */ /* 0x000fe40007ffe0ff */
[----:B0-2---:R-:W-:Y:S05]  /*07d0*/  CALL.REL.NOINC `($__internal_49_$__cuda_sm20_dblrcp_rn_slowpath_v3) ;  /* 0x000019d000007944 */ /* 0x005fea0003c00000 */
.L_x_1720:
[----:B---34-:R-:W-:Y:S05]  /*07e0*/  BSYNC B1 ;  /* 0x0000000000017941 */ /* 0x018fea0003800000 */
.L_x_1719:
[----:B------:R-:W3:Y:S01]  /*07f0*/  SHFL.BFLY PT, R8, R5, 0x4, 0x1f ;  /* 0x0c801f0005087f89 */ /* 0x000ee200000e0000 */
[----:B------:R-:W4:Y:S01]  /*0800*/  I2F.F64 R10, R3 ;  /* 0x00000003000a7312 */ /* 0x000f220000201c00 */
[----:B------:R-:W-:Y:S07]  /*0810*/  BSSY B1, `(.L_x_1721) ;  /* 0x0000021000017945 */ /* 0x000fee0003800000 */
[----:B--2---:R-:W2:Y:S01]  /*0820*/  I2F.F64 R24, R2 ;  /* 0x0000000200187312 */ /* 0x004ea20000201c00 */
[----:B----4-:R-:W2:-:S04]  /*0830*/  DMUL R20, R12, R10 ;  /* 0x0000000a0c147228 */ /* 0x010e880000000000 */
[----:B------:R-:W4:Y:S01]  /*0840*/  DADD R12, R22, -R12 ;  /* 0x00000000160c7229 */ /* 0x000f22000000080c */
[----:B---3--:R-:W-:-:S03]  /*0850*/  IMAD.IADD R0, R5, 0x1, R8 ;  /* 0x0000000105007824 */ /* 0x008fc600078e0208 */
[----:B--2---:R2:W3:Y:S02]  /*0860*/  DFMA R22, R22, R24, R20 ;  /* 0x000000181616722b */ /* 0x0044e40000000014 */
[----:B--2---:R-:W-:Y:S01]  /*0870*/  SHFL.BFLY PT, R21, R15, 0x2, 0x1f ;  /* 0x0c401f000f157f89 */ /* 0x004fe200000e0000 */
[----:B------:R-:W2:Y:S01]  /*0880*/  I2F R6, R0 ;  /* 0x0000000000067306 */ /* 0x000ea20000201400 */
[----:B----4-:R-:W4:Y:S02]  /*0890*/  DMUL R12, R12, R12 ;  /* 0x0000000c0c0c7228 */ /* 0x010f240000000000 */
[----:B------:R-:W5:Y:S02]  /*08a0*/  SHFL.BFLY PT, R20, R14, 0x2, 0x1f ;  /* 0x0c401f000e147f89 */ /* 0x000f6400000e0000 */
[----:B01-3--:R-:W0:-:S04]  /*08b0*/  DMUL R22, R22, R18 ;  /* 0x0000001216167228 */ /* 0x00be080000000000 */
[----:B----4-:R0:W1:-:S03]  /*08c0*/  DMUL R24, R12, R24 ;  /* 0x000000180c187228 */ /* 0x0100460000000000 */
[----:B0-----:R0:W3:Y:S03]  /*08d0*/  SHFL.BFLY PT, R13, R23, 0x4, 0x1f ;  /* 0x0c801f00170d7f89 */ /* 0x0010e600000e0000 */
[----:B-1----:R-:W5:Y:S01]  /*08e0*/  DMUL R24, R24, R10 ;  /* 0x0000000a18187228 */ /* 0x002f620000000000 */
[----:B--2---:R-:W-:Y:S01]  /*08f0*/  FMNMX.FTZ R6, R6, 1, !PT ;  /* 0x3f80000006067809 */ /* 0x004fe20007810000 */
[----:B------:R0:W1:Y:S04]  /*0900*/  SHFL.BFLY PT, R12, R22, 0x4, 0x1f ;  /* 0x0c801f00160c7f89 */ /* 0x00006800000e0000 */
[----:B------:R-:W-:-:S06]  /*0910*/  FMUL.FTZ R16, R6, 1 ;  /* 0x3f80000006107820 */ /* 0x000fcc0000410000 */
[----:B------:R-:W2:Y:S01]  /*0920*/  F2F.F64.F32 R16, R16 ;  /* 0x0000001000107310 */ /* 0x000ea20000201800 */
[----:B-----5:R-:W4:-:S06]  /*0930*/  DFMA R20, R24, R18, R20 ;  /* 0x000000121814722b */ /* 0x020f0c0000000014 */
        /* <DEDUP_REMOVED lines=13> */
[----:B0-2---:R-:W-:Y:S05]  /*0a10*/  CALL.REL.NOINC `($__internal_49_$__cuda_sm20_dblrcp_rn_slowpath_v3) ;  /* 0x0000179000007944 */ /* 0x005fea0003c00000 */
.L_x_1722:
[----:B-1-3--:R-:W-:Y:S05]  /*0a20*/  BSYNC B1 ;  /* 0x0000000000017941 */ /* 0x00afea0003800000 */
.L_x_1721:
        /* <DEDUP_REMOVED lines=18> */
[----:B------:R-:W-:-:S06]  /*0b50*/  FMUL.FTZ R16, R6, 1 ;  /* 0x3f80000006107820 */ /* 0x000fcc0000410000 */
        /* <DEDUP_REMOVED lines=15> */
[----:B-12---:R-:W-:Y:S05]  /*0c50*/  CALL.REL.NOINC `($__internal_49_$__cuda_sm20_dblrcp_rn_slowpath_v3) ;  /* 0x0000155000007944 */ /* 0x006fea0003c00000 */
.L_x_1724:
[----:B0--3--:R-:W-:Y:S05]  /*0c60*/  BSYNC B1 ;  /* 0x0000000000017941 */ /* 0x009fea0003800000 */
.L_x_1723:
        /* <DEDUP_REMOVED lines=35> */
.L_x_1726:
[----:B0--3--:R-:W-:Y:S05]  /*0ea0*/  BSYNC B1 ;  /* 0x0000000000017941 */ /* 0x009fea0003800000 */
.L_x_1725:
        /* <DEDUP_REMOVED lines=10> */
[----:B0-----:R-:W0:-:S04]  /*0f50*/  DMUL R16, R16, R2 ;  /* 0x0000000210107228 */ /* 0x001e080000000000 */
[----:B-----5:R-:W3:-:S04]  /*0f60*/  DMUL R8, R8, R6 ;  /* 0x0000000608087228 */ /* 0x020ec80000000000 */
[----:B0-----:R-:W4:-:S04]  /*0f70*/  DMUL R16, R16, R6 ;  /* 0x0000000610107228 */ /* 0x001f080000000000 */
[----:B---3--:R0:W3:Y:S02]  /*0f80*/  DFMA R8, R12, R2, R8 ;  /* 0x000000020c08722b */ /* 0x0080e40000000008 */
[----:B0-----:R-:W-:Y:S02]  /*0f90*/  @!P0 SHF.R.S32.HI R3, RZ, 0x1f, R4 ;  /* 0x0000001fff038819 */ /* 0x001fe40000011404 */
[-C--:B-12-4-:R-:W0:Y:S02]  /*0fa0*/  DFMA R10, R16, R18.reuse, R10 ;  /* 0x00000012100a722b */ /* 0x096e24000000000a */
[----:B------:R-:W-:Y:S02]  /*0fb0*/  @!P0 LEA.HI R3, R3, R4, RZ, 0x5 ;  /* 0x0000000403038211 */ /* 0x000fe400078f28ff */
[----:B---3--:R-:W-:Y:S02]  /*0fc0*/  DMUL R12, R8, R18 ;  /* 0x00000012080c7228 */ /* 0x008fe40000000000 */
[----:B------:R-:W-:-:S02]  /*0fd0*/  @!P0 SHF.R.S32.HI R3, RZ, 0x5, R3 ;  /* 0x00000005ff038819 */ /* 0x000fc40000011403 */
[----:B0-----:R-:W0:-:S03]  /*0fe0*/  DADD R14, R14, R10 ;  /* 0x000000000e0e7229 */ /* 0x001e06000000000a */
[----:B------:R1:W-:Y:S04]  /*0ff0*/  @!P0 STS [R3.X4], R5 ;  /* 0x0000000503008388 */ /* 0x0003e80000004800 */
[----:B0-----:R1:W-:Y:S04]  /*1000*/  @!P0 STS.128 [R3.X16+0x80], R12 ;  /* 0x0000800c03008388 */ /* 0x0013e8000000cc00 */
[----:B------:R-:W-:Y:S06]  /*1010*/  BAR.SYNC.DEFER_BLOCKING 0x0 ;  /* 0x0000000000007b1d */ /* 0x000fec0000010000 */
[----:B------:R-:W-:Y:S05]  /*1020*/  @P1 BRA `(.L_x_1728) ;  /* 0x0000009000001947 */ /* 0x000fea0003800000 */
[----:B------:R-:W-:Y:S01]  /*1030*/  ULDC.64 UR4, c[0x0][0x0] ;  /* 0x0000000000047ab9 */ /* 0x000fe20000000a00 */
[----:B-1----:R-:W-:Y:S01]  /*1040*/  IMAD.MOV.U32 R5, RZ, RZ, RZ ;  /* 0x000000ffff057224 */ /* 0x002fe200078e00ff */
[----:B------:R-:W-:Y:S01]  /*1050*/  UIMAD UR4, UR4, UR5, URZ ;  /* 0x00000005040472a4 */ /* 0x000fe2000f8e023f */
[----:B------:R-:W-:Y:S01]  /*1060*/  CS2R R12, SRZ ;  /* 0x00000000000c7805 */ /* 0x000fe2000001ff00 */
[----:B------:R-:W-:-:S02]  /*1070*/  CS2R R14, SRZ ;  /* 0x00000000000e7805 */ /* 0x000fc4000001ff00 */
[----:B------:R-:W-:-:S06]  /*1080*/  USHF.R.U32.HI UR4, URZ, 0x5, UR4 ;  /* 0x000000053f047899 */ /* 0x000fcc0008011604 */
[----:B------:R-:W-:-:S13]  /*1090*/  ISETP.GE.U32.AND P0, PT, R4, UR4, PT ;  /* 0x0000000404007c0c */ /* 0x000fda000bf06070 */
[----:B------:R0:W1:Y:S04]  /*10a0*/  @!P0 LDS R5, [R4.X4] ;  /* 0x0000000004058984 */ /* 0x0000680000004800 */
[----:B------:R0:W2:Y:S02]  /*10b0*/  @!P0 LDS.128 R12, [R4.X16+0x80] ;  /* 0x00008000040c8984 */ /* 0x0000a4000000cc00 */
.L_x_1728:
[----:B------:R-:W-:Y:S05]  /*10c0*/  BSYNC B0 ;  /* 0x0000000000007941 */ /* 0x000fea0003800000 */
.L_x_1727:
[----:B-1----:R-:W1:Y:S01]  /*10d0*/  SHFL.BFLY PT, R8, R5, 0x1, 0x1f ;  /* 0x0c201f0005087f89 */ /* 0x002e6200000e0000 */
[----:B------:R-:W-:Y:S03]  /*10e0*/  BSSY B1, `(.L_x_1729) ;  /* 0x0000015000017945 */ /* 0x000fe60003800000 */
[----:B--2---:R2:W3:Y:S04]  /*10f0*/  SHFL.BFLY PT, R23, R13, 0x1, 0x1f ;  /* 0x0c201f000d177f89 */ /* 0x0044e800000e0000 */
[----:B------:R2:W4:Y:S01]  /*1100*/  SHFL.BFLY PT, R22, R12, 0x1, 0x1f ;  /* 0x0c201f000c167f89 */ /* 0x00052200000e0000 */
[----:B-1----:R-:W-:-:S04]  /*1110*/  IMAD.IADD R3, R8, 0x1, R5 ;  /* 0x0000000108037824 */ /* 0x002fc800078e0205 */
[----:B------:R-:W1:Y:S02]  /*1120*/  I2F R0, R3 ;  /* 0x0000000300007306 */ /* 0x000e640000201400 */
[----:B-1----:R-:W-:-:S05]  /*1130*/  FMNMX.FTZ R0, R0, 1, !PT ;  /* 0x3f80000000007809 */ /* 0x002fca0007810000 */
[----:B------:R-:W-:-:S04]  /*1140*/  FMUL.FTZ R0, R0, 1 ;  /* 0x3f80000000007820 */ /* 0x000fc80000410000 */
        /* <DEDUP_REMOVED lines=10> */
[----:B--234-:R-:W-:Y:S02]  /*11f0*/  LOP3.LUT R10, R17, 0x7fffffff, RZ, 0xc0, !PT ;  /* 0x7fffffff110a7812 */ /* 0x01cfe400078ec0ff */
[----:B------:R-:W-:Y:S02]  /*1200*/  MOV R6, 0x1230 ;  /* 0x0000123000067802 */ /* 0x000fe40000000f00 */
[----:B------:R-:W-:Y:S02]  /*1210*/  IADD3 R10, R10, -0x100000, RZ ;  /* 0xfff000000a0a7810 */ /* 0x000fe40007ffe0ff */
[----:B01----:R-:W-:Y:S05]  /*1220*/  CALL.REL.NOINC `($__internal_49_$__cuda_sm20_dblrcp_rn_slowpath_v3) ;  /* 0x00000f8000007944 */ /* 0x003fea0003c00000 */
.L_x_1730:
[----:B---34-:R-:W-:Y:S05]  /*1230*/  BSYNC B1 ;  /* 0x0000000000017941 */ /* 0x018fea0003800000 */
.L_x_1729:
[----:B------:R-:W3:Y:S01]  /*1240*/  SHFL.BFLY PT, R2, R3, 0x2, 0x1f ;  /* 0x0c401f0003027f89 */ /* 0x000ee200000e0000 */
[----:B--2---:R-:W2:Y:S01]  /*1250*/  I2F.F64 R10, R8 ;  /* 0x00000008000a7312 */ /* 0x004ea20000201c00 */
[----:B------:R-:W-:Y:S07]  /*1260*/  BSSY B1, `(.L_x_1731) ;  /* 0x0000021000017945 */ /* 0x000fee0003800000 */
[----:B------:R-:W4:Y:S01]  /*1270*/  I2F.F64 R24, R5 ;  /* 0x0000000500187312 */ /* 0x000f220000201c00 */
[----:B--2---:R-:W4:-:S04]  /*1280*/  DMUL R20, R22, R10 ;  /* 0x0000000a16147228 */ /* 0x004f080000000000 */
[----:B------:R-:W2:Y:S01]  /*1290*/  DADD R22, -R22, R12 ;  /* 0x0000000016167229 */ /* 0x000ea2000000010c */
[----:B---3--:R-:W-:-:S03]  /*12a0*/  IMAD.IADD R0, R3, 0x1, R2 ;  /* 0x0000000103007824 */ /* 0x008fc600078e0202 */
[----:B----4-:R3:W4:Y:S02]  /*12b0*/  DFMA R12, R24, R12, R20 ;  /* 0x0000000c180c722b */ /* 0x0107240000000014 */
[----:B---3--:R-:W-:Y:S01]  /*12c0*/  SHFL.BFLY PT, R21, R15, 0x1, 0x1f ;  /* 0x0c201f000f157f89 */ /* 0x008fe200000e0000 */
[----:B------:R-:W3:Y:S01]  /*12d0*/  I2F R6, R0 ;  /* 0x0000000000067306 */ /* 0x000ee20000201400 */
[----:B--2---:R-:W2:Y:S02]  /*12e0*/  DMUL R22, R22, R22 ;  /* 0x0000001616167228 */ /* 0x004ea40000000000 */
[----:B------:R-:W5:Y:S02]  /*12f0*/  SHFL.BFLY PT, R20, R14, 0x1, 0x1f ;  /* 0x0c201f000e147f89 */ /* 0x000f6400000e0000 */
[----:B-1--4-:R-:W1:-:S04]  /*1300*/  DMUL R8, R12, R18 ;  /* 0x000000120c087228 */ /* 0x012e480000000000 */
[----:B--2---:R-:W2:-:S03]  /*1310*/  DMUL R22, R22, R24 ;  /* 0x0000001816167228 */ /* 0x004e860000000000 */
[----:B-1----:R1:W4:Y:S03]  /*1320*/  SHFL.BFLY PT, R13, R9, 0x2, 0x1f ;  /* 0x0c401f00090d7f89 */ /* 0x00232600000e0000 */
[----:B--2---:R-:W5:Y:S01]  /*1330*/  DMUL R22, R22, R10 ;  /* 0x0000000a16167228 */ /* 0x004f620000000000 */
[----:B---3--:R-:W-:Y:S01]  /*1340*/  FMNMX.FTZ R6, R6, 1, !PT ;  /* 0x3f80000006067809 */ /* 0x008fe20007810000 */
[----:B------:R1:W2:Y:S04]  /*1350*/  SHFL.BFLY PT, R12, R8, 0x2, 0x1f ;  /* 0x0c401f00080c7f89 */ /* 0x0002a800000e0000 */
[----:B------:R-:W-:-:S06]  /*1360*/  FMUL.FTZ R16, R6, 1 ;  /* 0x3f80000006107820 */ /* 0x000fcc0000410000 */
[----:B------:R-:W3:Y:S01]  /*1370*/  F2F.F64.F32 R16, R16 ;  /* 0x0000001000107310 */ /* 0x000ee20000201800 */
[----:B-----5:R-:W5:-:S06]  /*1380*/  DFMA R20, R22, R18, R20 ;  /* 0x000000121614722b */ /* 0x020f4c0000000014 */
[----:B-----5:R-:W-:Y:S01]  /*1390*/  DADD R14, R20, R14 ;  /* 0x00000000140e7229 */ /* 0x020fe2000000000e */
[----:B---3--:R-:W3:Y:S01]  /*13a0*/  MUFU.RCP64H R7, R17 ;  /* 0x0000001100077308 */ /* 0x008ee20000001800 */
[----:B------:R-:W-:-:S04]  /*13b0*/  IADD3 R6, R17, 0x300402, RZ ;  /* 0x0030040211067810 */ /* 0x000fc80007ffe0ff */
[----:B------:R-:W-:Y:S02]  /*13c0*/  FSETP.GEU.AND P0, PT, |R6|, 5.8789094863358348022e-39, PT ;  /* 0x004004020600780b */ /* 0x000fe40003f0e200 */
[----:B---3--:R-:W3:-:S06]  /*13d0*/  DFMA R26, -R16, R6, 1 ;  /* 0x3ff00000101a742b */ /* 0x008ecc0000000106 */
[----:B---3--:R-:W3:-:S06]  /*13e0*/  DFMA R26, R26, R26, R26 ;  /* 0x0000001a1a1a722b */ /* 0x008ecc000000001a */
[----:B---3--:R-:W3:-:S06]  /*13f0*/  DFMA R26, R6, R26, R6 ;  /* 0x0000001a061a722b */ /* 0x008ecc0000000006 */
[----:B---3--:R-:W3:-:S06]  /*1400*/  DFMA R18, -R16, R26, 1 ;  /* 0x3ff000001012742b */ /* 0x008ecc000000011a */
[----:B---3--:R1:W3:Y:S01]  /*1410*/  DFMA R18, R26, R18, R26 ;  /* 0x000000121a12722b */ /* 0x0082e2000000001a */
[----:B------:R-:W-:Y:S05]  /*1420*/  @P0 BRA `(.L_x_1732) ;  /* 0x0000004000000947 */ /* 0x000fea0003800000 */
[----:B--2-4-:R-:W-:Y:S02]  /*1430*/  LOP3.LUT R10, R17, 0x7fffffff, RZ, 0xc0, !PT ;  /* 0x7fffffff110a7812 */ /* 0x014fe400078ec0ff */
[----:B------:R-:W-:Y:S02]  /*1440*/  MOV R6, 0x1470 ;  /* 0x0000147000067802 */ /* 0x000fe40000000f00 */
[----:B------:R-:W-:Y:S02]  /*1450*/  IADD3 R10, R10, -0x100000, RZ ;  /* 0xfff000000a0a7810 */ /* 0x000fe40007ffe0ff */
[----:B01-3--:R-:W-:Y:S05]  /*1460*/  CALL.REL.NOINC `($__internal_49_$__cuda_sm20_dblrcp_rn_slowpath_v3) ;  /* 0x00000d4000007944 */ /* 0x00bfea0003c00000 */
.L_x_1732:
[----:B--2-4-:R-:W-:Y:S05]  /*1470*/  BSYNC B1 ;  /* 0x0000000000017941 */ /* 0x014fea0003800000 */
.L_x_1731:
[----:B------:R-:W2:Y:S01]  /*1480*/  SHFL.BFLY PT, R5, R0, 0x4, 0x1f ;  /* 0x0c801f0000057f89 */ /* 0x000ea200000e0000 */
[----:B------:R-:W4:Y:S01]  /*1490*/  I2F.F64 R20, R2 ;  /* 0x0000000200147312 */ /* 0x000f220000201c00 */
[----:B------:R-:W-:Y:S07]  /*14a0*/  BSSY B1, `(.L_x_1733) ;  /* 0x0000021000017945 */ /* 0x000fee0003800000 */
[----:B------:R-:W5:Y:S01]  /*14b0*/  I2F.F64 R24, R3 ;  /* 0x0000000300187312 */ /* 0x000f620000201c00 */
[----:B----4-:R-:W5:-:S04]  /*14c0*/  DMUL R22, R12, R20 ;  /* 0x000000140c167228 */ /* 0x010f480000000000 */
[----:B------:R-:W4:Y:S01]  /*14d0*/  DADD R12, R8, -R12 ;  /* 0x00000000080c7229 */ /* 0x000f22000000080c */
[----:B--2---:R-:W-:-:S03]  /*14e0*/  IMAD.IADD R7, R0, 0x1, R5 ;  /* 0x0000000100077824 */ /* 0x004fc600078e0205 */
[----:B-----5:R2:W5:Y:S02]  /*14f0*/  DFMA R22, R8, R24, R22 ;  /* 0x000000180816722b */ /* 0x0205640000000016 */
[----:B-12---:R-:W-:Y:S01]  /*1500*/  SHFL.BFLY PT, R9, R15, 0x2, 0x1f ;  /* 0x0c401f000f097f89 */ /* 0x006fe200000e0000 */
[----:B------:R-:W1:Y:S01]  /*1510*/  I2F R6, R7 ;  /* 0x0000000700067306 */ /* 0x000e620000201400 */
[----:B----4-:R-:W2:Y:S02]  /*1520*/  DMUL R12, R12, R12 ;  /* 0x0000000c0c0c7228 */ /* 0x010ea40000000000 */
[----:B------:R-:W4:Y:S02]  /*1530*/  SHFL.BFLY PT, R8, R14, 0x2, 0x1f ;  /* 0x0c401f000e087f89 */ /* 0x000f2400000e0000 */
[----:B---3-5:R-:W3:-:S04]  /*1540*/  DMUL R22, R22, R18 ;  /* 0x0000001216167228 */ /* 0x028ec80000000000 */
[----:B--2---:R3:W2:-:S03]  /*1550*/  DMUL R24, R12, R24 ;  /* 0x000000180c187228 */ /* 0x0046860000000000 */
[----:B---3--:R3:W0:Y:S03]  /*1560*/  SHFL.BFLY PT, R13, R23, 0x4, 0x1f ;  /* 0x0c801f00170d7f89 */ /* 0x00862600000e0000 */
        /* <DEDUP_REMOVED lines=16> */
[----:B01----:R-:W-:Y:S02]  /*1670*/  LOP3.LUT R10, R17, 0x7fffffff, RZ, 0xc0, !PT ;  /* 0x7fffffff110a7812 */ /* 0x003fe400078ec0ff */
[----:B------:R-:W-:Y:S02]  /*1680*/  MOV R6, 0x16b0 ;  /* 0x000016b000067802 */ /* 0x000fe40000000f00 */
[----:B------:R-:W-:Y:S02]  /*1690*/  IADD3 R10, R10, -0x100000, RZ ;  /* 0xfff000000a0a7810 */ /* 0x000fe40007ffe0ff */
[----:B--23--:R-:W-:Y:S05]  /*16a0*/  CALL.REL.NOINC `($__internal_49_$__cuda_sm20_dblrcp_rn_slowpath_v3) ;  /* 0x00000b0000007944 */ /* 0x00cfea0003c00000 */
.L_x_1734:
[----:B01----:R-:W-:Y:S05]  /*16b0*/  BSYNC B1 ;  /* 0x0000000000017941 */ /* 0x003fea0003800000 */
.L_x_1733:
[----:B------:R-:W0:Y:S01]  /*16c0*/  SHFL.BFLY PT, R8, R7, 0x8, 0x1f ;  /* 0x0d001f0007087f89 */ /* 0x000e2200000e0000 */
[----:B------:R-:W1:Y:S01]  /*16d0*/  I2F.F64 R20, R5 ;  /* 0x0000000500147312 */ /* 0x000e620000201c00 */
[----:B------:R-:W-:Y:S07]  /*16e0*/  BSSY B1, `(.L_x_1735) ;  /* 0x0000021000017945 */ /* 0x000fee0003800000 */
[----:B---3--:R-:W3:Y:S01]  /*16f0*/  I2F.F64 R26, R0 ;  /* 0x00000000001a7312 */ /* 0x008ee20000201c00 */
[----:B-1----:R-:W3:-:S04]  /*1700*/  DMUL R24, R12, R20 ;  /* 0x000000140c187228 */ /* 0x002ec80000000000 */
[----:B------:R-:W1:Y:S01]  /*1710*/  DADD R12, R22, -R12 ;  /* 0x00000000160c7229 */ /* 0x000e62000000080c */
[----:B0-----:R-:W-:-:S03]  /*1720*/  IMAD.IADD R2, R7, 0x1, R8 ;  /* 0x0000000107027824 */ /* 0x001fc600078e0208 */
[----:B---3--:R0:W3:Y:S02]  /*1730*/  DFMA R22, R22, R26, R24 ;  /* 0x0000001a1616722b */ /* 0x0080e40000000018 */
[----:B0-----:R-:W-:Y:S01]  /*1740*/  SHFL.BFLY PT, R25, R15, 0x4, 0x1f ;  /* 0x0c801f000f197f89 */ /* 0x001fe200000e0000 */
[----:B------:R-:W0:Y:S01]  /*1750*/  I2F R3, R2 ;  /* 0x0000000200037306 */ /* 0x000e220000201400 */
[----:B-1----:R-:W1:Y:S02]  /*1760*/  DMUL R12, R12, R12 ;  /* 0x0000000c0c0c7228 */ /* 0x002e640000000000 */
[----:B------:R-:W4:Y:S02]  /*1770*/  SHFL.BFLY PT, R24, R14, 0x4, 0x1f ;  /* 0x0c801f000e187f89 */ /* 0x000f2400000e0000 */
[----:B--23--:R-:W2:-:S04]  /*1780*/  DMUL R22, R22, R18 ;  /* 0x0000001216167228 */ /* 0x00ce880000000000 */
[----:B-1----:R2:W1:-:S03]  /*1790*/  DMUL R26, R12, R26 ;  /* 0x0000001a0c1a7228 */ /* 0x0024460000000000 */
[----:B--2---:R2:W3:Y:S03]  /*17a0*/  SHFL.BFLY PT, R13, R23, 0x8, 0x1f ;  /* 0x0d001f00170d7f89 */ /* 0x0044e600000e0000 */
[----:B-1----:R-:W4:Y:S01]  /*17b0*/  DMUL R26, R26, R20 ;  /* 0x000000141a1a7228 */ /* 0x002f220000000000 */
[----:B0-----:R-:W-:Y:S01]  /*17c0*/  FMNMX.FTZ R3, R3, 1, !PT ;  /* 0x3f80000003037809 */ /* 0x001fe20007810000 */
[----:B------:R2:W0:Y:S04]  /*17d0*/  SHFL.BFLY PT, R12, R22, 0x8, 0x1f ;  /* 0x0d001f00160c7f89 */ /* 0x00042800000e0000 */
[----:B------:R-:W-:-:S04]  /*17e0*/  FMUL.FTZ R3, R3, 1 ;  /* 0x3f80000003037820 */ /* 0x000fc80000410000 */
[----:B------:R-:W1:Y:S01]  /*17f0*/  F2F.F64.F32 R16, R3 ;  /* 0x0000000300107310 */ /* 0x000e620000201800 */
[----:B----4-:R-:W4:-:S06]  /*1800*/  DFMA R24, R26, R18, R24 ;  /* 0x000000121a18722b */ /* 0x010f0c0000000018 */
[----:B----4-:R-:W-:Y:S01]  /*1810*/  DADD R14, R14, R24 ;  /* 0x000000000e0e7229 */ /* 0x010fe20000000018 */
        /* <DEDUP_REMOVED lines=9> */
[----:B0--3--:R-:W-:Y:S02]  /*18b0*/  LOP3.LUT R10, R17, 0x7fffffff, RZ, 0xc0, !PT ;  /* 0x7fffffff110a7812 */ /* 0x009fe400078ec0ff */
[----:B------:R-:W-:Y:S02]  /*18c0*/  MOV R6, 0x18f0 ;  /* 0x000018f000067802 */ /* 0x000fe40000000f00 */
[----:B------:R-:W-:Y:S02]  /*18d0*/  IADD3 R10, R10, -0x100000, RZ ;  /* 0xfff000000a0a7810 */ /* 0x000fe40007ffe0ff */
[----:B-12---:R-:W-:Y:S05]  /*18e0*/  CALL.REL.NOINC `($__internal_49_$__cuda_sm20_dblrcp_rn_slowpath_v3) ;  /* 0x000008c000007944 */ /* 0x006fea0003c00000 */
.L_x_1736:
[----:B0--3--:R-:W-:Y:S05]  /*18f0*/  BSYNC B1 ;  /* 0x0000000000017941 */ /* 0x009fea0003800000 */
.L_x_1735:
[----:B------:R-:W0:Y:S01]  /*1900*/  SHFL.BFLY PT, R3, R2, 0x10, 0x1f ;  /* 0x0e001f0002037f89 */ /* 0x000e2200000e0000 */
[----:B------:R-:W3:Y:S01]  /*1910*/  I2F.F64 R20, R8 ;  /* 0x0000000800147312 */ /* 0x000ee20000201c00 */
[----:B------:R-:W-:Y:S07]  /*1920*/  BSSY B1, `(.L_x_1737) ;  /* 0x0000021000017945 */ /* 0x000fee0003800000 */
[----:B------:R-:W4:Y:S01]  /*1930*/  I2F.F64 R6, R7 ;  /* 0x0000000700067312 */ /* 0x000f220000201c00 */
[----:B---3--:R-:W4:-:S04]  /*1940*/  DMUL R24, R12, R20 ;  /* 0x000000140c187228 */ /* 0x008f080000000000 */
[----:B------:R-:W3:Y:S01]  /*1950*/  DADD R12, R22, -R12 ;  /* 0x00000000160c7229 */ /* 0x000ee2000000080c */
[----:B0-----:R-:W-:-:S03]  /*1960*/  IMAD.IADD R0, R2, 0x1, R3 ;  /* 0x0000000102007824 */ /* 0x001fc600078e0203 */
[----:B----4-:R0:W4:Y:S02]  /*1970*/  DFMA R26, R22, R6, R24 ;  /* 0x00000006161a722b */ /* 0x0101240000000018 */
[----:B0-2---:R-:W-:Y:S02]  /*1980*/  SHFL.BFLY PT, R23, R15, 0x8, 0x1f ;  /* 0x0d001f000f177f89 */ /* 0x005fe400000e0000 */
[----:B---3--:R-:W0:Y:S01]  /*1990*/  DMUL R24, R12, R12 ;  /* 0x0000000c0c187228 */ /* 0x008e220000000000 */
[----:B------:R-:W2:Y:S01]  /*19a0*/  I2F R0, R0 ;  /* 0x0000000000007306 */ /* 0x000ea20000201400 */
[----:B------:R-:W3:Y:S02]  /*19b0*/  SHFL.BFLY PT, R22, R14, 0x8, 0x1f ;  /* 0x0d001f000e167f89 */ /* 0x000ee400000e0000 */
[----:B-1--4-:R-:W1:-:S04]  /*19c0*/  DMUL R12, R26, R18 ;  /* 0x000000121a0c7228 */ /* 0x012e480000000000 */
[----:B0-----:R-:W0:-:S03]  /*19d0*/  DMUL R24, R24, R6 ;  /* 0x0000000618187228 */ /* 0x001e060000000000 */
[----:B-1----:R1:W4:Y:S03]  /*19e0*/  SHFL.BFLY PT, R9, R13, 0x10, 0x1f ;  /* 0x0e001f000d097f89 */ /* 0x00232600000e0000 */
[----:B0-----:R-:W3:Y:S01]  /*19f0*/  DMUL R24, R24, R20 ;  /* 0x0000001418187228 */ /* 0x001ee20000000000 */
[----:B------:R1:W0:Y:S01]  /*1a00*/  SHFL.BFLY PT, R8, R12, 0x10, 0x1f ;  /* 0x0e001f000c087f89 */ /* 0x00022200000e0000 */
[----:B--2---:R-:W-:-:S05]  /*1a10*/  FMNMX.FTZ R5, R0, 1, !PT ;  /* 0x3f80000000057809 */ /* 0x004fca0007810000 */
[----:B------:R-:W-:-:S04]  /*1a20*/  FMUL.FTZ R5, R5, 1 ;  /* 0x3f80000005057820 */ /* 0x000fc80000410000 */
[----:B------:R-:W2:Y:S01]  /*1a30*/  F2F.F64.F32 R16, R5 ;  /* 0x0000000500107310 */ /* 0x000ea20000201800 */
[----:B---3--:R-:W3:-:S06]  /*1a40*/  DFMA R22, R24, R18, R22 ;  /* 0x000000121816722b */ /* 0x008ecc0000000016 */
[----:B---3--:R-:W-:Y:S01]  /*1a50*/  DADD R14, R14, R22 ;  /* 0x000000000e0e7229 */ /* 0x008fe20000000016 */
        /* <DEDUP_REMOVED lines=9> */
[----:B0---4-:R-:W-:Y:S02]  /*1af0*/  LOP3.LUT R10, R17, 0x7fffffff, RZ, 0xc0, !PT ;  /* 0x7fffffff110a7812 */ /* 0x011fe400078ec0ff */
[----:B------:R-:W-:Y:S02]  /*1b00*/  MOV R6, 0x1b30 ;  /* 0x00001b3000067802 */ /* 0x000fe40000000f00 */
[----:B------:R-:W-:Y:S02]  /*1b10*/  IADD3 R10, R10, -0x100000, RZ ;  /* 0xfff000000a0a7810 */ /* 0x000fe40007ffe0ff */
[----:B-12---:R-:W-:Y:S05]  /*1b20*/  CALL.REL.NOINC `($__internal_49_$__cuda_sm20_dblrcp_rn_slowpath_v3) ;  /* 0x0000068000007944 */ /* 0x006fea0003c00000 */
.L_x_1738:
[----:B0---4-:R-:W-:Y:S05]  /*1b30*/  BSYNC B1 ;  /* 0x0000000000017941 */ /* 0x011fea0003800000 */
.L_x_1737:
[----:B------:R-:W-:Y:S01]  /*1b40*/  ISETP.NE.AND P0, PT, R4, RZ, PT ;  /* 0x000000ff0400720c */ /* 0x000fe20003f05270 */
[----:B------:R0:W3:Y:S04]  /*1b50*/  SHFL.BFLY PT, R5, R15, 0x10, 0x1f ;  /* 0x0e001f000f057f89 */ /* 0x0000e800000e0000 */
[----:B------:R0:W4:Y:S08]  /*1b60*/  SHFL.BFLY PT, R4, R14, 0x10, 0x1f ;  /* 0x0e001f000e047f89 */ /* 0x00013000000e0000 */
[----:B------:R-:W-:Y:S05]  /*1b70*/  @P0 EXIT ;  /* 0x000000000000094d */ /* 0x000fea0003800000 */
[----:B0-----:R-:W-:Y:S01]  /*1b80*/  ISETP.NE.U32.AND P0, PT, RZ, c[0x0][0x190], PT ;  /* 0x00006400ff007a0c */ /* 0x001fe20003f05070 */
[----:B------:R-:W0:Y:S01]  /*1b90*/  I2F.F64 R6, R3 ;  /* 0x0000000300067312 */ /* 0x000e220000201c00 */
[----:B------:R-:W-:-:S02]  /*1ba0*/  ISETP.NE.U32.AND P1, PT, RZ, c[0x0][0x1a0], PT ;  /* 0x00006800ff007a0c */ /* 0x000fc40003f25070 */
[----:B------:R-:W-:Y:S02]  /*1bb0*/  ISETP.NE.AND.EX P0, PT, RZ, c[0x0][0x194], PT, P0 ;  /* 0x00006500ff007a0c */ /* 0x000fe40003f05300 */
[----:B------:R-:W-:-:S03]  /*1bc0*/  ISETP.NE.AND.EX P1, PT, RZ, c[0x0][0x1a4], PT, P1 ;  /* 0x00006900ff007a0c */ /* 0x000fc60003f25310 */
[----:B------:R-:W5:Y:S08]  /*1bd0*/  I2F.F64 R10, R2 ;  /* 0x00000002000a7312 */ /* 0x000f700000201c00 */
[----:B------:R-:W4:Y:S01]  /*1be0*/  @P0 S2R R0, SR_CTAID.X ;  /* 0x0000000000000919 */ /* 0x000f220000002500 */
[----:B0-----:R-:W5:Y:S01]  /*1bf0*/  DMUL R16, R8, R6 ;  /* 0x0000000608107228 */ /* 0x001f620000000000 */
[----:B------:R-:W-:-:S05]  /*1c00*/  @P0 IMAD.MOV.U32 R23, RZ, RZ, 0x8 ;  /* 0x00000008ff170424 */ /* 0x000fca00078e00ff */
[----:B-----5:R-:W0:-:S06]  /*1c10*/  DFMA R16, R12, R10, R16 ;  /* 0x0000000a0c10722b */ /* 0x020e0c0000000010 */
[----:B012---:R0:W1:Y:S01]  /*1c20*/  DMUL R20, R16, R18 ;  /* 0x0000001210147228 */ /* 0x0070620000000000 */
[----:B----4-:R-:W-:-:S04]  /*1c30*/  @P0 IMAD R0, R0, c[0x0][0x19c], RZ ;  /* 0x0000670000000a24 */ /* 0x010fc800078e02ff */
[----:B0-----:R-:W-:-:S05]  /*1c40*/  @P0 IMAD.WIDE R16, R0, R23, c[0x0][0x190] ;  /* 0x0000640000100625 */ /* 0x001fca00078e0217 */
[----:B-1----:R0:W-:Y:S01]  /*1c50*/  @P0 STG.E.64 [R16.64], R20 ;  /* 0x0000001410000986 */ /* 0x0021e2000c101b06 */
[----:B------:R-:W-:Y:S05]  /*1c60*/  @!P1 EXIT ;  /* 0x000000000000994d */ /* 0x000fea0003800000 */
[----:B------:R-:W-:Y:S01]  /*1c70*/  ULDC UR4, c[0x0][0x168] ;  /* 0x00005a0000047ab9 */ /* 0x000fe20000000800 */
[----:B------:R-:W1:Y:S01]  /*1c80*/  DADD R8, R12, -R8 ;  /* 0x000000000c087229 */ /* 0x000e620000000808 */
[----:B------:R-:W-:Y:S01]  /*1c90*/  ULDC UR5, c[0x0][0x170] ;  /* 0x00005c0000057ab9 */ /* 0x000fe20000000800 */
[----:B0-----:R-:W-:Y:S01]  /*1ca0*/  IMAD.MOV.U32 R16, RZ, RZ, 0x1 ;  /* 0x00000001ff107424 */ /* 0x001fe200078e00ff */
[----:B------:R-:W-:Y:S01]  /*1cb0*/  UIMAD UR4, UR4, UR5, URZ ;  /* 0x00000005040472a4 */ /* 0x000fe2000f8e023f */
[----:B------:R-:W-:Y:S02]  /*1cc0*/  BSSY B0, `(.L_x_1739) ;  /* 0x000001c000007945 */ /* 0x000fe40003800000 */
[----:B-1----:R-:W0:-:S06]  /*1cd0*/  DMUL R8, R8, R8 ;  /* 0x0000000808087228 */ /* 0x002e0c0000000000 */
[----:B------:R-:W1:Y:S01]  /*1ce0*/  I2F.F64 R2, UR4 ;  /* 0x0000000400027d12 */ /* 0x000e620008201c00 */
[----:B0-----:R-:W0:-:S06]  /*1cf0*/  DMUL R8, R8, R10 ;  /* 0x0000000a08087228 */ /* 0x001e0c0000000000 */
[----:B0-----:R-:W0:-:S06]  /*1d00*/  DMUL R8, R8, R6 ;  /* 0x0000000608087228 */ /* 0x001e0c0000000000 */
[----:B0--3--:R-:W0:Y:S01]  /*1d10*/  DFMA R8, R8, R18, R4 ;  /* 0x000000120808722b */ /* 0x009e220000000004 */
        /* <DEDUP_REMOVED lines=19> */
[----:B------:R-:W-:Y:S05]  /*1e50*/  CALL.REL.NOINC `($__internal_50_$__cuda_sm20_div_rn_f64_full) ;  /* 0x000005c000007944 */ /* 0x000fea0003c00000 */
[----:B------:R-:W-:Y:S02]  /*1e60*/  IMAD.MOV.U32 R4, RZ, RZ, R18 ;  /* 0x000000ffff047224 */ /* 0x000fe400078e0012 */
[----:B------:R-:W-:Y:S02]  /*1e70*/  IMAD.MOV.U32 R5, RZ, RZ, R19 ;  /* 0x000000ffff057224 */ /* 0x000fe400078e0013 */
.L_x_1740:
[----:B------:R-:W-:Y:S05]  /*1e80*/  BSYNC B0 ;  /* 0x0000000000007941 */ /* 0x000fea0003800000 */
.L_x_1739:
        /* <DEDUP_REMOVED lines=24> */
[----:B01----:R-:W-:Y:S05]  /*2010*/  CALL.REL.NOINC `($__internal_51_$__cuda_sm20_dsqrt_rn_f64_mediumpath_v1) ;  /* 0x000009e000007944 */ /* 0x003fea0003c00000 */
.L_x_1744:
[----:B------:R-:W-:Y:S05]  /*2020*/  BSYNC B0 ;  /* 0x0000000000007941 */ /* 0x000fea0003800000 */
.L_x_1743:
        /* <DEDUP_REMOVED lines=13> */
[----:B-1----:R-:W-:Y:S05]  /*2100*/  CALL.REL.NOINC `($__internal_49_$__cuda_sm20_dblrcp_rn_slowpath_v3) ;  /* 0x000000a000007944 */ /* 0x002fea0003c00000 */
.L_x_1746:
[----:B------:R-:W-:Y:S05]  /*2110*/  BSYNC B2 ;  /* 0x0000000000027941 */ /* 0x000fea0003800000 */
.L_x_1745:
[----:B-1----:R-:W-:Y:S02]  /*2120*/  IMAD.MOV.U32 R2, RZ, RZ, R18 ;  /* 0x000000ffff027224 */ /* 0x002fe400078e0012 */
[----:B------:R-:W-:Y:S02]  /*2130*/  IMAD.MOV.U32 R3, RZ, RZ, R19 ;  /* 0x000000ffff037224 */ /* 0x000fe400078e0013 */
.L_x_1742:
[----:B------:R-:W-:Y:S05]  /*2140*/  BSYNC B1 ;  /* 0x0000000000017941 */ /* 0x000fea0003800000 */
.L_x_1741:
[----:B0-----:R-:W0:Y:S01]  /*2150*/  S2R R4, SR_CTAID.X ;  /* 0x0000000000047919 */ /* 0x001e220000002500 */
[----:B------:R-:W-:Y:S02]  /*2160*/  IMAD.MOV.U32 R5, RZ, RZ, 0x8 ;  /* 0x00000008ff057424 */ /* 0x000fe400078e00ff */
[----:B0-----:R-:W-:-:S04]  /*2170*/  IMAD R4, R4, c[0x0][0x1ac], RZ ;  /* 0x00006b0004047a24 */ /* 0x001fc800078e02ff */
[----:B------:R-:W-:-:S05]  /*2180*/  IMAD.WIDE R4, R4, R5, c[0x0][0x1a0] ;  /* 0x0000680004047625 */ /* 0x000fca00078e0205 */
[----:B------:R-:W-:Y:S01]  /*2190*/  STG.E.64 [R4.64], R2 ;  /* 0x0000000204007986 */ /* 0x000fe2000c101b06 */
[----:B------:R-:W-:Y:S05]  /*21a0*/  EXIT ;  /* 0x000000000000794d */ /* 0x000fea0003800000 */
        .weak           $__internal_49_$__cuda_sm20_dblrcp_rn_slowpath_v3
        .type           $__internal_49_$__cuda_sm20_dblrcp_rn_slowpath_v3,@function
        .size           $__internal_49_$__cuda_sm20_dblrcp_rn_slowpath_v3,($__internal_50_$__cuda_sm20_div_rn_f64_full - $__internal_49_$__cuda_sm20_dblrcp_rn_slowpath_v3)
$__internal_49_$__cuda_sm20_dblrcp_rn_slowpath_v3:
        /* <DEDUP_REMOVED lines=24> */
.L_x_1750:
        /* <DEDUP_REMOVED lines=9> */
.L_x_1748:
[----:B------:R-:W-:Y:S01]  /*23c0*/  LOP3.LUT R19, R17, 0x80000, RZ, 0xfc, !PT ;  /* 0x0008000011137812 */ /* 0x000fe200078efcff */
[----:B------:R-:W-:Y:S02]  /*23d0*/  IMAD.MOV.U32 R18, RZ, RZ, R16 ;  /* 0x000000ffff127224 */ /* 0x000fe400078e0010 */
.L_x_1749:
[----:B------:R-:W-:Y:S05]  /*23e0*/  BSYNC B0 ;  /* 0x0000000000007941 */ /* 0x000fea0003800000 */
.L_x_1747:
[----:B0-----:R-:W-:Y:S02]  /*23f0*/  IMAD.MOV.U32 R10, RZ, RZ, R6 ;  /* 0x000000ffff0a7224 */ /* 0x001fe400078e0006 */
[----:B------:R-:W-:-:S04]  /*2400*/  IMAD.MOV.U32 R11, RZ, RZ, 0x0 ;  /* 0x00000000ff0b7424 */ /* 0x000fc800078e00ff */
[----:B------:R-:W-:Y:S05]  /*2410*/  RET.REL.NODEC R10 `(_ZN2at6native36batch_norm_collect_statistics_kernelINS0_6InvStdEdddiEEvNS_27GenericPackedTensorAccessorIKT0_Lm3ENS_17RestrictPtrTraitsET3_EET2_S9_NS3_IS9_Lm1ES6_S7_EESA_) ;  /* 0xffffdbe00a007950 */ /* 0x000fea0003c3ffff */
        .weak           $__internal_50_$__cuda_sm20_div_rn_f64_full
        .type           $__internal_50_$__cuda_sm20_div_rn_f64_full,@function
        .size           $__internal_50_$__cuda_sm20_div_rn_f64_full,($__internal_51_$__cuda_sm20_dsqrt_rn_f64_mediumpath_v1 - $__internal_50_$__cuda_sm20_div_rn_f64_full)
$__internal_50_$__cuda_sm20_div_rn_f64_full:
[C---:B------:R-:W-:Y:S01]  /*2420*/  FSETP.GEU.AND P0, PT, |R19|.reuse, 1.469367938527859385e-39, PT ;  /* 0x001000001300780b */ /* 0x040fe20003f0e200 */
[----:B------:R-:W-:Y:S01]  /*2430*/  IMAD.MOV.U32 R26, RZ, RZ, 0x1 ;  /* 0x00000001ff1a7424 */ /* 0x000fe200078e00ff */
[----:B------:R-:W-:Y:S01]  /*2440*/  LOP3.LUT R16, R19, 0x800fffff, RZ, 0xc0, !PT ;  /* 0x800fffff13107812 */ /* 0x000fe200078ec0ff */
[----:B------:R-:W-:Y:S01]  /*2450*/  IMAD.MOV.U32 R33, RZ, RZ, 0x1ca00000 ;  /* 0x1ca00000ff217424 */ /* 0x000fe200078e00ff */
[C---:B------:R-:W-:Y:S01]  /*2460*/  FSETP.GEU.AND P3, PT, |R21|.reuse, 1.469367938527859385e-39, PT ;  /* 0x001000001500780b */ /* 0x040fe20003f6e200 */
[----:B------:R-:W-:Y:S01]  /*2470*/  IMAD.MOV.U32 R22, RZ, RZ, R20 ;  /* 0x000000ffff167224 */ /* 0x000fe200078e0014 */
[----:B------:R-:W-:Y:S01]  /*2480*/  LOP3.LUT R17, R16, 0x3ff00000, RZ, 0xfc, !PT ;  /* 0x3ff0000010117812 */ /* 0x000fe200078efcff */
[----:B------:R-:W-:Y:S01]  /*2490*/  IMAD.MOV.U32 R16, RZ, RZ, R18 ;  /* 0x000000ffff107224 */ /* 0x000fe200078e0012 */
[----:B------:R-:W-:Y:S01]  /*24a0*/  LOP3.LUT R32, R21, 0x7ff00000, RZ, 0xc0, !PT ;  /* 0x7ff0000015207812 */ /* 0x000fe200078ec0ff */
[----:B------:R-:W-:Y:S01]  /*24b0*/  BSSY B3, `(.L_x_1751) ;  /* 0x000004f000037945 */ /* 0x000fe20003800000 */
[----:B------:R-:W-:-:S03]  /*24c0*/  LOP3.LUT R35, R19, 0x7ff00000, RZ, 0xc0, !PT ;  /* 0x7ff0000013237812 */ /* 0x000fc600078ec0ff */
[----:B------:R-:W0:Y:S01]  /*24d0*/  @!P0 DMUL R16, R18, 8.98846567431157953865e+307 ;  /* 0x7fe0000012108828 */ /* 0x000e220000000000 */
[----:B------:R-:W-:-:S03]  /*24e0*/  ISETP.GE.U32.AND P2, PT, R32, R35, PT ;  /* 0x000000232000720c */ /* 0x000fc60003f46070 */
[----:B------:R-:W-:Y:S01]  /*24f0*/  @!P3 LOP3.LUT R23, R19, 0x7ff00000, RZ, 0xc0, !PT ;  /* 0x7ff000001317b812 */ /* 0x000fe200078ec0ff */
[----:B------:R-:W-:Y:S01]  /*2500*/  @!P3 IMAD.MOV.U32 R28, RZ, RZ, RZ ;  /* 0x000000ffff1cb224 */ /* 0x000fe200078e00ff */
[----:B0-----:R-:W0:Y:S02]  /*2510*/  MUFU.RCP64H R27, R17 ;  /* 0x00000011001b7308 */ /* 0x001e240000001800 */
[----:B------:R-:W-:Y:S02]  /*2520*/  @!P3 ISETP.GE.U32.AND P4, PT, R32, R23, PT ;  /* 0x000000172000b20c */ /* 0x000fe40003f86070 */
[C---:B------:R-:W-:Y:S02]  /*2530*/  SEL R23, R33.reuse, 0x63400000, !P2 ;  /* 0x6340000021177807 */ /* 0x040fe40005000000 */
[----:B------:R-:W-:Y:S02]  /*2540*/  @!P3 SEL R29, R33, 0x63400000, !P4 ;  /* 0x63400000211db807 */ /* 0x000fe40006000000 */
[----:B------:R-:W-:-:S02]  /*2550*/  LOP3.LUT R23, R23, 0x800fffff, R21, 0xf8, !PT ;  /* 0x800fffff17177812 */ /* 0x000fc400078ef815 */
[----:B------:R-:W-:Y:S02]  /*2560*/  @!P3 LOP3.LUT R29, R29, 0x80000000, R21, 0xf8, !PT ;  /* 0x800000001d1db812 */ /* 0x000fe400078ef815 */
[----:B------:R-:W-:Y:S02]  /*2570*/  @!P0 LOP3.LUT R35, R17, 0x7ff00000, RZ, 0xc0, !PT ;  /* 0x7ff0000011238812 */ /* 0x000fe400078ec0ff */
[----:B------:R-:W-:Y:S01]  /*2580*/  @!P3 LOP3.LUT R29, R29, 0x100000, RZ, 0xfc, !PT ;  /* 0x001000001d1db812 */ /* 0x000fe200078efcff */
[----:B0-----:R-:W0:-:S05]  /*2590*/  DFMA R24, R26, -R16, 1 ;  /* 0x3ff000001a18742b */ /* 0x001e0a0000000810 */
[----:B------:R-:W-:-:S04]  /*25a0*/  @!P3 DFMA R22, R22, 2, -R28 ;  /* 0x400000001616b82b */ /* 0x000fc8000000081c */
        /* <DEDUP_REMOVED lines=42> */
.L_x_1752:
        /* <DEDUP_REMOVED lines=16> */
.L_x_1755:
[----:B------:R-:W-:Y:S01]  /*2950*/  LOP3.LUT R25, R19, 0x80000, RZ, 0xfc, !PT ;  /* 0x0008000013197812 */ /* 0x000fe200078efcff */
[----:B------:R-:W-:Y:S01]  /*2960*/  IMAD.MOV.U32 R24, RZ, RZ, R18 ;  /* 0x000000ffff187224 */ /* 0x000fe200078e0012 */
[----:B------:R-:W-:Y:S05]  /*2970*/  BRA `(.L_x_1753) ;  /* 0x0000002000007947 */ /* 0x000fea0003800000 */
.L_x_1754:
[----:B------:R-:W-:Y:S01]  /*2980*/  LOP3.LUT R25, R21, 0x80000, RZ, 0xfc, !PT ;  /* 0x0008000015197812 */ /* 0x000fe200078efcff */
[----:B------:R-:W-:Y:S02]  /*2990*/  IMAD.MOV.U32 R24, RZ, RZ, R20 ;  /* 0x000000ffff187224 */ /* 0x000fe400078e0014 */
.L_x_1753:
[----:B------:R-:W-:Y:S05]  /*29a0*/  BSYNC B3 ;  /* 0x0000000000037941 */ /* 0x000fea0003800000 */
.L_x_1751:
[----:B------:R-:W-:Y:S02]  /*29b0*/  IMAD.MOV.U32 R16, RZ, RZ, R0 ;  /* 0x000000ffff107224 */ /* 0x000fe400078e0000 */
[----:B------:R-:W-:-:S02]  /*29c0*/  IMAD.MOV.U32 R17, RZ, RZ, 0x0 ;  /* 0x00000000ff117424 */ /* 0x000fc400078e00ff */
[----:B------:R-:W-:Y:S02]  /*29d0*/  IMAD.MOV.U32 R18, RZ, RZ, R24 ;  /* 0x000000ffff127224 */ /* 0x000fe400078e0018 */
[----:B------:R-:W-:Y:S01]  /*29e0*/  IMAD.MOV.U32 R19, RZ, RZ, R25 ;  /* 0x000000ffff137224 */ /* 0x000fe200078e0019 */
[----:B------:R-:W-:Y:S06]  /*29f0*/  RET.REL.NODEC R16 `(_ZN2at6native36batch_norm_collect_statistics_kernelINS0_6InvStdEdddiEEvNS_27GenericPackedTensorAccessorIKT0_Lm3ENS_17RestrictPtrTraitsET3_EET2_S9_NS3_IS9_Lm1ES6_S7_EESA_) ;  /* 0xffffd60010007950 */ /* 0x000fec0003c3ffff */
        .weak           $__internal_51_$__cuda_sm20_dsqrt_rn_f64_mediumpath_v1
        .type           $__internal_51_$__cuda_sm20_dsqrt_rn_f64_mediumpath_v1,@function
        .size           $__internal_51_$__cuda_sm20_dsqrt_rn_f64_mediumpath_v1,(.L_x_26657 - $__internal_51_$__cuda_sm20_dsqrt_rn_f64_mediumpath_v1)
$__internal_51_$__cuda_sm20_dsqrt_rn_f64_mediumpath_v1:
        /* <DEDUP_REMOVED lines=16> */
.L_x_1757:
        /* <DEDUP_REMOVED lines=24> */
.L_x_1759:
[----:B------:R0:W1:-:S06]  /*2c80*/  DADD R2, R4, R4 ;  /* 0x0000000004027229 */ /* 0x00004c0000000004 */
.L_x_1758:
[----:B------:R-:W-:Y:S05]  /*2c90*/  BSYNC B2 ;  /* 0x0000000000027941 */ /* 0x000fea0003800000 */
.L_x_1756:
[----:B-1----:R-:W-:Y:S02]  /*2ca0*/  IMAD.MOV.U32 R16, RZ, RZ, R2 ;  /* 0x000000ffff107224 */ /* 0x002fe400078e0002 */
[----:B------:R-:W-:Y:S02]  /*2cb0*/  IMAD.MOV.U32 R17, RZ, RZ, R3 ;  /* 0x000000ffff117224 */ /* 0x000fe400078e0003 */
[----:B------:R-:W-:Y:S02]  /*2cc0*/  IMAD.MOV.U32 R2, RZ, RZ, R0 ;  /* 0x000000ffff027224 */ /* 0x000fe400078e0000 */
[----:B------:R-:W-:-:S04]  /*2cd0*/  IMAD.MOV.U32 R3, RZ, RZ, 0x0 ;  /* 0x00000000ff037424 */ /* 0x000fc800078e00ff */
[----:B------:R-:W-:Y:S05]  /*2ce0*/  RET.REL.NODEC R2 `(_ZN2at6native36batch_norm_collect_statistics_kernelINS0_6InvStdEdddiEEvNS_27GenericPackedTensorAccessorIKT0_Lm3ENS_17RestrictPtrTraitsET3_EET2_S9_NS3_IS9_Lm1ES6_S7_EESA_) ;  /* 0xffffd31002007950 */ /* 0x000fea0003c3ffff */
.L_x_1760:
        /* <DEDUP_REMOVED lines=9> */
.L_x_26657:


//--------------------- .text._ZN2at6native50batch_norm_collect_statistics_channels_last_kernelINS0_6InvStdEddLi4EEEvPKT0_PT1_S7_PVS6_PiiiS6_ --------------------------
	.section	.text._ZN2at6native50batch_norm_collect_statistics_channels_last_kernelINS0_6InvStdEddLi4EEEvPKT0_PT1_S7_PVS6_PiiiS6_,"ax",@progbits
	.sectioninfo	@"SHI_REGISTERS=60"
	.align	128
        .global         _ZN2at6native50batch_norm_collect_statistics_channels_last_kernelINS0_6InvStdEddLi4EEEvPKT0_PT1_S7_PVS6_PiiiS6_
        .type           _ZN2at6native50batch_norm_collect_statistics_channels_last_kernelINS0_6InvStdEddLi4EEEvPKT0_PT1_S7_PVS6_PiiiS6_,@function
        .size           _ZN2at6native50batch_norm_collect_statistics_channels_last_kernelINS0_6InvStdEddLi4EEEvPKT0_PT1_S7_PVS6_PiiiS6_,(.L_x_26660 - _ZN2at6native50batch_norm_collect_statistics_channels_last_kernelINS0_6InvStdEddLi4EEEvPKT0_PT1_S7_PVS6_PiiiS6_)
        .other          _ZN2at6native50batch_norm_collect_statistics_channels_last_kernelINS0_6InvStdEddLi4EEEvPKT0_PT1_S7_PVS6_PiiiS6_,@"STO_CUDA_ENTRY STV_DEFAULT"
_ZN2at6native50batch_norm_collect_statistics_channels_last_kernelINS0_6InvStdEddLi4EEEvPKT0_PT1_S7_PVS6_PiiiS6_:
.text._ZN2at6native50batch_norm_collect_statistics_channels_last_kernelINS0_6InvStdEddLi4EEEvPKT0_PT1_S7_PVS6_PiiiS6_:
[----:B------:R-:W-:Y:S02]  /*0000*/  IMAD.MOV.U32 R1, RZ, RZ, c[0x0][0x28] ;  /* 0x00000a00ff017624 */ /* 0x000fe400078e00ff */
[----:B------:R-:W-:Y:S01]  /*0010*/  IMAD.MOV.U32 R9, RZ, RZ, c[0x0][0x4] ;  /* 0x00000100ff097624 */ /* 0x000fe200078e00ff */
[----:B------:R-:W-:Y:S01]  /*0020*/  ULDC.64 UR6, c[0x0][0x118] ;  /* 0x0000460000067ab9 */ /* 0x000fe20000000a00 */
[----:B------:R-:W-:Y:S01]  /*0030*/  IMAD.MOV.U32 R5, RZ, RZ, c[0x0][0x188] ;  /* 0x00006200ff057624 */ /* 0x000fe200078e00ff */
[----:B------:R-:W-:Y:S01]  /*0040*/  CS2R R30, SRZ ;  /* 0x00000000001e7805 */ /* 0x000fe2000001ff00 */
[----:B------:R-:W-:Y:S01]  /*0050*/  IMAD R9, R9, c[0x0][0x10], RZ ;  /* 0x0000040009097a24 */ /* 0x000fe200078e02ff */
[----:B------:R-:W-:Y:S01]  /*0060*/  CS2R R28, SRZ ;  /* 0x00000000001c7805 */ /* 0x000fe2000001ff00 */
[----:B------:R-:W-:Y:S01]  /*0070*/  CS2R R38, SRZ ;  /* 0x0000000000267805 */ /* 0x000fe2000001ff00 */
[----:B------:R-:W-:Y:S01]  /*0080*/  IADD3 R5, R5, -0x1, RZ ;  /* 0xffffffff05057810 */ /* 0x000fe20007ffe0ff */
[----:B------:R-:W-:Y:S01]  /*0090*/  IMAD.SHL.U32 R0, R9, 0x4, RZ ;  /* 0x0000000409007824 */ /* 0x000fe200078e00ff */
[----:B------:R-:W-:Y:S01]  /*00a0*/  CS2R R36, SRZ ;  /* 0x0000000000247805 */ /* 0x000fe2000001ff00 */
[----:B------:R-:W-:Y:S01]  /*00b0*/  CS2R R26, SRZ ;  /* 0x00000000001a7805 */ /* 0x000fe2000001ff00 */
[----:B------:R-:W-:Y:S01]  /*00c0*/  IABS R8, R5 ;  /* 0x0000000500087213 */ /* 0x000fe20000000000 */
[----:B------:R-:W-:Y:S01]  /*00d0*/  CS2R R16, SRZ ;  /* 0x0000000000107805 */ /* 0x000fe2000001ff00 */
[-C--:B------:R-:W-:Y:S01]  /*00e0*/  IABS R11, R0.reuse ;  /* 0x00000000000b7213 */ /* 0x080fe20000000000 */
[----:B------:R-:W-:Y:S01]  /*00f0*/  CS2R R34, SRZ ;  /* 0x0000000000227805 */ /* 0x000fe2000001ff00 */
[-C--:B------:R-:W-:Y:S01]  /*0100*/  IABS R10, R0.reuse ;  /* 0x00000000000a7213 */ /* 0x080fe20000000000 */
[----:B------:R-:W-:Y:S01]  /*0110*/  CS2R R32, SRZ ;  /* 0x0000000000207805 */ /* 0x000fe2000001ff00 */
[----:B------:R-:W0:Y:S01]  /*0120*/  I2F.RP R4, R11 ;  /* 0x0000000b00047306 */ /* 0x000e220000209400 */
[----:B------:R-:W-:-:S04]  /*0130*/  LOP3.LUT R5, R5, R0, RZ, 0x3c, !PT ;  /* 0x0000000005057212 */ /* 0x000fc800078e3cff */
[----:B------:R-:W-:-:S03]  /*0140*/  ISETP.GE.AND P2, PT, R5, RZ, PT ;  /* 0x000000ff0500720c */ /* 0x000fc60003f46270 */
[----:B0-----:R-:W0:Y:S02]  /*0150*/  MUFU.RCP R4, R4 ;  /* 0x0000000400047308 */ /* 0x001e240000001000 */
[----:B0-----:R-:W-:Y:S02]  /*0160*/  IADD3 R2, R4, 0xffffffe, RZ ;  /* 0x0ffffffe04027810 */ /* 0x001fe40007ffe0ff */
[----:B------:R-:W0:Y:S04]  /*0170*/  S2R R4, SR_TID.X ;  /* 0x0000000000047919 */ /* 0x000e280000002100 */
[----:B------:R1:W2:Y:S02]  /*0180*/  F2I.FTZ.U32.TRUNC.NTZ R3, R2 ;  /* 0x0000000200037305 */ /* 0x0002a4000021f000 */
[----:B-1----:R-:W-:-:S02]  /*0190*/  IMAD.MOV.U32 R2, RZ, RZ, RZ ;  /* 0x000000ffff027224 */ /* 0x002fc400078e00ff */
[----:B--2---:R-:W-:-:S04]  /*01a0*/  IMAD.MOV R6, RZ, RZ, -R3 ;  /* 0x000000ffff067224 */ /* 0x004fc800078e0a03 */
[----:B------:R-:W-:Y:S02]  /*01b0*/  IMAD R7, R6, R11, RZ ;  /* 0x0000000b06077224 */ /* 0x000fe400078e02ff */
[----:B------:R-:W-:Y:S02]  /*01c0*/  IMAD.MOV.U32 R6, RZ, RZ, R8 ;  /* 0x000000ffff067224 */ /* 0x000fe400078e0008 */
[----:B------:R-:W-:-:S04]  /*01d0*/  IMAD.HI.U32 R3, R3, R7, R2 ;  /* 0x0000000703037227 */ /* 0x000fc800078e0002 */
[----:B------:R-:W-:Y:S02]  /*01e0*/  IMAD.MOV R2, RZ, RZ, -R10 ;  /* 0x000000ffff027224 */ /* 0x000fe400078e0a0a */
[----:B------:R-:W-:Y:S02]  /*01f0*/  IMAD.HI.U32 R7, R3, R6, RZ ;  /* 0x0000000603077227 */ /* 0x000fe400078e00ff */
[----:B------:R-:W0:Y:S02]  /*0200*/  S2R R3, SR_CTAID.X ;  /* 0x0000000000037919 */ /* 0x000e240000002500 */
[----:B------:R-:W-:Y:S02]  /*0210*/  IMAD R2, R7, R2, R6 ;  /* 0x0000000207027224 */ /* 0x000fe400078e0206 */
[----:B------:R-:W-:Y:S02]  /*0220*/  IMAD.MOV.U32 R6, RZ, RZ, RZ ;  /* 0x000000ffff067224 */ /* 0x000fe400078e00ff */
[----:B------:R-:W-:Y:S01]  /*0230*/  IMAD.MOV.U32 R10, RZ, RZ, RZ ;  /* 0x000000ffff0a7224 */ /* 0x000fe200078e00ff */
[----:B------:R-:W-:-:S13]  /*0240*/  ISETP.GT.U32.AND P1, PT, R11, R2, PT ;  /* 0x000000020b00720c */ /* 0x000fda0003f24070 */
[----:B------:R-:W-:Y:S01]  /*0250*/  @!P1 IMAD.IADD R2, R2, 0x1, -R11 ;  /* 0x0000000102029824 */ /* 0x000fe200078e0a0b */
[----:B------:R-:W-:Y:S02]  /*0260*/  @!P1 IADD3 R7, R7, 0x1, RZ ;  /* 0x0000000107079810 */ /* 0x000fe40007ffe0ff */
[----:B------:R-:W-:Y:S01]  /*0270*/  ISETP.NE.AND P1, PT, R0, RZ, PT ;  /* 0x000000ff0000720c */ /* 0x000fe20003f25270 */
[----:B0-----:R-:W-:Y:S01]  /*0280*/  IMAD R5, R3, c[0x0][0x0], R4 ;  /* 0x0000000003057a24 */ /* 0x001fe200078e0204 */
[----:B------:R-:W-:Y:S01]  /*0290*/  ISETP.GE.U32.AND P0, PT, R2, R11, PT ;  /* 0x0000000b0200720c */ /* 0x000fe20003f06070 */
[----:B------:R-:W-:Y:S01]  /*02a0*/  IMAD.MOV.U32 R4, RZ, RZ, RZ ;  /* 0x000000ffff047224 */ /* 0x000fe200078e00ff */
[----:B------:R-:W0:Y:S01]  /*02b0*/  S2R R2, SR_TID.Y ;  /* 0x0000000000027919 */ /* 0x000e220000002200 */
[----:B------:R-:W-:-:S10]  /*02c0*/  IMAD.MOV.U32 R3, RZ, RZ, RZ ;  /* 0x000000ffff037224 */ /* 0x000fd400078e00ff */
[----:B------:R-:W-:-:S05]  /*02d0*/  @P0 IADD3 R7, R7, 0x1, RZ ;  /* 0x0000000107070810 */ /* 0x000fca0007ffe0ff */
[----:B------:R-:W-:Y:S01]  /*02e0*/  @!P2 IMAD.MOV R7, RZ, RZ, -R7 ;  /* 0x000000ffff07a224 */ /* 0x000fe200078e0a07 */
[----:B------:R-:W-:-:S04]  /*02f0*/  @!P1 LOP3.LUT R7, RZ, R0, RZ, 0x33, !PT ;  /* 0x00000000ff079212 */ /* 0x000fc800078e33ff */
[----:B------:R-:W-:-:S13]  /*0300*/  ISETP.GE.AND P0, PT, R7, RZ, PT ;  /* 0x000000ff0700720c */ /* 0x000fda0003f06270 */
[----:B------:R-:W-:Y:S05]  /*0310*/  @!P0 BRA `(.L_x_1761) ;  /* 0x00000b0000008947 */ /* 0x000fea0003800000 */
[----:B0-----:R-:W0:Y:S01]  /*0320*/  S2R R11, SR_CTAID.Y ;  /* 0x00000000000b7919 */ /* 0x001e220000002600 */
[----:B------:R-:W-:Y:S01]  /*0330*/  IMAD.MOV.U32 R6, RZ, RZ, RZ ;  /* 0x000000ffff067224 */ /* 0x000fe200078e00ff */
        /* <DEDUP_REMOVED lines=8> */
[----:B------:R-:W-:Y:S01]  /*03c0*/  UMOV UR4, URZ ;  /* 0x0000003f00047c82 */ /* 0x000fe20008000000 */
[----:B0-----:R-:W-:-:S04]  /*03d0*/  IMAD R8, R11, c[0x0][0x4], R2 ;  /* 0x000001000b087a24 */ /* 0x001fc800078e0202 */
[----:B------:R-:W-:Y:S02]  /*03e0*/  IMAD R14, R8, c[0x0][0x18c], R5 ;  /* 0x00006300080e7a24 */ /* 0x000fe400078e0205 */
.L_x_1778:
[----:B------:R-:W-:Y:S01]  /*03f0*/  ISETP.GE.AND P0, PT, R5, c[0x0][0x18c], PT ;  /* 0x0000630005007a0c */ /* 0x000fe20003f06270 */
[----:B------:R-:W-:Y:S01]  /*0400*/  BSSY B1, `(.L_x_1762) ;  /* 0x0000020000017945 */ /* 0x000fe20003800000 */
[----:B--2---:R-:W-:Y:S01]  /*0410*/  CS2R R44, SRZ ;  /* 0x00000000002c7805 */ /* 0x004fe2000001ff00 */
[----:B------:R-:W-:Y:S01]  /*0420*/  CS2R R42, SRZ ;  /* 0x00000000002a7805 */ /* 0x000fe2000001ff00 */
[----:B------:R-:W-:Y:S01]  /*0430*/  ISETP.GE.OR P1, PT, R8, c[0x0][0x188], P0 ;  /* 0x0000620008007a0c */ /* 0x000fe20000726670 */
[----:B------:R-:W-:-:S12]  /*0440*/  CS2R R40, SRZ ;  /* 0x0000000000287805 */ /* 0x000fd8000001ff00 */
[----:B-1----:R-:W-:Y:S05]  /*0450*/  @P1 BRA `(.L_x_1763) ;  /* 0x000001a000001947 */ /* 0x002fea0003800000 */
[----:B------:R-:W-:-:S04]  /*0460*/  IMAD.MOV.U32 R45, RZ, RZ, 0x8 ;  /* 0x00000008ff2d7424 */ /* 0x000fc800078e00ff */
[----:B------:R-:W-:-:S06]  /*0470*/  IMAD.WIDE R44, R14, R45, c[0x0][0x160] ;  /* 0x000058000e2c7625 */ /* 0x000fcc00078e022d */
[----:B------:R-:W5:Y:S01]  /*0480*/  LDG.E.64.CONSTANT R44, [R44.64] ;  /* 0x000000062c2c7981 */ /* 0x000f62000c1e9b00 */
[----:B------:R-:W-:Y:S01]  /*0490*/  IADD3 R3, R3, 0x1, RZ ;  /* 0x0000000103037810 */ /* 0x000fe20007ffe0ff */
[----:B------:R-:W-:Y:S03]  /*04a0*/  BSSY B2, `(.L_x_1764) ;  /* 0x0000011000027945 */ /* 0x000fe60003800000 */
[----:B------:R-:W0:Y:S08]  /*04b0*/  I2F.F64 R24, R3 ;  /* 0x0000000300187312 */ /* 0x000e300000201c00 */
        /* <DEDUP_REMOVED lines=9> */
[----:B------:R-:W-:Y:S01]  /*0550*/  LOP3.LUT R0, R25, 0x7fffffff, RZ, 0xc0, !PT ;  /* 0x7fffffff19007812 */ /* 0x000fe200078ec0ff */
[----:B0-----:R-:W-:Y:S02]  /*0560*/  IMAD.MOV.U32 R19, RZ, RZ, R25 ;  /* 0x000000ffff137224 */ /* 0x001fe400078e0019 */
[----:B------:R-:W-:Y:S01]  /*0570*/  IMAD.MOV.U32 R18, RZ, RZ, R24 ;  /* 0x000000ffff127224 */ /* 0x000fe200078e0018 */
[----:B------:R-:W-:Y:S02]  /*0580*/  IADD3 R25, R0, -0x100000, RZ ;  /* 0xfff0000000197810 */ /* 0x000fe40007ffe0ff */
[----:B------:R-:W-:Y:S02]  /*0590*/  MOV R0, 0x5b0 ;  /* 0x000005b000007802 */ /* 0x000fe40000000f00 */
[----:B-1---5:R-:W-:Y:S05]  /*05a0*/  CALL.REL.NOINC `($__internal_52_$__cuda_sm20_dblrcp_rn_slowpath_v3) ;  /* 0x0000f00000007944 */ /* 0x022fea0003c00000 */
.L_x_1765:
[----:B------:R-:W-:Y:S05]  /*05b0*/  BSYNC B2 ;  /* 0x0000000000027941 */ /* 0x000fea0003800000 */
.L_x_1764:
[----:B-1----:R-:W-:Y:S02]  /*05c0*/  IMAD.MOV.U32 R42, RZ, RZ, R22 ;  /* 0x000000ffff2a7224 */ /* 0x002fe400078e0016 */
[----:B------:R-:W-:Y:S02]  /*05d0*/  IMAD.MOV.U32 R43, RZ, RZ, R23 ;  /* 0x000000ffff2b7224 */ /* 0x000fe400078e0017 */
[----:B------:R-:W-:-:S02]  /*05e0*/  IMAD.MOV.U32 R40, RZ, RZ, 0x0 ;  /* 0x00000000ff287424 */ /* 0x000fc400078e00ff */
[----:B------:R-:W-:Y:S02]  /*05f0*/  IMAD.MOV.U32 R41, RZ, RZ, 0x3ff00000 ;  /* 0x3ff00000ff297424 */ /* 0x000fe400078e00ff */
.L_x_1763:
[----:B------:R-:W-:Y:S05]  /*0600*/  BSYNC B1 ;  /* 0x0000000000017941 */ /* 0x000fea0003800000 */
.L_x_1762:
[C---:B------:R-:W-:Y:S01]  /*0610*/  IMAD.IADD R12, R9.reuse, 0x1, R8 ;  /* 0x00000001090c7824 */ /* 0x040fe200078e0208 */
[----:B------:R-:W-:Y:S01]  /*0620*/  BSSY B1, `(.L_x_1766) ;  /* 0x0000020000017945 */ /* 0x000fe20003800000 */
[----:B------:R-:W-:Y:S01]  /*0630*/  IMAD R14, R9, c[0x0][0x18c], R14 ;  /* 0x00006300090e7a24 */ /* 0x000fe200078e020e */
[----:B------:R-:W-:Y:S01]  /*0640*/  CS2R R52, SRZ ;  /* 0x0000000000347805 */ /* 0x000fe2000001ff00 */
[----:B------:R-:W-:Y:S01]  /*0650*/  CS2R R50, SRZ ;  /* 0x0000000000327805 */ /* 0x000fe2000001ff00 */
[----:B------:R-:W-:Y:S01]  /*0660*/  ISETP.GE.OR P1, PT, R12, c[0x0][0x188], P0 ;  /* 0x000062000c007a0c */ /* 0x000fe20000726670 */
[----:B------:R-:W-:Y:S01]  /*0670*/  CS2R R48, SRZ ;  /* 0x0000000000307805 */ /* 0x000fe2000001ff00 */
[----:B------:R-:W-:-:S11]  /*0680*/  CS2R R46, SRZ ;  /* 0x00000000002e7805 */ /* 0x000fd6000001ff00 */
[----:B------:R-:W-:Y:S05]  /*0690*/  @P1 BRA `(.L_x_1767) ;  /* 0x0000018000001947 */ /* 0x000fea0003800000 */
[----:B------:R-:W-:-:S04]  /*06a0*/  IMAD.MOV.U32 R51, RZ, RZ, 0x8 ;  /* 0x00000008ff337424 */ /* 0x000fc800078e00ff */
[----:B------:R-:W-:-:S06]  /*06b0*/  IMAD.WIDE R50, R14, R51, c[0x0][0x160] ;  /* 0x000058000e327625 */ /* 0x000fcc00078e0233 */
[----:B------:R-:W5:Y:S01]  /*06c0*/  LDG.E.64.CONSTANT R50, [R50.64] ;  /* 0x0000000632327981 */ /* 0x000f62000c1e9b00 */
[----:B------:R-:W-:Y:S01]  /*06d0*/  IADD3 R10, R10, 0x1, RZ ;  /* 0x000000010a0a7810 */ /* 0x000fe20007ffe0ff */
[----:B------:R-:W-:Y:S03]  /*06e0*/  BSSY B2, `(.L_x_1768) ;  /* 0x000000f000027945 */ /* 0x000fe60003800000 */
[----:B0-----:R-:W0:Y:S08]  /*06f0*/  I2F.F64 R18, R10 ;  /* 0x0000000a00127312 */ /* 0x001e300000201c00 */
        /* <DEDUP_REMOVED lines=12> */
[----:B-1---5:R-:W-:Y:S05]  /*07c0*/  CALL.REL.NOINC `($__internal_52_$__cuda_sm20_dblrcp_rn_slowpath_v3) ;  /* 0x0000ede000007944 */ /* 0x022fea0003c00000 */
.L_x_1769:
[----:B------:R-:W-:Y:S05]  /*07d0*/  BSYNC B2 ;  /* 0x0000000000027941 */ /* 0x000fea0003800000 */
.L_x_1768:
[----:B-1----:R-:W-:Y:S02]  /*07e0*/  IMAD.MOV.U32 R48, RZ, RZ, R22 ;  /* 0x000000ffff307224 */ /* 0x002fe400078e0016 */
[----:B------:R-:W-:Y:S02]  /*07f0*/  IMAD.MOV.U32 R49, RZ, RZ, R23 ;  /* 0x000000ffff317224 */ /* 0x000fe400078e0017 */
[----:B------:R-:W-:Y:S02]  /*0800*/  IMAD.MOV.U32 R46, RZ, RZ, 0x0 ;  /* 0x00000000ff2e7424 */ /* 0x000fe400078e00ff */
[----:B------:R-:W-:-:S02]  /*0810*/  IMAD.MOV.U32 R47, RZ, RZ, 0x3ff00000 ;  /* 0x3ff00000ff2f7424 */ /* 0x000fc400078e00ff */
.L_x_1767:
[----:B------:R-:W-:Y:S05]  /*0820*/  BSYNC B1 ;  /* 0x0000000000017941 */ /* 0x000fea0003800000 */
.L_x_1766:
[----:B------:R-:W-:Y:S01]  /*0830*/  IMAD.IADD R12, R9, 0x1, R12 ;  /* 0x00000001090c7824 */ /* 0x000fe200078e020c */
[----:B------:R-:W-:Y:S01]  /*0840*/  BSSY B1, `(.L_x_1770) ;  /* 0x000001e000017945 */ /* 0x000fe20003800000 */
[----:B------:R-:W-:Y:S01]  /*0850*/  CS2R R56, SRZ ;  /* 0x0000000000387805 */ /* 0x000fe2000001ff00 */
[----:B------:R-:W-:-:S02]  /*0860*/  CS2R R54, SRZ ;  /* 0x0000000000367805 */ /* 0x000fc4000001ff00 */
[----:B------:R-:W-:-:S13]  /*0870*/  ISETP.GE.OR P1, PT, R12, c[0x0][0x188], P0 ;  /* 0x000062000c007a0c */ /* 0x000fda0000726670 */
[----:B------:R-:W-:Y:S05]  /*0880*/  @P1 BRA `(.L_x_1771) ;  /* 0x0000019000001947 */ /* 0x000fea0003800000 */
[----:B------:R-:W-:Y:S02]  /*0890*/  IMAD.MOV.U32 R53, RZ, RZ, 0x8 ;  /* 0x00000008ff357424 */ /* 0x000fe400078e00ff */
[----:B------:R-:W-:-:S04]  /*08a0*/  IMAD R52, R9, c[0x0][0x18c], R14 ;  /* 0x0000630009347a24 */ /* 0x000fc800078e020e */
        /* <DEDUP_REMOVED lines=18> */
.L_x_1773:
[----:B------:R-:W-:Y:S05]  /*09d0*/  BSYNC B2 ;  /* 0x0000000000027941 */ /* 0x000fea0003800000 */
.L_x_1772:
[----:B-1----:R-:W-:Y:S02]  /*09e0*/  IMAD.MOV.U32 R56, RZ, RZ, R22 ;  /* 0x000000ffff387224 */ /* 0x002fe400078e0016 */
[----:B------:R-:W-:Y:S02]  /*09f0*/  IMAD.MOV.U32 R57, RZ, RZ, R23 ;  /* 0x000000ffff397224 */ /* 0x000fe400078e0017 */
[----:B------:R-:W-:Y:S02]  /*0a00*/  IMAD.MOV.U32 R54, RZ, RZ, 0x0 ;  /* 0x00000000ff367424 */ /* 0x000fe400078e00ff */
[----:B------:R-:W-:-:S02]  /*0a10*/  IMAD.MOV.U32 R55, RZ, RZ, 0x3ff00000 ;  /* 0x3ff00000ff377424 */ /* 0x000fc400078e00ff */
.L_x_1771:
[----:B------:R-:W-:Y:S05]  /*0a20*/  BSYNC B1 ;  /* 0x0000000000017941 */ /* 0x000fea0003800000 */
.L_x_1770:
[----:B------:R-:W-:Y:S01]  /*0a30*/  IMAD.MOV.U32 R11, RZ, RZ, c[0x0][0x4] ;  /* 0x00000100ff0b7624 */ /* 0x000fe200078e00ff */
[----:B------:R-:W-:Y:S01]  /*0a40*/  BSSY B1, `(.L_x_1774) ;  /* 0x0000021000017945 */ /* 0x000fe20003800000 */
[----:B0-----:R-:W-:Y:S01]  /*0a50*/  CS2R R24, SRZ ;  /* 0x0000000000187805 */ /* 0x001fe2000001ff00 */
[----:B------:R-:W-:Y:S01]  /*0a60*/  CS2R R22, SRZ ;  /* 0x0000000000167805 */ /* 0x000fe2000001ff00 */
[----:B------:R-:W-:-:S05]  /*0a70*/  IMAD R12, R11, c[0x0][0x10], R12 ;  /* 0x000004000b0c7a24 */ /* 0x000fca00078e020c */
[----:B------:R-:W-:Y:S02]  /*0a80*/  ISETP.GE.OR P0, PT, R12, c[0x0][0x188], P0 ;  /* 0x000062000c007a0c */ /* 0x000fe40000706670 */
[----:B------:R-:W-:-:S11]  /*0a90*/  CS2R R12, SRZ ;  /* 0x00000000000c7805 */ /* 0x000fd6000001ff00 */
[----:B------:R-:W-:Y:S05]  /*0aa0*/  @P0 BRA `(.L_x_1775) ;  /* 0x000001a000000947 */ /* 0x000fea0003800000 */
[C---:B------:R-:W-:Y:S02]  /*0ab0*/  IMAD R12, R9.reuse, c[0x0][0x18c], R14 ;  /* 0x00006300090c7a24 */ /* 0x040fe400078e020e */
[----:B------:R-:W-:Y:S02]  /*0ac0*/  IMAD.MOV.U32 R13, RZ, RZ, 0x8 ;  /* 0x00000008ff0d7424 */ /* 0x000fe400078e00ff */
[----:B------:R-:W-:-:S04]  /*0ad0*/  IMAD R12, R9, c[0x0][0x18c], R12 ;  /* 0x00006300090c7a24 */ /* 0x000fc800078e020c */
        /* <DEDUP_REMOVED lines=17> */
[----:B01---5:R-:W-:Y:S05]  /*0bf0*/  CALL.REL.NOINC `($__internal_52_$__cuda_sm20_dblrcp_rn_slowpath_v3) ;  /* 0x0000e9b000007944 */ /* 0x023fea0003c00000 */
.L_x_1777:
[----:B------:R-:W-:Y:S05]  /*0c00*/  BSYNC B2 ;  /* 0x0000000000027941 */ /* 0x000fea0003800000 */
.L_x_1776:
[----:B-1----:R-:W-:Y:S02]  /*0c10*/  IMAD.MOV.U32 R24, RZ, RZ, R22 ;  /* 0x000000ffff187224 */ /* 0x002fe400078e0016 */
[----:B------:R-:W-:Y:S02]  /*0c20*/  IMAD.MOV.U32 R25, RZ, RZ, R23 ;  /* 0x000000ffff197224 */ /* 0x000fe400078e0017 */
[----:B------:R-:W-:Y:S02]  /*0c30*/  IMAD.MOV.U32 R22, RZ, RZ, 0x0 ;  /* 0x00000000ff167424 */ /* 0x000fe400078e00ff */
[----:B------:R-:W-:-:S02]  /*0c40*/  IMAD.MOV.U32 R23, RZ, RZ, 0x3ff00000 ;  /* 0x3ff00000ff177424 */ /* 0x000fc400078e00ff */
.L_x_1775:
[----:B------:R-:W-:Y:S05]  /*0c50*/  BSYNC B1 ;  /* 0x0000000000017941 */ /* 0x000fea0003800000 */
.L_x_1774:
[----:B-----5:R-:W1:Y:S01]  /*0c60*/  DADD R18, R44, -R36 ;  /* 0x000000002c127229 */ /* 0x020e620000000824 */
[----:B------:R-:W-:Y:S01]  /*0c70*/  ISETP.LE.AND P0, PT, R7, UR4, PT ;  /* 0x0000000407007c0c */ /* 0x000fe2000bf03270 */
[----:B------:R-:W-:Y:S01]  /*0c80*/  UIADD3 UR5, UR4, 0x1, URZ ;  /* 0x0000000104057890 */ /* 0x000fe2000fffe03f */
[C---:B------:R-:W-:Y:S01]  /*0c90*/  IMAD.IADD R8, R9.reuse, 0x1, R8 ;  /* 0x0000000109087824 */ /* 0x040fe200078e0208 */
[----:B0-----:R-:W0:Y:S01]  /*0ca0*/  DADD R20, R50, -R38 ;  /* 0x0000000032147229 */ /* 0x001e220000000826 */
[----:B------:R-:W-:-:S02]  /*0cb0*/  IMAD R11, R9, c[0x0][0x18c], RZ ;  /* 0x00006300090b7a24 */ /* 0x000fc400078e02ff */
[----:B------:R-:W-:Y:S01]  /*0cc0*/  IMAD R8, R9, 0x3, R8 ;  /* 0x0000000309087824 */ /* 0x000fe200078e0208 */
[----:B-1----:R-:W-:Y:S01]  /*0cd0*/  DFMA R36, R18, R42, R36 ;  /* 0x0000002a1224722b */ /* 0x002fe20000000024 */
[----:B------:R-:W-:Y:S01]  /*0ce0*/  UMOV UR4, UR5 ;  /* 0x0000000500047c82 */ /* 0x000fe20008000000 */
[----:B------:R-:W-:Y:S02]  /*0cf0*/  IMAD R14, R11, 0x3, R14 ;  /* 0x000000030b0e7824 */ /* 0x000fe400078e020e */
[----:B0-----:R-:W-:-:S04]  /*0d00*/  DFMA R38, R20, R48, R38 ;  /* 0x000000301426722b */ /* 0x001fc80000000026 */
[----:B------:R-:W0:-:S04]  /*0d10*/  DADD R42, R52, -R28 ;  /* 0x00000000342a7229 */ /* 0x000e08000000081c */
[----:B------:R-:W1:-:S04]  /*0d20*/  DADD R48, R12, -R30 ;  /* 0x000000000c307229 */ /* 0x000e48000000081e */
[----:B0-----:R-:W0:-:S04]  /*0d30*/  DFMA R28, R42, R56, R28 ;  /* 0x000000382a1c722b */ /* 0x001e08000000001c */
[----:B-1----:R-:W1:-:S04]  /*0d40*/  DFMA R30, R48, R24, R30 ;  /* 0x00000018301e722b */ /* 0x002e48000000001e */
[----:B------:R-:W2:-:S04]  /*0d50*/  DADD R44, -R36, R44 ;  /* 0x00000000242c7229 */ /* 0x000e88000000012c */
[----:B------:R-:W3:-:S04]  /*0d60*/  DADD R50, -R38, R50 ;  /* 0x0000000026327229 */ /* 0x000ec80000000132 */
[----:B0-----:R-:W0:-:S04]  /*0d70*/  DADD R52, -R28, R52 ;  /* 0x000000001c347229 */ /* 0x001e080000000134 */
[----:B-1----:R-:W1:-:S04]  /*0d80*/  DADD R12, -R30, R12 ;  /* 0x000000001e0c7229 */ /* 0x002e48000000010c */
[----:B--2---:R-:W2:-:S04]  /*0d90*/  DMUL R44, R18, R44 ;  /* 0x0000002c122c7228 */ /* 0x004e880000000000 */
[----:B---3--:R-:W3:-:S04]  /*0da0*/  DMUL R50, R20, R50 ;  /* 0x0000003214327228 */ /* 0x008ec80000000000 */
[----:B0-----:R-:W0:-:S04]  /*0db0*/  DMUL R52, R42, R52 ;  /* 0x000000342a347228 */ /* 0x001e080000000000 */
[----:B-1----:R-:W1:-:S04]  /*0dc0*/  DMUL R12, R48, R12 ;  /* 0x0000000c300c7228 */ /* 0x002e480000000000 */
[----:B--2---:R2:W4:-:S04]  /*0dd0*/  DFMA R32, R44, R40, R32 ;  /* 0x000000282c20722b */ /* 0x0045080000000020 */
[----:B---3--:R2:W3:-:S04]  /*0de0*/  DFMA R34, R50, R46, R34 ;  /* 0x0000002e3222722b */ /* 0x0084c80000000022 */
[----:B0-----:R2:W0:-:S04]  /*0df0*/  DFMA R16, R52, R54, R16 ;  /* 0x000000363410722b */ /* 0x0014080000000010 */
[----:B-1----:R2:W1:Y:S01]  /*0e00*/  DFMA R26, R12, R22, R26 ;  /* 0x000000160c1a722b */ /* 0x002462000000001a */
[----:B0--34-:R-:W-:Y:S05]  /*0e10*/  @!P0 BRA `(.L_x_1778) ;  /* 0xfffff5d000008947 */ /* 0x019fea000383ffff */
.L_x_1761:
[----:B0-----:R-:W-:Y:S01]  /*0e20*/  IMAD.IADD R7, R3, 0x1, R10 ;  /* 0x0000000103077824 */ /* 0x001fe200078e020a */
[----:B------:R-:W-:Y:S04]  /*0e30*/  BSSY B1, `(.L_x_1779) ;  /* 0x0000010000017945 */ /* 0x000fe80003800000 */
[----:B------:R-:W-:-:S06]  /*0e40*/  IMNMX R18, R7, 0x1, !PT ;  /* 0x0000000107127817 */ /* 0x000fcc0007800200 */
[----:B------:R-:W0:Y:S08]  /*0e50*/  I2F.F64 R18, R18 ;  /* 0x0000001200127312 */ /* 0x000e300000201c00 */
[----:B0-----:R-:W0:Y:S01]  /*0e60*/  MUFU.RCP64H R9, R19 ;  /* 0x0000001300097308 */ /* 0x001e220000001800 */
[----:B------:R-:W-:-:S04]  /*0e70*/  IADD3 R8, R19, 0x300402, RZ ;  /* 0x0030040213087810 */ /* 0x000fc80007ffe0ff */
[----:B------:R-:W-:Y:S02]  /*0e80*/  FSETP.GEU.AND P0, PT, |R8|, 5.8789094863358348022e-39, PT ;  /* 0x004004020800780b */ /* 0x000fe40003f0e200 */
[----:B0-2---:R-:W0:-:S06]  /*0e90*/  DFMA R12, -R18, R8, 1 ;  /* 0x3ff00000120c742b */ /* 0x005e0c0000000108 */
[----:B0-----:R-:W0:-:S06]  /*0ea0*/  DFMA R12, R12, R12, R12 ;  /* 0x0000000c0c0c722b */ /* 0x001e0c000000000c */
[----:B0-----:R-:W0:-:S06]  /*0eb0*/  DFMA R12, R8, R12, R8 ;  /* 0x0000000c080c722b */ /* 0x001e0c0000000008 */
[----:B0-----:R-:W0:-:S06]  /*0ec0*/  DFMA R22, -R18, R12, 1 ;  /* 0x3ff000001216742b */ /* 0x001e0c000000010c */
[----:B0-----:R0:W2:Y:S01]  /*0ed0*/  DFMA R22, R12, R22, R12 ;  /* 0x000000160c16722b */ /* 0x0010a2000000000c */
[----:B------:R-:W-:Y:S05]  /*0ee0*/  @P0 BRA `(.L_x_1780) ;  /* 0x0000004000000947 */ /* 0x000fea0003800000 */
[----:B------:R-:W-:Y:S02]  /*0ef0*/  LOP3.LUT R25, R19, 0x7fffffff, RZ, 0xc0, !PT ;  /* 0x7fffffff13197812 */ /* 0x000fe400078ec0ff */
[----:B------:R-:W-:Y:S02]  /*0f00*/  MOV R0, 0xf30 ;  /* 0x00000f3000007802 */ /* 0x000fe40000000f00 */
[----:B------:R-:W-:Y:S02]  /*0f10*/  IADD3 R25, R25, -0x100000, RZ ;  /* 0xfff0000019197810 */ /* 0x000fe40007ffe0ff */
[----:B012---:R-:W-:Y:S05]  /*0f20*/  CALL.REL.NOINC `($__internal_52_$__cuda_sm20_dblrcp_rn_slowpath_v3) ;  /* 0x0000e68000007944 */ /* 0x007fea0003c00000 */
.L_x_1780:
[----:B------:R-:W-:Y:S05]  /*0f30*/  BSYNC B1 ;  /* 0x0000000000017941 */ /* 0x000fea0003800000 */
.L_x_1779:
[----:B------:R-:W-:Y:S01]  /*0f40*/  IMAD.IADD R9, R7, 0x1, R4 ;  /* 0x0000000107097824 */ /* 0x000fe200078e0204 */
[----:B------:R-:W3:Y:S01]  /*0f50*/  I2F.F64 R14, R3 ;  /* 0x00000003000e7312 */ /* 0x000ee20000201c00 */
[----:B------:R-:W-:Y:S03]  /*0f60*/  BSSY B1, `(.L_x_1781) ;  /* 0x000001a000017945 */ /* 0x000fe60003800000 */
[----:B------:R-:W-:-:S04]  /*0f70*/  IMNMX R18, R9, 0x1, !PT ;  /* 0x0000000109127817 */ /* 0x000fc80007800200 */
[----:B------:R-:W4:Y:S08]  /*0f80*/  I2F.F64 R10, R10 ;  /* 0x0000000a000a7312 */ /* 0x000f300000201c00 */
[----:B------:R-:W5:Y:S01]  /*0f90*/  I2F.F64 R18, R18 ;  /* 0x0000001200127312 */ /* 0x000f620000201c00 */
[----:B---3--:R-:W4:-:S04]  /*0fa0*/  DMUL R20, R14, R36 ;  /* 0x000000240e147228 */ /* 0x008f080000000000 */
[----:B------:R-:W3:-:S04]  /*0fb0*/  DADD R36, R36, -R38 ;  /* 0x0000000024247229 */ /* 0x000ec80000000826 */
[----:B----4-:R-:W-:-:S04]  /*0fc0*/  DFMA R20, R10, R38, R20 ;  /* 0x000000260a14722b */ /* 0x010fc80000000014 */
[----:B---3--:R-:W3:Y:S01]  /*0fd0*/  DMUL R36, R36, R36 ;  /* 0x0000002424247228 */ /* 0x008ee20000000000 */
[----:B0----5:R-:W0:Y:S01]  /*0fe0*/  MUFU.RCP64H R13, R19 ;  /* 0x00000013000d7308 */ /* 0x021e220000001800 */
[----:B------:R-:W-:-:S04]  /*0ff0*/  IADD3 R12, R19, 0x300402, RZ ;  /* 0x00300402130c7810 */ /* 0x000fc80007ffe0ff */
[----:B---3--:R-:W3:Y:S01]  /*1000*/  DMUL R36, R10, R36 ;  /* 0x000000240a247228 */ /* 0x008ee20000000000 */
[----:B------:R-:W-:-:S03]  /*1010*/  FSETP.GEU.AND P0, PT, |R12|, 5.8789094863358348022e-39, PT ;  /* 0x004004020c00780b */ /* 0x000fc60003f0e200 */
[----:B-12---:R-:W-:-:S04]  /*1020*/  DMUL R10, R20, R22 ;  /* 0x00000016140a7228 */ /* 0x006fc80000000000 */
[----:B---3--:R-:W1:-:S04]  /*1030*/  DMUL R36, R14, R36 ;  /* 0x000000240e247228 */ /* 0x008e480000000000 */
[----:B0-----:R-:W0:-:S04]  /*1040*/  DFMA R24, -R18, R12, 1 ;  /* 0x3ff000001218742b */ /* 0x001e08000000010c */
[----:B-1----:R-:W1:-:S04]  /*1050*/  DFMA R36, R36, R22, R34 ;  /* 0x000000162424722b */ /* 0x002e480000000022 */
[----:B0-----:R-:W0:-:S04]  /*1060*/  DFMA R24, R24, R24, R24 ;  /* 0x000000181818722b */ /* 0x001e080000000018 */
[----:B-1----:R-:W-:-:S04]  /*1070*/  DADD R32, R36, R32 ;  /* 0x0000000024207229 */ /* 0x002fc80000000020 */
[----:B0-----:R-:W0:-:S06]  /*1080*/  DFMA R24, R12, R24, R12 ;  /* 0x000000180c18722b */ /* 0x001e0c000000000c */
[----:B0-----:R-:W0:-:S06]  /*1090*/  DFMA R14, -R18, R24, 1 ;  /* 0x3ff00000120e742b */ /* 0x001e0c0000000118 */
[----:B0-----:R0:W1:Y:S01]  /*10a0*/  DFMA R22, R24, R14, R24 ;  /* 0x0000000e1816722b */ /* 0x0010620000000018 */
[----:B------:R-:W-:Y:S05]  /*10b0*/  @P0 BRA `(.L_x_1782) ;  /* 0x0000004000000947 */ /* 0x000fea0003800000 */
[----:B0-----:R-:W-:Y:S02]  /*10c0*/  LOP3.LUT R25, R19, 0x7fffffff, RZ, 0xc0, !PT ;  /* 0x7fffffff13197812 */ /* 0x001fe400078ec0ff */
[----:B------:R-:W-:Y:S02]  /*10d0*/  MOV R0, 0x1100 ;  /* 0x0000110000007802 */ /* 0x000fe40000000f00 */
[----:B------:R-:W-:Y:S02]  /*10e0*/  IADD3 R25, R25, -0x100000, RZ ;  /* 0xfff0000019197810 */ /* 0x000fe40007ffe0ff */
[----:B-1----:R-:W-:Y:S05]  /*10f0*/  CALL.REL.NOINC `($__internal_52_$__cuda_sm20_dblrcp_rn_slowpath_v3) ;  /* 0x0000e4b000007944 */ /* 0x002fea0003c00000 */
.L_x_1782:
[----:B------:R-:W-:Y:S05]  /*1100*/  BSYNC B1 ;  /* 0x0000000000017941 */ /* 0x000fea0003800000 */
.L_x_1781:
[----:B------:R-:W-:Y:S01]  /*1110*/  IMAD.IADD R3, R9, 0x1, R6 ;  /* 0x0000000109037824 */ /* 0x000fe200078e0206 */
[----:B0-----:R-:W0:Y:S01]  /*1120*/  I2F.F64 R14, R7 ;  /* 0x00000007000e7312 */ /* 0x001e220000201c00 */
[----:B------:R-:W-:Y:S03]  /*1130*/  BSSY B1, `(.L_x_1783) ;  /* 0x000001a000017945 */ /* 0x000fe60003800000 */
[----:B------:R-:W-:-:S04]  /*1140*/  IMNMX R18, R3, 0x1, !PT ;  /* 0x0000000103127817 */ /* 0x000fc80007800200 */
[----:B------:R-:W2:Y:S08]  /*1150*/  I2F.F64 R12, R4 ;  /* 0x00000004000c7312 */ /* 0x000eb00000201c00 */
[----:B------:R-:W3:Y:S01]  /*1160*/  I2F.F64 R18, R18 ;  /* 0x0000001200127312 */ /* 0x000ee20000201c00 */
[----:B0-----:R-:W2:-:S04]  /*1170*/  DMUL R20, R10, R14 ;  /* 0x0000000e0a147228 */ /* 0x001e880000000000 */
[----:B------:R-:W0:-:S04]  /*1180*/  DADD R10, R10, -R28 ;  /* 0x000000000a0a7229 */ /* 0x000e08000000081c */
[----:B--2---:R-:W-:-:S04]  /*1190*/  DFMA R20, R12, R28, R20 ;  /* 0x0000001c0c14722b */ /* 0x004fc80000000014 */
[----:B0-----:R-:W0:Y:S01]  /*11a0*/  DMUL R10, R10, R10 ;  /* 0x0000000a0a0a7228 */ /* 0x001e220000000000 */
[----:B---3--:R-:W2:Y:S01]  /*11b0*/  MUFU.RCP64H R25, R19 ;  /* 0x0000001300197308 */ /* 0x008ea20000001800 */
[----:B------:R-:W-:-:S04]  /*11c0*/  IADD3 R24, R19, 0x300402, RZ ;  /* 0x0030040213187810 */ /* 0x000fc80007ffe0ff */
[----:B0-----:R-:W0:Y:S01]  /*11d0*/  DMUL R10, R12, R10 ;  /* 0x0000000a0c0a7228 */ /* 0x001e220000000000 */
[----:B------:R-:W-:-:S05]  /*11e0*/  FSETP.GEU.AND P0, PT, |R24|, 5.8789094863358348022e-39, PT ;  /* 0x004004021800780b */ /* 0x000fca0003f0e200 */
[----:B0-----:R-:W0:-:S04]  /*11f0*/  DMUL R14, R14, R10 ;  /* 0x0000000a0e0e7228 */ /* 0x001e080000000000 */
[----:B-1----:R-:W-:-:S04]  /*1200*/  DMUL R10, R20, R22 ;  /* 0x00000016140a7228 */ /* 0x002fc80000000000 */
[----:B--2---:R-:W1:-:S04]  /*1210*/  DFMA R28, -R18, R24, 1 ;  /* 0x3ff00000121c742b */ /* 0x004e480000000118 */
[----:B0-----:R-:W0:-:S04]  /*1220*/  DFMA R14, R14, R22, R16 ;  /* 0x000000160e0e722b */ /* 0x001e080000000010 */
[----:B-1----:R-:W1:-:S04]  /*1230*/  DFMA R28, R28, R28, R28 ;  /* 0x0000001c1c1c722b */ /* 0x002e48000000001c */
[----:B0-----:R-:W-:-:S04]  /*1240*/  DADD R32, R32, R14 ;  /* 0x0000000020207229 */ /* 0x001fc8000000000e */
[----:B-1----:R-:W0:-:S06]  /*1250*/  DFMA R28, R24, R28, R24 ;  /* 0x0000001c181c722b */ /* 0x002e0c0000000018 */
[----:B0-----:R-:W0:-:S06]  /*1260*/  DFMA R12, -R18, R28, 1 ;  /* 0x3ff00000120c742b */ /* 0x001e0c000000011c */
[----:B0-----:R0:W1:Y:S01]  /*1270*/  DFMA R22, R28, R12, R28 ;  /* 0x0000000c1c16722b */ /* 0x001062000000001c */
[----:B------:R-:W-:Y:S05]  /*1280*/  @P0 BRA `(.L_x_1784) ;  /* 0x0000004000000947 */ /* 0x000fea0003800000 */
[----:B------:R-:W-:Y:S02]  /*1290*/  LOP3.LUT R25, R19, 0x7fffffff, RZ, 0xc0, !PT ;  /* 0x7fffffff13197812 */ /* 0x000fe400078ec0ff */
[----:B------:R-:W-:Y:S02]  /*12a0*/  MOV R0, 0x12d0 ;  /* 0x000012d000007802 */ /* 0x000fe40000000f00 */
[----:B------:R-:W-:Y:S02]  /*12b0*/  IADD3 R25, R25, -0x100000, RZ ;  /* 0xfff0000019197810 */ /* 0x000fe40007ffe0ff */
[----:B01----:R-:W-:Y:S05]  /*12c0*/  CALL.REL.NOINC `($__internal_52_$__cuda_sm20_dblrcp_rn_slowpath_v3) ;  /* 0x0000e2e000007944 */ /* 0x003fea0003c00000 */
.L_x_1784:
[----:B------:R-:W-:Y:S05]  /*12d0*/  BSYNC B1 ;  /* 0x0000000000017941 */ /* 0x000fea0003800000 */
.L_x_1783:
[----:B------:R-:W2:Y:S01]  /*12e0*/  I2F.F64 R6, R6 ;  /* 0x0000000600067312 */ /* 0x000ea20000201c00 */
[----:B0-----:R-:W0:Y:S01]  /*12f0*/  DADD R12, R10, -R30 ;  /* 0x000000000a0c7229 */ /* 0x001e22000000081e */
[----:B------:R-:W-:-:S05]  /*1300*/  IMAD.MOV.U32 R0, RZ, RZ, c[0x0][0x4] ;  /* 0x00000100ff007624 */ /* 0x000fca00078e00ff */
[----:B0-----:R-:W2:Y:S01]  /*1310*/  DMUL R12, R12, R12 ;  /* 0x0000000c0c0c7228 */ /* 0x001ea20000000000 */
[----:B------:R-:W0:Y:S01]  /*1320*/  I2F.F64 R8, R9 ;  /* 0x0000000900087312 */ /* 0x000e220000201c00 */
[----:B------:R-:W-:-:S04]  /*1330*/  SHF.R.U32.HI R17, RZ, 0x1, R0 ;  /* 0x00000001ff117819 */ /* 0x000fc80000011600 */
[----:B------:R-:W-:Y:S01]  /*1340*/  ISETP.NE.AND P0, PT, R17, RZ, PT ;  /* 0x000000ff1100720c */ /* 0x000fe20003f05270 */
[----:B--2---:R-:W2:-:S04]  /*1350*/  DMUL R12, R6, R12 ;  /* 0x0000000c060c7228 */ /* 0x004e880000000000 */
[----:B0-----:R-:W0:-:S04]  /*1360*/  DMUL R10, R10, R8 ;  /* 0x000000080a0a7228 */ /* 0x001e080000000000 */
[----:B--2---:R-:W2:-:S04]  /*1370*/  DMUL R12, R8, R12 ;  /* 0x0000000c080c7228 */ /* 0x004e880000000000 */
[----:B0-----:R-:W0:-:S04]  /*1380*/  DFMA R10, R6, R30, R10 ;  /* 0x0000001e060a722b */ /* 0x001e08000000000a */
[----:B-12---:R-:W1:-:S04]  /*1390*/  DFMA R12, R12, R22, R26 ;  /* 0x000000160c0c722b */ /* 0x006e48000000001a */
[----:B0-----:R0:W2:-:S04]  /*13a0*/  DMUL R14, R10, R22 ;  /* 0x000000160a0e7228 */ /* 0x0010880000000000 */
[----:B-1----:R0:W1:Y:S01]  /*13b0*/  DADD R6, R32, R12 ;  /* 0x0000000020067229 */ /* 0x002062000000000c */
[----:B------:R-:W-:Y:S05]  /*13c0*/  @!P0 BRA `(.L_x_1785) ;  /* 0x0000689000008947 */ /* 0x000fea0003800000 */
[----:B0-2---:R-:W0:Y:S01]  /*13d0*/  S2R R11, SR_TID.X ;  /* 0x00000000000b7919 */ /* 0x005e220000002100 */
[----:B------:R-:W-:Y:S01]  /*13e0*/  LOP3.LUT R9, R0, 0xfffffffe, RZ, 0xc0, !PT ;  /* 0xfffffffe00097812 */ /* 0x000fe200078ec0ff */
[----:B------:R-:W-:Y:S01]  /*13f0*/  IMAD.IADD R0, R17, 0x1, R2 ;  /* 0x0000000111007824 */ /* 0x000fe200078e0202 */
[----:B------:R-:W-:Y:S02]  /*1400*/  BSSY B1, `(.L_x_1786) ;  /* 0x0000032000017945 */ /* 0x000fe40003800000 */
[C---:B------:R-:W-:Y:S01]  /*1410*/  ISETP.GE.U32.AND P0, PT, R2.reuse, R9, PT ;  /* 0x000000090200720c */ /* 0x040fe20003f06070 */
[----:B0-----:R-:W-:-:S04]  /*1420*/  IMAD R9, R2, c[0x0][0x0], R11 ;  /* 0x0000000002097a24 */ /* 0x001fc800078e020b */
[----:B------:R-:W-:-:S08]  /*1430*/  IMAD.SHL.U32 R8, R9, 0x8, RZ ;  /* 0x0000000809087824 */ /* 0x000fd000078e00ff */
[----:B------:R0:W-:Y:S01]  /*1440*/  @!P0 STS.64 [R9.X8], R14 ;  /* 0x0000000e09008388 */ /* 0x0001e20000008a00 */
[----:B------:R-:W-:-:S03]  /*1450*/  LEA R4, R9, 0x2000, 0x2 ;  /* 0x0000200009047811 */ /* 0x000fc600078e10ff */
[----:B-1----:R0:W-:Y:S04]  /*1460*/  @!P0 STS.64 [R9.X8+0x1000], R6 ;  /* 0x0010000609008388 */ /* 0x0021e80000008a00 */
[----:B------:R0:W-:Y:S04]  /*1470*/  @!P0 STS [R9.X4+0x2000], R3 ;  /* 0x0020000309008388 */ /* 0x0001e80000004800 */
[----:B------:R-:W-:Y:S01]  /*1480*/  BAR.SYNC.DEFER_BLOCKING 0x0 ;  /* 0x0000000000007b1d */ /* 0x000fe20000010000 */
[----:B------:R-:W-:-:S04]  /*1490*/  ISETP.GE.U32.AND P0, PT, R0, c[0x0][0x4], PT ;  /* 0x0000010000007a0c */ /* 0x000fc80003f06070 */
[----:B------:R-:W-:-:S13]  /*14a0*/  ISETP.GE.U32.OR P0, PT, R2, R17, P0 ;  /* 0x000000110200720c */ /* 0x000fda0000706470 */
[----:B------:R-:W-:Y:S05]  /*14b0*/  @P0 BRA `(.L_x_1787) ;  /* 0x0000026000000947 */ /* 0x000fea0003800000 */
[----:B0-----:R-:W-:Y:S01]  /*14c0*/  IMAD R11, R17, c[0x0][0x0], RZ ;  /* 0x00000000110b7a24 */ /* 0x001fe200078e02ff */
[----:B------:R-:W-:Y:S03]  /*14d0*/  BSSY B2, `(.L_x_1788) ;  /* 0x0000016000027945 */ /* 0x000fe60003800000 */
[C---:B------:R-:W-:Y:S02]  /*14e0*/  IMAD R12, R11.reuse, 0x4, R4 ;  /* 0x000000040b0c7824 */ /* 0x040fe400078e0204 */
[----:B------:R-:W-:-:S04]  /*14f0*/  IMAD R11, R11, 0x8, R8 ;  /* 0x000000080b0b7824 */ /* 0x000fc800078e0208 */
[----:B------:R-:W0:Y:S02]  /*1500*/  LDS R12, [R12] ;  /* 0x000000000c0c7984 */ /* 0x000e240000000800 */
[----:B0-----:R-:W-:-:S05]  /*1510*/  IMAD.IADD R10, R3, 0x1, R12 ;  /* 0x00000001030a7824 */ /* 0x001fca00078e020c */
[----:B------:R-:W-:-:S06]  /*1520*/  IMNMX R24, R10, 0x1, !PT ;  /* 0x000000010a187817 */ /* 0x000fcc0007800200 */
        /* <DEDUP_REMOVED lines=15> */
[----:B-1----:R-:W-:Y:S05]  /*1620*/  CALL.REL.NOINC `($__internal_52_$__cuda_sm20_dblrcp_rn_slowpath_v3) ;  /* 0x0000df8000007944 */ /* 0x002fea0003c00000 */
.L_x_1789:
[----:B------:R-:W-:Y:S05]  /*1630*/  BSYNC B2 ;  /* 0x0000000000027941 */ /* 0x000fea0003800000 */
.L_x_1788:
[----:B------:R-:W2:Y:S01]  /*1640*/  LDS.64 R16, [R11] ;  /* 0x000000000b107984 */ /* 0x000ea20000000a00 */
[----:B------:R-:W3:Y:S03]  /*1650*/  I2F.F64 R12, R12 ;  /* 0x0000000c000c7312 */ /* 0x000ee60000201c00 */
[----:B------:R-:W4:Y:S05]  /*1660*/  LDS.64 R24, [R11+0x1000] ;  /* 0x001000000b187984 */ /* 0x000f2a0000000a00 */
[----:B0-----:R0:W5:Y:S02]  /*1670*/  I2F.F64 R20, R3 ;  /* 0x0000000300147312 */ /* 0x0011640000201c00 */
[----:B0-----:R-:W-:Y:S01]  /*1680*/  IMAD.MOV.U32 R3, RZ, RZ, R10 ;  /* 0x000000ffff037224 */ /* 0x001fe200078e000a */
[----:B--2---:R-:W0:-:S04]  /*1690*/  DADD R18, R14, -R16 ;  /* 0x000000000e127229 */ /* 0x004e080000000810 */
[----:B---3--:R-:W5:-:S04]  /*16a0*/  DMUL R16, R16, R12 ;  /* 0x0000000c10107228 */ /* 0x008f480000000000 */
[----:B0-----:R-:W0:-:S04]  /*16b0*/  DMUL R18, R18, R18 ;  /* 0x0000001212127228 */ /* 0x001e080000000000 */
[----:B-----5:R-:W2:-:S04]  /*16c0*/  DFMA R14, R14, R20, R16 ;  /* 0x000000140e0e722b */ /* 0x020e880000000010 */
[----:B0-----:R-:W0:-:S04]  /*16d0*/  DMUL R18, R12, R18 ;  /* 0x000000120c127228 */ /* 0x001e080000000000 */
[----:B-12---:R-:W-:-:S04]  /*16e0*/  DMUL R14, R14, R22 ;  /* 0x000000160e0e7228 */ /* 0x006fc80000000000 */
[----:B0-----:R-:W4:-:S06]  /*16f0*/  DMUL R18, R20, R18 ;  /* 0x0000001214127228 */ /* 0x001f0c0000000000 */
[----:B----4-:R-:W0:-:S06]  /*1700*/  DFMA R18, R18, R22, R24 ;  /* 0x000000161212722b */ /* 0x010e0c0000000018 */
[----:B0-----:R0:W1:-:S06]  /*1710*/  DADD R6, R6, R18 ;  /* 0x0000000006067229 */ /* 0x00104c0000000012 */
.L_x_1787:
[----:B0-----:R-:W-:Y:S05]  /*1720*/  BSYNC B1 ;  /* 0x0000000000017941 */ /* 0x001fea0003800000 */
.L_x_1786:
[----:B------:R-:W-:-:S05]  /*1730*/  IMAD.MOV.U32 R11, RZ, RZ, c[0x0][0x4] ;  /* 0x00000100ff0b7624 */ /* 0x000fca00078e00ff */
[----:B------:R-:W-:-:S04]  /*1740*/  SHF.R.U32.HI R11, RZ, 0x2, R11 ;  /* 0x00000002ff0b7819 */ /* 0x000fc8000001160b */
[----:B------:R-:W-:-:S13]  /*1750*/  ISETP.NE.AND P0, PT, R11, RZ, PT ;  /* 0x000000ff0b00720c */ /* 0x000fda0003f05270 */
[----:B------:R-:W-:Y:S05]  /*1760*/  @!P0 BRA `(.L_x_1785) ;  /* 0x000064f000008947 */ /* 0x000fea0003800000 */
[C---:B------:R-:W-:Y:S01]  /*1770*/  IMAD.SHL.U32 R13, R11.reuse, 0x2, RZ ;  /* 0x000000020b0d7824 */ /* 0x040fe200078e00ff */
[----:B------:R-:W-:Y:S01]  /*1780*/  BSSY B1, `(.L_x_1790) ;  /* 0x0000030000017945 */ /* 0x000fe20003800000 */
[----:B------:R-:W-:-:S03]  /*1790*/  IMAD.IADD R0, R11, 0x1, R2 ;  /* 0x000000010b007824 */ /* 0x000fc600078e0202 */
[----:B------:R-:W-:-:S13]  /*17a0*/  ISETP.GE.U32.AND P0, PT, R2, R13, PT ;  /* 0x0000000d0200720c */ /* 0x000fda0003f06070 */
[----:B------:R0:W-:Y:S04]  /*17b0*/  @!P0 STS.64 [R9.X8], R14 ;  /* 0x0000000e09008388 */ /* 0x0001e80000008a00 */
        /* <DEDUP_REMOVED lines=29> */
.L_x_1793:
[----:B------:R-:W-:Y:S05]  /*1990*/  BSYNC B2 ;  /* 0x0000000000027941 */ /* 0x000fea0003800000 */
.L_x_1792:
[----:B------:R-:W2:Y:S01]  /*19a0*/  LDS.64 R16, [R11] ;  /* 0x000000000b107984 */ /* 0x000ea20000000a00 */
[----:B------:R-:W3:Y:S03]  /*19b0*/  I2F.F64 R12, R12 ;  /* 0x0000000c000c7312 */ /* 0x000ee60000201c00 */
[----:B0-----:R-:W0:Y:S05]  /*19c0*/  LDS.64 R20, [R11+0x1000] ;  /* 0x001000000b147984 */ /* 0x001e2a0000000a00 */
[----:B------:R4:W5:Y:S02]  /*19d0*/  I2F.F64 R24, R3 ;  /* 0x0000000300187312 */ /* 0x0009640000201c00 */
[----:B----4-:R-:W-:Y:S01]  /*19e0*/  IMAD.MOV.U32 R3, RZ, RZ, R10 ;  /* 0x000000ffff037224 */ /* 0x010fe200078e000a */
[----:B--2---:R-:W2:-:S04]  /*19f0*/  DADD R18, R14, -R16 ;  /* 0x000000000e127229 */ /* 0x004e880000000810 */
[----:B---3--:R-:W5:-:S04]  /*1a00*/  DMUL R16, R16, R12 ;  /* 0x0000000c10107228 */ /* 0x008f480000000000 */
[----:B--2---:R-:W2:-:S04]  /*1a10*/  DMUL R18, R18, R18 ;  /* 0x0000001212127228 */ /* 0x004e880000000000 */
[----:B-----5:R-:W3:-:S04]  /*1a20*/  DFMA R14, R14, R24, R16 ;  /* 0x000000180e0e722b */ /* 0x020ec80000000010 */
[----:B--2---:R-:W2:-:S04]  /*1a30*/  DMUL R18, R12, R18 ;  /* 0x000000120c127228 */ /* 0x004e880000000000 */
[----:B-1-3--:R-:W-:-:S04]  /*1a40*/  DMUL R14, R14, R22 ;  /* 0x000000160e0e7228 */ /* 0x00afc80000000000 */
[----:B--2---:R-:W0:-:S06]  /*1a50*/  DMUL R18, R24, R18 ;  /* 0x0000001218127228 */ /* 0x004e0c0000000000 */
[----:B0-----:R-:W0:-:S06]  /*1a60*/  DFMA R18, R18, R22, R20 ;  /* 0x000000161212722b */ /* 0x001e0c0000000014 */
[----:B0-----:R0:W1:-:S06]  /*1a70*/  DADD R6, R6, R18 ;  /* 0x0000000006067229 */ /* 0x00104c0000000012 */
.L_x_1791:
[----:B0-----:R-:W-:Y:S05]  /*1a80*/  BSYNC B1 ;  /* 0x0000000000017941 */ /* 0x001fea0003800000 */
.L_x_1790:
        /* <DEDUP_REMOVED lines=38> */
.L_x_1797:
[----:B------:R-:W-:Y:S05]  /*1cf0*/  BSYNC B2 ;  /* 0x0000000000027941 */ /* 0x000fea0003800000 */
.L_x_1796:
        /* <DEDUP_REMOVED lines=14> */
.L_x_1795:
[----:B0-----:R-:W-:Y:S05]  /*1de0*/  BSYNC B1 ;  /* 0x0000000000017941 */ /* 0x001fea0003800000 */
.L_x_1794:
        /* <DEDUP_REMOVED lines=38> */
.L_x_1801:
[----:B------:R-:W-:Y:S05]  /*2050*/  BSYNC B2 ;  /* 0x0000000000027941 */ /* 0x000fea0003800000 */
.L_x_1800:
        /* <DEDUP_REMOVED lines=14> */
.L_x_1799:
[----:B0-----:R-:W-:Y:S05]  /*2140*/  BSYNC B1 ;  /* 0x0000000000017941 */ /* 0x001fea0003800000 */
.L_x_1798:
        /* <DEDUP_REMOVED lines=38> */
.L_x_1805:
[----:B------:R-:W-:Y:S05]  /*23b0*/  BSYNC B2 ;  /* 0x0000000000027941 */ /* 0x000fea0003800000 */
.L_x_1804:
        /* <DEDUP_REMOVED lines=14> */
.L_x_1803:
[----:B0-----:R-:W-:Y:S05]  /*24a0*/  BSYNC B1 ;  /* 0x0000000000017941 */ /* 0x001fea0003800000 */
.L_x_1802:
        /* <DEDUP_REMOVED lines=38> */
.L_x_1809:
[----:B------:R-:W-:Y:S05]  /*2710*/  BSYNC B2 ;  /* 0x0000000000027941 */ /* 0x000fea0003800000 */
.L_x_1808:
        /* <DEDUP_REMOVED lines=14> */
.L_x_1807:
[----:B0-----:R-:W-:Y:S05]  /*2800*/  BSYNC B1 ;  /* 0x0000000000017941 */ /* 0x001fea0003800000 */
.L_x_1806:
        /* <DEDUP_REMOVED lines=38> */
.L_x_1813:
[----:B------:R-:W-:Y:S05]  /*2a70*/  BSYNC B2 ;  /* 0x0000000000027941 */ /* 0x000fea0003800000 */
.L_x_1812:
        /* <DEDUP_REMOVED lines=14> */
.L_x_1811:
[----:B0-----:R-:W-:Y:S05]  /*2b60*/  BSYNC B1 ;  /* 0x0000000000017941 */ /* 0x001fea0003800000 */
.L_x_1810:
        /* <DEDUP_REMOVED lines=38> */
.L_x_1817:
[----:B------:R-:W-:Y:S05]  /*2dd0*/  BSYNC B2 ;  /* 0x0000000000027941 */ /* 0x000fea0003800000 */
.L_x_1816:
        /* <DEDUP_REMOVED lines=14> */
.L_x_1815:
[----:B0-----:R-:W-:Y:S05]  /*2ec0*/  BSYNC B1 ;  /* 0x0000000000017941 */ /* 0x001fea0003800000 */
.L_x_1814:
        /* <DEDUP_REMOVED lines=38> */
.L_x_1821:
[----:B------:R-:W-:Y:S05]  /*3130*/  BSYNC B2 ;  /* 0x0000000000027941 */ /* 0x000fea0003800000 */
.L_x_1820:
        /* <DEDUP_REMOVED lines=14> */
.L_x_1819:
[----:B0-----:R-:W-:Y:S05]  /*3220*/  BSYNC B1 ;  /* 0x0000000000017941 */ /* 0x001fea0003800000 */
.L_x_1818:
        /* <DEDUP_REMOVED lines=38> */
.L_x_1825:
[----:B------:R-:W-:Y:S05]  /*3490*/  BSYNC B2 ;  /* 0x0000000000027941 */ /* 0x000fea0003800000 */
.L_x_1824:
        /* <DEDUP_REMOVED lines=14> */
.L_x_1823:
[----:B0-----:R-:W-:Y:S05]  /*3580*/  BSYNC B1 ;  /* 0x0000000000017941 */ /* 0x001fea0003800000 */
.L_x_1822:
        /* <DEDUP_REMOVED lines=38> */
.L_x_1829:
[----:B------:R-:W-:Y:S05]  /*37f0*/  BSYNC B2 ;  /* 0x0000000000027941 */ /* 0x000fea0003800000 */
.L_x_1828:
        /* <DEDUP_REMOVED lines=14> */
.L_x_1827:
[----:B0-----:R-:W-:Y:S05]  /*38e0*/  BSYNC B1 ;  /* 0x0000000000017941 */ /* 0x001fea0003800000 */
.L_x_1826:
        /* <DEDUP_REMOVED lines=38> */
.L_x_1833:
[----:B------:R-:W-:Y:S05]  /*3b50*/  BSYNC B2 ;  /* 0x0000000000027941 */ /* 0x000fea0003800000 */
.L_x_1832:
        /* <DEDUP_REMOVED lines=14> */
.L_x_1831:
[----:B0-----:R-:W-:Y:S05]  /*3c40*/  BSYNC B1 ;  /* 0x0000000000017941 */ /* 0x001fea0003800000 */
.L_x_1830:
        /* <DEDUP_REMOVED lines=38> */
.L_x_1837:
[----:B------:R-:W-:Y:S05]  /*3eb0*/  BSYNC B2 ;  /* 0x0000000000027941 */ /* 0x000fea0003800000 */
.L_x_1836:
        /* <DEDUP_REMOVED lines=14> */
.L_x_1835:
[----:B0-----:R-:W-:Y:S05]  /*3fa0*/  BSYNC B1 ;  /* 0x0000000000017941 */ /* 0x001fea0003800000 */
.L_x_1834:
        /* <DEDUP_REMOVED lines=38> */
.L_x_1841:
[----:B------:R-:W-:Y:S05]  /*4210*/  BSYNC B2 ;  /* 0x0000000000027941 */ /* 0x000fea0003800000 */
.L_x_1840:
        /* <DEDUP_REMOVED lines=14> */
.L_x_1839:
[----:B0-----:R-:W-:Y:S05]  /*4300*/  BSYNC B1 ;  /* 0x0000000000017941 */ /* 0x001fea0003800000 */
.L_x_1838:
        /* <DEDUP_REMOVED lines=38> */
.L_x_1845:
[----:B------:R-:W-:Y:S05]  /*4570*/  BSYNC B2 ;  /* 0x0000000000027941 */ /* 0x000fea0003800000 */
.L_x_1844:
        /* <DEDUP_REMOVED lines=14> */
.L_x_1843:
[----:B0-----:R-:W-:Y:S05]  /*4660*/  BSYNC B1 ;  /* 0x0000000000017941 */ /* 0x001fea0003800000 */
.L_x_1842:
        /* <DEDUP_REMOVED lines=38> */
.L_x_1849:
[----:B------:R-:W-:Y:S05]  /*48d0*/  BSYNC B2 ;  /* 0x0000000000027941 */ /* 0x000fea0003800000 */
.L_x_1848:
        /* <DEDUP_REMOVED lines=14> */
.L_x_1847:
[----:B0-----:R-:W-:Y:S05]  /*49c0*/  BSYNC B1 ;  /* 0x0000000000017941 */ /* 0x001fea0003800000 */
.L_x_1846:
        /* <DEDUP_REMOVED lines=38> */
.L_x_1853:
[----:B------:R-:W-:Y:S05]  /*4c30*/  BSYNC B2 ;  /* 0x0000000000027941 */ /* 0x000fea0003800000 */
.L_x_1852:
        /* <DEDUP_REMOVED lines=14> */
.L_x_1851:
[----:B0-----:R-:W-:Y:S05]  /*4d20*/  BSYNC B1 ;  /* 0x0000000000017941 */ /* 0x001fea0003800000 */
.L_x_1850:
        /* <DEDUP_REMOVED lines=38> */
.L_x_1857:
[----:B------:R-:W-:Y:S05]  /*4f90*/  BSYNC B2 ;  /* 0x0000000000027941 */ /* 0x000fea0003800000 */
.L_x_1856:
        /* <DEDUP_REMOVED lines=14> */
.L_x_1855:
[----:B0-----:R-:W-:Y:S05]  /*5080*/  BSYNC B1 ;  /* 0x0000000000017941 */ /* 0x001fea0003800000 */
.L_x_1854:
        /* <DEDUP_REMOVED lines=38> */
.L_x_1861:
[----:B------:R-:W-:Y:S05]  /*52f0*/  BSYNC B2 ;  /* 0x0000000000027941 */ /* 0x000fea0003800000 */
.L_x_1860:
        /* <DEDUP_REMOVED lines=14> */
.L_x_1859:
[----:B0-----:R-:W-:Y:S05]  /*53e0*/  BSYNC B1 ;  /* 0x0000000000017941 */ /* 0x001fea0003800000 */
.L_x_1858:
        /* <DEDUP_REMOVED lines=38> */
.L_x_1865:
[----:B------:R-:W-:Y:S05]  /*5650*/  BSYNC B2 ;  /* 0x0000000000027941 */ /* 0x000fea0003800000 */
.L_x_1864:
        /* <DEDUP_REMOVED lines=14> */
.L_x_1863:
[----:B0-----:R-:W-:Y:S05]  /*5740*/  BSYNC B1 ;  /* 0x0000000000017941 */ /* 0x001fea0003800000 */
.L_x_1862:
        /* <DEDUP_REMOVED lines=38> */
.L_x_1869:
[----:B------:R-:W-:Y:S05]  /*59b0*/  BSYNC B2 ;  /* 0x0000000000027941 */ /* 0x000fea0003800000 */
.L_x_1868:
        /* <DEDUP_REMOVED lines=14> */
.L_x_1867:
[----:B0-----:R-:W-:Y:S05]  /*5aa0*/  BSYNC B1 ;  /* 0x0000000000017941 */ /* 0x001fea0003800000 */
.L_x_1866:
        /* <DEDUP_REMOVED lines=38> */
.L_x_1873:
[----:B------:R-:W-:Y:S05]  /*5d10*/  BSYNC B2 ;  /* 0x0000000000027941 */ /* 0x000fea0003800000 */
.L_x_1872:
        /* <DEDUP_REMOVED lines=14> */
.L_x_1871:
[----:B0-----:R-:W-:Y:S05]  /*5e00*/  BSYNC B1 ;  /* 0x0000000000017941 */ /* 0x001fea0003800000 */
.L_x_1870:
        /* <DEDUP_REMOVED lines=38> */
.L_x_1877:
[----:B------:R-:W-:Y:S05]  /*6070*/  BSYNC B2 ;  /* 0x0000000000027941 */ /* 0x000fea0003800000 */
.L_x_1876:
        /* <DEDUP_REMOVED lines=14> */
.L_x_1875:
[----:B0-----:R-:W-:Y:S05]  /*6160*/  BSYNC B1 ;  /* 0x0000000000017941 */ /* 0x001fea0003800000 */
.L_x_1874:
        /* <DEDUP_REMOVED lines=17> */
[----:B------:R-:W-:-:S06]  /*6280*/  IMAD R10, R25, 0x4, R4 ;  /* 0x00000004190a7824 */ /* 0x000fcc00078e0204 */
        /* <DEDUP_REMOVED lines=9> */
[----:B0-----:R0:W1:Y:S02]  /*6320*/  DFMA R16, R12, R16, R12 ;  /* 0x000000100c10722b */ /* 0x001064000000000c */
[----:B0-----:R-:W-:-:S04]  /*6330*/  IMAD R12, R25, 0x8, R8 ;  /* 0x00000008190c7824 */ /* 0x001fc800078e0208 */
[----:B-1----:R-:W0:-:S06]  /*6340*/  DFMA R18, -R20, R16, 1 ;  /* 0x3ff000001412742b */ /* 0x002e0c0000000110 */
[----:B0-----:R0:W1:Y:S01]  /*6350*/  DFMA R22, R16, R18, R16 ;  /* 0x000000121016722b */ /* 0x0010620000000010 */
[----:B------:R-:W-:Y:S05]  /*6360*/  @P0 BRA `(.L_x_1881) ;  /* 0x0000006000000947 */ /* 0x000fea0003800000 */
[----:B------:R-:W-:Y:S01]  /*6370*/  LOP3.LUT R25, R21, 0x7fffffff, RZ, 0xc0, !PT ;  /* 0x7fffffff15197812 */ /* 0x000fe200078ec0ff */
[----:B0-----:R-:W-:Y:S01]  /*6380*/  IMAD.MOV.U32 R18, RZ, RZ, R20 ;  /* 0x000000ffff127224 */ /* 0x001fe200078e0014 */
[----:B------:R-:W-:Y:S01]  /*6390*/  MOV R0, 0x63d0 ;  /* 0x000063d000007802 */ /* 0x000fe20000000f00 */
[----:B------:R-:W-:Y:S01]  /*63a0*/  IMAD.MOV.U32 R19, RZ, RZ, R21 ;  /* 0x000000ffff137224 */ /* 0x000fe200078e0015 */
[----:B------:R-:W-:Y:S02]  /*63b0*/  IADD3 R25, R25, -0x100000, RZ ;  /* 0xfff0000019197810 */ /* 0x000fe40007ffe0ff */
[----:B-1----:R-:W-:Y:S05]  /*63c0*/  CALL.REL.NOINC `($__internal_52_$__cuda_sm20_dblrcp_rn_slowpath_v3) ;  /* 0x000091e000007944 */ /* 0x002fea0003c00000 */
.L_x_1881:
[----:B------:R-:W-:Y:S05]  /*63d0*/  BSYNC B2 ;  /* 0x0000000000027941 */ /* 0x000fea0003800000 */
.L_x_1880:
[----:B0-----:R-:W0:Y:S01]  /*63e0*/  LDS.64 R16, [R12] ;  /* 0x000000000c107984 */ /* 0x001e220000000a00 */
[----:B------:R-:W2:Y:S03]  /*63f0*/  I2F.F64 R20, R10 ;  /* 0x0000000a00147312 */ /* 0x000ea60000201c00 */
[----:B------:R-:W3:Y:S05]  /*6400*/  LDS.64 R24, [R12+0x1000] ;  /* 0x001000000c187984 */ /* 0x000eea0000000a00 */
[----:B------:R4:W5:Y:S02]  /*6410*/  I2F.F64 R26, R3 ;  /* 0x00000003001a7312 */ /* 0x0009640000201c00 */
[----:B----4-:R-:W-:Y:S01]  /*6420*/  IMAD.MOV.U32 R3, RZ, RZ, R11 ;  /* 0x000000ffff037224 */ /* 0x010fe200078e000b */
[----:B0-----:R-:W0:-:S04]  /*6430*/  DADD R18, R14, -R16 ;  /* 0x000000000e127229 */ /* 0x001e080000000810 */
[----:B--2---:R-:W5:-:S04]  /*6440*/  DMUL R16, R16, R20 ;  /* 0x0000001410107228 */ /* 0x004f480000000000 */
[----:B0-----:R-:W0:-:S04]  /*6450*/  DMUL R18, R18, R18 ;  /* 0x0000001212127228 */ /* 0x001e080000000000 */
[----:B-----5:R-:W2:-:S04]  /*6460*/  DFMA R14, R14, R26, R16 ;  /* 0x0000001a0e0e722b */ /* 0x020e880000000010 */
[----:B0-----:R-:W0:-:S04]  /*6470*/  DMUL R18, R20, R18 ;  /* 0x0000001214127228 */ /* 0x001e080000000000 */
[----:B-12---:R-:W-:-:S04]  /*6480*/  DMUL R14, R14, R22 ;  /* 0x000000160e0e7228 */ /* 0x006fc80000000000 */
[----:B0-----:R-:W3:-:S06]  /*6490*/  DMUL R18, R26, R18 ;  /* 0x000000121a127228 */ /* 0x001ecc0000000000 */
[----:B---3--:R-:W0:-:S06]  /*64a0*/  DFMA R18, R18, R22, R24 ;  /* 0x000000161212722b */ /* 0x008e0c0000000018 */
[----:B0-----:R0:W1:-:S06]  /*64b0*/  DADD R6, R6, R18 ;  /* 0x0000000006067229 */ /* 0x00104c0000000012 */
.L_x_1879:
[----:B0-----:R-:W-:Y:S05]  /*64c0*/  BSYNC B1 ;  /* 0x0000000000017941 */ /* 0x001fea0003800000 */
.L_x_1878:
        /* <DEDUP_REMOVED lines=38> */
.L_x_1885:
[----:B------:R-:W-:Y:S05]  /*6730*/  BSYNC B2 ;  /* 0x0000000000027941 */ /* 0x000fea0003800000 */
.L_x_1884:
        /* <DEDUP_REMOVED lines=14> */
.L_x_1883:
[----:B0-----:R-:W-:Y:S05]  /*6820*/  BSYNC B1 ;  /* 0x0000000000017941 */ /* 0x001fea0003800000 */
.L_x_1882:
        /* <DEDUP_REMOVED lines=38> */
.L_x_1889:
[----:B------:R-:W-:Y:S05]  /*6a90*/  BSYNC B2 ;  /* 0x0000000000027941 */ /* 0x000fea0003800000 */
.L_x_1888:
        /* <DEDUP_REMOVED lines=14> */
.L_x_1887:
[----:B0-----:R-:W-:Y:S05]  /*6b80*/  BSYNC B1 ;  /* 0x0000000000017941 */ /* 0x001fea0003800000 */
.L_x_1886:
        /* <DEDUP_REMOVED lines=38> */
.L_x_1893:
[----:B------:R-:W-:Y:S05]  /*6df0*/  BSYNC B2 ;  /* 0x0000000000027941 */ /* 0x000fea0003800000 */
.L_x_1892:
        /* <DEDUP_REMOVED lines=14> */
.L_x_1891:
[----:B0-----:R-:W-:Y:S05]  /*6ee0*/  BSYNC B1 ;  /* 0x0000000000017941 */ /* 0x001fea0003800000 */
.L_x_1890:
        /* <DEDUP_REMOVED lines=38> */
.L_x_1897:
[----:B------:R-:W-:Y:S05]  /*7150*/  BSYNC B2 ;  /* 0x0000000000027941 */ /* 0x000fea0003800000 */
.L_x_1896:
        /* <DEDUP_REMOVED lines=14> */
.L_x_1895:
[----:B0-----:R-:W-:Y:S05]  /*7240*/  BSYNC B1 ;  /* 0x0000000000017941 */ /* 0x001fea0003800000 */
.L_x_1894:
        /* <DEDUP_REMOVED lines=38> */
.L_x_1901:
[----:B------:R-:W-:Y:S05]  /*74b0*/  BSYNC B2 ;  /* 0x0000000000027941 */ /* 0x000fea0003800000 */
.L_x_1900:
        /* <DEDUP_REMOVED lines=14> */
.L_x_1899:
[----:B0-----:R-:W-:Y:S05]  /*75a0*/  BSYNC B1 ;  /* 0x0000000000017941 */ /* 0x001fea0003800000 */
.L_x_1898:
        /* <DEDUP_REMOVED lines=38> */
.L_x_1905:
[----:B------:R-:W-:Y:S05]  /*7810*/  BSYNC B2 ;  /* 0x0000000000027941 */ /* 0x000fea0003800000 */
.L_x_1904:
        /* <DEDUP_REMOVED lines=14> */
.L_x_1903:
[----:B0-----:R-:W-:Y:S05]  /*7900*/  BSYNC B1 ;  /* 0x0000000000017941 */ /* 0x001fea0003800000 */
.L_x_1902:
        /* <DEDUP_REMOVED lines=15> */
[----:B0-----:R-:W-:Y:S01]  /*7a00*/  SHF.R.S32.HI R0, RZ, 0x1f, R10 ;  /* 0x0000001fff007819 */ /* 0x001fe2000001140a */
[----:B------:R-:W-:Y:S03]  /*7a10*/  BSSY B2, `(.L_x_1907) ;  /* 0x0000015000027945 */ /* 0x000fe60003800000 */
[----:B------:R-:W-:-:S05]  /*7a20*/  LOP3.LUT R21, R0, c[0x0][0x0], RZ, 0xc0, !PT ;  /* 0x0000000000157a12 */ /* 0x000fca00078ec0ff */
        /* <DEDUP_REMOVED lines=18> */
[----:B01----:R-:W-:Y:S05]  /*7b50*/  CALL.REL.NOINC `($__internal_52_$__cuda_sm20_dblrcp_rn_slowpath_v3) ;  /* 0x00007a5000007944 */ /* 0x003fea0003c00000 */
.L_x_1908:
[----:B------:R-:W-:Y:S05]  /*7b60*/  BSYNC B2 ;  /* 0x0000000000027941 */ /* 0x000fea0003800000 */
.L_x_1907:
[----:B------:R-:W2:Y:S01]  /*7b70*/  LDS.64 R10, [R8] ;  /* 0x00000000080a7984 */ /* 0x000ea20000000a00 */
[----:B0-----:R-:W0:Y:S03]  /*7b80*/  I2F.F64 R16, R4 ;  /* 0x0000000400107312 */ /* 0x001e260000201c00 */
[----:B------:R-:W3:Y:S05]  /*7b90*/  LDS.64 R18, [R8+0x1000] ;  /* 0x0010000008127984 */ /* 0x000eea0000000a00 */
[----:B------:R4:W5:Y:S02]  /*7ba0*/  I2F.F64 R20, R3 ;  /* 0x0000000300147312 */ /* 0x0009640000201c00 */
[----:B----4-:R-:W-:Y:S01]  /*7bb0*/  IMAD.MOV.U32 R3, RZ, RZ, R9 ;  /* 0x000000ffff037224 */ /* 0x010fe200078e0009 */
[----:B--2---:R-:W2:-:S04]  /*7bc0*/  DADD R12, R14, -R10 ;  /* 0x000000000e0c7229 */ /* 0x004e88000000080a */
[----:B0-----:R-:W5:-:S04]  /*7bd0*/  DMUL R10, R10, R16 ;  /* 0x000000100a0a7228 */ /* 0x001f480000000000 */
[----:B--2---:R-:W0:-:S04]  /*7be0*/  DMUL R12, R12, R12 ;  /* 0x0000000c0c0c7228 */ /* 0x004e080000000000 */
[----:B-----5:R-:W2:-:S04]  /*7bf0*/  DFMA R10, R14, R20, R10 ;  /* 0x000000140e0a722b */ /* 0x020e88000000000a */
[----:B0-----:R-:W0:-:S04]  /*7c00*/  DMUL R12, R16, R12 ;  /* 0x0000000c100c7228 */ /* 0x001e080000000000 */
[----:B-12---:R-:W-:-:S04]  /*7c10*/  DMUL R14, R10, R22 ;  /* 0x000000160a0e7228 */ /* 0x006fc80000000000 */
[----:B0-----:R-:W3:-:S06]  /*7c20*/  DMUL R12, R20, R12 ;  /* 0x0000000c140c7228 */ /* 0x001ecc0000000000 */
[----:B---3--:R-:W0:-:S06]  /*7c30*/  DFMA R12, R12, R22, R18 ;  /* 0x000000160c0c722b */ /* 0x008e0c0000000012 */
[----:B0-----:R0:W1:-:S06]  /*7c40*/  DADD R6, R6, R12 ;  /* 0x0000000006067229 */ /* 0x00104c000000000c */
.L_x_1906:
[----:B0-----:R-:W-:Y:S05]  /*7c50*/  BSYNC B1 ;  /* 0x0000000000017941 */ /* 0x001fea0003800000 */
.L_x_1785:
[----:B--2---:R-:W-:Y:S02]  /*7c60*/  IMAD.MOV.U32 R20, RZ, RZ, c[0x0][0x10] ;  /* 0x00000400ff147624 */ /* 0x004fe400078e00ff */
[----:B------:R-:W-:-:S03]  /*7c70*/  IMAD.MOV.U32 R8, RZ, RZ, 0x8 ;  /* 0x00000008ff087424 */ /* 0x000fc600078e00ff */
[----:B------:R-:W-:Y:S01]  /*7c80*/  ISETP.GT.U32.AND P0, PT, R20, 0x1, PT ;  /* 0x000000011400780c */ /* 0x000fe20003f04070 */
[----:B0-----:R-:W-:-:S04]  /*7c90*/  IMAD.WIDE R10, R5, R8, c[0x0][0x168] ;  /* 0x00005a00050a7625 */ /* 0x001fc800078e0208 */
[----:B------:R-:W-:-:S08]  /*7ca0*/  IMAD.WIDE R12, R5, R8, c[0x0][0x170] ;  /* 0x00005c00050c7625 */ /* 0x000fd000078e0208 */
[----:B------:R-:W-:Y:S05]  /*7cb0*/  @P0 BRA `(.L_x_1909) ;  /* 0x0000049000000947 */ /* 0x000fea0003800000 */
[----:B------:R-:W0:Y:S02]  /*7cc0*/  S2UR UR4, SR_CTAID.Y ;  /* 0x00000000000479c3 */ /* 0x000e240000002600 */
[----:B0-----:R-:W-:-:S04]  /*7cd0*/  LOP3.LUT P0, RZ, R2, UR4, RZ, 0xfc, !PT ;  /* 0x0000000402ff7c12 */ /* 0x001fc8000f80fcff */
[----:B------:R-:W-:-:S13]  /*7ce0*/  ISETP.GE.OR P0, PT, R5, c[0x0][0x18c], P0 ;  /* 0x0000630005007a0c */ /* 0x000fda0000706670 */
[----:B------:R-:W-:Y:S05]  /*7cf0*/  @P0 EXIT ;  /* 0x000000000000094d */ /* 0x000fea0003800000 */
[----:B------:R-:W0:Y:S01]  /*7d00*/  I2F.F64 R2, R3 ;  /* 0x0000000300027312 */ /* 0x000e220000201c00 */
[----:B------:R-:W-:Y:S01]  /*7d10*/  IMAD.MOV.U32 R4, RZ, RZ, 0x1 ;  /* 0x00000001ff047424 */ /* 0x000fe200078e00ff */
[----:B------:R2:W-:Y:S01]  /*7d20*/  STG.E.64 [R10.64], R14 ;  /* 0x0000000e0a007986 */ /* 0x0005e2000c101b06 */
[----:B-1----:R-:W-:Y:S01]  /*7d30*/  FSETP.GEU.AND P1, PT, |R7|, 6.5827683646048100446e-37, PT ;  /* 0x036000000700780b */ /* 0x002fe20003f2e200 */
[----:B------:R-:W-:Y:S04]  /*7d40*/  BSSY B0, `(.L_x_1910) ;  /* 0x0000011000007945 */ /* 0x000fe80003800000 */
[----:B0-----:R-:W0:Y:S02]  /*7d50*/  MUFU.RCP64H R5, R3 ;  /* 0x0000000300057308 */ /* 0x001e240000001800 */
[----:B0-----:R-:W0:-:S06]  /*7d60*/  DFMA R8, -R2, R4, 1 ;  /* 0x3ff000000208742b */ /* 0x001e0c0000000104 */
        /* <DEDUP_REMOVED lines=10> */
[----:B--2---:R-:W-:Y:S01]  /*7e10*/  IMAD.MOV.U32 R17, RZ, RZ, R7 ;  /* 0x000000ffff117224 */ /* 0x004fe200078e0007 */
[----:B------:R-:W-:Y:S01]  /*7e20*/  MOV R0, 0x7e50 ;  /* 0x00007e5000007802 */ /* 0x000fe20000000f00 */
[----:B------:R-:W-:Y:S02]  /*7e30*/  IMAD.MOV.U32 R16, RZ, RZ, R6 ;  /* 0x000000ffff107224 */ /* 0x000fe400078e0006 */
[----:B------:R-:W-:Y:S05]  /*7e40*/  CALL.REL.NOINC `($__internal_53_$__cuda_sm20_div_rn_f64_full) ;  /* 0x000079f000007944 */ /* 0x000fea0003c00000 */
.L_x_1911:
[----:B--2---:R-:W-:Y:S05]  /*7e50*/  BSYNC B0 ;  /* 0x0000000000007941 */ /* 0x004fea0003800000 */
.L_x_1910:
[----:B------:R-:W-:Y:S01]  /*7e60*/  DSETP.NEU.AND P0, PT, R4, RZ, PT ;  /* 0x000000ff0400722a */ /* 0x000fe20003f0d000 */
[----:B------:R-:W-:Y:S01]  /*7e70*/  BSSY B1, `(.L_x_1912) ;  /* 0x000002b000017945 */ /* 0x000fe20003800000 */
[----:B------:R-:W-:Y:S02]  /*7e80*/  CS2R R2, SRZ ;  /* 0x0000000000027805 */ /* 0x000fe4000001ff00 */
        /* <DEDUP_REMOVED lines=22> */
[----:B01----:R-:W-:Y:S05]  /*7ff0*/  CALL.REL.NOINC `($__internal_54_$__cuda_sm20_dsqrt_rn_f64_mediumpath_v1) ;  /* 0x00007e2000007944 */ /* 0x003fea0003c00000 */
.L_x_1915:
[----:B------:R-:W-:Y:S05]  /*8000*/  BSYNC B0 ;  /* 0x0000000000007941 */ /* 0x000fea0003800000 */
.L_x_1914:
        /* <DEDUP_REMOVED lines=13> */
[----:B01----:R-:W-:Y:S05]  /*80e0*/  CALL.REL.NOINC `($__internal_52_$__cuda_sm20_dblrcp_rn_slowpath_v3) ;  /* 0x000074c000007944 */ /* 0x003fea0003c00000 */
.L_x_1917:
[----:B------:R-:W-:Y:S05]  /*80f0*/  BSYNC B2 ;  /* 0x0000000000027941 */ /* 0x000fea0003800000 */
.L_x_1916:
[----:B-1----:R-:W-:Y:S02]  /*8100*/  IMAD.MOV.U32 R2, RZ, RZ, R22 ;  /* 0x000000ffff027224 */ /* 0x002fe400078e0016 */
[----:B------:R-:W-:Y:S02]  /*8110*/  IMAD.MOV.U32 R3, RZ, RZ, R23 ;  /* 0x000000ffff037224 */ /* 0x000fe400078e0017 */
.L_x_1913:
[----:B------:R-:W-:Y:S05]  /*8120*/  BSYNC B1 ;  /* 0x0000000000017941 */ /* 0x000fea0003800000 */
.L_x_1912:
[----:B------:R-:W-:Y:S01]  /*8130*/  STG.E.64 [R12.64], R2 ;  /* 0x000000020c007986 */ /* 0x000fe2000c101b06 */
[----:B------:R-:W-:Y:S05]  /*8140*/  EXIT ;  /* 0x000000000000794d */ /* 0x000fea0003800000 */
.L_x_1909:
[----:B------:R-:W0:Y:S01]  /*8150*/  S2R R9, SR_TID.X ;  /* 0x0000000000097919 */ /* 0x000e220000002100 */
[----:B------:R-:W-:Y:S01]  /*8160*/  ISETP.GE.AND P0, PT, R5, c[0x0][0x18c], PT ;  /* 0x0000630005007a0c */ /* 0x000fe20003f06270 */
[----:B------:R-:W-:Y:S01]  /*8170*/  IMAD.MOV.U32 R27, RZ, RZ, 0x10 ;  /* 0x00000010ff1b7424 */ /* 0x000fe200078e00ff */
[----:B------:R-:W-:Y:S01]  /*8180*/  BSSY B0, `(.L_x_1918) ;  /* 0x000000f000007945 */ /* 0x000fe20003800000 */
[----:B------:R-:W-:Y:S01]  /*8190*/  IMAD R4, R20, c[0x0][0x18c], RZ ;  /* 0x0000630014047a24 */ /* 0x000fe200078e02ff */
[----:B------:R-:W-:-:S03]  /*81a0*/  ISETP.EQ.AND P0, PT, R2, RZ, !P0 ;  /* 0x000000ff0200720c */ /* 0x000fc60004702270 */
[----:B------:R-:W-:Y:S01]  /*81b0*/  IMAD.WIDE.U32 R26, R4, R27, c[0x0][0x178] ;  /* 0x00005e00041a7625 */ /* 0x000fe200078e001b */
[----:B0-----:R-:W-:-:S09]  /*81c0*/  LOP3.LUT P1, RZ, R9, R2, RZ, 0xfc, !PT ;  /* 0x0000000209ff7212 */ /* 0x001fd2000782fcff */
[----:B------:R-:W-:Y:S05]  /*81d0*/  @!P0 BRA `(.L_x_1919) ;  /* 0x0000009000008947 */ /* 0x000fea0003800000 */
[----:B------:R-:W0:Y:S02]  /*81e0*/  S2R R0, SR_CTAID.Y ;  /* 0x0000000000007919 */ /* 0x000e240000002600 */
[----:B0-----:R-:W-:-:S04]  /*81f0*/  IMAD R17, R0, c[0x0][0x18c], R5 ;  /* 0x0000630000117a24 */ /* 0x001fc800078e0205 */
[----:B------:R-:W-:-:S04]  /*8200*/  IMAD.WIDE R8, R17, R8, c[0x0][0x178] ;  /* 0x00005e0011087625 */ /* 0x000fc800078e0208 */
[----:B------:R-:W-:Y:S01]  /*8210*/  IMAD.WIDE R16, R17, 0x4, R26 ;  /* 0x0000000411107825 */ /* 0x000fe200078e021a */
[C---:B------:R-:W-:Y:S01]  /*8220*/  LEA R18, P2, R4.reuse, R8, 0x3 ;  /* 0x0000000804127211 */ /* 0x040fe200078418ff */
[----:B------:R0:W-:Y:S03]  /*8230*/  STG.E.64.STRONG.SYS [R8.64], R14 ;  /* 0x0000000e08007986 */ /* 0x0001e6000c115b06 */
[----:B------:R-:W-:-:S05]  /*8240*/  LEA.HI.X R19, R4, R9, RZ, 0x3, P2 ;  /* 0x0000000904137211 */ /* 0x000fca00010f1cff */
[----:B-1----:R0:W-:Y:S04]  /*8250*/  STG.E.64.STRONG.SYS [R18.64], R6 ;  /* 0x0000000612007986 */ /* 0x0021e8000c115b06 */
[----:B------:R0:W-:Y:S02]  /*8260*/  STG.E.STRONG.SYS [R16.64], R3 ;  /* 0x0000000310007986 */ /* 0x0001e4000c115906 */
.L_x_1919:
[----:B------:R-:W-:Y:S05]  /*8270*/  BSYNC B0 ;  /* 0x0000000000007941 */ /* 0x000fea0003800000 */
.L_x_1918:
[----:B------:R-:W-:Y:S06]  /*8280*/  MEMBAR.SC.GPU ;  /* 0x0000000000007992 */ /* 0x000fec0000002000 */
[----:B------:R-:W-:-:S00]  /*8290*/  ERRBAR ;  /* 0x00000000000079ab */ /* 0x000fc00000000000 */
[----:B------:R-:W-:-:S05]  /*82a0*/  CCTL.IVALL ;  /* 0x00000000ff00798f */ /* 0x000fca0002000000 */
[----:B------:R-:W-:Y:S01]  /*82b0*/  BSSY B0, `(.L_x_1920) ;  /* 0x0000015000007945 */ /* 0x000fe20003800000 */
[----:B------:R-:W-:Y:S06]  /*82c0*/  BAR.SYNC.DEFER_BLOCKING 0x0 ;  /* 0x0000000000007b1d */ /* 0x000fec0000010000 */
[----:B------:R-:W-:Y:S05]  /*82d0*/  @P1 BRA `(.L_x_1921) ;  /* 0x0000012000001947 */ /* 0x000fea0003800000 */
[----:B0-----:R-:W0:Y:S01]  /*82e0*/  S2R R3, SR_LANEID ;  /* 0x0000000000037919 */ /* 0x001e220000000000 */
[----:B------:R-:W-:Y:S01]  /*82f0*/  VOTEU.ANY UR4, UPT, PT ;  /* 0x0000000000047886 */ /* 0x000fe200038e0100 */
[----:B-1----:R-:W-:Y:S01]  /*8300*/  IMAD.MOV.U32 R6, RZ, RZ, 0x4 ;  /* 0x00000004ff067424 */ /* 0x002fe200078e00ff */
[----:B------:R-:W0:Y:S01]  /*8310*/  FLO.U32 R8, UR4 ;  /* 0x0000000400087d00 */ /* 0x000e2200080e0000 */
[----:B------:R-:W1:Y:S07]  /*8320*/  S2R R7, SR_CTAID.X ;  /* 0x0000000000077919 */ /* 0x000e6e0000002500 */
[----:B------:R-:W2:Y:S01]  /*8330*/  POPC R9, UR4 ;  /* 0x0000000400097d09 */ /* 0x000ea20008000000 */
[----:B0-----:R-:W-:Y:S01]  /*8340*/  ISETP.EQ.U32.AND P1, PT, R8, R3, PT ;  /* 0x000000030800720c */ /* 0x001fe20003f22070 */
[----:B-1----:R-:W-:-:S12]  /*8350*/  IMAD.WIDE.U32 R6, R7, R6, c[0x0][0x180] ;  /* 0x0000600007067625 */ /* 0x002fd800078e0006 */
[----:B--2---:R-:W2:Y:S04]  /*8360*/  @P1 ATOMG.E.ADD.STRONG.GPU PT, R7, [R6.64], R9 ;  /* 0x00000009060719a8 */ /* 0x004ea800081ee1c6 */
[----:B------:R-:W0:Y:S02]  /*8370*/  S2R R3, SR_LTMASK ;  /* 0x0000000000037919 */ /* 0x000e240000003900 */
[----:B0-----:R-:W-:Y:S02]  /*8380*/  LOP3.LUT R14, R3, UR4, RZ, 0xc0, !PT ;  /* 0x00000004030e7c12 */ /* 0x001fe4000f8ec0ff */
[----:B------:R-:W-:Y:S02]  /*8390*/  IADD3 R3, R20, -0x1, RZ ;  /* 0xffffffff14037810 */ /* 0x000fe40007ffe0ff */
[----:B------:R-:W0:Y:S01]  /*83a0*/  POPC R15, R14 ;  /* 0x0000000e000f7309 */ /* 0x000e220000000000 */
[----:B--2---:R-:W0:Y:S02]  /*83b0*/  SHFL.IDX PT, R0, R7, R8, 0x1f ;  /* 0x00001f0807007589 */ /* 0x004e2400000e0000 */
[----:B0-----:R-:W-:-:S05]  /*83c0*/  IMAD.IADD R0, R0, 0x1, R15 ;  /* 0x0000000100007824 */ /* 0x001fca00078e020f */
[----:B------:R-:W-:-:S04]  /*83d0*/  ISETP.NE.AND P1, PT, R0, R3, PT ;  /* 0x000000030000720c */ /* 0x000fc80003f25270 */
[----:B------:R-:W-:-:S05]  /*83e0*/  SEL R0, RZ, 0x1, P1 ;  /* 0x00000001ff007807 */ /* 0x000fca0000800000 */
[----:B------:R0:W-:Y:S04]  /*83f0*/  STS.U8 [0x2800], R0 ;  /* 0x00280000ff007388 */ /* 0x0001e80000000000 */
.L_x_1921:
[----:B------:R-:W-:Y:S05]  /*8400*/  BSYNC B0 ;  /* 0x0000000000007941 */ /* 0x000fea0003800000 */
.L_x_1920:
[----:B------:R-:W-:Y:S06]  /*8410*/  BAR.SYNC.DEFER_BLOCKING 0x0 ;  /* 0x0000000000007b1d */ /* 0x000fec0000010000 */
[----:B0-----:R-:W0:Y:S02]  /*8420*/  LDS.U8 R0, [0x2800] ;  /* 0x00280000ff007984 */ /* 0x001e240000000000 */
[----:B0-----:R-:W-:-:S13]  /*8430*/  ISETP.NE.AND P1, PT, R0, RZ, PT ;  /* 0x000000ff0000720c */ /* 0x001fda0003f25270 */
[----:B------:R-:W-:Y:S05]  /*8440*/  @!P1 EXIT ;  /* 0x000000000000994d */ /* 0x000fea0003800000 */
[----:B------:R-:W-:Y:S01]  /*8450*/  ISETP.GE.U32.AND P1, PT, R2, c[0x0][0x10], PT ;  /* 0x0000040002007a0c */ /* 0x000fe20003f26070 */
[----:B------:R-:W-:Y:S01]  /*8460*/  BSSY B1, `(.L_x_1922) ;  /* 0x000003e000017945 */ /* 0x000fe20003800000 */
[----:B------:R-:W-:Y:S01]  /*8470*/  IMAD.MOV.U32 R3, RZ, RZ, RZ ;  /* 0x000000ffff037224 */ /* 0x000fe200078e00ff */
[----:B------:R-:W-:Y:S01]  /*8480*/  CS2R R14, SRZ ;  /* 0x00000000000e7805 */ /* 0x000fe2000001ff00 */
[----:B------:R-:W-:-:S09]  /*8490*/  CS2R R16, SRZ ;  /* 0x0000000000107805 */ /* 0x000fd2000001ff00 */
[----:B------:R-:W-:Y:S05]  /*84a0*/  @P1 BRA `(.L_x_1923) ;  /* 0x0000039000001947 */ /* 0x000fea0003800000 */
[----:B------:R-:W-:Y:S01]  /*84b0*/  BSSY B2, `(.L_x_1924) ;  /* 0x0000036000027945 */ /* 0x000fe20003800000 */
[----:B------:R-:W-:Y:S01]  /*84c0*/  IMAD.MOV.U32 R8, RZ, RZ, R2 ;  /* 0x000000ffff087224 */ /* 0x000fe200078e0002 */
[----:B------:R-:W-:Y:S01]  /*84d0*/  CS2R R30, SRZ ;  /* 0x00000000001e7805 */ /* 0x000fe2000001ff00 */
[----:B-1----:R-:W-:Y:S01]  /*84e0*/  IMAD.MOV.U32 R7, RZ, RZ, RZ ;  /* 0x000000ffff077224 */ /* 0x002fe200078e00ff */
[----:B------:R-:W-:Y:S02]  /*84f0*/  CS2R R14, SRZ ;  /* 0x00000000000e7805 */ /* 0x000fe4000001ff00 */
.L_x_1927:
[----:B------:R-:W-:Y:S01]  /*8500*/  ISETP.GE.AND P2, PT, R5, c[0x0][0x18c], PT ;  /* 0x0000630005007a0c */ /* 0x000fe20003f46270 */
[----:B------:R-:W-:-:S12]  /*8510*/  IMAD.MOV.U32 R6, RZ, RZ, RZ ;  /* 0x000000ffff067224 */ /* 0x000fd800078e00ff */
[----:B------:R-:W-:-:S04]  /*8520*/  @!P2 IMAD R21, R8, c[0x0][0x18c], R5 ;  /* 0x000063000815aa24 */ /* 0x000fc800078e0205 */
[----:B------:R-:W-:-:S05]  /*8530*/  @!P2 IMAD.WIDE R18, R21, 0x4, R26 ;  /* 0x000000041512a825 */ /* 0x000fca00078e021a */
[----:B------:R-:W2:Y:S01]  /*8540*/  @!P2 LDG.E.STRONG.SYS R6, [R18.64] ;  /* 0x000000061206a981 */ /* 0x000ea2000c1f5900 */
[----:B------:R-:W-:Y:S01]  /*8550*/  @!P2 IMAD.MOV.U32 R20, RZ, RZ, 0x8 ;  /* 0x00000008ff14a424 */ /* 0x000fe200078e00ff */
[----:B0-----:R-:W-:Y:S01]  /*8560*/  CS2R R28, SRZ ;  /* 0x00000000001c7805 */ /* 0x001fe2000001ff00 */
[----:B------:R-:W-:Y:S02]  /*8570*/  CS2R R16, SRZ ;  /* 0x0000000000107805 */ /* 0x000fe4000001ff00 */
[----:B------:R-:W-:-:S05]  /*8580*/  @!P2 IMAD.WIDE R20, R21, R20, c[0x0][0x178] ;  /* 0x00005e001514a625 */ /* 0x000fca00078e0214 */
[C---:B------:R-:W-:Y:S01]  /*8590*/  @!P2 LEA R32, P1, R4.reuse, R20, 0x3 ;  /* 0x000000140420a211 */ /* 0x040fe200078218ff */
[----:B------:R0:W5:Y:S03]  /*85a0*/  @!P2 LDG.E.64.STRONG.SYS R28, [R20.64] ;  /* 0x00000006141ca981 */ /* 0x000166000c1f5b00 */
[----:B------:R-:W-:-:S05]  /*85b0*/  @!P2 LEA.HI.X R33, R4, R21, RZ, 0x3, P1 ;  /* 0x000000150421a211 */ /* 0x000fca00008f1cff */
[----:B------:R0:W5:Y:S01]  /*85c0*/  @!P2 LDG.E.64.STRONG.SYS R16, [R32.64] ;  /* 0x000000062010a981 */ /* 0x000162000c1f5b00 */
[----:B------:R-:W-:Y:S01]  /*85d0*/  YIELD ;  /* 0x0000000000007946 */ /* 0x000fe20003800000 */
[----:B------:R-:W-:Y:S01]  /*85e0*/  BSSY B3, `(.L_x_1925) ;  /* 0x0000013000037945 */ /* 0x000fe20003800000 */
[----:B--2---:R-:W-:-:S05]  /*85f0*/  IMAD.IADD R3, R6, 0x1, R7 ;  /* 0x0000000106037824 */ /* 0x004fca00078e0207 */
[----:B------:R-:W-:-:S06]  /*8600*/  IMNMX R34, R3, 0x1, !PT ;  /* 0x0000000103227817 */ /* 0x000fcc0007800200 */
[----:B-1----:R-:W1:Y:S08]  /*8610*/  I2F.F64 R34, R34 ;  /* 0x0000002200227312 */ /* 0x002e700000201c00 */
        /* <DEDUP_REMOVED lines=9> */
[----:B0-----:R-:W-:Y:S01]  /*86b0*/  LOP3.LUT R25, R35, 0x7fffffff, RZ, 0xc0, !PT ;  /* 0x7fffffff23197812 */ /* 0x001fe200078ec0ff */
[----:B------:R-:W-:Y:S01]  /*86c0*/  IMAD.MOV.U32 R18, RZ, RZ, R34 ;  /* 0x000000ffff127224 */ /* 0x000fe200078e0022 */
[----:B------:R-:W-:Y:S01]  /*86d0*/  MOV R0, 0x8710 ;  /* 0x0000871000007802 */ /* 0x000fe20000000f00 */
[----:B------:R-:W-:Y:S01]  /*86e0*/  IMAD.MOV.U32 R19, RZ, RZ, R35 ;  /* 0x000000ffff137224 */ /* 0x000fe200078e0023 */
[----:B------:R-:W-:Y:S02]  /*86f0*/  IADD3 R25, R25, -0x100000, RZ ;  /* 0xfff0000019197810 */ /* 0x000fe40007ffe0ff */
[----:B-1---5:R-:W-:Y:S05]  /*8700*/  CALL.REL.NOINC `($__internal_52_$__cuda_sm20_dblrcp_rn_slowpath_v3) ;  /* 0x00006ea000007944 */ /* 0x022fea0003c00000 */
.L_x_1926:
[----:B------:R-:W-:Y:S05]  /*8710*/  BSYNC B3 ;  /* 0x0000000000037941 */ /* 0x000fea0003800000 */
.L_x_1925:
[----:B------:R-:W2:Y:S01]  /*8720*/  I2F.F64 R18, R6 ;  /* 0x0000000600127312 */ /* 0x000ea20000201c00 */
[----:B0----5:R-:W0:Y:S01]  /*8730*/  DADD R24, -R28, R30 ;  /* 0x000000001c187229 */ /* 0x021e22000000011e */
[----:B------:R-:W-:-:S04]  /*8740*/  IADD3 R8, R8, c[0x0][0x4], RZ ;  /* 0x0000010008087a10 */ /* 0x000fc80007ffe0ff */
[----:B------:R-:W-:Y:S01]  /*8750*/  ISETP.GE.U32.AND P1, PT, R8, c[0x0][0x10], PT ;  /* 0x0000040008007a0c */ /* 0x000fe20003f26070 */
[----:B0-----:R-:W2:Y:S01]  /*8760*/  DMUL R24, R24, R24 ;  /* 0x0000001818187228 */ /* 0x001ea20000000000 */
[----:B------:R0:W3:Y:S05]  /*8770*/  I2F.F64 R20, R7 ;  /* 0x0000000700147312 */ /* 0x0000ea0000201c00 */
[----:B--2---:R-:W3:Y:S01]  /*8780*/  DMUL R24, R18, R24 ;  /* 0x0000001812187228 */ /* 0x004ee20000000000 */
[----:B0-----:R-:W-:-:S03]  /*8790*/  IMAD.MOV.U32 R7, RZ, RZ, R3 ;  /* 0x000000ffff077224 */ /* 0x001fc600078e0003 */
[----:B------:R-:W0:-:S04]  /*87a0*/  DMUL R28, R18, R28 ;  /* 0x0000001c121c7228 */ /* 0x000e080000000000 */
[----:B---3--:R-:W2:-:S04]  /*87b0*/  DMUL R24, R20, R24 ;  /* 0x0000001814187228 */ /* 0x008e880000000000 */
[----:B0-----:R-:W0:-:S04]  /*87c0*/  DFMA R28, R20, R30, R28 ;  /* 0x0000001e141c722b */ /* 0x001e08000000001c */
[----:B-12---:R-:W1:-:S04]  /*87d0*/  DFMA R16, R24, R22, R16 ;  /* 0x000000161810722b */ /* 0x006e480000000010 */
[----:B0-----:R0:W2:-:S04]  /*87e0*/  DMUL R30, R28, R22 ;  /* 0x000000161c1e7228 */ /* 0x0010880000000000 */
[----:B-1----:R0:W1:Y:S01]  /*87f0*/  DADD R14, R16, R14 ;  /* 0x00000000100e7229 */ /* 0x002062000000000e */
[----:B--2---:R-:W-:Y:S05]  /*8800*/  @!P1 BRA `(.L_x_1927) ;  /* 0xfffffcf000009947 */ /* 0x004fea000383ffff */
[----:B------:R-:W-:Y:S05]  /*8810*/  BSYNC B2 ;  /* 0x0000000000027941 */ /* 0x000fea0003800000 */
.L_x_1924:
[----:B0-----:R-:W-:Y:S02]  /*8820*/  IMAD.MOV.U32 R16, RZ, RZ, R30 ;  /* 0x000000ffff107224 */ /* 0x001fe400078e001e */
[----:B------:R-:W-:Y:S02]  /*8830*/  IMAD.MOV.U32 R17, RZ, RZ, R31 ;  /* 0x000000ffff117224 */ /* 0x000fe400078e001f */
.L_x_1923:
[----:B------:R-:W-:Y:S05]  /*8840*/  BSYNC B1 ;  /* 0x0000000000017941 */ /* 0x000fea0003800000 */
.L_x_1922:
[----:B------:R-:W-:-:S05]  /*8850*/  IMAD.MOV.U32 R0, RZ, RZ, c[0x0][0x4] ;  /* 0x00000100ff007624 */ /* 0x000fca00078e00ff */
[----:B-1----:R-:W-:-:S04]  /*8860*/  SHF.R.U32.HI R7, RZ, 0x1, R0 ;  /* 0x00000001ff077819 */ /* 0x002fc80000011600 */
[----:B------:R-:W-:-:S13]  /*8870*/  ISETP.NE.AND P1, PT, R7, RZ, PT ;  /* 0x000000ff0700720c */ /* 0x000fda0003f25270 */
[----:B------:R-:W-:Y:S05]  /*8880*/  @!P1 BRA `(.L_x_1928) ;  /* 0x000068c000009947 */ /* 0x000fea0003800000 */
[----:B------:R-:W0:Y:S01]  /*8890*/  S2R R5, SR_TID.X ;  /* 0x0000000000057919 */ /* 0x000e220000002100 */
[----:B------:R-:W-:Y:S01]  /*88a0*/  LOP3.LUT R9, R0, 0xfffffffe, RZ, 0xc0, !PT ;  /* 0xfffffffe00097812 */ /* 0x000fe200078ec0ff */
[----:B------:R-:W-:Y:S01]  /*88b0*/  IMAD.IADD R0, R7, 0x1, R2 ;  /* 0x0000000107007824 */ /* 0x000fe200078e0202 */
[----:B------:R-:W-:Y:S01]  /*88c0*/  WARPSYNC 0xffffffff ;  /* 0xffffffff00007948 */ /* 0x000fe20003800000 */
[----:B------:R-:W-:Y:S01]  /*88d0*/  BSSY B1, `(.L_x_1929) ;  /* 0x0000032000017945 */ /* 0x000fe20003800000 */
[C---:B------:R-:W-:Y:S01]  /*88e0*/  ISETP.GE.U32.AND P1, PT, R2.reuse, R9, PT ;  /* 0x000000090200720c */ /* 0x040fe20003f26070 */
[----:B0-----:R-:W-:-:S04]  /*88f0*/  IMAD R4, R2, c[0x0][0x0], R5 ;  /* 0x0000000002047a24 */ /* 0x001fc800078e0205 */
[----:B------:R-:W-:-:S08]  /*8900*/  IMAD.SHL.U32 R5, R4, 0x8, RZ ;  /* 0x0000000804057824 */ /* 0x000fd000078e00ff */
[----:B------:R0:W-:Y:S01]  /*8910*/  @!P1 STS.64 [R4.X8], R16 ;  /* 0x0000001004009388 */ /* 0x0001e20000008a00 */
[----:B------:R-:W-:-:S03]  /*8920*/  LEA R6, R4, 0x2000, 0x2 ;  /* 0x0000200004067811 */ /* 0x000fc600078e10ff */
[----:B------:R0:W-:Y:S04]  /*8930*/  @!P1 STS.64 [R4.X8+0x1000], R14 ;  /* 0x0010000e04009388 */ /* 0x0001e80000008a00 */
        /* <DEDUP_REMOVED lines=23> */
[----:B------:R-:W-:Y:S02]  /*8ab0*/  IMAD.MOV.U32 R19, RZ, RZ, R25 ;  /* 0x000000ffff137224 */ /* 0x000fe400078e0019 */
[----:B------:R-:W-:Y:S01]  /*8ac0*/  IMAD.MOV.U32 R18, RZ, RZ, R24 ;  /* 0x000000ffff127224 */ /* 0x000fe200078e0018 */
[----:B------:R-:W-:Y:S02]  /*8ad0*/  IADD3 R25, R0, -0x100000, RZ ;  /* 0xfff0000000197810 */ /* 0x000fe40007ffe0ff */
[----:B------:R-:W-:Y:S02]  /*8ae0*/  MOV R0, 0x8b00 ;  /* 0x00008b0000007802 */ /* 0x000fe40000000f00 */
[----:B01----:R-:W-:Y:S05]  /*8af0*/  CALL.REL.NOINC `($__internal_52_$__cuda_sm20_dblrcp_rn_slowpath_v3) ;  /* 0x00006ab000007944 */ /* 0x003fea0003c00000 */
.L_x_1932:
[----:B------:R-:W-:Y:S05]  /*8b00*/  BSYNC B2 ;  /* 0x0000000000027941 */ /* 0x000fea0003800000 */
.L_x_1931:
[----:B------:R-:W2:Y:S01]  /*8b10*/  LDS.64 R18, [R7] ;  /* 0x0000000007127984 */ /* 0x000ea20000000a00 */
[----:B------:R-:W3:Y:S03]  /*8b20*/  I2F.F64 R26, R26 ;  /* 0x0000001a001a7312 */ /* 0x000ee60000201c00 */
[----:B------:R-:W4:Y:S05]  /*8b30*/  LDS.64 R28, [R7+0x1000] ;  /* 0x00100000071c7984 */ /* 0x000f2a0000000a00 */
[----:B------:R5:W0:Y:S02]  /*8b40*/  I2F.F64 R24, R3 ;  /* 0x0000000300187312 */ /* 0x000a240000201c00 */
[----:B-----5:R-:W-:Y:S01]  /*8b50*/  IMAD.MOV.U32 R3, RZ, RZ, R8 ;  /* 0x000000ffff037224 */ /* 0x020fe200078e0008 */
[----:B0-2---:R-:W0:-:S04]  /*8b60*/  DADD R20, R16, -R18 ;  /* 0x0000000010147229 */ /* 0x005e080000000812 */
[----:B---3--:R-:W2:-:S04]  /*8b70*/  DMUL R18, R18, R26 ;  /* 0x0000001a12127228 */ /* 0x008e880000000000 */
[----:B0-----:R-:W0:-:S04]  /*8b80*/  DMUL R20, R20, R20 ;  /* 0x0000001414147228 */ /* 0x001e080000000000 */
[----:B--2---:R-:W2:-:S04]  /*8b90*/  DFMA R16, R16, R24, R18 ;  /* 0x000000181010722b */ /* 0x004e880000000012 */
[----:B0-----:R-:W0:-:S04]  /*8ba0*/  DMUL R20, R26, R20 ;  /* 0x000000141a147228 */ /* 0x001e080000000000 */
[----:B-12---:R-:W-:-:S04]  /*8bb0*/  DMUL R16, R16, R22 ;  /* 0x0000001610107228 */ /* 0x006fc80000000000 */
[----:B0-----:R-:W4:-:S06]  /*8bc0*/  DMUL R20, R24, R20 ;  /* 0x0000001418147228 */ /* 0x001f0c0000000000 */
[----:B----4-:R-:W0:-:S06]  /*8bd0*/  DFMA R20, R20, R22, R28 ;  /* 0x000000161414722b */ /* 0x010e0c000000001c */
[----:B0-----:R0:W1:-:S06]  /*8be0*/  DADD R14, R14, R20 ;  /* 0x000000000e0e7229 */ /* 0x00104c0000000014 */
.L_x_1930:
[----:B0-----:R-:W-:Y:S05]  /*8bf0*/  BSYNC B1 ;  /* 0x0000000000017941 */ /* 0x001fea0003800000 */
.L_x_1929:
        /* <DEDUP_REMOVED lines=38> */
.L_x_1936:
[----:B------:R-:W-:Y:S05]  /*8e60*/  BSYNC B2 ;  /* 0x0000000000027941 */ /* 0x000fea0003800000 */
.L_x_1935:
        /* <DEDUP_REMOVED lines=14> */
.L_x_1934:
[----:B0-----:R-:W-:Y:S05]  /*8f50*/  BSYNC B1 ;  /* 0x0000000000017941 */ /* 0x001fea0003800000 */
.L_x_1933:
        /* <DEDUP_REMOVED lines=38> */
.L_x_1940:
[----:B------:R-:W-:Y:S05]  /*91c0*/  BSYNC B2 ;  /* 0x0000000000027941 */ /* 0x000fea0003800000 */
.L_x_1939:
        /* <DEDUP_REMOVED lines=14> */
.L_x_1938:
[----:B0-----:R-:W-:Y:S05]  /*92b0*/  BSYNC B1 ;  /* 0x0000000000017941 */ /* 0x001fea0003800000 */
.L_x_1937:
        /* <DEDUP_REMOVED lines=38> */
.L_x_1944:
[----:B------:R-:W-:Y:S05]  /*9520*/  BSYNC B2 ;  /* 0x0000000000027941 */ /* 0x000fea0003800000 */
.L_x_1943:
        /* <DEDUP_REMOVED lines=14> */
.L_x_1942:
[----:B0-----:R-:W-:Y:S05]  /*9610*/  BSYNC B1 ;  /* 0x0000000000017941 */ /* 0x001fea0003800000 */
.L_x_1941:
        /* <DEDUP_REMOVED lines=38> */
.L_x_1948:
[----:B------:R-:W-:Y:S05]  /*9880*/  BSYNC B2 ;  /* 0x0000000000027941 */ /* 0x000fea0003800000 */
.L_x_1947:
        /* <DEDUP_REMOVED lines=14> */
.L_x_1946:
[----:B0-----:R-:W-:Y:S05]  /*9970*/  BSYNC B1 ;  /* 0x0000000000017941 */ /* 0x001fea0003800000 */
.L_x_1945:
        /* <DEDUP_REMOVED lines=38> */
.L_x_1952:
[----:B------:R-:W-:Y:S05]  /*9be0*/  BSYNC B2 ;  /* 0x0000000000027941 */ /* 0x000fea0003800000 */
.L_x_1951:
        /* <DEDUP_REMOVED lines=14> */
.L_x_1950:
[----:B0-----:R-:W-:Y:S05]  /*9cd0*/  BSYNC B1 ;  /* 0x0000000000017941 */ /* 0x001fea0003800000 */
.L_x_1949:
        /* <DEDUP_REMOVED lines=38> */
.L_x_1956:
[----:B------:R-:W-:Y:S05]  /*9f40*/  BSYNC B2 ;  /* 0x0000000000027941 */ /* 0x000fea0003800000 */
.L_x_1955:
        /* <DEDUP_REMOVED lines=14> */
.L_x_1954:
[----:B0-----:R-:W-:Y:S05]  /*a030*/  BSYNC B1 ;  /* 0x0000000000017941 */ /* 0x001fea0003800000 */
.L_x_1953:
        /* <DEDUP_REMOVED lines=38> */
.L_x_1960:
[----:B------:R-:W-:Y:S05]  /*a2a0*/  BSYNC B2 ;  /* 0x0000000000027941 */ /* 0x000fea0003800000 */
.L_x_1959:
        /* <DEDUP_REMOVED lines=14> */
.L_x_1958:
[----:B0-----:R-:W-:Y:S05]  /*a390*/  BSYNC B1 ;  /* 0x0000000000017941 */ /* 0x001fea0003800000 */
.L_x_1957:
        /* <DEDUP_REMOVED lines=38> */
.L_x_1964:
[----:B------:R-:W-:Y:S05]  /*a600*/  BSYNC B2 ;  /* 0x0000000000027941 */ /* 0x000fea0003800000 */
.L_x_1963:
        /* <DEDUP_REMOVED lines=14> */
.L_x_1962:
[----:B0-----:R-:W-:Y:S05]  /*a6f0*/  BSYNC B1 ;  /* 0x0000000000017941 */ /* 0x001fea0003800000 */
.L_x_1961:
        /* <DEDUP_REMOVED lines=38> */
.L_x_1968:
[----:B------:R-:W-:Y:S05]  /*a960*/  BSYNC B2 ;  /* 0x0000000000027941 */ /* 0x000fea0003800000 */
.L_x_1967:
        /* <DEDUP_REMOVED lines=14> */
.L_x_1966:
[----:B0-----:R-:W-:Y:S05]  /*aa50*/  BSYNC B1 ;  /* 0x0000000000017941 */ /* 0x001fea0003800000 */
.L_x_1965:
        /* <DEDUP_REMOVED lines=38> */
.L_x_1972:
[----:B------:R-:W-:Y:S05]  /*acc0*/  BSYNC B2 ;  /* 0x0000000000027941 */ /* 0x000fea0003800000 */
.L_x_1971:
        /* <DEDUP_REMOVED lines=14> */
.L_x_1970:
[----:B0-----:R-:W-:Y:S05]  /*adb0*/  BSYNC B1 ;  /* 0x0000000000017941 */ /* 0x001fea0003800000 */
.L_x_1969:
        /* <DEDUP_REMOVED lines=38> */
.L_x_1976:
[----:B------:R-:W-:Y:S05]  /*b020*/  BSYNC B2 ;  /* 0x0000000000027941 */ /* 0x000fea0003800000 */
.L_x_1975:
        /* <DEDUP_REMOVED lines=14> */
.L_x_1974:
[----:B0-----:R-:W-:Y:S05]  /*b110*/  BSYNC B1 ;  /* 0x0000000000017941 */ /* 0x001fea0003800000 */
.L_x_1973:
        /* <DEDUP_REMOVED lines=38> */
.L_x_1980:
[----:B------:R-:W-:Y:S05]  /*b380*/  BSYNC B2 ;  /* 0x0000000000027941 */ /* 0x000fea0003800000 */
.L_x_1979:
        /* <DEDUP_REMOVED lines=14> */
.L_x_1978:
[----:B0-----:R-:W-:Y:S05]  /*b470*/  BSYNC B1 ;  /* 0x0000000000017941 */ /* 0x001fea0003800000 */
.L_x_1977:
        /* <DEDUP_REMOVED lines=38> */
.L_x_1984:
[----:B------:R-:W-:Y:S05]  /*b6e0*/  BSYNC B2 ;  /* 0x0000000000027941 */ /* 0x000fea0003800000 */
.L_x_1983:
        /* <DEDUP_REMOVED lines=14> */
.L_x_1982:
[----:B0-----:R-:W-:Y:S05]  /*b7d0*/  BSYNC B1 ;  /* 0x0000000000017941 */ /* 0x001fea0003800000 */
.L_x_1981:
        /* <DEDUP_REMOVED lines=38> */
.L_x_1988:
[----:B------:R-:W-:Y:S05]  /*ba40*/  BSYNC B2 ;  /* 0x0000000000027941 */ /* 0x000fea0003800000 */
.L_x_1987:
        /* <DEDUP_REMOVED lines=14> */
.L_x_1986:
[----:B0-----:R-:W-:Y:S05]  /*bb30*/  BSYNC B1 ;  /* 0x0000000000017941 */ /* 0x001fea0003800000 */
.L_x_1985:
        /* <DEDUP_REMOVED lines=38> */
.L_x_1992:
[----:B------:R-:W-:Y:S05]  /*bda0*/  BSYNC B2 ;  /* 0x0000000000027941 */ /* 0x000fea0003800000 */
.L_x_1991:
        /* <DEDUP_REMOVED lines=14> */
.L_x_1990:
[----:B0-----:R-:W-:Y:S05]  /*be90*/  BSYNC B1 ;  /* 0x0000000000017941 */ /* 0x001fea0003800000 */
.L_x_1989:
        /* <DEDUP_REMOVED lines=38> */
.L_x_1996:
[----:B------:R-:W-:Y:S05]  /*c100*/  BSYNC B2 ;  /* 0x0000000000027941 */ /* 0x000fea0003800000 */
.L_x_1995:
        /* <DEDUP_REMOVED lines=14> */
.L_x_1994:
[----:B0-----:R-:W-:Y:S05]  /*c1f0*/  BSYNC B1 ;  /* 0x0000000000017941 */ /* 0x001fea0003800000 */
.L_x_1993:
        /* <DEDUP_REMOVED lines=38> */
.L_x_2000:
[----:B------:R-:W-:Y:S05]  /*c460*/  BSYNC B2 ;  /* 0x0000000000027941 */ /* 0x000fea0003800000 */
.L_x_1999:
        /* <DEDUP_REMOVED lines=14> */
.L_x_1998:
[----:B0-----:R-:W-:Y:S05]  /*c550*/  BSYNC B1 ;  /* 0x0000000000017941 */ /* 0x001fea0003800000 */
.L_x_1997:
        /* <DEDUP_REMOVED lines=38> */
.L_x_2004:
[----:B------:R-:W-:Y:S05]  /*c7c0*/  BSYNC B2 ;  /* 0x0000000000027941 */ /* 0x000fea0003800000 */
.L_x_2003:
        /* <DEDUP_REMOVED lines=14> */
.L_x_2002:
[----:B0-----:R-:W-:Y:S05]  /*c8b0*/  BSYNC B1 ;  /* 0x0000000000017941 */ /* 0x001fea0003800000 */
.L_x_2001:
        /* <DEDUP_REMOVED lines=38> */
.L_x_2008:
[----:B------:R-:W-:Y:S05]  /*cb20*/  BSYNC B2 ;  /* 0x0000000000027941 */ /* 0x000fea0003800000 */
.L_x_2007:
        /* <DEDUP_REMOVED lines=14> */
.L_x_2006:
[----:B0-----:R-:W-:Y:S05]  /*cc10*/  BSYNC B1 ;  /* 0x0000000000017941 */ /* 0x001fea0003800000 */
.L_x_2005:
        /* <DEDUP_REMOVED lines=38> */
.L_x_2012:
[----:B------:R-:W-:Y:S05]  /*ce80*/  BSYNC B2 ;  /* 0x0000000000027941 */ /* 0x000fea0003800000 */
.L_x_2011:
        /* <DEDUP_REMOVED lines=14> */
.L_x_2010:
[----:B0-----:R-:W-:Y:S05]  /*cf70*/  BSYNC B1 ;  /* 0x0000000000017941 */ /* 0x001fea0003800000 */
.L_x_2009:
        /* <DEDUP_REMOVED lines=38> */
.L_x_2016:
[----:B------:R-:W-:Y:S05]  /*d1e0*/  BSYNC B2 ;  /* 0x0000000000027941 */ /* 0x000fea0003800000 */
.L_x_2015:
        /* <DEDUP_REMOVED lines=14> */
.L_x_2014:
[----:B0-----:R-:W-:Y:S05]  /*d2d0*/  BSYNC B1 ;  /* 0x0000000000017941 */ /* 0x001fea0003800000 */
.L_x_2013:
        /* <DEDUP_REMOVED lines=38> */
.L_x_2020:
[----:B------:R-:W-:Y:S05]  /*d540*/  BSYNC B2 ;  /* 0x0000000000027941 */ /* 0x000fea0003800000 */
.L_x_2019:
        /* <DEDUP_REMOVED lines=14> */
.L_x_2018:
[----:B0-----:R-:W-:Y:S05]  /*d630*/  BSYNC B1 ;  /* 0x0000000000017941 */ /* 0x001fea0003800000 */
.L_x_2017:
        /* <DEDUP_REMOVED lines=38> */
.L_x_2024:
[----:B------:R-:W-:Y:S05]  /*d8a0*/  BSYNC B2 ;  /* 0x0000000000027941 */ /* 0x000fea0003800000 */
.L_x_2023:
        /* <DEDUP_REMOVED lines=14> */
.L_x_2022:
[----:B0-----:R-:W-:Y:S05]  /*d990*/  BSYNC B1 ;  /* 0x0000000000017941 */ /* 0x001fea0003800000 */
.L_x_2021:
        /* <DEDUP_REMOVED lines=38> */
.L_x_2028:
[----:B------:R-:W-:Y:S05]  /*dc00*/  BSYNC B2 ;  /* 0x0000000000027941 */ /* 0x000fea0003800000 */
.L_x_2027:
        /* <DEDUP_REMOVED lines=14> */
.L_x_2026:
[----:B0-----:R-:W-:Y:S05]  /*dcf0*/  BSYNC B1 ;  /* 0x0000000000017941 */ /* 0x001fea0003800000 */
.L_x_2025:
        /* <DEDUP_REMOVED lines=38> */
.L_x_2032:
[----:B------:R-:W-:Y:S05]  /*df60*/  BSYNC B2 ;  /* 0x0000000000027941 */ /* 0x000fea0003800000 */
.L_x_2031:
        /* <DEDUP_REMOVED lines=14> */
.L_x_2030:
[----:B0-----:R-:W-:Y:S05]  /*e050*/  BSYNC B1 ;  /* 0x0000000000017941 */ /* 0x001fea0003800000 */
.L_x_2029:
        /* <DEDUP_REMOVED lines=38> */
.L_x_2036:
[----:B------:R-:W-:Y:S05]  /*e2c0*/  BSYNC B2 ;  /* 0x0000000000027941 */ /* 0x000fea0003800000 */
.L_x_2035:
        /* <DEDUP_REMOVED lines=14> */
.L_x_2034:
[----:B0-----:R-:W-:Y:S05]  /*e3b0*/  BSYNC B1 ;  /* 0x0000000000017941 */ /* 0x001fea0003800000 */
.L_x_2033:
        /* <DEDUP_REMOVED lines=38> */
.L_x_2040:
[----:B------:R-:W-:Y:S05]  /*e620*/  BSYNC B2 ;  /* 0x0000000000027941 */ /* 0x000fea0003800000 */
.L_x_2039:
        /* <DEDUP_REMOVED lines=14> */
.L_x_2038:
[----:B0-----:R-:W-:Y:S05]  /*e710*/  BSYNC B1 ;  /* 0x0000000000017941 */ /* 0x001fea0003800000 */
.L_x_2037:
        /* <DEDUP_REMOVED lines=38> */
.L_x_2044:
[----:B------:R-:W-:Y:S05]  /*e980*/  BSYNC B2 ;  /* 0x0000000000027941 */ /* 0x000fea0003800000 */
.L_x_2043:
        /* <DEDUP_REMOVED lines=14> */
.L_x_2042:
[----:B0-----:R-:W-:Y:S05]  /*ea70*/  BSYNC B1 ;  /* 0x0000000000017941 */ /* 0x001fea0003800000 */
.L_x_2041:
        /* <DEDUP_REMOVED lines=38> */
.L_x_2048:
[----:B------:R-:W-:Y:S05]  /*ece0*/  BSYNC B2 ;  /* 0x0000000000027941 */ /* 0x000fea0003800000 */
.L_x_2047:
        /* <DEDUP_REMOVED lines=14> */
.L_x_2046:
[----:B0-----:R-:W-:Y:S05]  /*edd0*/  BSYNC B1 ;  /* 0x0000000000017941 */ /* 0x001fea0003800000 */
.L_x_2045:
        /* <DEDUP_REMOVED lines=39> */
.L_x_2051:
[----:B------:R-:W-:Y:S05]  /*f050*/  BSYNC B2 ;  /* 0x0000000000027941 */ /* 0x000fea0003800000 */
.L_x_2050:
        /* <DEDUP_REMOVED lines=14> */
.L_x_2049:
[----:B0-----:R-:W-:Y:S05]  /*f140*/  BSYNC B1 ;  /* 0x0000000000017941 */ /* 0x001fea0003800000 */
.L_x_1928:
[----:B------:R-:W-:Y:S05]  /*f150*/  @!P0 EXIT ;  /* 0x000000000000894d */ /* 0x000fea0003800000 */
        /* <DEDUP_REMOVED lines=21> */
.L_x_2053:
[----:B--2---:R-:W-:Y:S05]  /*f2b0*/  BSYNC B0 ;  /* 0x0000000000007941 */ /* 0x004fea0003800000 */
.L_x_2052:
        /* <DEDUP_REMOVED lines=26> */
.L_x_2057:
[----:B------:R-:W-:Y:S05]  /*f460*/  BSYNC B0 ;  /* 0x0000000000007941 */ /* 0x000fea0003800000 */
.L_x_2056:
        /* <DEDUP_REMOVED lines=14> */
.L_x_2059:
[----:B------:R-:W-:Y:S05]  /*f550*/  BSYNC B2 ;  /* 0x0000000000027941 */ /* 0x000fea0003800000 */
.L_x_2058:
[----:B-1----:R-:W-:Y:S02]  /*f560*/  IMAD.MOV.U32 R2, RZ, RZ, R22 ;  /* 0x000000ffff027224 */ /* 0x002fe400078e0016 */
[----:B------:R-:W-:Y:S02]  /*f570*/  IMAD.MOV.U32 R3, RZ, RZ, R23 ;  /* 0x000000ffff037224 */ /* 0x000fe400078e0017 */
.L_x_2055:
[----:B------:R-:W-:Y:S05]  /*f580*/  BSYNC B1 ;  /* 0x0000000000017941 */ /* 0x000fea0003800000 */
.L_x_2054:
[----:B------:R-:W-:Y:S01]  /*f590*/  STG.E.64 [R12.64], R2 ;  /* 0x000000020c007986 */ /* 0x000fe2000c101b06 */
[----:B------:R-:W-:Y:S05]  /*f5a0*/  EXIT ;  /* 0x000000000000794d */ /* 0x000fea0003800000 */
        .weak           $__internal_52_$__cuda_sm20_dblrcp_rn_slowpath_v3
        .type           $__internal_52_$__cuda_sm20_dblrcp_rn_slowpath_v3,@function
        .size           $__internal_52_$__cuda_sm20_dblrcp_rn_slowpath_v3,($__internal_53_$__cuda_sm20_div_rn_f64_full - $__internal_52_$__cuda_sm20_dblrcp_rn_slowpath_v3)
$__internal_52_$__cuda_sm20_dblrcp_rn_slowpath_v3:
        /* <DEDUP_REMOVED lines=12> */
[----:B------:R-:W-:Y:S02]  /*f670*/  IMAD.MOV.U32 R20, RZ, RZ, R18 ;  /* 0x000000ffff147224 */ /* 0x000fe400078e0012 */
[----:B------:R-:W-:Y:S01]  /*f680*/  IMAD.MOV.U32 R22, RZ, RZ, R25 ;  /* 0x000000ffff167224 */ /* 0x000fe200078e0019 */
[----:B------:R-:W0:Y:S05]  /*f690*/  MUFU.RCP64H R23, R21 ;  /* 0x0000001500177308 */ /* 0x000e2a0000001800 */
        /* <DEDUP_REMOVED lines=10> */
.L_x_2063:
        /* <DEDUP_REMOVED lines=10> */
.L_x_2061:
[----:B------:R-:W-:Y:S01]  /*f7e0*/  LOP3.LUT R23, R19, 0x80000, RZ, 0xfc, !PT ;  /* 0x0008000013177812 */ /* 0x000fe200078efcff */
[----:B------:R-:W-:Y:S02]  /*f7f0*/  IMAD.MOV.U32 R22, RZ, RZ, R18 ;  /* 0x000000ffff167224 */ /* 0x000fe400078e0012 */
.L_x_2062:
[----:B------:R-:W-:Y:S05]  /*f800*/  BSYNC B0 ;  /* 0x0000000000007941 */ /* 0x000fea0003800000 */
.L_x_2060:
[----:B0-----:R-:W-:Y:S02]  /*f810*/  IMAD.MOV.U32 R18, RZ, RZ, R0 ;  /* 0x000000ffff127224 */ /* 0x001fe400078e0000 */
[----:B------:R-:W-:-:S04]  /*f820*/  IMAD.MOV.U32 R19, RZ, RZ, 0x0 ;  /* 0x00000000ff137424 */ /* 0x000fc800078e00ff */
[----:B------:R-:W-:Y:S05]  /*f830*/  RET.REL.NODEC R18 `(_ZN2at6native50batch_norm_collect_statistics_channels_last_kernelINS0_6InvStdEddLi4EEEvPKT0_PT1_S7_PVS6_PiiiS6_) ;  /* 0xffff07c012007950 */ /* 0x000fea0003c3ffff */
        .weak           $__internal_53_$__cuda_sm20_div_rn_f64_full
        .type           $__internal_53_$__cuda_sm20_div_rn_f64_full,@function
        .size           $__internal_53_$__cuda_sm20_div_rn_f64_full,($__internal_54_$__cuda_sm20_dsqrt_rn_f64_mediumpath_v1 - $__internal_53_$__cuda_sm20_div_rn_f64_full)
$__internal_53_$__cuda_sm20_div_rn_f64_full:
        /* <DEDUP_REMOVED lines=11> */
[----:B------:R-:W-:-:S03]  /*f8f0*/  ISETP.GE.U32.AND P1, PT, R21, R18, PT ;  /* 0x000000121500720c */ /* 0x000fc60003f26070 */
[----:B------:R-:W-:Y:S01]  /*f900*/  @!P2 LOP3.LUT R6, R3, 0x7ff00000, RZ, 0xc0, !PT ;  /* 0x7ff000000306a812 */ /* 0x000fe200078ec0ff */
[----:B------:R-:W-:Y:S01]  /*f910*/  @!P2 IMAD.MOV.U32 R8, RZ, RZ, RZ ;  /* 0x000000ffff08a224 */ /* 0x000fe200078e00ff */
[----:B0-----:R-:W0:Y:S01]  /*f920*/  MUFU.RCP64H R11, R5 ;  /* 0x00000005000b7308 */ /* 0x001e220000001800 */
[C---:B------:R-:W-:Y:S02]  /*f930*/  SEL R9, R20.reuse, 0x63400000, !P1 ;  /* 0x6340000014097807 */ /* 0x040fe40004800000 */
[----:B------:R-:W-:Y:S02]  /*f940*/  @!P2 ISETP.GE.U32.AND P3, PT, R21, R6, PT ;  /* 0x000000061500a20c */ /* 0x000fe40003f66070 */
[----:B------:R-:W-:Y:S02]  /*f950*/  @!P0 LOP3.LUT R18, R5, 0x7ff00000, RZ, 0xc0, !PT ;  /* 0x7ff0000005128812 */ /* 0x000fe400078ec0ff */
[----:B------:R-:W-:Y:S02]  /*f960*/  @!P2 SEL R19, R20, 0x63400000, !P3 ;  /* 0x634000001413a807 */ /* 0x000fe40005800000 */
[----:B------:R-:W-:-:S02]  /*f970*/  IADD3 R22, R18, -0x1, RZ ;  /* 0xffffffff12167810 */ /* 0x000fc40007ffe0ff */
[----:B------:R-:W-:Y:S01]  /*f980*/  @!P2 LOP3.LUT R19, R19, 0x80000000, R17, 0xf8, !PT ;  /* 0x800000001313a812 */ /* 0x000fe200078ef811 */
[----:B0-----:R-:W0:-:S06]  /*f990*/  DFMA R6, R10, -R4, 1 ;  /* 0x3ff000000a06742b */ /* 0x001e0c0000000804 */
[----:B0-----:R0:W1:Y:S02]  /*f9a0*/  DFMA R14, R6, R6, R6 ;  /* 0x00000006060e722b */ /* 0x0010640000000006 */
[----:B0-----:R-:W-:Y:S01]  /*f9b0*/  LOP3.LUT R7, R9, 0x800fffff, R17, 0xf8, !PT ;  /* 0x800fffff09077812 */ /* 0x001fe200078ef811 */
[----:B------:R-:W-:Y:S01]  /*f9c0*/  IMAD.MOV.U32 R6, RZ, RZ, R16 ;  /* 0x000000ffff067224 */ /* 0x000fe200078e0010 */
[----:B------:R-:W-:Y:S01]  /*f9d0*/  @!P2 LOP3.LUT R9, R19, 0x100000, RZ, 0xfc, !PT ;  /* 0x001000001309a812 */ /* 0x000fe200078efcff */
[----:B------:R-:W-:Y:S01]  /*f9e0*/  IMAD.MOV.U32 R19, RZ, RZ, R21 ;  /* 0x000000ffff137224 */ /* 0x000fe200078e0015 */
[----:B-1----:R-:W0:-:S04]  /*f9f0*/  DFMA R14, R10, R14, R10 ;  /* 0x0000000e0a0e722b */ /* 0x002e08000000000a */
[----:B------:R-:W1:-:S04]  /*fa00*/  @!P2 DFMA R6, R6, 2, -R8 ;  /* 0x400000000606a82b */ /* 0x000e480000000808 */
[----:B0-----:R-:W0:-:S06]  /*fa10*/  DFMA R8, R14, -R4, 1 ;  /* 0x3ff000000e08742b */ /* 0x001e0c0000000804 */
[----:B-1----:R-:W-:Y:S01]  /*fa20*/  @!P2 LOP3.LUT R19, R7, 0x7ff00000, RZ, 0xc0, !PT ;  /* 0x7ff000000713a812 */ /* 0x002fe200078ec0ff */
[----:B0-----:R0:W1:-:S03]  /*fa30*/  DFMA R8, R14, R8, R14 ;  /* 0x000000080e08722b */ /* 0x001046000000000e */
[----:B0-----:R-:W-:-:S03]  /*fa40*/  IADD3 R14, R19, -0x1, RZ ;  /* 0xffffffff130e7810 */ /* 0x001fc60007ffe0ff */
[----:B-1----:R-:W0:Y:S01]  /*fa50*/  DMUL R10, R8, R6 ;  /* 0x00000006080a7228 */ /* 0x002e220000000000 */
[----:B------:R-:W-:-:S04]  /*fa60*/  ISETP.GT.U32.AND P0, PT, R14, 0x7feffffe, PT ;  /* 0x7feffffe0e00780c */ /* 0x000fc80003f04070 */
[----:B------:R-:W-:Y:S01]  /*fa70*/  ISETP.GT.U32.OR P0, PT, R22, 0x7feffffe, P0 ;  /* 0x7feffffe1600780c */ /* 0x000fe20000704470 */
[----:B0-----:R-:W0:-:S06]  /*fa80*/  DFMA R14, R10, -R4, R6 ;  /* 0x800000040a0e722b */ /* 0x001e0c0000000006 */
[----:B0-----:R0:W1:-:S06]  /*fa90*/  DFMA R14, R8, R14, R10 ;  /* 0x0000000e080e722b */ /* 0x00104c000000000a */
[----:B------:R-:W-:Y:S05]  /*faa0*/  @P0 BRA `(.L_x_2065) ;  /* 0x000001c000000947 */ /* 0x000fea0003800000 */
[----:B01----:R-:W-:-:S04]  /*fab0*/  LOP3.LUT R10, R3, 0x7ff00000, RZ, 0xc0, !PT ;  /* 0x7ff00000030a7812 */ /* 0x003fc800078ec0ff */
[C---:B------:R-:W-:Y:S01]  /*fac0*/  ISETP.GE.U32.AND P0, PT, R21.reuse, R10, PT ;  /* 0x0000000a1500720c */ /* 0x040fe20003f06070 */
[----:B------:R-:W-:Y:S02]  /*fad0*/  IMAD.IADD R8, R21, 0x1, -R10 ;  /* 0x0000000115087824 */ /* 0x000fe400078e0a0a */
[----:B------:R-:W-:Y:S01]  /*fae0*/  IMAD.MOV.U32 R10, RZ, RZ, RZ ;  /* 0x000000ffff0a7224 */ /* 0x000fe200078e00ff */
[----:B------:R-:W-:Y:S02]  /*faf0*/  SEL R9, R20, 0x63400000, !P0 ;  /* 0x6340000014097807 */ /* 0x000fe40004000000 */
[----:B------:R-:W-:-:S04]  /*fb00*/  IMNMX R8, R8, -0x46a00000, !PT ;  /* 0xb960000008087817 */ /* 0x000fc80007800200 */
[----:B------:R-:W-:-:S05]  /*fb10*/  IMNMX R8, R8, 0x46a00000, PT ;  /* 0x46a0000008087817 */ /* 0x000fca0003800200 */
[----:B------:R-:W-:-:S05]  /*fb20*/  IMAD.IADD R16, R8, 0x1, -R9 ;  /* 0x0000000108107824 */ /* 0x000fca00078e0a09 */
        /* <DEDUP_REMOVED lines=20> */
.L_x_2065:
        /* <DEDUP_REMOVED lines=16> */
.L_x_2068:
[----:B------:R-:W-:Y:S01]  /*fd70*/  LOP3.LUT R9, R3, 0x80000, RZ, 0xfc, !PT ;  /* 0x0008000003097812 */ /* 0x000fe200078efcff */
[----:B------:R-:W-:Y:S01]  /*fd80*/  IMAD.MOV.U32 R8, RZ, RZ, R2 ;  /* 0x000000ffff087224 */ /* 0x000fe200078e0002 */
[----:B------:R-:W-:Y:S05]  /*fd90*/  BRA `(.L_x_2066) ;  /* 0x0000002000007947 */ /* 0x000fea0003800000 */
.L_x_2067:
[----:B------:R-:W-:Y:S01]  /*fda0*/  LOP3.LUT R9, R17, 0x80000, RZ, 0xfc, !PT ;  /* 0x0008000011097812 */ /* 0x000fe200078efcff */
[----:B------:R-:W-:Y:S02]  /*fdb0*/  IMAD.MOV.U32 R8, RZ, RZ, R16 ;  /* 0x000000ffff087224 */ /* 0x000fe400078e0010 */
.L_x_2066:
[----:B------:R-:W-:Y:S05]  /*fdc0*/  BSYNC B1 ;  /* 0x0000000000017941 */ /* 0x000fea0003800000 */
.L_x_2064:
[----:B------:R-:W-:Y:S02]  /*fdd0*/  IMAD.MOV.U32 R2, RZ, RZ, R0 ;  /* 0x000000ffff027224 */ /* 0x000fe400078e0000 */
[----:B------:R-:W-:-:S02]  /*fde0*/  IMAD.MOV.U32 R3, RZ, RZ, 0x0 ;  /* 0x00000000ff037424 */ /* 0x000fc400078e00ff */
[----:B------:R-:W-:Y:S02]  /*fdf0*/  IMAD.MOV.U32 R4, RZ, RZ, R8 ;  /* 0x000000ffff047224 */ /* 0x000fe400078e0008 */
[----:B------:R-:W-:Y:S01]  /*fe00*/  IMAD.MOV.U32 R5, RZ, RZ, R9 ;  /* 0x000000ffff057224 */ /* 0x000fe200078e0009 */
[----:B------:R-:W-:Y:S06]  /*fe10*/  RET.REL.NODEC R2 `(_ZN2at6native50batch_norm_collect_statistics_channels_last_kernelINS0_6InvStdEddLi4EEEvPKT0_PT1_S7_PVS6_PiiiS6_) ;  /* 0xffff01e002007950 */ /* 0x000fec0003c3ffff */
        .weak           $__internal_54_$__cuda_sm20_dsqrt_rn_f64_mediumpath_v1
        .type           $__internal_54_$__cuda_sm20_dsqrt_rn_f64_mediumpath_v1,@function
        .size           $__internal_54_$__cuda_sm20_dsqrt_rn_f64_mediumpath_v1,(.L_x_26660 - $__internal_54_$__cuda_sm20_dsqrt_rn_f64_mediumpath_v1)
$__internal_54_$__cuda_sm20_dsqrt_rn_f64_mediumpath_v1:
        /* <DEDUP_REMOVED lines=17> */
.L_x_2070:
        /* <DEDUP_REMOVED lines=24> */
.L_x_2072:
[----:B------:R0:W1:-:S06]  /*100b0*/  DADD R2, R4, R4 ;  /* 0x0000000004027229 */ /* 0x00004c0000000004 */
.L_x_2071:
[----:B------:R-:W-:Y:S05]  /*100c0*/  BSYNC B2 ;  /* 0x0000000000027941 */ /* 0x000fea0003800000 */
.L_x_2069:
[----:B-1----:R-:W-:Y:S02]  /*100d0*/  IMAD.MOV.U32 R18, RZ, RZ, R2 ;  /* 0x000000ffff127224 */ /* 0x002fe400078e0002 */
[----:B------:R-:W-:Y:S02]  /*100e0*/  IMAD.MOV.U32 R19, RZ, RZ, R3 ;  /* 0x000000ffff137224 */ /* 0x000fe400078e0003 */
[----:B------:R-:W-:Y:S02]  /*100f0*/  IMAD.MOV.U32 R2, RZ, RZ, R0 ;  /* 0x000000ffff027224 */ /* 0x000fe400078e0000 */
[----:B------:R-:W-:-:S04]  /*10100*/  IMAD.MOV.U32 R3, RZ, RZ, 0x0 ;  /* 0x00000000ff037424 */ /* 0x000fc800078e00ff */
[----:B------:R-:W-:Y:S05]  /*10110*/  RET.REL.NODEC R2 `(_ZN2at6native50batch_norm_collect_statistics_channels_last_kernelINS0_6InvStdEddLi4EEEvPKT0_PT1_S7_PVS6_PiiiS6_) ;  /* 0xfffefee002007950 */ /* 0x000fea0003c3ffff */
.L_x_2073:
        /* <DEDUP_REMOVED lines=14> */
.L_x_26660:


//--------------------- .text._ZN2at6native26batch_norm_backward_kernelIN3c108BFloat16ES3_fiEEvNS_27GenericPackedTensorAccessorIKT_Lm3ENS_16DefaultPtrTraitsET2_EES9_NS4_IS5_Lm3ES7_S8_EENS4_IT0_Lm1ES7_S8_EESC_NS4_IKSB_Lm1ES7_S8_EESE_SE_NS4_IKT1_Lm1ES7_S8_EESH_bSF_ --------------------------
	.section	.text._ZN2at6native26batch_norm_backward_kernelIN3c108BFloat16ES3_fiEEvNS_27GenericPackedTensorAccessorIKT_Lm3ENS_16DefaultPtrTraitsET2_EES9_NS4_IS5_Lm3ES7_S8_EENS4_IT0_Lm1ES7_S8_EESC_NS4_IKSB_Lm1ES7_S8_EESE_SE_NS4_IKT1_Lm1ES7_S8_EESH_bSF_,"ax",@progbits
	.sectioninfo	@"SHI_REGISTERS=31"
	.align	128
        .global         _ZN2at6native26batch_norm_backward_kernelIN3c108BFloat16ES3_fiEEvNS_27GenericPackedTensorAccessorIKT_Lm3ENS_16DefaultPtrTraitsET2_EES9_NS4_IS5_Lm3ES7_S8_EENS4_IT0_Lm1ES7_S8_EESC_NS4_IKSB_Lm1ES7_S8_EESE_SE_NS4_IKT1_Lm1ES7_S8_EESH_bSF_
        .type           _ZN2at6native26batch_norm_backward_kernelIN3c108BFloat16ES3_fiEEvNS_27GenericPackedTensorAccessorIKT_Lm3ENS_16DefaultPtrTraitsET2_EES9_NS4_IS5_Lm3ES7_S8_EENS4_IT0_Lm1ES7_S8_EESC_NS4_IKSB_Lm1ES7_S8_EESE_SE_NS4_IKT1_Lm1ES7_S8_EESH_bSF_,@function
        .size           _ZN2at6native26batch_norm_backward_kernelIN3c108BFloat16ES3_fiEEvNS_27GenericPackedTensorAccessorIKT_Lm3ENS_16DefaultPtrTraitsET2_EES9_NS4_IS5_Lm3ES7_S8_EENS4_IT0_Lm1ES7_S8_EESC_NS4_IKSB_Lm1ES7_S8_EESE_SE_NS4_IKT1_Lm1ES7_S8_EESH_bSF_,(.L_x_26662 - _ZN2at6native26batch_norm_backward_kernelIN3c108BFloat16ES3_fiEEvNS_27GenericPackedTensorAccessorIKT_Lm3ENS_16DefaultPtrTraitsET2_EES9_NS4_IS5_Lm3ES7_S8_EENS4_IT0_Lm1ES7_S8_EESC_NS4_IKSB_Lm1ES7_S8_EESE_SE_NS4_IKT1_Lm1ES7_S8_EESH_bSF_)
        .other          _ZN2at6native26batch_norm_backward_kernelIN3c108BFloat16ES3_fiEEvNS_27GenericPackedTensorAccessorIKT_Lm3ENS_16DefaultPtrTraitsET2_EES9_NS4_IS5_Lm3ES7_S8_EENS4_IT0_Lm1ES7_S8_EESC_NS4_IKSB_Lm1ES7_S8_EESE_SE_NS4_IKT1_Lm1ES7_S8_EESH_bSF_,@"STO_CUDA_ENTRY STV_DEFAULT"
_ZN2at6native26batch_norm_backward_kernelIN3c108BFloat16ES3_fiEEvNS_27GenericPackedTensorAccessorIKT_Lm3ENS_16DefaultPtrTraitsET2_EES9_NS4_IS5_Lm3ES7_S8_EENS4_IT0_Lm1ES7_S8_EESC_NS4_IKSB_Lm1ES7_S8_EESE_SE_NS4_IKT1_Lm1ES7_S8_EESH_bSF_:
.text._ZN2at6native26batch_norm_backward_kernelIN3c108BFloat16ES3_fiEEvNS_27GenericPackedTensorAccessorIKT_Lm3ENS_16DefaultPtrTraitsET2_EES9_NS4_IS5_Lm3ES7_S8_EENS4_IT0_Lm1ES7_S8_EESC_NS4_IKSB_Lm1ES7_S8_EESE_SE_NS4_IKT1_Lm1ES7_S8_EESH_bSF_:
[----:B------:R-:W-:Y:S02]  /*0000*/  IMAD.MOV.U32 R1, RZ, RZ, c[0x0][0x28] ;  /* 0x00000a00ff017624 */ /* 0x000fe400078e00ff */
[----:B------:R-:W0:Y:S01]  /*0010*/  S2R R0, SR_CTAID.X ;  /* 0x0000000000007919 */ /* 0x000e220000002500 */
[----:B------:R-:W-:Y:S02]  /*0020*/  ULDC.S8 UR4, c[0x0][0x230] ;  /* 0x00008c0000047ab9 */ /* 0x000fe40000000200 */
[----:B------:R-:W-:Y:S01]  /*0030*/  ISETP.NE.AND P1, PT, RZ, UR4, PT ;  /* 0x00000004ff007c0c */ /* 0x000fe2000bf25270 */
[----:B------:R-:W-:-:S12]  /*0040*/  ULDC.64 UR6, c[0x0][0x118] ;  /* 0x0000460000067ab9 */ /* 0x000fd80000000a00 */
[----:B------:R-:W-:Y:S05]  /*0050*/  @!P1 BRA `(.L_x_2074) ;  /* 0x0000008000009947 */ /* 0x000fea0003800000 */
[----:B------:R-:W-:Y:S02]  /*0060*/  IMAD.MOV.U32 R7, RZ, RZ, 0x4 ;  /* 0x00000004ff077424 */ /* 0x000fe400078e00ff */
[C---:B0-----:R-:W-:Y:S02]  /*0070*/  IMAD R2, R0.reuse, c[0x0][0x21c], RZ ;  /* 0x0000870000027a24 */ /* 0x041fe400078e02ff */
[----:B------:R-:W-:Y:S02]  /*0080*/  IMAD R6, R0, c[0x0][0x22c], RZ ;  /* 0x00008b0000067a24 */ /* 0x000fe400078e02ff */
[----:B------:R-:W-:-:S04]  /*0090*/  IMAD.WIDE R2, R2, R7, c[0x0][0x210] ;  /* 0x0000840002027625 */ /* 0x000fc800078e0207 */
[----:B------:R-:W-:Y:S01]  /*00a0*/  IMAD.WIDE R6, R6, R7, c[0x0][0x220] ;  /* 0x0000880006067625 */ /* 0x000fe200078e0207 */
[----:B------:R0:W5:Y:S05]  /*00b0*/  LDG.E R5, [R2.64] ;  /* 0x0000000602057981 */ /* 0x00016a000c1e1900 */
[----:B------:R0:W5:Y:S01]  /*00c0*/  LDG.E R6, [R6.64] ;  /* 0x0000000606067981 */ /* 0x000162000c1e1900 */
[----:B------:R-:W-:Y:S05]  /*00d0*/  BRA `(.L_x_2075) ;  /* 0x000001f000007947 */ /* 0x000fea0003800000 */
.L_x_2074:
[----:B------:R-:W-:Y:S02]  /*00e0*/  IMAD.MOV.U32 R3, RZ, RZ, 0x2 ;  /* 0x00000002ff037424 */ /* 0x000fe400078e00ff */
[----:B0-----:R-:W-:-:S04]  /*00f0*/  IMAD R4, R0, c[0x0][0x20c], RZ ;  /* 0x0000830000047a24 */ /* 0x001fc800078e02ff */
[----:B------:R-:W-:-:S06]  /*0100*/  IMAD.WIDE R4, R4, R3, c[0x0][0x200] ;  /* 0x0000800004047625 */ /* 0x000fcc00078e0203 */
[----:B------:R-:W2:Y:S01]  /*0110*/  LDG.E.U16 R4, [R4.64] ;  /* 0x0000000604047981 */ /* 0x000ea2000c1e1500 */
[----:B------:R-:W-:-:S04]  /*0120*/  IMAD R2, R0, c[0x0][0x1fc], RZ ;  /* 0x00007f0000027a24 */ /* 0x000fc800078e02ff */
[----:B------:R-:W-:-:S05]  /*0130*/  IMAD.WIDE R2, R2, R3, c[0x0][0x1f0] ;  /* 0x00007c0002027625 */ /* 0x000fca00078e0203 */
[----:B------:R0:W3:Y:S01]  /*0140*/  LDG.E.U16 R10, [R2.64] ;  /* 0x00000006020a7981 */ /* 0x0000e2000c1e1500 */
[----:B--2---:R-:W-:-:S05]  /*0150*/  PRMT R4, RZ, 0x5410, R4 ;  /* 0x00005410ff047816 */ /* 0x004fca0000000004 */
[----:B------:R-:W-:-:S06]  /*0160*/  FADD.FTZ R11, R4, c[0x0][0x234] ;  /* 0x00008d00040b7621 */ /* 0x000fcc0000010000 */
        /* <DEDUP_REMOVED lines=8> */
[----:B-1----:R-:W0:-:S06]  /*01f0*/  DFMA R4, R8, R4, R8 ;  /* 0x000000040804722b */ /* 0x002e0c0000000008 */
[----:B0-----:R-:W0:-:S06]  /*0200*/  DFMA R2, -R6, R4, 1 ;  /* 0x3ff000000602742b */ /* 0x001e0c0000000104 */
[----:B0-----:R3:W0:Y:S02]  /*0210*/  DFMA R2, R4, R2, R4 ;  /* 0x000000020402722b */ /* 0x0016240000000004 */
[----:B---3--:R-:W-:Y:S01]  /*0220*/  PRMT R5, RZ, 0x5410, R10 ;  /* 0x00005410ff057816 */ /* 0x008fe2000000000a */
[----:B------:R-:W-:Y:S05]  /*0230*/  @P0 BRA `(.L_x_2076) ;  /* 0x0000006000000947 */ /* 0x000fea0003800000 */
[----:B0-----:R-:W-:-:S04]  /*0240*/  LOP3.LUT R2, R7, 0x7fffffff, RZ, 0xc0, !PT ;  /* 0x7fffffff07027812 */ /* 0x001fc800078ec0ff */
[----:B------:R-:W-:Y:S02]  /*0250*/  IADD3 R10, R2, -0x100000, RZ ;  /* 0xfff00000020a7810 */ /* 0x000fe40007ffe0ff */
[----:B------:R-:W-:Y:S02]  /*0260*/  MOV R2, 0x280 ;  /* 0x0000028000027802 */ /* 0x000fe40000000f00 */
[----:B------:R-:W-:Y:S05]  /*0270*/  CALL.REL.NOINC `($__internal_55_$__cuda_sm20_dblrcp_rn_slowpath_v3) ;  /* 0x0000175000007944 */ /* 0x000fea0003c00000 */
[----:B01----:R-:W-:Y:S02]  /*0280*/  IMAD.MOV.U32 R2, RZ, RZ, R8 ;  /* 0x000000ffff027224 */ /* 0x003fe400078e0008 */
[----:B------:R-:W-:-:S05]  /*0290*/  IMAD.MOV.U32 R3, RZ, RZ, R9 ;  /* 0x000000ffff037224 */ /* 0x000fca00078e0009 */
.L_x_2076:
[----:B0-----:R-:W0:Y:S01]  /*02a0*/  F2F.F32.F64 R6, R2 ;  /* 0x0000000200067310 */ /* 0x001e220000301000 */
[----:B------:R-:W0:-:S14]  /*02b0*/  DSETP.GEU.AND P0, PT, |R2|, c[0x2][0x0], PT ;  /* 0x008000000200762a */ /* 0x000e1c0003f0e200 */
[----:B0-----:R-:W-:Y:S02]  /*02c0*/  @!P0 FMUL R6, R6, 1.175494350822287508e-38 ;  /* 0x0080000006068820 */ /* 0x001fe40000400000 */
.L_x_2075:
[----:B0-----:R-:W-:-:S05]  /*02d0*/  IMAD.MOV.U32 R2, RZ, RZ, c[0x0][0x1e8] ;  /* 0x00007a00ff027624 */ /* 0x001fca00078e00ff */
[----:B------:R-:W-:-:S13]  /*02e0*/  ISETP.GE.AND P0, PT, R2, 0x1, PT ;  /* 0x000000010200780c */ /* 0x000fda0003f06270 */
[----:B------:R-:W-:Y:S02]  /*02f0*/  @P0 IMAD.MOV.U32 R3, RZ, RZ, 0x2 ;  /* 0x00000002ff030424 */ /* 0x000fe400078e00ff */
[----:B------:R-:W-:-:S04]  /*0300*/  @P0 IMAD R2, R0, c[0x0][0x1ec], RZ ;  /* 0x00007b0000020a24 */ /* 0x000fc800078e02ff */
[----:B------:R-:W-:-:S06]  /*0310*/  @P0 IMAD.WIDE R2, R2, R3, c[0x0][0x1e0] ;  /* 0x0000780002020625 */ /* 0x000fcc00078e0203 */
[----:B------:R-:W2:Y:S01]  /*0320*/  @P0 LDG.E.U16 R2, [R2.64] ;  /* 0x0000000602020981 */ /* 0x000ea2000c1e1500 */
[----:B------:R-:W-:Y:S01]  /*0330*/  BSSY B0, `(.L_x_2077) ;  /* 0x0000036000007945 */ /* 0x000fe20003800000 */
[----:B------:R-:W-:Y:S02]  /*0340*/  IMAD.MOV.U32 R11, RZ, RZ, 0x3f800000 ;  /* 0x3f800000ff0b7424 */ /* 0x000fe400078e00ff */
[----:B------:R-:W0:Y:S02]  /*0350*/  S2R R4, SR_TID.Y ;  /* 0x0000000000047919 */ /* 0x000e240000002200 */
[----:B0-----:R-:W-:-:S13]  /*0360*/  ISETP.GE.AND P2, PT, R4, c[0x0][0x188], PT ;  /* 0x0000620004007a0c */ /* 0x001fda0003f46270 */
[----:B------:R-:W-:Y:S02]  /*0370*/  @P2 IMAD.MOV.U32 R10, RZ, RZ, RZ ;  /* 0x000000ffff0a2224 */ /* 0x000fe400078e00ff */
[----:B------:R-:W-:Y:S01]  /*0380*/  @P2 IMAD.MOV.U32 R7, RZ, RZ, RZ ;  /* 0x000000ffff072224 */ /* 0x000fe200078e00ff */
[----:B--2---:R-:W-:Y:S01]  /*0390*/  @P0 PRMT R11, RZ, 0x5410, R2 ;  /* 0x00005410ff0b0816 */ /* 0x004fe20000000002 */
[----:B------:R-:W-:Y:S05]  /*03a0*/  @P2 BRA `(.L_x_2078) ;  /* 0x000002e000002947 */ /* 0x000fea0003800000 */
[----:B------:R-:W0:Y:S01]  /*03b0*/  S2R R12, SR_TID.X ;  /* 0x00000000000c7919 */ /* 0x000e220000002100 */
[C---:B------:R-:W-:Y:S02]  /*03c0*/  IMAD R13, R0.reuse, c[0x0][0x198], RZ ;  /* 0x00006600000d7a24 */ /* 0x040fe400078e02ff */
[----:B------:R-:W-:Y:S02]  /*03d0*/  IMAD R14, R0, c[0x0][0x178], RZ ;  /* 0x00005e00000e7a24 */ /* 0x000fe400078e02ff */
[----:B------:R-:W-:Y:S02]  /*03e0*/  IMAD.MOV.U32 R7, RZ, RZ, RZ ;  /* 0x000000ffff077224 */ /* 0x000fe400078e00ff */
[----:B------:R-:W-:-:S02]  /*03f0*/  IMAD.MOV.U32 R15, RZ, RZ, R4 ;  /* 0x000000ffff0f7224 */ /* 0x000fc400078e0004 */
[----:B------:R-:W-:Y:S02]  /*0400*/  IMAD.MOV.U32 R10, RZ, RZ, RZ ;  /* 0x000000ffff0a7224 */ /* 0x000fe400078e00ff */
.L_x_2082:
[----:B0-----:R-:W-:Y:S01]  /*0410*/  ISETP.GE.AND P0, PT, R12, c[0x0][0x190], PT ;  /* 0x000064000c007a0c */ /* 0x001fe20003f06270 */
[----:B------:R-:W-:-:S12]  /*0420*/  BSSY B1, `(.L_x_2079) ;  /* 0x0000023000017945 */ /* 0x000fd80003800000 */
[----:B------:R-:W-:Y:S05]  /*0430*/  @P0 BRA `(.L_x_2080) ;  /* 0x0000021000000947 */ /* 0x000fea0003800000 */
        /* <DEDUP_REMOVED lines=9> */
.L_x_2081:
        /* <DEDUP_REMOVED lines=16> */
[----:B-----5:R-:W-:-:S04]  /*05d0*/  FADD.FTZ R21, R2, -R5 ;  /* 0x8000000502157221 */ /* 0x020fc80000010000 */
[----:B------:R-:W-:-:S05]  /*05e0*/  FMUL.FTZ R21, R8, R21 ;  /* 0x0000001508157220 */ /* 0x000fca0000410000 */
[----:B------:R-:W-:-:S04]  /*05f0*/  F2FP.BF16.PACK_AB R3, R21, R8 ;  /* 0x000000081503723e */ /* 0x000fc800000010ff */
[--C-:B------:R-:W-:Y:S02]  /*0600*/  PRMT R9, RZ, 0x5410, R3.reuse ;  /* 0x00005410ff097816 */ /* 0x100fe40000000003 */
[----:B------:R-:W-:-:S03]  /*0610*/  PRMT R3, RZ, 0x7610, R3 ;  /* 0x00007610ff037816 */ /* 0x000fc60000000003 */
[----:B------:R-:W-:Y:S02]  /*0620*/  FADD.FTZ R10, R9, R10 ;  /* 0x0000000a090a7221 */ /* 0x000fe40000010000 */
[----:B------:R-:W-:Y:S01]  /*0630*/  FADD.FTZ R7, R3, R7 ;  /* 0x0000000703077221 */ /* 0x000fe20000010000 */
[----:B------:R-:W-:Y:S05]  /*0640*/  @!P0 BRA `(.L_x_2081) ;  /* 0xfffffe8000008947 */ /* 0x000fea000383ffff */
.L_x_2080:
[----:B------:R-:W-:Y:S05]  /*0650*/  BSYNC B1 ;  /* 0x0000000000017941 */ /* 0x000fea0003800000 */
.L_x_2079:
[----:B------:R-:W-:-:S04]  /*0660*/  IADD3 R15, R15, c[0x0][0x4], RZ ;  /* 0x000001000f0f7a10 */ /* 0x000fc80007ffe0ff */
[----:B------:R-:W-:-:S13]  /*0670*/  ISETP.GE.AND P0, PT, R15, c[0x0][0x188], PT ;  /* 0x000062000f007a0c */ /* 0x000fda0003f06270 */
[----:B------:R-:W-:Y:S05]  /*0680*/  @!P0 BRA `(.L_x_2082) ;  /* 0xfffffd8000008947 */ /* 0x000fea000383ffff */
.L_x_2078:
[----:B------:R-:W-:Y:S05]  /*0690*/  BSYNC B0 ;  /* 0x0000000000007941 */ /* 0x000fea0003800000 */
.L_x_2077:
[----:B------:R-:W-:Y:S01]  /*06a0*/  SHFL.DOWN PT, R2, R10, 0x10, 0x1f ;  /* 0x0a001f000a027f89 */ /* 0x000fe200000e0000 */
[----:B------:R-:W-:Y:S01]  /*06b0*/  ULDC.64 UR4, c[0x0][0x0] ;  /* 0x0000000000047ab9 */ /* 0x000fe20000000a00 */
[----:B------:R-:W-:Y:S01]  /*06c0*/  BSSY B0, `(.L_x_2083) ;  /* 0x000005d000007945 */ /* 0x000fe20003800000 */
        /* <DEDUP_REMOVED lines=24> */
[----:B------:R-:W1:Y:S01]  /*0850*/  SHFL.DOWN PT, R12, R2, 0x2, 0x1f ;  /* 0x08401f00020c7f89 */ /* 0x000e6200000e0000 */
[----:B0-----:R-:W-:-:S03]  /*0860*/  IMAD R10, R4, c[0x0][0x0], R7 ;  /* 0x00000000040a7a24 */ /* 0x001fc600078e0207 */
[----:B------:R-:W-:Y:S02]  /*0870*/  BAR.SYNC.DEFER_BLOCKING 0x0 ;  /* 0x0000000000007b1d */ /* 0x000fe40000010000 */
[----:B------:R-:W-:Y:S02]  /*0880*/  ISETP.GE.AND P2, PT, R10, UR4, PT ;  /* 0x000000040a007c0c */ /* 0x000fe4000bf46270 */
[----:B-1----:R-:W-:-:S04]  /*0890*/  F2FP.BF16.PACK_AB R9, R12, R9 ;  /* 0x000000090c09723e */ /* 0x002fc800000010ff */
[--C-:B------:R-:W-:Y:S02]  /*08a0*/  PRMT R8, RZ, 0x5410, R9.reuse ;  /* 0x00005410ff087816 */ /* 0x100fe40000000009 */
[----:B------:R-:W-:-:S03]  /*08b0*/  PRMT R9, RZ, 0x7610, R9 ;  /* 0x00007610ff097816 */ /* 0x000fc60000000009 */
[----:B------:R-:W-:Y:S01]  /*08c0*/  FADD.FTZ R12, R3, R8 ;  /* 0x00000008030c7221 */ /* 0x000fe20000010000 */
[----:B------:R-:W-:Y:S01]  /*08d0*/  SHF.R.S32.HI R3, RZ, 0x1f, R10 ;  /* 0x0000001fff037819 */ /* 0x000fe2000001140a */
[----:B------:R-:W-:-:S03]  /*08e0*/  FADD.FTZ R13, R2, R9 ;  /* 0x00000009020d7221 */ /* 0x000fc60000010000 */
[----:B------:R-:W-:Y:S01]  /*08f0*/  SHFL.DOWN PT, R8, R12, 0x1, 0x1f ;  /* 0x08201f000c087f89 */ /* 0x000fe200000e0000 */
[----:B------:R-:W-:-:S03]  /*0900*/  LEA.HI R14, R3, R10, RZ, 0x5 ;  /* 0x0000000a030e7211 */ /* 0x000fc600078f28ff */
[----:B------:R-:W0:Y:S01]  /*0910*/  SHFL.DOWN PT, R9, R13, 0x1, 0x1f ;  /* 0x08201f000d097f89 */ /* 0x000e2200000e0000 */
[----:B------:R-:W-:-:S05]  /*0920*/  LOP3.LUT R2, R14, 0xffffffe0, RZ, 0xc0, !PT ;  /* 0xffffffe00e027812 */ /* 0x000fca00078ec0ff */
[----:B------:R-:W-:-:S05]  /*0930*/  IMAD.IADD R15, R10, 0x1, -R2 ;  /* 0x000000010a0f7824 */ /* 0x000fca00078e0a02 */
[----:B------:R-:W-:Y:S02]  /*0940*/  ISETP.NE.AND P0, PT, R15, RZ, PT ;  /* 0x000000ff0f00720c */ /* 0x000fe40003f05270 */
[----:B0-----:R-:W-:Y:S02]  /*0950*/  F2FP.BF16.PACK_AB R8, R9, R8 ;  /* 0x000000080908723e */ /* 0x001fe400000010ff */
[----:B------:R-:W-:Y:S02]  /*0960*/  IADD3 R9, R10, 0x1f, RZ ;  /* 0x0000001f0a097810 */ /* 0x000fe40007ffe0ff */
[--C-:B------:R-:W-:Y:S02]  /*0970*/  PRMT R3, RZ, 0x5410, R8.reuse ;  /* 0x00005410ff037816 */ /* 0x100fe40000000008 */
[----:B------:R-:W-:-:S05]  /*0980*/  PRMT R8, RZ, 0x7610, R8 ;  /* 0x00007610ff087816 */ /* 0x000fca0000000008 */
[----:B------:R-:W-:Y:S02]  /*0990*/  @!P0 FADD.FTZ R12, R12, R3 ;  /* 0x000000030c0c8221 */ /* 0x000fe40000010000 */
[----:B------:R-:W-:Y:S01]  /*09a0*/  @!P0 FADD.FTZ R13, R13, R8 ;  /* 0x000000080d0d8221 */ /* 0x000fe20000010000 */
[----:B------:R-:W-:Y:S01]  /*09b0*/  @!P0 SHF.R.S32.HI R8, RZ, 0x5, R14 ;  /* 0x00000005ff088819 */ /* 0x000fe2000001140e */
[----:B------:R-:W-:-:S04]  /*09c0*/  CS2R R2, SRZ ;  /* 0x0000000000027805 */ /* 0x000fc8000001ff00 */
[----:B------:R0:W-:Y:S04]  /*09d0*/  @!P0 STS.64 [R8.X8], R12 ;  /* 0x0000000c08008388 */ /* 0x0001e80000008a00 */
[----:B------:R-:W-:Y:S01]  /*09e0*/  BAR.SYNC.DEFER_BLOCKING 0x0 ;  /* 0x0000000000007b1d */ /* 0x000fe20000010000 */
[----:B------:R-:W-:-:S05]  /*09f0*/  ISETP.GT.U32.AND P0, PT, R9, 0x3e, PT ;  /* 0x0000003e0900780c */ /* 0x000fca0003f04070 */
[----:B------:R0:W1:Y:S08]  /*0a00*/  @!P2 LDS.64 R2, [R15.X8] ;  /* 0x000000000f02a984 */ /* 0x0000700000008a00 */
[----:B------:R-:W-:Y:S05]  /*0a10*/  @P0 BRA `(.L_x_2084) ;  /* 0x0000027000000947 */ /* 0x000fea0003800000 */
[----:B------:R-:W-:Y:S05]  /*0a20*/  BRA.DIV ~URZ, `(.L_x_2085) ;  /* 0x00000a327f007947 */ /* 0x000fea000b800000 */
[----:B01----:R0:W1:Y:S02]  /*0a30*/  SHFL.DOWN PT, R8, R2, 0x10, 0x1f ;  /* 0x0a001f0002087f89 */ /* 0x00306400000e0000 */
.L_x_2097:
[----:B-1----:R-:W-:Y:S01]  /*0a40*/  F2FP.BF16.PACK_AB R12, RZ, R8 ;  /* 0x00000008ff0c723e */ /* 0x002fe200000010ff */
[----:B------:R-:W-:Y:S05]  /*0a50*/  BRA.DIV ~URZ, `(.L_x_2086) ;  /* 0x00000a827f007947 */ /* 0x000fea000b800000 */
[----:B------:R-:W1:Y:S01]  /*0a60*/  SHFL.DOWN PT, R8, R3, 0x10, 0x1f ;  /* 0x0a001f0003087f89 */ /* 0x000e6200000e0000 */
[----:B------:R-:W-:-:S05]  /*0a70*/  PRMT R9, RZ, 0x5410, R12 ;  /* 0x00005410ff097816 */ /* 0x000fca000000000c */
[----:B------:R-:W-:-:S05]  /*0a80*/  FADD.FTZ R12, R2, R9 ;  /* 0x00000009020c7221 */ /* 0x000fca0000010000 */
[----:B0-----:R-:W-:Y:S01]  /*0a90*/  SHFL.DOWN PT, R2, R12, 0x8, 0x1f ;  /* 0x09001f000c027f89 */ /* 0x001fe200000e0000 */
[----:B-1----:R-:W-:-:S04]  /*0aa0*/  F2FP.BF16.PACK_AB R8, RZ, R8 ;  /* 0x00000008ff08723e */ /* 0x002fc800000010ff */
        /* <DEDUP_REMOVED lines=25> */
.L_x_2098:
[----:B-12---:R-:W-:Y:S02]  /*0c40*/  F2FP.BF16.PACK_AB R10, RZ, R10 ;  /* 0x0000000aff0a723e */ /* 0x006fe400000010ff */
[----:B------:R-:W-:Y:S02]  /*0c50*/  PRMT R2, RZ, 0x5410, R2 ;  /* 0x00005410ff027816 */ /* 0x000fe40000000002 */
[----:B------:R-:W-:-:S03]  /*0c60*/  PRMT R9, RZ, 0x5410, R10 ;  /* 0x00005410ff097816 */ /* 0x000fc6000000000a */
[----:B------:R-:W-:Y:S02]  /*0c70*/  FADD.FTZ R2, R2, R3 ;  /* 0x0000000302027221 */ /* 0x000fe40000010000 */
[----:B------:R-:W-:Y:S02]  /*0c80*/  FADD.FTZ R3, R9, R12 ;  /* 0x0000000c09037221 */ /* 0x000fe40000010000 */
.L_x_2084:
[----:B------:R-:W-:Y:S05]  /*0c90*/  BSYNC B0 ;  /* 0x0000000000007941 */ /* 0x000fea0003800000 */
.L_x_2083:
[----:B------:R-:W-:Y:S01]  /*0ca0*/  LOP3.LUT P0, RZ, R7, R4, RZ, 0xfc, !PT ;  /* 0x0000000407ff7212 */ /* 0x000fe2000780fcff */
[----:B------:R-:W-:-:S12]  /*0cb0*/  WARPSYNC 0xffffffff ;  /* 0xffffffff00007948 */ /* 0x000fd80003800000 */
[----:B-1----:R1:W-:Y:S01]  /*0cc0*/  @!P0 STS.64 [RZ], R2 ;  /* 0x00000002ff008388 */ /* 0x0023e20000000a00 */
[----:B------:R-:W-:-:S03]  /*0cd0*/  ISETP.GE.AND P0, PT, R4, c[0x0][0x188], PT ;  /* 0x0000620004007a0c */ /* 0x000fc60003f06270 */
[----:B------:R-:W-:Y:S01]  /*0ce0*/  BAR.SYNC.DEFER_BLOCKING 0x0 ;  /* 0x0000000000007b1d */ /* 0x000fe20000010000 */
[----:B------:R-:W-:-:S04]  /*0cf0*/  ISETP.EQ.U32.AND P2, PT, RZ, c[0x0][0x1a0], PT ;  /* 0x00006800ff007a0c */ /* 0x000fc80003f42070 */
[----:B------:R-:W-:Y:S01]  /*0d00*/  ISETP.EQ.OR.EX P0, PT, RZ, c[0x0][0x1a4], P0, P2 ;  /* 0x00006900ff007a0c */ /* 0x000fe20000702720 */
[----:B------:R-:W-:Y:S01]  /*0d10*/  BSSY B0, `(.L_x_2087) ;  /* 0x0000062000007945 */ /* 0x000fe20003800000 */
[----:B-1----:R-:W1:Y:S11]  /*0d20*/  LDS.64 R2, [RZ] ;  /* 0x00000000ff027984 */ /* 0x002e760000000a00 */
[----:B------:R-:W-:Y:S05]  /*0d30*/  @P0 BRA `(.L_x_2088) ;  /* 0x000005f000000947 */ /* 0x000fea0003800000 */
[C---:B0-----:R-:W-:Y:S02]  /*0d40*/  IMAD R13, R0.reuse, c[0x0][0x198], RZ ;  /* 0x00006600000d7a24 */ /* 0x041fe400078e02ff */
[----:B------:R-:W-:-:S02]  /*0d50*/  IMAD R12, R0, c[0x0][0x1b8], RZ ;  /* 0x00006e00000c7a24 */ /* 0x000fc400078e02ff */
[----:B-----5:R-:W-:Y:S01]  /*0d60*/  FMUL.FTZ R16, R11, R6 ;  /* 0x000000060b107220 */ /* 0x020fe20000410000 */
[----:B------:R-:W-:Y:S02]  /*0d70*/  SHF.R.S32.HI R15, RZ, 0x1f, R13 ;  /* 0x0000001fff0f7819 */ /* 0x000fe4000001140d */
[----:B------:R-:W-:Y:S01]  /*0d80*/  SHF.R.S32.HI R14, RZ, 0x1f, R12 ;  /* 0x0000001fff0e7819 */ /* 0x000fe2000001140c */
[----:B------:R-:W-:Y:S05]  /*0d90*/  @!P1 BRA `(.L_x_2089) ;  /* 0x0000039000009947 */ /* 0x000fea0003800000 */
[----:B------:R-:W-:Y:S01]  /*0da0*/  ULDC UR4, c[0x0][0x188] ;  /* 0x0000620000047ab9 */ /* 0x000fe20000000800 */
[----:B------:R-:W-:Y:S01]  /*0db0*/  IMAD R17, R0, c[0x0][0x178], RZ ;  /* 0x00005e0000117a24 */ /* 0x000fe200078e02ff */
[----:B------:R-:W-:Y:S02]  /*0dc0*/  ULDC UR5, c[0x0][0x190] ;  /* 0x0000640000057ab9 */ /* 0x000fe40000000800 */
[----:B------:R-:W-:-:S09]  /*0dd0*/  UIMAD UR4, UR4, UR5, URZ ;  /* 0x00000005040472a4 */ /* 0x000fd2000f8e023f */
[----:B------:R-:W0:Y:S08]  /*0de0*/  I2F R8, UR4 ;  /* 0x0000000400087d06 */ /* 0x000e300008201400 */
[----:B0-----:R-:W0:Y:S02]  /*0df0*/  MUFU.RCP R8, R8 ;  /* 0x0000000800087308 */ /* 0x001e240000001000 */
[----:B01----:R-:W-:-:S02]  /*0e00*/  FMUL.FTZ R9, R8, R3 ;  /* 0x0000000308097220 */ /* 0x003fc40000410000 */
[----:B------:R-:W-:Y:S02]  /*0e10*/  FMUL.FTZ R18, R2, R8 ;  /* 0x0000000802127220 */ /* 0x000fe40000410000 */
[----:B------:R-:W-:-:S04]  /*0e20*/  FMUL.FTZ R9, R9, R6 ;  /* 0x0000000609097220 */ /* 0x000fc80000410000 */
[----:B------:R-:W-:Y:S02]  /*0e30*/  FMUL.FTZ R24, R9, R6 ;  /* 0x0000000609187220 */ /* 0x000fe40000410000 */
.L_x_2093:
[----:B------:R-:W-:Y:S01]  /*0e40*/  ISETP.GE.AND P0, PT, R7, c[0x0][0x190], PT ;  /* 0x0000640007007a0c */ /* 0x000fe20003f06270 */
[----:B------:R-:W-:-:S12]  /*0e50*/  BSSY B1, `(.L_x_2090) ;  /* 0x0000029000017945 */ /* 0x000fd80003800000 */
        /* <DEDUP_REMOVED lines=9> */
[----:B------:R-:W-:Y:S02]  /*0ef0*/  LEA.HI.X.SX32 R19, R17, R26, 0x1, P1 ;  /* 0x0000001a11137211 */ /* 0x000fe400008f0eff */
[----:B------:R-:W-:Y:S02]  /*0f00*/  LEA.HI.X.SX32 R25, R8, R15, 0x1, P0 ;  /* 0x0000000f08197211 */ /* 0x000fe400000f0eff */
[----:B------:R-:W-:Y:S02]  /*0f10*/  LEA.HI.X.SX32 R26, R9, R14, 0x1, P2 ;  /* 0x0000000e091a7211 */ /* 0x000fe400010f0eff */
.L_x_2092:
[----:B0-----:R-:W-:-:S05]  /*0f20*/  IMAD R8, R20, c[0x0][0x19c], RZ ;  /* 0x0000670014087a24 */ /* 0x001fca00078e02ff */
[----:B------:R-:W-:-:S04]  /*0f30*/  IADD3 R9, P0, R8, R22, RZ ;  /* 0x0000001608097210 */ /* 0x000fc80007f1e0ff */
[----:B------:R-:W-:Y:S02]  /*0f40*/  LEA.HI.X.SX32 R10, R8, R25, 0x1, P0 ;  /* 0x00000019080a7211 */ /* 0x000fe400000f0eff */
[----:B------:R-:W-:-:S04]  /*0f50*/  LEA R8, P0, R9, c[0x0][0x180], 0x1 ;  /* 0x0000600009087a11 */ /* 0x000fc800078008ff */
[----:B------:R-:W-:Y:S01]  /*0f60*/  LEA.HI.X R9, R9, c[0x0][0x184], R10, 0x1, P0 ;  /* 0x0000610009097a11 */ /* 0x000fe200000f0c0a */
[----:B------:R-:W-:-:S04]  /*0f70*/  IMAD R10, R20, c[0x0][0x17c], RZ ;  /* 0x00005f00140a7a24 */ /* 0x000fc800078e02ff */
[----:B------:R-:W2:Y:S01]  /*0f80*/  LDG.E.U16 R8, [R8.64] ;  /* 0x0000000608087981 */ /* 0x000ea2000c1e1500 */
[----:B------:R-:W-:-:S04]  /*0f90*/  IADD3 R11, P0, R10, R23, RZ ;  /* 0x000000170a0b7210 */ /* 0x000fc80007f1e0ff */
[----:B------:R-:W-:Y:S02]  /*0fa0*/  LEA.HI.X.SX32 R28, R10, R19, 0x1, P0 ;  /* 0x000000130a1c7211 */ /* 0x000fe400000f0eff */
[----:B------:R-:W-:-:S04]  /*0fb0*/  LEA R10, P0, R11, c[0x0][0x160], 0x1 ;  /* 0x000058000b0a7a11 */ /* 0x000fc800078008ff */
[----:B------:R-:W-:-:S05]  /*0fc0*/  LEA.HI.X R11, R11, c[0x0][0x164], R28, 0x1, P0 ;  /* 0x000059000b0b7a11 */ /* 0x000fca00000f0c1c */
[----:B------:R-:W3:Y:S01]  /*0fd0*/  LDG.E.U16 R10, [R10.64] ;  /* 0x000000060a0a7981 */ /* 0x000ee2000c1e1500 */
[----:B--2---:R-:W-:Y:S02]  /*0fe0*/  PRMT R8, RZ, 0x5410, R8 ;  /* 0x00005410ff087816 */ /* 0x004fe40000000008 */
[----:B---3--:R-:W-:-:S05]  /*0ff0*/  PRMT R10, RZ, 0x5410, R10 ;  /* 0x00005410ff0a7816 */ /* 0x008fca000000000a */
[----:B------:R-:W-:-:S04]  /*1000*/  FADD.FTZ R27, R10, -R5 ;  /* 0x800000050a1b7221 */ /* 0x000fc80000010000 */
[----:B------:R-:W-:Y:S02]  /*1010*/  FFMA.FTZ R27, -R24, R27, R8 ;  /* 0x0000001b181b7223 */ /* 0x000fe40000010108 */
[C---:B------:R-:W-:Y:S01]  /*1020*/  IMAD R8, R20.reuse, c[0x0][0x1bc], RZ ;  /* 0x00006f0014087a24 */ /* 0x040fe200078e02ff */
[----:B------:R-:W-:Y:S01]  /*1030*/  IADD3 R20, R20, c[0x0][0x0], RZ ;  /* 0x0000000014147a10 */ /* 0x000fe20007ffe0ff */
[----:B------:R-:W-:-:S03]  /*1040*/  FADD.FTZ R27, -R18, R27 ;  /* 0x0000001b121b7221 */ /* 0x000fc60000010100 */
[----:B------:R-:W-:Y:S01]  /*1050*/  IADD3 R9, P0, R8, R21, RZ ;  /* 0x0000001508097210 */ /* 0x000fe20007f1e0ff */
[----:B------:R-:W-:-:S03]  /*1060*/  FMUL.FTZ R27, R16, R27 ;  /* 0x0000001b101b7220 */ /* 0x000fc60000410000 */
[----:B------:R-:W-:Y:S02]  /*1070*/  LEA.HI.X.SX32 R28, R8, R26, 0x1, P0 ;  /* 0x0000001a081c7211 */ /* 0x000fe400000f0eff */
[C---:B------:R-:W-:Y:S02]  /*1080*/  LEA R8, P0, R9.reuse, c[0x0][0x1a0], 0x1 ;  /* 0x0000680009087a11 */ /* 0x040fe400078008ff */
[----:B------:R-:W-:Y:S02]  /*1090*/  F2FP.BF16.PACK_AB R27, RZ, R27 ;  /* 0x0000001bff1b723e */ /* 0x000fe400000010ff */
[----:B------:R-:W-:Y:S02]  /*10a0*/  LEA.HI.X R9, R9, c[0x0][0x1a4], R28, 0x1, P0 ;  /* 0x0000690009097a11 */ /* 0x000fe400000f0c1c */
[----:B------:R-:W-:-:S03]  /*10b0*/  ISETP.GE.AND P0, PT, R20, c[0x0][0x190], PT ;  /* 0x0000640014007a0c */ /* 0x000fc60003f06270 */
[----:B------:R0:W-:Y:S10]  /*10c0*/  STG.E.U16 [R8.64], R27 ;  /* 0x0000001b08007986 */ /* 0x0001f4000c101506 */
[----:B------:R-:W-:Y:S05]  /*10d0*/  @!P0 BRA `(.L_x_2092) ;  /* 0xfffffe4000008947 */ /* 0x000fea000383ffff */
.L_x_2091:
[----:B------:R-:W-:Y:S05]  /*10e0*/  BSYNC B1 ;  /* 0x0000000000017941 */ /* 0x000fea0003800000 */
.L_x_2090:
[----:B------:R-:W-:-:S04]  /*10f0*/  IADD3 R4, R4, c[0x0][0x4], RZ ;  /* 0x0000010004047a10 */ /* 0x000fc80007ffe0ff */
[----:B------:R-:W-:-:S13]  /*1100*/  ISETP.GE.AND P0, PT, R4, c[0x0][0x188], PT ;  /* 0x0000620004007a0c */ /* 0x000fda0003f06270 */
[----:B------:R-:W-:Y:S05]  /*1110*/  @!P0 BRA `(.L_x_2093) ;  /* 0xfffffd2000008947 */ /* 0x000fea000383ffff */
[----:B------:R-:W-:Y:S05]  /*1120*/  BRA `(.L_x_2088) ;  /* 0x0000020000007947 */ /* 0x000fea0003800000 */
.L_x_2089:
[----:B------:R-:W-:Y:S01]  /*1130*/  ISETP.GE.AND P0, PT, R7, c[0x0][0x190], PT ;  /* 0x0000640007007a0c */ /* 0x000fe20003f06270 */
[----:B------:R-:W-:-:S12]  /*1140*/  BSSY B1, `(.L_x_2094) ;  /* 0x000001b000017945 */ /* 0x000fd80003800000 */
[----:B0-----:R-:W-:Y:S05]  /*1150*/  @P0 BRA `(.L_x_2095) ;  /* 0x0000019000000947 */ /* 0x001fea0003800000 */
[C---:B------:R-:W-:Y:S02]  /*1160*/  IMAD R8, R4.reuse, c[0x0][0x194], RZ ;  /* 0x0000650004087a24 */ /* 0x040fe400078e02ff */
[----:B------:R-:W-:Y:S02]  /*1170*/  IMAD R9, R4, c[0x0][0x1b4], RZ ;  /* 0x00006d0004097a24 */ /* 0x000fe400078e02ff */
[----:B------:R-:W-:Y:S01]  /*1180*/  IMAD.MOV.U32 R18, RZ, RZ, R7 ;  /* 0x000000ffff127224 */ /* 0x000fe200078e0007 */
[----:B------:R-:W-:Y:S02]  /*1190*/  IADD3 R5, P0, R13, R8, RZ ;  /* 0x000000080d057210 */ /* 0x000fe40007f1e0ff */
[----:B------:R-:W-:Y:S02]  /*11a0*/  IADD3 R17, P1, R12, R9, RZ ;  /* 0x000000090c117210 */ /* 0x000fe40007f3e0ff */
[----:B------:R-:W-:Y:S02]  /*11b0*/  LEA.HI.X.SX32 R19, R8, R15, 0x1, P0 ;  /* 0x0000000f08137211 */ /* 0x000fe400000f0eff */
[----:B------:R-:W-:-:S02]  /*11c0*/  LEA.HI.X.SX32 R20, R9, R14, 0x1, P1 ;  /* 0x0000000e09147211 */ /* 0x000fc400008f0eff */
.L_x_2096:
[----:B------:R-:W-:-:S05]  /*11d0*/  IMAD R8, R18, c[0x0][0x19c], RZ ;  /* 0x0000670012087a24 */ /* 0x000fca00078e02ff */
[----:B0-----:R-:W-:-:S04]  /*11e0*/  IADD3 R9, P0, R8, R5, RZ ;  /* 0x0000000508097210 */ /* 0x001fc80007f1e0ff */
[----:B------:R-:W-:Y:S02]  /*11f0*/  LEA.HI.X.SX32 R10, R8, R19, 0x1, P0 ;  /* 0x00000013080a7211 */ /* 0x000fe400000f0eff */
[----:B------:R-:W-:-:S04]  /*1200*/  LEA R8, P0, R9, c[0x0][0x180], 0x1 ;  /* 0x0000600009087a11 */ /* 0x000fc800078008ff */
[----:B------:R-:W-:-:S05]  /*1210*/  LEA.HI.X R9, R9, c[0x0][0x184], R10, 0x1, P0 ;  /* 0x0000610009097a11 */ /* 0x000fca00000f0c0a */
[----:B------:R-:W2:Y:S01]  /*1220*/  LDG.E.U16 R8, [R8.64] ;  /* 0x0000000608087981 */ /* 0x000ea2000c1e1500 */
[C---:B------:R-:W-:Y:S01]  /*1230*/  IMAD R10, R18.reuse, c[0x0][0x1bc], RZ ;  /* 0x00006f00120a7a24 */ /* 0x040fe200078e02ff */
[----:B------:R-:W-:-:S04]  /*1240*/  IADD3 R18, R18, c[0x0][0x0], RZ ;  /* 0x0000000012127a10 */ /* 0x000fc80007ffe0ff */
[----:B------:R-:W-:-:S04]  /*1250*/  IADD3 R21, P0, R10, R17, RZ ;  /* 0x000000110a157210 */ /* 0x000fc80007f1e0ff */
[----:B------:R-:W-:Y:S02]  /*1260*/  LEA.HI.X.SX32 R22, R10, R20, 0x1, P0 ;  /* 0x000000140a167211 */ /* 0x000fe400000f0eff */
[----:B------:R-:W-:Y:S02]  /*1270*/  LEA R10, P0, R21, c[0x0][0x1a0], 0x1 ;  /* 0x00006800150a7a11 */ /* 0x000fe400078008ff */
[----:B--2---:R-:W-:-:S05]  /*1280*/  PRMT R9, RZ, 0x5410, R8 ;  /* 0x00005410ff097816 */ /* 0x004fca0000000008 */
[----:B------:R-:W-:-:S05]  /*1290*/  FMUL.FTZ R11, R16, R9 ;  /* 0x00000009100b7220 */ /* 0x000fca0000410000 */
[----:B------:R-:W-:Y:S02]  /*12a0*/  F2FP.BF16.PACK_AB R9, RZ, R11 ;  /* 0x0000000bff09723e */ /* 0x000fe400000010ff */
[----:B------:R-:W-:Y:S02]  /*12b0*/  LEA.HI.X R11, R21, c[0x0][0x1a4], R22, 0x1, P0 ;  /* 0x00006900150b7a11 */ /* 0x000fe400000f0c16 */
[----:B------:R-:W-:-:S03]  /*12c0*/  ISETP.GE.AND P0, PT, R18, c[0x0][0x190], PT ;  /* 0x0000640012007a0c */ /* 0x000fc60003f06270 */
[----:B------:R0:W-:Y:S10]  /*12d0*/  STG.E.U16 [R10.64], R9 ;  /* 0x000000090a007986 */ /* 0x0001f4000c101506 */
[----:B------:R-:W-:Y:S05]  /*12e0*/  @!P0 BRA `(.L_x_2096) ;  /* 0xfffffee000008947 */ /* 0x000fea000383ffff */
.L_x_2095:
[----:B------:R-:W-:Y:S05]  /*12f0*/  BSYNC B1 ;  /* 0x0000000000017941 */ /* 0x000fea0003800000 */
.L_x_2094:
[----:B------:R-:W-:-:S04]  /*1300*/  IADD3 R4, R4, c[0x0][0x4], RZ ;  /* 0x0000010004047a10 */ /* 0x000fc80007ffe0ff */
[----:B------:R-:W-:-:S13]  /*1310*/  ISETP.GE.AND P0, PT, R4, c[0x0][0x188], PT ;  /* 0x0000620004007a0c */ /* 0x000fda0003f06270 */
[----:B------:R-:W-:Y:S05]  /*1320*/  @!P0 BRA `(.L_x_2089) ;  /* 0xfffffe0000008947 */ /* 0x000fea000383ffff */
.L_x_2088:
[----:B------:R-:W-:Y:S05]  /*1330*/  BSYNC B0 ;  /* 0x0000000000007941 */ /* 0x000fea0003800000 */
.L_x_2087:
[----:B------:R-:W-:Y:S01]  /*1340*/  ISETP.NE.AND P0, PT, R7, RZ, PT ;  /* 0x000000ff0700720c */ /* 0x000fe20003f05270 */
[----:B------:R-:W-:-:S05]  /*1350*/  IMAD.MOV.U32 R7, RZ, RZ, 0x1 ;  /* 0x00000001ff077424 */ /* 0x000fca00078e00ff */
[C---:B------:R-:W-:Y:S02]  /*1360*/  ISETP.GT.OR P1, PT, R7.reuse, c[0x0][0x1c8], P0 ;  /* 0x0000720007007a0c */ /* 0x040fe40000724670 */
[----:B------:R-:W-:-:S11]  /*1370*/  ISETP.GT.OR P0, PT, R7, c[0x0][0x1d8], P0 ;  /* 0x0000760007007a0c */ /* 0x000fd60000704670 */
[----:B-1---5:R-:W-:Y:S02]  /*1380*/  @!P1 FMUL.FTZ R3, R6, R3 ;  /* 0x0000000306039220 */ /* 0x022fe40000410000 */
[----:B------:R-:W-:Y:S02]  /*1390*/  @!P1 IMAD.MOV.U32 R5, RZ, RZ, 0x2 ;  /* 0x00000002ff059424 */ /* 0x000fe400078e00ff */
[----:B------:R-:W-:Y:S01]  /*13a0*/  @!P1 IMAD R4, R0, c[0x0][0x1cc], RZ ;  /* 0x0000730000049a24 */ /* 0x000fe200078e02ff */
[----:B------:R-:W-:-:S03]  /*13b0*/  @!P1 F2FP.BF16.PACK_AB R3, RZ, R3 ;  /* 0x00000003ff03923e */ /* 0x000fc600000010ff */
[----:B------:R-:W-:-:S05]  /*13c0*/  @!P1 IMAD.WIDE R4, R4, R5, c[0x0][0x1c0] ;  /* 0x0000700004049625 */ /* 0x000fca00078e0205 */
[----:B------:R1:W-:Y:S01]  /*13d0*/  @!P1 STG.E.U16 [R4.64], R3 ;  /* 0x0000000304009986 */ /* 0x0003e2000c101506 */
[----:B------:R-:W-:Y:S05]  /*13e0*/  @P0 EXIT ;  /* 0x000000000000094d */ /* 0x000fea0003800000 */
[----:B------:R-:W-:Y:S01]  /*13f0*/  F2FP.BF16.PACK_AB R2, RZ, R2 ;  /* 0x00000002ff02723e */ /* 0x000fe200000010ff */
[----:B-1----:R-:W-:Y:S02]  /*1400*/  IMAD.MOV.U32 R4, RZ, RZ, 0x2 ;  /* 0x00000002ff047424 */ /* 0x002fe400078e00ff */
[----:B------:R-:W-:Y:S01]  /*1410*/  IMAD R3, R0, c[0x0][0x1dc], RZ ;  /* 0x0000770000037a24 */ /* 0x000fe200078e02ff */
[----:B------:R-:W-:-:S03]  /*1420*/  PRMT R0, R2, 0x7610, R0 ;  /* 0x0000761002007816 */ /* 0x000fc60000000000 */
[----:B------:R-:W-:-:S05]  /*1430*/  IMAD.WIDE R2, R3, R4, c[0x0][0x1d0] ;  /* 0x0000740003027625 */ /* 0x000fca00078e0204 */
[----:B------:R-:W-:Y:S01]  /*1440*/  STG.E.U16 [R2.64], R0 ;  /* 0x0000000002007986 */ /* 0x000fe2000c101506 */
[----:B------:R-:W-:Y:S05]  /*1450*/  EXIT ;  /* 0x000000000000794d */ /* 0x000fea0003800000 */
.L_x_2085:
[----:B01----:R-:W-:Y:S01]  /*1460*/  IMAD.MOV.U32 R13, RZ, RZ, R2 ;  /* 0x000000ffff0d7224 */ /* 0x003fe200078e0002 */
[----:B------:R-:W-:Y:S01]  /*1470*/  MOV R8, 0x14c0 ;  /* 0x000014c000087802 */ /* 0x000fe20000000f00 */
[----:B------:R-:W-:Y:S02]  /*1480*/  IMAD.MOV.U32 R10, RZ, RZ, 0x10 ;  /* 0x00000010ff0a7424 */ /* 0x000fe400078e00ff */
[----:B------:R-:W-:Y:S02]  /*1490*/  IMAD.MOV.U32 R14, RZ, RZ, 0x1f ;  /* 0x0000001fff0e7424 */ /* 0x000fe400078e00ff */
[----:B------:R-:W-:Y:S02]  /*14a0*/  IMAD.MOV.U32 R15, RZ, RZ, -0x1 ;  /* 0xffffffffff0f7424 */ /* 0x000fe400078e00ff */
[----:B-----5:R-:W-:Y:S05]  /*14b0*/  CALL.REL.NOINC `($__internal_56_$__cuda_sm70_shflsync_down_p) ;  /* 0x0000076000007944 */ /* 0x020fea0003c00000 */
[----:B-1----:R-:W-:Y:S01]  /*14c0*/  IMAD.MOV.U32 R8, RZ, RZ, R10 ;  /* 0x000000ffff087224 */ /* 0x002fe200078e000a */
[----:B0-----:R-:W-:Y:S05]  /*14d0*/  BRA `(.L_x_2097) ;  /* 0xfffff56000007947 */ /* 0x001fea000383ffff */
.L_x_2086:
[----:B------:R-:W-:Y:S01]  /*14e0*/  IMAD.MOV.U32 R13, RZ, RZ, R3 ;  /* 0x000000ffff0d7224 */ /* 0x000fe200078e0003 */
[----:B------:R-:W-:Y:S01]  /*14f0*/  MOV R8, 0x1540 ;  /* 0x0000154000087802 */ /* 0x000fe20000000f00 */
[----:B------:R-:W-:-:S02]  /*1500*/  IMAD.MOV.U32 R10, RZ, RZ, 0x10 ;  /* 0x00000010ff0a7424 */ /* 0x000fc400078e00ff */
[----:B------:R-:W-:Y:S02]  /*1510*/  IMAD.MOV.U32 R14, RZ, RZ, 0x1f ;  /* 0x0000001fff0e7424 */ /* 0x000fe400078e00ff */
[----:B------:R-:W-:Y:S02]  /*1520*/  IMAD.MOV.U32 R15, RZ, RZ, -0x1 ;  /* 0xffffffffff0f7424 */ /* 0x000fe400078e00ff */
[----:B0----5:R-:W-:Y:S05]  /*1530*/  CALL.REL.NOINC `($__internal_56_$__cuda_sm70_shflsync_down_p) ;  /* 0x000006e000007944 */ /* 0x021fea0003c00000 */
[----:B-1----:R-:W-:Y:S01]  /*1540*/  F2FP.BF16.PACK_AB R8, RZ, R10 ;  /* 0x0000000aff08723e */ /* 0x002fe200000010ff */
[----:B------:R-:W-:Y:S01]  /*1550*/  IMAD.MOV.U32 R10, RZ, RZ, 0x8 ;  /* 0x00000008ff0a7424 */ /* 0x000fe200078e00ff */
        /* <DEDUP_REMOVED lines=8> */
[----:B------:R-:W-:Y:S05]  /*15e0*/  CALL.REL.NOINC `($__internal_56_$__cuda_sm70_shflsync_down_p) ;  /* 0x0000063000007944 */ /* 0x000fea0003c00000 */
[----:B-1----:R-:W-:Y:S01]  /*15f0*/  F2FP.BF16.PACK_AB R2, RZ, R10 ;  /* 0x0000000aff02723e */ /* 0x002fe200000010ff */
[----:B0-----:R-:W-:Y:S01]  /*1600*/  IMAD.MOV.U32 R13, RZ, RZ, R3 ;  /* 0x000000ffff0d7224 */ /* 0x001fe200078e0003 */
[----:B------:R-:W-:Y:S01]  /*1610*/  MOV R8, 0x1660 ;  /* 0x0000166000087802 */ /* 0x000fe20000000f00 */
[----:B------:R-:W-:-:S02]  /*1620*/  IMAD.MOV.U32 R10, RZ, RZ, 0x8 ;  /* 0x00000008ff0a7424 */ /* 0x000fc400078e00ff */
[----:B------:R-:W-:Y:S02]  /*1630*/  IMAD.MOV.U32 R14, RZ, RZ, 0x1f ;  /* 0x0000001fff0e7424 */ /* 0x000fe400078e00ff */
[----:B------:R-:W-:Y:S02]  /*1640*/  IMAD.MOV.U32 R15, RZ, RZ, -0x1 ;  /* 0xffffffffff0f7424 */ /* 0x000fe400078e00ff */
[----:B------:R-:W-:Y:S05]  /*1650*/  CALL.REL.NOINC `($__internal_56_$__cuda_sm70_shflsync_down_p) ;  /* 0x000005c000007944 */ /* 0x000fea0003c00000 */
        /* <DEDUP_REMOVED lines=41> */
[----:B------:R-:W-:Y:S01]  /*18f0*/  IMAD.MOV.U32 R15, RZ, RZ, -0x1 ;  /* 0xffffffffff0f7424 */ /* 0x000fe200078e00ff */
[----:B------:R-:W-:Y:S01]  /*1900*/  MOV R8, 0x1950 ;  /* 0x0000195000087802 */ /* 0x000fe20000000f00 */
[----:B------:R-:W-:Y:S02]  /*1910*/  FADD.FTZ R3, R2, R3 ;  /* 0x0000000302037221 */ /* 0x000fe40000010000 */
[----:B------:R-:W-:-:S02]  /*1920*/  FADD.FTZ R12, R9, R12 ;  /* 0x0000000c090c7221 */ /* 0x000fc40000010000 */
[----:B------:R-:W-:Y:S02]  /*1930*/  IMAD.MOV.U32 R13, RZ, RZ, R3 ;  /* 0x000000ffff0d7224 */ /* 0x000fe400078e0003 */
[----:B------:R-:W-:Y:S05]  /*1940*/  CALL.REL.NOINC `($__internal_56_$__cuda_sm70_shflsync_down_p) ;  /* 0x000002d000007944 */ /* 0x000fea0003c00000 */
[----:B-1----:R-:W-:Y:S01]  /*1950*/  F2FP.BF16.PACK_AB R2, RZ, R10 ;  /* 0x0000000aff02723e */ /* 0x002fe200000010ff */
[----:B0-----:R-:W-:Y:S01]  /*1960*/  IMAD.MOV.U32 R13, RZ, RZ, R12 ;  /* 0x000000ffff0d7224 */ /* 0x001fe200078e000c */
[----:B------:R-:W-:Y:S01]  /*1970*/  MOV R8, 0x19c0 ;  /* 0x000019c000087802 */ /* 0x000fe20000000f00 */
[----:B------:R-:W-:Y:S02]  /*1980*/  IMAD.MOV.U32 R10, RZ, RZ, 0x1 ;  /* 0x00000001ff0a7424 */ /* 0x000fe400078e00ff */
[----:B------:R-:W-:Y:S02]  /*1990*/  IMAD.MOV.U32 R14, RZ, RZ, 0x1f ;  /* 0x0000001fff0e7424 */ /* 0x000fe400078e00ff */
[----:B------:R-:W-:Y:S02]  /*19a0*/  IMAD.MOV.U32 R15, RZ, RZ, -0x1 ;  /* 0xffffffffff0f7424 */ /* 0x000fe400078e00ff */
[----:B------:R-:W-:Y:S05]  /*19b0*/  CALL.REL.NOINC `($__internal_56_$__cuda_sm70_shflsync_down_p) ;  /* 0x0000026000007944 */ /* 0x000fea0003c00000 */
[----:B01----:R-:W-:Y:S05]  /*19c0*/  BRA `(.L_x_2098) ;  /* 0xfffff27000007947 */ /* 0x003fea000383ffff */
        .weak           $__internal_55_$__cuda_sm20_dblrcp_rn_slowpath_v3
        .type           $__internal_55_$__cuda_sm20_dblrcp_rn_slowpath_v3,@function
        .size           $__internal_55_$__cuda_sm20_dblrcp_rn_slowpath_v3,($__internal_56_$__cuda_sm70_shflsync_down_p - $__internal_55_$__cuda_sm20_dblrcp_rn_slowpath_v3)
$__internal_55_$__cuda_sm20_dblrcp_rn_slowpath_v3:
        /* <DEDUP_REMOVED lines=23> */
.L_x_2101:
        /* <DEDUP_REMOVED lines=10> */
.L_x_2099:
[----:B------:R-:W-:Y:S01]  /*1be0*/  LOP3.LUT R9, R7, 0x80000, RZ, 0xfc, !PT ;  /* 0x0008000007097812 */ /* 0x000fe200078efcff */
[----:B------:R-:W-:Y:S02]  /*1bf0*/  IMAD.MOV.U32 R8, RZ, RZ, R6 ;  /* 0x000000ffff087224 */ /* 0x000fe400078e0006 */
.L_x_2100:
[----:B------:R-:W-:-:S04]  /*1c00*/  IMAD.MOV.U32 R3, RZ, RZ, 0x0 ;  /* 0x00000000ff037424 */ /* 0x000fc800078e00ff */
[----:B------:R-:W-:Y:S05]  /*1c10*/  RET.REL.NODEC R2 `(_ZN2at6native26batch_norm_backward_kernelIN3c108BFloat16ES3_fiEEvNS_27GenericPackedTensorAccessorIKT_Lm3ENS_16DefaultPtrTraitsET2_EES9_NS4_IS5_Lm3ES7_S8_EENS4_IT0_Lm1ES7_S8_EESC_NS4_IKSB_Lm1ES7_S8_EESE_SE_NS4_IKT1_Lm1ES7_S8_EESH_bSF_) ;  /* 0xffffe3e002007950 */ /* 0x000fea0003c3ffff */
        .weak           $__internal_56_$__cuda_sm70_shflsync_down_p
        .type           $__internal_56_$__cuda_sm70_shflsync_down_p,@function
        .size           $__internal_56_$__cuda_sm70_shflsync_down_p,(.L_x_26662 - $__internal_56_$__cuda_sm70_shflsync_down_p)
$__internal_56_$__cuda_sm70_shflsync_down_p:
[----:B------:R-:W-:Y:S01]  /*1c20*/  IMAD.MOV.U32 R9, RZ, RZ, 0x0 ;  /* 0x00000000ff097424 */ /* 0x000fe200078e00ff */
[----:B------:R-:W-:Y:S04]  /*1c30*/  WARPSYNC R15 ;  /* 0x0000000f00007348 */ /* 0x000fe80003800000 */
[----:B------:R0:W1:Y:S01]  /*1c40*/  SHFL.DOWN PT, R10, R13, R10, R14 ;  /* 0x0800000a0d0a7389 */ /* 0x00006200000e000e */
[----:B------:R-:W-:Y:S05]  /*1c50*/  RET.REL.NODEC R8 `(_ZN2at6native26batch_norm_backward_kernelIN3c108BFloat16ES3_fiEEvNS_27GenericPackedTensorAccessorIKT_Lm3ENS_16DefaultPtrTraitsET2_EES9_NS4_IS5_Lm3ES7_S8_EENS4_IT0_Lm1ES7_S8_EESC_NS4_IKSB_Lm1ES7_S8_EESE_SE_NS4_IKT1_Lm1ES7_S8_EESH_bSF_) ;  /* 0xffffe3a008007950 */ /* 0x000fea0003c3ffff */
.L_x_2102:
        /* <DEDUP_REMOVED lines=10> */
.L_x_26662:


//--------------------- .text._ZN2at6native26batch_norm_backward_kernelIN3c108BFloat16EffiEEvNS_27GenericPackedTensorAccessorIKT_Lm3ENS_16DefaultPtrTraitsET2_EES9_NS4_IS5_Lm3ES7_S8_EENS4_IT0_Lm1ES7_S8_EESC_NS4_IKSB_Lm1ES7_S8_EESE_SE_NS4_IKT1_Lm1ES7_S8_EESH_bSF_ --------------------------
	.section	.text._ZN2at6native26batch_norm_backward_kernelIN3c108BFloat16EffiEEvNS_27GenericPackedTensorAccessorIKT_Lm3ENS_16DefaultPtrTraitsET2_EES9_NS4_IS5_Lm3ES7_S8_EENS4_IT0_Lm1ES7_S8_EESC_NS4_IKSB_Lm1ES7_S8_EESE_SE_NS4_IKT1_Lm1ES7_S8_EESH_bSF_,"ax",@progbits
	.sectioninfo	@"SHI_REGISTERS=31"
	.align	128
        .global         _ZN2at6native26batch_norm_backward_kernelIN3c108BFloat16EffiEEvNS_27GenericPackedTensorAccessorIKT_Lm3ENS_16DefaultPtrTraitsET2_EES9_NS4_IS5_Lm3ES7_S8_EENS4_IT0_Lm1ES7_S8_EESC_NS4_IKSB_Lm1ES7_S8_EESE_SE_NS4_IKT1_Lm1ES7_S8_EESH_bSF_
        .type           _ZN2at6native26batch_norm_backward_kernelIN3c108BFloat16EffiEEvNS_27GenericPackedTensorAccessorIKT_Lm3ENS_16DefaultPtrTraitsET2_EES9_NS4_IS5_Lm3ES7_S8_EENS4_IT0_Lm1ES7_S8_EESC_NS4_IKSB_Lm1ES7_S8_EESE_SE_NS4_IKT1_Lm1ES7_S8_EESH_bSF_,@function
        .size           _ZN2at6native26batch_norm_backward_kernelIN3c108BFloat16EffiEEvNS_27GenericPackedTensorAccessorIKT_Lm3ENS_16DefaultPtrTraitsET2_EES9_NS4_IS5_Lm3ES7_S8_EENS4_IT0_Lm1ES7_S8_EESC_NS4_IKSB_Lm1ES7_S8_EESE_SE_NS4_IKT1_Lm1ES7_S8_EESH_bSF_,(.L_x_26664 - _ZN2at6native26batch_norm_backward_kernelIN3c108BFloat16EffiEEvNS_27GenericPackedTensorAccessorIKT_Lm3ENS_16DefaultPtrTraitsET2_EES9_NS4_IS5_Lm3ES7_S8_EENS4_IT0_Lm1ES7_S8_EESC_NS4_IKSB_Lm1ES7_S8_EESE_SE_NS4_IKT1_Lm1ES7_S8_EESH_bSF_)
        .other          _ZN2at6native26batch_norm_backward_kernelIN3c108BFloat16EffiEEvNS_27GenericPackedTensorAccessorIKT_Lm3ENS_16DefaultPtrTraitsET2_EES9_NS4_IS5_Lm3ES7_S8_EENS4_IT0_Lm1ES7_S8_EESC_NS4_IKSB_Lm1ES7_S8_EESE_SE_NS4_IKT1_Lm1ES7_S8_EESH_bSF_,@"STO_CUDA_ENTRY STV_DEFAULT"
_ZN2at6native26batch_norm_backward_kernelIN3c108BFloat16EffiEEvNS_27GenericPackedTensorAccessorIKT_Lm3ENS_16DefaultPtrTraitsET2_EES9_NS4_IS5_Lm3ES7_S8_EENS4_IT0_Lm1ES7_S8_EESC_NS4_IKSB_Lm1ES7_S8_EESE_SE_NS4_IKT1_Lm1ES7_S8_EESH_bSF_:
.text._ZN2at6native26batch_norm_backward_kernelIN3c108BFloat16EffiEEvNS_27GenericPackedTensorAccessorIKT_Lm3ENS_16DefaultPtrTraitsET2_EES9_NS4_IS5_Lm3ES7_S8_EENS4_IT0_Lm1ES7_S8_EESC_NS4_IKSB_Lm1ES7_S8_EESE_SE_NS4_IKT1_Lm1ES7_S8_EESH_bSF_:
[----:B------:R-:W-:Y:S02]  /*0000*/  IMAD.MOV.U32 R1, RZ, RZ, c[0x0][0x28] ;  /* 0x00000a00ff017624 */ /* 0x000fe400078e00ff */
[----:B------:R-:W0:Y:S01]  /*0010*/  S2R R0, SR_CTAID.X ;  /* 0x0000000000007919 */ /* 0x000e220000002500 */
[----:B------:R-:W-:Y:S02]  /*0020*/  ULDC.S8 UR4, c[0x0][0x230] ;  /* 0x00008c0000047ab9 */ /* 0x000fe40000000200 */
[----:B------:R-:W-:Y:S01]  /*0030*/  ISETP.NE.AND P1, PT, RZ, UR4, PT ;  /* 0x00000004ff007c0c */ /* 0x000fe2000bf25270 */
[----:B------:R-:W-:-:S12]  /*0040*/  ULDC.64 UR6, c[0x0][0x118] ;  /* 0x0000460000067ab9 */ /* 0x000fd80000000a00 */
[----:B------:R-:W-:Y:S05]  /*0050*/  @!P1 BRA `(.L_x_2103) ;  /* 0x0000007000009947 */ /* 0x000fea0003800000 */
[----:B------:R-:W-:Y:S02]  /*0060*/  IMAD.MOV.U32 R7, RZ, RZ, 0x4 ;  /* 0x00000004ff077424 */ /* 0x000fe400078e00ff */
[----:B0-----:R-:W-:-:S04]  /*0070*/  IMAD R4, R0, c[0x0][0x22c], RZ ;  /* 0x00008b0000047a24 */ /* 0x001fc800078e02ff */
[----:B------:R-:W-:-:S06]  /*0080*/  IMAD.WIDE R4, R4, R7, c[0x0][0x220] ;  /* 0x0000880004047625 */ /* 0x000fcc00078e0207 */
[----:B------:R0:W5:Y:S01]  /*0090*/  LDG.E R4, [R4.64] ;  /* 0x0000000604047981 */ /* 0x000162000c1e1900 */
[----:B------:R-:W-:-:S04]  /*00a0*/  IMAD R6, R0, c[0x0][0x21c], RZ ;  /* 0x0000870000067a24 */ /* 0x000fc800078e02ff */
[----:B------:R-:W-:Y:S01]  /*00b0*/  IMAD.WIDE R6, R6, R7, c[0x0][0x210] ;  /* 0x0000840006067625 */ /* 0x000fe200078e0207 */
[----:B------:R-:W-:Y:S05]  /*00c0*/  BRA `(.L_x_2104) ;  /* 0x000001a000007947 */ /* 0x000fea0003800000 */
.L_x_2103:
[----:B------:R-:W-:Y:S02]  /*00d0*/  IMAD.MOV.U32 R13, RZ, RZ, 0x4 ;  /* 0x00000004ff0d7424 */ /* 0x000fe400078e00ff */
[----:B0-----:R-:W-:-:S04]  /*00e0*/  IMAD R2, R0, c[0x0][0x20c], RZ ;  /* 0x0000830000027a24 */ /* 0x001fc800078e02ff */
[----:B------:R-:W-:-:S06]  /*00f0*/  IMAD.WIDE R2, R2, R13, c[0x0][0x200] ;  /* 0x0000800002027625 */ /* 0x000fcc00078e020d */
[----:B------:R-:W2:Y:S02]  /*0100*/  LDG.E R2, [R2.64] ;  /* 0x0000000602027981 */ /* 0x000ea4000c1e1900 */
[----:B--2---:R-:W-:-:S06]  /*0110*/  FADD.FTZ R12, R2, c[0x0][0x234] ;  /* 0x00008d00020c7621 */ /* 0x004fcc0000010000 */
        /* <DEDUP_REMOVED lines=8> */
[----:B0-----:R0:W1:Y:S02]  /*01a0*/  DFMA R8, R6, R8, R6 ;  /* 0x000000080608722b */ /* 0x0010640000000006 */
[----:B0-----:R-:W-:-:S04]  /*01b0*/  IMAD R6, R0, c[0x0][0x1fc], RZ ;  /* 0x00007f0000067a24 */ /* 0x001fc800078e02ff */
[----:B-1----:R-:W0:Y:S01]  /*01c0*/  DFMA R10, -R4, R8, 1 ;  /* 0x3ff00000040a742b */ /* 0x002e220000000108 */
[----:B------:R-:W-:-:S05]  /*01d0*/  IMAD.WIDE R6, R6, R13, c[0x0][0x1f0] ;  /* 0x00007c0006067625 */ /* 0x000fca00078e020d */
[----:B0-----:R0:W1:Y:S01]  /*01e0*/  DFMA R8, R8, R10, R8 ;  /* 0x0000000a0808722b */ /* 0x0010620000000008 */
[----:B------:R-:W-:Y:S05]  /*01f0*/  @P0 BRA `(.L_x_2105) ;  /* 0x0000004000000947 */ /* 0x000fea0003800000 */
[----:B------:R-:W-:-:S04]  /*0200*/  LOP3.LUT R2, R5, 0x7fffffff, RZ, 0xc0, !PT ;  /* 0x7fffffff05027812 */ /* 0x000fc800078ec0ff */
[----:B0-----:R-:W-:Y:S02]  /*0210*/  IADD3 R10, R2, -0x100000, RZ ;  /* 0xfff00000020a7810 */ /* 0x001fe40007ffe0ff */
[----:B------:R-:W-:Y:S02]  /*0220*/  MOV R2, 0x240 ;  /* 0x0000024000027802 */ /* 0x000fe40000000f00 */
[----:B-1----:R-:W-:Y:S05]  /*0230*/  CALL.REL.NOINC `($__internal_57_$__cuda_sm20_dblrcp_rn_slowpath_v3) ;  /* 0x0000170000007944 */ /* 0x002fea0003c00000 */
.L_x_2105:
[----:B01----:R-:W0:Y:S01]  /*0240*/  F2F.F32.F64 R4, R8 ;  /* 0x0000000800047310 */ /* 0x003e220000301000 */
[----:B------:R-:W0:-:S14]  /*0250*/  DSETP.GEU.AND P0, PT, |R8|, c[0x2][0x0], PT ;  /* 0x008000000800762a */ /* 0x000e1c0003f0e200 */
[----:B0-----:R-:W-:Y:S02]  /*0260*/  @!P0 FMUL R4, R4, 1.175494350822287508e-38 ;  /* 0x0080000004048820 */ /* 0x001fe40000400000 */
.L_x_2104:
[----:B------:R1:W5:Y:S01]  /*0270*/  LDG.E R6, [R6.64] ;  /* 0x0000000606067981 */ /* 0x000362000c1e1900 */
[----:B------:R-:W-:Y:S02]  /*0280*/  IMAD.MOV.U32 R2, RZ, RZ, c[0x0][0x1e8] ;  /* 0x00007a00ff027624 */ /* 0x000fe400078e00ff */
[----:B------:R-:W-:Y:S01]  /*0290*/  IMAD.MOV.U32 R11, RZ, RZ, 0x3f800000 ;  /* 0x3f800000ff0b7424 */ /* 0x000fe200078e00ff */
[----:B0-----:R-:W0:Y:S02]  /*02a0*/  S2R R5, SR_TID.Y ;  /* 0x0000000000057919 */ /* 0x001e240000002200 */
[----:B------:R-:W-:-:S13]  /*02b0*/  ISETP.GE.AND P0, PT, R2, 0x1, PT ;  /* 0x000000010200780c */ /* 0x000fda0003f06270 */
[----:B------:R-:W-:Y:S02]  /*02c0*/  @P0 IMAD.MOV.U32 R3, RZ, RZ, 0x4 ;  /* 0x00000004ff030424 */ /* 0x000fe400078e00ff */
[----:B------:R-:W-:-:S04]  /*02d0*/  @P0 IMAD R2, R0, c[0x0][0x1ec], RZ ;  /* 0x00007b0000020a24 */ /* 0x000fc800078e02ff */
[----:B------:R-:W-:-:S05]  /*02e0*/  @P0 IMAD.WIDE R2, R2, R3, c[0x0][0x1e0] ;  /* 0x0000780002020625 */ /* 0x000fca00078e0203 */
[----:B------:R1:W5:Y:S01]  /*02f0*/  @P0 LDG.E R11, [R2.64] ;  /* 0x00000006020b0981 */ /* 0x000362000c1e1900 */
[----:B0-----:R-:W-:Y:S01]  /*0300*/  ISETP.GE.AND P0, PT, R5, c[0x0][0x188], PT ;  /* 0x0000620005007a0c */ /* 0x001fe20003f06270 */
[----:B------:R-:W-:-:S12]  /*0310*/  BSSY B0, `(.L_x_2106) ;  /* 0x0000032000007945 */ /* 0x000fd80003800000 */
[----:B------:R-:W-:Y:S02]  /*0320*/  @P0 IMAD.MOV.U32 R17, RZ, RZ, RZ ;  /* 0x000000ffff110224 */ /* 0x000fe400078e00ff */
[----:B------:R-:W-:Y:S01]  /*0330*/  @P0 IMAD.MOV.U32 R10, RZ, RZ, RZ ;  /* 0x000000ffff0a0224 */ /* 0x000fe200078e00ff */
[----:B------:R-:W-:Y:S05]  /*0340*/  @P0 BRA `(.L_x_2107) ;  /* 0x000002e000000947 */ /* 0x000fea0003800000 */
[----:B-1----:R-:W0:Y:S01]  /*0350*/  S2R R7, SR_TID.X ;  /* 0x0000000000077919 */ /* 0x002e220000002100 */
[C---:B------:R-:W-:Y:S02]  /*0360*/  IMAD R12, R0.reuse, c[0x0][0x198], RZ ;  /* 0x00006600000c7a24 */ /* 0x040fe400078e02ff */
[----:B------:R-:W-:Y:S02]  /*0370*/  IMAD R13, R0, c[0x0][0x178], RZ ;  /* 0x00005e00000d7a24 */ /* 0x000fe400078e02ff */
[----:B------:R-:W-:Y:S02]  /*0380*/  IMAD.MOV.U32 R10, RZ, RZ, RZ ;  /* 0x000000ffff0a7224 */ /* 0x000fe400078e00ff */
[----:B------:R-:W-:-:S02]  /*0390*/  IMAD.MOV.U32 R14, RZ, RZ, R5 ;  /* 0x000000ffff0e7224 */ /* 0x000fc400078e0005 */
[----:B------:R-:W-:Y:S02]  /*03a0*/  IMAD.MOV.U32 R17, RZ, RZ, RZ ;  /* 0x000000ffff117224 */ /* 0x000fe400078e00ff */
.L_x_2111:
        /* <DEDUP_REMOVED lines=12> */
.L_x_2110:
[C---:B------:R-:W-:Y:S02]  /*0470*/  IMAD R9, R19.reuse, c[0x0][0x17c], RZ ;  /* 0x00005f0013097a24 */ /* 0x040fe400078e02ff */
[----:B------:R-:W-:-:S03]  /*0480*/  IMAD R3, R19, c[0x0][0x19c], RZ ;  /* 0x0000670013037a24 */ /* 0x000fc600078e02ff */
[----:B------:R-:W-:Y:S02]  /*0490*/  IADD3 R21, P0, R9, R16, RZ ;  /* 0x0000001009157210 */ /* 0x000fe40007f1e0ff */
        /* <DEDUP_REMOVED lines=21> */
.L_x_2109:
[----:B------:R-:W-:Y:S05]  /*05f0*/  BSYNC B1 ;  /* 0x0000000000017941 */ /* 0x000fea0003800000 */
.L_x_2108:
[----:B------:R-:W-:-:S04]  /*0600*/  IADD3 R14, R14, c[0x0][0x4], RZ ;  /* 0x000001000e0e7a10 */ /* 0x000fc80007ffe0ff */
[----:B------:R-:W-:-:S13]  /*0610*/  ISETP.GE.AND P0, PT, R14, c[0x0][0x188], PT ;  /* 0x000062000e007a0c */ /* 0x000fda0003f06270 */
[----:B------:R-:W-:Y:S05]  /*0620*/  @!P0 BRA `(.L_x_2111) ;  /* 0xfffffd8000008947 */ /* 0x000fea000383ffff */
.L_x_2107:
[----:B-1----:R-:W-:Y:S05]  /*0630*/  BSYNC B0 ;  /* 0x0000000000007941 */ /* 0x002fea0003800000 */
.L_x_2106:
        /* <DEDUP_REMOVED lines=13> */
[----:B0-----:R-:W-:Y:S02]  /*0710*/  F2FP.BF16.PACK_AB R3, R12, R3 ;  /* 0x000000030c03723e */ /* 0x001fe400000010ff */
[----:B------:R-:W0:Y:S02]  /*0720*/  S2R R12, SR_TID.X ;  /* 0x00000000000c7919 */ /* 0x000e240000002100 */
[----:B------:R-:W-:-:S02]  /*0730*/  PRMT R7, RZ, 0x5410, R3 ;  /* 0x00005410ff077816 */ /* 0x000fc40000000003 */
[----:B------:R-:W-:-:S03]  /*0740*/  PRMT R3, RZ, 0x7610, R3 ;  /* 0x00007610ff037816 */ /* 0x000fc60000000003 */
[----:B------:R-:W-:Y:S02]  /*0750*/  FADD.FTZ R7, R8, R7 ;  /* 0x0000000708077221 */ /* 0x000fe40000010000 */
[----:B------:R-:W-:-:S03]  /*0760*/  FADD.FTZ R3, R2, R3 ;  /* 0x0000000302037221 */ /* 0x000fc60000010000 */
[----:B------:R-:W-:Y:S04]  /*0770*/  SHFL.DOWN PT, R9, R7, 0x4, 0x1f ;  /* 0x08801f0007097f89 */ /* 0x000fe800000e0000 */
[----:B------:R-:W1:Y:S02]  /*0780*/  SHFL.DOWN PT, R10, R3, 0x4, 0x1f ;  /* 0x08801f00030a7f89 */ /* 0x000e6400000e0000 */
[----:B-1----:R-:W-:-:S04]  /*0790*/  F2FP.BF16.PACK_AB R9, R10, R9 ;  /* 0x000000090a09723e */ /* 0x002fc800000010ff */
[--C-:B------:R-:W-:Y:S02]  /*07a0*/  PRMT R2, RZ, 0x5410, R9.reuse ;  /* 0x00005410ff027816 */ /* 0x100fe40000000009 */
[----:B------:R-:W-:-:S03]  /*07b0*/  PRMT R9, RZ, 0x7610, R9 ;  /* 0x00007610ff097816 */ /* 0x000fc60000000009 */
[----:B------:R-:W-:Y:S02]  /*07c0*/  FADD.FTZ R2, R7, R2 ;  /* 0x0000000207027221 */ /* 0x000fe40000010000 */
[----:B------:R-:W-:-:S03]  /*07d0*/  FADD.FTZ R9, R3, R9 ;  /* 0x0000000903097221 */ /* 0x000fc60000010000 */
[----:B------:R-:W-:Y:S04]  /*07e0*/  SHFL.DOWN PT, R8, R2, 0x2, 0x1f ;  /* 0x08401f0002087f89 */ /* 0x000fe800000e0000 */
[----:B------:R-:W1:Y:S02]  /*07f0*/  SHFL.DOWN PT, R13, R9, 0x2, 0x1f ;  /* 0x08401f00090d7f89 */ /* 0x000e6400000e0000 */
[----:B-1----:R-:W-:Y:S01]  /*0800*/  F2FP.BF16.PACK_AB R8, R13, R8 ;  /* 0x000000080d08723e */ /* 0x002fe200000010ff */
[----:B0-----:R-:W-:-:S03]  /*0810*/  IMAD R13, R5, c[0x0][0x0], R12 ;  /* 0x00000000050d7a24 */ /* 0x001fc600078e020c */
[--C-:B------:R-:W-:Y:S02]  /*0820*/  PRMT R3, RZ, 0x5410, R8.reuse ;  /* 0x00005410ff037816 */ /* 0x100fe40000000008 */
[----:B------:R-:W-:Y:S01]  /*0830*/  PRMT R8, RZ, 0x7610, R8 ;  /* 0x00007610ff087816 */ /* 0x000fe20000000008 */
[----:B------:R-:W-:Y:S01]  /*0840*/  BAR.SYNC.DEFER_BLOCKING 0x0 ;  /* 0x0000000000007b1d */ /* 0x000fe20000010000 */
[----:B------:R-:W-:Y:S01]  /*0850*/  ISETP.GE.AND P2, PT, R13, UR4, PT ;  /* 0x000000040d007c0c */ /* 0x000fe2000bf46270 */
        /* <DEDUP_REMOVED lines=9> */
[----:B0-----:R-:W-:-:S04]  /*08f0*/  F2FP.BF16.PACK_AB R3, R8, R3 ;  /* 0x000000030803723e */ /* 0x001fc800000010ff */
[--C-:B------:R-:W-:Y:S02]  /*0900*/  PRMT R8, RZ, 0x5410, R3.reuse ;  /* 0x00005410ff087816 */ /* 0x100fe40000000003 */
[----:B------:R-:W-:-:S05]  /*0910*/  PRMT R3, RZ, 0x7610, R3 ;  /* 0x00007610ff037816 */ /* 0x000fca0000000003 */
[----:B------:R-:W-:Y:S01]  /*0920*/  @!P0 FADD.FTZ R8, R7, R8 ;  /* 0x0000000807088221 */ /* 0x000fe20000010000 */
[----:B------:R-:W-:Y:S01]  /*0930*/  @!P0 SHF.R.S32.HI R7, RZ, 0x5, R14 ;  /* 0x00000005ff078819 */ /* 0x000fe2000001140e */
[----:B------:R-:W-:Y:S01]  /*0940*/  @!P0 FADD.FTZ R9, R10, R3 ;  /* 0x000000030a098221 */ /* 0x000fe20000010000 */
[----:B------:R-:W-:Y:S01]  /*0950*/  IADD3 R10, R13, 0x1f, RZ ;  /* 0x0000001f0d0a7810 */ /* 0x000fe20007ffe0ff */
[----:B------:R-:W-:-:S03]  /*0960*/  CS2R R2, SRZ ;  /* 0x0000000000027805 */ /* 0x000fc6000001ff00 */
[----:B------:R0:W-:Y:S04]  /*0970*/  @!P0 STS.64 [R7.X8], R8 ;  /* 0x0000000807008388 */ /* 0x0001e80000008a00 */
[----:B------:R-:W-:Y:S01]  /*0980*/  BAR.SYNC.DEFER_BLOCKING 0x0 ;  /* 0x0000000000007b1d */ /* 0x000fe20000010000 */
[----:B------:R-:W-:-:S05]  /*0990*/  ISETP.GT.U32.AND P0, PT, R10, 0x3e, PT ;  /* 0x0000003e0a00780c */ /* 0x000fca0003f04070 */
[----:B------:R0:W1:Y:S08]  /*09a0*/  @!P2 LDS.64 R2, [R15.X8] ;  /* 0x000000000f02a984 */ /* 0x0000700000008a00 */
[----:B------:R-:W-:Y:S05]  /*09b0*/  @P0 BRA `(.L_x_2113) ;  /* 0x0000027000000947 */ /* 0x000fea0003800000 */
[----:B------:R-:W-:Y:S05]  /*09c0*/  BRA.DIV ~URZ, `(.L_x_2114) ;  /* 0x00000a027f007947 */ /* 0x000fea000b800000 */
[----:B01----:R0:W1:Y:S02]  /*09d0*/  SHFL.DOWN PT, R7, R2, 0x10, 0x1f ;  /* 0x0a001f0002077f89 */ /* 0x00306400000e0000 */
.L_x_2126:
[----:B-1----:R-:W-:Y:S01]  /*09e0*/  F2FP.BF16.PACK_AB R10, RZ, R7 ;  /* 0x00000007ff0a723e */ /* 0x002fe200000010ff */
[----:B------:R-:W-:Y:S05]  /*09f0*/  BRA.DIV ~URZ, `(.L_x_2115) ;  /* 0x00000a427f007947 */ /* 0x000fea000b800000 */
[----:B------:R-:W1:Y:S01]  /*0a00*/  SHFL.DOWN PT, R7, R3, 0x10, 0x1f ;  /* 0x0a001f0003077f89 */ /* 0x000e6200000e0000 */
[----:B------:R-:W-:-:S05]  /*0a10*/  PRMT R9, RZ, 0x5410, R10 ;  /* 0x00005410ff097816 */ /* 0x000fca000000000a */
[----:B------:R-:W-:Y:S01]  /*0a20*/  FADD.FTZ R10, R2, R9 ;  /* 0x00000009020a7221 */ /* 0x000fe20000010000 */
[----:B-1----:R-:W-:-:S04]  /*0a30*/  F2FP.BF16.PACK_AB R7, RZ, R7 ;  /* 0x00000007ff07723e */ /* 0x002fc800000010ff */
[----:B0-----:R-:W-:Y:S02]  /*0a40*/  PRMT R2, RZ, 0x5410, R7 ;  /* 0x00005410ff027816 */ /* 0x001fe40000000007 */
        /* <DEDUP_REMOVED lines=25> */
.L_x_2127:
[----:B-12---:R-:W-:Y:S02]  /*0be0*/  F2FP.BF16.PACK_AB R9, RZ, R9 ;  /* 0x00000009ff09723e */ /* 0x006fe400000010ff */
[----:B------:R-:W-:Y:S02]  /*0bf0*/  PRMT R2, RZ, 0x5410, R13 ;  /* 0x00005410ff027816 */ /* 0x000fe4000000000d */
[----:B------:R-:W-:-:S03]  /*0c00*/  PRMT R9, RZ, 0x5410, R9 ;  /* 0x00005410ff097816 */ /* 0x000fc60000000009 */
[----:B------:R-:W-:Y:S02]  /*0c10*/  FADD.FTZ R2, R2, R3 ;  /* 0x0000000302027221 */ /* 0x000fe40000010000 */
[----:B------:R-:W-:Y:S02]  /*0c20*/  FADD.FTZ R3, R9, R10 ;  /* 0x0000000a09037221 */ /* 0x000fe40000010000 */
.L_x_2113:
[----:B------:R-:W-:Y:S05]  /*0c30*/  BSYNC B0 ;  /* 0x0000000000007941 */ /* 0x000fea0003800000 */
.L_x_2112:
        /* <DEDUP_REMOVED lines=10> */
[C---:B------:R-:W-:Y:S02]  /*0ce0*/  IMAD R13, R0.reuse, c[0x0][0x198], RZ ;  /* 0x00006600000d7a24 */ /* 0x040fe400078e02ff */
[----:B0-----:R-:W-:-:S02]  /*0cf0*/  IMAD R7, R0, c[0x0][0x1b8], RZ ;  /* 0x00006e0000077a24 */ /* 0x001fc400078e02ff */
        /* <DEDUP_REMOVED lines=14> */
.L_x_2122:
        /* <DEDUP_REMOVED lines=14> */
.L_x_2121:
        /* <DEDUP_REMOVED lines=14> */
[----:B------:R-:W-:-:S04]  /*0fa0*/  FADD.FTZ R27, -R6, R9 ;  /* 0x00000009061b7221 */ /* 0x000fc80000010100 */
        /* <DEDUP_REMOVED lines=13> */
.L_x_2120:
[----:B------:R-:W-:Y:S05]  /*1080*/  BSYNC B1 ;  /* 0x0000000000017941 */ /* 0x000fea0003800000 */
.L_x_2119:
[----:B------:R-:W-:-:S04]  /*1090*/  IADD3 R5, R5, c[0x0][0x4], RZ ;  /* 0x0000010005057a10 */ /* 0x000fc80007ffe0ff */
[----:B------:R-:W-:-:S13]  /*10a0*/  ISETP.GE.AND P0, PT, R5, c[0x0][0x188], PT ;  /* 0x0000620005007a0c */ /* 0x000fda0003f06270 */
[----:B------:R-:W-:Y:S05]  /*10b0*/  @!P0 BRA `(.L_x_2122) ;  /* 0xfffffd2000008947 */ /* 0x000fea000383ffff */
[----:B------:R-:W-:Y:S05]  /*10c0*/  BRA `(.L_x_2117) ;  /* 0x0000020000007947 */ /* 0x000fea0003800000 */
.L_x_2118:
        /* <DEDUP_REMOVED lines=10> */
.L_x_2125:
        /* <DEDUP_REMOVED lines=18> */
.L_x_2124:
[----:B------:R-:W-:Y:S05]  /*1290*/  BSYNC B1 ;  /* 0x0000000000017941 */ /* 0x000fea0003800000 */
.L_x_2123:
[----:B------:R-:W-:-:S04]  /*12a0*/  IADD3 R5, R5, c[0x0][0x4], RZ ;  /* 0x0000010005057a10 */ /* 0x000fc80007ffe0ff */
[----:B------:R-:W-:-:S13]  /*12b0*/  ISETP.GE.AND P0, PT, R5, c[0x0][0x188], PT ;  /* 0x0000620005007a0c */ /* 0x000fda0003f06270 */
[----:B------:R-:W-:Y:S05]  /*12c0*/  @!P0 BRA `(.L_x_2118) ;  /* 0xfffffe0000008947 */ /* 0x000fea000383ffff */
.L_x_2117:
[----:B------:R-:W-:Y:S05]  /*12d0*/  BSYNC B0 ;  /* 0x0000000000007941 */ /* 0x000fea0003800000 */
.L_x_2116:
[----:B0-----:R-:W-:Y:S01]  /*12e0*/  IMAD.MOV.U32 R7, RZ, RZ, 0x1 ;  /* 0x00000001ff077424 */ /* 0x001fe200078e00ff */
[----:B------:R-:W-:-:S04]  /*12f0*/  ISETP.NE.AND P0, PT, R12, RZ, PT ;  /* 0x000000ff0c00720c */ /* 0x000fc80003f05270 */
[C---:B------:R-:W-:Y:S02]  /*1300*/  ISETP.GT.OR P1, PT, R7.reuse, c[0x0][0x1c8], P0 ;  /* 0x0000720007007a0c */ /* 0x040fe40000724670 */
[----:B------:R-:W-:-:S11]  /*1310*/  ISETP.GT.OR P0, PT, R7, c[0x0][0x1d8], P0 ;  /* 0x0000760007007a0c */ /* 0x000fd60000704670 */
[----:B-----5:R-:W-:Y:S02]  /*1320*/  @!P1 IMAD.MOV.U32 R6, RZ, RZ, 0x4 ;  /* 0x00000004ff069424 */ /* 0x020fe400078e00ff */
[----:B------:R-:W-:Y:S02]  /*1330*/  @!P1 IMAD R5, R0, c[0x0][0x1cc], RZ ;  /* 0x0000730000059a24 */ /* 0x000fe400078e02ff */
[----:B-1----:R-:W-:Y:S02]  /*1340*/  @!P1 FMUL.FTZ R3, R4, R3 ;  /* 0x0000000304039220 */ /* 0x002fe40000410000 */
[----:B------:R-:W-:-:S05]  /*1350*/  @!P1 IMAD.WIDE R4, R5, R6, c[0x0][0x1c0] ;  /* 0x0000700005049625 */ /* 0x000fca00078e0206 */
[----:B------:R0:W-:Y:S01]  /*1360*/  @!P1 STG.E [R4.64], R3 ;  /* 0x0000000304009986 */ /* 0x0001e2000c101906 */
[----:B------:R-:W-:Y:S05]  /*1370*/  @P0 EXIT ;  /* 0x000000000000094d */ /* 0x000fea0003800000 */
[----:B0-----:R-:W-:Y:S02]  /*1380*/  IMAD.MOV.U32 R5, RZ, RZ, 0x4 ;  /* 0x00000004ff057424 */ /* 0x001fe400078e00ff */
[----:B------:R-:W-:-:S04]  /*1390*/  IMAD R4, R0, c[0x0][0x1dc], RZ ;  /* 0x0000770000047a24 */ /* 0x000fc800078e02ff */
[----:B------:R-:W-:-:S05]  /*13a0*/  IMAD.WIDE R4, R4, R5, c[0x0][0x1d0] ;  /* 0x0000740004047625 */ /* 0x000fca00078e0205 */
[----:B------:R-:W-:Y:S01]  /*13b0*/  STG.E [R4.64], R2 ;  /* 0x0000000204007986 */ /* 0x000fe2000c101906 */
[----:B------:R-:W-:Y:S05]  /*13c0*/  EXIT ;  /* 0x000000000000794d */ /* 0x000fea0003800000 */
.L_x_2114:
[----:B-1----:R-:W-:Y:S01]  /*13d0*/  IMAD.MOV.U32 R14, RZ, RZ, R2 ;  /* 0x000000ffff0e7224 */ /* 0x002fe200078e0002 */
[----:B0-----:R-:W-:Y:S01]  /*13e0*/  MOV R8, 0x1430 ;  /* 0x0000143000087802 */ /* 0x001fe20000000f00 */
[----:B------:R-:W-:Y:S02]  /*13f0*/  IMAD.MOV.U32 R7, RZ, RZ, 0x10 ;  /* 0x00000010ff077424 */ /* 0x000fe400078e00ff */
[----:B------:R-:W-:Y:S02]  /*1400*/  IMAD.MOV.U32 R15, RZ, RZ, 0x1f ;  /* 0x0000001fff0f7424 */ /* 0x000fe400078e00ff */
[----:B------:R-:W-:Y:S02]  /*1410*/  IMAD.MOV.U32 R16, RZ, RZ, -0x1 ;  /* 0xffffffffff107424 */ /* 0x000fe400078e00ff */
[----:B-----5:R-:W-:Y:S05]  /*1420*/  CALL.REL.NOINC `($__internal_58_$__cuda_sm70_shflsync_down_p) ;  /* 0x0000076000007944 */ /* 0x020fea0003c00000 */
[----:B01----:R-:W-:Y:S05]  /*1430*/  BRA `(.L_x_2126) ;  /* 0xfffff5a000007947 */ /* 0x003fea000383ffff */
.L_x_2115:
[----:B------:R-:W-:Y:S01]  /*1440*/  IMAD.MOV.U32 R14, RZ, RZ, R3 ;  /* 0x000000ffff0e7224 */ /* 0x000fe200078e0003 */
[----:B------:R-:W-:Y:S01]  /*1450*/  MOV R8, 0x14a0 ;  /* 0x000014a000087802 */ /* 0x000fe20000000f00 */
[----:B------:R-:W-:Y:S02]  /*1460*/  IMAD.MOV.U32 R7, RZ, RZ, 0x10 ;  /* 0x00000010ff077424 */ /* 0x000fe400078e00ff */
[----:B------:R-:W-:-:S02]  /*1470*/  IMAD.MOV.U32 R15, RZ, RZ, 0x1f ;  /* 0x0000001fff0f7424 */ /* 0x000fc400078e00ff */
[----:B------:R-:W-:Y:S02]  /*1480*/  IMAD.MOV.U32 R16, RZ, RZ, -0x1 ;  /* 0xffffffffff107424 */ /* 0x000fe400078e00ff */
[----:B0----5:R-:W-:Y:S05]  /*1490*/  CALL.REL.NOINC `($__internal_58_$__cuda_sm70_shflsync_down_p) ;  /* 0x000006f000007944 */ /* 0x021fea0003c00000 */
        /* <DEDUP_REMOVED lines=10> */
[----:B------:R-:W-:Y:S05]  /*1540*/  CALL.REL.NOINC `($__internal_58_$__cuda_sm70_shflsync_down_p) ;  /* 0x0000064000007944 */ /* 0x000fea0003c00000 */
[----:B-1----:R-:W-:Y:S01]  /*1550*/  F2FP.BF16.PACK_AB R2, RZ, R7 ;  /* 0x00000007ff02723e */ /* 0x002fe200000010ff */
[----:B0-----:R-:W-:Y:S01]  /*1560*/  IMAD.MOV.U32 R14, RZ, RZ, R3 ;  /* 0x000000ffff0e7224 */ /* 0x001fe200078e0003 */
[----:B------:R-:W-:Y:S01]  /*1570*/  MOV R8, 0x15c0 ;  /* 0x000015c000087802 */ /* 0x000fe20000000f00 */
[----:B------:R-:W-:-:S02]  /*1580*/  IMAD.MOV.U32 R7, RZ, RZ, 0x8 ;  /* 0x00000008ff077424 */ /* 0x000fc400078e00ff */
[----:B------:R-:W-:Y:S02]  /*1590*/  IMAD.MOV.U32 R15, RZ, RZ, 0x1f ;  /* 0x0000001fff0f7424 */ /* 0x000fe400078e00ff */
[----:B------:R-:W-:Y:S02]  /*15a0*/  IMAD.MOV.U32 R16, RZ, RZ, -0x1 ;  /* 0xffffffffff107424 */ /* 0x000fe400078e00ff */
[----:B------:R-:W-:Y:S05]  /*15b0*/  CALL.REL.NOINC `($__internal_58_$__cuda_sm70_shflsync_down_p) ;  /* 0x000005d000007944 */ /* 0x000fea0003c00000 */
        /* <DEDUP_REMOVED lines=46> */
[----:B------:R-:W-:Y:S05]  /*18a0*/  CALL.REL.NOINC `($__internal_58_$__cuda_sm70_shflsync_down_p) ;  /* 0x000002e000007944 */ /* 0x000fea0003c00000 */
[----:B-1----:R-:W-:Y:S01]  /*18b0*/  F2FP.BF16.PACK_AB R13, RZ, R7 ;  /* 0x00000007ff0d723e */ /* 0x002fe200000010ff */
[----:B0-----:R-:W-:Y:S01]  /*18c0*/  IMAD.MOV.U32 R14, RZ, RZ, R10 ;  /* 0x000000ffff0e7224 */ /* 0x001fe200078e000a */
[----:B------:R-:W-:Y:S01]  /*18d0*/  MOV R8, 0x1920 ;  /* 0x0000192000087802 */ /* 0x000fe20000000f00 */
[----:B------:R-:W-:Y:S02]  /*18e0*/  IMAD.MOV.U32 R7, RZ, RZ, 0x1 ;  /* 0x00000001ff077424 */ /* 0x000fe400078e00ff */
[----:B------:R-:W-:Y:S02]  /*18f0*/  IMAD.MOV.U32 R15, RZ, RZ, 0x1f ;  /* 0x0000001fff0f7424 */ /* 0x000fe400078e00ff */
[----:B------:R-:W-:Y:S02]  /*1900*/  IMAD.MOV.U32 R16, RZ, RZ, -0x1 ;  /* 0xffffffffff107424 */ /* 0x000fe400078e00ff */
[----:B------:R-:W-:Y:S05]  /*1910*/  CALL.REL.NOINC `($__internal_58_$__cuda_sm70_shflsync_down_p) ;  /* 0x0000027000007944 */ /* 0x000fea0003c00000 */
[----:B-1----:R-:W-:Y:S01]  /*1920*/  IMAD.MOV.U32 R9, RZ, RZ, R7 ;  /* 0x000000ffff097224 */ /* 0x002fe200078e0007 */
[----:B0-----:R-:W-:Y:S05]  /*1930*/  BRA `(.L_x_2127) ;  /* 0xfffff2a000007947 */ /* 0x001fea000383ffff */
        .weak           $__internal_57_$__cuda_sm20_dblrcp_rn_slowpath_v3
        .type           $__internal_57_$__cuda_sm20_dblrcp_rn_slowpath_v3,@function
        .size           $__internal_57_$__cuda_sm20_dblrcp_rn_slowpath_v3,($__internal_58_$__cuda_sm70_shflsync_down_p - $__internal_57_$__cuda_sm20_dblrcp_rn_slowpath_v3)
$__internal_57_$__cuda_sm20_dblrcp_rn_slowpath_v3:
        /* <DEDUP_REMOVED lines=23> */
.L_x_2130:
        /* <DEDUP_REMOVED lines=10> */
.L_x_2128:
[----:B------:R-:W-:Y:S01]  /*1b50*/  LOP3.LUT R9, R5, 0x80000, RZ, 0xfc, !PT ;  /* 0x0008000005097812 */ /* 0x000fe200078efcff */
[----:B------:R-:W-:Y:S02]  /*1b60*/  IMAD.MOV.U32 R8, RZ, RZ, R4 ;  /* 0x000000ffff087224 */ /* 0x000fe400078e0004 */
.L_x_2129:
[----:B------:R-:W-:-:S04]  /*1b70*/  IMAD.MOV.U32 R3, RZ, RZ, 0x0 ;  /* 0x00000000ff037424 */ /* 0x000fc800078e00ff */
[----:B------:R-:W-:Y:S05]  /*1b80*/  RET.REL.NODEC R2 `(_ZN2at6native26batch_norm_backward_kernelIN3c108BFloat16EffiEEvNS_27GenericPackedTensorAccessorIKT_Lm3ENS_16DefaultPtrTraitsET2_EES9_NS4_IS5_Lm3ES7_S8_EENS4_IT0_Lm1ES7_S8_EESC_NS4_IKSB_Lm1ES7_S8_EESE_SE_NS4_IKT1_Lm1ES7_S8_EESH_bSF_) ;  /* 0xffffe47002007950 */ /* 0x000fea0003c3ffff */
        .weak           $__internal_58_$__cuda_sm70_shflsync_down_p
        .type           $__internal_58_$__cuda_sm70_shflsync_down_p,@function
        .size           $__internal_58_$__cuda_sm70_shflsync_down_p,(.L_x_26664 - $__internal_58_$__cuda_sm70_shflsync_down_p)
$__internal_58_$__cuda_sm70_shflsync_down_p:
[----:B------:R-:W-:Y:S01]  /*1b90*/  IMAD.MOV.U32 R9, RZ, RZ, 0x0 ;  /* 0x00000000ff097424 */ /* 0x000fe200078e00ff */
[----:B------:R-:W-:Y:S04]  /*1ba0*/  WARPSYNC R16 ;  /* 0x0000001000007348 */ /* 0x000fe80003800000 */
[----:B------:R0:W1:Y:S01]  /*1bb0*/  SHFL.DOWN PT, R7, R14, R7, R15 ;  /* 0x080000070e077389 */ /* 0x00006200000e000f */
[----:B------:R-:W-:Y:S05]  /*1bc0*/  RET.REL.NODEC R8 `(_ZN2at6native26batch_norm_backward_kernelIN3c108BFloat16EffiEEvNS_27GenericPackedTensorAccessorIKT_Lm3ENS_16DefaultPtrTraitsET2_EES9_NS4_IS5_Lm3ES7_S8_EENS4_IT0_Lm1ES7_S8_EESC_NS4_IKSB_Lm1ES7_S8_EESE_SE_NS4_IKT1_Lm1ES7_S8_EESH_bSF_) ;  /* 0xffffe43008007950 */ /* 0x000fea0003c3ffff */
.L_x_2131:
        /* <DEDUP_REMOVED lines=11> */
.L_x_26664:


//--------------------- .text._ZN2at6native26batch_norm_backward_kernelIN3c104HalfES3_fiEEvNS_27GenericPackedTensorAccessorIKT_Lm3ENS_16DefaultPtrTraitsET2_EES9_NS4_IS5_Lm3ES7_S8_EENS4_IT0_Lm1ES7_S8_EESC_NS4_IKSB_Lm1ES7_S8_EESE_SE_NS4_IKT1_Lm1ES7_S8_EESH_bSF_ --------------------------
	.section	.text._ZN2at6native26batch_norm_backward_kernelIN3c104HalfES3_fiEEvNS_27GenericPackedTensorAccessorIKT_Lm3ENS_16DefaultPtrTraitsET2_EES9_NS4_IS5_Lm3ES7_S8_EENS4_IT0_Lm1ES7_S8_EESC_NS4_IKSB_Lm1ES7_S8_EESE_SE_NS4_IKT1_Lm1ES7_S8_EESH_bSF_,"ax",@progbits
	.sectioninfo	@"SHI_REGISTERS=32"
	.align	128
        .global         _ZN2at6native26batch_norm_backward_kernelIN3c104HalfES3_fiEEvNS_27GenericPackedTensorAccessorIKT_Lm3ENS_16DefaultPtrTraitsET2_EES9_NS4_IS5_Lm3ES7_S8_EENS4_IT0_Lm1ES7_S8_EESC_NS4_IKSB_Lm1ES7_S8_EESE_SE_NS4_IKT1_Lm1ES7_S8_EESH_bSF_
        .type           _ZN2at6native26batch_norm_backward_kernelIN3c104HalfES3_fiEEvNS_27GenericPackedTensorAccessorIKT_Lm3ENS_16DefaultPtrTraitsET2_EES9_NS4_IS5_Lm3ES7_S8_EENS4_IT0_Lm1ES7_S8_EESC_NS4_IKSB_Lm1ES7_S8_EESE_SE_NS4_IKT1_Lm1ES7_S8_EESH_bSF_,@function
        .size           _ZN2at6native26batch_norm_backward_kernelIN3c104HalfES3_fiEEvNS_27GenericPackedTensorAccessorIKT_Lm3ENS_16DefaultPtrTraitsET2_EES9_NS4_IS5_Lm3ES7_S8_EENS4_IT0_Lm1ES7_S8_EESC_NS4_IKSB_Lm1ES7_S8_EESE_SE_NS4_IKT1_Lm1ES7_S8_EESH_bSF_,(.L_x_26666 - _ZN2at6native26batch_norm_backward_kernelIN3c104HalfES3_fiEEvNS_27GenericPackedTensorAccessorIKT_Lm3ENS_16DefaultPtrTraitsET2_EES9_NS4_IS5_Lm3ES7_S8_EENS4_IT0_Lm1ES7_S8_EESC_NS4_IKSB_Lm1ES7_S8_EESE_SE_NS4_IKT1_Lm1ES7_S8_EESH_bSF_)
        .other          _ZN2at6native26batch_norm_backward_kernelIN3c104HalfES3_fiEEvNS_27GenericPackedTensorAccessorIKT_Lm3ENS_16DefaultPtrTraitsET2_EES9_NS4_IS5_Lm3ES7_S8_EENS4_IT0_Lm1ES7_S8_EESC_NS4_IKSB_Lm1ES7_S8_EESE_SE_NS4_IKT1_Lm1ES7_S8_EESH_bSF_,@"STO_CUDA_ENTRY STV_DEFAULT"
_ZN2at6native26batch_norm_backward_kernelIN3c104HalfES3_fiEEvNS_27GenericPackedTensorAccessorIKT_Lm3ENS_16DefaultPtrTraitsET2_EES9_NS4_IS5_Lm3ES7_S8_EENS4_IT0_Lm1ES7_S8_EESC_NS4_IKSB_Lm1ES7_S8_EESE_SE_NS4_IKT1_Lm1ES7_S8_EESH_bSF_:
.text._ZN2at6native26batch_norm_backward_kernelIN3c104HalfES3_fiEEvNS_27GenericPackedTensorAccessorIKT_Lm3ENS_16DefaultPtrTraitsET2_EES9_NS4_IS5_Lm3ES7_S8_EENS4_IT0_Lm1ES7_S8_EESC_NS4_IKSB_Lm1ES7_S8_EESE_SE_NS4_IKT1_Lm1ES7_S8_EESH_bSF_:
        /* <DEDUP_REMOVED lines=14> */
.L_x_2132:
[----:B------:R-:W-:Y:S02]  /*00e0*/  IMAD.MOV.U32 R3, RZ, RZ, 0x2 ;  /* 0x00000002ff037424 */ /* 0x000fe400078e00ff */
[----:B0-----:R-:W-:-:S04]  /*00f0*/  IMAD R4, R0, c[0x0][0x20c], RZ ;  /* 0x0000830000047a24 */ /* 0x001fc800078e02ff */
[----:B------:R-:W-:-:S06]  /*0100*/  IMAD.WIDE R4, R4, R3, c[0x0][0x200] ;  /* 0x0000800004047625 */ /* 0x000fcc00078e0203 */
[----:B------:R-:W2:Y:S01]  /*0110*/  LDG.E.U16 R4, [R4.64] ;  /* 0x0000000604047981 */ /* 0x000ea2000c1e1500 */
[----:B------:R-:W-:-:S04]  /*0120*/  IMAD R2, R0, c[0x0][0x1fc], RZ ;  /* 0x00007f0000027a24 */ /* 0x000fc800078e02ff */
[----:B------:R-:W-:-:S05]  /*0130*/  IMAD.WIDE R2, R2, R3, c[0x0][0x1f0] ;  /* 0x00007c0002027625 */ /* 0x000fca00078e0203 */
[----:B------:R0:W3:Y:S01]  /*0140*/  LDG.E.U16 R10, [R2.64] ;  /* 0x00000006020a7981 */ /* 0x0000e2000c1e1500 */
[----:B--2---:R-:W-:-:S05]  /*0150*/  HADD2.F32 R6, -RZ, R4.H0_H0 ;  /* 0x20000004ff067230 */ /* 0x004fca0000004100 */
        /* <DEDUP_REMOVED lines=12> */
[----:B---3--:R-:W-:Y:S01]  /*0220*/  HADD2.F32 R5, -RZ, R10.H0_H0 ;  /* 0x2000000aff057230 */ /* 0x008fe20000004100 */
[----:B------:R-:W-:Y:S05]  /*0230*/  @P0 BRA `(.L_x_2134) ;  /* 0x0000006000000947 */ /* 0x000fea0003800000 */
[----:B0-----:R-:W-:-:S04]  /*0240*/  LOP3.LUT R2, R7, 0x7fffffff, RZ, 0xc0, !PT ;  /* 0x7fffffff07027812 */ /* 0x001fc800078ec0ff */
[----:B------:R-:W-:Y:S02]  /*0250*/  IADD3 R10, R2, -0x100000, RZ ;  /* 0xfff00000020a7810 */ /* 0x000fe40007ffe0ff */
[----:B------:R-:W-:Y:S02]  /*0260*/  MOV R2, 0x280 ;  /* 0x0000028000027802 */ /* 0x000fe40000000f00 */
[----:B------:R-:W-:Y:S05]  /*0270*/  CALL.REL.NOINC `($__internal_59_$__cuda_sm20_dblrcp_rn_slowpath_v3) ;  /* 0x0000176000007944 */ /* 0x000fea0003c00000 */
[----:B01----:R-:W-:Y:S02]  /*0280*/  IMAD.MOV.U32 R2, RZ, RZ, R8 ;  /* 0x000000ffff027224 */ /* 0x003fe400078e0008 */
[----:B------:R-:W-:-:S05]  /*0290*/  IMAD.MOV.U32 R3, RZ, RZ, R9 ;  /* 0x000000ffff037224 */ /* 0x000fca00078e0009 */
.L_x_2134:
[----:B0-----:R-:W0:Y:S01]  /*02a0*/  F2F.F32.F64 R6, R2 ;  /* 0x0000000200067310 */ /* 0x001e220000301000 */
[----:B------:R-:W0:-:S14]  /*02b0*/  DSETP.GEU.AND P0, PT, |R2|, c[0x2][0x0], PT ;  /* 0x008000000200762a */ /* 0x000e1c0003f0e200 */
[----:B0-----:R-:W-:Y:S02]  /*02c0*/  @!P0 FMUL R6, R6, 1.175494350822287508e-38 ;  /* 0x0080000006068820 */ /* 0x001fe40000400000 */
.L_x_2133:
[----:B0-----:R-:W-:-:S05]  /*02d0*/  IMAD.MOV.U32 R2, RZ, RZ, c[0x0][0x1e8] ;  /* 0x00007a00ff027624 */ /* 0x001fca00078e00ff */
[----:B------:R-:W-:-:S13]  /*02e0*/  ISETP.GE.AND P0, PT, R2, 0x1, PT ;  /* 0x000000010200780c */ /* 0x000fda0003f06270 */
[----:B------:R-:W-:Y:S01]  /*02f0*/  @P0 MOV R3, 0x2 ;  /* 0x0000000200030802 */ /* 0x000fe20000000f00 */
        /* <DEDUP_REMOVED lines=9> */
[----:B--2---:R-:W-:Y:S01]  /*0390*/  @P0 HADD2.F32 R11, -RZ, R2.H0_H0 ;  /* 0x20000002ff0b0230 */ /* 0x004fe20000004100 */
[----:B------:R-:W-:Y:S05]  /*03a0*/  @P2 BRA `(.L_x_2136) ;  /* 0x000002e000002947 */ /* 0x000fea0003800000 */
[----:B------:R-:W0:Y:S01]  /*03b0*/  S2R R12, SR_TID.X ;  /* 0x00000000000c7919 */ /* 0x000e220000002100 */
[C---:B------:R-:W-:Y:S01]  /*03c0*/  IMAD R13, R0.reuse, c[0x0][0x198], RZ ;  /* 0x00006600000d7a24 */ /* 0x040fe200078e02ff */
[----:B------:R-:W-:Y:S01]  /*03d0*/  MOV R10, RZ ;  /* 0x000000ff000a7202 */ /* 0x000fe20000000f00 */
[----:B------:R-:W-:Y:S02]  /*03e0*/  IMAD R14, R0, c[0x0][0x178], RZ ;  /* 0x00005e00000e7a24 */ /* 0x000fe400078e02ff */
[----:B------:R-:W-:Y:S02]  /*03f0*/  IMAD.MOV.U32 R7, RZ, RZ, RZ ;  /* 0x000000ffff077224 */ /* 0x000fe400078e00ff */
[----:B------:R-:W-:-:S02]  /*0400*/  IMAD.MOV.U32 R15, RZ, RZ, R4 ;  /* 0x000000ffff0f7224 */ /* 0x000fc400078e0004 */
.L_x_2140:
        /* <DEDUP_REMOVED lines=12> */
.L_x_2139:
        /* <DEDUP_REMOVED lines=16> */
[----:B-----5:R-:W-:-:S04]  /*05d0*/  FADD.FTZ R22, R22, -R5 ;  /* 0x8000000516167221 */ /* 0x020fc80000010000 */
[----:B------:R-:W-:-:S05]  /*05e0*/  FMUL.FTZ R22, R21, R22 ;  /* 0x0000001615167220 */ /* 0x000fca0000410000 */
[----:B------:R-:W-:-:S05]  /*05f0*/  F2FP.PACK_AB R21, R22, R21 ;  /* 0x000000151615723e */ /* 0x000fca00000000ff */
[--C-:B------:R-:W-:Y:S02]  /*0600*/  HADD2.F32 R23, -RZ, R21.reuse.H0_H0 ;  /* 0x20000015ff177230 */ /* 0x100fe40000004100 */
[----:B------:R-:W-:-:S03]  /*0610*/  HADD2.F32 R22, -RZ, R21.H1_H1 ;  /* 0x30000015ff167230 */ /* 0x000fc60000004100 */
[----:B------:R-:W-:Y:S02]  /*0620*/  FADD.FTZ R10, R23, R10 ;  /* 0x0000000a170a7221 */ /* 0x000fe40000010000 */
[----:B------:R-:W-:Y:S01]  /*0630*/  FADD.FTZ R7, R22, R7 ;  /* 0x0000000716077221 */ /* 0x000fe20000010000 */
[----:B------:R-:W-:Y:S05]  /*0640*/  @!P0 BRA `(.L_x_2139) ;  /* 0xfffffe8000008947 */ /* 0x000fea000383ffff */
.L_x_2138:
[----:B------:R-:W-:Y:S05]  /*0650*/  BSYNC B1 ;  /* 0x0000000000017941 */ /* 0x000fea0003800000 */
.L_x_2137:
[----:B------:R-:W-:-:S04]  /*0660*/  IADD3 R15, R15, c[0x0][0x4], RZ ;  /* 0x000001000f0f7a10 */ /* 0x000fc80007ffe0ff */
[----:B------:R-:W-:-:S13]  /*0670*/  ISETP.GE.AND P0, PT, R15, c[0x0][0x188], PT ;  /* 0x000062000f007a0c */ /* 0x000fda0003f06270 */
[----:B------:R-:W-:Y:S05]  /*0680*/  @!P0 BRA `(.L_x_2140) ;  /* 0xfffffd8000008947 */ /* 0x000fea000383ffff */
.L_x_2136:
[----:B------:R-:W-:Y:S05]  /*0690*/  BSYNC B0 ;  /* 0x0000000000007941 */ /* 0x000fea0003800000 */
.L_x_2135:
[----:B------:R-:W-:Y:S01]  /*06a0*/  SHFL.DOWN PT, R2, R10, 0x10, 0x1f ;  /* 0x0a001f000a027f89 */ /* 0x000fe200000e0000 */
[----:B------:R-:W-:Y:S01]  /*06b0*/  ULDC.64 UR4, c[0x0][0x0] ;  /* 0x0000000000047ab9 */ /* 0x000fe20000000a00 */
[----:B------:R-:W-:Y:S01]  /*06c0*/  BSSY B0, `(.L_x_2141) ;  /* 0x000005d000007945 */ /* 0x000fe20003800000 */
        /* <DEDUP_REMOVED lines=27> */
[----:B------:R-:W-:-:S03]  /*0880*/  HADD2.F32 R3, -RZ, R2.H1_H1 ;  /* 0x30000002ff037230 */ /* 0x000fc60000004100 */
        /* <DEDUP_REMOVED lines=10> */
[----:B------:R-:W-:-:S05]  /*0930*/  IMAD.IADD R15, R10, 0x1, -R8 ;  /* 0x000000010a0f7824 */ /* 0x000fca00078e0a08 */
[----:B------:R-:W-:Y:S02]  /*0940*/  ISETP.NE.AND P0, PT, R15, RZ, PT ;  /* 0x000000ff0f00720c */ /* 0x000fe40003f05270 */
[----:B0-----:R-:W-:-:S05]  /*0950*/  F2FP.PACK_AB R2, R3, R2 ;  /* 0x000000020302723e */ /* 0x001fca00000000ff */
[--C-:B------:R-:W-:Y:S02]  /*0960*/  HADD2.F32 R3, -RZ, R2.reuse.H0_H0 ;  /* 0x20000002ff037230 */ /* 0x100fe40000004100 */
[----:B------:R-:W-:-:S04]  /*0970*/  HADD2.F32 R13, -RZ, R2.H1_H1 ;  /* 0x30000002ff0d7230 */ /* 0x000fc80000004100 */
[----:B------:R-:W-:Y:S01]  /*0980*/  @!P0 SHF.R.S32.HI R8, RZ, 0x5, R9 ;  /* 0x00000005ff088819 */ /* 0x000fe20000011409 */
[----:B------:R-:W-:Y:S01]  /*0990*/  @!P0 FADD.FTZ R12, R12, R3 ;  /* 0x000000030c0c8221 */ /* 0x000fe20000010000 */
[----:B------:R-:W-:Y:S01]  /*09a0*/  IADD3 R9, R10, 0x1f, RZ ;  /* 0x0000001f0a097810 */ /* 0x000fe20007ffe0ff */
[----:B------:R-:W-:Y:S01]  /*09b0*/  @!P0 FADD.FTZ R13, R14, R13 ;  /* 0x0000000d0e0d8221 */ /* 0x000fe20000010000 */
        /* <DEDUP_REMOVED lines=8> */
.L_x_2155:
[----:B-1----:R-:W-:Y:S01]  /*0a40*/  F2FP.PACK_AB R12, RZ, R8 ;  /* 0x00000008ff0c723e */ /* 0x002fe200000000ff */
[----:B------:R-:W-:Y:S05]  /*0a50*/  BRA.DIV ~URZ, `(.L_x_2144) ;  /* 0x00000a827f007947 */ /* 0x000fea000b800000 */
[----:B------:R-:W1:Y:S01]  /*0a60*/  SHFL.DOWN PT, R8, R3, 0x10, 0x1f ;  /* 0x0a001f0003087f89 */ /* 0x000e6200000e0000 */
[----:B------:R-:W-:-:S05]  /*0a70*/  HADD2.F32 R9, -RZ, R12.H0_H0 ;  /* 0x2000000cff097230 */ /* 0x000fca0000004100 */
[----:B------:R-:W-:-:S05]  /*0a80*/  FADD.FTZ R12, R2, R9 ;  /* 0x00000009020c7221 */ /* 0x000fca0000010000 */
[----:B0-----:R-:W-:Y:S01]  /*0a90*/  SHFL.DOWN PT, R2, R12, 0x8, 0x1f ;  /* 0x09001f000c027f89 */ /* 0x001fe200000e0000 */
[----:B-1----:R-:W-:-:S05]  /*0aa0*/  F2FP.PACK_AB R8, RZ, R8 ;  /* 0x00000008ff08723e */ /* 0x002fca00000000ff */
        /* <DEDUP_REMOVED lines=25> */
.L_x_2156:
[----:B-12---:R-:W-:Y:S01]  /*0c40*/  F2FP.PACK_AB R9, RZ, R9 ;  /* 0x00000009ff09723e */ /* 0x006fe200000000ff */
[----:B------:R-:W-:-:S04]  /*0c50*/  HADD2.F32 R12, -RZ, R12.H0_H0 ;  /* 0x2000000cff0c7230 */ /* 0x000fc80000004100 */
[----:B------:R-:W-:Y:S01]  /*0c60*/  HADD2.F32 R8, -RZ, R9.H0_H0 ;  /* 0x20000009ff087230 */ /* 0x000fe20000004100 */
[----:B------:R-:W-:-:S04]  /*0c70*/  FADD.FTZ R2, R12, R15 ;  /* 0x0000000f0c027221 */ /* 0x000fc80000010000 */
[----:B------:R-:W-:Y:S02]  /*0c80*/  FADD.FTZ R3, R8, R3 ;  /* 0x0000000308037221 */ /* 0x000fe40000010000 */
.L_x_2142:
[----:B------:R-:W-:Y:S05]  /*0c90*/  BSYNC B0 ;  /* 0x0000000000007941 */ /* 0x000fea0003800000 */
.L_x_2141:
        /* <DEDUP_REMOVED lines=26> */
.L_x_2151:
        /* <DEDUP_REMOVED lines=14> */
.L_x_2150:
        /* <DEDUP_REMOVED lines=12> */
[----:B--2---:R-:W-:Y:S01]  /*0fe0*/  HADD2.F32 R29, -RZ, R8.H0_H0 ;  /* 0x20000008ff1d7230 */ /* 0x004fe20000004100 */
[C---:B------:R-:W-:Y:S01]  /*0ff0*/  IMAD R8, R20.reuse, c[0x0][0x1bc], RZ ;  /* 0x00006f0014087a24 */ /* 0x040fe200078e02ff */
[----:B------:R-:W-:-:S04]  /*1000*/  IADD3 R20, R20, c[0x0][0x0], RZ ;  /* 0x0000000014147a10 */ /* 0x000fc80007ffe0ff */
[----:B------:R-:W-:Y:S01]  /*1010*/  IADD3 R9, P0, R8, R21, RZ ;  /* 0x0000001508097210 */ /* 0x000fe20007f1e0ff */
[----:B---3--:R-:W-:-:S05]  /*1020*/  HADD2.F32 R28, -RZ, R10.H0_H0 ;  /* 0x2000000aff1c7230 */ /* 0x008fca0000004100 */
[----:B------:R-:W-:Y:S01]  /*1030*/  FADD.FTZ R27, R28, -R5 ;  /* 0x800000051c1b7221 */ /* 0x000fe20000010000 */
[----:B------:R-:W-:Y:S02]  /*1040*/  LEA.HI.X.SX32 R28, R8, R26, 0x1, P0 ;  /* 0x0000001a081c7211 */ /* 0x000fe400000f0eff */
[----:B------:R-:W-:Y:S01]  /*1050*/  LEA R8, P0, R9, c[0x0][0x1a0], 0x1 ;  /* 0x0000680009087a11 */ /* 0x000fe200078008ff */
[----:B------:R-:W-:-:S03]  /*1060*/  FFMA.FTZ R27, -R24, R27, R29 ;  /* 0x0000001b181b7223 */ /* 0x000fc6000001011d */
[----:B------:R-:W-:Y:S01]  /*1070*/  LEA.HI.X R9, R9, c[0x0][0x1a4], R28, 0x1, P0 ;  /* 0x0000690009097a11 */ /* 0x000fe200000f0c1c */
[----:B------:R-:W-:Y:S01]  /*1080*/  FADD.FTZ R27, -R18, R27 ;  /* 0x0000001b121b7221 */ /* 0x000fe20000010100 */
[----:B------:R-:W-:-:S03]  /*1090*/  ISETP.GE.AND P0, PT, R20, c[0x0][0x190], PT ;  /* 0x0000640014007a0c */ /* 0x000fc60003f06270 */
[----:B------:R-:W-:-:S05]  /*10a0*/  FMUL.FTZ R27, R16, R27 ;  /* 0x0000001b101b7220 */ /* 0x000fca0000410000 */
[----:B------:R-:W-:-:S05]  /*10b0*/  F2FP.PACK_AB R27, RZ, R27 ;  /* 0x0000001bff1b723e */ /* 0x000fca00000000ff */
[----:B------:R0:W-:Y:S01]  /*10c0*/  STG.E.U16 [R8.64], R27 ;  /* 0x0000001b08007986 */ /* 0x0001e2000c101506 */
[----:B------:R-:W-:Y:S05]  /*10d0*/  @!P0 BRA `(.L_x_2150) ;  /* 0xfffffe4000008947 */ /* 0x000fea000383ffff */
.L_x_2149:
[----:B------:R-:W-:Y:S05]  /*10e0*/  BSYNC B1 ;  /* 0x0000000000017941 */ /* 0x000fea0003800000 */
.L_x_2148:
[----:B------:R-:W-:-:S04]  /*10f0*/  IADD3 R4, R4, c[0x0][0x4], RZ ;  /* 0x0000010004047a10 */ /* 0x000fc80007ffe0ff */
[----:B------:R-:W-:-:S13]  /*1100*/  ISETP.GE.AND P0, PT, R4, c[0x0][0x188], PT ;  /* 0x0000620004007a0c */ /* 0x000fda0003f06270 */
[----:B------:R-:W-:Y:S05]  /*1110*/  @!P0 BRA `(.L_x_2151) ;  /* 0xfffffd2000008947 */ /* 0x000fea000383ffff */
[----:B------:R-:W-:Y:S05]  /*1120*/  BRA `(.L_x_2146) ;  /* 0x0000020000007947 */ /* 0x000fea0003800000 */
.L_x_2147:
        /* <DEDUP_REMOVED lines=10> */
.L_x_2154:
        /* <DEDUP_REMOVED lines=10> */
[----:B------:R-:W-:Y:S01]  /*1270*/  LEA R10, P0, R21, c[0x0][0x1a0], 0x1 ;  /* 0x00006800150a7a11 */ /* 0x000fe200078008ff */
[----:B--2---:R-:W-:-:S05]  /*1280*/  HADD2.F32 R11, -RZ, R8.H0_H0 ;  /* 0x20000008ff0b7230 */ /* 0x004fca0000004100 */
[----:B------:R-:W-:-:S05]  /*1290*/  FMUL.FTZ R11, R16, R11 ;  /* 0x0000000b100b7220 */ /* 0x000fca0000410000 */
[----:B------:R-:W-:Y:S02]  /*12a0*/  F2FP.PACK_AB R9, RZ, R11 ;  /* 0x0000000bff09723e */ /* 0x000fe400000000ff */
[----:B------:R-:W-:Y:S02]  /*12b0*/  LEA.HI.X R11, R21, c[0x0][0x1a4], R22, 0x1, P0 ;  /* 0x00006900150b7a11 */ /* 0x000fe400000f0c16 */
[----:B------:R-:W-:-:S03]  /*12c0*/  ISETP.GE.AND P0, PT, R18, c[0x0][0x190], PT ;  /* 0x0000640012007a0c */ /* 0x000fc60003f06270 */
[----:B------:R0:W-:Y:S10]  /*12d0*/  STG.E.U16 [R10.64], R9 ;  /* 0x000000090a007986 */ /* 0x0001f4000c101506 */
[----:B------:R-:W-:Y:S05]  /*12e0*/  @!P0 BRA `(.L_x_2154) ;  /* 0xfffffee000008947 */ /* 0x000fea000383ffff */
.L_x_2153:
[----:B------:R-:W-:Y:S05]  /*12f0*/  BSYNC B1 ;  /* 0x0000000000017941 */ /* 0x000fea0003800000 */
.L_x_2152:
[----:B------:R-:W-:-:S04]  /*1300*/  IADD3 R4, R4, c[0x0][0x4], RZ ;  /* 0x0000010004047a10 */ /* 0x000fc80007ffe0ff */
[----:B------:R-:W-:-:S13]  /*1310*/  ISETP.GE.AND P0, PT, R4, c[0x0][0x188], PT ;  /* 0x0000620004007a0c */ /* 0x000fda0003f06270 */
[----:B------:R-:W-:Y:S05]  /*1320*/  @!P0 BRA `(.L_x_2147) ;  /* 0xfffffe0000008947 */ /* 0x000fea000383ffff */
.L_x_2146:
[----:B------:R-:W-:Y:S05]  /*1330*/  BSYNC B0 ;  /* 0x0000000000007941 */ /* 0x000fea0003800000 */
.L_x_2145:
[----:B------:R-:W-:Y:S01]  /*1340*/  ISETP.NE.AND P0, PT, R7, RZ, PT ;  /* 0x000000ff0700720c */ /* 0x000fe20003f05270 */
[----:B------:R-:W-:-:S05]  /*1350*/  IMAD.MOV.U32 R7, RZ, RZ, 0x1 ;  /* 0x00000001ff077424 */ /* 0x000fca00078e00ff */
[C---:B------:R-:W-:Y:S02]  /*1360*/  ISETP.GT.OR P1, PT, R7.reuse, c[0x0][0x1c8], P0 ;  /* 0x0000720007007a0c */ /* 0x040fe40000724670 */
[----:B------:R-:W-:-:S11]  /*1370*/  ISETP.GT.OR P0, PT, R7, c[0x0][0x1d8], P0 ;  /* 0x0000760007007a0c */ /* 0x000fd60000704670 */
[----:B-1---5:R-:W-:Y:S01]  /*1380*/  @!P1 FMUL.FTZ R3, R6, R3 ;  /* 0x0000000306039220 */ /* 0x022fe20000410000 */
[----:B------:R-:W-:Y:S01]  /*1390*/  @!P1 MOV R5, 0x2 ;  /* 0x0000000200059802 */ /* 0x000fe20000000f00 */
[----:B------:R-:W-:-:S03]  /*13a0*/  @!P1 IMAD R4, R0, c[0x0][0x1cc], RZ ;  /* 0x0000730000049a24 */ /* 0x000fc600078e02ff */
[----:B------:R-:W-:Y:S01]  /*13b0*/  @!P1 F2FP.PACK_AB R3, RZ, R3 ;  /* 0x00000003ff03923e */ /* 0x000fe200000000ff */
[----:B------:R-:W-:-:S05]  /*13c0*/  @!P1 IMAD.WIDE R4, R4, R5, c[0x0][0x1c0] ;  /* 0x0000700004049625 */ /* 0x000fca00078e0205 */
[----:B------:R1:W-:Y:S01]  /*13d0*/  @!P1 STG.E.U16 [R4.64], R3 ;  /* 0x0000000304009986 */ /* 0x0003e2000c101506 */
[----:B------:R-:W-:Y:S05]  /*13e0*/  @P0 EXIT ;  /* 0x000000000000094d */ /* 0x000fea0003800000 */
[----:B------:R-:W-:Y:S01]  /*13f0*/  F2FP.PACK_AB R2, RZ, R2 ;  /* 0x00000002ff02723e */ /* 0x000fe200000000ff */
[----:B-1----:R-:W-:Y:S02]  /*1400*/  IMAD.MOV.U32 R4, RZ, RZ, 0x2 ;  /* 0x00000002ff047424 */ /* 0x002fe400078e00ff */
[----:B------:R-:W-:Y:S01]  /*1410*/  IMAD R3, R0, c[0x0][0x1dc], RZ ;  /* 0x0000770000037a24 */ /* 0x000fe200078e02ff */
[----:B------:R-:W-:-:S03]  /*1420*/  PRMT R0, R2, 0x7610, R0 ;  /* 0x0000761002007816 */ /* 0x000fc60000000000 */
[----:B------:R-:W-:-:S05]  /*1430*/  IMAD.WIDE R2, R3, R4, c[0x0][0x1d0] ;  /* 0x0000740003027625 */ /* 0x000fca00078e0204 */
[----:B------:R-:W-:Y:S01]  /*1440*/  STG.E.U16 [R2.64], R0 ;  /* 0x0000000002007986 */ /* 0x000fe2000c101506 */
[----:B------:R-:W-:Y:S05]  /*1450*/  EXIT ;  /* 0x000000000000794d */ /* 0x000fea0003800000 */
.L_x_2143:
[----:B01----:R-:W-:Y:S01]  /*1460*/  IMAD.MOV.U32 R13, RZ, RZ, R2 ;  /* 0x000000ffff0d7224 */ /* 0x003fe200078e0002 */
[----:B------:R-:W-:Y:S01]  /*1470*/  MOV R8, 0x14c0 ;  /* 0x000014c000087802 */ /* 0x000fe20000000f00 */
[----:B------:R-:W-:Y:S02]  /*1480*/  IMAD.MOV.U32 R10, RZ, RZ, 0x10 ;  /* 0x00000010ff0a7424 */ /* 0x000fe400078e00ff */
[----:B------:R-:W-:Y:S02]  /*1490*/  IMAD.MOV.U32 R14, RZ, RZ, 0x1f ;  /* 0x0000001fff0e7424 */ /* 0x000fe400078e00ff */
[----:B------:R-:W-:Y:S02]  /*14a0*/  IMAD.MOV.U32 R17, RZ, RZ, -0x1 ;  /* 0xffffffffff117424 */ /* 0x000fe400078e00ff */
[----:B-----5:R-:W-:Y:S05]  /*14b0*/  CALL.REL.NOINC `($__internal_60_$__cuda_sm70_shflsync_down_p) ;  /* 0x0000077000007944 */ /* 0x020fea0003c00000 */
[----:B-1----:R-:W-:Y:S01]  /*14c0*/  MOV R8, R10 ;  /* 0x0000000a00087202 */ /* 0x002fe20000000f00 */
[----:B0-----:R-:W-:Y:S05]  /*14d0*/  BRA `(.L_x_2155) ;  /* 0xfffff56000007947 */ /* 0x001fea000383ffff */
.L_x_2144:
[----:B------:R-:W-:Y:S01]  /*14e0*/  IMAD.MOV.U32 R13, RZ, RZ, R3 ;  /* 0x000000ffff0d7224 */ /* 0x000fe200078e0003 */
[----:B------:R-:W-:Y:S01]  /*14f0*/  MOV R8, 0x1540 ;  /* 0x0000154000087802 */ /* 0x000fe20000000f00 */
[----:B------:R-:W-:-:S02]  /*1500*/  IMAD.MOV.U32 R10, RZ, RZ, 0x10 ;  /* 0x00000010ff0a7424 */ /* 0x000fc400078e00ff */
[----:B------:R-:W-:Y:S02]  /*1510*/  IMAD.MOV.U32 R14, RZ, RZ, 0x1f ;  /* 0x0000001fff0e7424 */ /* 0x000fe400078e00ff */
[----:B------:R-:W-:Y:S02]  /*1520*/  IMAD.MOV.U32 R17, RZ, RZ, -0x1 ;  /* 0xffffffffff117424 */ /* 0x000fe400078e00ff */
[----:B0----5:R-:W-:Y:S05]  /*1530*/  CALL.REL.NOINC `($__internal_60_$__cuda_sm70_shflsync_down_p) ;  /* 0x000006f000007944 */ /* 0x021fea0003c00000 */
[----:B-1----:R-:W-:Y:S01]  /*1540*/  F2FP.PACK_AB R10, RZ, R10 ;  /* 0x0000000aff0a723e */ /* 0x002fe200000000ff */
[----:B------:R-:W-:Y:S01]  /*1550*/  HADD2.F32 R9, -RZ, R12.H0_H0 ;  /* 0x2000000cff097230 */ /* 0x000fe20000004100 */
[----:B0-----:R-:W-:Y:S01]  /*1560*/  HFMA2.MMA R14, -RZ, RZ, 0, 1.847743988037109375e-06 ;  /* 0x0000001fff0e7435 */ /* 0x001fe200000001ff */
[----:B------:R-:W-:Y:S02]  /*1570*/  IMAD.MOV.U32 R17, RZ, RZ, -0x1 ;  /* 0xffffffffff117424 */ /* 0x000fe400078e00ff */
[----:B------:R-:W-:Y:S01]  /*1580*/  HADD2.F32 R8, -RZ, R10.H0_H0 ;  /* 0x2000000aff087230 */ /* 0x000fe20000004100 */
[----:B------:R-:W-:Y:S02]  /*1590*/  FADD.FTZ R15, R2, R9 ;  /* 0x00000009020f7221 */ /* 0x000fe40000010000 */
[----:B------:R-:W-:-:S02]  /*15a0*/  IMAD.MOV.U32 R10, RZ, RZ, 0x8 ;  /* 0x00000008ff0a7424 */ /* 0x000fc400078e00ff */
[----:B------:R-:W-:Y:S01]  /*15b0*/  FADD.FTZ R3, R3, R8 ;  /* 0x0000000803037221 */ /* 0x000fe20000010000 */
[----:B------:R-:W-:Y:S01]  /*15c0*/  MOV R8, 0x15f0 ;  /* 0x000015f000087802 */ /* 0x000fe20000000f00 */
[----:B------:R-:W-:Y:S02]  /*15d0*/  IMAD.MOV.U32 R13, RZ, RZ, R15 ;  /* 0x000000ffff0d7224 */ /* 0x000fe400078e000f */
[----:B------:R-:W-:Y:S05]  /*15e0*/  CALL.REL.NOINC `($__internal_60_$__cuda_sm70_shflsync_down_p) ;  /* 0x0000064000007944 */ /* 0x000fea0003c00000 */
[----:B-1----:R-:W-:Y:S01]  /*15f0*/  F2FP.PACK_AB R2, RZ, R10 ;  /* 0x0000000aff02723e */ /* 0x002fe200000000ff */
[----:B0-----:R-:W-:Y:S01]  /*1600*/  IMAD.MOV.U32 R13, RZ, RZ, R3 ;  /* 0x000000ffff0d7224 */ /* 0x001fe200078e0003 */
[----:B------:R-:W-:Y:S01]  /*1610*/  MOV R17, 0xffffffff ;  /* 0xffffffff00117802 */ /* 0x000fe20000000f00 */
[----:B------:R-:W-:Y:S01]  /*1620*/  IMAD.MOV.U32 R10, RZ, RZ, 0x8 ;  /* 0x00000008ff0a7424 */ /* 0x000fe200078e00ff */
[----:B------:R-:W-:Y:S01]  /*1630*/  MOV R8, 0x1660 ;  /* 0x0000166000087802 */ /* 0x000fe20000000f00 */
[----:B------:R-:W-:Y:S02]  /*1640*/  IMAD.MOV.U32 R14, RZ, RZ, 0x1f ;  /* 0x0000001fff0e7424 */ /* 0x000fe400078e00ff */
[----:B------:R-:W-:Y:S05]  /*1650*/  CALL.REL.NOINC `($__internal_60_$__cuda_sm70_shflsync_down_p) ;  /* 0x000005d000007944 */ /* 0x000fea0003c00000 */
[----:B-1----:R-:W-:Y:S01]  /*1660*/  F2FP.PACK_AB R10, RZ, R10 ;  /* 0x0000000aff0a723e */ /* 0x002fe200000000ff */
[----:B------:R-:W-:Y:S01]  /*1670*/  HADD2.F32 R2, -RZ, R2.H0_H0 ;  /* 0x20000002ff027230 */ /* 0x000fe20000004100 */
[----:B0-----:R-:W-:Y:S02]  /*1680*/  IMAD.MOV.U32 R14, RZ, RZ, 0x1f ;  /* 0x0000001fff0e7424 */ /* 0x001fe400078e00ff */
[----:B------:R-:W-:Y:S01]  /*1690*/  IMAD.MOV.U32 R17, RZ, RZ, -0x1 ;  /* 0xffffffffff117424 */ /* 0x000fe200078e00ff */
[----:B------:R-:W-:Y:S01]  /*16a0*/  HADD2.F32 R8, -RZ, R10.H0_H0 ;  /* 0x2000000aff087230 */ /* 0x000fe20000004100 */
[----:B------:R-:W-:-:S02]  /*16b0*/  FADD.FTZ R15, R15, R2 ;  /* 0x000000020f0f7221 */ /* 0x000fc40000010000 */
[----:B------:R-:W-:Y:S02]  /*16c0*/  IMAD.MOV.U32 R10, RZ, RZ, 0x4 ;  /* 0x00000004ff0a7424 */ /* 0x000fe400078e00ff */
[----:B------:R-:W-:Y:S01]  /*16d0*/  FADD.FTZ R3, R8, R3 ;  /* 0x0000000308037221 */ /* 0x000fe20000010000 */
[----:B------:R-:W-:Y:S01]  /*16e0*/  MOV R8, 0x1710 ;  /* 0x0000171000087802 */ /* 0x000fe20000000f00 */
[----:B------:R-:W-:Y:S02]  /*16f0*/  IMAD.MOV.U32 R13, RZ, RZ, R15 ;  /* 0x000000ffff0d7224 */ /* 0x000fe400078e000f */
[----:B------:R-:W-:Y:S05]  /*1700*/  CALL.REL.NOINC `($__internal_60_$__cuda_sm70_shflsync_down_p) ;  /* 0x0000052000007944 */ /* 0x000fea0003c00000 */
[----:B-1----:R-:W-:Y:S01]  /*1710*/  F2FP.PACK_AB R2, RZ, R10 ;  /* 0x0000000aff02723e */ /* 0x002fe200000000ff */
[----:B------:R-:W-:Y:S01]  /*1720*/  HFMA2.MMA R10, -RZ, RZ, 0, 2.384185791015625e-07 ;  /* 0x00000004ff0a7435 */ /* 0x000fe200000001ff */
[----:B0-----:R-:W-:Y:S01]  /*1730*/  IMAD.MOV.U32 R13, RZ, RZ, R3 ;  /* 0x000000ffff0d7224 */ /* 0x001fe200078e0003 */
[----:B------:R-:W-:Y:S01]  /*1740*/  MOV R8, 0x1780 ;  /* 0x0000178000087802 */ /* 0x000fe20000000f00 */
[----:B------:R-:W-:Y:S02]  /*1750*/  IMAD.MOV.U32 R14, RZ, RZ, 0x1f ;  /* 0x0000001fff0e7424 */ /* 0x000fe400078e00ff */
[----:B------:R-:W-:-:S02]  /*1760*/  IMAD.MOV.U32 R17, RZ, RZ, -0x1 ;  /* 0xffffffffff117424 */ /* 0x000fc400078e00ff */
[----:B------:R-:W-:Y:S05]  /*1770*/  CALL.REL.NOINC `($__internal_60_$__cuda_sm70_shflsync_down_p) ;  /* 0x000004b000007944 */ /* 0x000fea0003c00000 */
[----:B-1----:R-:W-:Y:S01]  /*1780*/  F2FP.PACK_AB R10, RZ, R10 ;  /* 0x0000000aff0a723e */ /* 0x002fe200000000ff */
[----:B------:R-:W-:Y:S01]  /*1790*/  HADD2.F32 R2, -RZ, R2.H0_H0 ;  /* 0x20000002ff027230 */ /* 0x000fe20000004100 */
[----:B0-----:R-:W-:-:S02]  /*17a0*/  IMAD.MOV.U32 R14, RZ, RZ, 0x1f ;  /* 0x0000001fff0e7424 */ /* 0x001fc400078e00ff */
[----:B------:R-:W-:Y:S01]  /*17b0*/  IMAD.MOV.U32 R17, RZ, RZ, -0x1 ;  /* 0xffffffffff117424 */ /* 0x000fe200078e00ff */
[----:B------:R-:W-:Y:S01]  /*17c0*/  HADD2.F32 R8, -RZ, R10.H0_H0 ;  /* 0x2000000aff087230 */ /* 0x000fe20000004100 */
[----:B------:R-:W-:Y:S02]  /*17d0*/  FADD.FTZ R2, R15, R2 ;  /* 0x000000020f027221 */ /* 0x000fe40000010000 */
[----:B------:R-:W-:Y:S02]  /*17e0*/  IMAD.MOV.U32 R10, RZ, RZ, 0x2 ;  /* 0x00000002ff0a7424 */ /* 0x000fe400078e00ff */
[----:B------:R-:W-:Y:S01]  /*17f0*/  FADD.FTZ R3, R8, R3 ;  /* 0x0000000308037221 */ /* 0x000fe20000010000 */
[----:B------:R-:W-:Y:S02]  /*1800*/  MOV R13, R2 ;  /* 0x00000002000d7202 */ /* 0x000fe40000000f00 */
[----:B------:R-:W-:Y:S02]  /*1810*/  MOV R8, 0x1830 ;  /* 0x0000183000087802 */ /* 0x000fe40000000f00 */
[----:B------:R-:W-:Y:S05]  /*1820*/  CALL.REL.NOINC `($__internal_60_$__cuda_sm70_shflsync_down_p) ;  /* 0x0000040000007944 */ /* 0x000fea0003c00000 */
[----:B-1----:R-:W-:Y:S01]  /*1830*/  F2FP.PACK_AB R15, RZ, R10 ;  /* 0x0000000aff0f723e */ /* 0x002fe200000000ff */
[----:B0-----:R-:W-:Y:S01]  /*1840*/  IMAD.MOV.U32 R13, RZ, RZ, R3 ;  /* 0x000000ffff0d7224 */ /* 0x001fe200078e0003 */
[----:B------:R-:W-:Y:S01]  /*1850*/  MOV R8, 0x18a0 ;  /* 0x000018a000087802 */ /* 0x000fe20000000f00 */
[----:B------:R-:W-:-:S02]  /*1860*/  IMAD.MOV.U32 R10, RZ, RZ, 0x2 ;  /* 0x00000002ff0a7424 */ /* 0x000fc400078e00ff */
[----:B------:R-:W-:Y:S02]  /*1870*/  IMAD.MOV.U32 R14, RZ, RZ, 0x1f ;  /* 0x0000001fff0e7424 */ /* 0x000fe400078e00ff */
[----:B------:R-:W-:Y:S02]  /*1880*/  IMAD.MOV.U32 R17, RZ, RZ, -0x1 ;  /* 0xffffffffff117424 */ /* 0x000fe400078e00ff */
[----:B------:R-:W-:Y:S05]  /*1890*/  CALL.REL.NOINC `($__internal_60_$__cuda_sm70_shflsync_down_p) ;  /* 0x0000039000007944 */ /* 0x000fea0003c00000 */
        /* <DEDUP_REMOVED lines=16> */
[----:B------:R-:W-:Y:S02]  /*19a0*/  IMAD.MOV.U32 R17, RZ, RZ, -0x1 ;  /* 0xffffffffff117424 */ /* 0x000fe400078e00ff */
[----:B------:R-:W-:Y:S05]  /*19b0*/  CALL.REL.NOINC `($__internal_60_$__cuda_sm70_shflsync_down_p) ;  /* 0x0000027000007944 */ /* 0x000fea0003c00000 */
[----:B-1----:R-:W-:Y:S01]  /*19c0*/  IMAD.MOV.U32 R9, RZ, RZ, R10 ;  /* 0x000000ffff097224 */ /* 0x002fe200078e000a */
[----:B0-----:R-:W-:Y:S05]  /*19d0*/  BRA `(.L_x_2156) ;  /* 0xfffff26000007947 */ /* 0x001fea000383ffff */
        .weak           $__internal_59_$__cuda_sm20_dblrcp_rn_slowpath_v3
        .type           $__internal_59_$__cuda_sm20_dblrcp_rn_slowpath_v3,@function
        .size           $__internal_59_$__cuda_sm20_dblrcp_rn_slowpath_v3,($__internal_60_$__cuda_sm70_shflsync_down_p - $__internal_59_$__cuda_sm20_dblrcp_rn_slowpath_v3)
$__internal_59_$__cuda_sm20_dblrcp_rn_slowpath_v3:
        /* <DEDUP_REMOVED lines=23> */
.L_x_2159:
        /* <DEDUP_REMOVED lines=10> */
.L_x_2157:
[----:B------:R-:W-:Y:S01]  /*1bf0*/  LOP3.LUT R9, R7, 0x80000, RZ, 0xfc, !PT ;  /* 0x0008000007097812 */ /* 0x000fe200078efcff */
[----:B------:R-:W-:Y:S02]  /*1c00*/  IMAD.MOV.U32 R8, RZ, RZ, R6 ;  /* 0x000000ffff087224 */ /* 0x000fe400078e0006 */
.L_x_2158:
[----:B------:R-:W-:-:S04]  /*1c10*/  IMAD.MOV.U32 R3, RZ, RZ, 0x0 ;  /* 0x00000000ff037424 */ /* 0x000fc800078e00ff */
[----:B------:R-:W-:Y:S05]  /*1c20*/  RET.REL.NODEC R2 `(_ZN2at6native26batch_norm_backward_kernelIN3c104HalfES3_fiEEvNS_27GenericPackedTensorAccessorIKT_Lm3ENS_16DefaultPtrTraitsET2_EES9_NS4_IS5_Lm3ES7_S8_EENS4_IT0_Lm1ES7_S8_EESC_NS4_IKSB_Lm1ES7_S8_EESE_SE_NS4_IKT1_Lm1ES7_S8_EESH_bSF_) ;  /* 0xffffe3d002007950 */ /* 0x000fea0003c3ffff */
        .weak           $__internal_60_$__cuda_sm70_shflsync_down_p
        .type           $__internal_60_$__cuda_sm70_shflsync_down_p,@function
        .size           $__internal_60_$__cuda_sm70_shflsync_down_p,(.L_x_26666 - $__internal_60_$__cuda_sm70_shflsync_down_p)
$__internal_60_$__cuda_sm70_shflsync_down_p:
[----:B------:R-:W-:Y:S01]  /*1c30*/  IMAD.MOV.U32 R9, RZ, RZ, 0x0 ;  /* 0x00000000ff097424 */ /* 0x000fe200078e00ff */
[----:B------:R-:W-:Y:S04]  /*1c40*/  WARPSYNC R17 ;  /* 0x0000001100007348 */ /* 0x000fe80003800000 */
[----:B------:R0:W1:Y:S01]  /*1c50*/  SHFL.DOWN PT, R10, R13, R10, R14 ;  /* 0x0800000a0d0a7389 */ /* 0x00006200000e000e */
[----:B------:R-:W-:Y:S05]  /*1c60*/  RET.REL.NODEC R8 `(_ZN2at6native26batch_norm_backward_kernelIN3c104HalfES3_fiEEvNS_27GenericPackedTensorAccessorIKT_Lm3ENS_16DefaultPtrTraitsET2_EES9_NS4_IS5_Lm3ES7_S8_EENS4_IT0_Lm1ES7_S8_EESC_NS4_IKSB_Lm1ES7_S8_EESE_SE_NS4_IKT1_Lm1ES7_S8_EESH_bSF_) ;  /* 0xffffe39008007950 */ /* 0x000fea0003c3ffff */
.L_x_2160:
        /* <DEDUP_REMOVED lines=9> */
.L_x_26666:


//--------------------- .text._ZN2at6native26batch_norm_backward_kernelIN3c104HalfEffiEEvNS_27GenericPackedTensorAccessorIKT_Lm3ENS_16DefaultPtrTraitsET2_EES9_NS4_IS5_Lm3ES7_S8_EENS4_IT0_Lm1ES7_S8_EESC_NS4_IKSB_Lm1ES7_S8_EESE_SE_NS4_IKT1_Lm1ES7_S8_EESH_bSF_ --------------------------
	.section	.text._ZN2at6native26batch_norm_backward_kernelIN3c104HalfEffiEEvNS_27GenericPackedTensorAccessorIKT_Lm3ENS_16DefaultPtrTraitsET2_EES9_NS4_IS5_Lm3ES7_S8_EENS4_IT0_Lm1ES7_S8_EESC_NS4_IKSB_Lm1ES7_S8_EESE_SE_NS4_IKT1_Lm1ES7_S8_EESH_bSF_,"ax",@progbits
	.sectioninfo	@"SHI_REGISTERS=31"
	.align	128
        .global         _ZN2at6native26batch_norm_backward_kernelIN3c104HalfEffiEEvNS_27GenericPackedTensorAccessorIKT_Lm3ENS_16DefaultPtrTraitsET2_EES9_NS4_IS5_Lm3ES7_S8_EENS4_IT0_Lm1ES7_S8_EESC_NS4_IKSB_Lm1ES7_S8_EESE_SE_NS4_IKT1_Lm1ES7_S8_EESH_bSF_
        .type           _ZN2at6native26batch_norm_backward_kernelIN3c104HalfEffiEEvNS_27GenericPackedTensorAccessorIKT_Lm3ENS_16DefaultPtrTraitsET2_EES9_NS4_IS5_Lm3ES7_S8_EENS4_IT0_Lm1ES7_S8_EESC_NS4_IKSB_Lm1ES7_S8_EESE_SE_NS4_IKT1_Lm1ES7_S8_EESH_bSF_,@function
        .size           _ZN2at6native26batch_norm_backward_kernelIN3c104HalfEffiEEvNS_27GenericPackedTensorAccessorIKT_Lm3ENS_16DefaultPtrTraitsET2_EES9_NS4_IS5_Lm3ES7_S8_EENS4_IT0_Lm1ES7_S8_EESC_NS4_IKSB_Lm1ES7_S8_EESE_SE_NS4_IKT1_Lm1ES7_S8_EESH_bSF_,(.L_x_26668 - _ZN2at6native26batch_norm_backward_kernelIN3c104HalfEffiEEvNS_27GenericPackedTensorAccessorIKT_Lm3ENS_16DefaultPtrTraitsET2_EES9_NS4_IS5_Lm3ES7_S8_EENS4_IT0_Lm1ES7_S8_EESC_NS4_IKSB_Lm1ES7_S8_EESE_SE_NS4_IKT1_Lm1ES7_S8_EESH_bSF_)
        .other          _ZN2at6native26batch_norm_backward_kernelIN3c104HalfEffiEEvNS_27GenericPackedTensorAccessorIKT_Lm3ENS_16DefaultPtrTraitsET2_EES9_NS4_IS5_Lm3ES7_S8_EENS4_IT0_Lm1ES7_S8_EESC_NS4_IKSB_Lm1ES7_S8_EESE_SE_NS4_IKT1_Lm1ES7_S8_EESH_bSF_,@"STO_CUDA_ENTRY STV_DEFAULT"
_ZN2at6native26batch_norm_backward_kernelIN3c104HalfEffiEEvNS_27GenericPackedTensorAccessorIKT_Lm3ENS_16DefaultPtrTraitsET2_EES9_NS4_IS5_Lm3ES7_S8_EENS4_IT0_Lm1ES7_S8_EESC_NS4_IKSB_Lm1ES7_S8_EESE_SE_NS4_IKT1_Lm1ES7_S8_EESH_bSF_:
.text._ZN2at6native26batch_norm_backward_kernelIN3c104HalfEffiEEvNS_27GenericPackedTensorAccessorIKT_Lm3ENS_16DefaultPtrTraitsET2_EES9_NS4_IS5_Lm3ES7_S8_EENS4_IT0_Lm1ES7_S8_EESC_NS4_IKSB_Lm1ES7_S8_EESE_SE_NS4_IKT1_Lm1ES7_S8_EESH_bSF_:
        /* <DEDUP_REMOVED lines=13> */
.L_x_2161:
        /* <DEDUP_REMOVED lines=22> */
[----:B-1----:R-:W-:Y:S05]  /*0230*/  CALL.REL.NOINC `($__internal_61_$__cuda_sm20_dblrcp_rn_slowpath_v3) ;  /* 0x0000170000007944 */ /* 0x002fea0003c00000 */
.L_x_2163:
[----:B01----:R-:W0:Y:S01]  /*0240*/  F2F.F32.F64 R4, R8 ;  /* 0x0000000800047310 */ /* 0x003e220000301000 */
[----:B------:R-:W0:-:S14]  /*0250*/  DSETP.GEU.AND P0, PT, |R8|, c[0x2][0x0], PT ;  /* 0x008000000800762a */ /* 0x000e1c0003f0e200 */
[----:B0-----:R-:W-:Y:S02]  /*0260*/  @!P0 FMUL R4, R4, 1.175494350822287508e-38 ;  /* 0x0080000004048820 */ /* 0x001fe40000400000 */
.L_x_2162:
[----:B------:R1:W5:Y:S01]  /*0270*/  LDG.E R6, [R6.64] ;  /* 0x0000000606067981 */ /* 0x000362000c1e1900 */
[----:B------:R-:W-:Y:S01]  /*0280*/  IMAD.MOV.U32 R2, RZ, RZ, c[0x0][0x1e8] ;  /* 0x00007a00ff027624 */ /* 0x000fe200078e00ff */
[----:B------:R-:W-:Y:S02]  /*0290*/  MOV R11, 0x3f800000 ;  /* 0x3f800000000b7802 */ /* 0x000fe40000000f00 */
        /* <DEDUP_REMOVED lines=17> */
.L_x_2169:
[----:B0-----:R-:W-:Y:S01]  /*03b0*/  ISETP.GE.AND P0, PT, R7, c[0x0][0x190], PT ;  /* 0x0000640007007a0c */ /* 0x001fe20003f06270 */
[----:B------:R-:W-:-:S12]  /*03c0*/  BSSY B1, `(.L_x_2166) ;  /* 0x0000023000017945 */ /* 0x000fd80003800000 */
[----:B------:R-:W-:Y:S05]  /*03d0*/  @P0 BRA `(.L_x_2167) ;  /* 0x0000021000000947 */ /* 0x000fea0003800000 */
[C---:B------:R-:W-:Y:S01]  /*03e0*/  IMAD R3, R14.reuse, c[0x0][0x194], RZ ;  /* 0x000065000e037a24 */ /* 0x040fe200078e02ff */
[----:B------:R-:W-:Y:S01]  /*03f0*/  MOV R19, R7 ;  /* 0x0000000700137202 */ /* 0x000fe20000000f00 */
[----:B------:R-:W-:-:S03]  /*0400*/  IMAD R2, R14, c[0x0][0x174], RZ ;  /* 0x00005d000e027a24 */ /* 0x000fc600078e02ff */
[C---:B------:R-:W-:Y:S02]  /*0410*/  IADD3 R15, P0, R12.reuse, R3, RZ ;  /* 0x000000030c0f7210 */ /* 0x040fe40007f1e0ff */
[C---:B------:R-:W-:Y:S02]  /*0420*/  IADD3 R16, P2, R13.reuse, R2, RZ ;  /* 0x000000020d107210 */ /* 0x040fe40007f5e0ff */
[----:B------:R-:W-:Y:S02]  /*0430*/  SHF.R.S32.HI R3, RZ, 0x1f, R3 ;  /* 0x0000001fff037819 */ /* 0x000fe40000011403 */
[----:B------:R-:W-:Y:S02]  /*0440*/  SHF.R.S32.HI R18, RZ, 0x1f, R2 ;  /* 0x0000001fff127819 */ /* 0x000fe40000011402 */
[----:B------:R-:W-:Y:S02]  /*0450*/  LEA.HI.X.SX32 R20, R12, R3, 0x1, P0 ;  /* 0x000000030c147211 */ /* 0x000fe400000f0eff */
[----:B------:R-:W-:-:S02]  /*0460*/  LEA.HI.X.SX32 R18, R13, R18, 0x1, P2 ;  /* 0x000000120d127211 */ /* 0x000fc400010f0eff */
.L_x_2168:
        /* <DEDUP_REMOVED lines=24> */
.L_x_2167:
[----:B------:R-:W-:Y:S05]  /*05f0*/  BSYNC B1 ;  /* 0x0000000000017941 */ /* 0x000fea0003800000 */
.L_x_2166:
[----:B------:R-:W-:-:S04]  /*0600*/  IADD3 R14, R14, c[0x0][0x4], RZ ;  /* 0x000001000e0e7a10 */ /* 0x000fc80007ffe0ff */
[----:B------:R-:W-:-:S13]  /*0610*/  ISETP.GE.AND P0, PT, R14, c[0x0][0x188], PT ;  /* 0x000062000e007a0c */ /* 0x000fda0003f06270 */
[----:B------:R-:W-:Y:S05]  /*0620*/  @!P0 BRA `(.L_x_2169) ;  /* 0xfffffd8000008947 */ /* 0x000fea000383ffff */
.L_x_2165:
[----:B-1----:R-:W-:Y:S05]  /*0630*/  BSYNC B0 ;  /* 0x0000000000007941 */ /* 0x002fea0003800000 */
.L_x_2164:
[----:B------:R-:W-:Y:S01]  /*0640*/  SHFL.DOWN PT, R2, R17, 0x10, 0x1f ;  /* 0x0a001f0011027f89 */ /* 0x000fe200000e0000 */
[----:B------:R-:W-:Y:S01]  /*0650*/  ULDC.64 UR4, c[0x0][0x0] ;  /* 0x0000000000047ab9 */ /* 0x000fe20000000a00 */
[----:B------:R-:W-:Y:S01]  /*0660*/  BSSY B0, `(.L_x_2170) ;  /* 0x000005d000007945 */ /* 0x000fe20003800000 */
[----:B------:R-:W-:Y:S01]  /*0670*/  UIMAD UR4, UR4, UR5, URZ ;  /* 0x00000005040472a4 */ /* 0x000fe2000f8e023f */
[----:B------:R-:W0:Y:S03]  /*0680*/  SHFL.DOWN PT, R3, R10, 0x10, 0x1f ;  /* 0x0a001f000a037f89 */ /* 0x000e2600000e0000 */
[----:B------:R-:W-:Y:S01]  /*0690*/  USHF.R.U32.HI UR4, URZ, 0x5, UR4 ;  /* 0x000000053f047899 */ /* 0x000fe20008011604 */
[----:B------:R-:W1:Y:S01]  /*06a0*/  S2R R12, SR_TID.X ;  /* 0x00000000000c7919 */ /* 0x000e620000002100 */
[----:B0-----:R-:W-:Y:S01]  /*06b0*/  F2FP.PACK_AB R2, R3, R2 ;  /* 0x000000020302723e */ /* 0x001fe200000000ff */
[----:B-1----:R-:W-:-:S04]  /*06c0*/  IMAD R14, R5, c[0x0][0x0], R12 ;  /* 0x00000000050e7a24 */ /* 0x002fc800078e020c */
[--C-:B------:R-:W-:Y:S02]  /*06d0*/  HADD2.F32 R8, -RZ, R2.reuse.H0_H0 ;  /* 0x20000002ff087230 */ /* 0x100fe40000004100 */
[----:B------:R-:W-:Y:S01]  /*06e0*/  HADD2.F32 R3, -RZ, R2.H1_H1 ;  /* 0x30000002ff037230 */ /* 0x000fe20000004100 */
[----:B------:R-:W-:Y:S01]  /*06f0*/  BAR.SYNC.DEFER_BLOCKING 0x0 ;  /* 0x0000000000007b1d */ /* 0x000fe20000010000 */
[----:B------:R-:W-:Y:S01]  /*0700*/  ISETP.GE.AND P2, PT, R14, UR4, PT ;  /* 0x000000040e007c0c */ /* 0x000fe2000bf46270 */
        /* <DEDUP_REMOVED lines=30> */
[----:B0-----:R-:W-:-:S11]  /*08f0*/  F2FP.PACK_AB R2, R3, R2 ;  /* 0x000000020302723e */ /* 0x001fd600000000ff */
[----:B------:R-:W-:Y:S02]  /*0900*/  @!P0 SHF.R.S32.HI R7, RZ, 0x5, R10 ;  /* 0x00000005ff078819 */ /* 0x000fe4000001140a */
[----:B------:R-:W-:Y:S01]  /*0910*/  IADD3 R10, R14, 0x1f, RZ ;  /* 0x0000001f0e0a7810 */ /* 0x000fe20007ffe0ff */
        /* <DEDUP_REMOVED lines=12> */
.L_x_2184:
        /* <DEDUP_REMOVED lines=32> */
.L_x_2185:
[----:B-12---:R-:W-:Y:S01]  /*0be0*/  F2FP.PACK_AB R8, RZ, R8 ;  /* 0x00000008ff08723e */ /* 0x006fe200000000ff */
[----:B------:R-:W-:-:S04]  /*0bf0*/  HADD2.F32 R14, -RZ, R14.H0_H0 ;  /* 0x2000000eff0e7230 */ /* 0x000fc80000004100 */
[----:B------:R-:W-:Y:S01]  /*0c00*/  HADD2.F32 R8, -RZ, R8.H0_H0 ;  /* 0x20000008ff087230 */ /* 0x000fe20000004100 */
[----:B------:R-:W-:-:S04]  /*0c10*/  FADD.FTZ R2, R14, R13 ;  /* 0x0000000d0e027221 */ /* 0x000fc80000010000 */
[----:B------:R-:W-:Y:S02]  /*0c20*/  FADD.FTZ R3, R8, R3 ;  /* 0x0000000308037221 */ /* 0x000fe40000010000 */
.L_x_2171:
[----:B------:R-:W-:Y:S05]  /*0c30*/  BSYNC B0 ;  /* 0x0000000000007941 */ /* 0x000fea0003800000 */
.L_x_2170:
        /* <DEDUP_REMOVED lines=26> */
.L_x_2180:
        /* <DEDUP_REMOVED lines=14> */
.L_x_2179:
        /* <DEDUP_REMOVED lines=17> */
[----:B------:R-:W-:-:S04]  /*0fd0*/  FADD.FTZ R27, -R6, R27 ;  /* 0x0000001b061b7221 */ /* 0x000fc80000010100 */
[----:B------:R-:W-:Y:S01]  /*0fe0*/  FFMA.FTZ R27, -R24, R27, R28 ;  /* 0x0000001b181b7223 */ /* 0x000fe2000001011c */
[----:B------:R-:W-:Y:S02]  /*0ff0*/  LEA.HI.X.SX32 R28, R8, R26, 0x1, P0 ;  /* 0x0000001a081c7211 */ /* 0x000fe400000f0eff */
[----:B------:R-:W-:Y:S01]  /*1000*/  LEA R8, P0, R9, c[0x0][0x1a0], 0x1 ;  /* 0x0000680009087a11 */ /* 0x000fe200078008ff */
[----:B------:R-:W-:-:S03]  /*1010*/  FADD.FTZ R27, -R18, R27 ;  /* 0x0000001b121b7221 */ /* 0x000fc60000010100 */
[----:B------:R-:W-:Y:S01]  /*1020*/  LEA.HI.X R9, R9, c[0x0][0x1a4], R28, 0x1, P0 ;  /* 0x0000690009097a11 */ /* 0x000fe200000f0c1c */
[----:B------:R-:W-:Y:S01]  /*1030*/  FMUL.FTZ R27, R16, R27 ;  /* 0x0000001b101b7220 */ /* 0x000fe20000410000 */
[----:B------:R-:W-:-:S04]  /*1040*/  ISETP.GE.AND P0, PT, R20, c[0x0][0x190], PT ;  /* 0x0000640014007a0c */ /* 0x000fc80003f06270 */
[----:B------:R-:W-:-:S05]  /*1050*/  F2FP.PACK_AB R27, RZ, R27 ;  /* 0x0000001bff1b723e */ /* 0x000fca00000000ff */
[----:B------:R0:W-:Y:S04]  /*1060*/  STG.E.U16 [R8.64], R27 ;  /* 0x0000001b08007986 */ /* 0x0001e8000c101506 */
[----:B------:R-:W-:Y:S05]  /*1070*/  @!P0 BRA `(.L_x_2179) ;  /* 0xfffffe4000008947 */ /* 0x000fea000383ffff */
.L_x_2178:
[----:B------:R-:W-:Y:S05]  /*1080*/  BSYNC B1 ;  /* 0x0000000000017941 */ /* 0x000fea0003800000 */
.L_x_2177:
[----:B------:R-:W-:-:S04]  /*1090*/  IADD3 R5, R5, c[0x0][0x4], RZ ;  /* 0x0000010005057a10 */ /* 0x000fc80007ffe0ff */
[----:B------:R-:W-:-:S13]  /*10a0*/  ISETP.GE.AND P0, PT, R5, c[0x0][0x188], PT ;  /* 0x0000620005007a0c */ /* 0x000fda0003f06270 */
[----:B------:R-:W-:Y:S05]  /*10b0*/  @!P0 BRA `(.L_x_2180) ;  /* 0xfffffd2000008947 */ /* 0x000fea000383ffff */
[----:B------:R-:W-:Y:S05]  /*10c0*/  BRA `(.L_x_2175) ;  /* 0x0000020000007947 */ /* 0x000fea0003800000 */
.L_x_2176:
        /* <DEDUP_REMOVED lines=10> */
.L_x_2183:
        /* <DEDUP_REMOVED lines=18> */
.L_x_2182:
[----:B------:R-:W-:Y:S05]  /*1290*/  BSYNC B1 ;  /* 0x0000000000017941 */ /* 0x000fea0003800000 */
.L_x_2181:
[----:B------:R-:W-:-:S04]  /*12a0*/  IADD3 R5, R5, c[0x0][0x4], RZ ;  /* 0x0000010005057a10 */ /* 0x000fc80007ffe0ff */
[----:B------:R-:W-:-:S13]  /*12b0*/  ISETP.GE.AND P0, PT, R5, c[0x0][0x188], PT ;  /* 0x0000620005007a0c */ /* 0x000fda0003f06270 */
[----:B------:R-:W-:Y:S05]  /*12c0*/  @!P0 BRA `(.L_x_2176) ;  /* 0xfffffe0000008947 */ /* 0x000fea000383ffff */
.L_x_2175:
[----:B------:R-:W-:Y:S05]  /*12d0*/  BSYNC B0 ;  /* 0x0000000000007941 */ /* 0x000fea0003800000 */
.L_x_2174:
        /* <DEDUP_REMOVED lines=10> */
[----:B0-----:R-:W-:Y:S01]  /*1380*/  HFMA2.MMA R5, -RZ, RZ, 0, 2.384185791015625e-07 ;  /* 0x00000004ff057435 */ /* 0x001fe200000001ff */
[----:B------:R-:W-:-:S09]  /*1390*/  IMAD R4, R0, c[0x0][0x1dc], RZ ;  /* 0x0000770000047a24 */ /* 0x000fd200078e02ff */
[----:B------:R-:W-:-:S05]  /*13a0*/  IMAD.WIDE R4, R4, R5, c[0x0][0x1d0] ;  /* 0x0000740004047625 */ /* 0x000fca00078e0205 */
[----:B------:R-:W-:Y:S01]  /*13b0*/  STG.E [R4.64], R2 ;  /* 0x0000000204007986 */ /* 0x000fe2000c101906 */
[----:B------:R-:W-:Y:S05]  /*13c0*/  EXIT ;  /* 0x000000000000794d */ /* 0x000fea0003800000 */
.L_x_2172:
[----:B-1----:R-:W-:Y:S01]  /*13d0*/  IMAD.MOV.U32 R10, RZ, RZ, R2 ;  /* 0x000000ffff0a7224 */ /* 0x002fe200078e0002 */
[----:B0-----:R-:W-:Y:S01]  /*13e0*/  MOV R8, 0x1430 ;  /* 0x0000143000087802 */ /* 0x001fe20000000f00 */
[----:B------:R-:W-:Y:S02]  /*13f0*/  IMAD.MOV.U32 R7, RZ, RZ, 0x10 ;  /* 0x00000010ff077424 */ /* 0x000fe400078e00ff */
[----:B------:R-:W-:Y:S02]  /*1400*/  IMAD.MOV.U32 R15, RZ, RZ, 0x1f ;  /* 0x0000001fff0f7424 */ /* 0x000fe400078e00ff */
[----:B------:R-:W-:Y:S02]  /*1410*/  IMAD.MOV.U32 R16, RZ, RZ, -0x1 ;  /* 0xffffffffff107424 */ /* 0x000fe400078e00ff */
[----:B-----5:R-:W-:Y:S05]  /*1420*/  CALL.REL.NOINC `($__internal_62_$__cuda_sm70_shflsync_down_p) ;  /* 0x0000076000007944 */ /* 0x020fea0003c00000 */
[----:B01----:R-:W-:Y:S05]  /*1430*/  BRA `(.L_x_2184) ;  /* 0xfffff5a000007947 */ /* 0x003fea000383ffff */
.L_x_2173:
[----:B------:R-:W-:Y:S01]  /*1440*/  IMAD.MOV.U32 R10, RZ, RZ, R3 ;  /* 0x000000ffff0a7224 */ /* 0x000fe200078e0003 */
[----:B------:R-:W-:Y:S01]  /*1450*/  MOV R7, 0x10 ;  /* 0x0000001000077802 */ /* 0x000fe20000000f00 */
[----:B------:R-:W-:Y:S01]  /*1460*/  IMAD.MOV.U32 R15, RZ, RZ, 0x1f ;  /* 0x0000001fff0f7424 */ /* 0x000fe200078e00ff */
[----:B------:R-:W-:Y:S01]  /*1470*/  MOV R8, 0x14a0 ;  /* 0x000014a000087802 */ /* 0x000fe20000000f00 */
[----:B------:R-:W-:-:S02]  /*1480*/  IMAD.MOV.U32 R16, RZ, RZ, -0x1 ;  /* 0xffffffffff107424 */ /* 0x000fc400078e00ff */
[----:B0----5:R-:W-:Y:S05]  /*1490*/  CALL.REL.NOINC `($__internal_62_$__cuda_sm70_shflsync_down_p) ;  /* 0x000006f000007944 */ /* 0x021fea0003c00000 */
        /* <DEDUP_REMOVED lines=10> */
[----:B------:R-:W-:Y:S05]  /*1540*/  CALL.REL.NOINC `($__internal_62_$__cuda_sm70_shflsync_down_p) ;  /* 0x0000064000007944 */ /* 0x000fea0003c00000 */
[----:B-1----:R-:W-:Y:S01]  /*1550*/  F2FP.PACK_AB R2, RZ, R7 ;  /* 0x00000007ff02723e */ /* 0x002fe200000000ff */
[----:B0-----:R-:W-:Y:S01]  /*1560*/  IMAD.MOV.U32 R10, RZ, RZ, R3 ;  /* 0x000000ffff0a7224 */ /* 0x001fe200078e0003 */
[----:B------:R-:W-:Y:S01]  /*1570*/  MOV R8, 0x15c0 ;  /* 0x000015c000087802 */ /* 0x000fe20000000f00 */
[----:B------:R-:W-:-:S02]  /*1580*/  IMAD.MOV.U32 R7, RZ, RZ, 0x8 ;  /* 0x00000008ff077424 */ /* 0x000fc400078e00ff */
[----:B------:R-:W-:Y:S02]  /*1590*/  IMAD.MOV.U32 R15, RZ, RZ, 0x1f ;  /* 0x0000001fff0f7424 */ /* 0x000fe400078e00ff */
[----:B------:R-:W-:Y:S02]  /*15a0*/  IMAD.MOV.U32 R16, RZ, RZ, -0x1 ;  /* 0xffffffffff107424 */ /* 0x000fe400078e00ff */
[----:B------:R-:W-:Y:S05]  /*15b0*/  CALL.REL.NOINC `($__internal_62_$__cuda_sm70_shflsync_down_p) ;  /* 0x000005d000007944 */ /* 0x000fea0003c00000 */
        /* <DEDUP_REMOVED lines=10> */
[----:B------:R-:W-:Y:S05]  /*1660*/  CALL.REL.NOINC `($__internal_62_$__cuda_sm70_shflsync_down_p) ;  /* 0x0000052000007944 */ /* 0x000fea0003c00000 */
[----:B-1----:R-:W-:Y:S01]  /*1670*/  F2FP.PACK_AB R2, RZ, R7 ;  /* 0x00000007ff02723e */ /* 0x002fe200000000ff */
[----:B0-----:R-:W-:Y:S01]  /*1680*/  IMAD.MOV.U32 R10, RZ, RZ, R3 ;  /* 0x000000ffff0a7224 */ /* 0x001fe200078e0003 */
[----:B------:R-:W-:Y:S01]  /*1690*/  MOV R16, 0xffffffff ;  /* 0xffffffff00107802 */ /* 0x000fe20000000f00 */
[----:B------:R-:W-:Y:S01]  /*16a0*/  IMAD.MOV.U32 R7, RZ, RZ, 0x4 ;  /* 0x00000004ff077424 */ /* 0x000fe200078e00ff */
[----:B------:R-:W-:Y:S01]  /*16b0*/  MOV R8, 0x16e0 ;  /* 0x000016e000087802 */ /* 0x000fe20000000f00 */
[----:B------:R-:W-:Y:S02]  /*16c0*/  IMAD.MOV.U32 R15, RZ, RZ, 0x1f ;  /* 0x0000001fff0f7424 */ /* 0x000fe400078e00ff */
[----:B------:R-:W-:Y:S05]  /*16d0*/  CALL.REL.NOINC `($__internal_62_$__cuda_sm70_shflsync_down_p) ;  /* 0x000004b000007944 */ /* 0x000fea0003c00000 */
        /* <DEDUP_REMOVED lines=10> */
[----:B------:R-:W-:Y:S05]  /*1780*/  CALL.REL.NOINC `($__internal_62_$__cuda_sm70_shflsync_down_p) ;  /* 0x0000040000007944 */ /* 0x000fea0003c00000 */
[----:B-1----:R-:W-:Y:S01]  /*1790*/  F2FP.PACK_AB R13, RZ, R7 ;  /* 0x00000007ff0d723e */ /* 0x002fe200000000ff */
[----:B------:R-:W-:Y:S01]  /*17a0*/  IMAD.MOV.U32 R7, RZ, RZ, 0x2 ;  /* 0x00000002ff077424 */ /* 0x000fe200078e00ff */
[----:B0-----:R-:W-:Y:S01]  /*17b0*/  MOV R10, R3 ;  /* 0x00000003000a7202 */ /* 0x001fe20000000f00 */
[----:B------:R-:W-:Y:S01]  /*17c0*/  IMAD.MOV.U32 R15, RZ, RZ, 0x1f ;  /* 0x0000001fff0f7424 */ /* 0x000fe200078e00ff */
[----:B------:R-:W-:Y:S01]  /*17d0*/  MOV R8, 0x1800 ;  /* 0x0000180000087802 */ /* 0x000fe20000000f00 */
[----:B------:R-:W-:Y:S02]  /*17e0*/  IMAD.MOV.U32 R16, RZ, RZ, -0x1 ;  /* 0xffffffffff107424 */ /* 0x000fe400078e00ff */
[----:B------:R-:W-:Y:S05]  /*17f0*/  CALL.REL.NOINC `($__internal_62_$__cuda_sm70_shflsync_down_p) ;  /* 0x0000039000007944 */ /* 0x000fea0003c00000 */
[----:B-1----:R-:W-:Y:S01]  /*1800*/  F2FP.PACK_AB R7, RZ, R7 ;  /* 0x00000007ff07723e */ /* 0x002fe200000000ff */
[----:B------:R-:W-:Y:S01]  /*1810*/  HADD2.F32 R13, -RZ, R13.H0_H0 ;  /* 0x2000000dff0d7230 */ /* 0x000fe20000004100 */
[----:B0-----:R-:W-:Y:S01]  /*1820*/  HFMA2.MMA R15, -RZ, RZ, 0, 1.847743988037109375e-06 ;  /* 0x0000001fff0f7435 */ /* 0x001fe200000001ff */
[----:B------:R-:W-:-:S02]  /*1830*/  IMAD.MOV.U32 R16, RZ, RZ, -0x1 ;  /* 0xffffffffff107424 */ /* 0x000fc400078e00ff */
[----:B------:R-:W-:Y:S01]  /*1840*/  HADD2.F32 R8, -RZ, R7.H0_H0 ;  /* 0x20000007ff087230 */ /* 0x000fe20000004100 */
[----:B------:R-:W-:Y:S02]  /*1850*/  FADD.FTZ R13, R2, R13 ;  /* 0x0000000d020d7221 */ /* 0x000fe40000010000 */
[----:B------:R-:W-:Y:S02]  /*1860*/  IMAD.MOV.U32 R7, RZ, RZ, 0x1 ;  /* 0x00000001ff077424 */ /* 0x000fe400078e00ff */
        /* <DEDUP_REMOVED lines=9> */
[----:B------:R-:W-:-:S02]  /*1900*/  IMAD.MOV.U32 R16, RZ, RZ, -0x1 ;  /* 0xffffffffff107424 */ /* 0x000fc400078e00ff */
[----:B------:R-:W-:Y:S05]  /*1910*/  CALL.REL.NOINC `($__internal_62_$__cuda_sm70_shflsync_down_p) ;  /* 0x0000027000007944 */ /* 0x000fea0003c00000 */
[----:B-1----:R-:W-:Y:S01]  /*1920*/  IMAD.MOV.U32 R8, RZ, RZ, R7 ;  /* 0x000000ffff087224 */ /* 0x002fe200078e0007 */
[----:B0-----:R-:W-:Y:S05]  /*1930*/  BRA `(.L_x_2185) ;  /* 0xfffff2a000007947 */ /* 0x001fea000383ffff */
        .weak           $__internal_61_$__cuda_sm20_dblrcp_rn_slowpath_v3
        .type           $__internal_61_$__cuda_sm20_dblrcp_rn_slowpath_v3,@function
        .size           $__internal_61_$__cuda_sm20_dblrcp_rn_slowpath_v3,($__internal_62_$__cuda_sm70_shflsync_down_p - $__internal_61_$__cuda_sm20_dblrcp_rn_slowpath_v3)
$__internal_61_$__cuda_sm20_dblrcp_rn_slowpath_v3:
        /* <DEDUP_REMOVED lines=23> */
.L_x_2188:
        /* <DEDUP_REMOVED lines=10> */
.L_x_2186:
[----:B------:R-:W-:Y:S01]  /*1b50*/  LOP3.LUT R9, R5, 0x80000, RZ, 0xfc, !PT ;  /* 0x0008000005097812 */ /* 0x000fe200078efcff */
[----:B------:R-:W-:Y:S02]  /*1b60*/  IMAD.MOV.U32 R8, RZ, RZ, R4 ;  /* 0x000000ffff087224 */ /* 0x000fe400078e0004 */
.L_x_2187:
[----:B------:R-:W-:-:S04]  /*1b70*/  IMAD.MOV.U32 R3, RZ, RZ, 0x0 ;  /* 0x00000000ff037424 */ /* 0x000fc800078e00ff */
[----:B------:R-:W-:Y:S05]  /*1b80*/  RET.REL.NODEC R2 `(_ZN2at6native26batch_norm_backward_kernelIN3c104HalfEffiEEvNS_27GenericPackedTensorAccessorIKT_Lm3ENS_16DefaultPtrTraitsET2_EES9_NS4_IS5_Lm3ES7_S8_EENS4_IT0_Lm1ES7_S8_EESC_NS4_IKSB_Lm1ES7_S8_EESE_SE_NS4_IKT1_Lm1ES7_S8_EESH_bSF_) ;  /* 0xffffe47002007950 */ /* 0x000fea0003c3ffff */
        .weak           $__internal_62_$__cuda_sm70_shflsync_down_p
        .type           $__internal_62_$__cuda_sm70_shflsync_down_p,@function
        .size           $__internal_62_$__cuda_sm70_shflsync_down_p,(.L_x_26668 - $__internal_62_$__cuda_sm70_shflsync_down_p)
$__internal_62_$__cuda_sm70_shflsync_down_p:
[----:B------:R-:W-:Y:S01]  /*1b90*/  IMAD.MOV.U32 R9, RZ, RZ, 0x0 ;  /* 0x00000000ff097424 */ /* 0x000fe200078e00ff */
[----:B------:R-:W-:Y:S04]  /*1ba0*/  WARPSYNC R16 ;  /* 0x0000001000007348 */ /* 0x000fe80003800000 */
[----:B------:R0:W1:Y:S01]  /*1bb0*/  SHFL.DOWN PT, R7, R10, R7, R15 ;  /* 0x080000070a077389 */ /* 0x00006200000e000f */
[----:B------:R-:W-:Y:S05]  /*1bc0*/  RET.REL.NODEC R8 `(_ZN2at6native26batch_norm_backward_kernelIN3c104HalfEffiEEvNS_27GenericPackedTensorAccessorIKT_Lm3ENS_16DefaultPtrTraitsET2_EES9_NS4_IS5_Lm3ES7_S8_EENS4_IT0_Lm1ES7_S8_EESC_NS4_IKSB_Lm1ES7_S8_EESE_SE_NS4_IKT1_Lm1ES7_S8_EESH_bSF_) ;  /* 0xffffe43008007950 */ /* 0x000fea0003c3ffff */
.L_x_2189:
        /* <DEDUP_REMOVED lines=11> */
.L_x_26668:


//--------------------- .text._ZN2at6native26batch_norm_backward_kernelIfffiEEvNS_27GenericPackedTensorAccessorIKT_Lm3ENS_16DefaultPtrTraitsET2_EES7_NS2_IS3_Lm3ES5_S6_EENS2_IT0_Lm1ES5_S6_EESA_NS2_IKS9_Lm1ES5_S6_EESC_SC_NS2_IKT1_Lm1ES5_S6_EESF_bSD_ --------------------------
	.section	.text._ZN2at6native26batch_norm_backward_kernelIfffiEEvNS_27GenericPackedTensorAccessorIKT_Lm3ENS_16DefaultPtrTraitsET2_EES7_NS2_IS3_Lm3ES5_S6_EENS2_IT0_Lm1ES5_S6_EESA_NS2_IKS9_Lm1ES5_S6_EESC_SC_NS2_IKT1_Lm1ES5_S6_EESF_bSD_,"ax",@progbits
	.sectioninfo	@"SHI_REGISTERS=32"
	.align	128
        .global         _ZN2at6native26batch_norm_backward_kernelIfffiEEvNS_27GenericPackedTensorAccessorIKT_Lm3ENS_16DefaultPtrTraitsET2_EES7_NS2_IS3_Lm3ES5_S6_EENS2_IT0_Lm1ES5_S6_EESA_NS2_IKS9_Lm1ES5_S6_EESC_SC_NS2_IKT1_Lm1ES5_S6_EESF_bSD_
        .type           _ZN2at6native26batch_norm_backward_kernelIfffiEEvNS_27GenericPackedTensorAccessorIKT_Lm3ENS_16DefaultPtrTraitsET2_EES7_NS2_IS3_Lm3ES5_S6_EENS2_IT0_Lm1ES5_S6_EESA_NS2_IKS9_Lm1ES5_S6_EESC_SC_NS2_IKT1_Lm1ES5_S6_EESF_bSD_,@function
        .size           _ZN2at6native26batch_norm_backward_kernelIfffiEEvNS_27GenericPackedTensorAccessorIKT_Lm3ENS_16DefaultPtrTraitsET2_EES7_NS2_IS3_Lm3ES5_S6_EENS2_IT0_Lm1ES5_S6_EESA_NS2_IKS9_Lm1ES5_S6_EESC_SC_NS2_IKT1_Lm1ES5_S6_EESF_bSD_,(.L_x_26670 - _ZN2at6native26batch_norm_backward_kernelIfffiEEvNS_27GenericPackedTensorAccessorIKT_Lm3ENS_16DefaultPtrTraitsET2_EES7_NS2_IS3_Lm3ES5_S6_EENS2_IT0_Lm1ES5_S6_EESA_NS2_IKS9_Lm1ES5_S6_EESC_SC_NS2_IKT1_Lm1ES5_S6_EESF_bSD_)
        .other          _ZN2at6native26batch_norm_backward_kernelIfffiEEvNS_27GenericPackedTensorAccessorIKT_Lm3ENS_16DefaultPtrTraitsET2_EES7_NS2_IS3_Lm3ES5_S6_EENS2_IT0_Lm1ES5_S6_EESA_NS2_IKS9_Lm1ES5_S6_EESC_SC_NS2_IKT1_Lm1ES5_S6_EESF_bSD_,@"STO_CUDA_ENTRY STV_DEFAULT"
_ZN2at6native26batch_norm_backward_kernelIfffiEEvNS_27GenericPackedTensorAccessorIKT_Lm3ENS_16DefaultPtrTraitsET2_EES7_NS2_IS3_Lm3ES5_S6_EENS2_IT0_Lm1ES5_S6_EESA_NS2_IKS9_Lm1ES5_S6_EESC_SC_NS2_IKT1_Lm1ES5_S6_EESF_bSD_:
.text._ZN2at6native26batch_norm_backward_kernelIfffiEEvNS_27GenericPackedTensorAccessorIKT_Lm3ENS_16DefaultPtrTraitsET2_EES7_NS2_IS3_Lm3ES5_S6_EENS2_IT0_Lm1ES5_S6_EESA_NS2_IKS9_Lm1ES5_S6_EESC_SC_NS2_IKT1_Lm1ES5_S6_EESF_bSD_:
        /* <DEDUP_REMOVED lines=13> */
.L_x_2190:
[----:B------:R-:W-:Y:S01]  /*00d0*/  HFMA2.MMA R13, -RZ, RZ, 0, 2.384185791015625e-07 ;  /* 0x00000004ff0d7435 */ /* 0x000fe200000001ff */
[----:B0-----:R-:W-:-:S09]  /*00e0*/  IMAD R2, R0, c[0x0][0x20c], RZ ;  /* 0x0000830000027a24 */ /* 0x001fd200078e02ff */
        /* <DEDUP_REMOVED lines=20> */
[----:B-1----:R-:W-:Y:S05]  /*0230*/  CALL.REL.NOINC `($__internal_63_$__cuda_sm20_dblrcp_rn_slowpath_v3) ;  /* 0x000013a000007944 */ /* 0x002fea0003c00000 */
.L_x_2192:
[----:B01----:R-:W0:Y:S01]  /*0240*/  F2F.F32.F64 R4, R8 ;  /* 0x0000000800047310 */ /* 0x003e220000301000 */
[----:B------:R-:W0:-:S14]  /*0250*/  DSETP.GEU.AND P0, PT, |R8|, c[0x2][0x0], PT ;  /* 0x008000000800762a */ /* 0x000e1c0003f0e200 */
[----:B0-----:R-:W-:Y:S02]  /*0260*/  @!P0 FMUL R4, R4, 1.175494350822287508e-38 ;  /* 0x0080000004048820 */ /* 0x001fe40000400000 */
.L_x_2191:
        /* <DEDUP_REMOVED lines=15> */
[C---:B------:R-:W-:Y:S01]  /*0360*/  IMAD R12, R0.reuse, c[0x0][0x198], RZ ;  /* 0x00006600000c7a24 */ /* 0x040fe200078e02ff */
[----:B------:R-:W-:Y:S01]  /*0370*/  MOV R10, RZ ;  /* 0x000000ff000a7202 */ /* 0x000fe20000000f00 */
[----:B------:R-:W-:Y:S02]  /*0380*/  IMAD R14, R0, c[0x0][0x178], RZ ;  /* 0x00005e00000e7a24 */ /* 0x000fe400078e02ff */
[----:B------:R-:W-:Y:S02]  /*0390*/  IMAD.MOV.U32 R15, RZ, RZ, R5 ;  /* 0x000000ffff0f7224 */ /* 0x000fe400078e0005 */
[----:B------:R-:W-:-:S02]  /*03a0*/  IMAD.MOV.U32 R13, RZ, RZ, RZ ;  /* 0x000000ffff0d7224 */ /* 0x000fc400078e00ff */
.L_x_2198:
[----:B0-----:R-:W-:Y:S01]  /*03b0*/  ISETP.GE.AND P0, PT, R7, c[0x0][0x190], PT ;  /* 0x0000640007007a0c */ /* 0x001fe20003f06270 */
[----:B------:R-:W-:-:S12]  /*03c0*/  BSSY B1, `(.L_x_2195) ;  /* 0x000001d000017945 */ /* 0x000fd80003800000 */
[----:B------:R-:W-:Y:S05]  /*03d0*/  @P0 BRA `(.L_x_2196) ;  /* 0x000001b000000947 */ /* 0x000fea0003800000 */
[C---:B------:R-:W-:Y:S01]  /*03e0*/  IMAD R9, R15.reuse, c[0x0][0x174], RZ ;  /* 0x00005d000f097a24 */ /* 0x040fe200078e02ff */
[----:B------:R-:W-:Y:S01]  /*03f0*/  MOV R18, R7 ;  /* 0x0000000700127202 */ /* 0x000fe20000000f00 */
[----:B------:R-:W-:-:S03]  /*0400*/  IMAD R3, R15, c[0x0][0x194], RZ ;  /* 0x000065000f037a24 */ /* 0x000fc600078e02ff */
[----:B------:R-:W-:Y:S02]  /*0410*/  IADD3 R17, P2, R14, R9, RZ ;  /* 0x000000090e117210 */ /* 0x000fe40007f5e0ff */
[C---:B------:R-:W-:Y:S02]  /*0420*/  IADD3 R16, P0, R12.reuse, R3, RZ ;  /* 0x000000030c107210 */ /* 0x040fe40007f1e0ff */
[----:B------:R-:W-:Y:S02]  /*0430*/  SHF.R.S32.HI R19, RZ, 0x1f, R3 ;  /* 0x0000001fff137819 */ /* 0x000fe40000011403 */
[----:B------:R-:W-:Y:S02]  /*0440*/  SHF.R.S32.HI R9, RZ, 0x1f, R9 ;  /* 0x0000001fff097819 */ /* 0x000fe40000011409 */
[----:B------:R-:W-:Y:S02]  /*0450*/  LEA.HI.X.SX32 R19, R12, R19, 0x1, P0 ;  /* 0x000000130c137211 */ /* 0x000fe400000f0eff */
[----:B------:R-:W-:-:S02]  /*0460*/  LEA.HI.X.SX32 R23, R14, R9, 0x1, P2 ;  /* 0x000000090e177211 */ /* 0x000fc400010f0eff */
.L_x_2197:
[C---:B------:R-:W-:Y:S02]  /*0470*/  IMAD R2, R18.reuse, c[0x0][0x17c], RZ ;  /* 0x00005f0012027a24 */ /* 0x040fe400078e02ff */
        /* <DEDUP_REMOVED lines=17> */
.L_x_2196:
[----:B------:R-:W-:Y:S05]  /*0590*/  BSYNC B1 ;  /* 0x0000000000017941 */ /* 0x000fea0003800000 */
.L_x_2195:
[----:B------:R-:W-:-:S04]  /*05a0*/  IADD3 R15, R15, c[0x0][0x4], RZ ;  /* 0x000001000f0f7a10 */ /* 0x000fc80007ffe0ff */
[----:B------:R-:W-:-:S13]  /*05b0*/  ISETP.GE.AND P0, PT, R15, c[0x0][0x188], PT ;  /* 0x000062000f007a0c */ /* 0x000fda0003f06270 */
[----:B------:R-:W-:Y:S05]  /*05c0*/  @!P0 BRA `(.L_x_2198) ;  /* 0xfffffde000008947 */ /* 0x000fea000383ffff */
.L_x_2194:
[----:B-1----:R-:W-:Y:S05]  /*05d0*/  BSYNC B0 ;  /* 0x0000000000007941 */ /* 0x002fea0003800000 */
.L_x_2193:
[----:B------:R-:W0:Y:S01]  /*05e0*/  SHFL.DOWN PT, R2, R13, 0x10, 0x1f ;  /* 0x0a001f000d027f89 */ /* 0x000e2200000e0000 */
[----:B------:R-:W-:Y:S01]  /*05f0*/  ULDC.64 UR4, c[0x0][0x0] ;  /* 0x0000000000047ab9 */ /* 0x000fe20000000a00 */
[----:B------:R-:W-:Y:S01]  /*0600*/  BSSY B0, `(.L_x_2199) ;  /* 0x000003d000007945 */ /* 0x000fe20003800000 */
[----:B------:R-:W-:Y:S01]  /*0610*/  UIMAD UR4, UR4, UR5, URZ ;  /* 0x00000005040472a4 */ /* 0x000fe2000f8e023f */
[----:B------:R-:W1:Y:S03]  /*0620*/  SHFL.DOWN PT, R3, R10, 0x10, 0x1f ;  /* 0x0a001f000a037f89 */ /* 0x000e6600000e0000 */
[----:B------:R-:W-:Y:S01]  /*0630*/  USHF.R.U32.HI UR4, URZ, 0x5, UR4 ;  /* 0x000000053f047899 */ /* 0x000fe20008011604 */
[----:B------:R-:W2:Y:S01]  /*0640*/  S2R R12, SR_TID.X ;  /* 0x00000000000c7919 */ /* 0x000ea20000002100 */
[----:B0-----:R-:W-:Y:S02]  /*0650*/  FADD.FTZ R2, R2, R13 ;  /* 0x0000000d02027221 */ /* 0x001fe40000010000 */
[----:B-1----:R-:W-:-:S03]  /*0660*/  FADD.FTZ R3, R3, R10 ;  /* 0x0000000a03037221 */ /* 0x002fc60000010000 */
[----:B------:R-:W0:Y:S01]  /*0670*/  SHFL.DOWN PT, R7, R2, 0x8, 0x1f ;  /* 0x09001f0002077f89 */ /* 0x000e2200000e0000 */
[----:B--2---:R-:W-:-:S03]  /*0680*/  IMAD R17, R5, c[0x0][0x0], R12 ;  /* 0x0000000005117a24 */ /* 0x004fc600078e020c */
[----:B------:R-:W1:Y:S04]  /*0690*/  SHFL.DOWN PT, R8, R3, 0x8, 0x1f ;  /* 0x09001f0003087f89 */ /* 0x000e6800000e0000 */
[----:B------:R-:W-:Y:S01]  /*06a0*/  BAR.SYNC.DEFER_BLOCKING 0x0 ;  /* 0x0000000000007b1d */ /* 0x000fe20000010000 */
[----:B------:R-:W-:Y:S01]  /*06b0*/  ISETP.GE.AND P2, PT, R17, UR4, PT ;  /* 0x0000000411007c0c */ /* 0x000fe2000bf46270 */
[----:B0-----:R-:W-:Y:S01]  /*06c0*/  FADD.FTZ R7, R2, R7 ;  /* 0x0000000702077221 */ /* 0x001fe20000010000 */
[----:B------:R-:W-:Y:S01]  /*06d0*/  SHF.R.S32.HI R2, RZ, 0x1f, R17 ;  /* 0x0000001fff027819 */ /* 0x000fe20000011411 */
[----:B-1----:R-:W-:-:S03]  /*06e0*/  FADD.FTZ R8, R3, R8 ;  /* 0x0000000803087221 */ /* 0x002fc60000010000 */
[----:B------:R-:W0:Y:S01]  /*06f0*/  SHFL.DOWN PT, R14, R7, 0x4, 0x1f ;  /* 0x08801f00070e7f89 */ /* 0x000e2200000e0000 */
[----:B------:R-:W-:-:S03]  /*0700*/  LEA.HI R3, R2, R17, RZ, 0x5 ;  /* 0x0000001102037211 */ /* 0x000fc600078f28ff */
[----:B------:R-:W1:Y:S01]  /*0710*/  SHFL.DOWN PT, R9, R8, 0x4, 0x1f ;  /* 0x08801f0008097f89 */ /* 0x000e6200000e0000 */
[----:B------:R-:W-:Y:S01]  /*0720*/  LOP3.LUT R2, R3, 0xffffffe0, RZ, 0xc0, !PT ;  /* 0xffffffe003027812 */ /* 0x000fe200078ec0ff */
[----:B0-----:R-:W-:-:S04]  /*0730*/  FADD.FTZ R14, R7, R14 ;  /* 0x0000000e070e7221 */ /* 0x001fc80000010000 */
[----:B------:R-:W-:Y:S02]  /*0740*/  IMAD.IADD R7, R17, 0x1, -R2 ;  /* 0x0000000111077824 */ /* 0x000fe400078e0a02 */
[----:B-1----:R-:W-:Y:S01]  /*0750*/  FADD.FTZ R9, R8, R9 ;  /* 0x0000000908097221 */ /* 0x002fe20000010000 */
[----:B------:R-:W0:Y:S02]  /*0760*/  SHFL.DOWN PT, R13, R14, 0x2, 0x1f ;  /* 0x08401f000e0d7f89 */ /* 0x000e2400000e0000 */
[----:B------:R-:W-:Y:S02]  /*0770*/  ISETP.NE.AND P0, PT, R7, RZ, PT ;  /* 0x000000ff0700720c */ /* 0x000fe40003f05270 */
[----:B------:R-:W1:Y:S11]  /*0780*/  SHFL.DOWN PT, R10, R9, 0x2, 0x1f ;  /* 0x08401f00090a7f89 */ /* 0x000e7600000e0000 */
[----:B------:R-:W-:-:S02]  /*0790*/  @!P0 SHF.R.S32.HI R2, RZ, 0x5, R3 ;  /* 0x00000005ff028819 */ /* 0x000fc40000011403 */
[----:B------:R-:W-:Y:S01]  /*07a0*/  IADD3 R3, R17, 0x1f, RZ ;  /* 0x0000001f11037810 */ /* 0x000fe20007ffe0ff */
[----:B0-----:R-:W-:Y:S02]  /*07b0*/  FADD.FTZ R13, R14, R13 ;  /* 0x0000000d0e0d7221 */ /* 0x001fe40000010000 */
[----:B-1----:R-:W-:-:S03]  /*07c0*/  FADD.FTZ R10, R9, R10 ;  /* 0x0000000a090a7221 */ /* 0x002fc60000010000 */
[----:B------:R-:W0:Y:S04]  /*07d0*/  SHFL.DOWN PT, R8, R13, 0x1, 0x1f ;  /* 0x08201f000d087f89 */ /* 0x000e2800000e0000 */
[----:B------:R-:W1:Y:S01]  /*07e0*/  SHFL.DOWN PT, R15, R10, 0x1, 0x1f ;  /* 0x08201f000a0f7f89 */ /* 0x000e6200000e0000 */
        /* <DEDUP_REMOVED lines=9> */
[----:B01----:R0:W1:Y:S02]  /*0880*/  SHFL.DOWN PT, R7, R8, 0x10, 0x1f ;  /* 0x0a001f0008077f89 */ /* 0x00306400000e0000 */
.L_x_2213:
[----:B------:R-:W-:Y:S05]  /*0890*/  BRA.DIV ~URZ, `(.L_x_2202) ;  /* 0x000009027f007947 */ /* 0x000fea000b800000 */
[----:B------:R-:W2:Y:S01]  /*08a0*/  SHFL.DOWN PT, R2, R9, 0x10, 0x1f ;  /* 0x0a001f0009027f89 */ /* 0x000ea200000e0000 */
[----:B-1----:R-:W-:-:S05]  /*08b0*/  FADD.FTZ R14, R8, R7 ;  /* 0x00000007080e7221 */ /* 0x002fca0000010000 */
[----:B------:R-:W1:Y:S01]  /*08c0*/  SHFL.DOWN PT, R3, R14, 0x8, 0x1f ;  /* 0x09001f000e037f89 */ /* 0x000e6200000e0000 */
[----:B--2---:R-:W-:-:S05]  /*08d0*/  FADD.FTZ R2, R9, R2 ;  /* 0x0000000209027221 */ /* 0x004fca0000010000 */
[----:B------:R-:W2:Y:S01]  /*08e0*/  SHFL.DOWN PT, R7, R2, 0x8, 0x1f ;  /* 0x09001f0002077f89 */ /* 0x000ea200000e0000 */
[----:B-1----:R-:W-:-:S05]  /*08f0*/  FADD.FTZ R3, R3, R14 ;  /* 0x0000000e03037221 */ /* 0x002fca0000010000 */
[----:B0-----:R-:W0:Y:S01]  /*0900*/  SHFL.DOWN PT, R8, R3, 0x4, 0x1f ;  /* 0x08801f0003087f89 */ /* 0x001e2200000e0000 */
[----:B--2---:R-:W-:-:S05]  /*0910*/  FADD.FTZ R7, R2, R7 ;  /* 0x0000000702077221 */ /* 0x004fca0000010000 */
[----:B------:R-:W1:Y:S01]  /*0920*/  SHFL.DOWN PT, R10, R7, 0x4, 0x1f ;  /* 0x08801f00070a7f89 */ /* 0x000e6200000e0000 */
[----:B0-----:R-:W-:-:S05]  /*0930*/  FADD.FTZ R8, R3, R8 ;  /* 0x0000000803087221 */ /* 0x001fca0000010000 */
[----:B------:R-:W0:Y:S01]  /*0940*/  SHFL.DOWN PT, R9, R8, 0x2, 0x1f ;  /* 0x08401f0008097f89 */ /* 0x000e2200000e0000 */
[----:B-1----:R-:W-:-:S05]  /*0950*/  FADD.FTZ R10, R7, R10 ;  /* 0x0000000a070a7221 */ /* 0x002fca0000010000 */
[----:B------:R-:W1:Y:S01]  /*0960*/  SHFL.DOWN PT, R13, R10, 0x2, 0x1f ;  /* 0x08401f000a0d7f89 */ /* 0x000e6200000e0000 */
[----:B0-----:R-:W-:-:S05]  /*0970*/  FADD.FTZ R9, R8, R9 ;  /* 0x0000000908097221 */ /* 0x001fca0000010000 */
[----:B------:R0:W2:Y:S01]  /*0980*/  SHFL.DOWN PT, R14, R9, 0x1, 0x1f ;  /* 0x08201f00090e7f89 */ /* 0x0000a200000e0000 */
[----:B-1----:R-:W-:-:S05]  /*0990*/  FADD.FTZ R13, R10, R13 ;  /* 0x0000000d0a0d7221 */ /* 0x002fca0000010000 */
[----:B------:R0:W1:Y:S02]  /*09a0*/  SHFL.DOWN PT, R2, R13, 0x1, 0x1f ;  /* 0x08201f000d027f89 */ /* 0x00006400000e0000 */
.L_x_2214:
[----:B--2---:R-:W-:Y:S02]  /*09b0*/  FADD.FTZ R8, R14, R9 ;  /* 0x000000090e087221 */ /* 0x004fe40000010000 */
[----:B01----:R-:W-:Y:S02]  /*09c0*/  FADD.FTZ R9, R2, R13 ;  /* 0x0000000d02097221 */ /* 0x003fe40000010000 */
.L_x_2200:
[----:B------:R-:W-:Y:S05]  /*09d0*/  BSYNC B0 ;  /* 0x0000000000007941 */ /* 0x000fea0003800000 */
.L_x_2199:
        /* <DEDUP_REMOVED lines=8> */
[----:B0-----:R-:W0:Y:S11]  /*0a60*/  LDS.64 R2, [RZ] ;  /* 0x00000000ff027984 */ /* 0x001e360000000a00 */
[----:B------:R-:W-:Y:S05]  /*0a70*/  @P0 BRA `(.L_x_2204) ;  /* 0x000005a000000947 */ /* 0x000fea0003800000 */
[C---:B------:R-:W-:Y:S02]  /*0a80*/  IMAD R7, R0.reuse, c[0x0][0x198], RZ ;  /* 0x0000660000077a24 */ /* 0x040fe400078e02ff */
        /* <DEDUP_REMOVED lines=9> */
[----:B-1----:R-:W1:Y:S08]  /*0b20*/  I2F R8, UR4 ;  /* 0x0000000400087d06 */ /* 0x002e700008201400 */
[----:B-1----:R-:W1:Y:S02]  /*0b30*/  MUFU.RCP R8, R8 ;  /* 0x0000000800087308 */ /* 0x002e640000001000 */
[----:B01----:R-:W-:-:S02]  /*0b40*/  FMUL.FTZ R9, R8, R3 ;  /* 0x0000000308097220 */ /* 0x003fc40000410000 */
[----:B------:R-:W-:Y:S02]  /*0b50*/  FMUL.FTZ R18, R2, R8 ;  /* 0x0000000802127220 */ /* 0x000fe40000410000 */
[----:B------:R-:W-:-:S04]  /*0b60*/  FMUL.FTZ R9, R9, R4 ;  /* 0x0000000409097220 */ /* 0x000fc80000410000 */
[----:B------:R-:W-:Y:S02]  /*0b70*/  FMUL.FTZ R24, R9, R4 ;  /* 0x0000000409187220 */ /* 0x000fe40000410000 */
.L_x_2209:
        /* <DEDUP_REMOVED lines=14> */
.L_x_2208:
[----:B0-----:R-:W-:-:S05]  /*0c60*/  IMAD R8, R20, c[0x0][0x19c], RZ ;  /* 0x0000670014087a24 */ /* 0x001fca00078e02ff */
[----:B------:R-:W-:-:S04]  /*0c70*/  IADD3 R9, P0, R8, R22, RZ ;  /* 0x0000001608097210 */ /* 0x000fc80007f1e0ff */
[----:B------:R-:W-:Y:S02]  /*0c80*/  LEA.HI.X.SX32 R10, R8, R25, 0x1, P0 ;  /* 0x00000019080a7211 */ /* 0x000fe400000f0eff */
[----:B------:R-:W-:-:S04]  /*0c90*/  LEA R8, P0, R9, c[0x0][0x180], 0x2 ;  /* 0x0000600009087a11 */ /* 0x000fc800078010ff */
[----:B------:R-:W-:Y:S01]  /*0ca0*/  LEA.HI.X R9, R9, c[0x0][0x184], R10, 0x2, P0 ;  /* 0x0000610009097a11 */ /* 0x000fe200000f140a */
[----:B------:R-:W-:-:S05]  /*0cb0*/  IMAD R10, R20, c[0x0][0x17c], RZ ;  /* 0x00005f00140a7a24 */ /* 0x000fca00078e02ff */
[C---:B------:R-:W-:Y:S01]  /*0cc0*/  IADD3 R11, P0, R10.reuse, R23, RZ ;  /* 0x000000170a0b7210 */ /* 0x040fe20007f1e0ff */
[----:B------:R0:W2:Y:S03]  /*0cd0*/  LDG.E R9, [R8.64] ;  /* 0x0000000608097981 */ /* 0x0000a6000c1e1900 */
[----:B------:R-:W-:Y:S02]  /*0ce0*/  LEA.HI.X.SX32 R28, R10, R19, 0x1, P0 ;  /* 0x000000130a1c7211 */ /* 0x000fe400000f0eff */
[----:B------:R-:W-:-:S04]  /*0cf0*/  LEA R10, P0, R11, c[0x0][0x160], 0x2 ;  /* 0x000058000b0a7a11 */ /* 0x000fc800078010ff */
[----:B------:R-:W-:-:S06]  /*0d00*/  LEA.HI.X R11, R11, c[0x0][0x164], R28, 0x2, P0 ;  /* 0x000059000b0b7a11 */ /* 0x000fcc00000f141c */
[----:B------:R-:W3:Y:S01]  /*0d10*/  LDG.E R11, [R10.64] ;  /* 0x000000060a0b7981 */ /* 0x000ee2000c1e1900 */
[C---:B------:R-:W-:Y:S01]  /*0d20*/  IMAD R28, R20.reuse, c[0x0][0x1bc], RZ ;  /* 0x00006f00141c7a24 */ /* 0x040fe200078e02ff */
[----:B------:R-:W-:-:S04]  /*0d30*/  IADD3 R20, R20, c[0x0][0x0], RZ ;  /* 0x0000000014147a10 */ /* 0x000fc80007ffe0ff */
[----:B------:R-:W-:-:S04]  /*0d40*/  IADD3 R29, P0, R28, R21, RZ ;  /* 0x000000151c1d7210 */ /* 0x000fc80007f1e0ff */
[----:B------:R-:W-:Y:S02]  /*0d50*/  LEA.HI.X.SX32 R28, R28, R26, 0x1, P0 ;  /* 0x0000001a1c1c7211 */ /* 0x000fe400000f0eff */
[----:B0-----:R-:W-:Y:S01]  /*0d60*/  LEA R8, P0, R29, c[0x0][0x1a0], 0x2 ;  /* 0x000068001d087a11 */ /* 0x001fe200078010ff */
[----:B---3--:R-:W-:-:S04]  /*0d70*/  FADD.FTZ R27, -R6, R11 ;  /* 0x0000000b061b7221 */ /* 0x008fc80000010100 */
[----:B--2---:R-:W-:Y:S01]  /*0d80*/  FFMA.FTZ R27, -R24, R27, R9 ;  /* 0x0000001b181b7223 */ /* 0x004fe20000010109 */
[----:B------:R-:W-:Y:S02]  /*0d90*/  LEA.HI.X R9, R29, c[0x0][0x1a4], R28, 0x2, P0 ;  /* 0x000069001d097a11 */ /* 0x000fe400000f141c */
[----:B------:R-:W-:Y:S01]  /*0da0*/  ISETP.GE.AND P0, PT, R20, c[0x0][0x190], PT ;  /* 0x0000640014007a0c */ /* 0x000fe20003f06270 */
[----:B------:R-:W-:-:S04]  /*0db0*/  FADD.FTZ R27, -R18, R27 ;  /* 0x0000001b121b7221 */ /* 0x000fc80000010100 */
[----:B------:R-:W-:-:S05]  /*0dc0*/  FMUL.FTZ R27, R14, R27 ;  /* 0x0000001b0e1b7220 */ /* 0x000fca0000410000 */
[----:B------:R0:W-:Y:S03]  /*0dd0*/  STG.E [R8.64], R27 ;  /* 0x0000001b08007986 */ /* 0x0001e6000c101906 */
[----:B------:R-:W-:Y:S05]  /*0de0*/  @!P0 BRA `(.L_x_2208) ;  /* 0xfffffe7000008947 */ /* 0x000fea000383ffff */
.L_x_2207:
[----:B------:R-:W-:Y:S05]  /*0df0*/  BSYNC B1 ;  /* 0x0000000000017941 */ /* 0x000fea0003800000 */
.L_x_2206:
[----:B------:R-:W-:-:S04]  /*0e00*/  IADD3 R5, R5, c[0x0][0x4], RZ ;  /* 0x0000010005057a10 */ /* 0x000fc80007ffe0ff */
[----:B------:R-:W-:-:S13]  /*0e10*/  ISETP.GE.AND P0, PT, R5, c[0x0][0x188], PT ;  /* 0x0000620005007a0c */ /* 0x000fda0003f06270 */
[----:B------:R-:W-:Y:S05]  /*0e20*/  @!P0 BRA `(.L_x_2209) ;  /* 0xfffffd5000008947 */ /* 0x000fea000383ffff */
[----:B------:R-:W-:Y:S05]  /*0e30*/  BRA `(.L_x_2204) ;  /* 0x000001e000007947 */ /* 0x000fea0003800000 */
.L_x_2205:
[----:B------:R-:W-:Y:S01]  /*0e40*/  ISETP.GE.AND P0, PT, R12, c[0x0][0x190], PT ;  /* 0x000064000c007a0c */ /* 0x000fe20003f06270 */
[----:B------:R-:W-:-:S12]  /*0e50*/  BSSY B1, `(.L_x_2210) ;  /* 0x0000019000017945 */ /* 0x000fd80003800000 */
[----:B-1----:R-:W-:Y:S05]  /*0e60*/  @P0 BRA `(.L_x_2211) ;  /* 0x0000017000000947 */ /* 0x002fea0003800000 */
[C---:B-1----:R-:W-:Y:S01]  /*0e70*/  IMAD R8, R5.reuse, c[0x0][0x194], RZ ;  /* 0x0000650005087a24 */ /* 0x042fe200078e02ff */
[----:B------:R-:W-:Y:S01]  /*0e80*/  MOV R6, R12 ;  /* 0x0000000c00067202 */ /* 0x000fe20000000f00 */
[----:B------:R-:W-:-:S03]  /*0e90*/  IMAD R9, R5, c[0x0][0x1b4], RZ ;  /* 0x00006d0005097a24 */ /* 0x000fc600078e02ff */
[----:B------:R-:W-:Y:S02]  /*0ea0*/  IADD3 R18, P0, R7, R8, RZ ;  /* 0x0000000807127210 */ /* 0x000fe40007f1e0ff */
[----:B------:R-:W-:Y:S02]  /*0eb0*/  IADD3 R17, P1, R13, R9, RZ ;  /* 0x000000090d117210 */ /* 0x000fe40007f3e0ff */
[----:B------:R-:W-:Y:S02]  /*0ec0*/  LEA.HI.X.SX32 R22, R8, R15, 0x1, P0 ;  /* 0x0000000f08167211 */ /* 0x000fe400000f0eff */
[----:B------:R-:W-:Y:S02]  /*0ed0*/  LEA.HI.X.SX32 R21, R9, R16, 0x1, P1 ;  /* 0x0000001009157211 */ /* 0x000fe400008f0eff */
.L_x_2212:
[----:B-1----:R-:W-:-:S05]  /*0ee0*/  IMAD R9, R6, c[0x0][0x19c], RZ ;  /* 0x0000670006097a24 */ /* 0x002fca00078e02ff */
[----:B------:R-:W-:-:S04]  /*0ef0*/  IADD3 R8, P0, R9, R18, RZ ;  /* 0x0000001209087210 */ /* 0x000fc80007f1e0ff */
[----:B------:R-:W-:Y:S02]  /*0f00*/  LEA.HI.X.SX32 R9, R9, R22, 0x1, P0 ;  /* 0x0000001609097211 */ /* 0x000fe400000f0eff */
[----:B------:R-:W-:-:S04]  /*0f10*/  LEA R10, P0, R8, c[0x0][0x180], 0x2 ;  /* 0x00006000080a7a11 */ /* 0x000fc800078010ff */
[----:B------:R-:W-:-:S06]  /*0f20*/  LEA.HI.X R11, R8, c[0x0][0x184], R9, 0x2, P0 ;  /* 0x00006100080b7a11 */ /* 0x000fcc00000f1409 */
[----:B------:R-:W2:Y:S01]  /*0f30*/  LDG.E R11, [R10.64] ;  /* 0x000000060a0b7981 */ /* 0x000ea2000c1e1900 */
[C---:B------:R-:W-:Y:S01]  /*0f40*/  IMAD R8, R6.reuse, c[0x0][0x1bc], RZ ;  /* 0x00006f0006087a24 */ /* 0x040fe200078e02ff */
[----:B------:R-:W-:-:S04]  /*0f50*/  IADD3 R6, R6, c[0x0][0x0], RZ ;  /* 0x0000000006067a10 */ /* 0x000fc80007ffe0ff */
[----:B------:R-:W-:-:S04]  /*0f60*/  IADD3 R9, P0, R8, R17, RZ ;  /* 0x0000001108097210 */ /* 0x000fc80007f1e0ff */
[----:B------:R-:W-:Y:S02]  /*0f70*/  LEA.HI.X.SX32 R20, R8, R21, 0x1, P0 ;  /* 0x0000001508147211 */ /* 0x000fe400000f0eff */
[----:B------:R-:W-:-:S04]  /*0f80*/  LEA R8, P0, R9, c[0x0][0x1a0], 0x2 ;  /* 0x0000680009087a11 */ /* 0x000fc800078010ff */
[----:B------:R-:W-:Y:S02]  /*0f90*/  LEA.HI.X R9, R9, c[0x0][0x1a4], R20, 0x2, P0 ;  /* 0x0000690009097a11 */ /* 0x000fe400000f1414 */
[----:B------:R-:W-:Y:S01]  /*0fa0*/  ISETP.GE.AND P0, PT, R6, c[0x0][0x190], PT ;  /* 0x0000640006007a0c */ /* 0x000fe20003f06270 */
[----:B--2---:R-:W-:-:S05]  /*0fb0*/  FMUL.FTZ R19, R14, R11 ;  /* 0x0000000b0e137220 */ /* 0x004fca0000410000 */
[----:B------:R1:W-:Y:S07]  /*0fc0*/  STG.E [R8.64], R19 ;  /* 0x0000001308007986 */ /* 0x0003ee000c101906 */
[----:B------:R-:W-:Y:S05]  /*0fd0*/  @!P0 BRA `(.L_x_2212) ;  /* 0xffffff0000008947 */ /* 0x000fea000383ffff */
.L_x_2211:
[----:B------:R-:W-:Y:S05]  /*0fe0*/  BSYNC B1 ;  /* 0x0000000000017941 */ /* 0x000fea0003800000 */
.L_x_2210:
[----:B------:R-:W-:-:S04]  /*0ff0*/  IADD3 R5, R5, c[0x0][0x4], RZ ;  /* 0x0000010005057a10 */ /* 0x000fc80007ffe0ff */
[----:B------:R-:W-:-:S13]  /*1000*/  ISETP.GE.AND P0, PT, R5, c[0x0][0x188], PT ;  /* 0x0000620005007a0c */ /* 0x000fda0003f06270 */
[----:B------:R-:W-:Y:S05]  /*1010*/  @!P0 BRA `(.L_x_2205) ;  /* 0xfffffe2000008947 */ /* 0x000fea000383ffff */
.L_x_2204:
[----:B------:R-:W-:Y:S05]  /*1020*/  BSYNC B0 ;  /* 0x0000000000007941 */ /* 0x000fea0003800000 */
.L_x_2203:
[----:B------:R-:W-:Y:S01]  /*1030*/  IMAD.MOV.U32 R7, RZ, RZ, 0x1 ;  /* 0x00000001ff077424 */ /* 0x000fe200078e00ff */
[----:B------:R-:W-:-:S04]  /*1040*/  ISETP.NE.AND P0, PT, R12, RZ, PT ;  /* 0x000000ff0c00720c */ /* 0x000fc80003f05270 */
[C---:B------:R-:W-:Y:S02]  /*1050*/  ISETP.GT.OR P1, PT, R7.reuse, c[0x0][0x1c8], P0 ;  /* 0x0000720007007a0c */ /* 0x040fe40000724670 */
[----:B------:R-:W-:-:S11]  /*1060*/  ISETP.GT.OR P0, PT, R7, c[0x0][0x1d8], P0 ;  /* 0x0000760007007a0c */ /* 0x000fd60000704670 */
[----:B-----5:R-:W-:Y:S02]  /*1070*/  @!P1 IMAD.MOV.U32 R6, RZ, RZ, 0x4 ;  /* 0x00000004ff069424 */ /* 0x020fe400078e00ff */
[----:B------:R-:W-:Y:S02]  /*1080*/  @!P1 IMAD R5, R0, c[0x0][0x1cc], RZ ;  /* 0x0000730000059a24 */ /* 0x000fe400078e02ff */
[----:B0-----:R-:W-:Y:S02]  /*1090*/  @!P1 FMUL.FTZ R3, R4, R3 ;  /* 0x0000000304039220 */ /* 0x001fe40000410000 */
        /* <DEDUP_REMOVED lines=8> */
.L_x_2201:
[----:B-1----:R-:W-:Y:S01]  /*1120*/  IMAD.MOV.U32 R10, RZ, RZ, R8 ;  /* 0x000000ffff0a7224 */ /* 0x002fe200078e0008 */
[----:B------:R-:W-:Y:S01]  /*1130*/  MOV R16, 0x1f ;  /* 0x0000001f00107802 */ /* 0x000fe20000000f00 */
[----:B0-----:R-:W-:Y:S01]  /*1140*/  IMAD.MOV.U32 R15, RZ, RZ, 0x10 ;  /* 0x00000010ff0f7424 */ /* 0x001fe200078e00ff */
[----:B------:R-:W-:Y:S01]  /*1150*/  MOV R2, 0x1180 ;  /* 0x0000118000027802 */ /* 0x000fe20000000f00 */
[----:B------:R-:W-:Y:S02]  /*1160*/  IMAD.MOV.U32 R17, RZ, RZ, -0x1 ;  /* 0xffffffffff117424 */ /* 0x000fe400078e00ff */
[----:B-----5:R-:W-:Y:S05]  /*1170*/  CALL.REL.NOINC `($__internal_64_$__cuda_sm70_shflsync_down_p) ;  /* 0x000006b000007944 */ /* 0x020fea0003c00000 */
[----:B-1----:R-:W-:Y:S01]  /*1180*/  IMAD.MOV.U32 R7, RZ, RZ, R10 ;  /* 0x000000ffff077224 */ /* 0x002fe200078e000a */
[----:B0-----:R-:W-:Y:S05]  /*1190*/  BRA `(.L_x_2213) ;  /* 0xfffff6f000007947 */ /* 0x001fea000383ffff */
.L_x_2202:
[----:B------:R-:W-:Y:S01]  /*11a0*/  MOV R10, R9 ;  /* 0x00000009000a7202 */ /* 0x000fe20000000f00 */
[----:B------:R-:W-:Y:S01]  /*11b0*/  IMAD.MOV.U32 R15, RZ, RZ, 0x10 ;  /* 0x00000010ff0f7424 */ /* 0x000fe200078e00ff */
[----:B------:R-:W-:Y:S01]  /*11c0*/  MOV R17, 0xffffffff ;  /* 0xffffffff00117802 */ /* 0x000fe20000000f00 */
[----:B------:R-:W-:Y:S01]  /*11d0*/  IMAD.MOV.U32 R16, RZ, RZ, 0x1f ;  /* 0x0000001fff107424 */ /* 0x000fe200078e00ff */
[----:B------:R-:W-:-:S02]  /*11e0*/  MOV R2, 0x1200 ;  /* 0x0000120000027802 */ /* 0x000fc40000000f00 */
[----:B01---5:R-:W-:Y:S05]  /*11f0*/  CALL.REL.NOINC `($__internal_64_$__cuda_sm70_shflsync_down_p) ;  /* 0x0000063000007944 */ /* 0x023fea0003c00000 */
[----:B------:R-:W-:Y:S01]  /*1200*/  FADD.FTZ R8, R8, R7 ;  /* 0x0000000708087221 */ /* 0x000fe20000010000 */
[----:B0-----:R-:W-:Y:S01]  /*1210*/  MOV R17, 0xffffffff ;  /* 0xffffffff00117802 */ /* 0x001fe20000000f00 */
[----:B-1----:R-:W-:Y:S01]  /*1220*/  FADD.FTZ R9, R9, R10 ;  /* 0x0000000a09097221 */ /* 0x002fe20000010000 */
[----:B------:R-:W-:Y:S01]  /*1230*/  MOV R2, 0x1280 ;  /* 0x0000128000027802 */ /* 0x000fe20000000f00 */
[----:B------:R-:W-:-:S02]  /*1240*/  IMAD.MOV.U32 R15, RZ, RZ, 0x8 ;  /* 0x00000008ff0f7424 */ /* 0x000fc400078e00ff */
[----:B------:R-:W-:Y:S02]  /*1250*/  IMAD.MOV.U32 R16, RZ, RZ, 0x1f ;  /* 0x0000001fff107424 */ /* 0x000fe400078e00ff */
[----:B------:R-:W-:Y:S02]  /*1260*/  IMAD.MOV.U32 R10, RZ, RZ, R8 ;  /* 0x000000ffff0a7224 */ /* 0x000fe400078e0008 */
[----:B------:R-:W-:Y:S05]  /*1270*/  CALL.REL.NOINC `($__internal_64_$__cuda_sm70_shflsync_down_p) ;  /* 0x000005b000007944 */ /* 0x000fea0003c00000 */
[----:B-1----:R-:W-:Y:S01]  /*1280*/  IMAD.MOV.U32 R7, RZ, RZ, R10 ;  /* 0x000000ffff077224 */ /* 0x002fe200078e000a */
[----:B------:R-:W-:Y:S01]  /*1290*/  MOV R10, R9 ;  /* 0x00000009000a7202 */ /* 0x000fe20000000f00 */
[----:B0-----:R-:W-:Y:S01]  /*12a0*/  IMAD.MOV.U32 R15, RZ, RZ, 0x8 ;  /* 0x00000008ff0f7424 */ /* 0x001fe200078e00ff */
[----:B------:R-:W-:Y:S01]  /*12b0*/  MOV R17, 0xffffffff ;  /* 0xffffffff00117802 */ /* 0x000fe20000000f00 */
[----:B------:R-:W-:Y:S01]  /*12c0*/  IMAD.MOV.U32 R16, RZ, RZ, 0x1f ;  /* 0x0000001fff107424 */ /* 0x000fe200078e00ff */
[----:B------:R-:W-:Y:S02]  /*12d0*/  MOV R2, 0x12f0 ;  /* 0x000012f000027802 */ /* 0x000fe40000000f00 */
[----:B------:R-:W-:Y:S05]  /*12e0*/  CALL.REL.NOINC `($__internal_64_$__cuda_sm70_shflsync_down_p) ;  /* 0x0000054000007944 */ /* 0x000fea0003c00000 */
        /* <DEDUP_REMOVED lines=38> */
[----:B0-----:R-:W-:Y:S01]  /*1550*/  HFMA2.MMA R16, -RZ, RZ, 0, 1.847743988037109375e-06 ;  /* 0x0000001fff107435 */ /* 0x001fe200000001ff */
[----:B-1----:R-:W-:Y:S01]  /*1560*/  IMAD.MOV.U32 R14, RZ, RZ, R10 ;  /* 0x000000ffff0e7224 */ /* 0x002fe200078e000a */
[----:B------:R-:W-:Y:S01]  /*1570*/  MOV R10, R13 ;  /* 0x0000000d000a7202 */ /* 0x000fe20000000f00 */
[----:B------:R-:W-:Y:S01]  /*1580*/  IMAD.MOV.U32 R15, RZ, RZ, 0x1 ;  /* 0x00000001ff0f7424 */ /* 0x000fe200078e00ff */
[----:B------:R-:W-:Y:S01]  /*1590*/  MOV R2, 0x15c0 ;  /* 0x000015c000027802 */ /* 0x000fe20000000f00 */
[----:B------:R-:W-:Y:S02]  /*15a0*/  IMAD.MOV.U32 R17, RZ, RZ, -0x1 ;  /* 0xffffffffff117424 */ /* 0x000fe400078e00ff */
[----:B------:R-:W-:Y:S05]  /*15b0*/  CALL.REL.NOINC `($__internal_64_$__cuda_sm70_shflsync_down_p) ;  /* 0x0000027000007944 */ /* 0x000fea0003c00000 */
[----:B-1----:R-:W-:Y:S01]  /*15c0*/  MOV R2, R10 ;  /* 0x0000000a00027202 */ /* 0x002fe20000000f00 */
[----:B0-----:R-:W-:Y:S05]  /*15d0*/  BRA `(.L_x_2214) ;  /* 0xfffff3d000007947 */ /* 0x001fea000383ffff */
        .weak           $__internal_63_$__cuda_sm20_dblrcp_rn_slowpath_v3
        .type           $__internal_63_$__cuda_sm20_dblrcp_rn_slowpath_v3,@function
        .size           $__internal_63_$__cuda_sm20_dblrcp_rn_slowpath_v3,($__internal_64_$__cuda_sm70_shflsync_down_p - $__internal_63_$__cuda_sm20_dblrcp_rn_slowpath_v3)
$__internal_63_$__cuda_sm20_dblrcp_rn_slowpath_v3:
        /* <DEDUP_REMOVED lines=23> */
.L_x_2217:
        /* <DEDUP_REMOVED lines=10> */
.L_x_2215:
[----:B------:R-:W-:Y:S02]  /*17f0*/  LOP3.LUT R9, R5, 0x80000, RZ, 0xfc, !PT ;  /* 0x0008000005097812 */ /* 0x000fe400078efcff */
[----:B------:R-:W-:Y:S02]  /*1800*/  MOV R8, R4 ;  /* 0x0000000400087202 */ /* 0x000fe40000000f00 */
.L_x_2216:
[----:B------:R-:W-:-:S04]  /*1810*/  IMAD.MOV.U32 R3, RZ, RZ, 0x0 ;  /* 0x00000000ff037424 */ /* 0x000fc800078e00ff */
[----:B------:R-:W-:Y:S05]  /*1820*/  RET.REL.NODEC R2 `(_ZN2at6native26batch_norm_backward_kernelIfffiEEvNS_27GenericPackedTensorAccessorIKT_Lm3ENS_16DefaultPtrTraitsET2_EES7_NS2_IS3_Lm3ES5_S6_EENS2_IT0_Lm1ES5_S6_EESA_NS2_IKS9_Lm1ES5_S6_EESC_SC_NS2_IKT1_Lm1ES5_S6_EESF_bSD_) ;  /* 0xffffe7d002007950 */ /* 0x000fea0003c3ffff */
        .weak           $__internal_64_$__cuda_sm70_shflsync_down_p
        .type           $__internal_64_$__cuda_sm70_shflsync_down_p,@function
        .size           $__internal_64_$__cuda_sm70_shflsync_down_p,(.L_x_26670 - $__internal_64_$__cuda_sm70_shflsync_down_p)
$__internal_64_$__cuda_sm70_shflsync_down_p:
[----:B------:R-:W-:Y:S01]  /*1830*/  MOV R3, 0x0 ;  /* 0x0000000000037802 */ /* 0x000fe20000000f00 */
[----:B------:R-:W-:Y:S04]  /*1840*/  WARPSYNC R17 ;  /* 0x0000001100007348 */ /* 0x000fe80003800000 */
[----:B------:R0:W1:Y:S01]  /*1850*/  SHFL.DOWN PT, R10, R10, R15, R16 ;  /* 0x0800000f0a0a7389 */ /* 0x00006200000e0010 */
[----:B------:R-:W-:Y:S05]  /*1860*/  RET.REL.NODEC R2 `(_ZN2at6native26batch_norm_backward_kernelIfffiEEvNS_27GenericPackedTensorAccessorIKT_Lm3ENS_16DefaultPtrTraitsET2_EES7_NS2_IS3_Lm3ES5_S6_EENS2_IT0_Lm1ES5_S6_EESA_NS2_IKS9_Lm1ES5_S6_EESC_SC_NS2_IKT1_Lm1ES5_S6_EESF_bSD_) ;  /* 0xffffe79002007950 */ /* 0x000fea0003c3ffff */
.L_x_2218:
        /* <DEDUP_REMOVED lines=9> */
.L_x_26670:


//--------------------- .text._ZN2at6native26batch_norm_backward_kernelIdddiEEvNS_27GenericPackedTensorAccessorIKT_Lm3ENS_16DefaultPtrTraitsET2_EES7_NS2_IS3_Lm3ES5_S6_EENS2_IT0_Lm1ES5_S6_EESA_NS2_IKS9_Lm1ES5_S6_EESC_SC_NS2_IKT1_Lm1ES5_S6_EESF_bSD_ --------------------------
	.section	.text._ZN2at6native26batch_norm_backward_kernelIdddiEEvNS_27GenericPackedTensorAccessorIKT_Lm3ENS_16DefaultPtrTraitsET2_EES7_NS2_IS3_Lm3ES5_S6_EENS2_IT0_Lm1ES5_S6_EESA_NS2_IKS9_Lm1ES5_S6_EESC_SC_NS2_IKT1_Lm1ES5_S6_EESF_bSD_,"ax",@progbits
	.sectioninfo	@"SHI_REGISTERS=40"
	.align	128
        .global         _ZN2at6native26batch_norm_backward_kernelIdddiEEvNS_27GenericPackedTensorAccessorIKT_Lm3ENS_16DefaultPtrTraitsET2_EES7_NS2_IS3_Lm3ES5_S6_EENS2_IT0_Lm1ES5_S6_EESA_NS2_IKS9_Lm1ES5_S6_EESC_SC_NS2_IKT1_Lm1ES5_S6_EESF_bSD_
        .type           _ZN2at6native26batch_norm_backward_kernelIdddiEEvNS_27GenericPackedTensorAccessorIKT_Lm3ENS_16DefaultPtrTraitsET2_EES7_NS2_IS3_Lm3ES5_S6_EENS2_IT0_Lm1ES5_S6_EESA_NS2_IKS9_Lm1ES5_S6_EESC_SC_NS2_IKT1_Lm1ES5_S6_EESF_bSD_,@function
        .size           _ZN2at6native26batch_norm_backward_kernelIdddiEEvNS_27GenericPackedTensorAccessorIKT_Lm3ENS_16DefaultPtrTraitsET2_EES7_NS2_IS3_Lm3ES5_S6_EENS2_IT0_Lm1ES5_S6_EESA_NS2_IKS9_Lm1ES5_S6_EESC_SC_NS2_IKT1_Lm1ES5_S6_EESF_bSD_,(.L_x_26673 - _ZN2at6native26batch_norm_backward_kernelIdddiEEvNS_27GenericPackedTensorAccessorIKT_Lm3ENS_16DefaultPtrTraitsET2_EES7_NS2_IS3_Lm3ES5_S6_EENS2_IT0_Lm1ES5_S6_EESA_NS2_IKS9_Lm1ES5_S6_EESC_SC_NS2_IKT1_Lm1ES5_S6_EESF_bSD_)
        .other          _ZN2at6native26batch_norm_backward_kernelIdddiEEvNS_27GenericPackedTensorAccessorIKT_Lm3ENS_16DefaultPtrTraitsET2_EES7_NS2_IS3_Lm3ES5_S6_EENS2_IT0_Lm1ES5_S6_EESA_NS2_IKS9_Lm1ES5_S6_EESC_SC_NS2_IKT1_Lm1ES5_S6_EESF_bSD_,@"STO_CUDA_ENTRY STV_DEFAULT"
_ZN2at6native26batch_norm_backward_kernelIdddiEEvNS_27GenericPackedTensorAccessorIKT_Lm3ENS_16DefaultPtrTraitsET2_EES7_NS2_IS3_Lm3ES5_S6_EENS2_IT0_Lm1ES5_S6_EESA_NS2_IKS9_Lm1ES5_S6_EESC_SC_NS2_IKT1_Lm1ES5_S6_EESF_bSD_:
.text._ZN2at6native26batch_norm_backward_kernelIdddiEEvNS_27GenericPackedTensorAccessorIKT_Lm3ENS_16DefaultPtrTraitsET2_EES7_NS2_IS3_Lm3ES5_S6_EENS2_IT0_Lm1ES5_S6_EESA_NS2_IKS9_Lm1ES5_S6_EESC_SC_NS2_IKT1_Lm1ES5_S6_EESF_bSD_:
        /* <DEDUP_REMOVED lines=9> */
[----:B------:R-:W5:Y:S01]  /*0090*/  LDG.E.64 R14, [R14.64] ;  /* 0x000000060e0e7981 */ /* 0x000f62000c1e1b00 */
[----:B------:R-:W-:-:S04]  /*00a0*/  IMAD R16, R0, c[0x0][0x21c], RZ ;  /* 0x0000870000107a24 */ /* 0x000fc800078e02ff */
[----:B------:R-:W-:Y:S01]  /*00b0*/  IMAD.WIDE R16, R16, R17, c[0x0][0x210] ;  /* 0x0000840010107625 */ /* 0x000fe200078e0211 */
[----:B------:R-:W-:Y:S05]  /*00c0*/  BRA `(.L_x_2220) ;  /* 0x000002c000007947 */ /* 0x000fea0003800000 */
.L_x_2219:
[----:B------:R-:W-:Y:S02]  /*00d0*/  IMAD.MOV.U32 R17, RZ, RZ, 0x8 ;  /* 0x00000008ff117424 */ /* 0x000fe400078e00ff */
[----:B0-----:R-:W-:-:S04]  /*00e0*/  IMAD R2, R0, c[0x0][0x20c], RZ ;  /* 0x0000830000027a24 */ /* 0x001fc800078e02ff */
[----:B------:R-:W-:-:S06]  /*00f0*/  IMAD.WIDE R2, R2, R17, c[0x0][0x200] ;  /* 0x0000800002027625 */ /* 0x000fcc00078e0211 */
[----:B------:R-:W2:Y:S01]  /*0100*/  LDG.E.64 R2, [R2.64] ;  /* 0x0000000602027981 */ /* 0x000ea2000c1e1b00 */
[----:B------:R-:W-:Y:S02]  /*0110*/  IMAD.MOV.U32 R10, RZ, RZ, 0x0 ;  /* 0x00000000ff0a7424 */ /* 0x000fe400078e00ff */
[----:B------:R-:W-:Y:S02]  /*0120*/  IMAD.MOV.U32 R11, RZ, RZ, 0x3fd80000 ;  /* 0x3fd80000ff0b7424 */ /* 0x000fe400078e00ff */
[----:B------:R-:W-:-:S04]  /*0130*/  IMAD R16, R0, c[0x0][0x1fc], RZ ;  /* 0x00007f0000107a24 */ /* 0x000fc800078e02ff */
[----:B------:R-:W-:Y:S01]  /*0140*/  IMAD.WIDE R16, R16, R17, c[0x0][0x1f0] ;  /* 0x00007c0010107625 */ /* 0x000fe200078e0211 */
[----:B--2---:R-:W0:-:S06]  /*0150*/  DADD R4, R2, c[0x0][0x238] ;  /* 0x00008e0002047629 */ /* 0x004e0c0000000000 */
        /* <DEDUP_REMOVED lines=13> */
[----:B------:R-:W-:Y:S08]  /*0230*/  @!P0 BRA `(.L_x_2221) ;  /* 0x0000004000008947 */ /* 0x000ff00003800000 */
[----:B-1----:R-:W-:Y:S02]  /*0240*/  MOV R2, 0x260 ;  /* 0x0000026000027802 */ /* 0x002fe40000000f00 */
[----:B0-----:R-:W-:Y:S05]  /*0250*/  CALL.REL.NOINC `($__internal_66_$__cuda_sm20_dsqrt_rn_f64_mediumpath_v1) ;  /* 0x00001ec000007944 */ /* 0x001fea0003c00000 */
[----:B-1----:R-:W-:Y:S02]  /*0260*/  IMAD.MOV.U32 R2, RZ, RZ, R6 ;  /* 0x000000ffff027224 */ /* 0x002fe400078e0006 */
[----:B------:R-:W-:-:S04]  /*0270*/  IMAD.MOV.U32 R3, RZ, RZ, R7 ;  /* 0x000000ffff037224 */ /* 0x000fc800078e0007 */
.L_x_2221:
        /* <DEDUP_REMOVED lines=9> */
[----:B------:R-:W-:Y:S01]  /*0310*/  LOP3.LUT R25, R3, 0x7fffffff, RZ, 0xc0, !PT ;  /* 0x7fffffff03197812 */ /* 0x000fe200078ec0ff */
[----:B------:R-:W-:Y:S01]  /*0320*/  IMAD.MOV.U32 R12, RZ, RZ, R2 ;  /* 0x000000ffff0c7224 */ /* 0x000fe200078e0002 */
[----:B------:R-:W-:Y:S01]  /*0330*/  MOV R26, 0x370 ;  /* 0x00000370001a7802 */ /* 0x000fe20000000f00 */
[----:B------:R-:W-:Y:S01]  /*0340*/  IMAD.MOV.U32 R13, RZ, RZ, R3 ;  /* 0x000000ffff0d7224 */ /* 0x000fe200078e0003 */
[----:B------:R-:W-:Y:S02]  /*0350*/  IADD3 R25, R25, -0x100000, RZ ;  /* 0xfff0000019197810 */ /* 0x000fe40007ffe0ff */
[----:B01----:R-:W-:Y:S05]  /*0360*/  CALL.REL.NOINC `($__internal_65_$__cuda_sm20_dblrcp_rn_slowpath_v3) ;  /* 0x00001b1000007944 */ /* 0x003fea0003c00000 */
[----:B------:R-:W-:Y:S01]  /*0370*/  IMAD.MOV.U32 R14, RZ, RZ, R20 ;  /* 0x000000ffff0e7224 */ /* 0x000fe200078e0014 */
[----:B------:R-:W-:Y:S02]  /*0380*/  MOV R15, R21 ;  /* 0x00000015000f7202 */ /* 0x000fe40000000f00 */
.L_x_2220:
[----:B------:R-:W5:Y:S01]  /*0390*/  LDG.E.64 R16, [R16.64] ;  /* 0x0000000610107981 */ /* 0x000f62000c1e1b00 */
[----:B------:R-:W-:Y:S02]  /*03a0*/  IMAD.MOV.U32 R2, RZ, RZ, c[0x0][0x1e8] ;  /* 0x00007a00ff027624 */ /* 0x000fe400078e00ff */
[----:B------:R-:W-:Y:S01]  /*03b0*/  IMAD.MOV.U32 R18, RZ, RZ, 0x0 ;  /* 0x00000000ff127424 */ /* 0x000fe200078e00ff */
[----:B0-----:R-:W0:Y:S01]  /*03c0*/  S2R R7, SR_TID.Y ;  /* 0x0000000000077919 */ /* 0x001e220000002200 */
[----:B------:R-:W-:Y:S01]  /*03d0*/  IMAD.MOV.U32 R19, RZ, RZ, 0x3ff00000 ;  /* 0x3ff00000ff137424 */ /* 0x000fe200078e00ff */
[----:B------:R-:W-:-:S13]  /*03e0*/  ISETP.GE.AND P0, PT, R2, 0x1, PT ;  /* 0x000000010200780c */ /* 0x000fda0003f06270 */
[----:B------:R-:W-:Y:S02]  /*03f0*/  @P0 IMAD.MOV.U32 R9, RZ, RZ, 0x8 ;  /* 0x00000008ff090424 */ /* 0x000fe400078e00ff */
[----:B------:R-:W-:-:S04]  /*0400*/  @P0 IMAD R8, R0, c[0x0][0x1ec], RZ ;  /* 0x00007b0000080a24 */ /* 0x000fc800078e02ff */
[----:B------:R-:W-:-:S05]  /*0410*/  @P0 IMAD.WIDE R8, R8, R9, c[0x0][0x1e0] ;  /* 0x0000780008080625 */ /* 0x000fca00078e0209 */
[----:B------:R2:W5:Y:S01]  /*0420*/  @P0 LDG.E.64 R18, [R8.64] ;  /* 0x0000000608120981 */ /* 0x000562000c1e1b00 */
[----:B0-----:R-:W-:Y:S01]  /*0430*/  ISETP.GE.AND P0, PT, R7, c[0x0][0x188], PT ;  /* 0x0000620007007a0c */ /* 0x001fe20003f06270 */
[----:B------:R-:W-:-:S12]  /*0440*/  BSSY B0, `(.L_x_2222) ;  /* 0x000002c000007945 */ /* 0x000fd80003800000 */
[----:B------:R-:W-:Y:S01]  /*0450*/  @P0 CS2R R2, SRZ ;  /* 0x0000000000020805 */ /* 0x000fe2000001ff00 */
[----:B------:R-:W-:Y:S01]  /*0460*/  @P0 CS2R R4, SRZ ;  /* 0x0000000000040805 */ /* 0x000fe2000001ff00 */
[----:B------:R-:W-:Y:S05]  /*0470*/  @P0 BRA `(.L_x_2223) ;  /* 0x0000028000000947 */ /* 0x000fea0003800000 */
[----:B--2---:R-:W0:Y:S01]  /*0480*/  S2R R6, SR_TID.X ;  /* 0x0000000000067919 */ /* 0x004e220000002100 */
[C---:B------:R-:W-:Y:S01]  /*0490*/  IMAD R8, R0.reuse, c[0x0][0x198], RZ ;  /* 0x0000660000087a24 */ /* 0x040fe200078e02ff */
[----:B------:R-:W-:Y:S01]  /*04a0*/  CS2R R4, SRZ ;  /* 0x0000000000047805 */ /* 0x000fe2000001ff00 */
[----:B------:R-:W-:Y:S01]  /*04b0*/  IMAD R0, R0, c[0x0][0x178], RZ ;  /* 0x00005e0000007a24 */ /* 0x000fe200078e02ff */
[----:B------:R-:W-:Y:S01]  /*04c0*/  CS2R R2, SRZ ;  /* 0x0000000000027805 */ /* 0x000fe2000001ff00 */
[----:B------:R-:W-:Y:S02]  /*04d0*/  IMAD.MOV.U32 R9, RZ, RZ, R7 ;  /* 0x000000ffff097224 */ /* 0x000fe400078e0007 */
.L_x_2227:
[----:B0-----:R-:W-:Y:S01]  /*04e0*/  ISETP.GE.AND P0, PT, R6, c[0x0][0x190], PT ;  /* 0x0000640006007a0c */ /* 0x001fe20003f06270 */
[----:B------:R-:W-:-:S12]  /*04f0*/  BSSY B1, `(.L_x_2224) ;  /* 0x000001d000017945 */ /* 0x000fd80003800000 */
[----:B--2---:R-:W-:Y:S05]  /*0500*/  @P0 BRA `(.L_x_2225) ;  /* 0x000001b000000947 */ /* 0x004fea0003800000 */
[C---:B------:R-:W-:Y:S01]  /*0510*/  IMAD R11, R9.reuse, c[0x0][0x194], RZ ;  /* 0x00006500090b7a24 */ /* 0x040fe200078e02ff */
[----:B------:R-:W-:Y:S01]  /*0520*/  MOV R22, R6 ;  /* 0x0000000600167202 */ /* 0x000fe20000000f00 */
[----:B------:R-:W-:-:S03]  /*0530*/  IMAD R13, R9, c[0x0][0x174], RZ ;  /* 0x00005d00090d7a24 */ /* 0x000fc600078e02ff */
[----:B------:R-:W-:Y:S02]  /*0540*/  IADD3 R20, P0, R8, R11, RZ ;  /* 0x0000000b08147210 */ /* 0x000fe40007f1e0ff */
[----:B------:R-:W-:Y:S02]  /*0550*/  IADD3 R21, P1, R0, R13, RZ ;  /* 0x0000000d00157210 */ /* 0x000fe40007f3e0ff */
[----:B------:R-:W-:Y:S02]  /*0560*/  SHF.R.S32.HI R11, RZ, 0x1f, R11 ;  /* 0x0000001fff0b7819 */ /* 0x000fe4000001140b */
[----:B------:R-:W-:Y:S02]  /*0570*/  SHF.R.S32.HI R13, RZ, 0x1f, R13 ;  /* 0x0000001fff0d7819 */ /* 0x000fe4000001140d */
[----:B------:R-:W-:Y:S02]  /*0580*/  LEA.HI.X.SX32 R28, R8, R11, 0x1, P0 ;  /* 0x0000000b081c7211 */ /* 0x000fe400000f0eff */
[----:B------:R-:W-:-:S02]  /*0590*/  LEA.HI.X.SX32 R27, R0, R13, 0x1, P1 ;  /* 0x0000000d001b7211 */ /* 0x000fc400008f0eff */
.L_x_2226:
[C---:B------:R-:W-:Y:S02]  /*05a0*/  IMAD R10, R22.reuse, c[0x0][0x17c], RZ ;  /* 0x00005f00160a7a24 */ /* 0x040fe400078e02ff */
[----:B------:R-:W-:-:S03]  /*05b0*/  IMAD R11, R22, c[0x0][0x19c], RZ ;  /* 0x00006700160b7a24 */ /* 0x000fc600078e02ff */
[C---:B--2---:R-:W-:Y:S02]  /*05c0*/  IADD3 R13, P1, R10.reuse, R21, RZ ;  /* 0x000000150a0d7210 */ /* 0x044fe40007f3e0ff */
        /* <DEDUP_REMOVED lines=12> */
[----:B---3--:R2:W3:-:S04]  /*0690*/  DADD R2, R12, R2 ;  /* 0x000000000c027229 */ /* 0x0084c80000000002 */
[----:B0-----:R2:W0:-:S04]  /*06a0*/  DFMA R4, R24, R12, R4 ;  /* 0x0000000c1804722b */ /* 0x0014080000000004 */
[----:B---3--:R-:W-:Y:S05]  /*06b0*/  @!P0 BRA `(.L_x_2226) ;  /* 0xfffffee000008947 */ /* 0x008fea000383ffff */
.L_x_2225:
[----:B------:R-:W-:Y:S05]  /*06c0*/  BSYNC B1 ;  /* 0x0000000000017941 */ /* 0x000fea0003800000 */
.L_x_2224:
[----:B------:R-:W-:-:S04]  /*06d0*/  IADD3 R9, R9, c[0x0][0x4], RZ ;  /* 0x0000010009097a10 */ /* 0x000fc80007ffe0ff */
[----:B------:R-:W-:-:S13]  /*06e0*/  ISETP.GE.AND P0, PT, R9, c[0x0][0x188], PT ;  /* 0x0000620009007a0c */ /* 0x000fda0003f06270 */
[----:B------:R-:W-:Y:S05]  /*06f0*/  @!P0 BRA `(.L_x_2227) ;  /* 0xfffffde000008947 */ /* 0x000fea000383ffff */
.L_x_2223:
[----:B--2---:R-:W-:Y:S05]  /*0700*/  BSYNC B0 ;  /* 0x0000000000007941 */ /* 0x004fea0003800000 */
.L_x_2222:
[----:B------:R-:W-:Y:S01]  /*0710*/  SHFL.DOWN PT, R9, R3, 0x10, 0x1f ;  /* 0x0a001f0003097f89 */ /* 0x000fe200000e0000 */
[----:B------:R-:W-:Y:S01]  /*0720*/  ULDC.64 UR4, c[0x0][0x0] ;  /* 0x0000000000047ab9 */ /* 0x000fe20000000a00 */
[----:B------:R-:W-:Y:S01]  /*0730*/  BSSY B0, `(.L_x_2228) ;  /* 0x0000054000007945 */ /* 0x000fe20003800000 */
[----:B------:R-:W-:Y:S01]  /*0740*/  UIMAD UR4, UR4, UR5, URZ ;  /* 0x00000005040472a4 */ /* 0x000fe2000f8e023f */
[----:B------:R-:W2:Y:S03]  /*0750*/  SHFL.DOWN PT, R8, R2, 0x10, 0x1f ;  /* 0x0a001f0002087f89 */ /* 0x000ea600000e0000 */
[----:B------:R-:W-:Y:S01]  /*0760*/  USHF.R.U32.HI UR4, URZ, 0x5, UR4 ;  /* 0x000000053f047899 */ /* 0x000fe20008011604 */
[----:B0-----:R-:W-:Y:S04]  /*0770*/  SHFL.DOWN PT, R11, R5, 0x10, 0x1f ;  /* 0x0a001f00050b7f89 */ /* 0x001fe800000e0000 */
[----:B------:R-:W0:Y:S04]  /*0780*/  SHFL.DOWN PT, R10, R4, 0x10, 0x1f ;  /* 0x0a001f00040a7f89 */ /* 0x000e2800000e0000 */
[----:B------:R-:W3:Y:S01]  /*0790*/  S2R R0, SR_TID.X ;  /* 0x0000000000007919 */ /* 0x000ee20000002100 */
[----:B--2---:R-:W2:-:S07]  /*07a0*/  DADD R8, R8, R2 ;  /* 0x0000000008087229 */ /* 0x004e8e0000000002 */
[----:B--2---:R-:W-:Y:S01]  /*07b0*/  SHFL.DOWN PT, R13, R9, 0x8, 0x1f ;  /* 0x09001f00090d7f89 */ /* 0x004fe200000e0000 */
[----:B0-----:R-:W0:-:S03]  /*07c0*/  DADD R10, R10, R4 ;  /* 0x000000000a0a7229 */ /* 0x001e060000000004 */
[----:B------:R-:W2:Y:S01]  /*07d0*/  SHFL.DOWN PT, R12, R8, 0x8, 0x1f ;  /* 0x09001f00080c7f89 */ /* 0x000ea200000e0000 */
[----:B---3--:R-:W-:-:S03]  /*07e0*/  IMAD R22, R7, c[0x0][0x0], R0 ;  /* 0x0000000007167a24 */ /* 0x008fc600078e0200 */
[----:B0-----:R-:W-:Y:S04]  /*07f0*/  SHFL.DOWN PT, R21, R11, 0x8, 0x1f ;  /* 0x09001f000b157f89 */ /* 0x001fe800000e0000 */
[----:B------:R-:W-:Y:S01]  /*0800*/  BAR.SYNC.DEFER_BLOCKING 0x0 ;  /* 0x0000000000007b1d */ /* 0x000fe20000010000 */
[----:B------:R-:W-:-:S05]  /*0810*/  ISETP.GE.AND P1, PT, R22, UR4, PT ;  /* 0x0000000416007c0c */ /* 0x000fca000bf26270 */
[----:B------:R-:W0:Y:S01]  /*0820*/  SHFL.DOWN PT, R20, R10, 0x8, 0x1f ;  /* 0x09001f000a147f89 */ /* 0x000e2200000e0000 */
[----:B--2---:R-:W2:-:S07]  /*0830*/  DADD R12, R8, R12 ;  /* 0x00000000080c7229 */ /* 0x004e8e000000000c */
[----:B--2---:R-:W-:Y:S04]  /*0840*/  SHFL.DOWN PT, R3, R13, 0x4, 0x1f ;  /* 0x08801f000d037f89 */ /* 0x004fe800000e0000 */
[----:B------:R-:W2:Y:S01]  /*0850*/  SHFL.DOWN PT, R2, R12, 0x4, 0x1f ;  /* 0x08801f000c027f89 */ /* 0x000ea200000e0000 */
[----:B0-----:R-:W0:-:S07]  /*0860*/  DADD R20, R10, R20 ;  /* 0x000000000a147229 */ /* 0x001e0e0000000014 */
[----:B0-----:R-:W-:Y:S04]  /*0870*/  SHFL.DOWN PT, R5, R21, 0x4, 0x1f ;  /* 0x08801f0015057f89 */ /* 0x001fe800000e0000 */
[----:B------:R-:W0:Y:S01]  /*0880*/  SHFL.DOWN PT, R4, R20, 0x4, 0x1f ;  /* 0x08801f0014047f89 */ /* 0x000e2200000e0000 */
[----:B--2---:R-:W2:-:S07]  /*0890*/  DADD R2, R12, R2 ;  /* 0x000000000c027229 */ /* 0x004e8e0000000002 */
[----:B--2---:R-:W-:Y:S04]  /*08a0*/  SHFL.DOWN PT, R9, R3, 0x2, 0x1f ;  /* 0x08401f0003097f89 */ /* 0x004fe800000e0000 */
[----:B------:R-:W2:Y:S01]  /*08b0*/  SHFL.DOWN PT, R8, R2, 0x2, 0x1f ;  /* 0x08401f0002087f89 */ /* 0x000ea200000e0000 */
[----:B0-----:R-:W0:-:S07]  /*08c0*/  DADD R4, R20, R4 ;  /* 0x0000000014047229 */ /* 0x001e0e0000000004 */
[----:B0-----:R-:W-:Y:S04]  /*08d0*/  SHFL.DOWN PT, R11, R5, 0x2, 0x1f ;  /* 0x08401f00050b7f89 */ /* 0x001fe800000e0000 */
[----:B------:R-:W0:Y:S01]  /*08e0*/  SHFL.DOWN PT, R10, R4, 0x2, 0x1f ;  /* 0x08401f00040a7f89 */ /* 0x000e2200000e0000 */
[----:B--2---:R2:W3:Y:S02]  /*08f0*/  DADD R6, R2, R8 ;  /* 0x0000000002067229 */ /* 0x0044e40000000008 */
[----:B--2---:R-:W-:-:S04]  /*0900*/  SHF.R.S32.HI R9, RZ, 0x1f, R22 ;  /* 0x0000001fff097819 */ /* 0x004fc80000011416 */
[----:B------:R-:W-:Y:S01]  /*0910*/  LEA.HI R20, R9, R22, RZ, 0x5 ;  /* 0x0000001609147211 */ /* 0x000fe200078f28ff */
[----:B---3--:R-:W-:Y:S03]  /*0920*/  SHFL.DOWN PT, R8, R6, 0x1, 0x1f ;  /* 0x08201f0006087f89 */ /* 0x008fe600000e0000 */
[----:B------:R-:W-:Y:S01]  /*0930*/  LOP3.LUT R3, R20, 0xffffffe0, RZ, 0xc0, !PT ;  /* 0xffffffe014037812 */ /* 0x000fe200078ec0ff */
[----:B------:R-:W2:Y:S01]  /*0940*/  SHFL.DOWN PT, R9, R7, 0x1, 0x1f ;  /* 0x08201f0007097f89 */ /* 0x000ea200000e0000 */
[----:B0-----:R0:W3:-:S03]  /*0950*/  DADD R12, R4, R10 ;  /* 0x00000000040c7229 */ /* 0x0010c6000000000a */
[C---:B------:R-:W-:Y:S01]  /*0960*/  IMAD.IADD R3, R22.reuse, 0x1, -R3 ;  /* 0x0000000116037824 */ /* 0x040fe200078e0a03 */
[----:B0-----:R-:W-:Y:S01]  /*0970*/  CS2R R4, SRZ ;  /* 0x0000000000047805 */ /* 0x001fe2000001ff00 */
[----:B------:R-:W-:-:S03]  /*0980*/  IADD3 R22, R22, 0x1f, RZ ;  /* 0x0000001f16167810 */ /* 0x000fc60007ffe0ff */
[----:B------:R-:W-:Y:S01]  /*0990*/  ISETP.NE.AND P0, PT, R3, RZ, PT ;  /* 0x000000ff0300720c */ /* 0x000fe20003f05270 */
[----:B---3--:R-:W-:Y:S04]  /*09a0*/  SHFL.DOWN PT, R11, R13, 0x1, 0x1f ;  /* 0x08201f000d0b7f89 */ /* 0x008fe800000e0000 */
[----:B------:R-:W0:Y:S08]  /*09b0*/  SHFL.DOWN PT, R10, R12, 0x1, 0x1f ;  /* 0x08201f000c0a7f89 */ /* 0x000e3000000e0000 */
[----:B------:R-:W-:Y:S01]  /*09c0*/  @!P0 SHF.R.S32.HI R21, RZ, 0x5, R20 ;  /* 0x00000005ff158819 */ /* 0x000fe20000011414 */
[----:B--2---:R2:W-:-:S02]  /*09d0*/  @!P0 DADD R8, R6, R8 ;  /* 0x0000000006088229 */ /* 0x0045c40000000008 */
[----:B--2---:R-:W-:Y:S02]  /*09e0*/  CS2R R6, SRZ ;  /* 0x0000000000067805 */ /* 0x004fe4000001ff00 */
[----:B0-----:R-:W0:-:S07]  /*09f0*/  @!P0 DADD R10, R12, R10 ;  /* 0x000000000c0a8229 */ /* 0x001e0e000000000a */
[----:B0-----:R0:W-:Y:S04]  /*0a00*/  @!P0 STS.128 [R21.X16], R8 ;  /* 0x0000000815008388 */ /* 0x0011e8000000cc00 */
[----:B------:R-:W-:Y:S01]  /*0a10*/  BAR.SYNC.DEFER_BLOCKING 0x0 ;  /* 0x0000000000007b1d */ /* 0x000fe20000010000 */
[----:B------:R-:W-:-:S05]  /*0a20*/  ISETP.GT.U32.AND P0, PT, R22, 0x3e, PT ;  /* 0x0000003e1600780c */ /* 0x000fca0003f04070 */
[----:B------:R0:W2:Y:S08]  /*0a30*/  @!P1 LDS.128 R4, [R3.X16] ;  /* 0x0000000003049984 */ /* 0x0000b0000000cc00 */
[----:B------:R-:W-:Y:S05]  /*0a40*/  @P0 BRA `(.L_x_2229) ;  /* 0x0000022000000947 */ /* 0x000fea0003800000 */
[----:B------:R-:W-:Y:S05]  /*0a50*/  BRA.DIV ~URZ, `(.L_x_2230) ;  /* 0x00000ab27f007947 */ /* 0x000fea000b800000 */
[----:B--2---:R2:W3:Y:S02]  /*0a60*/  SHFL.DOWN PT, R23, R5, 0x10, 0x1f ;  /* 0x0a001f0005177f89 */ /* 0x0044e400000e0000 */
.L_x_2244:
[----:B------:R-:W-:Y:S05]  /*0a70*/  BRA.DIV ~URZ, `(.L_x_2231) ;  /* 0x00000b127f007947 */ /* 0x000fea000b800000 */
[----:B------:R-:W4:Y:S01]  /*0a80*/  SHFL.DOWN PT, R2, R4, 0x10, 0x1f ;  /* 0x0a001f0004027f89 */ /* 0x000f2200000e0000 */
[----:B0--3--:R-:W-:-:S03]  /*0a90*/  IMAD.MOV.U32 R3, RZ, RZ, R23 ;  /* 0x000000ffff037224 */ /* 0x009fc600078e0017 */
[----:B------:R-:W-:Y:S04]  /*0aa0*/  SHFL.DOWN PT, R9, R7, 0x10, 0x1f ;  /* 0x0a001f0007097f89 */ /* 0x000fe800000e0000 */
        /* <DEDUP_REMOVED lines=25> */
.L_x_2245:
[----:B0-----:R-:W-:Y:S01]  /*0c40*/  IMAD.MOV.U32 R3, RZ, RZ, R11 ;  /* 0x000000ffff037224 */ /* 0x001fe200078e000b */
[----:B--234-:R0:W2:-:S05]  /*0c50*/  DADD R4, R24, R4 ;  /* 0x0000000018047229 */ /* 0x01c08a0000000004 */
[----:B-1----:R0:W1:-:S06]  /*0c60*/  DADD R6, R2, R6 ;  /* 0x0000000002067229 */ /* 0x00204c0000000006 */
.L_x_2229:
[----:B--2---:R-:W-:Y:S05]  /*0c70*/  BSYNC B0 ;  /* 0x0000000000007941 */ /* 0x004fea0003800000 */
.L_x_2228:
[----:B------:R-:W2:Y:S01]  /*0c80*/  S2R R27, SR_TID.Y ;  /* 0x00000000001b7919 */ /* 0x000ea20000002200 */
[----:B------:R-:W-:Y:S01]  /*0c90*/  WARPSYNC 0xffffffff ;  /* 0xffffffff00007948 */ /* 0x000fe20003800000 */
[----:B--2---:R-:W-:-:S13]  /*0ca0*/  LOP3.LUT P0, RZ, R0, R27, RZ, 0xfc, !PT ;  /* 0x0000001b00ff7212 */ /* 0x004fda000780fcff */
[----:B-1----:R1:W-:Y:S01]  /*0cb0*/  @!P0 STS.128 [RZ], R4 ;  /* 0x00000004ff008388 */ /* 0x0023e20000000c00 */
[----:B------:R-:W-:-:S03]  /*0cc0*/  ISETP.GE.AND P0, PT, R27, c[0x0][0x188], PT ;  /* 0x000062001b007a0c */ /* 0x000fc60003f06270 */
[----:B------:R-:W-:Y:S01]  /*0cd0*/  BAR.SYNC.DEFER_BLOCKING 0x0 ;  /* 0x0000000000007b1d */ /* 0x000fe20000010000 */
[----:B------:R-:W-:-:S04]  /*0ce0*/  ISETP.EQ.U32.AND P1, PT, RZ, c[0x0][0x1a0], PT ;  /* 0x00006800ff007a0c */ /* 0x000fc80003f22070 */
[----:B------:R-:W-:Y:S01]  /*0cf0*/  ISETP.EQ.OR.EX P0, PT, RZ, c[0x0][0x1a4], P0, P1 ;  /* 0x00006900ff007a0c */ /* 0x000fe20000702710 */
[----:B------:R-:W-:Y:S01]  /*0d00*/  BSSY B0, `(.L_x_2232) ;  /* 0x000006e000007945 */ /* 0x000fe20003800000 */
[----:B0-----:R-:W0:Y:S11]  /*0d10*/  LDS.128 R8, [RZ] ;  /* 0x00000000ff087984 */ /* 0x001e360000000c00 */
[----:B------:R-:W-:Y:S05]  /*0d20*/  @P0 BRA `(.L_x_2233) ;  /* 0x000006b000000947 */ /* 0x000fea0003800000 */
[----:B-1----:R-:W1:Y:S01]  /*0d30*/  S2R R7, SR_CTAID.X ;  /* 0x0000000000077919 */ /* 0x002e620000002500 */
[----:B------:R-:W-:Y:S01]  /*0d40*/  ULDC.S8 UR4, c[0x0][0x230] ;  /* 0x00008c0000047ab9 */ /* 0x000fe20000000200 */
[----:B-----5:R2:W3:Y:S01]  /*0d50*/  DMUL R18, R18, R14 ;  /* 0x0000000e12127228 */ /* 0x0204e20000000000 */
[----:B------:R-:W-:Y:S01]  /*0d60*/  ISETP.NE.AND P0, PT, RZ, UR4, PT ;  /* 0x00000004ff007c0c */ /* 0x000fe2000bf05270 */
[----:B-1----:R-:W-:-:S02]  /*0d70*/  IMAD R2, R7, c[0x0][0x198], RZ ;  /* 0x0000660007027a24 */ /* 0x002fc400078e02ff */
[----:B------:R-:W-:-:S03]  /*0d80*/  IMAD R3, R7, c[0x0][0x1b8], RZ ;  /* 0x00006e0007037a24 */ /* 0x000fc600078e02ff */
[----:B------:R-:W-:Y:S02]  /*0d90*/  SHF.R.S32.HI R4, RZ, 0x1f, R2 ;  /* 0x0000001fff047819 */ /* 0x000fe40000011402 */
[----:B------:R-:W-:-:S05]  /*0da0*/  SHF.R.S32.HI R5, RZ, 0x1f, R3 ;  /* 0x0000001fff057819 */ /* 0x000fca0000011403 */
[----:B------:R-:W-:Y:S05]  /*0db0*/  @!P0 BRA `(.L_x_2234) ;  /* 0x0000043000008947 */ /* 0x000fea0003800000 */
[----:B--23--:R-:W-:Y:S01]  /*0dc0*/  ULDC UR4, c[0x0][0x188] ;  /* 0x0000620000047ab9 */ /* 0x00cfe20000000800 */
[----:B------:R-:W-:Y:S01]  /*0dd0*/  IMAD.MOV.U32 R6, RZ, RZ, R27 ;  /* 0x000000ffff067224 */ /* 0x000fe200078e001b */
[----:B------:R-:W-:Y:S02]  /*0de0*/  ULDC UR5, c[0x0][0x190] ;  /* 0x0000640000057ab9 */ /* 0x000fe40000000800 */
[----:B------:R-:W-:-:S09]  /*0df0*/  UIMAD UR4, UR4, UR5, URZ ;  /* 0x00000005040472a4 */ /* 0x000fd2000f8e023f */
[----:B------:R-:W1:Y:S08]  /*0e00*/  I2F.F64 R12, UR4 ;  /* 0x00000004000c7d12 */ /* 0x000e700008201c00 */
[----:B-1----:R-:W1:Y:S01]  /*0e10*/  MUFU.RCP64H R21, R13 ;  /* 0x0000000d00157308 */ /* 0x002e620000001800 */
[----:B------:R-:W-:-:S04]  /*0e20*/  IADD3 R20, R13, 0x300402, RZ ;  /* 0x003004020d147810 */ /* 0x000fc80007ffe0ff */
[----:B------:R-:W-:Y:S02]  /*0e30*/  FSETP.GEU.AND P0, PT, |R20|, 5.8789094863358348022e-39, PT ;  /* 0x004004021400780b */ /* 0x000fe40003f0e200 */
[----:B-1----:R-:W1:-:S06]  /*0e40*/  DFMA R22, -R12, R20, 1 ;  /* 0x3ff000000c16742b */ /* 0x002e4c0000000114 */
[----:B-1----:R-:W1:-:S06]  /*0e50*/  DFMA R22, R22, R22, R22 ;  /* 0x000000161616722b */ /* 0x002e4c0000000016 */
[----:B-1----:R-:W1:-:S06]  /*0e60*/  DFMA R22, R20, R22, R20 ;  /* 0x000000161416722b */ /* 0x002e4c0000000014 */
[----:B-1----:R-:W1:-:S06]  /*0e70*/  DFMA R24, -R12, R22, 1 ;  /* 0x3ff000000c18742b */ /* 0x002e4c0000000116 */
[----:B-1----:R1:W2:Y:S01]  /*0e80*/  DFMA R20, R22, R24, R22 ;  /* 0x000000181614722b */ /* 0x0022a20000000016 */
[----:B------:R-:W-:Y:S05]  /*0e90*/  @P0 BRA `(.L_x_2235) ;  /* 0x0000004000000947 */ /* 0x000fea0003800000 */
[----:B-1----:R-:W-:Y:S02]  /*0ea0*/  LOP3.LUT R25, R13, 0x7fffffff, RZ, 0xc0, !PT ;  /* 0x7fffffff0d197812 */ /* 0x002fe400078ec0ff */
[----:B------:R-:W-:Y:S02]  /*0eb0*/  MOV R26, 0xee0 ;  /* 0x00000ee0001a7802 */ /* 0x000fe40000000f00 */
[----:B------:R-:W-:Y:S02]  /*0ec0*/  IADD3 R25, R25, -0x100000, RZ ;  /* 0xfff0000019197810 */ /* 0x000fe40007ffe0ff */
[----:B0-2---:R-:W-:Y:S05]  /*0ed0*/  CALL.REL.NOINC `($__internal_65_$__cuda_sm20_dblrcp_rn_slowpath_v3) ;  /* 0x00000fa000007944 */ /* 0x005fea0003c00000 */
.L_x_2235:
[----:B0-2---:R-:W0:Y:S01]  /*0ee0*/  DMUL R12, R20, R10 ;  /* 0x0000000a140c7228 */ /* 0x005e220000000000 */
[----:B------:R-:W-:-:S03]  /*0ef0*/  IMAD R7, R7, c[0x0][0x178], RZ ;  /* 0x00005e0007077a24 */ /* 0x000fc600078e02ff */
[----:B------:R-:W-:-:S04]  /*0f00*/  DMUL R20, R8, R20 ;  /* 0x0000001408147228 */ /* 0x000fc80000000000 */
[----:B0-----:R-:W0:-:S06]  /*0f10*/  DMUL R12, R12, R14 ;  /* 0x0000000e0c0c7228 */ /* 0x001e0c0000000000 */
[----:B01----:R0:W1:-:S04]  /*0f20*/  DMUL R22, R12, R14 ;  /* 0x0000000e0c167228 */ /* 0x0030480000000000 */
.L_x_2239:
[----:B------:R-:W-:Y:S01]  /*0f30*/  ISETP.GE.AND P0, PT, R0, c[0x0][0x190], PT ;  /* 0x0000640000007a0c */ /* 0x000fe20003f06270 */
[----:B------:R-:W-:-:S12]  /*0f40*/  BSSY B1, `(.L_x_2236) ;  /* 0x0000026000017945 */ /* 0x000fd80003800000 */
[----:B01----:R-:W-:Y:S05]  /*0f50*/  @P0 BRA `(.L_x_2237) ;  /* 0x0000024000000947 */ /* 0x003fea0003800000 */
[C---:B0-----:R-:W-:Y:S02]  /*0f60*/  IMAD R12, R6.reuse, c[0x0][0x174], RZ ;  /* 0x00005d00060c7a24 */ /* 0x041fe400078e02ff */
        /* <DEDUP_REMOVED lines=10> */
.L_x_2238:
[C---:B------:R-:W-:Y:S02]  /*1010*/  IMAD R25, R36.reuse, c[0x0][0x17c], RZ ;  /* 0x00005f0024197a24 */ /* 0x040fe400078e02ff */
[----:B------:R-:W-:-:S03]  /*1020*/  IMAD R26, R36, c[0x0][0x19c], RZ ;  /* 0x00006700241a7a24 */ /* 0x000fc600078e02ff */
[----:B------:R-:W-:-:S04]  /*1030*/  IADD3 R27, P0, R25, R12, RZ ;  /* 0x0000000c191b7210 */ /* 0x000fc80007f1e0ff */
[----:B------:R-:W-:Y:S02]  /*1040*/  LEA.HI.X.SX32 R28, R25, R34, 0x1, P0 ;  /* 0x00000022191c7211 */ /* 0x000fe400000f0eff */
[C---:B------:R-:W-:Y:S02]  /*1050*/  LEA R24, P1, R27.reuse, c[0x0][0x160], 0x3 ;  /* 0x000058001b187a11 */ /* 0x040fe400078218ff */
[C---:B------:R-:W-:Y:S02]  /*1060*/  IADD3 R29, P0, R26.reuse, R13, RZ ;  /* 0x0000000d1a1d7210 */ /* 0x040fe40007f1e0ff */
[----:B------:R-:W-:Y:S02]  /*1070*/  LEA.HI.X R25, R27, c[0x0][0x164], R28, 0x3, P1 ;  /* 0x000059001b197a11 */ /* 0x000fe400008f1c1c */
[----:B------:R-:W-:Y:S02]  /*1080*/  LEA.HI.X.SX32 R28, R26, R35, 0x1, P0 ;  /* 0x000000231a1c7211 */ /* 0x000fe400000f0eff */
[----:B------:R-:W-:-:S02]  /*1090*/  LEA R26, P0, R29, c[0x0][0x180], 0x3 ;  /* 0x000060001d1a7a11 */ /* 0x000fc400078018ff */
[----:B------:R-:W2:Y:S02]  /*10a0*/  LDG.E.64 R24, [R24.64] ;  /* 0x0000000618187981 */ /* 0x000ea4000c1e1b00 */
[----:B------:R-:W-:-:S06]  /*10b0*/  LEA.HI.X R27, R29, c[0x0][0x184], R28, 0x3, P0 ;  /* 0x000061001d1b7a11 */ /* 0x000fcc00000f1c1c */
[----:B------:R-:W3:Y:S01]  /*10c0*/  LDG.E.64 R26, [R26.64] ;  /* 0x000000061a1a7981 */ /* 0x000ee2000c1e1b00 */
[----:B------:R-:W-:-:S05]  /*10d0*/  IMAD R30, R36, c[0x0][0x1bc], RZ ;  /* 0x00006f00241e7a24 */ /* 0x000fca00078e02ff */
[----:B------:R-:W-:Y:S02]  /*10e0*/  IADD3 R37, P0, R30, R32, RZ ;  /* 0x000000201e257210 */ /* 0x000fe40007f1e0ff */
[----:B------:R-:W-:Y:S01]  /*10f0*/  IADD3 R36, R36, c[0x0][0x0], RZ ;  /* 0x0000000024247a10 */ /* 0x000fe20007ffe0ff */
[----:B--2---:R0:W3:Y:S02]  /*1100*/  DADD R28, -R16, R24 ;  /* 0x00000000101c7229 */ /* 0x0040e40000000118 */
[----:B0-----:R-:W-:-:S04]  /*1110*/  LEA.HI.X.SX32 R24, R30, R33, 0x1, P0 ;  /* 0x000000211e187211 */ /* 0x001fc800000f0eff */
[----:B-1-3--:R-:W0:-:S06]  /*1120*/  DFMA R28, -R22, R28, R26 ;  /* 0x0000001c161c722b */ /* 0x00ae0c000000011a */
[----:B0-----:R0:W1:Y:S02]  /*1130*/  DADD R30, -R20, R28 ;  /* 0x00000000141e7229 */ /* 0x001064000000011c */
[----:B0-----:R-:W-:-:S04]  /*1140*/  LEA R28, P0, R37, c[0x0][0x1a0], 0x3 ;  /* 0x00006800251c7a11 */ /* 0x001fc800078018ff */
[----:B-1----:R-:W0:Y:S01]  /*1150*/  DMUL R30, R18, R30 ;  /* 0x0000001e121e7228 */ /* 0x002e220000000000 */
[----:B------:R-:W-:-:S06]  /*1160*/  LEA.HI.X R29, R37, c[0x0][0x1a4], R24, 0x3, P0 ;  /* 0x00006900251d7a11 */ /* 0x000fcc00000f1c18 */
[----:B0-----:R0:W-:Y:S01]  /*1170*/  STG.E.64 [R28.64], R30 ;  /* 0x0000001e1c007986 */ /* 0x0011e2000c101b06 */
[----:B------:R-:W-:-:S13]  /*1180*/  ISETP.GE.AND P0, PT, R36, c[0x0][0x190], PT ;  /* 0x0000640024007a0c */ /* 0x000fda0003f06270 */
[----:B0-----:R-:W-:Y:S05]  /*1190*/  @!P0 BRA `(.L_x_2238) ;  /* 0xfffffe7000008947 */ /* 0x001fea000383ffff */
.L_x_2237:
[----:B------:R-:W-:Y:S05]  /*11a0*/  BSYNC B1 ;  /* 0x0000000000017941 */ /* 0x000fea0003800000 */
.L_x_2236:
[----:B------:R-:W-:-:S04]  /*11b0*/  IADD3 R6, R6, c[0x0][0x4], RZ ;  /* 0x0000010006067a10 */ /* 0x000fc80007ffe0ff */
[----:B------:R-:W-:-:S13]  /*11c0*/  ISETP.GE.AND P0, PT, R6, c[0x0][0x188], PT ;  /* 0x0000620006007a0c */ /* 0x000fda0003f06270 */
[----:B------:R-:W-:Y:S05]  /*11d0*/  @!P0 BRA `(.L_x_2239) ;  /* 0xfffffd5000008947 */ /* 0x000fea000383ffff */
[----:B------:R-:W-:Y:S05]  /*11e0*/  BRA `(.L_x_2233) ;  /* 0x000001f000007947 */ /* 0x000fea0003800000 */
.L_x_2234:
[----:B--23--:R-:W-:Y:S02]  /*11f0*/  MOV R20, R27 ;  /* 0x0000001b00147202 */ /* 0x00cfe40000000f00 */
.L_x_2243:
[----:B------:R-:W-:Y:S01]  /*1200*/  ISETP.GE.AND P0, PT, R0, c[0x0][0x190], PT ;  /* 0x0000640000007a0c */ /* 0x000fe20003f06270 */
[----:B------:R-:W-:-:S12]  /*1210*/  BSSY B1, `(.L_x_2240) ;  /* 0x0000019000017945 */ /* 0x000fd80003800000 */
[----:B-1----:R-:W-:Y:S05]  /*1220*/  @P0 BRA `(.L_x_2241) ;  /* 0x0000017000000947 */ /* 0x002fea0003800000 */
[C---:B------:R-:W-:Y:S02]  /*1230*/  IMAD R7, R20.reuse, c[0x0][0x194], RZ ;  /* 0x0000650014077a24 */ /* 0x040fe400078e02ff */
[----:B------:R-:W-:Y:S02]  /*1240*/  IMAD R6, R20, c[0x0][0x1b4], RZ ;  /* 0x00006d0014067a24 */ /* 0x000fe400078e02ff */
[----:B------:R-:W-:Y:S01]  /*1250*/  IMAD.MOV.U32 R21, RZ, RZ, R0 ;  /* 0x000000ffff157224 */ /* 0x000fe200078e0000 */
[----:B------:R-:W-:Y:S02]  /*1260*/  IADD3 R23, P0, R2, R7, RZ ;  /* 0x0000000702177210 */ /* 0x000fe40007f1e0ff */
[----:B------:R-:W-:Y:S02]  /*1270*/  IADD3 R27, P1, R3, R6, RZ ;  /* 0x00000006031b7210 */ /* 0x000fe40007f3e0ff */
[----:B------:R-:W-:Y:S02]  /*1280*/  LEA.HI.X.SX32 R25, R7, R4, 0x1, P0 ;  /* 0x0000000407197211 */ /* 0x000fe400000f0eff */
[----:B------:R-:W-:-:S02]  /*1290*/  LEA.HI.X.SX32 R29, R6, R5, 0x1, P1 ;  /* 0x00000005061d7211 */ /* 0x000fc400008f0eff */
.L_x_2242:
[----:B-1----:R-:W-:-:S05]  /*12a0*/  IMAD R6, R21, c[0x0][0x19c], RZ ;  /* 0x0000670015067a24 */ /* 0x002fca00078e02ff */
[----:B------:R-:W-:-:S04]  /*12b0*/  IADD3 R7, P0, R6, R23, RZ ;  /* 0x0000001706077210 */ /* 0x000fc80007f1e0ff */
[----:B------:R-:W-:Y:S02]  /*12c0*/  LEA.HI.X.SX32 R6, R6, R25, 0x1, P0 ;  /* 0x0000001906067211 */ /* 0x000fe400000f0eff */
[----:B------:R-:W-:-:S04]  /*12d0*/  LEA R16, P0, R7, c[0x0][0x180], 0x3 ;  /* 0x0000600007107a11 */ /* 0x000fc800078018ff */
[----:B------:R-:W-:-:S05]  /*12e0*/  LEA.HI.X R17, R7, c[0x0][0x184], R6, 0x3, P0 ;  /* 0x0000610007117a11 */ /* 0x000fca00000f1c06 */
[----:B------:R-:W2:Y:S01]  /*12f0*/  LDG.E.64 R6, [R16.64] ;  /* 0x0000000610067981 */ /* 0x000ea2000c1e1b00 */
[C---:B------:R-:W-:Y:S01]  /*1300*/  IMAD R12, R21.reuse, c[0x0][0x1bc], RZ ;  /* 0x00006f00150c7a24 */ /* 0x040fe200078e02ff */
[----:B------:R-:W-:-:S04]  /*1310*/  IADD3 R21, R21, c[0x0][0x0], RZ ;  /* 0x0000000015157a10 */ /* 0x000fc80007ffe0ff */
[----:B------:R-:W-:-:S04]  /*1320*/  IADD3 R13, P0, R12, R27, RZ ;  /* 0x0000001b0c0d7210 */ /* 0x000fc80007f1e0ff */
[----:B------:R-:W-:Y:S02]  /*1330*/  LEA.HI.X.SX32 R22, R12, R29, 0x1, P0 ;  /* 0x0000001d0c167211 */ /* 0x000fe400000f0eff */
[----:B------:R-:W-:-:S04]  /*1340*/  LEA R12, P0, R13, c[0x0][0x1a0], 0x3 ;  /* 0x000068000d0c7a11 */ /* 0x000fc800078018ff */
[----:B------:R-:W-:Y:S02]  /*1350*/  LEA.HI.X R13, R13, c[0x0][0x1a4], R22, 0x3, P0 ;  /* 0x000069000d0d7a11 */ /* 0x000fe400000f1c16 */
[----:B------:R-:W-:Y:S01]  /*1360*/  ISETP.GE.AND P0, PT, R21, c[0x0][0x190], PT ;  /* 0x0000640015007a0c */ /* 0x000fe20003f06270 */
[----:B--2---:R-:W1:-:S07]  /*1370*/  DMUL R6, R18, R6 ;  /* 0x0000000612067228 */ /* 0x004e4e0000000000 */
[----:B-1----:R1:W-:Y:S05]  /*1380*/  STG.E.64 [R12.64], R6 ;  /* 0x000000060c007986 */ /* 0x0023ea000c101b06 */
[----:B------:R-:W-:Y:S05]  /*1390*/  @!P0 BRA `(.L_x_2242) ;  /* 0xffffff0000008947 */ /* 0x000fea000383ffff */
.L_x_2241:
[----:B------:R-:W-:Y:S05]  /*13a0*/  BSYNC B1 ;  /* 0x0000000000017941 */ /* 0x000fea0003800000 */
.L_x_2240:
[----:B------:R-:W-:-:S04]  /*13b0*/  IADD3 R20, R20, c[0x0][0x4], RZ ;  /* 0x0000010014147a10 */ /* 0x000fc80007ffe0ff */
[----:B------:R-:W-:-:S13]  /*13c0*/  ISETP.GE.AND P0, PT, R20, c[0x0][0x188], PT ;  /* 0x0000620014007a0c */ /* 0x000fda0003f06270 */
[----:B------:R-:W-:Y:S05]  /*13d0*/  @!P0 BRA `(.L_x_2243) ;  /* 0xfffffe2000008947 */ /* 0x000fea000383ffff */
.L_x_2233:
[----:B------:R-:W-:Y:S05]  /*13e0*/  BSYNC B0 ;  /* 0x0000000000007941 */ /* 0x000fea0003800000 */
.L_x_2232:
[----:B------:R-:W-:Y:S01]  /*13f0*/  ISETP.NE.AND P0, PT, R0, RZ, PT ;  /* 0x000000ff0000720c */ /* 0x000fe20003f05270 */
[----:B------:R-:W-:-:S05]  /*1400*/  IMAD.MOV.U32 R0, RZ, RZ, c[0x0][0x1c8] ;  /* 0x00007200ff007624 */ /* 0x000fca00078e00ff */
[----:B------:R-:W-:Y:S01]  /*1410*/  ISETP.LT.OR P1, PT, R0, 0x1, P0 ;  /* 0x000000010000780c */ /* 0x000fe20000721670 */
[----:B------:R-:W-:-:S05]  /*1420*/  IMAD.MOV.U32 R0, RZ, RZ, c[0x0][0x1d8] ;  /* 0x00007600ff007624 */ /* 0x000fca00078e00ff */
[----:B------:R-:W-:-:S07]  /*1430*/  ISETP.LT.OR P0, PT, R0, 0x1, P0 ;  /* 0x000000010000780c */ /* 0x000fce0000701670 */
[----:B------:R-:W2:Y:S01]  /*1440*/  @!P1 S2R R2, SR_CTAID.X ;  /* 0x0000000000029919 */ /* 0x000ea20000002500 */
[----:B------:R-:W-:Y:S01]  /*1450*/  @!P1 IMAD.MOV.U32 R3, RZ, RZ, 0x8 ;  /* 0x00000008ff039424 */ /* 0x000fe200078e00ff */
[----:B0----5:R-:W0:Y:S01]  /*1460*/  @!P1 DMUL R10, R14, R10 ;  /* 0x0000000a0e0a9228 */ /* 0x021e220000000000 */
[----:B--2---:R-:W-:-:S04]  /*1470*/  @!P1 IMAD R2, R2, c[0x0][0x1cc], RZ ;  /* 0x0000730002029a24 */ /* 0x004fc800078e02ff */
[----:B------:R-:W-:-:S05]  /*1480*/  @!P1 IMAD.WIDE R2, R2, R3, c[0x0][0x1c0] ;  /* 0x0000700002029625 */ /* 0x000fca00078e0203 */
[----:B0-----:R0:W-:Y:S01]  /*1490*/  @!P1 STG.E.64 [R2.64], R10 ;  /* 0x0000000a02009986 */ /* 0x0011e2000c101b06 */
[----:B------:R-:W-:Y:S05]  /*14a0*/  @P0 EXIT ;  /* 0x000000000000094d */ /* 0x000fea0003800000 */
[----:B0-----:R-:W0:Y:S01]  /*14b0*/  S2R R2, SR_CTAID.X ;  /* 0x0000000000027919 */ /* 0x001e220000002500 */
[----:B------:R-:W-:Y:S02]  /*14c0*/  IMAD.MOV.U32 R3, RZ, RZ, 0x8 ;  /* 0x00000008ff037424 */ /* 0x000fe400078e00ff */
[----:B0-----:R-:W-:-:S04]  /*14d0*/  IMAD R2, R2, c[0x0][0x1dc], RZ ;  /* 0x0000770002027a24 */ /* 0x001fc800078e02ff */
[----:B------:R-:W-:-:S05]  /*14e0*/  IMAD.WIDE R2, R2, R3, c[0x0][0x1d0] ;  /* 0x0000740002027625 */ /* 0x000fca00078e0203 */
[----:B------:R-:W-:Y:S01]  /*14f0*/  STG.E.64 [R2.64], R8 ;  /* 0x0000000802007986 */ /* 0x000fe2000c101b06 */
[----:B------:R-:W-:Y:S05]  /*1500*/  EXIT ;  /* 0x000000000000794d */ /* 0x000fea0003800000 */
.L_x_2230:
[----:B0-2---:R-:W-:Y:S01]  /*1510*/  MOV R10, R5 ;  /* 0x00000005000a7202 */ /* 0x005fe20000000f00 */
[----:B------:R-:W-:Y:S01]  /*1520*/  IMAD.MOV.U32 R9, RZ, RZ, 0x10 ;  /* 0x00000010ff097424 */ /* 0x000fe200078e00ff */
[----:B------:R-:W-:Y:S01]  /*1530*/  MOV R12, 0x1570 ;  /* 0x00001570000c7802 */ /* 0x000fe20000000f00 */
[----:B------:R-:W-:Y:S02]  /*1540*/  IMAD.MOV.U32 R8, RZ, RZ, 0x1f ;  /* 0x0000001fff087424 */ /* 0x000fe400078e00ff */
[----:B------:R-:W-:Y:S02]  /*1550*/  IMAD.MOV.U32 R3, RZ, RZ, -0x1 ;  /* 0xffffffffff037424 */ /* 0x000fe400078e00ff */
[----:B-1---5:R-:W-:Y:S05]  /*1560*/  CALL.REL.NOINC `($__internal_67_$__cuda_sm70_shflsync_down_p) ;  /* 0x00000e1000007944 */ /* 0x022fea0003c00000 */
[----:B-1----:R-:W-:Y:S01]  /*1570*/  IMAD.MOV.U32 R23, RZ, RZ, R2 ;  /* 0x000000ffff177224 */ /* 0x002fe200078e0002 */
[----:B0-----:R-:W-:Y:S05]  /*1580*/  BRA `(.L_x_2244) ;  /* 0xfffff4e000007947 */ /* 0x001fea000383ffff */
.L_x_2231:
[----:B0-----:R-:W-:Y:S01]  /*1590*/  HFMA2.MMA R9, -RZ, RZ, 0, 9.5367431640625e-07 ;  /* 0x00000010ff097435 */ /* 0x001fe200000001ff */
[----:B------:R-:W-:Y:S01]  /*15a0*/  IMAD.MOV.U32 R10, RZ, RZ, R4 ;  /* 0x000000ffff0a7224 */ /* 0x000fe200078e0004 */
[----:B------:R-:W-:Y:S01]  /*15b0*/  MOV R12, 0x15f0 ;  /* 0x000015f0000c7802 */ /* 0x000fe20000000f00 */
[----:B------:R-:W-:-:S02]  /*15c0*/  IMAD.MOV.U32 R8, RZ, RZ, 0x1f ;  /* 0x0000001fff087424 */ /* 0x000fc400078e00ff */
[----:B------:R-:W-:Y:S02]  /*15d0*/  IMAD.MOV.U32 R3, RZ, RZ, -0x1 ;  /* 0xffffffffff037424 */ /* 0x000fe400078e00ff */
[----:B-123-5:R-:W-:Y:S05]  /*15e0*/  CALL.REL.NOINC `($__internal_67_$__cuda_sm70_shflsync_down_p) ;  /* 0x00000d9000007944 */ /* 0x02efea0003c00000 */
[----:B0-----:R-:W-:Y:S01]  /*15f0*/  IMAD.MOV.U32 R10, RZ, RZ, R7 ;  /* 0x000000ffff0a7224 */ /* 0x001fe200078e0007 */
[----:B------:R-:W-:Y:S01]  /*1600*/  MOV R3, 0xffffffff ;  /* 0xffffffff00037802 */ /* 0x000fe20000000f00 */
[----:B------:R-:W-:Y:S01]  /*1610*/  IMAD.MOV.U32 R9, RZ, RZ, 0x10 ;  /* 0x00000010ff097424 */ /* 0x000fe200078e00ff */
[----:B------:R-:W-:Y:S01]  /*1620*/  MOV R12, 0x1660 ;  /* 0x00001660000c7802 */ /* 0x000fe20000000f00 */
[----:B------:R-:W-:Y:S02]  /*1630*/  IMAD.MOV.U32 R8, RZ, RZ, 0x1f ;  /* 0x0000001fff087424 */ /* 0x000fe400078e00ff */
[----:B-1----:R-:W-:Y:S02]  /*1640*/  IMAD.MOV.U32 R22, RZ, RZ, R2 ;  /* 0x000000ffff167224 */ /* 0x002fe400078e0002 */
[----:B------:R-:W-:Y:S05]  /*1650*/  CALL.REL.NOINC `($__internal_67_$__cuda_sm70_shflsync_down_p) ;  /* 0x00000d2000007944 */ /* 0x000fea0003c00000 */
[----:B-1----:R-:W-:Y:S01]  /*1660*/  IMAD.MOV.U32 R21, RZ, RZ, R2 ;  /* 0x000000ffff157224 */ /* 0x002fe200078e0002 */
[----:B0-----:R-:W-:Y:S01]  /*1670*/  MOV R3, 0xffffffff ;  /* 0xffffffff00037802 */ /* 0x001fe20000000f00 */
[----:B------:R-:W-:Y:S01]  /*1680*/  IMAD.MOV.U32 R10, RZ, RZ, R6 ;  /* 0x000000ffff0a7224 */ /* 0x000fe200078e0006 */
[----:B------:R-:W-:Y:S01]  /*1690*/  MOV R12, 0x16d0 ;  /* 0x000016d0000c7802 */ /* 0x000fe20000000f00 */
[----:B------:R-:W-:-:S02]  /*16a0*/  IMAD.MOV.U32 R9, RZ, RZ, 0x10 ;  /* 0x00000010ff097424 */ /* 0x000fc400078e00ff */
[----:B------:R-:W-:Y:S02]  /*16b0*/  IMAD.MOV.U32 R8, RZ, RZ, 0x1f ;  /* 0x0000001fff087424 */ /* 0x000fe400078e00ff */
[----:B------:R-:W-:Y:S05]  /*16c0*/  CALL.REL.NOINC `($__internal_67_$__cuda_sm70_shflsync_down_p) ;  /* 0x00000cb000007944 */ /* 0x000fea0003c00000 */
[----:B------:R-:W2:Y:S01]  /*16d0*/  DADD R22, R4, R22 ;  /* 0x0000000004167229 */ /* 0x000ea20000000016 */
[----:B-1----:R-:W-:Y:S01]  /*16e0*/  IMAD.MOV.U32 R20, RZ, RZ, R2 ;  /* 0x000000ffff147224 */ /* 0x002fe200078e0002 */
[----:B------:R-:W-:Y:S01]  /*16f0*/  MOV R12, 0x1760 ;  /* 0x00001760000c7802 */ /* 0x000fe20000000f00 */
[----:B0-----:R-:W-:Y:S02]  /*1700*/  IMAD.MOV.U32 R9, RZ, RZ, 0x8 ;  /* 0x00000008ff097424 */ /* 0x001fe400078e00ff */
[----:B------:R-:W-:Y:S02]  /*1710*/  IMAD.MOV.U32 R8, RZ, RZ, 0x1f ;  /* 0x0000001fff087424 */ /* 0x000fe400078e00ff */
[----:B------:R0:W1:Y:S01]  /*1720*/  DADD R6, R6, R20 ;  /* 0x0000000006067229 */ /* 0x0000620000000014 */
[----:B------:R-:W-:Y:S02]  /*1730*/  IMAD.MOV.U32 R3, RZ, RZ, -0x1 ;  /* 0xffffffffff037424 */ /* 0x000fe400078e00ff */
[----:B--2---:R-:W-:-:S03]  /*1740*/  IMAD.MOV.U32 R10, RZ, RZ, R23 ;  /* 0x000000ffff0a7224 */ /* 0x004fc600078e0017 */
[----:B01----:R-:W-:Y:S05]  /*1750*/  CALL.REL.NOINC `($__internal_67_$__cuda_sm70_shflsync_down_p) ;  /* 0x00000c2000007944 */ /* 0x003fea0003c00000 */
[----:B-1----:R-:W-:Y:S01]  /*1760*/  MOV R21, R2 ;  /* 0x0000000200157202 */ /* 0x002fe20000000f00 */
[----:B0-----:R-:W-:Y:S01]  /*1770*/  IMAD.MOV.U32 R10, RZ, RZ, R22 ;  /* 0x000000ffff0a7224 */ /* 0x001fe200078e0016 */
[----:B------:R-:W-:Y:S01]  /*1780*/  MOV R12, 0x17d0 ;  /* 0x000017d0000c7802 */ /* 0x000fe20000000f00 */
[----:B------:R-:W-:-:S02]  /*1790*/  IMAD.MOV.U32 R9, RZ, RZ, 0x8 ;  /* 0x00000008ff097424 */ /* 0x000fc400078e00ff */
[----:B------:R-:W-:Y:S02]  /*17a0*/  IMAD.MOV.U32 R8, RZ, RZ, 0x1f ;  /* 0x0000001fff087424 */ /* 0x000fe400078e00ff */
[----:B------:R-:W-:Y:S02]  /*17b0*/  IMAD.MOV.U32 R3, RZ, RZ, -0x1 ;  /* 0xffffffffff037424 */ /* 0x000fe400078e00ff */
[----:B------:R-:W-:Y:S05]  /*17c0*/  CALL.REL.NOINC `($__internal_67_$__cuda_sm70_shflsync_down_p) ;  /* 0x00000bb000007944 */ /* 0x000fea0003c00000 */
[----:B0-----:R-:W-:Y:S01]  /*17d0*/  MOV R10, R7 ;  /* 0x00000007000a7202 */ /* 0x001fe20000000f00 */
[----:B------:R-:W-:Y:S01]  /*17e0*/  IMAD.MOV.U32 R9, RZ, RZ, 0x8 ;  /* 0x00000008ff097424 */ /* 0x000fe200078e00ff */
[----:B------:R-:W-:Y:S01]  /*17f0*/  MOV R12, 0x1840 ;  /* 0x00001840000c7802 */ /* 0x000fe20000000f00 */
[----:B------:R-:W-:Y:S02]  /*1800*/  IMAD.MOV.U32 R8, RZ, RZ, 0x1f ;  /* 0x0000001fff087424 */ /* 0x000fe400078e00ff */
[----:B------:R-:W-:Y:S02]  /*1810*/  IMAD.MOV.U32 R3, RZ, RZ, -0x1 ;  /* 0xffffffffff037424 */ /* 0x000fe400078e00ff */
[----:B-1----:R-:W-:Y:S02]  /*1820*/  IMAD.MOV.U32 R20, RZ, RZ, R2 ;  /* 0x000000ffff147224 */ /* 0x002fe400078e0002 */
[----:B------:R-:W-:Y:S05]  /*1830*/  CALL.REL.NOINC `($__internal_67_$__cuda_sm70_shflsync_down_p) ;  /* 0x00000b4000007944 */ /* 0x000fea0003c00000 */
[----:B-1----:R-:W-:Y:S01]  /*1840*/  MOV R5, R2 ;  /* 0x0000000200057202 */ /* 0x002fe20000000f00 */
[----:B0-----:R-:W-:Y:S01]  /*1850*/  IMAD.MOV.U32 R10, RZ, RZ, R6 ;  /* 0x000000ffff0a7224 */ /* 0x001fe200078e0006 */
[----:B------:R-:W-:Y:S01]  /*1860*/  MOV R12, 0x18b0 ;  /* 0x000018b0000c7802 */ /* 0x000fe20000000f00 */
[----:B------:R-:W-:-:S02]  /*1870*/  IMAD.MOV.U32 R9, RZ, RZ, 0x8 ;  /* 0x00000008ff097424 */ /* 0x000fc400078e00ff */
[----:B------:R-:W-:Y:S02]  /*1880*/  IMAD.MOV.U32 R8, RZ, RZ, 0x1f ;  /* 0x0000001fff087424 */ /* 0x000fe400078e00ff */
[----:B------:R-:W-:Y:S02]  /*1890*/  IMAD.MOV.U32 R3, RZ, RZ, -0x1 ;  /* 0xffffffffff037424 */ /* 0x000fe400078e00ff */
[----:B------:R-:W-:Y:S05]  /*18a0*/  CALL.REL.NOINC `($__internal_67_$__cuda_sm70_shflsync_down_p) ;  /* 0x00000ad000007944 */ /* 0x000fea0003c00000 */
[----:B------:R-:W2:Y:S01]  /*18b0*/  DADD R22, R22, R20 ;  /* 0x0000000016167229 */ /* 0x000ea20000000014 */
[----:B-1----:R-:W-:Y:S01]  /*18c0*/  MOV R4, R2 ;  /* 0x0000000200047202 */ /* 0x002fe20000000f00 */
[----:B0-----:R-:W-:Y:S01]  /*18d0*/  IMAD.MOV.U32 R9, RZ, RZ, 0x4 ;  /* 0x00000004ff097424 */ /* 0x001fe200078e00ff */
[----:B------:R-:W-:Y:S01]  /*18e0*/  MOV R12, 0x1940 ;  /* 0x00001940000c7802 */ /* 0x000fe20000000f00 */
[----:B------:R-:W-:Y:S02]  /*18f0*/  IMAD.MOV.U32 R8, RZ, RZ, 0x1f ;  /* 0x0000001fff087424 */ /* 0x000fe400078e00ff */
[----:B------:R-:W-:Y:S01]  /*1900*/  IMAD.MOV.U32 R3, RZ, RZ, -0x1 ;  /* 0xffffffffff037424 */ /* 0x000fe200078e00ff */
[----:B------:R0:W1:-:S03]  /*1910*/  DADD R6, R6, R4 ;  /* 0x0000000006067229 */ /* 0x0000460000000004 */
[----:B--2---:R-:W-:-:S03]  /*1920*/  IMAD.MOV.U32 R10, RZ, RZ, R23 ;  /* 0x000000ffff0a7224 */ /* 0x004fc600078e0017 */
[----:B01----:R-:W-:Y:S05]  /*1930*/  CALL.REL.NOINC `($__internal_67_$__cuda_sm70_shflsync_down_p) ;  /* 0x00000a4000007944 */ /* 0x003fea0003c00000 */
[----:B-1----:R-:W-:Y:S01]  /*1940*/  MOV R21, R2 ;  /* 0x0000000200157202 */ /* 0x002fe20000000f00 */
[----:B0-----:R-:W-:Y:S01]  /*1950*/  IMAD.MOV.U32 R10, RZ, RZ, R22 ;  /* 0x000000ffff0a7224 */ /* 0x001fe200078e0016 */
[----:B------:R-:W-:Y:S01]  /*1960*/  MOV R12, 0x19b0 ;  /* 0x000019b0000c7802 */ /* 0x000fe20000000f00 */
[----:B------:R-:W-:Y:S02]  /*1970*/  IMAD.MOV.U32 R9, RZ, RZ, 0x4 ;  /* 0x00000004ff097424 */ /* 0x000fe400078e00ff */
[----:B------:R-:W-:Y:S02]  /*1980*/  IMAD.MOV.U32 R8, RZ, RZ, 0x1f ;  /* 0x0000001fff087424 */ /* 0x000fe400078e00ff */
[----:B------:R-:W-:Y:S02]  /*1990*/  IMAD.MOV.U32 R3, RZ, RZ, -0x1 ;  /* 0xffffffffff037424 */ /* 0x000fe400078e00ff */
[----:B------:R-:W-:Y:S05]  /*19a0*/  CALL.REL.NOINC `($__internal_67_$__cuda_sm70_shflsync_down_p) ;  /* 0x000009d000007944 */ /* 0x000fea0003c00000 */
[----:B0-----:R-:W-:Y:S01]  /*19b0*/  MOV R10, R7 ;  /* 0x00000007000a7202 */ /* 0x001fe20000000f00 */
[----:B------:R-:W-:Y:S01]  /*19c0*/  IMAD.MOV.U32 R9, RZ, RZ, 0x4 ;  /* 0x00000004ff097424 */ /* 0x000fe200078e00ff */
[----:B------:R-:W-:Y:S01]  /*19d0*/  MOV R12, 0x1a20 ;  /* 0x00001a20000c7802 */ /* 0x000fe20000000f00 */
[----:B------:R-:W-:-:S02]  /*19e0*/  IMAD.MOV.U32 R8, RZ, RZ, 0x1f ;  /* 0x0000001fff087424 */ /* 0x000fc400078e00ff */
[----:B------:R-:W-:Y:S02]  /*19f0*/  IMAD.MOV.U32 R3, RZ, RZ, -0x1 ;  /* 0xffffffffff037424 */ /* 0x000fe400078e00ff */
[----:B-1----:R-:W-:Y:S02]  /*1a00*/  IMAD.MOV.U32 R20, RZ, RZ, R2 ;  /* 0x000000ffff147224 */ /* 0x002fe400078e0002 */
[----:B------:R-:W-:Y:S05]  /*1a10*/  CALL.REL.NOINC `($__internal_67_$__cuda_sm70_shflsync_down_p) ;  /* 0x0000096000007944 */ /* 0x000fea0003c00000 */
[----:B-1----:R-:W-:Y:S01]  /*1a20*/  MOV R5, R2 ;  /* 0x0000000200057202 */ /* 0x002fe20000000f00 */
[----:B0-----:R-:W-:Y:S01]  /*1a30*/  IMAD.MOV.U32 R10, RZ, RZ, R6 ;  /* 0x000000ffff0a7224 */ /* 0x001fe200078e0006 */
[----:B------:R-:W-:Y:S01]  /*1a40*/  MOV R12, 0x1a90 ;  /* 0x00001a90000c7802 */ /* 0x000fe20000000f00 */
[----:B------:R-:W-:Y:S02]  /*1a50*/  IMAD.MOV.U32 R9, RZ, RZ, 0x4 ;  /* 0x00000004ff097424 */ /* 0x000fe400078e00ff */
[----:B------:R-:W-:Y:S02]  /*1a60*/  IMAD.MOV.U32 R8, RZ, RZ, 0x1f ;  /* 0x0000001fff087424 */ /* 0x000fe400078e00ff */
[----:B------:R-:W-:Y:S02]  /*1a70*/  IMAD.MOV.U32 R3, RZ, RZ, -0x1 ;  /* 0xffffffffff037424 */ /* 0x000fe400078e00ff */
[----:B------:R-:W-:Y:S05]  /*1a80*/  CALL.REL.NOINC `($__internal_67_$__cuda_sm70_shflsync_down_p) ;  /* 0x000008f000007944 */ /* 0x000fea0003c00000 */
[----:B------:R-:W2:Y:S01]  /*1a90*/  DADD R22, R22, R20 ;  /* 0x0000000016167229 */ /* 0x000ea20000000014 */
[----:B-1----:R-:W-:Y:S01]  /*1aa0*/  MOV R4, R2 ;  /* 0x0000000200047202 */ /* 0x002fe20000000f00 */
[----:B0-----:R-:W-:Y:S01]  /*1ab0*/  IMAD.MOV.U32 R9, RZ, RZ, 0x2 ;  /* 0x00000002ff097424 */ /* 0x001fe200078e00ff */
[----:B------:R-:W-:Y:S01]  /*1ac0*/  MOV R12, 0x1b20 ;  /* 0x00001b20000c7802 */ /* 0x000fe20000000f00 */
[----:B------:R-:W-:-:S02]  /*1ad0*/  IMAD.MOV.U32 R8, RZ, RZ, 0x1f ;  /* 0x0000001fff087424 */ /* 0x000fc400078e00ff */
        /* <DEDUP_REMOVED lines=32> */
[--C-:B--2---:R-:W-:Y:S01]  /*1ce0*/  IMAD.MOV.U32 R10, RZ, RZ, R23.reuse ;  /* 0x000000ffff0a7224 */ /* 0x104fe200078e0017 */
[----:B0-----:R-:W-:Y:S01]  /*1cf0*/  MOV R4, R22 ;  /* 0x0000001600047202 */ /* 0x001fe20000000f00 */
[----:B------:R-:W-:Y:S02]  /*1d00*/  IMAD.MOV.U32 R5, RZ, RZ, R23 ;  /* 0x000000ffff057224 */ /* 0x000fe400078e0017 */
[----:B-1----:R-:W-:Y:S05]  /*1d10*/  CALL.REL.NOINC `($__internal_67_$__cuda_sm70_shflsync_down_p) ;  /* 0x0000066000007944 */ /* 0x002fea0003c00000 */
[----:B0-----:R-:W-:Y:S01]  /*1d20*/  HFMA2.MMA R8, -RZ, RZ, 0, 1.847743988037109375e-06 ;  /* 0x0000001fff087435 */ /* 0x001fe200000001ff */
[----:B------:R-:W-:Y:S01]  /*1d30*/  IMAD.MOV.U32 R10, RZ, RZ, R22 ;  /* 0x000000ffff0a7224 */ /* 0x000fe200078e0016 */
[----:B------:R-:W-:Y:S01]  /*1d40*/  MOV R12, 0x1d90 ;  /* 0x00001d90000c7802 */ /* 0x000fe20000000f00 */
[----:B-1----:R-:W-:Y:S02]  /*1d50*/  IMAD.MOV.U32 R25, RZ, RZ, R2 ;  /* 0x000000ffff197224 */ /* 0x002fe400078e0002 */
[----:B------:R-:W-:Y:S02]  /*1d60*/  IMAD.MOV.U32 R9, RZ, RZ, 0x1 ;  /* 0x00000001ff097424 */ /* 0x000fe400078e00ff */
[----:B------:R-:W-:Y:S02]  /*1d70*/  IMAD.MOV.U32 R3, RZ, RZ, -0x1 ;  /* 0xffffffffff037424 */ /* 0x000fe400078e00ff */
[----:B------:R-:W-:Y:S05]  /*1d80*/  CALL.REL.NOINC `($__internal_67_$__cuda_sm70_shflsync_down_p) ;  /* 0x000005f000007944 */ /* 0x000fea0003c00000 */
[----:B0-----:R-:W-:Y:S01]  /*1d90*/  IMAD.MOV.U32 R10, RZ, RZ, R7 ;  /* 0x000000ffff0a7224 */ /* 0x001fe200078e0007 */
[----:B------:R-:W-:Y:S01]  /*1da0*/  MOV R3, 0xffffffff ;  /* 0xffffffff00037802 */ /* 0x000fe20000000f00 */
[----:B------:R-:W-:Y:S01]  /*1db0*/  IMAD.MOV.U32 R9, RZ, RZ, 0x1 ;  /* 0x00000001ff097424 */ /* 0x000fe200078e00ff */
[----:B------:R-:W-:Y:S01]  /*1dc0*/  MOV R12, 0x1e00 ;  /* 0x00001e00000c7802 */ /* 0x000fe20000000f00 */
[----:B------:R-:W-:-:S02]  /*1dd0*/  IMAD.MOV.U32 R8, RZ, RZ, 0x1f ;  /* 0x0000001fff087424 */ /* 0x000fc400078e00ff */
[----:B-1----:R-:W-:Y:S02]  /*1de0*/  IMAD.MOV.U32 R24, RZ, RZ, R2 ;  /* 0x000000ffff187224 */ /* 0x002fe400078e0002 */
[----:B------:R-:W-:Y:S05]  /*1df0*/  CALL.REL.NOINC `($__internal_67_$__cuda_sm70_shflsync_down_p) ;  /* 0x0000058000007944 */ /* 0x000fea0003c00000 */
[----:B0-----:R-:W-:Y:S01]  /*1e00*/  HFMA2.MMA R8, -RZ, RZ, 0, 1.847743988037109375e-06 ;  /* 0x0000001fff087435 */ /* 0x001fe200000001ff */
[----:B-1----:R-:W-:Y:S01]  /*1e10*/  IMAD.MOV.U32 R11, RZ, RZ, R2 ;  /* 0x000000ffff0b7224 */ /* 0x002fe200078e0002 */
[----:B------:R-:W-:Y:S01]  /*1e20*/  MOV R12, 0x1e70 ;  /* 0x00001e70000c7802 */ /* 0x000fe20000000f00 */
[----:B------:R-:W-:Y:S02]  /*1e30*/  IMAD.MOV.U32 R10, RZ, RZ, R6 ;  /* 0x000000ffff0a7224 */ /* 0x000fe400078e0006 */
[----:B------:R-:W-:Y:S02]  /*1e40*/  IMAD.MOV.U32 R9, RZ, RZ, 0x1 ;  /* 0x00000001ff097424 */ /* 0x000fe400078e00ff */
[----:B------:R-:W-:Y:S02]  /*1e50*/  IMAD.MOV.U32 R3, RZ, RZ, -0x1 ;  /* 0xffffffffff037424 */ /* 0x000fe400078e00ff */
[----:B------:R-:W-:Y:S05]  /*1e60*/  CALL.REL.NOINC `($__internal_67_$__cuda_sm70_shflsync_down_p) ;  /* 0x0000051000007944 */ /* 0x000fea0003c00000 */
[----:B01----:R-:W-:Y:S05]  /*1e70*/  BRA `(.L_x_2245) ;  /* 0xffffedc000007947 */ /* 0x003fea000383ffff */
        .weak           $__internal_65_$__cuda_sm20_dblrcp_rn_slowpath_v3
        .type           $__internal_65_$__cuda_sm20_dblrcp_rn_slowpath_v3,@function
        .size           $__internal_65_$__cuda_sm20_dblrcp_rn_slowpath_v3,($__internal_66_$__cuda_sm20_dsqrt_rn_f64_mediumpath_v1 - $__internal_65_$__cuda_sm20_dblrcp_rn_slowpath_v3)
$__internal_65_$__cuda_sm20_dblrcp_rn_slowpath_v3:
        /* <DEDUP_REMOVED lines=25> */
.L_x_2249:
        /* <DEDUP_REMOVED lines=10> */
.L_x_2247:
[----:B------:R-:W-:Y:S01]  /*20b0*/  LOP3.LUT R23, R13, 0x80000, RZ, 0xfc, !PT ;  /* 0x000800000d177812 */ /* 0x000fe200078efcff */
[----:B------:R-:W-:Y:S02]  /*20c0*/  IMAD.MOV.U32 R22, RZ, RZ, R12 ;  /* 0x000000ffff167224 */ /* 0x000fe400078e000c */
.L_x_2248:
[----:B------:R-:W-:Y:S05]  /*20d0*/  BSYNC B1 ;  /* 0x0000000000017941 */ /* 0x000fea0003800000 */
.L_x_2246:
[----:B------:R-:W-:Y:S02]  /*20e0*/  IMAD.MOV.U32 R27, RZ, RZ, 0x0 ;  /* 0x00000000ff1b7424 */ /* 0x000fe400078e00ff */
[----:B01----:R-:W-:Y:S02]  /*20f0*/  IMAD.MOV.U32 R20, RZ, RZ, R22 ;  /* 0x000000ffff147224 */ /* 0x003fe400078e0016 */
[----:B------:R-:W-:Y:S01]  /*2100*/  IMAD.MOV.U32 R21, RZ, RZ, R23 ;  /* 0x000000ffff157224 */ /* 0x000fe200078e0017 */
[----:B------:R-:W-:Y:S06]  /*2110*/  RET.REL.NODEC R26 `(_ZN2at6native26batch_norm_backward_kernelIdddiEEvNS_27GenericPackedTensorAccessorIKT_Lm3ENS_16DefaultPtrTraitsET2_EES7_NS2_IS3_Lm3ES5_S6_EENS2_IT0_Lm1ES5_S6_EESA_NS2_IKS9_Lm1ES5_S6_EESC_SC_NS2_IKT1_Lm1ES5_S6_EESF_bSD_) ;  /* 0xffffdee01a007950 */ /* 0x000fec0003c3ffff */
        .weak           $__internal_66_$__cuda_sm20_dsqrt_rn_f64_mediumpath_v1
        .type           $__internal_66_$__cuda_sm20_dsqrt_rn_f64_mediumpath_v1,@function
        .size           $__internal_66_$__cuda_sm20_dsqrt_rn_f64_mediumpath_v1,($__internal_67_$__cuda_sm70_shflsync_down_p - $__internal_66_$__cuda_sm20_dsqrt_rn_f64_mediumpath_v1)
$__internal_66_$__cuda_sm20_dsqrt_rn_f64_mediumpath_v1:
[----:B------:R-:W-:Y:S02]  /*2120*/  ISETP.GE.U32.AND P0, PT, R6, -0x3400000, PT ;  /* 0xfcc000000600780c */ /* 0x000fe40003f06070 */
[----:B------:R-:W-:-:S11]  /*2130*/  MOV R9, R15 ;  /* 0x0000000f00097202 */ /* 0x000fd60000000f00 */
        /* <DEDUP_REMOVED lines=9> */
.L_x_2250:
        /* <DEDUP_REMOVED lines=8> */
[----:B------:R-:W0:Y:S01]  /*2250*/  DMUL R4, R4, 8.11296384146066816958e+31 ;  /* 0x4690000004047828 */ /* 0x000e220000000000 */
[----:B------:R-:W-:Y:S01]  /*2260*/  IMAD.MOV.U32 R6, RZ, RZ, RZ ;  /* 0x000000ffff067224 */ /* 0x000fe200078e00ff */
[----:B------:R-:W-:Y:S01]  /*2270*/  MOV R10, 0x0 ;  /* 0x00000000000a7802 */ /* 0x000fe20000000f00 */
[----:B------:R-:W-:-:S03]  /*2280*/  IMAD.MOV.U32 R11, RZ, RZ, 0x3fd80000 ;  /* 0x3fd80000ff0b7424 */ /* 0x000fc600078e00ff */
        /* <DEDUP_REMOVED lines=12> */
.L_x_2252:
[----:B------:R0:W1:-:S04]  /*2350*/  DADD R6, R4, R4 ;  /* 0x0000000004067229 */ /* 0x0000480000000004 */
.L_x_2251:
[----:B------:R-:W-:-:S04]  /*2360*/  IMAD.MOV.U32 R3, RZ, RZ, 0x0 ;  /* 0x00000000ff037424 */ /* 0x000fc800078e00ff */
[----:B------:R-:W-:Y:S05]  /*2370*/  RET.REL.NODEC R2 `(_ZN2at6native26batch_norm_backward_kernelIdddiEEvNS_27GenericPackedTensorAccessorIKT_Lm3ENS_16DefaultPtrTraitsET2_EES7_NS2_IS3_Lm3ES5_S6_EENS2_IT0_Lm1ES5_S6_EESA_NS2_IKS9_Lm1ES5_S6_EESC_SC_NS2_IKT1_Lm1ES5_S6_EESF_bSD_) ;  /* 0xffffdc8002007950 */ /* 0x000fea0003c3ffff */
        .weak           $__internal_67_$__cuda_sm70_shflsync_down_p
        .type           $__internal_67_$__cuda_sm70_shflsync_down_p,@function
        .size           $__internal_67_$__cuda_sm70_shflsync_down_p,(.L_x_26673 - $__internal_67_$__cuda_sm70_shflsync_down_p)
$__internal_67_$__cuda_sm70_shflsync_down_p:
[----:B------:R-:W-:Y:S01]  /*2380*/  IMAD.MOV.U32 R13, RZ, RZ, 0x0 ;  /* 0x00000000ff0d7424 */ /* 0x000fe200078e00ff */
[----:B------:R-:W-:Y:S04]  /*2390*/  WARPSYNC R3 ;  /* 0x0000000300007348 */ /* 0x000fe80003800000 */
[----:B------:R0:W1:Y:S01]  /*23a0*/  SHFL.DOWN PT, R2, R10, R9, R8 ;  /* 0x080000090a027389 */ /* 0x00006200000e0008 */
[----:B------:R-:W-:Y:S05]  /*23b0*/  RET.REL.NODEC R12 `(_ZN2at6native26batch_norm_backward_kernelIdddiEEvNS_27GenericPackedTensorAccessorIKT_Lm3ENS_16DefaultPtrTraitsET2_EES7_NS2_IS3_Lm3ES5_S6_EENS2_IT0_Lm1ES5_S6_EESA_NS2_IKS9_Lm1ES5_S6_EESC_SC_NS2_IKT1_Lm1ES5_S6_EESF_bSD_) ;  /* 0xffffdc400c007950 */ /* 0x000fea0003c3ffff */
.L_x_2253:
        /* <DEDUP_REMOVED lines=12> */
.L_x_26673:


//--------------------- .text._ZN2at6native18elementwise_kernelILi128ELi4EZNS0_15gpu_kernel_implIZZZNS0_49_GLOBAL__N__b919a28f_16_Normalization_cu_5c38458722batch_norm_calc_invstdERKNS_6TensorES6_dENKUlvE_clEvENKUlvE2_clEvEUlN3c108BFloat16EE_EEvRNS_18TensorIteratorBaseERKT_EUliE_EEviT1_ --------------------------
	.section	.text._ZN2at6native18elementwise_kernelILi128ELi4EZNS0_15gpu_kernel_implIZZZNS0_49_GLOBAL__N__b919a28f_16_Normalization_cu_5c38458722batch_norm_calc_invstdERKNS_6TensorES6_dENKUlvE_clEvENKUlvE2_clEvEUlN3c108BFloat16EE_EEvRNS_18TensorIteratorBaseERKT_EUliE_EEviT1_,"ax",@progbits
	.sectioninfo	@"SHI_REGISTERS=26"
	.align	128
        .global         _ZN2at6native18elementwise_kernelILi128ELi4EZNS0_15gpu_kernel_implIZZZNS0_49_GLOBAL__N__b919a28f_16_Normalization_cu_5c38458722batch_norm_calc_invstdERKNS_6TensorES6_dENKUlvE_clEvENKUlvE2_clEvEUlN3c108BFloat16EE_EEvRNS_18TensorIteratorBaseERKT_EUliE_EEviT1_
        .type           _ZN2at6native18elementwise_kernelILi128ELi4EZNS0_15gpu_kernel_implIZZZNS0_49_GLOBAL__N__b919a28f_16_Normalization_cu_5c38458722batch_norm_calc_invstdERKNS_6TensorES6_dENKUlvE_clEvENKUlvE2_clEvEUlN3c108BFloat16EE_EEvRNS_18TensorIteratorBaseERKT_EUliE_EEviT1_,@function
        .size           _ZN2at6native18elementwise_kernelILi128ELi4EZNS0_15gpu_kernel_implIZZZNS0_49_GLOBAL__N__b919a28f_16_Normalization_cu_5c38458722batch_norm_calc_invstdERKNS_6TensorES6_dENKUlvE_clEvENKUlvE2_clEvEUlN3c108BFloat16EE_EEvRNS_18TensorIteratorBaseERKT_EUliE_EEviT1_,(.L_x_26738 - _ZN2at6native18elementwise_kernelILi128ELi4EZNS0_15gpu_kernel_implIZZZNS0_49_GLOBAL__N__b919a28f_16_Normalization_cu_5c38458722batch_norm_calc_invstdERKNS_6TensorES6_dENKUlvE_clEvENKUlvE2_clEvEUlN3c108BFloat16EE_EEvRNS_18TensorIteratorBaseERKT_EUliE_EEviT1_)
        .other          _ZN2at6native18elementwise_kernelILi128ELi4EZNS0_15gpu_kernel_implIZZZNS0_49_GLOBAL__N__b919a28f_16_Normalization_cu_5c38458722batch_norm_calc_invstdERKNS_6TensorES6_dENKUlvE_clEvENKUlvE2_clEvEUlN3c108BFloat16EE_EEvRNS_18TensorIteratorBaseERKT_EUliE_EEviT1_,@"STO_CUDA_ENTRY STV_DEFAULT"
_ZN2at6native18elementwise_kernelILi128ELi4EZNS0_15gpu_kernel_implIZZZNS0_49_GLOBAL__N__b919a28f_16_Normalization_cu_5c38458722batch_norm_calc_invstdERKNS_6TensorES6_dENKUlvE_clEvENKUlvE2_clEvEUlN3c108BFloat16EE_EEvRNS_18TensorIteratorBaseERKT_EUliE_EEviT1_:
.text._ZN2at6native18elementwise_kernelILi128ELi4EZNS0_15gpu_kernel_implIZZZNS0_49_GLOBAL__N__b919a28f_16_Normalization_cu_5c38458722batch_norm_calc_invstdERKNS_6TensorES6_dENKUlvE_clEvENKUlvE2_clEvEUlN3c108BFloat16EE_EEvRNS_18TensorIteratorBaseERKT_EUliE_EEviT1_:
[----:B------:R-:W-:Y:S02]  /*0000*/  IMAD.MOV.U32 R1, RZ, RZ, c[0x0][0x28] ;  /* 0x00000a00ff017624 */ /* 0x000fe400078e00ff */
[----:B------:R-:W0:Y:S01]  /*0010*/  S2R R18, SR_CTAID.X ;  /* 0x0000000000127919 */ /* 0x000e220000002500 */
[----:B------:R-:W-:Y:S01]  /*0020*/  ULDC.64 UR36, c[0x0][0x118] ;  /* 0x0000460000247ab9 */ /* 0x000fe20000000a00 */
[----:B------:R-:W-:Y:S02]  /*0030*/  BSSY B6, `(.L_x_2254) ;  /* 0x00002d0000067945 */ /* 0x000fe40003800000 */
[----:B------:R-:W0:Y:S02]  /*0040*/  S2R R23, SR_TID.X ;  /* 0x0000000000177919 */ /* 0x000e240000002100 */
[----:B0-----:R-:W-:-:S05]  /*0050*/  IMAD R19, R18, 0x200, R23 ;  /* 0x0000020012137824 */ /* 0x001fca00078e0217 */
[----:B------:R-:W-:-:S13]  /*0060*/  ISETP.GE.AND P0, PT, R19, c[0x0][0x160], PT ;  /* 0x0000580013007a0c */ /* 0x000fda0003f06270 */
[----:B------:R-:W-:Y:S05]  /*0070*/  @P0 BRA `(.L_x_2255) ;  /* 0x00002cb000000947 */ /* 0x000fea0003800000 */
[----:B------:R-:W-:Y:S01]  /*0080*/  ISETP.NE.AND P0, PT, RZ, c[0x0][0x168], PT ;  /* 0x00005a00ff007a0c */ /* 0x000fe20003f05270 */
[----:B------:R-:W-:Y:S02]  /*0090*/  IMAD.MOV.U32 R0, RZ, RZ, RZ ;  /* 0x000000ffff007224 */ /* 0x000fe400078e00ff */
[----:B------:R-:W-:-:S10]  /*00a0*/  IMAD.MOV.U32 R16, RZ, RZ, RZ ;  /* 0x000000ffff107224 */ /* 0x000fd400078e00ff */
[----:B------:R-:W-:Y:S05]  /*00b0*/  @!P0 BRA `(.L_x_2256) ;  /* 0x00000e1000008947 */ /* 0x000fea0003800000 */
[----:B------:R-:W-:Y:S02]  /*00c0*/  IMAD.MOV.U32 R2, RZ, RZ, RZ ;  /* 0x000000ffff027224 */ /* 0x000fe400078e00ff */
[----:B------:R-:W-:Y:S02]  /*00d0*/  IMAD.MOV.U32 R3, RZ, RZ, R19 ;  /* 0x000000ffff037224 */ /* 0x000fe400078e0013 */
[----:B------:R-:W-:Y:S02]  /*00e0*/  IMAD.MOV.U32 R6, RZ, RZ, c[0x0][0x168] ;  /* 0x00005a00ff067624 */ /* 0x000fe400078e00ff */
[----:B------:R-:W-:-:S03]  /*00f0*/  IMAD.HI.U32 R2, R19, c[0x0][0x170], R2 ;  /* 0x00005c0013027a27 */ /* 0x000fc600078e0002 */
[----:B------:R-:W-:Y:S02]  /*0100*/  ISETP.NE.AND P0, PT, R6, 0x1, PT ;  /* 0x000000010600780c */ /* 0x000fe40003f05270 */
[----:B------:R-:W-:-:S05]  /*0110*/  SHF.R.U32.HI R3, RZ, c[0x0][0x174], R2 ;  /* 0x00005d00ff037a19 */ /* 0x000fca0000011602 */
[----:B------:R-:W-:-:S04]  /*0120*/  IMAD.MOV R0, RZ, RZ, -R3 ;  /* 0x000000ffff007224 */ /* 0x000fc800078e0a03 */
[----:B------:R-:W-:-:S04]  /*0130*/  IMAD R19, R0, c[0x0][0x16c], R19 ;  /* 0x00005b0000137a24 */ /* 0x000fc800078e0213 */
[C---:B------:R-:W-:Y:S02]  /*0140*/  IMAD R16, R19.reuse, c[0x0][0x298], RZ ;  /* 0x0000a60013107a24 */ /* 0x040fe400078e02ff */
[----:B------:R-:W-:Y:S01]  /*0150*/  IMAD R0, R19, c[0x0][0x29c], RZ ;  /* 0x0000a70013007a24 */ /* 0x000fe200078e02ff */
[----:B------:R-:W-:Y:S05]  /*0160*/  @!P0 BRA `(.L_x_2256) ;  /* 0x00000d6000008947 */ /* 0x000fea0003800000 */
[----:B------:R-:W-:Y:S01]  /*0170*/  IMAD.MOV.U32 R2, RZ, RZ, RZ ;  /* 0x000000ffff027224 */ /* 0x000fe200078e00ff */
[----:B------:R-:W-:-:S03]  /*0180*/  ISETP.NE.AND P0, PT, R6, 0x2, PT ;  /* 0x000000020600780c */ /* 0x000fc60003f05270 */
[----:B------:R-:W-:-:S05]  /*0190*/  IMAD.HI.U32 R4, R3, c[0x0][0x17c], R2 ;  /* 0x00005f0003047a27 */ /* 0x000fca00078e0002 */
[----:B------:R-:W-:-:S05]  /*01a0*/  SHF.R.U32.HI R5, RZ, c[0x0][0x180], R4 ;  /* 0x00006000ff057a19 */ /* 0x000fca0000011604 */
[----:B------:R-:W-:-:S04]  /*01b0*/  IMAD.MOV R2, RZ, RZ, -R5 ;  /* 0x000000ffff027224 */ /* 0x000fc800078e0a05 */
[----:B------:R-:W-:-:S04]  /*01c0*/  IMAD R3, R2, c[0x0][0x178], R3 ;  /* 0x00005e0002037a24 */ /* 0x000fc800078e0203 */
[C---:B------:R-:W-:Y:S02]  /*01d0*/  IMAD R16, R3.reuse, c[0x0][0x2a0], RZ ;  /* 0x0000a80003107a24 */ /* 0x040fe400078e02ff */
[----:B------:R-:W-:Y:S02]  /*01e0*/  IMAD R0, R3, c[0x0][0x2a4], R0 ;  /* 0x0000a90003007a24 */ /* 0x000fe400078e0200 */
[----:B------:R-:W-:Y:S01]  /*01f0*/  IMAD R16, R19, c[0x0][0x298], R16 ;  /* 0x0000a60013107a24 */ /* 0x000fe200078e0210 */
[----:B------:R-:W-:Y:S05]  /*0200*/  @!P0 BRA `(.L_x_2256) ;  /* 0x00000cc000008947 */ /* 0x000fea0003800000 */
[----:B------:R-:W-:Y:S01]  /*0210*/  IMAD.MOV.U32 R4, RZ, RZ, RZ ;  /* 0x000000ffff047224 */ /* 0x000fe200078e00ff */
[----:B------:R-:W-:-:S03]  /*0220*/  ISETP.NE.AND P0, PT, R6, 0x3, PT ;  /* 0x000000030600780c */ /* 0x000fc60003f05270 */
[----:B------:R-:W-:-:S05]  /*0230*/  IMAD.HI.U32 R2, R5, c[0x0][0x188], R4 ;  /* 0x0000620005027a27 */ /* 0x000fca00078e0004 */
[----:B------:R-:W-:-:S05]  /*0240*/  SHF.R.U32.HI R3, RZ, c[0x0][0x18c], R2 ;  /* 0x00006300ff037a19 */ /* 0x000fca0000011602 */
[----:B------:R-:W-:-:S04]  /*0250*/  IMAD.MOV R4, RZ, RZ, -R3 ;  /* 0x000000ffff047224 */ /* 0x000fc800078e0a03 */
[----:B------:R-:W-:-:S04]  /*0260*/  IMAD R5, R4, c[0x0][0x184], R5 ;  /* 0x0000610004057a24 */ /* 0x000fc800078e0205 */
[C---:B------:R-:W-:Y:S02]  /*0270*/  IMAD R16, R5.reuse, c[0x0][0x2a8], R16 ;  /* 0x0000aa0005107a24 */ /* 0x040fe400078e0210 */
        /* <DEDUP_REMOVED lines=182> */
[----:B------:R-:W-:Y:S01]  /*0de0*/  ISETP.NE.AND P0, PT, R6, 0x18, PT ;  /* 0x000000180600780c */ /* 0x000fe20003f05270 */
[----:B------:R-:W-:-:S04]  /*0df0*/  IMAD.MOV.U32 R2, RZ, RZ, RZ ;  /* 0x000000ffff027224 */ /* 0x000fc800078e00ff */
[----:B------:R-:W-:-:S05]  /*0e00*/  IMAD.HI.U32 R4, R3, c[0x0][0x284], R2 ;  /* 0x0000a10003047a27 */ /* 0x000fca00078e0002 */
[----:B------:R-:W-:-:S03]  /*0e10*/  SHF.R.U32.HI R5, RZ, c[0x0][0x288], R4 ;  /* 0x0000a200ff057a19 */ /* 0x000fc60000011604 */
[----:B------:R-:W-:Y:S02]  /*0e20*/  @P0 IMAD.MOV.U32 R4, RZ, RZ, RZ ;  /* 0x000000ffff040224 */ /* 0x000fe400078e00ff */
[--C-:B------:R-:W-:Y:S02]  /*0e30*/  IMAD.MOV R7, RZ, RZ, -R5.reuse ;  /* 0x000000ffff077224 */ /* 0x100fe400078e0a05 */
[----:B------:R-:W-:-:S04]  /*0e40*/  @P0 IMAD.HI.U32 R2, R5, c[0x0][0x290], R4 ;  /* 0x0000a40005020a27 */ /* 0x000fc800078e0004 */
[----:B------:R-:W-:Y:S01]  /*0e50*/  IMAD R3, R7, c[0x0][0x280], R3 ;  /* 0x0000a00007037a24 */ /* 0x000fe200078e0203 */
[----:B------:R-:W-:-:S03]  /*0e60*/  @P0 SHF.R.U32.HI R2, RZ, c[0x0][0x294], R2 ;  /* 0x0000a500ff020a19 */ /* 0x000fc60000011602 */
[C---:B------:R-:W-:Y:S02]  /*0e70*/  IMAD R16, R3.reuse, c[0x0][0x350], R16 ;  /* 0x0000d40003107a24 */ /* 0x040fe400078e0210 */
[----:B------:R-:W-:Y:S02]  /*0e80*/  @P0 IMAD.MOV R4, RZ, RZ, -R2 ;  /* 0x000000ffff040224 */ /* 0x000fe400078e0a02 */
[----:B------:R-:W-:Y:S02]  /*0e90*/  IMAD R0, R3, c[0x0][0x354], R0 ;  /* 0x0000d50003007a24 */ /* 0x000fe400078e0200 */
[----:B------:R-:W-:-:S04]  /*0ea0*/  @P0 IMAD R5, R4, c[0x0][0x28c], R5 ;  /* 0x0000a30004050a24 */ /* 0x000fc800078e0205 */
[C---:B------:R-:W-:Y:S02]  /*0eb0*/  @P0 IMAD R16, R5.reuse, c[0x0][0x358], R16 ;  /* 0x0000d60005100a24 */ /* 0x040fe400078e0210 */
[----:B------:R-:W-:Y:S02]  /*0ec0*/  @P0 IMAD R0, R5, c[0x0][0x35c], R0 ;  /* 0x0000d70005000a24 */ /* 0x000fe400078e0200 */
.L_x_2256:
[----:B------:R-:W0:Y:S01]  /*0ed0*/  LDC.U8 R5, c[0x0][0x381] ;  /* 0x0000e040ff057b82 */ /* 0x000e220000000000 */
[----:B------:R-:W-:Y:S02]  /*0ee0*/  IADD3 R16, P1, R16, c[0x0][0x360], RZ ;  /* 0x0000d80010107a10 */ /* 0x000fe40007f3e0ff */
[----:B------:R-:W-:-:S03]  /*0ef0*/  IADD3 R2, P2, R0, c[0x0][0x368], RZ ;  /* 0x0000da0000027a10 */ /* 0x000fc60007f5e0ff */
[----:B------:R-:W-:Y:S02]  /*0f00*/  IMAD.X R17, RZ, RZ, c[0x0][0x364], P1 ;  /* 0x0000d900ff117624 */ /* 0x000fe400008e06ff */
[----:B------:R-:W-:Y:S01]  /*0f10*/  IMAD.X R3, RZ, RZ, c[0x0][0x36c], P2 ;  /* 0x0000db00ff037624 */ /* 0x000fe200010e06ff */
[----:B0-----:R-:W-:-:S04]  /*0f20*/  PRMT R4, R5, 0x9910, RZ ;  /* 0x0000991005047816 */ /* 0x001fc800000000ff */
[----:B------:R-:W-:-:S13]  /*0f30*/  ISETP.GT.AND P0, PT, R4, 0x9, PT ;  /* 0x000000090400780c */ /* 0x000fda0003f04270 */
[----:B------:R-:W-:Y:S05]  /*0f40*/  @P0 BRA `(.L_x_2257) ;  /* 0x0000042000000947 */ /* 0x000fea0003800000 */
[----:B------:R-:W-:-:S13]  /*0f50*/  ISETP.GT.AND P0, PT, R4, 0x4, PT ;  /* 0x000000040400780c */ /* 0x000fda0003f04270 */
[----:B------:R-:W-:Y:S05]  /*0f60*/  @P0 BRA `(.L_x_2258) ;  /* 0x0000020000000947 */ /* 0x000fea0003800000 */
[----:B------:R-:W-:-:S13]  /*0f70*/  ISETP.GT.AND P0, PT, R4, 0x1, PT ;  /* 0x000000010400780c */ /* 0x000fda0003f04270 */
[----:B------:R-:W-:Y:S05]  /*0f80*/  @P0 BRA `(.L_x_2259) ;  /* 0x000000c000000947 */ /* 0x000fea0003800000 */
[----:B------:R-:W-:-:S13]  /*0f90*/  ISETP.NE.AND P0, PT, R5, RZ, PT ;  /* 0x000000ff0500720c */ /* 0x000fda0003f05270 */
[----:B------:R-:W-:Y:S05]  /*0fa0*/  @!P0 BRA `(.L_x_2260) ;  /* 0x0000006000008947 */ /* 0x000fea0003800000 */
[----:B------:R-:W-:-:S13]  /*0fb0*/  ISETP.NE.AND P0, PT, R4, 0x1, PT ;  /* 0x000000010400780c */ /* 0x000fda0003f05270 */
[----:B------:R-:W-:Y:S05]  /*0fc0*/  @P0 BRA `(.L_x_2261) ;  /* 0x00000cf000000947 */ /* 0x000fea0003800000 */
[----:B------:R-:W2:Y:S02]  /*0fd0*/  LDG.E.S8 R2, [R2.64] ;  /* 0x0000002402027981 */ /* 0x000ea4000c1e1300 */
[----:B--2---:R-:W0:Y:S02]  /*0fe0*/  I2F.S16 R0, R2 ;  /* 0x0000000200007306 */ /* 0x004e240000101400 */
[----:B0-----:R-:W-:Y:S01]  /*0ff0*/  F2FP.BF16.PACK_AB R0, RZ, R0 ;  /* 0x00000000ff00723e */ /* 0x001fe200000010ff */
[----:B------:R-:W-:Y:S05]  /*1000*/  BRA `(.L_x_2262) ;  /* 0x00000e7000007947 */ /* 0x000fea0003800000 */
.L_x_2260:
[----:B------:R-:W2:Y:S02]  /*1010*/  LDG.E.U8 R2, [R2.64] ;  /* 0x0000002402027981 */ /* 0x000ea4000c1e1100 */
[----:B--2---:R-:W0:Y:S02]  /*1020*/  I2F.U16 R0, R2 ;  /* 0x0000000200007306 */ /* 0x004e240000101000 */
[----:B0-----:R-:W-:Y:S01]  /*1030*/  F2FP.BF16.PACK_AB R0, RZ, R0 ;  /* 0x00000000ff00723e */ /* 0x001fe200000010ff */
[----:B------:R-:W-:Y:S05]  /*1040*/  BRA `(.L_x_2262) ;  /* 0x00000e3000007947 */ /* 0x000fea0003800000 */
.L_x_2259:
[----:B------:R-:W-:-:S13]  /*1050*/  ISETP.NE.AND P0, PT, R4, 0x2, PT ;  /* 0x000000020400780c */ /* 0x000fda0003f05270 */
[----:B------:R-:W-:Y:S05]  /*1060*/  @!P0 BRA `(.L_x_2263) ;  /* 0x000000c000008947 */ /* 0x000fea0003800000 */
[----:B------:R-:W-:-:S13]  /*1070*/  ISETP.NE.AND P0, PT, R4, 0x3, PT ;  /* 0x000000030400780c */ /* 0x000fda0003f05270 */
[----:B------:R-:W-:Y:S05]  /*1080*/  @!P0 BRA `(.L_x_2264) ;  /* 0x0000006000008947 */ /* 0x000fea0003800000 */
[----:B------:R-:W-:-:S13]  /*1090*/  ISETP.NE.AND P0, PT, R4, 0x4, PT ;  /* 0x000000040400780c */ /* 0x000fda0003f05270 */
[----:B------:R-:W-:Y:S05]  /*10a0*/  @P0 BRA `(.L_x_2261) ;  /* 0x00000c1000000947 */ /* 0x000fea0003800000 */
[----:B------:R-:W2:Y:S02]  /*10b0*/  LDG.E.64 R2, [R2.64] ;  /* 0x0000002402027981 */ /* 0x000ea4000c1e1b00 */
[----:B--2---:R-:W0:Y:S02]  /*10c0*/  I2F.S64 R0, R2 ;  /* 0x0000000200007312 */ /* 0x004e240000301400 */
[----:B0-----:R-:W-:Y:S01]  /*10d0*/  F2FP.BF16.PACK_AB R0, RZ, R0 ;  /* 0x00000000ff00723e */ /* 0x001fe200000010ff */
[----:B------:R-:W-:Y:S05]  /*10e0*/  BRA `(.L_x_2262) ;  /* 0x00000d9000007947 */ /* 0x000fea0003800000 */
.L_x_2264:
[----:B------:R-:W2:Y:S02]  /*10f0*/  LDG.E R2, [R2.64] ;  /* 0x0000002402027981 */ /* 0x000ea4000c1e1900 */
[----:B--2---:R-:W0:Y:S02]  /*1100*/  I2F R0, R2 ;  /* 0x0000000200007306 */ /* 0x004e240000201400 */
[----:B0-----:R-:W-:Y:S01]  /*1110*/  F2FP.BF16.PACK_AB R0, RZ, R0 ;  /* 0x00000000ff00723e */ /* 0x001fe200000010ff */
[----:B------:R-:W-:Y:S05]  /*1120*/  BRA `(.L_x_2262) ;  /* 0x00000d5000007947 */ /* 0x000fea0003800000 */
.L_x_2263:
[----:B------:R-:W2:Y:S02]  /*1130*/  LDG.E.U16 R2, [R2.64] ;  /* 0x0000002402027981 */ /* 0x000ea4000c1e1500 */
[----:B--2---:R-:W0:Y:S02]  /*1140*/  I2F.S16 R0, R2 ;  /* 0x0000000200007306 */ /* 0x004e240000101400 */
[----:B0-----:R-:W-:Y:S01]  /*1150*/  F2FP.BF16.PACK_AB R0, RZ, R0 ;  /* 0x00000000ff00723e */ /* 0x001fe200000010ff */
[----:B------:R-:W-:Y:S05]  /*1160*/  BRA `(.L_x_2262) ;  /* 0x00000d1000007947 */ /* 0x000fea0003800000 */
.L_x_2258:
[----:B------:R-:W-:-:S13]  /*1170*/  ISETP.GT.AND P0, PT, R4, 0x6, PT ;  /* 0x000000060400780c */ /* 0x000fda0003f04270 */
[----:B------:R-:W-:Y:S05]  /*1180*/  @P0 BRA `(.L_x_2265) ;  /* 0x000000b000000947 */ /* 0x000fea0003800000 */
[----:B------:R-:W-:-:S13]  /*1190*/  ISETP.NE.AND P0, PT, R4, 0x5, PT ;  /* 0x000000050400780c */ /* 0x000fda0003f05270 */
[----:B------:R-:W-:Y:S05]  /*11a0*/  @!P0 BRA `(.L_x_2266) ;  /* 0x0000005000008947 */ /* 0x000fea0003800000 */
[----:B------:R-:W-:-:S13]  /*11b0*/  ISETP.NE.AND P0, PT, R4, 0x6, PT ;  /* 0x000000060400780c */ /* 0x000fda0003f05270 */
[----:B------:R-:W-:Y:S05]  /*11c0*/  @P0 BRA `(.L_x_2261) ;  /* 0x00000af000000947 */ /* 0x000fea0003800000 */
[----:B------:R-:W2:Y:S02]  /*11d0*/  LDG.E R2, [R2.64] ;  /* 0x0000002402027981 */ /* 0x000ea4000c1e1900 */
[----:B--2---:R-:W-:Y:S01]  /*11e0*/  F2FP.BF16.PACK_AB R0, RZ, R2 ;  /* 0x00000002ff00723e */ /* 0x004fe200000010ff */
[----:B------:R-:W-:Y:S05]  /*11f0*/  BRA `(.L_x_2262) ;  /* 0x00000c8000007947 */ /* 0x000fea0003800000 */
.L_x_2266:
[----:B------:R-:W2:Y:S02]  /*1200*/  LDG.E.U16 R0, [R2.64] ;  /* 0x0000002402007981 */ /* 0x000ea4000c1e1500 */
[----:B--2---:R-:W-:-:S05]  /*1210*/  HADD2.F32 R0, -RZ, R0.H0_H0 ;  /* 0x20000000ff007230 */ /* 0x004fca0000004100 */
[----:B------:R-:W-:Y:S01]  /*1220*/  F2FP.BF16.PACK_AB R0, RZ, R0 ;  /* 0x00000000ff00723e */ /* 0x000fe200000010ff */
[----:B------:R-:W-:Y:S05]  /*1230*/  BRA `(.L_x_2262) ;  /* 0x00000c4000007947 */ /* 0x000fea0003800000 */
.L_x_2265:
[----:B------:R-:W-:-:S13]  /*1240*/  ISETP.NE.AND P0, PT, R4, 0x7, PT ;  /* 0x000000070400780c */ /* 0x000fda0003f05270 */
[----:B------:R-:W-:Y:S05]  /*1250*/  @!P0 BRA `(.L_x_2267) ;  /* 0x000000b000008947 */ /* 0x000fea0003800000 */
[----:B------:R-:W-:-:S13]  /*1260*/  ISETP.NE.AND P0, PT, R4, 0x8, PT ;  /* 0x000000080400780c */ /* 0x000fda0003f05270 */
[----:B------:R-:W-:Y:S05]  /*1270*/  @!P0 BRA `(.L_x_2268) ;  /* 0x0000005000008947 */ /* 0x000fea0003800000 */
[----:B------:R-:W-:-:S13]  /*1280*/  ISETP.NE.AND P0, PT, R4, 0x9, PT ;  /* 0x000000090400780c */ /* 0x000fda0003f05270 */
[----:B------:R-:W-:Y:S05]  /*1290*/  @P0 BRA `(.L_x_2261) ;  /* 0x00000a2000000947 */ /* 0x000fea0003800000 */
[----:B------:R-:W2:Y:S02]  /*12a0*/  LDG.E R2, [R2.64] ;  /* 0x0000002402027981 */ /* 0x000ea4000c1e1900 */
[----:B--2---:R-:W-:Y:S01]  /*12b0*/  F2FP.BF16.PACK_AB R0, RZ, R2 ;  /* 0x00000002ff00723e */ /* 0x004fe200000010ff */
[----:B------:R-:W-:Y:S05]  /*12c0*/  BRA `(.L_x_2262) ;  /* 0x00000bb000007947 */ /* 0x000fea0003800000 */
.L_x_2268:
[----:B------:R-:W2:Y:S02]  /*12d0*/  LDG.E.U16 R2, [R2.64] ;  /* 0x0000002402027981 */ /* 0x000ea4000c1e1500 */
[----:B--2---:R-:W-:-:S05]  /*12e0*/  HADD2.F32 R0, -RZ, R2.H0_H0 ;  /* 0x20000002ff007230 */ /* 0x004fca0000004100 */
[----:B------:R-:W-:Y:S01]  /*12f0*/  F2FP.BF16.PACK_AB R0, RZ, R0 ;  /* 0x00000000ff00723e */ /* 0x000fe200000010ff */
[----:B------:R-:W-:Y:S05]  /*1300*/  BRA `(.L_x_2262) ;  /* 0x00000b7000007947 */ /* 0x000fea0003800000 */
.L_x_2267:
[----:B------:R-:W2:Y:S02]  /*1310*/  LDG.E.64 R2, [R2.64] ;  /* 0x0000002402027981 */ /* 0x000ea4000c1e1b00 */
[----:B--2---:R-:W0:Y:S01]  /*1320*/  F2F.F32.F64 R0, R2 ;  /* 0x0000000200007310 */ /* 0x004e220000301000 */
[----:B------:R-:W0:-:S14]  /*1330*/  DSETP.GEU.AND P0, PT, |R2|, c[0x2][0x0], PT ;  /* 0x008000000200762a */ /* 0x000e1c0003f0e200 */
[----:B0-----:R-:W-:-:S05]  /*1340*/  @!P0 FMUL R0, R0, 1.175494350822287508e-38 ;  /* 0x0080000000008820 */ /* 0x001fca0000400000 */
[----:B------:R-:W-:Y:S01]  /*1350*/  F2FP.BF16.PACK_AB R0, RZ, R0 ;  /* 0x00000000ff00723e */ /* 0x000fe200000010ff */
[----:B------:R-:W-:Y:S05]  /*1360*/  BRA `(.L_x_2262) ;  /* 0x00000b1000007947 */ /* 0x000fea0003800000 */
.L_x_2257:
[----:B------:R-:W-:-:S13]  /*1370*/  ISETP.GT.AND P0, PT, R4, 0x18, PT ;  /* 0x000000180400780c */ /* 0x000fda0003f04270 */
[----:B------:R-:W-:Y:S05]  /*1380*/  @P0 BRA `(.L_x_2269) ;  /* 0x000003e000000947 */ /* 0x000fea0003800000 */
[----:B------:R-:W-:-:S13]  /*1390*/  ISETP.GT.AND P0, PT, R4, 0xe, PT ;  /* 0x0000000e0400780c */ /* 0x000fda0003f04270 */
[----:B------:R-:W-:Y:S05]  /*13a0*/  @P0 BRA `(.L_x_2270) ;  /* 0x000000f000000947 */ /* 0x000fea0003800000 */
[----:B------:R-:W-:-:S13]  /*13b0*/  ISETP.NE.AND P0, PT, R4, 0xa, PT ;  /* 0x0000000a0400780c */ /* 0x000fda0003f05270 */
[----:B------:R-:W-:Y:S05]  /*13c0*/  @!P0 BRA `(.L_x_2271) ;  /* 0x0000007000008947 */ /* 0x000fea0003800000 */
[----:B------:R-:W-:-:S13]  /*13d0*/  ISETP.NE.AND P0, PT, R4, 0xb, PT ;  /* 0x0000000b0400780c */ /* 0x000fda0003f05270 */
[----:B------:R-:W-:Y:S05]  /*13e0*/  @P0 BRA `(.L_x_2261) ;  /* 0x000008d000000947 */ /* 0x000fea0003800000 */
[----:B------:R-:W2:Y:S02]  /*13f0*/  LDG.E.U8 R2, [R2.64] ;  /* 0x0000002402027981 */ /* 0x000ea4000c1e1100 */
[----:B--2---:R-:W-:-:S04]  /*1400*/  ISETP.NE.AND P0, PT, R2, RZ, PT ;  /* 0x000000ff0200720c */ /* 0x004fc80003f05270 */
[----:B------:R-:W-:-:S04]  /*1410*/  FSEL R0, RZ, 1, !P0 ;  /* 0x3f800000ff007808 */ /* 0x000fc80004000000 */
[----:B------:R-:W-:Y:S01]  /*1420*/  F2FP.BF16.PACK_AB R0, RZ, R0 ;  /* 0x00000000ff00723e */ /* 0x000fe200000010ff */
[----:B------:R-:W-:Y:S05]  /*1430*/  BRA `(.L_x_2262) ;  /* 0x00000a4000007947 */ /* 0x000fea0003800000 */
.L_x_2271:
[----:B------:R-:W2:Y:S02]  /*1440*/  LDG.E.64 R2, [R2.64] ;  /* 0x0000002402027981 */ /* 0x000ea4000c1e1b00 */
[----:B--2---:R-:W0:Y:S01]  /*1450*/  F2F.F32.F64 R0, R2 ;  /* 0x0000000200007310 */ /* 0x004e220000301000 */
[----:B------:R-:W0:-:S14]  /*1460*/  DSETP.GEU.AND P0, PT, |R2|, c[0x2][0x0], PT ;  /* 0x008000000200762a */ /* 0x000e1c0003f0e200 */
[----:B0-----:R-:W-:-:S05]  /*1470*/  @!P0 FMUL R0, R0, 1.175494350822287508e-38 ;  /* 0x0080000000008820 */ /* 0x001fca0000400000 */
[----:B------:R-:W-:Y:S01]  /*1480*/  F2FP.BF16.PACK_AB R0, RZ, R0 ;  /* 0x00000000ff00723e */ /* 0x000fe200000010ff */
[----:B------:R-:W-:Y:S05]  /*1490*/  BRA `(.L_x_2262) ;  /* 0x000009e000007947 */ /* 0x000fea0003800000 */
.L_x_2270:
[----:B------:R-:W-:-:S13]  /*14a0*/  ISETP.NE.AND P0, PT, R4, 0xf, PT ;  /* 0x0000000f0400780c */ /* 0x000fda0003f05270 */
[----:B------:R-:W-:Y:S05]  /*14b0*/  @!P0 BRA `(.L_x_2272) ;  /* 0x0000029000008947 */ /* 0x000fea0003800000 */
[----:B------:R-:W-:-:S13]  /*14c0*/  ISETP.NE.AND P0, PT, R4, 0x17, PT ;  /* 0x000000170400780c */ /* 0x000fda0003f05270 */
[----:B------:R-:W-:Y:S05]  /*14d0*/  @!P0 BRA `(.L_x_2273) ;  /* 0x0000018000008947 */ /* 0x000fea0003800000 */
[----:B------:R-:W-:-:S13]  /*14e0*/  ISETP.NE.AND P0, PT, R4, 0x18, PT ;  /* 0x000000180400780c */ /* 0x000fda0003f05270 */
[----:B------:R-:W-:Y:S05]  /*14f0*/  @P0 BRA `(.L_x_2261) ;  /* 0x000007c000000947 */ /* 0x000fea0003800000 */
[----:B------:R-:W2:Y:S01]  /*1500*/  LDG.E.U8 R0, [R2.64] ;  /* 0x0000002402007981 */ /* 0x000ea2000c1e1100 */
[----:B------:R-:W-:Y:S02]  /*1510*/  IMAD.MOV.U32 R8, RZ, RZ, -0x800000 ;  /* 0xff800000ff087424 */ /* 0x000fe400078e00ff */
[----:B--2---:R-:W-:-:S05]  /*1520*/  IMAD.SHL.U32 R0, R0, 0x1000000, RZ ;  /* 0x0100000000007824 */ /* 0x004fca00078e00ff */
[----:B------:R-:W-:-:S04]  /*1530*/  LOP3.LUT R4, R0, 0x7f000000, RZ, 0xc0, !PT ;  /* 0x7f00000000047812 */ /* 0x000fc800078ec0ff */
[----:B------:R-:W0:Y:S01]  /*1540*/  FLO.U32 R5, R4 ;  /* 0x0000000400057300 */ /* 0x000e2200000e0000 */
[C---:B------:R-:W-:Y:S02]  /*1550*/  IADD3 R6, R4.reuse, 0x1000000, RZ ;  /* 0x0100000004067810 */ /* 0x040fe40007ffe0ff */
[----:B------:R-:W-:Y:S02]  /*1560*/  IADD3 R2, R4, -0x1, RZ ;  /* 0xffffffff04027810 */ /* 0x000fe40007ffe0ff */
[----:B------:R-:W-:Y:S02]  /*1570*/  SHF.R.S32.HI R6, RZ, 0x8, R6 ;  /* 0x00000008ff067819 */ /* 0x000fe40000011406 */
[----:B------:R-:W-:Y:S02]  /*1580*/  SHF.R.S32.HI R2, RZ, 0x1f, R2 ;  /* 0x0000001fff027819 */ /* 0x000fe40000011402 */
[----:B0-----:R-:W-:-:S04]  /*1590*/  IADD3 R5, -R5, 0x1f, RZ ;  /* 0x0000001f05057810 */ /* 0x001fc80007ffe1ff */
[C---:B------:R-:W-:Y:S02]  /*15a0*/  ISETP.GT.U32.AND P0, PT, R5.reuse, 0x4, PT ;  /* 0x000000040500780c */ /* 0x040fe40003f04070 */
[----:B------:R-:W-:-:S04]  /*15b0*/  IADD3 R5, R5, -0x4, RZ ;  /* 0xfffffffc05057810 */ /* 0x000fc80007ffe0ff */
[----:B------:R-:W-:-:S05]  /*15c0*/  SEL R5, R5, RZ, P0 ;  /* 0x000000ff05057207 */ /* 0x000fca0000000000 */
[----:B------:R-:W-:Y:S01]  /*15d0*/  IMAD R8, R5, R8, 0x3c000000 ;  /* 0x3c00000005087424 */ /* 0x000fe200078e0208 */
[----:B------:R-:W-:-:S04]  /*15e0*/  SHF.L.U32 R5, R4, R5, RZ ;  /* 0x0000000504057219 */ /* 0x000fc800000006ff */
[----:B------:R-:W-:-:S04]  /*15f0*/  LEA.HI R5, R5, R8, RZ, 0x1c ;  /* 0x0000000805057211 */ /* 0x000fc800078fe0ff */
[----:B------:R-:W-:-:S04]  /*1600*/  LOP3.LUT R5, R5, 0x7f800000, R6, 0xf8, !PT ;  /* 0x7f80000005057812 */ /* 0x000fc800078ef806 */
[----:B------:R-:W-:-:S04]  /*1610*/  LOP3.LUT R5, R5, R2, RZ, 0x30, !PT ;  /* 0x0000000205057212 */ /* 0x000fc800078e30ff */
[----:B------:R-:W-:-:S04]  /*1620*/  LOP3.LUT R5, R5, 0x80000000, R0, 0xf8, !PT ;  /* 0x8000000005057812 */ /* 0x000fc800078ef800 */
[----:B------:R-:W-:-:S04]  /*1630*/  F2FP.BF16.PACK_AB R5, RZ, R5 ;  /* 0x00000005ff05723e */ /* 0x000fc800000010ff */
[----:B------:R-:W-:Y:S01]  /*1640*/  PRMT R0, R5, 0x7610, R0 ;  /* 0x0000761005007816 */ /* 0x000fe20000000000 */
[----:B------:R-:W-:Y:S05]  /*1650*/  BRA `(.L_x_2262) ;  /* 0x0000082000007947 */ /* 0x000fea0003800000 */
.L_x_2273:
[----:B------:R-:W2:Y:S02]  /*1660*/  LDG.E.U8 R2, [R2.64] ;  /* 0x0000002402027981 */ /* 0x000ea4000c1e1100 */
[C---:B--2---:R-:W-:Y:S02]  /*1670*/  IMAD.SHL.U32 R0, R2.reuse, 0x2000000, RZ ;  /* 0x0200000002007824 */ /* 0x044fe400078e00ff */
[----:B------:R-:W-:-:S03]  /*1680*/  IMAD.SHL.U32 R5, R2, 0x1000000, RZ ;  /* 0x0100000002057824 */ /* 0x000fc600078e00ff */
[----:B------:R-:W-:-:S13]  /*1690*/  ISETP.GE.U32.AND P0, PT, R0, 0x8000000, PT ;  /* 0x080000000000780c */ /* 0x000fda0003f06070 */
[C---:B------:R-:W-:Y:S02]  /*16a0*/  @!P0 IMAD.SHL.U32 R0, R2.reuse, 0x100, RZ ;  /* 0x0000010002008824 */ /* 0x040fe400078e00ff */
[----:B------:R-:W-:-:S03]  /*16b0*/  @P0 IMAD.SHL.U32 R4, R2, 0x200000, RZ ;  /* 0x0020000002040824 */ /* 0x000fc600078e00ff */
[----:B------:R-:W-:Y:S02]  /*16c0*/  @!P0 LOP3.LUT R0, R0, 0x7f00, RZ, 0xc0, !PT ;  /* 0x00007f0000008812 */ /* 0x000fe400078ec0ff */
[----:B------:R-:W-:Y:S02]  /*16d0*/  @P0 LOP3.LUT R4, R4, 0x70000000, RZ, 0xfc, !PT ;  /* 0x7000000004040812 */ /* 0x000fe400078efcff */
[----:B------:R-:W-:-:S03]  /*16e0*/  @!P0 LOP3.LUT R0, R0, 0x3f000000, RZ, 0xfc, !PT ;  /* 0x3f00000000008812 */ /* 0x000fc600078efcff */
[----:B------:R-:W-:Y:S02]  /*16f0*/  @P0 FMUL.FTZ R4, R4, 1.9259299443872358531e-34 ;  /* 0x0780000004040820 */ /* 0x000fe40000410000 */
[----:B------:R-:W-:-:S05]  /*1700*/  @!P0 FADD.FTZ R4, R0, -0.5 ;  /* 0xbf00000000048421 */ /* 0x000fca0000010000 */
[----:B------:R-:W-:-:S04]  /*1710*/  LOP3.LUT R4, R4, 0x80000000, R5, 0xf8, !PT ;  /* 0x8000000004047812 */ /* 0x000fc800078ef805 */
[----:B------:R-:W-:-:S04]  /*1720*/  F2FP.BF16.PACK_AB R4, RZ, R4 ;  /* 0x00000004ff04723e */ /* 0x000fc800000010ff */
[----:B------:R-:W-:Y:S01]  /*1730*/  PRMT R0, R4, 0x7610, R0 ;  /* 0x0000761004007816 */ /* 0x000fe20000000000 */
[----:B------:R-:W-:Y:S05]  /*1740*/  BRA `(.L_x_2262) ;  /* 0x0000073000007947 */ /* 0x000fea0003800000 */
.L_x_2272:
[----:B------:R0:W5:Y:S01]  /*1750*/  LDG.E.U16 R0, [R2.64] ;  /* 0x0000002402007981 */ /* 0x000162000c1e1500 */
[----:B------:R-:W-:Y:S05]  /*1760*/  BRA `(.L_x_2262) ;  /* 0x0000071000007947 */ /* 0x000fea0003800000 */
.L_x_2269:
[----:B------:R-:W-:-:S13]  /*1770*/  ISETP.GT.AND P0, PT, R4, 0x1b, PT ;  /* 0x0000001b0400780c */ /* 0x000fda0003f04270 */
[----:B------:R-:W-:Y:S05]  /*1780*/  @P0 BRA `(.L_x_2274) ;  /* 0x0000042000000947 */ /* 0x000fea0003800000 */
[----:B------:R-:W-:-:S13]  /*1790*/  ISETP.NE.AND P0, PT, R4, 0x19, PT ;  /* 0x000000190400780c */ /* 0x000fda0003f05270 */
[----:B------:R-:W-:Y:S05]  /*17a0*/  @!P0 BRA `(.L_x_2275) ;  /* 0x0000024000008947 */ /* 0x000fea0003800000 */
[----:B------:R-:W-:-:S13]  /*17b0*/  ISETP.NE.AND P0, PT, R4, 0x1a, PT ;  /* 0x0000001a0400780c */ /* 0x000fda0003f05270 */
[----:B------:R-:W-:Y:S05]  /*17c0*/  @!P0 BRA `(.L_x_2276) ;  /* 0x0000006000008947 */ /* 0x000fea0003800000 */
[----:B------:R-:W-:-:S13]  /*17d0*/  ISETP.NE.AND P0, PT, R4, 0x1b, PT ;  /* 0x0000001b0400780c */ /* 0x000fda0003f05270 */
[----:B------:R-:W-:Y:S05]  /*17e0*/  @P0 BRA `(.L_x_2261) ;  /* 0x000004d000000947 */ /* 0x000fea0003800000 */
[----:B------:R-:W2:Y:S02]  /*17f0*/  LDG.E.U16 R2, [R2.64] ;  /* 0x0000002402027981 */ /* 0x000ea4000c1e1500 */
[----:B--2---:R-:W0:Y:S02]  /*1800*/  I2F.U16 R0, R2 ;  /* 0x0000000200007306 */ /* 0x004e240000101000 */
[----:B0-----:R-:W-:Y:S01]  /*1810*/  F2FP.BF16.PACK_AB R0, RZ, R0 ;  /* 0x00000000ff00723e */ /* 0x001fe200000010ff */
[----:B------:R-:W-:Y:S05]  /*1820*/  BRA `(.L_x_2262) ;  /* 0x0000065000007947 */ /* 0x000fea0003800000 */
.L_x_2276:
[----:B------:R-:W2:Y:S01]  /*1830*/  LDG.E.U8 R2, [R2.64] ;  /* 0x0000002402027981 */ /* 0x000ea2000c1e1100 */
[----:B------:R-:W-:Y:S01]  /*1840*/  BSSY B0, `(.L_x_2277) ;  /* 0x0000018000007945 */ /* 0x000fe20003800000 */
[----:B------:R-:W-:Y:S01]  /*1850*/  IMAD.MOV.U32 R0, RZ, RZ, RZ ;  /* 0x000000ffff007224 */ /* 0x000fe200078e00ff */
[----:B--2---:R-:W-:-:S13]  /*1860*/  ISETP.NE.AND P0, PT, R2, RZ, PT ;  /* 0x000000ff0200720c */ /* 0x004fda0003f05270 */
[----:B------:R-:W-:Y:S05]  /*1870*/  @!P0 BRA `(.L_x_2278) ;  /* 0x0000014000008947 */ /* 0x000fea0003800000 */
[----:B------:R-:W-:-:S13]  /*1880*/  ISETP.NE.AND P0, PT, R2, 0x80, PT ;  /* 0x000000800200780c */ /* 0x000fda0003f05270 */
[----:B------:R-:W-:Y:S01]  /*1890*/  @!P0 IMAD.MOV.U32 R0, RZ, RZ, 0x7f800001 ;  /* 0x7f800001ff008424 */ /* 0x000fe200078e00ff */
[----:B------:R-:W-:Y:S05]  /*18a0*/  @!P0 BRA `(.L_x_2278) ;  /* 0x0000011000008947 */ /* 0x000fea0003800000 */
[C---:B------:R-:W-:Y:S01]  /*18b0*/  LOP3.LUT P0, R0, R2.reuse, 0x78, RZ, 0xc0, !PT ;  /* 0x0000007802007812 */ /* 0x040fe2000780c0ff */
[----:B------:R-:W-:Y:S01]  /*18c0*/  BSSY B1, `(.L_x_2279) ;  /* 0x000000c000017945 */ /* 0x000fe20003800000 */
[----:B------:R-:W-:Y:S02]  /*18d0*/  SHF.R.U32.HI R3, RZ, 0x7, R2 ;  /* 0x00000007ff037819 */ /* 0x000fe40000011602 */
[----:B------:R-:W-:Y:S02]  /*18e0*/  LOP3.LUT R2, R2, 0x7, RZ, 0xc0, !PT ;  /* 0x0000000702027812 */ /* 0x000fe400078ec0ff */
[----:B------:R-:W-:Y:S01]  /*18f0*/  SHF.R.U32.HI R0, RZ, 0x3, R0 ;  /* 0x00000003ff007819 */ /* 0x000fe20000011600 */
[----:B------:R-:W-:-:S06]  /*1900*/  IMAD.U32 R4, R3, -0x80000000, RZ ;  /* 0x8000000003047824 */ /* 0x000fcc00078e00ff */
[----:B------:R-:W-:Y:S05]  /*1910*/  @P0 BRA `(.L_x_2280) ;  /* 0x0000006000000947 */ /* 0x000fea0003800000 */
[----:B------:R-:W0:Y:S02]  /*1920*/  FLO.U32 R3, R2 ;  /* 0x0000000200037300 */ /* 0x000e2400000e0000 */
[----:B0-----:R-:W-:-:S04]  /*1930*/  IADD3 R3, -R3, 0x1f, RZ ;  /* 0x0000001f03037810 */ /* 0x001fc80007ffe1ff */
[----:B------:R-:W-:Y:S02]  /*1940*/  IADD3 R5, R3, -0x1c, RZ ;  /* 0xffffffe403057810 */ /* 0x000fe40007ffe0ff */
[----:B------:R-:W-:Y:S02]  /*1950*/  IADD3 R0, R0, 0x1d, -R3 ;  /* 0x0000001d00007810 */ /* 0x000fe40007ffe803 */
[----:B------:R-:W-:-:S04]  /*1960*/  SHF.L.U32 R5, R2, R5, RZ ;  /* 0x0000000502057219 */ /* 0x000fc800000006ff */
[----:B------:R-:W-:Y:S02]  /*1970*/  LOP3.LUT R2, R5, 0x7, RZ, 0xc0, !PT ;  /* 0x0000000705027812 */ /* 0x000fe400078ec0ff */
.L_x_2280:
[----:B------:R-:W-:Y:S05]  /*1980*/  BSYNC B1 ;  /* 0x0000000000017941 */ /* 0x000fea0003800000 */
.L_x_2279:
[----:B------:R-:W-:Y:S01]  /*1990*/  LEA R3, R0, 0x3b800000, 0x17 ;  /* 0x3b80000000037811 */ /* 0x000fe200078eb8ff */
[----:B------:R-:W-:-:S05]  /*19a0*/  IMAD.SHL.U32 R0, R2, 0x100000, RZ ;  /* 0x0010000002007824 */ /* 0x000fca00078e00ff */
[----:B------:R-:W-:Y:S02]  /*19b0*/  LOP3.LUT R0, R3, R0, R4, 0xfe, !PT ;  /* 0x0000000003007212 */ /* 0x000fe400078efe04 */
.L_x_2278:
[----:B------:R-:W-:Y:S05]  /*19c0*/  BSYNC B0 ;  /* 0x0000000000007941 */ /* 0x000fea0003800000 */
.L_x_2277:
[----:B------:R-:W-:Y:S01]  /*19d0*/  F2FP.BF16.PACK_AB R0, RZ, R0 ;  /* 0x00000000ff00723e */ /* 0x000fe200000010ff */
[----:B------:R-:W-:Y:S05]  /*19e0*/  BRA `(.L_x_2262) ;  /* 0x0000049000007947 */ /* 0x000fea0003800000 */
.L_x_2275:
        /* <DEDUP_REMOVED lines=21> */
.L_x_2284:
[----:B------:R-:W-:Y:S05]  /*1b40*/  BSYNC B1 ;  /* 0x0000000000017941 */ /* 0x000fea0003800000 */
.L_x_2283:
[----:B------:R-:W-:Y:S01]  /*1b50*/  LEA R3, R0, 0x37800000, 0x17 ;  /* 0x3780000000037811 */ /* 0x000fe200078eb8ff */
[----:B------:R-:W-:-:S05]  /*1b60*/  IMAD.SHL.U32 R0, R2, 0x200000, RZ ;  /* 0x0020000002007824 */ /* 0x000fca00078e00ff */
[----:B------:R-:W-:Y:S02]  /*1b70*/  LOP3.LUT R0, R3, R0, R4, 0xfe, !PT ;  /* 0x0000000003007212 */ /* 0x000fe400078efe04 */
.L_x_2282:
[----:B------:R-:W-:Y:S05]  /*1b80*/  BSYNC B0 ;  /* 0x0000000000007941 */ /* 0x000fea0003800000 */
.L_x_2281:
[----:B------:R-:W-:Y:S01]  /*1b90*/  F2FP.BF16.PACK_AB R0, RZ, R0 ;  /* 0x00000000ff00723e */ /* 0x000fe200000010ff */
[----:B------:R-:W-:Y:S05]  /*1ba0*/  BRA `(.L_x_2262) ;  /* 0x000002d000007947 */ /* 0x000fea0003800000 */
.L_x_2274:
[----:B------:R-:W-:-:S13]  /*1bb0*/  ISETP.NE.AND P0, PT, R4, 0x1c, PT ;  /* 0x0000001c0400780c */ /* 0x000fda0003f05270 */
[----:B------:R-:W-:Y:S05]  /*1bc0*/  @!P0 BRA `(.L_x_2285) ;  /* 0x0000028000008947 */ /* 0x000fea0003800000 */
[----:B------:R-:W-:-:S13]  /*1bd0*/  ISETP.NE.AND P0, PT, R4, 0x1d, PT ;  /* 0x0000001d0400780c */ /* 0x000fda0003f05270 */
[----:B------:R-:W-:Y:S05]  /*1be0*/  @!P0 BRA `(.L_x_2286) ;  /* 0x0000022000008947 */ /* 0x000fea0003800000 */
[----:B------:R-:W-:-:S13]  /*1bf0*/  ISETP.NE.AND P0, PT, R4, 0x2c, PT ;  /* 0x0000002c0400780c */ /* 0x000fda0003f05270 */
[----:B------:R-:W-:Y:S05]  /*1c00*/  @P0 BRA `(.L_x_2261) ;  /* 0x000000b000000947 */ /* 0x000fea0003800000 */
[----:B------:R-:W2:Y:S01]  /*1c10*/  LDG.E.U8 R2, [R2.64] ;  /* 0x0000002402027981 */ /* 0x000ea2000c1e1100 */
[----:B------:R-:W-:Y:S01]  /*1c20*/  BSSY B0, `(.L_x_2287) ;  /* 0x0000007000007945 */ /* 0x000fe20003800000 */
[----:B------:R-:W-:Y:S01]  /*1c30*/  IMAD.MOV.U32 R0, RZ, RZ, 0x400000 ;  /* 0x00400000ff007424 */ /* 0x000fe200078e00ff */
[----:B--2---:R-:W-:-:S13]  /*1c40*/  ISETP.NE.AND P0, PT, R2, RZ, PT ;  /* 0x000000ff0200720c */ /* 0x004fda0003f05270 */
[----:B------:R-:W-:Y:S05]  /*1c50*/  @!P0 BRA `(.L_x_2288) ;  /* 0x0000003000008947 */ /* 0x000fea0003800000 */
[----:B------:R-:W-:-:S13]  /*1c60*/  ISETP.NE.AND P0, PT, R2, 0xff, PT ;  /* 0x000000ff0200780c */ /* 0x000fda0003f05270 */
[----:B------:R-:W-:Y:S02]  /*1c70*/  @!P0 IMAD.MOV.U32 R0, RZ, RZ, 0x7f800001 ;  /* 0x7f800001ff008424 */ /* 0x000fe400078e00ff */
[----:B------:R-:W-:Y:S02]  /*1c80*/  @P0 IMAD.SHL.U32 R0, R2, 0x800000, RZ ;  /* 0x0080000002000824 */ /* 0x000fe400078e00ff */
.L_x_2288:
[----:B------:R-:W-:Y:S05]  /*1c90*/  BSYNC B0 ;  /* 0x0000000000007941 */ /* 0x000fea0003800000 */
.L_x_2287:
[----:B------:R-:W-:Y:S01]  /*1ca0*/  F2FP.BF16.PACK_AB R0, RZ, R0 ;  /* 0x00000000ff00723e */ /* 0x000fe200000010ff */
[----:B------:R-:W-:Y:S05]  /*1cb0*/  BRA `(.L_x_2262) ;  /* 0x000001c000007947 */ /* 0x000fea0003800000 */
.L_x_2261:
[----:B------:R-:W-:Y:S01]  /*1cc0*/  MOV R2, 0x130 ;  /* 0x0000013000027802 */ /* 0x000fe20000000f00 */
[----:B------:R-:W-:Y:S02]  /*1cd0*/  IMAD.MOV.U32 R4, RZ, RZ, c[0x4][0x120] ;  /* 0x01004800ff047624 */ /* 0x000fe400078e00ff */
[----:B------:R-:W-:Y:S02]  /*1ce0*/  IMAD.MOV.U32 R5, RZ, RZ, c[0x4][0x124] ;  /* 0x01004900ff057624 */ /* 0x000fe400078e00ff */
[----:B------:R-:W-:Y:S01]  /*1cf0*/  IMAD.MOV.U32 R6, RZ, RZ, c[0x4][0x128] ;  /* 0x01004a00ff067624 */ /* 0x000fe200078e00ff */
[----:B------:R-:W0:Y:S01]  /*1d00*/  LDC.64 R2, c[0x4][R2] ;  /* 0x0100000002027b82 */ /* 0x000e220000000a00 */
[----:B------:R-:W-:-:S02]  /*1d10*/  IMAD.MOV.U32 R7, RZ, RZ, c[0x4][0x12c] ;  /* 0x01004b00ff077624 */ /* 0x000fc400078e00ff */
[----:B------:R-:W-:Y:S02]  /*1d20*/  IMAD.MOV.U32 R8, RZ, RZ, 0x4e ;  /* 0x0000004eff087424 */ /* 0x000fe400078e00ff */
[----:B------:R-:W-:Y:S02]  /*1d30*/  IMAD.MOV.U32 R10, RZ, RZ, c[0x4][0x20] ;  /* 0x01000800ff0a7624 */ /* 0x000fe400078e00ff */
[----:B------:R-:W-:Y:S02]  /*1d40*/  IMAD.MOV.U32 R11, RZ, RZ, c[0x4][0x24] ;  /* 0x01000900ff0b7624 */ /* 0x000fe400078e00ff */
[----:B------:R-:W-:Y:S02]  /*1d50*/  IMAD.MOV.U32 R12, RZ, RZ, 0x1 ;  /* 0x00000001ff0c7424 */ /* 0x000fe400078e00ff */
[----:B------:R-:W-:Y:S02]  /*1d60*/  IMAD.MOV.U32 R13, RZ, RZ, RZ ;  /* 0x000000ffff0d7224 */ /* 0x000fe400078e00ff */
[----:B------:R-:W-:Y:S01]  /*1d70*/  LEPC R14 ;  /* 0x00000000000e734e */ /* 0x000fe20000000000 */
[----:B------:R-:W-:Y:S02]  /*1d80*/  MOV R9, 0x1df0 ;  /* 0x00001df000097802 */ /* 0x000fe40000000f00 */
[----:B------:R-:W-:-:S02]  /*1d90*/  MOV R20, 0x1d70 ;  /* 0x00001d7000147802 */ /* 0x000fc40000000f00 */
[----:B------:R-:W-:Y:S02]  /*1da0*/  MOV R21, 0x0 ;  /* 0x0000000000157802 */ /* 0x000fe40000000f00 */
[----:B------:R-:W-:Y:S02]  /*1db0*/  MOV R0, 0x0 ;  /* 0x0000000000007802 */ /* 0x000fe40000000f00 */
[----:B------:R-:W-:-:S04]  /*1dc0*/  IADD3 R20, P0, P1, -R20, R9, R14 ;  /* 0x0000000914147210 */ /* 0x000fc8000791e10e */
[----:B------:R-:W-:-:S04]  /*1dd0*/  IADD3.X R21, ~R0, R21, R15, P0, P1 ;  /* 0x0000001500157210 */ /* 0x000fc800007e250f */
[----:B0-----:R-:W-:Y:S05]  /*1de0*/  CALL.ABS.NOINC R2 ;  /* 0x0000000002007343 */ /* 0x001fea0003c00000 */
[----:B------:R-:W-:Y:S01]  /*1df0*/  PRMT R0, RZ, 0x7610, R0 ;  /* 0x00007610ff007816 */ /* 0x000fe20000000000 */
[----:B------:R-:W-:Y:S05]  /*1e00*/  BRA `(.L_x_2262) ;  /* 0x0000007000007947 */ /* 0x000fea0003800000 */
.L_x_2286:
[----:B------:R-:W2:Y:S02]  /*1e10*/  LDG.E.64 R2, [R2.64] ;  /* 0x0000002402027981 */ /* 0x000ea4000c1e1b00 */
[----:B--2---:R-:W0:Y:S02]  /*1e20*/  I2F.U64 R0, R2 ;  /* 0x0000000200007312 */ /* 0x004e240000301000 */
[----:B0-----:R-:W-:Y:S01]  /*1e30*/  F2FP.BF16.PACK_AB R0, RZ, R0 ;  /* 0x00000000ff00723e */ /* 0x001fe200000010ff */
[----:B------:R-:W-:Y:S05]  /*1e40*/  BRA `(.L_x_2262) ;  /* 0x0000003000007947 */ /* 0x000fea0003800000 */
.L_x_2285:
[----:B------:R-:W2:Y:S02]  /*1e50*/  LDG.E R2, [R2.64] ;  /* 0x0000002402027981 */ /* 0x000ea4000c1e1900 */
[----:B--2---:R-:W0:Y:S02]  /*1e60*/  I2F.U32 R0, R2 ;  /* 0x0000000200007306 */ /* 0x004e240000201000 */
[----:B0-----:R-:W-:-:S06]  /*1e70*/  F2FP.BF16.PACK_AB R0, RZ, R0 ;  /* 0x00000000ff00723e */ /* 0x001fcc00000010ff */
.L_x_2262:
[----:B------:R-:W1:Y:S01]  /*1e80*/  LDC.U8 R4, c[0x0][0x380] ;  /* 0x0000e000ff047b82 */ /* 0x000e620000000000 */
[----:B-----5:R-:W-:-:S05]  /*1e90*/  PRMT R0, RZ, 0x5410, R0 ;  /* 0x00005410ff007816 */ /* 0x020fca0000000000 */
[----:B------:R-:W-:-:S04]  /*1ea0*/  FADD.FTZ R0, R0, c[0x0][0x370] ;  /* 0x0000dc0000007621 */ /* 0x000fc80000010000 */
[----:B0-----:R0:W2:Y:S01]  /*1eb0*/  MUFU.RSQ R2, R0 ;  /* 0x0000000000027308 */ /* 0x0010a20000001400 */
[----:B-1----:R-:W-:-:S04]  /*1ec0*/  PRMT R3, R4, 0x9910, RZ ;  /* 0x0000991004037816 */ /* 0x002fc800000000ff */
[----:B------:R-:W-:-:S13]  /*1ed0*/  ISETP.GT.AND P0, PT, R3, 0x9, PT ;  /* 0x000000090300780c */ /* 0x000fda0003f04270 */
[----:B------:R-:W-:Y:S05]  /*1ee0*/  @P0 BRA `(.L_x_2289) ;  /* 0x000003a000000947 */ /* 0x000fea0003800000 */
[----:B0-2---:R-:W-:-:S13]  /*1ef0*/  ISETP.GT.AND P0, PT, R3, 0x4, PT ;  /* 0x000000040300780c */ /* 0x005fda0003f04270 */
[----:B------:R-:W-:Y:S05]  /*1f00*/  @P0 BRA `(.L_x_2290) ;  /* 0x000001c000000947 */ /* 0x000fea0003800000 */
[----:B------:R-:W-:-:S13]  /*1f10*/  ISETP.GT.AND P0, PT, R3, 0x1, PT ;  /* 0x000000010300780c */ /* 0x000fda0003f04270 */
[----:B------:R-:W-:Y:S05]  /*1f20*/  @P0 BRA `(.L_x_2291) ;  /* 0x000000b000000947 */ /* 0x000fea0003800000 */
[----:B------:R-:W-:-:S13]  /*1f30*/  ISETP.NE.AND P0, PT, R4, RZ, PT ;  /* 0x000000ff0400720c */ /* 0x000fda0003f05270 */
[----:B------:R-:W-:Y:S05]  /*1f40*/  @!P0 BRA `(.L_x_2292) ;  /* 0x0000005000008947 */ /* 0x000fea0003800000 */
[----:B------:R-:W-:-:S13]  /*1f50*/  ISETP.NE.AND P0, PT, R3, 0x1, PT ;  /* 0x000000010300780c */ /* 0x000fda0003f05270 */
[----:B------:R-:W-:Y:S05]  /*1f60*/  @P0 BRA `(.L_x_2293) ;  /* 0x00000c1000000947 */ /* 0x000fea0003800000 */
[----:B------:R-:W0:Y:S02]  /*1f70*/  F2I.FTZ.TRUNC.NTZ R3, R2 ;  /* 0x0000000200037305 */ /* 0x000e24000021f100 */
[----:B0-----:R0:W-:Y:S01]  /*1f80*/  STG.E.U8 [R16.64], R3 ;  /* 0x0000000310007986 */ /* 0x0011e2000c101124 */
[----:B------:R-:W-:Y:S05]  /*1f90*/  BRA `(.L_x_2294) ;  /* 0x00000d7000007947 */ /* 0x000fea0003800000 */
.L_x_2292:
[----:B------:R-:W0:Y:S02]  /*1fa0*/  F2I.S64.TRUNC R2, R2 ;  /* 0x0000000200027311 */ /* 0x000e24000020d900 */
[----:B0-----:R-:W-:-:S05]  /*1fb0*/  IMAD.MOV.U32 R5, RZ, RZ, R2 ;  /* 0x000000ffff057224 */ /* 0x001fca00078e0002 */
[----:B------:R0:W-:Y:S01]  /*1fc0*/  STG.E.U8 [R16.64], R5 ;  /* 0x0000000510007986 */ /* 0x0001e2000c101124 */
[----:B------:R-:W-:Y:S05]  /*1fd0*/  BRA `(.L_x_2294) ;  /* 0x00000d3000007947 */ /* 0x000fea0003800000 */
.L_x_2291:
[----:B------:R-:W-:-:S13]  /*1fe0*/  ISETP.NE.AND P0, PT, R3, 0x2, PT ;  /* 0x000000020300780c */ /* 0x000fda0003f05270 */
[----:B------:R-:W-:Y:S05]  /*1ff0*/  @!P0 BRA `(.L_x_2295) ;  /* 0x000000a000008947 */ /* 0x000fea0003800000 */
[----:B------:R-:W-:-:S13]  /*2000*/  ISETP.NE.AND P0, PT, R3, 0x3, PT ;  /* 0x000000030300780c */ /* 0x000fda0003f05270 */
[----:B------:R-:W-:Y:S05]  /*2010*/  @!P0 BRA `(.L_x_2296) ;  /* 0x0000005000008947 */ /* 0x000fea0003800000 */
[----:B------:R-:W-:-:S13]  /*2020*/  ISETP.NE.AND P0, PT, R3, 0x4, PT ;  /* 0x000000040300780c */ /* 0x000fda0003f05270 */
[----:B------:R-:W-:Y:S05]  /*2030*/  @P0 BRA `(.L_x_2293) ;  /* 0x00000b4000000947 */ /* 0x000fea0003800000 */
[----:B------:R-:W0:Y:S02]  /*2040*/  F2I.S64.TRUNC R2, R2 ;  /* 0x0000000200027311 */ /* 0x000e24000020d900 */
[----:B0-----:R0:W-:Y:S01]  /*2050*/  STG.E.64 [R16.64], R2 ;  /* 0x0000000210007986 */ /* 0x0011e2000c101b24 */
[----:B------:R-:W-:Y:S05]  /*2060*/  BRA `(.L_x_2294) ;  /* 0x00000ca000007947 */ /* 0x000fea0003800000 */
.L_x_2296:
[----:B------:R-:W0:Y:S02]  /*2070*/  F2I.FTZ.TRUNC.NTZ R3, R2 ;  /* 0x0000000200037305 */ /* 0x000e24000021f100 */
[----:B0-----:R0:W-:Y:S01]  /*2080*/  STG.E [R16.64], R3 ;  /* 0x0000000310007986 */ /* 0x0011e2000c101924 */
[----:B------:R-:W-:Y:S05]  /*2090*/  BRA `(.L_x_2294) ;  /* 0x00000c7000007947 */ /* 0x000fea0003800000 */
.L_x_2295:
[----:B------:R-:W0:Y:S02]  /*20a0*/  F2I.FTZ.TRUNC.NTZ R3, R2 ;  /* 0x0000000200037305 */ /* 0x000e24000021f100 */
[----:B0-----:R0:W-:Y:S01]  /*20b0*/  STG.E.U16 [R16.64], R3 ;  /* 0x0000000310007986 */ /* 0x0011e2000c101524 */
[----:B------:R-:W-:Y:S05]  /*20c0*/  BRA `(.L_x_2294) ;  /* 0x00000c4000007947 */ /* 0x000fea0003800000 */
.L_x_2290:
[----:B------:R-:W-:-:S13]  /*20d0*/  ISETP.GT.AND P0, PT, R3, 0x6, PT ;  /* 0x000000060300780c */ /* 0x000fda0003f04270 */
[----:B------:R-:W-:Y:S05]  /*20e0*/  @P0 BRA `(.L_x_2297) ;  /* 0x0000009000000947 */ /* 0x000fea0003800000 */
[----:B------:R-:W-:-:S13]  /*20f0*/  ISETP.NE.AND P0, PT, R3, 0x5, PT ;  /* 0x000000050300780c */ /* 0x000fda0003f05270 */
[----:B------:R-:W-:Y:S05]  /*2100*/  @!P0 BRA `(.L_x_2298) ;  /* 0x0000004000008947 */ /* 0x000fea0003800000 */
[----:B------:R-:W-:-:S13]  /*2110*/  ISETP.NE.AND P0, PT, R3, 0x6, PT ;  /* 0x000000060300780c */ /* 0x000fda0003f05270 */
[----:B------:R-:W-:Y:S05]  /*2120*/  @P0 BRA `(.L_x_2293) ;  /* 0x00000a5000000947 */ /* 0x000fea0003800000 */
[----:B------:R0:W-:Y:S01]  /*2130*/  STG.E [R16.64], R2 ;  /* 0x0000000210007986 */ /* 0x0001e2000c101924 */
[----:B------:R-:W-:Y:S05]  /*2140*/  BRA `(.L_x_2294) ;  /* 0x00000bc000007947 */ /* 0x000fea0003800000 */
.L_x_2298:
[----:B------:R-:W-:-:S05]  /*2150*/  F2FP.PACK_AB R2, RZ, R2 ;  /* 0x00000002ff02723e */ /* 0x000fca00000000ff */
[----:B------:R0:W-:Y:S01]  /*2160*/  STG.E.U16 [R16.64], R2 ;  /* 0x0000000210007986 */ /* 0x0001e2000c101524 */
[----:B------:R-:W-:Y:S05]  /*2170*/  BRA `(.L_x_2294) ;  /* 0x00000b9000007947 */ /* 0x000fea0003800000 */
.L_x_2297:
[----:B------:R-:W-:-:S13]  /*2180*/  ISETP.NE.AND P0, PT, R3, 0x7, PT ;  /* 0x000000070300780c */ /* 0x000fda0003f05270 */
[----:B------:R-:W-:Y:S05]  /*2190*/  @!P0 BRA `(.L_x_2299) ;  /* 0x000000b000008947 */ /* 0x000fea0003800000 */
[----:B------:R-:W-:-:S13]  /*21a0*/  ISETP.NE.AND P0, PT, R3, 0x8, PT ;  /* 0x000000080300780c */ /* 0x000fda0003f05270 */
[----:B------:R-:W-:Y:S05]  /*21b0*/  @!P0 BRA `(.L_x_2300) ;  /* 0x0000005000008947 */ /* 0x000fea0003800000 */
[----:B------:R-:W-:-:S13]  /*21c0*/  ISETP.NE.AND P0, PT, R3, 0x9, PT ;  /* 0x000000090300780c */ /* 0x000fda0003f05270 */
[----:B------:R-:W-:Y:S05]  /*21d0*/  @P0 BRA `(.L_x_2293) ;  /* 0x000009a000000947 */ /* 0x000fea0003800000 */
[----:B------:R-:W-:-:S05]  /*21e0*/  IMAD.MOV.U32 R3, RZ, RZ, RZ ;  /* 0x000000ffff037224 */ /* 0x000fca00078e00ff */
[----:B------:R0:W-:Y:S01]  /*21f0*/  STG.E.64 [R16.64], R2 ;  /* 0x0000000210007986 */ /* 0x0001e2000c101b24 */
[----:B------:R-:W-:Y:S05]  /*2200*/  BRA `(.L_x_2294) ;  /* 0x00000b0000007947 */ /* 0x000fea0003800000 */
.L_x_2300:
[----:B------:R-:W-:-:S04]  /*2210*/  F2FP.PACK_AB R3, RZ, R2 ;  /* 0x00000002ff03723e */ /* 0x000fc800000000ff */
[----:B------:R-:W-:-:S05]  /*2220*/  PRMT R3, R3, 0x5410, RZ ;  /* 0x0000541003037816 */ /* 0x000fca00000000ff */
[----:B------:R0:W-:Y:S01]  /*2230*/  STG.E [R16.64], R3 ;  /* 0x0000000310007986 */ /* 0x0001e2000c101924 */
[----:B------:R-:W-:Y:S05]  /*2240*/  BRA `(.L_x_2294) ;  /* 0x00000ac000007947 */ /* 0x000fea0003800000 */
.L_x_2299:
[----:B------:R-:W-:-:S06]  /*2250*/  FMUL.FTZ R2, R2, 1 ;  /* 0x3f80000002027820 */ /* 0x000fcc0000410000 */
[----:B------:R-:W0:Y:S02]  /*2260*/  F2F.F64.F32 R2, R2 ;  /* 0x0000000200027310 */ /* 0x000e240000201800 */
[----:B0-----:R0:W-:Y:S01]  /*2270*/  STG.E.64 [R16.64], R2 ;  /* 0x0000000210007986 */ /* 0x0011e2000c101b24 */
[----:B------:R-:W-:Y:S05]  /*2280*/  BRA `(.L_x_2294) ;  /* 0x00000a8000007947 */ /* 0x000fea0003800000 */
.L_x_2289:
[----:B0-2---:R-:W-:-:S13]  /*2290*/  ISETP.GT.AND P0, PT, R3, 0x18, PT ;  /* 0x000000180300780c */ /* 0x005fda0003f04270 */
[----:B------:R-:W-:Y:S05]  /*22a0*/  @P0 BRA `(.L_x_2301) ;  /* 0x000003f000000947 */ /* 0x000fea0003800000 */
[----:B------:R-:W-:-:S13]  /*22b0*/  ISETP.GT.AND P0, PT, R3, 0xe, PT ;  /* 0x0000000e0300780c */ /* 0x000fda0003f04270 */
[----:B------:R-:W-:Y:S05]  /*22c0*/  @P0 BRA `(.L_x_2302) ;  /* 0x000000d000000947 */ /* 0x000fea0003800000 */
[----:B------:R-:W-:-:S13]  /*22d0*/  ISETP.NE.AND P0, PT, R3, 0xa, PT ;  /* 0x0000000a0300780c */ /* 0x000fda0003f05270 */
[----:B------:R-:W-:Y:S05]  /*22e0*/  @!P0 BRA `(.L_x_2303) ;  /* 0x0000006000008947 */ /* 0x000fea0003800000 */
[----:B------:R-:W-:-:S13]  /*22f0*/  ISETP.NE.AND P0, PT, R3, 0xb, PT ;  /* 0x0000000b0300780c */ /* 0x000fda0003f05270 */
[----:B------:R-:W-:Y:S05]  /*2300*/  @P0 BRA `(.L_x_2293) ;  /* 0x0000087000000947 */ /* 0x000fea0003800000 */
[----:B------:R-:W-:-:S04]  /*2310*/  FSETP.NEU.FTZ.AND P0, PT, R2, RZ, PT ;  /* 0x000000ff0200720b */ /* 0x000fc80003f1d000 */
[----:B------:R-:W-:-:S05]  /*2320*/  SEL R3, RZ, 0x1, !P0 ;  /* 0x00000001ff037807 */ /* 0x000fca0004000000 */
[----:B------:R0:W-:Y:S01]  /*2330*/  STG.E.U8 [R16.64], R3 ;  /* 0x0000000310007986 */ /* 0x0001e2000c101124 */
[----:B------:R-:W-:Y:S05]  /*2340*/  BRA `(.L_x_2294) ;  /* 0x000009c000007947 */ /* 0x000fea0003800000 */
.L_x_2303:
[----:B------:R-:W-:Y:S01]  /*2350*/  FMUL.FTZ R4, R2, 1 ;  /* 0x3f80000002047820 */ /* 0x000fe20000410000 */
[----:B------:R-:W-:-:S05]  /*2360*/  CS2R R6, SRZ ;  /* 0x0000000000067805 */ /* 0x000fca000001ff00 */
[----:B------:R-:W0:Y:S02]  /*2370*/  F2F.F64.F32 R4, R4 ;  /* 0x0000000400047310 */ /* 0x000e240000201800 */
[----:B0-----:R0:W-:Y:S01]  /*2380*/  STG.E.128 [R16.64], R4 ;  /* 0x0000000410007986 */ /* 0x0011e2000c101d24 */
[----:B------:R-:W-:Y:S05]  /*2390*/  BRA `(.L_x_2294) ;  /* 0x0000097000007947 */ /* 0x000fea0003800000 */
.L_x_2302:
[----:B------:R-:W-:-:S13]  /*23a0*/  ISETP.NE.AND P0, PT, R3, 0xf, PT ;  /* 0x0000000f0300780c */ /* 0x000fda0003f05270 */
[----:B------:R-:W-:Y:S05]  /*23b0*/  @!P0 BRA `(.L_x_2304) ;  /* 0x000002b000008947 */ /* 0x000fea0003800000 */
[----:B------:R-:W-:-:S13]  /*23c0*/  ISETP.NE.AND P0, PT, R3, 0x17, PT ;  /* 0x000000170300780c */ /* 0x000fda0003f05270 */
[----:B------:R-:W-:Y:S05]  /*23d0*/  @!P0 BRA `(.L_x_2305) ;  /* 0x0000014000008947 */ /* 0x000fea0003800000 */
[----:B------:R-:W-:-:S13]  /*23e0*/  ISETP.NE.AND P0, PT, R3, 0x18, PT ;  /* 0x000000180300780c */ /* 0x000fda0003f05270 */
[----:B------:R-:W-:Y:S05]  /*23f0*/  @P0 BRA `(.L_x_2293) ;  /* 0x0000078000000947 */ /* 0x000fea0003800000 */
[C---:B------:R-:W-:Y:S01]  /*2400*/  LOP3.LUT R4, R2.reuse, 0x7fffffff, RZ, 0xc0, !PT ;  /* 0x7fffffff02047812 */ /* 0x040fe200078ec0ff */
[----:B------:R-:W-:Y:S01]  /*2410*/  BSSY B0, `(.L_x_2306) ;  /* 0x000000d000007945 */ /* 0x000fe20003800000 */
[----:B------:R-:W-:Y:S02]  /*2420*/  LOP3.LUT R0, R2, 0x80000000, RZ, 0xc0, !PT ;  /* 0x8000000002007812 */ /* 0x000fe400078ec0ff */
[----:B------:R-:W-:Y:S02]  /*2430*/  ISETP.GT.U32.AND P0, PT, R4, 0x43efffff, PT ;  /* 0x43efffff0400780c */ /* 0x000fe40003f04070 */
[----:B------:R-:W-:Y:S01]  /*2440*/  SHF.R.U32.HI R5, RZ, 0x18, R0 ;  /* 0x00000018ff057819 */ /* 0x000fe20000011600 */
[----:B------:R-:W-:-:S10]  /*2450*/  IMAD.MOV.U32 R0, RZ, RZ, 0x7f ;  /* 0x0000007fff007424 */ /* 0x000fd400078e00ff */
[----:B------:R-:W-:Y:S05]  /*2460*/  @P0 BRA `(.L_x_2307) ;  /* 0x0000007000000947 */ /* 0x000fea0003800000 */
[----:B------:R-:W-:-:S13]  /*2470*/  ISETP.GE.U32.AND P0, PT, R4, 0x3c800000, PT ;  /* 0x3c8000000400780c */ /* 0x000fda0003f06070 */
[----:B------:R-:W-:-:S04]  /*2480*/  @P0 SHF.R.U32.HI R0, RZ, 0x14, R2 ;  /* 0x00000014ff000819 */ /* 0x000fc80000011602 */
[----:B------:R-:W-:-:S04]  /*2490*/  @P0 LOP3.LUT R3, R0, 0x1, RZ, 0xc0, !PT ;  /* 0x0000000100030812 */ /* 0x000fc800078ec0ff */
[----:B------:R-:W-:Y:S01]  /*24a0*/  @P0 IADD3 R3, R2, 0x407ffff, R3 ;  /* 0x0407ffff02030810 */ /* 0x000fe20007ffe003 */
[----:B------:R-:W-:-:S03]  /*24b0*/  @!P0 FADD.FTZ R2, R4, 16384 ;  /* 0x4680000004028421 */ /* 0x000fc60000010000 */
[----:B------:R-:W-:Y:S02]  /*24c0*/  @P0 SHF.R.U32.HI R0, RZ, 0x14, R3 ;  /* 0x00000014ff000819 */ /* 0x000fe40000011603 */
[----:B------:R-:W-:Y:S02]  /*24d0*/  @!P0 IADD3 R0, R2, -0x46800000, RZ ;  /* 0xb980000002008810 */ /* 0x000fe40007ffe0ff */
.L_x_2307:
[----:B------:R-:W-:Y:S05]  /*24e0*/  BSYNC B0 ;  /* 0x0000000000007941 */ /* 0x000fea0003800000 */
.L_x_2306:
[----:B------:R-:W-:-:S05]  /*24f0*/  LOP3.LUT R5, R0, R5, RZ, 0xfc, !PT ;  /* 0x0000000500057212 */ /* 0x000fca00078efcff */
[----:B------:R0:W-:Y:S01]  /*2500*/  STG.E.U8 [R16.64], R5 ;  /* 0x0000000510007986 */ /* 0x0001e2000c101124 */
[----:B------:R-:W-:Y:S05]  /*2510*/  BRA `(.L_x_2294) ;  /* 0x000007f000007947 */ /* 0x000fea0003800000 */
.L_x_2305:
[----:B------:R-:W-:Y:S01]  /*2520*/  LOP3.LUT R4, R2, 0x7fffffff, RZ, 0xc0, !PT ;  /* 0x7fffffff02047812 */ /* 0x000fe200078ec0ff */
[----:B------:R-:W-:Y:S03]  /*2530*/  BSSY B0, `(.L_x_2308) ;  /* 0x000000e000007945 */ /* 0x000fe60003800000 */
[----:B------:R-:W-:-:S13]  /*2540*/  ISETP.GT.U32.AND P0, PT, R4, 0x477fffff, PT ;  /* 0x477fffff0400780c */ /* 0x000fda0003f04070 */
[----:B------:R-:W-:Y:S05]  /*2550*/  @P0 BRA `(.L_x_2309) ;  /* 0x0000008000000947 */ /* 0x000fea0003800000 */
[----:B------:R-:W-:-:S13]  /*2560*/  ISETP.GE.U32.AND P0, PT, R4, 0x38800000, PT ;  /* 0x388000000400780c */ /* 0x000fda0003f06070 */
[----:B------:R-:W-:-:S04]  /*2570*/  @P0 SHF.R.U32.HI R0, RZ, 0x15, R2 ;  /* 0x00000015ff000819 */ /* 0x000fc80000011602 */
[----:B------:R-:W-:-:S04]  /*2580*/  @P0 LOP3.LUT R3, R0, 0x1, RZ, 0xc0, !PT ;  /* 0x0000000100030812 */ /* 0x000fc800078ec0ff */
[----:B------:R-:W-:Y:S01]  /*2590*/  @P0 IADD3 R0, R2, 0x80fffff, R3 ;  /* 0x080fffff02000810 */ /* 0x000fe20007ffe003 */
[----:B------:R-:W-:-:S03]  /*25a0*/  @!P0 FADD.FTZ R3, R4, 128 ;  /* 0x4300000004038421 */ /* 0x000fc60000010000 */
[----:B------:R-:W-:Y:S02]  /*25b0*/  @P0 SHF.R.U32.HI R0, RZ, 0x15, R0 ;  /* 0x00000015ff000819 */ /* 0x000fe40000011600 */
[----:B------:R-:W-:Y:S01]  /*25c0*/  @!P0 IADD3 R0, R3, -0x43000000, RZ ;  /* 0xbd00000003008810 */ /* 0x000fe20007ffe0ff */
[----:B------:R-:W-:Y:S05]  /*25d0*/  BRA `(.L_x_2310) ;  /* 0x0000003000007947 */ /* 0x000fea0003800000 */
.L_x_2309:
[----:B------:R-:W-:Y:S01]  /*25e0*/  IMAD.MOV.U32 R0, RZ, RZ, 0x7f ;  /* 0x0000007fff007424 */ /* 0x000fe200078e00ff */
[----:B------:R-:W-:-:S04]  /*25f0*/  ISETP.GT.U32.AND P0, PT, R4, 0x7f800000, PT ;  /* 0x7f8000000400780c */ /* 0x000fc80003f04070 */
[----:B------:R-:W-:-:S04]  /*2600*/  SEL R0, R0, 0x7c, P0 ;  /* 0x0000007c00007807 */ /* 0x000fc80000000000 */
.L_x_2310:
[----:B------:R-:W-:Y:S05]  /*2610*/  BSYNC B0 ;  /* 0x0000000000007941 */ /* 0x000fea0003800000 */
.L_x_2308:
[----:B------:R-:W-:-:S04]  /*2620*/  LOP3.LUT R2, R2, 0x80000000, RZ, 0xc0, !PT ;  /* 0x8000000002027812 */ /* 0x000fc800078ec0ff */
[----:B------:R-:W-:-:S04]  /*2630*/  SHF.R.U32.HI R3, RZ, 0x18, R2 ;  /* 0x00000018ff037819 */ /* 0x000fc80000011602 */
[----:B------:R-:W-:-:S05]  /*2640*/  LOP3.LUT R3, R0, R3, RZ, 0xfc, !PT ;  /* 0x0000000300037212 */ /* 0x000fca00078efcff */
[----:B------:R0:W-:Y:S01]  /*2650*/  STG.E.U8 [R16.64], R3 ;  /* 0x0000000310007986 */ /* 0x0001e2000c101124 */
[----:B------:R-:W-:Y:S05]  /*2660*/  BRA `(.L_x_2294) ;  /* 0x000006a000007947 */ /* 0x000fea0003800000 */
.L_x_2304:
[----:B------:R-:W-:-:S05]  /*2670*/  F2FP.BF16.PACK_AB R2, RZ, R2 ;  /* 0x00000002ff02723e */ /* 0x000fca00000010ff */
[----:B------:R0:W-:Y:S01]  /*2680*/  STG.E.U16 [R16.64], R2 ;  /* 0x0000000210007986 */ /* 0x0001e2000c101524 */
[----:B------:R-:W-:Y:S05]  /*2690*/  BRA `(.L_x_2294) ;  /* 0x0000067000007947 */ /* 0x000fea0003800000 */
.L_x_2301:
        /* <DEDUP_REMOVED lines=8> */
[----:B------:R-:W0:Y:S02]  /*2720*/  F2I.FTZ.U32.TRUNC.NTZ R3, R2 ;  /* 0x0000000200037305 */ /* 0x000e24000021f000 */
[----:B0-----:R0:W-:Y:S01]  /*2730*/  STG.E.U16 [R16.64], R3 ;  /* 0x0000000310007986 */ /* 0x0011e2000c101524 */
[----:B------:R-:W-:Y:S05]  /*2740*/  BRA `(.L_x_2294) ;  /* 0x000005c000007947 */ /* 0x000fea0003800000 */
.L_x_2313:
[----:B------:R-:W-:Y:S01]  /*2750*/  LOP3.LUT R3, R2, 0x7fffffff, RZ, 0xc0, !PT ;  /* 0x7fffffff02037812 */ /* 0x000fe200078ec0ff */
[----:B------:R-:W-:Y:S01]  /*2760*/  BSSY B0, `(.L_x_2314) ;  /* 0x0000013000007945 */ /* 0x000fe20003800000 */
[----:B------:R-:W-:Y:S02]  /*2770*/  IMAD.MOV.U32 R8, RZ, RZ, 0x80 ;  /* 0x00000080ff087424 */ /* 0x000fe400078e00ff */
[----:B------:R-:W-:-:S13]  /*2780*/  ISETP.GT.U32.AND P0, PT, R3, 0x437fffff, PT ;  /* 0x437fffff0300780c */ /* 0x000fda0003f04070 */
[----:B------:R-:W-:Y:S05]  /*2790*/  @P0 BRA `(.L_x_2315) ;  /* 0x000000f000000947 */ /* 0x000fea0003800000 */
[----:B------:R-:W-:-:S13]  /*27a0*/  ISETP.GE.U32.AND P0, PT, R3, 0x3c000000, PT ;  /* 0x3c0000000300780c */ /* 0x000fda0003f06070 */
[----:B------:R-:W-:-:S04]  /*27b0*/  @P0 SHF.R.U32.HI R0, RZ, 0x14, R2 ;  /* 0x00000014ff000819 */ /* 0x000fc80000011602 */
[----:B------:R-:W-:-:S04]  /*27c0*/  @P0 LOP3.LUT R5, R0, 0x1, RZ, 0xc0, !PT ;  /* 0x0000000100050812 */ /* 0x000fc800078ec0ff */
[----:B------:R-:W-:-:S04]  /*27d0*/  @P0 IADD3 R0, R2, 0x487ffff, R5 ;  /* 0x0487ffff02000810 */ /* 0x000fc80007ffe005 */
[----:B------:R-:W-:-:S04]  /*27e0*/  @P0 SHF.R.U32.HI R0, RZ, 0x14, R0 ;  /* 0x00000014ff000819 */ /* 0x000fc80000011600 */
[----:B------:R-:W-:Y:S01]  /*27f0*/  @P0 LOP3.LUT R0, R0, 0xff, RZ, 0xc0, !PT ;  /* 0x000000ff00000812 */ /* 0x000fe200078ec0ff */
[----:B------:R-:W-:Y:S05]  /*2800*/  @P0 BRA `(.L_x_2316) ;  /* 0x0000004000000947 */ /* 0x000fea0003800000 */
[----:B------:R-:W-:Y:S01]  /*2810*/  FADD.FTZ R0, R3, 8192 ;  /* 0x4600000003007421 */ /* 0x000fe20000010000 */
[----:B------:R-:W-:-:S04]  /*2820*/  PRMT R8, RZ, 0x7610, R8 ;  /* 0x00007610ff087816 */ /* 0x000fc80000000008 */
[----:B------:R-:W-:-:S13]  /*2830*/  LOP3.LUT P0, R0, R0, 0xff, RZ, 0xc0, !PT ;  /* 0x000000ff00007812 */ /* 0x000fda000780c0ff */
[----:B------:R-:W-:Y:S05]  /*2840*/  @!P0 BRA `(.L_x_2315) ;  /* 0x0000004000008947 */ /* 0x000fea0003800000 */
.L_x_2316:
[----:B------:R-:W-:-:S04]  /*2850*/  LOP3.LUT R2, R2, 0x80000000, RZ, 0xc0, !PT ;  /* 0x8000000002027812 */ /* 0x000fc800078ec0ff */
[----:B------:R-:W-:-:S04]  /*2860*/  SHF.R.U32.HI R3, RZ, 0x18, R2 ;  /* 0x00000018ff037819 */ /* 0x000fc80000011602 */
[----:B------:R-:W-:-:S04]  /*2870*/  LOP3.LUT R0, R0, R3, RZ, 0xfc, !PT ;  /* 0x0000000300007212 */ /* 0x000fc800078efcff */
[----:B------:R-:W-:Y:S02]  /*2880*/  PRMT R8, R0, 0x7610, R8 ;  /* 0x0000761000087816 */ /* 0x000fe40000000008 */
.L_x_2315:
[----:B------:R-:W-:Y:S05]  /*2890*/  BSYNC B0 ;  /* 0x0000000000007941 */ /* 0x000fea0003800000 */
.L_x_2314:
[----:B------:R0:W-:Y:S01]  /*28a0*/  STG.E.U8 [R16.64], R8 ;  /* 0x0000000810007986 */ /* 0x0001e2000c101124 */
[----:B------:R-:W-:Y:S05]  /*28b0*/  BRA `(.L_x_2294) ;  /* 0x0000045000007947 */ /* 0x000fea0003800000 */
.L_x_2312:
        /* <DEDUP_REMOVED lines=16> */
.L_x_2319:
[----:B------:R-:W-:-:S04]  /*29c0*/  LOP3.LUT R2, R2, 0x80000000, RZ, 0xc0, !PT ;  /* 0x8000000002027812 */ /* 0x000fc800078ec0ff */
[----:B------:R-:W-:-:S04]  /*29d0*/  SHF.R.U32.HI R3, RZ, 0x18, R2 ;  /* 0x00000018ff037819 */ /* 0x000fc80000011602 */
[----:B------:R-:W-:-:S04]  /*29e0*/  LOP3.LUT R0, R0, R3, RZ, 0xfc, !PT ;  /* 0x0000000300007212 */ /* 0x000fc800078efcff */
[----:B------:R-:W-:Y:S02]  /*29f0*/  PRMT R8, R0, 0x7610, R8 ;  /* 0x0000761000087816 */ /* 0x000fe40000000008 */
.L_x_2318:
[----:B------:R-:W-:Y:S05]  /*2a00*/  BSYNC B0 ;  /* 0x0000000000007941 */ /* 0x000fea0003800000 */
.L_x_2317:
[----:B------:R0:W-:Y:S01]  /*2a10*/  STG.E.U8 [R16.64], R8 ;  /* 0x0000000810007986 */ /* 0x0001e2000c101124 */
[----:B------:R-:W-:Y:S05]  /*2a20*/  BRA `(.L_x_2294) ;  /* 0x000002e000007947 */ /* 0x000fea0003800000 */
.L_x_2311:
[----:B------:R-:W-:-:S13]  /*2a30*/  ISETP.NE.AND P0, PT, R3, 0x1c, PT ;  /* 0x0000001c0300780c */ /* 0x000fda0003f05270 */
[----:B------:R-:W-:Y:S05]  /*2a40*/  @!P0 BRA `(.L_x_2320) ;  /* 0x000002a000008947 */ /* 0x000fea0003800000 */
[----:B------:R-:W-:-:S13]  /*2a50*/  ISETP.NE.AND P0, PT, R3, 0x1d, PT ;  /* 0x0000001d0300780c */ /* 0x000fda0003f05270 */
[----:B------:R-:W-:Y:S05]  /*2a60*/  @!P0 BRA `(.L_x_2321) ;  /* 0x0000025000008947 */ /* 0x000fea0003800000 */
[----:B------:R-:W-:-:S13]  /*2a70*/  ISETP.NE.AND P0, PT, R3, 0x2c, PT ;  /* 0x0000002c0300780c */ /* 0x000fda0003f05270 */
[----:B------:R-:W-:Y:S05]  /*2a80*/  @P0 BRA `(.L_x_2293) ;  /* 0x000000f000000947 */ /* 0x000fea0003800000 */
[----:B------:R-:W-:Y:S02]  /*2a90*/  SHF.R.U32.HI R4, RZ, 0x17, R2 ;  /* 0x00000017ff047819 */ /* 0x000fe40000011602 */
[----:B------:R-:W-:Y:S02]  /*2aa0*/  PLOP3.LUT P0, PT, PT, PT, PT, 0x80, 0x0 ;  /* 0x000000000000781c */ /* 0x000fe40003f0f070 */
[----:B------:R-:W-:-:S04]  /*2ab0*/  LOP3.LUT R3, R4, 0xff, RZ, 0xc0, !PT ;  /* 0x000000ff04037812 */ /* 0x000fc800078ec0ff */
[----:B------:R-:W-:-:S13]  /*2ac0*/  ISETP.NE.AND P2, PT, R3, 0xff, PT ;  /* 0x000000ff0300780c */ /* 0x000fda0003f45270 */
[--C-:B------:R-:W-:Y:S02]  /*2ad0*/  @P2 SHF.R.U32.HI R0, RZ, 0x16, R2.reuse ;  /* 0x00000016ff002819 */ /* 0x100fe40000011602 */
[----:B------:R-:W-:Y:S01]  /*2ae0*/  @P2 LOP3.LUT P1, RZ, R3, 0x3fffff, R2, 0xf8, !PT ;  /* 0x003fffff03ff2812 */ /* 0x000fe2000782f802 */
[----:B------:R-:W-:Y:S01]  /*2af0*/  IMAD.MOV.U32 R3, RZ, RZ, 0xff ;  /* 0x000000ffff037424 */ /* 0x000fe200078e00ff */
[----:B------:R-:W-:-:S04]  /*2b00*/  @P2 LOP3.LUT R0, R0, 0x1, RZ, 0xc0, !PT ;  /* 0x0000000100002812 */ /* 0x000fc800078ec0ff */
[----:B------:R-:W-:Y:S02]  /*2b10*/  @P2 ISETP.EQ.U32.AND P1, PT, R0, 0x1, P1 ;  /* 0x000000010000280c */ /* 0x000fe40000f22070 */
[----:B------:R-:W-:Y:S02]  /*2b20*/  @P2 IADD3 R0, R4, 0x1, RZ ;  /* 0x0000000104002810 */ /* 0x000fe40007ffe0ff */
[----:B------:R-:W-:-:S13]  /*2b30*/  @P2 PLOP3.LUT P0, PT, P1, PT, PT, 0x80, 0x0 ;  /* 0x000000000000281c */ /* 0x000fda0000f0f070 */
[----:B------:R-:W-:-:S04]  /*2b40*/  @!P0 IMAD.MOV R0, RZ, RZ, R4 ;  /* 0x000000ffff008224 */ /* 0x000fc800078e0204 */
[----:B------:R-:W-:-:S05]  /*2b50*/  @P2 IMAD.MOV.U32 R3, RZ, RZ, R0 ;  /* 0x000000ffff032224 */ /* 0x000fca00078e0000 */
[----:B------:R0:W-:Y:S01]  /*2b60*/  STG.E.U8 [R16.64], R3 ;  /* 0x0000000310007986 */ /* 0x0001e2000c101124 */
[----:B------:R-:W-:Y:S05]  /*2b70*/  BRA `(.L_x_2294) ;  /* 0x0000019000007947 */ /* 0x000fea0003800000 */
.L_x_2293:
[----:B------:R-:W-:Y:S01]  /*2b80*/  MOV R2, 0x130 ;  /* 0x0000013000027802 */ /* 0x000fe20000000f00 */
[----:B------:R-:W-:Y:S02]  /*2b90*/  IMAD.MOV.U32 R4, RZ, RZ, c[0x4][0x120] ;  /* 0x01004800ff047624 */ /* 0x000fe400078e00ff */
[----:B------:R-:W-:Y:S02]  /*2ba0*/  IMAD.MOV.U32 R5, RZ, RZ, c[0x4][0x124] ;  /* 0x01004900ff057624 */ /* 0x000fe400078e00ff */
[----:B------:R-:W-:Y:S01]  /*2bb0*/  IMAD.MOV.U32 R6, RZ, RZ, c[0x4][0x128] ;  /* 0x01004a00ff067624 */ /* 0x000fe200078e00ff */
[----:B------:R-:W0:Y:S01]  /*2bc0*/  LDC.64 R2, c[0x4][R2] ;  /* 0x0100000002027b82 */ /* 0x000e220000000a00 */
[----:B------:R-:W-:Y:S02]  /*2bd0*/  IMAD.MOV.U32 R7, RZ, RZ, c[0x4][0x12c] ;  /* 0x01004b00ff077624 */ /* 0x000fe400078e00ff */
[----:B------:R-:W-:-:S02]  /*2be0*/  IMAD.MOV.U32 R8, RZ, RZ, 0x65 ;  /* 0x00000065ff087424 */ /* 0x000fc400078e00ff */
[----:B------:R-:W-:Y:S02]  /*2bf0*/  IMAD.MOV.U32 R10, RZ, RZ, c[0x4][0x18] ;  /* 0x01000600ff0a7624 */ /* 0x000fe400078e00ff */
[----:B------:R-:W-:Y:S02]  /*2c00*/  IMAD.MOV.U32 R11, RZ, RZ, c[0x4][0x1c] ;  /* 0x01000700ff0b7624 */ /* 0x000fe400078e00ff */
[----:B------:R-:W-:Y:S02]  /*2c10*/  IMAD.MOV.U32 R12, RZ, RZ, 0x1 ;  /* 0x00000001ff0c7424 */ /* 0x000fe400078e00ff */
[----:B------:R-:W-:Y:S02]  /*2c20*/  IMAD.MOV.U32 R13, RZ, RZ, RZ ;  /* 0x000000ffff0d7224 */ /* 0x000fe400078e00ff */
[----:B------:R-:W-:Y:S01]  /*2c30*/  LEPC R14 ;  /* 0x00000000000e734e */ /* 0x000fe20000000000 */
[----:B------:R-:W-:Y:S02]  /*2c40*/  MOV R9, 0x2cb0 ;  /* 0x00002cb000097802 */ /* 0x000fe40000000f00 */
[----:B------:R-:W-:Y:S02]  /*2c50*/  MOV R20, 0x2c30 ;  /* 0x00002c3000147802 */ /* 0x000fe40000000f00 */
[----:B------:R-:W-:-:S02]  /*2c60*/  MOV R21, 0x0 ;  /* 0x0000000000157802 */ /* 0x000fc40000000f00 */
[----:B------:R-:W-:Y:S02]  /*2c70*/  MOV R0, 0x0 ;  /* 0x0000000000007802 */ /* 0x000fe40000000f00 */
[----:B------:R-:W-:-:S04]  /*2c80*/  IADD3 R20, P0, P1, -R20, R9, R14 ;  /* 0x0000000914147210 */ /* 0x000fc8000791e10e */
[----:B------:R-:W-:-:S04]  /*2c90*/  IADD3.X R21, ~R0, R21, R15, P0, P1 ;  /* 0x0000001500157210 */ /* 0x000fc800007e250f */
[----:B0-----:R-:W-:Y:S05]  /*2ca0*/  CALL.ABS.NOINC R2 ;  /* 0x0000000002007343 */ /* 0x001fea0003c00000 */
[----:B------:R-:W-:Y:S05]  /*2cb0*/  BRA `(.L_x_2294) ;  /* 0x0000005000007947 */ /* 0x000fea0003800000 */
.L_x_2321:
[----:B------:R-:W0:Y:S02]  /*2cc0*/  F2I.U64.TRUNC R2, R2 ;  /* 0x0000000200027311 */ /* 0x000e24000020d800 */
[----:B0-----:R0:W-:Y:S01]  /*2cd0*/  STG.E.64 [R16.64], R2 ;  /* 0x0000000210007986 */ /* 0x0011e2000c101b24 */
[----:B------:R-:W-:Y:S05]  /*2ce0*/  BRA `(.L_x_2294) ;  /* 0x0000002000007947 */ /* 0x000fea0003800000 */
.L_x_2320:
[----:B------:R-:W0:Y:S02]  /*2cf0*/  F2I.FTZ.U32.TRUNC.NTZ R3, R2 ;  /* 0x0000000200037305 */ /* 0x000e24000021f000 */
[----:B0-----:R0:W-:Y:S02]  /*2d00*/  STG.E [R16.64], R3 ;  /* 0x0000000310007986 */ /* 0x0011e4000c101924 */
.L_x_2294:
[----:B------:R-:W-:-:S05]  /*2d10*/  IMAD R18, R18, 0x200, R23 ;  /* 0x0000020012127824 */ /* 0x000fca00078e0217 */
[----:B------:R-:W-:Y:S02]  /*2d20*/  IADD3 R19, R18, 0x80, RZ ;  /* 0x0000008012137810 */ /* 0x000fe40007ffe0ff */
.L_x_2255:
[----:B------:R-:W-:Y:S05]  /*2d30*/  BSYNC B6 ;  /* 0x0000000000067941 */ /* 0x000fea0003800000 */
.L_x_2254:
[----:B------:R-:W-:Y:S01]  /*2d40*/  ISETP.GE.AND P0, PT, R19, c[0x0][0x160], PT ;  /* 0x0000580013007a0c */ /* 0x000fe20003f06270 */
[----:B------:R-:W-:-:S12]  /*2d50*/  BSSY B6, `(.L_x_2322) ;  /* 0x0000596000067945 */ /* 0x000fd80003800000 */
[----:B------:R-:W-:Y:S05]  /*2d60*/  @P0 BRA `(.L_x_2323) ;  /* 0x0000594000000947 */ /* 0x000fea0003800000 */
[----:B------:R-:W-:Y:S01]  /*2d70*/  ISETP.NE.AND P0, PT, RZ, c[0x0][0x168], PT ;  /* 0x00005a00ff007a0c */ /* 0x000fe20003f05270 */
[----:B------:R-:W-:Y:S02]  /*2d80*/  IMAD.MOV.U32 R0, RZ, RZ, RZ ;  /* 0x000000ffff007224 */ /* 0x000fe400078e00ff */
[----:B0-----:R-:W-:-:S10]  /*2d90*/  IMAD.MOV.U32 R16, RZ, RZ, RZ ;  /* 0x000000ffff107224 */ /* 0x001fd400078e00ff */
[----:B------:R-:W-:Y:S05]  /*2da0*/  @!P0 BRA `(.L_x_2324) ;  /* 0x00000e0000008947 */ /* 0x000fea0003800000 */
[----:B------:R-:W-:Y:S02]  /*2db0*/  IMAD.MOV.U32 R18, RZ, RZ, RZ ;  /* 0x000000ffff127224 */ /* 0x000fe400078e00ff */
[----:B------:R-:W-:Y:S02]  /*2dc0*/  IMAD.MOV.U32 R4, RZ, RZ, 0x1 ;  /* 0x00000001ff047424 */ /* 0x000fe400078e00ff */
[----:B------:R-:W-:-:S03]  /*2dd0*/  IMAD.HI.U32 R2, R19, c[0x0][0x170], R18 ;  /* 0x00005c0013027a27 */ /* 0x000fc600078e0012 */
[----:B------:R-:W-:Y:S02]  /*2de0*/  ISETP.NE.AND P0, PT, R4, c[0x0][0x168], PT ;  /* 0x00005a0004007a0c */ /* 0x000fe40003f05270 */
[----:B------:R-:W-:-:S05]  /*2df0*/  SHF.R.U32.HI R3, RZ, c[0x0][0x174], R2 ;  /* 0x00005d00ff037a19 */ /* 0x000fca0000011602 */
[----:B------:R-:W-:-:S04]  /*2e00*/  IMAD.MOV R0, RZ, RZ, -R3 ;  /* 0x000000ffff007224 */ /* 0x000fc800078e0a03 */
[----:B------:R-:W-:-:S04]  /*2e10*/  IMAD R0, R0, c[0x0][0x16c], R19 ;  /* 0x00005b0000007a24 */ /* 0x000fc800078e0213 */
[C---:B------:R-:W-:Y:S02]  /*2e20*/  IMAD R16, R0.reuse, c[0x0][0x298], RZ ;  /* 0x0000a60000107a24 */ /* 0x040fe400078e02ff */
[----:B------:R-:W-:Y:S01]  /*2e30*/  IMAD R0, R0, c[0x0][0x29c], RZ ;  /* 0x0000a70000007a24 */ /* 0x000fe200078e02ff */
[----:B------:R-:W-:Y:S05]  /*2e40*/  @!P0 BRA `(.L_x_2324) ;  /* 0x00000d6000008947 */ /* 0x000fea0003800000 */
[----:B------:R-:W-:Y:S02]  /*2e50*/  IMAD.MOV.U32 R2, RZ, RZ, RZ ;  /* 0x000000ffff027224 */ /* 0x000fe400078e00ff */
[----:B------:R-:W-:Y:S02]  /*2e60*/  IMAD.MOV.U32 R6, RZ, RZ, c[0x0][0x168] ;  /* 0x00005a00ff067624 */ /* 0x000fe400078e00ff */
[----:B------:R-:W-:-:S03]  /*2e70*/  IMAD.HI.U32 R4, R3, c[0x0][0x17c], R2 ;  /* 0x00005f0003047a27 */ /* 0x000fc600078e0002 */
[----:B------:R-:W-:Y:S02]  /*2e80*/  ISETP.NE.AND P0, PT, R6, 0x2, PT ;  /* 0x000000020600780c */ /* 0x000fe40003f05270 */
        /* <DEDUP_REMOVED lines=210> */
.L_x_2324:
        /* <DEDUP_REMOVED lines=20> */
.L_x_2328:
[----:B------:R-:W2:Y:S02]  /*3cf0*/  LDG.E.U8 R2, [R2.64] ;  /* 0x0000002402027981 */ /* 0x000ea4000c1e1100 */
[----:B--2---:R-:W0:Y:S02]  /*3d00*/  I2F.U16 R0, R2 ;  /* 0x0000000200007306 */ /* 0x004e240000101000 */
[----:B0-----:R-:W-:Y:S01]  /*3d10*/  F2FP.BF16.PACK_AB R0, RZ, R0 ;  /* 0x00000000ff00723e */ /* 0x001fe200000010ff */
[----:B------:R-:W-:Y:S05]  /*3d20*/  BRA `(.L_x_2330) ;  /* 0x00000e3000007947 */ /* 0x000fea0003800000 */
.L_x_2327:
        /* <DEDUP_REMOVED lines=10> */
.L_x_2332:
[----:B------:R-:W2:Y:S02]  /*3dd0*/  LDG.E R2, [R2.64] ;  /* 0x0000002402027981 */ /* 0x000ea4000c1e1900 */
[----:B--2---:R-:W0:Y:S02]  /*3de0*/  I2F R0, R2 ;  /* 0x0000000200007306 */ /* 0x004e240000201400 */
[----:B0-----:R-:W-:Y:S01]  /*3df0*/  F2FP.BF16.PACK_AB R0, RZ, R0 ;  /* 0x00000000ff00723e */ /* 0x001fe200000010ff */
[----:B------:R-:W-:Y:S05]  /*3e00*/  BRA `(.L_x_2330) ;  /* 0x00000d5000007947 */ /* 0x000fea0003800000 */
.L_x_2331:
[----:B------:R-:W2:Y:S02]  /*3e10*/  LDG.E.U16 R2, [R2.64] ;  /* 0x0000002402027981 */ /* 0x000ea4000c1e1500 */
[----:B--2---:R-:W0:Y:S02]  /*3e20*/  I2F.S16 R0, R2 ;  /* 0x0000000200007306 */ /* 0x004e240000101400 */
[----:B0-----:R-:W-:Y:S01]  /*3e30*/  F2FP.BF16.PACK_AB R0, RZ, R0 ;  /* 0x00000000ff00723e */ /* 0x001fe200000010ff */
[----:B------:R-:W-:Y:S05]  /*3e40*/  BRA `(.L_x_2330) ;  /* 0x00000d1000007947 */ /* 0x000fea0003800000 */
.L_x_2326:
        /* <DEDUP_REMOVED lines=9> */
.L_x_2334:
[----:B------:R-:W2:Y:S02]  /*3ee0*/  LDG.E.U16 R0, [R2.64] ;  /* 0x0000002402007981 */ /* 0x000ea4000c1e1500 */
[----:B--2---:R-:W-:-:S05]  /*3ef0*/  HADD2.F32 R0, -RZ, R0.H0_H0 ;  /* 0x20000000ff007230 */ /* 0x004fca0000004100 */
[----:B------:R-:W-:Y:S01]  /*3f00*/  F2FP.BF16.PACK_AB R0, RZ, R0 ;  /* 0x00000000ff00723e */ /* 0x000fe200000010ff */
[----:B------:R-:W-:Y:S05]  /*3f10*/  BRA `(.L_x_2330) ;  /* 0x00000c4000007947 */ /* 0x000fea0003800000 */
.L_x_2333:
        /* <DEDUP_REMOVED lines=9> */
.L_x_2336:
[----:B------:R-:W2:Y:S02]  /*3fb0*/  LDG.E.U16 R2, [R2.64] ;  /* 0x0000002402027981 */ /* 0x000ea4000c1e1500 */
[----:B--2---:R-:W-:-:S05]  /*3fc0*/  HADD2.F32 R0, -RZ, R2.H0_H0 ;  /* 0x20000002ff007230 */ /* 0x004fca0000004100 */
[----:B------:R-:W-:Y:S01]  /*3fd0*/  F2FP.BF16.PACK_AB R0, RZ, R0 ;  /* 0x00000000ff00723e */ /* 0x000fe200000010ff */
[----:B------:R-:W-:Y:S05]  /*3fe0*/  BRA `(.L_x_2330) ;  /* 0x00000b7000007947 */ /* 0x000fea0003800000 */
.L_x_2335:
[----:B------:R-:W2:Y:S02]  /*3ff0*/  LDG.E.64 R2, [R2.64] ;  /* 0x0000002402027981 */ /* 0x000ea4000c1e1b00 */
[----:B--2---:R-:W0:Y:S01]  /*4000*/  F2F.F32.F64 R0, R2 ;  /* 0x0000000200007310 */ /* 0x004e220000301000 */
[----:B------:R-:W0:-:S14]  /*4010*/  DSETP.GEU.AND P0, PT, |R2|, c[0x2][0x0], PT ;  /* 0x008000000200762a */ /* 0x000e1c0003f0e200 */
[----:B0-----:R-:W-:-:S05]  /*4020*/  @!P0 FMUL R0, R0, 1.175494350822287508e-38 ;  /* 0x0080000000008820 */ /* 0x001fca0000400000 */
[----:B------:R-:W-:Y:S01]  /*4030*/  F2FP.BF16.PACK_AB R0, RZ, R0 ;  /* 0x00000000ff00723e */ /* 0x000fe200000010ff */
[----:B------:R-:W-:Y:S05]  /*4040*/  BRA `(.L_x_2330) ;  /* 0x00000b1000007947 */ /* 0x000fea0003800000 */
.L_x_2325:
        /* <DEDUP_REMOVED lines=13> */
.L_x_2339:
[----:B------:R-:W2:Y:S02]  /*4120*/  LDG.E.64 R2, [R2.64] ;  /* 0x0000002402027981 */ /* 0x000ea4000c1e1b00 */
[----:B--2---:R-:W0:Y:S01]  /*4130*/  F2F.F32.F64 R0, R2 ;  /* 0x0000000200007310 */ /* 0x004e220000301000 */
[----:B------:R-:W0:-:S14]  /*4140*/  DSETP.GEU.AND P0, PT, |R2|, c[0x2][0x0], PT ;  /* 0x008000000200762a */ /* 0x000e1c0003f0e200 */
[----:B0-----:R-:W-:-:S05]  /*4150*/  @!P0 FMUL R0, R0, 1.175494350822287508e-38 ;  /* 0x0080000000008820 */ /* 0x001fca0000400000 */
[----:B------:R-:W-:Y:S01]  /*4160*/  F2FP.BF16.PACK_AB R0, RZ, R0 ;  /* 0x00000000ff00723e */ /* 0x000fe200000010ff */
[----:B------:R-:W-:Y:S05]  /*4170*/  BRA `(.L_x_2330) ;  /* 0x000009e000007947 */ /* 0x000fea0003800000 */
.L_x_2338:
        /* <DEDUP_REMOVED lines=28> */
.L_x_2341:
        /* <DEDUP_REMOVED lines=15> */
.L_x_2340:
[----:B------:R0:W5:Y:S01]  /*4430*/  LDG.E.U16 R0, [R2.64] ;  /* 0x0000002402007981 */ /* 0x000162000c1e1500 */
[----:B------:R-:W-:Y:S05]  /*4440*/  BRA `(.L_x_2330) ;  /* 0x0000071000007947 */ /* 0x000fea0003800000 */
.L_x_2337:
        /* <DEDUP_REMOVED lines=12> */
.L_x_2344:
        /* <DEDUP_REMOVED lines=21> */
.L_x_2348:
[----:B------:R-:W-:Y:S05]  /*4660*/  BSYNC B1 ;  /* 0x0000000000017941 */ /* 0x000fea0003800000 */
.L_x_2347:
[----:B------:R-:W-:Y:S01]  /*4670*/  LEA R3, R0, 0x3b800000, 0x17 ;  /* 0x3b80000000037811 */ /* 0x000fe200078eb8ff */
[----:B------:R-:W-:-:S05]  /*4680*/  IMAD.SHL.U32 R0, R2, 0x100000, RZ ;  /* 0x0010000002007824 */ /* 0x000fca00078e00ff */
[----:B------:R-:W-:Y:S02]  /*4690*/  LOP3.LUT R0, R3, R0, R4, 0xfe, !PT ;  /* 0x0000000003007212 */ /* 0x000fe400078efe04 */
.L_x_2346:
[----:B------:R-:W-:Y:S05]  /*46a0*/  BSYNC B0 ;  /* 0x0000000000007941 */ /* 0x000fea0003800000 */
.L_x_2345:
[----:B------:R-:W-:Y:S01]  /*46b0*/  F2FP.BF16.PACK_AB R0, RZ, R0 ;  /* 0x00000000ff00723e */ /* 0x000fe200000010ff */
[----:B------:R-:W-:Y:S05]  /*46c0*/  BRA `(.L_x_2330) ;  /* 0x0000049000007947 */ /* 0x000fea0003800000 */
.L_x_2343:
        /* <DEDUP_REMOVED lines=21> */
.L_x_2352:
[----:B------:R-:W-:Y:S05]  /*4820*/  BSYNC B1 ;  /* 0x0000000000017941 */ /* 0x000fea0003800000 */
.L_x_2351:
[----:B------:R-:W-:Y:S01]  /*4830*/  LEA R3, R0, 0x37800000, 0x17 ;  /* 0x3780000000037811 */ /* 0x000fe200078eb8ff */
[----:B------:R-:W-:-:S05]  /*4840*/  IMAD.SHL.U32 R0, R2, 0x200000, RZ ;  /* 0x0020000002007824 */ /* 0x000fca00078e00ff */
[----:B------:R-:W-:Y:S02]  /*4850*/  LOP3.LUT R0, R3, R0, R4, 0xfe, !PT ;  /* 0x0000000003007212 */ /* 0x000fe400078efe04 */
.L_x_2350:
[----:B------:R-:W-:Y:S05]  /*4860*/  BSYNC B0 ;  /* 0x0000000000007941 */ /* 0x000fea0003800000 */
.L_x_2349:
[----:B------:R-:W-:Y:S01]  /*4870*/  F2FP.BF16.PACK_AB R0, RZ, R0 ;  /* 0x00000000ff00723e */ /* 0x000fe200000010ff */
[----:B------:R-:W-:Y:S05]  /*4880*/  BRA `(.L_x_2330) ;  /* 0x000002d000007947 */ /* 0x000fea0003800000 */
.L_x_2342:
        /* <DEDUP_REMOVED lines=14> */
.L_x_2356:
[----:B------:R-:W-:Y:S05]  /*4970*/  BSYNC B0 ;  /* 0x0000000000007941 */ /* 0x000fea0003800000 */
.L_x_2355:
[----:B------:R-:W-:Y:S01]  /*4980*/  F2FP.BF16.PACK_AB R0, RZ, R0 ;  /* 0x00000000ff00723e */ /* 0x000fe200000010ff */
[----:B------:R-:W-:Y:S05]  /*4990*/  BRA `(.L_x_2330) ;  /* 0x000001c000007947 */ /* 0x000fea0003800000 */
.L_x_2329:
        /* <DEDUP_REMOVED lines=21> */
.L_x_2354:
[----:B------:R-:W2:Y:S02]  /*4af0*/  LDG.E.64 R2, [R2.64] ;  /* 0x0000002402027981 */ /* 0x000ea4000c1e1b00 */
[----:B--2---:R-:W0:Y:S02]  /*4b00*/  I2F.U64 R0, R2 ;  /* 0x0000000200007312 */ /* 0x004e240000301000 */
[----:B0-----:R-:W-:Y:S01]  /*4b10*/  F2FP.BF16.PACK_AB R0, RZ, R0 ;  /* 0x00000000ff00723e */ /* 0x001fe200000010ff */
[----:B------:R-:W-:Y:S05]  /*4b20*/  BRA `(.L_x_2330) ;  /* 0x0000003000007947 */ /* 0x000fea0003800000 */
.L_x_2353:
[----:B------:R-:W2:Y:S02]  /*4b30*/  LDG.E R2, [R2.64] ;  /* 0x0000002402027981 */ /* 0x000ea4000c1e1900 */
[----:B--2---:R-:W0:Y:S02]  /*4b40*/  I2F.U32 R0, R2 ;  /* 0x0000000200007306 */ /* 0x004e240000201000 */
[----:B0-----:R-:W-:-:S06]  /*4b50*/  F2FP.BF16.PACK_AB R0, RZ, R0 ;  /* 0x00000000ff00723e */ /* 0x001fcc00000010ff */
.L_x_2330:
        /* <DEDUP_REMOVED lines=18> */
.L_x_2360:
[----:B------:R-:W0:Y:S02]  /*4c80*/  F2I.S64.TRUNC R2, R2 ;  /* 0x0000000200027311 */ /* 0x000e24000020d900 */
[----:B0-----:R-:W-:-:S05]  /*4c90*/  IMAD.MOV.U32 R5, RZ, RZ, R2 ;  /* 0x000000ffff057224 */ /* 0x001fca00078e0002 */
[----:B------:R0:W-:Y:S01]  /*4ca0*/  STG.E.U8 [R16.64], R5 ;  /* 0x0000000510007986 */ /* 0x0001e2000c101124 */
[----:B------:R-:W-:Y:S05]  /*4cb0*/  BRA `(.L_x_2362) ;  /* 0x00000d3000007947 */ /* 0x000fea0003800000 */
.L_x_2359:
        /* <DEDUP_REMOVED lines=9> */
.L_x_2364:
[----:B------:R-:W0:Y:S02]  /*4d50*/  F2I.FTZ.TRUNC.NTZ R3, R2 ;  /* 0x0000000200037305 */ /* 0x000e24000021f100 */
[----:B0-----:R0:W-:Y:S01]  /*4d60*/  STG.E [R16.64], R3 ;  /* 0x0000000310007986 */ /* 0x0011e2000c101924 */
[----:B------:R-:W-:Y:S05]  /*4d70*/  BRA `(.L_x_2362) ;  /* 0x00000c7000007947 */ /* 0x000fea0003800000 */
.L_x_2363:
[----:B------:R-:W0:Y:S02]  /*4d80*/  F2I.FTZ.TRUNC.NTZ R3, R2 ;  /* 0x0000000200037305 */ /* 0x000e24000021f100 */
[----:B0-----:R0:W-:Y:S01]  /*4d90*/  STG.E.U16 [R16.64], R3 ;  /* 0x0000000310007986 */ /* 0x0011e2000c101524 */
[----:B------:R-:W-:Y:S05]  /*4da0*/  BRA `(.L_x_2362) ;  /* 0x00000c4000007947 */ /* 0x000fea0003800000 */
.L_x_2358:
        /* <DEDUP_REMOVED lines=8> */
.L_x_2366:
[----:B------:R-:W-:-:S05]  /*4e30*/  F2FP.PACK_AB R2, RZ, R2 ;  /* 0x00000002ff02723e */ /* 0x000fca00000000ff */
[----:B------:R0:W-:Y:S01]  /*4e40*/  STG.E.U16 [R16.64], R2 ;  /* 0x0000000210007986 */ /* 0x0001e2000c101524 */
[----:B------:R-:W-:Y:S05]  /*4e50*/  BRA `(.L_x_2362) ;  /* 0x00000b9000007947 */ /* 0x000fea0003800000 */
.L_x_2365:
        /* <DEDUP_REMOVED lines=9> */
.L_x_2368:
[----:B------:R-:W-:-:S04]  /*4ef0*/  F2FP.PACK_AB R3, RZ, R2 ;  /* 0x00000002ff03723e */ /* 0x000fc800000000ff */
[----:B------:R-:W-:-:S05]  /*4f00*/  PRMT R3, R3, 0x5410, RZ ;  /* 0x0000541003037816 */ /* 0x000fca00000000ff */
[----:B------:R0:W-:Y:S01]  /*4f10*/  STG.E [R16.64], R3 ;  /* 0x0000000310007986 */ /* 0x0001e2000c101924 */
[----:B------:R-:W-:Y:S05]  /*4f20*/  BRA `(.L_x_2362) ;  /* 0x00000ac000007947 */ /* 0x000fea0003800000 */
.L_x_2367:
[----:B------:R-:W-:-:S06]  /*4f30*/  FMUL.FTZ R2, R2, 1 ;  /* 0x3f80000002027820 */ /* 0x000fcc0000410000 */
[----:B------:R-:W0:Y:S02]  /*4f40*/  F2F.F64.F32 R2, R2 ;  /* 0x0000000200027310 */ /* 0x000e240000201800 */
[----:B0-----:R0:W-:Y:S01]  /*4f50*/  STG.E.64 [R16.64], R2 ;  /* 0x0000000210007986 */ /* 0x0011e2000c101b24 */
[----:B------:R-:W-:Y:S05]  /*4f60*/  BRA `(.L_x_2362) ;  /* 0x00000a8000007947 */ /* 0x000fea0003800000 */
.L_x_2357:
        /* <DEDUP_REMOVED lines=12> */
.L_x_2371:
[----:B------:R-:W-:Y:S01]  /*5030*/  FMUL.FTZ R4, R2, 1 ;  /* 0x3f80000002047820 */ /* 0x000fe20000410000 */
[----:B------:R-:W-:-:S05]  /*5040*/  CS2R R6, SRZ ;  /* 0x0000000000067805 */ /* 0x000fca000001ff00 */
[----:B------:R-:W0:Y:S02]  /*5050*/  F2F.F64.F32 R4, R4 ;  /* 0x0000000400047310 */ /* 0x000e240000201800 */
[----:B0-----:R0:W-:Y:S01]  /*5060*/  STG.E.128 [R16.64], R4 ;  /* 0x0000000410007986 */ /* 0x0011e2000c101d24 */
[----:B------:R-:W-:Y:S05]  /*5070*/  BRA `(.L_x_2362) ;  /* 0x0000097000007947 */ /* 0x000fea0003800000 */
.L_x_2370:
        /* <DEDUP_REMOVED lines=20> */
.L_x_2375:
[----:B------:R-:W-:Y:S05]  /*51c0*/  BSYNC B0 ;  /* 0x0000000000007941 */ /* 0x000fea0003800000 */
.L_x_2374:
[----:B------:R-:W-:-:S05]  /*51d0*/  LOP3.LUT R5, R0, R5, RZ, 0xfc, !PT ;  /* 0x0000000500057212 */ /* 0x000fca00078efcff */
[----:B------:R0:W-:Y:S01]  /*51e0*/  STG.E.U8 [R16.64], R5 ;  /* 0x0000000510007986 */ /* 0x0001e2000c101124 */
[----:B------:R-:W-:Y:S05]  /*51f0*/  BRA `(.L_x_2362) ;  /* 0x000007f000007947 */ /* 0x000fea0003800000 */
.L_x_2373:
        /* <DEDUP_REMOVED lines=12> */
.L_x_2377:
[----:B------:R-:W-:Y:S01]  /*52c0*/  IMAD.MOV.U32 R0, RZ, RZ, 0x7f ;  /* 0x0000007fff007424 */ /* 0x000fe200078e00ff */
[----:B------:R-:W-:-:S04]  /*52d0*/  ISETP.GT.U32.AND P0, PT, R4, 0x7f800000, PT ;  /* 0x7f8000000400780c */ /* 0x000fc80003f04070 */
[----:B------:R-:W-:-:S04]  /*52e0*/  SEL R0, R0, 0x7c, P0 ;  /* 0x0000007c00007807 */ /* 0x000fc80000000000 */
.L_x_2378:
[----:B------:R-:W-:Y:S05]  /*52f0*/  BSYNC B0 ;  /* 0x0000000000007941 */ /* 0x000fea0003800000 */
.L_x_2376:
[----:B------:R-:W-:-:S04]  /*5300*/  LOP3.LUT R2, R2, 0x80000000, RZ, 0xc0, !PT ;  /* 0x8000000002027812 */ /* 0x000fc800078ec0ff */
[----:B------:R-:W-:-:S04]  /*5310*/  SHF.R.U32.HI R3, RZ, 0x18, R2 ;  /* 0x00000018ff037819 */ /* 0x000fc80000011602 */
[----:B------:R-:W-:-:S05]  /*5320*/  LOP3.LUT R3, R0, R3, RZ, 0xfc, !PT ;  /* 0x0000000300037212 */ /* 0x000fca00078efcff */
[----:B------:R0:W-:Y:S01]  /*5330*/  STG.E.U8 [R16.64], R3 ;  /* 0x0000000310007986 */ /* 0x0001e2000c101124 */
[----:B------:R-:W-:Y:S05]  /*5340*/  BRA `(.L_x_2362) ;  /* 0x000006a000007947 */ /* 0x000fea0003800000 */
.L_x_2372:
[----:B------:R-:W-:-:S05]  /*5350*/  F2FP.BF16.PACK_AB R2, RZ, R2 ;  /* 0x00000002ff02723e */ /* 0x000fca00000010ff */
[----:B------:R0:W-:Y:S01]  /*5360*/  STG.E.U16 [R16.64], R2 ;  /* 0x0000000210007986 */ /* 0x0001e2000c101524 */
[----:B------:R-:W-:Y:S05]  /*5370*/  BRA `(.L_x_2362) ;  /* 0x0000067000007947 */ /* 0x000fea0003800000 */
.L_x_2369:
        /* <DEDUP_REMOVED lines=11> */
.L_x_2381:
        /* <DEDUP_REMOVED lines=16> */
.L_x_2384:
[----:B------:R-:W-:-:S04]  /*5530*/  LOP3.LUT R2, R2, 0x80000000, RZ, 0xc0, !PT ;  /* 0x8000000002027812 */ /* 0x000fc800078ec0ff */
[----:B------:R-:W-:-:S04]  /*5540*/  SHF.R.U32.HI R3, RZ, 0x18, R2 ;  /* 0x00000018ff037819 */ /* 0x000fc80000011602 */
[----:B------:R-:W-:-:S04]  /*5550*/  LOP3.LUT R0, R0, R3, RZ, 0xfc, !PT ;  /* 0x0000000300007212 */ /* 0x000fc800078efcff */
[----:B------:R-:W-:Y:S02]  /*5560*/  PRMT R8, R0, 0x7610, R8 ;  /* 0x0000761000087816 */ /* 0x000fe40000000008 */
.L_x_2383:
[----:B------:R-:W-:Y:S05]  /*5570*/  BSYNC B0 ;  /* 0x0000000000007941 */ /* 0x000fea0003800000 */
.L_x_2382:
[----:B------:R0:W-:Y:S01]  /*5580*/  STG.E.U8 [R16.64], R8 ;  /* 0x0000000810007986 */ /* 0x0001e2000c101124 */
[----:B------:R-:W-:Y:S05]  /*5590*/  BRA `(.L_x_2362) ;  /* 0x0000045000007947 */ /* 0x000fea0003800000 */
.L_x_2380:
        /* <DEDUP_REMOVED lines=16> */
.L_x_2387:
[----:B------:R-:W-:-:S04]  /*56a0*/  LOP3.LUT R2, R2, 0x80000000, RZ, 0xc0, !PT ;  /* 0x8000000002027812 */ /* 0x000fc800078ec0ff */
[----:B------:R-:W-:-:S04]  /*56b0*/  SHF.R.U32.HI R3, RZ, 0x18, R2 ;  /* 0x00000018ff037819 */ /* 0x000fc80000011602 */
[----:B------:R-:W-:-:S04]  /*56c0*/  LOP3.LUT R0, R0, R3, RZ, 0xfc, !PT ;  /* 0x0000000300007212 */ /* 0x000fc800078efcff */
[----:B------:R-:W-:Y:S02]  /*56d0*/  PRMT R8, R0, 0x7610, R8 ;  /* 0x0000761000087816 */ /* 0x000fe40000000008 */
.L_x_2386:
[----:B------:R-:W-:Y:S05]  /*56e0*/  BSYNC B0 ;  /* 0x0000000000007941 */ /* 0x000fea0003800000 */
.L_x_2385:
[----:B------:R0:W-:Y:S01]  /*56f0*/  STG.E.U8 [R16.64], R8 ;  /* 0x0000000810007986 */ /* 0x0001e2000c101124 */
[----:B------:R-:W-:Y:S05]  /*5700*/  BRA `(.L_x_2362) ;  /* 0x000002e000007947 */ /* 0x000fea0003800000 */
.L_x_2379:
        /* <DEDUP_REMOVED lines=21> */
.L_x_2361:
        /* <DEDUP_REMOVED lines=20> */
.L_x_2389:
[----:B------:R-:W0:Y:S02]  /*59a0*/  F2I.U64.TRUNC R2, R2 ;  /* 0x0000000200027311 */ /* 0x000e24000020d800 */
[----:B0-----:R0:W-:Y:S01]  /*59b0*/  STG.E.64 [R16.64], R2 ;  /* 0x0000000210007986 */ /* 0x0011e2000c101b24 */
[----:B------:R-:W-:Y:S05]  /*59c0*/  BRA `(.L_x_2362) ;  /* 0x0000002000007947 */ /* 0x000fea0003800000 */
.L_x_2388:
[----:B------:R-:W0:Y:S02]  /*59d0*/  F2I.FTZ.U32.TRUNC.NTZ R3, R2 ;  /* 0x0000000200037305 */ /* 0x000e24000021f000 */
[----:B0-----:R0:W-:Y:S02]  /*59e0*/  STG.E [R16.64], R3 ;  /* 0x0000000310007986 */ /* 0x0011e4000c101924 */
.L_x_2362:
[----:B------:R-:W-:-:S04]  /*59f0*/  IADD3 R19, R19, 0x80, RZ ;  /* 0x0000008013137810 */ /* 0x000fc80007ffe0ff */
[----:B------:R-:W-:-:S13]  /*5a00*/  ISETP.GE.AND P0, PT, R19, c[0x0][0x160], PT ;  /* 0x0000580013007a0c */ /* 0x000fda0003f06270 */
        /* <DEDUP_REMOVED lines=229> */
.L_x_2390:
        /* <DEDUP_REMOVED lines=20> */
.L_x_2394:
[----:B------:R-:W2:Y:S02]  /*69a0*/  LDG.E.U8 R2, [R2.64] ;  /* 0x0000002402027981 */ /* 0x000ea4000c1e1100 */
[----:B--2---:R-:W0:Y:S02]  /*69b0*/  I2F.U16 R0, R2 ;  /* 0x0000000200007306 */ /* 0x004e240000101000 */
[----:B0-----:R-:W-:Y:S01]  /*69c0*/  F2FP.BF16.PACK_AB R0, RZ, R0 ;  /* 0x00000000ff00723e */ /* 0x001fe200000010ff */
[----:B------:R-:W-:Y:S05]  /*69d0*/  BRA `(.L_x_2396) ;  /* 0x00000e3000007947 */ /* 0x000fea0003800000 */
.L_x_2393:
        /* <DEDUP_REMOVED lines=10> */
.L_x_2398:
[----:B------:R-:W2:Y:S02]  /*6a80*/  LDG.E R2, [R2.64] ;  /* 0x0000002402027981 */ /* 0x000ea4000c1e1900 */
[----:B--2---:R-:W0:Y:S02]  /*6a90*/  I2F R0, R2 ;  /* 0x0000000200007306 */ /* 0x004e240000201400 */
[----:B0-----:R-:W-:Y:S01]  /*6aa0*/  F2FP.BF16.PACK_AB R0, RZ, R0 ;  /* 0x00000000ff00723e */ /* 0x001fe200000010ff */
[----:B------:R-:W-:Y:S05]  /*6ab0*/  BRA `(.L_x_2396) ;  /* 0x00000d5000007947 */ /* 0x000fea0003800000 */
.L_x_2397:
[----:B------:R-:W2:Y:S02]  /*6ac0*/  LDG.E.U16 R2, [R2.64] ;  /* 0x0000002402027981 */ /* 0x000ea4000c1e1500 */
[----:B--2---:R-:W0:Y:S02]  /*6ad0*/  I2F.S16 R0, R2 ;  /* 0x0000000200007306 */ /* 0x004e240000101400 */
[----:B0-----:R-:W-:Y:S01]  /*6ae0*/  F2FP.BF16.PACK_AB R0, RZ, R0 ;  /* 0x00000000ff00723e */ /* 0x001fe200000010ff */
[----:B------:R-:W-:Y:S05]  /*6af0*/  BRA `(.L_x_2396) ;  /* 0x00000d1000007947 */ /* 0x000fea0003800000 */
.L_x_2392:
        /* <DEDUP_REMOVED lines=9> */
.L_x_2400:
[----:B------:R-:W2:Y:S02]  /*6b90*/  LDG.E.U16 R0, [R2.64] ;  /* 0x0000002402007981 */ /* 0x000ea4000c1e1500 */
[----:B--2---:R-:W-:-:S05]  /*6ba0*/  HADD2.F32 R0, -RZ, R0.H0_H0 ;  /* 0x20000000ff007230 */ /* 0x004fca0000004100 */
[----:B------:R-:W-:Y:S01]  /*6bb0*/  F2FP.BF16.PACK_AB R0, RZ, R0 ;  /* 0x00000000ff00723e */ /* 0x000fe200000010ff */
[----:B------:R-:W-:Y:S05]  /*6bc0*/  BRA `(.L_x_2396) ;  /* 0x00000c4000007947 */ /* 0x000fea0003800000 */
.L_x_2399:
        /* <DEDUP_REMOVED lines=9> */
.L_x_2402:
[----:B------:R-:W2:Y:S02]  /*6c60*/  LDG.E.U16 R2, [R2.64] ;  /* 0x0000002402027981 */ /* 0x000ea4000c1e1500 */
[----:B--2---:R-:W-:-:S05]  /*6c70*/  HADD2.F32 R0, -RZ, R2.H0_H0 ;  /* 0x20000002ff007230 */ /* 0x004fca0000004100 */
[----:B------:R-:W-:Y:S01]  /*6c80*/  F2FP.BF16.PACK_AB R0, RZ, R0 ;  /* 0x00000000ff00723e */ /* 0x000fe200000010ff */
[----:B------:R-:W-:Y:S05]  /*6c90*/  BRA `(.L_x_2396) ;  /* 0x00000b7000007947 */ /* 0x000fea0003800000 */
.L_x_2401:
[----:B------:R-:W2:Y:S02]  /*6ca0*/  LDG.E.64 R2, [R2.64] ;  /* 0x0000002402027981 */ /* 0x000ea4000c1e1b00 */
[----:B--2---:R-:W0:Y:S01]  /*6cb0*/  F2F.F32.F64 R0, R2 ;  /* 0x0000000200007310 */ /* 0x004e220000301000 */
[----:B------:R-:W0:-:S14]  /*6cc0*/  DSETP.GEU.AND P0, PT, |R2|, c[0x2][0x0], PT ;  /* 0x008000000200762a */ /* 0x000e1c0003f0e200 */
[----:B0-----:R-:W-:-:S05]  /*6cd0*/  @!P0 FMUL R0, R0, 1.175494350822287508e-38 ;  /* 0x0080000000008820 */ /* 0x001fca0000400000 */
[----:B------:R-:W-:Y:S01]  /*6ce0*/  F2FP.BF16.PACK_AB R0, RZ, R0 ;  /* 0x00000000ff00723e */ /* 0x000fe200000010ff */
[----:B------:R-:W-:Y:S05]  /*6cf0*/  BRA `(.L_x_2396) ;  /* 0x00000b1000007947 */ /* 0x000fea0003800000 */
.L_x_2391:
        /* <DEDUP_REMOVED lines=13> */
.L_x_2405:
[----:B------:R-:W2:Y:S02]  /*6dd0*/  LDG.E.64 R2, [R2.64] ;  /* 0x0000002402027981 */ /* 0x000ea4000c1e1b00 */
[----:B--2---:R-:W0:Y:S01]  /*6de0*/  F2F.F32.F64 R0, R2 ;  /* 0x0000000200007310 */ /* 0x004e220000301000 */
[----:B------:R-:W0:-:S14]  /*6df0*/  DSETP.GEU.AND P0, PT, |R2|, c[0x2][0x0], PT ;  /* 0x008000000200762a */ /* 0x000e1c0003f0e200 */
[----:B0-----:R-:W-:-:S05]  /*6e00*/  @!P0 FMUL R0, R0, 1.175494350822287508e-38 ;  /* 0x0080000000008820 */ /* 0x001fca0000400000 */
[----:B------:R-:W-:Y:S01]  /*6e10*/  F2FP.BF16.PACK_AB R0, RZ, R0 ;  /* 0x00000000ff00723e */ /* 0x000fe200000010ff */
[----:B------:R-:W-:Y:S05]  /*6e20*/  BRA `(.L_x_2396) ;  /* 0x000009e000007947 */ /* 0x000fea0003800000 */
.L_x_2404:
        /* <DEDUP_REMOVED lines=28> */
.L_x_2407:
        /* <DEDUP_REMOVED lines=15> */
.L_x_2406:
[----:B------:R0:W5:Y:S01]  /*70e0*/  LDG.E.U16 R0, [R2.64] ;  /* 0x0000002402007981 */ /* 0x000162000c1e1500 */
[----:B------:R-:W-:Y:S05]  /*70f0*/  BRA `(.L_x_2396) ;  /* 0x0000071000007947 */ /* 0x000fea0003800000 */
.L_x_2403:
        /* <DEDUP_REMOVED lines=12> */
.L_x_2410:
        /* <DEDUP_REMOVED lines=21> */
.L_x_2414:
[----:B------:R-:W-:Y:S05]  /*7310*/  BSYNC B1 ;  /* 0x0000000000017941 */ /* 0x000fea0003800000 */
.L_x_2413:
[----:B------:R-:W-:Y:S01]  /*7320*/  LEA R3, R0, 0x3b800000, 0x17 ;  /* 0x3b80000000037811 */ /* 0x000fe200078eb8ff */
[----:B------:R-:W-:-:S05]  /*7330*/  IMAD.SHL.U32 R0, R2, 0x100000, RZ ;  /* 0x0010000002007824 */ /* 0x000fca00078e00ff */
[----:B------:R-:W-:Y:S02]  /*7340*/  LOP3.LUT R0, R3, R0, R4, 0xfe, !PT ;  /* 0x0000000003007212 */ /* 0x000fe400078efe04 */
.L_x_2412:
[----:B------:R-:W-:Y:S05]  /*7350*/  BSYNC B0 ;  /* 0x0000000000007941 */ /* 0x000fea0003800000 */
.L_x_2411:
[----:B------:R-:W-:Y:S01]  /*7360*/  F2FP.BF16.PACK_AB R0, RZ, R0 ;  /* 0x00000000ff00723e */ /* 0x000fe200000010ff */
[----:B------:R-:W-:Y:S05]  /*7370*/  BRA `(.L_x_2396) ;  /* 0x0000049000007947 */ /* 0x000fea0003800000 */
.L_x_2409:
        /* <DEDUP_REMOVED lines=21> */
.L_x_2418:
[----:B------:R-:W-:Y:S05]  /*74d0*/  BSYNC B1 ;  /* 0x0000000000017941 */ /* 0x000fea0003800000 */
.L_x_2417:
[----:B------:R-:W-:Y:S01]  /*74e0*/  LEA R3, R0, 0x37800000, 0x17 ;  /* 0x3780000000037811 */ /* 0x000fe200078eb8ff */
[----:B------:R-:W-:-:S05]  /*74f0*/  IMAD.SHL.U32 R0, R2, 0x200000, RZ ;  /* 0x0020000002007824 */ /* 0x000fca00078e00ff */
[----:B------:R-:W-:Y:S02]  /*7500*/  LOP3.LUT R0, R3, R0, R4, 0xfe, !PT ;  /* 0x0000000003007212 */ /* 0x000fe400078efe04 */
.L_x_2416:
[----:B------:R-:W-:Y:S05]  /*7510*/  BSYNC B0 ;  /* 0x0000000000007941 */ /* 0x000fea0003800000 */
.L_x_2415:
[----:B------:R-:W-:Y:S01]  /*7520*/  F2FP.BF16.PACK_AB R0, RZ, R0 ;  /* 0x00000000ff00723e */ /* 0x000fe200000010ff */
[----:B------:R-:W-:Y:S05]  /*7530*/  BRA `(.L_x_2396) ;  /* 0x000002d000007947 */ /* 0x000fea0003800000 */
.L_x_2408:
        /* <DEDUP_REMOVED lines=14> */
.L_x_2422:
[----:B------:R-:W-:Y:S05]  /*7620*/  BSYNC B0 ;  /* 0x0000000000007941 */ /* 0x000fea0003800000 */
.L_x_2421:
[----:B------:R-:W-:Y:S01]  /*7630*/  F2FP.BF16.PACK_AB R0, RZ, R0 ;  /* 0x00000000ff00723e */ /* 0x000fe200000010ff */
[----:B------:R-:W-:Y:S05]  /*7640*/  BRA `(.L_x_2396) ;  /* 0x000001c000007947 */ /* 0x000fea0003800000 */
.L_x_2395:
        /* <DEDUP_REMOVED lines=21> */
.L_x_2420:
[----:B------:R-:W2:Y:S02]  /*77a0*/  LDG.E.64 R2, [R2.64] ;  /* 0x0000002402027981 */ /* 0x000ea4000c1e1b00 */
[----:B--2---:R-:W0:Y:S02]  /*77b0*/  I2F.U64 R0, R2 ;  /* 0x0000000200007312 */ /* 0x004e240000301000 */
[----:B0-----:R-:W-:Y:S01]  /*77c0*/  F2FP.BF16.PACK_AB R0, RZ, R0 ;  /* 0x00000000ff00723e */ /* 0x001fe200000010ff */
[----:B------:R-:W-:Y:S05]  /*77d0*/  BRA `(.L_x_2396) ;  /* 0x0000003000007947 */ /* 0x000fea0003800000 */
.L_x_2419:
[----:B------:R-:W2:Y:S02]  /*77e0*/  LDG.E R2, [R2.64] ;  /* 0x0000002402027981 */ /* 0x000ea4000c1e1900 */
[----:B--2---:R-:W0:Y:S02]  /*77f0*/  I2F.U32 R0, R2 ;  /* 0x0000000200007306 */ /* 0x004e240000201000 */
[----:B0-----:R-:W-:-:S06]  /*7800*/  F2FP.BF16.PACK_AB R0, RZ, R0 ;  /* 0x00000000ff00723e */ /* 0x001fcc00000010ff */
.L_x_2396:
        /* <DEDUP_REMOVED lines=18> */
.L_x_2426:
[----:B------:R-:W0:Y:S02]  /*7930*/  F2I.S64.TRUNC R2, R2 ;  /* 0x0000000200027311 */ /* 0x000e24000020d900 */
[----:B0-----:R-:W-:-:S05]  /*7940*/  IMAD.MOV.U32 R5, RZ, RZ, R2 ;  /* 0x000000ffff057224 */ /* 0x001fca00078e0002 */
[----:B------:R0:W-:Y:S01]  /*7950*/  STG.E.U8 [R16.64], R5 ;  /* 0x0000000510007986 */ /* 0x0001e2000c101124 */
[----:B------:R-:W-:Y:S05]  /*7960*/  BRA `(.L_x_2428) ;  /* 0x00000d3000007947 */ /* 0x000fea0003800000 */
.L_x_2425:
        /* <DEDUP_REMOVED lines=9> */
.L_x_2430:
[----:B------:R-:W0:Y:S02]  /*7a00*/  F2I.FTZ.TRUNC.NTZ R3, R2 ;  /* 0x0000000200037305 */ /* 0x000e24000021f100 */
[----:B0-----:R0:W-:Y:S01]  /*7a10*/  STG.E [R16.64], R3 ;  /* 0x0000000310007986 */ /* 0x0011e2000c101924 */
[----:B------:R-:W-:Y:S05]  /*7a20*/  BRA `(.L_x_2428) ;  /* 0x00000c7000007947 */ /* 0x000fea0003800000 */
.L_x_2429:
[----:B------:R-:W0:Y:S02]  /*7a30*/  F2I.FTZ.TRUNC.NTZ R3, R2 ;  /* 0x0000000200037305 */ /* 0x000e24000021f100 */
[----:B0-----:R0:W-:Y:S01]  /*7a40*/  STG.E.U16 [R16.64], R3 ;  /* 0x0000000310007986 */ /* 0x0011e2000c101524 */
[----:B------:R-:W-:Y:S05]  /*7a50*/  BRA `(.L_x_2428) ;  /* 0x00000c4000007947 */ /* 0x000fea0003800000 */
.L_x_2424:
        /* <DEDUP_REMOVED lines=8> */
.L_x_2432:
[----:B------:R-:W-:-:S05]  /*7ae0*/  F2FP.PACK_AB R2, RZ, R2 ;  /* 0x00000002ff02723e */ /* 0x000fca00000000ff */
[----:B------:R0:W-:Y:S01]  /*7af0*/  STG.E.U16 [R16.64], R2 ;  /* 0x0000000210007986 */ /* 0x0001e2000c101524 */
[----:B------:R-:W-:Y:S05]  /*7b00*/  BRA `(.L_x_2428) ;  /* 0x00000b9000007947 */ /* 0x000fea0003800000 */
.L_x_2431:
        /* <DEDUP_REMOVED lines=9> */
.L_x_2434:
[----:B------:R-:W-:-:S04]  /*7ba0*/  F2FP.PACK_AB R3, RZ, R2 ;  /* 0x00000002ff03723e */ /* 0x000fc800000000ff */
[----:B------:R-:W-:-:S05]  /*7bb0*/  PRMT R3, R3, 0x5410, RZ ;  /* 0x0000541003037816 */ /* 0x000fca00000000ff */
[----:B------:R0:W-:Y:S01]  /*7bc0*/  STG.E [R16.64], R3 ;  /* 0x0000000310007986 */ /* 0x0001e2000c101924 */
[----:B------:R-:W-:Y:S05]  /*7bd0*/  BRA `(.L_x_2428) ;  /* 0x00000ac000007947 */ /* 0x000fea0003800000 */
.L_x_2433:
[----:B------:R-:W-:-:S06]  /*7be0*/  FMUL.FTZ R2, R2, 1 ;  /* 0x3f80000002027820 */ /* 0x000fcc0000410000 */
[----:B------:R-:W0:Y:S02]  /*7bf0*/  F2F.F64.F32 R2, R2 ;  /* 0x0000000200027310 */ /* 0x000e240000201800 */
[----:B0-----:R0:W-:Y:S01]  /*7c00*/  STG.E.64 [R16.64], R2 ;  /* 0x0000000210007986 */ /* 0x0011e2000c101b24 */
[----:B------:R-:W-:Y:S05]  /*7c10*/  BRA `(.L_x_2428) ;  /* 0x00000a8000007947 */ /* 0x000fea0003800000 */
.L_x_2423:
        /* <DEDUP_REMOVED lines=12> */
.L_x_2437:
[----:B------:R-:W-:Y:S01]  /*7ce0*/  FMUL.FTZ R4, R2, 1 ;  /* 0x3f80000002047820 */ /* 0x000fe20000410000 */
[----:B------:R-:W-:-:S05]  /*7cf0*/  CS2R R6, SRZ ;  /* 0x0000000000067805 */ /* 0x000fca000001ff00 */
[----:B------:R-:W0:Y:S02]  /*7d00*/  F2F.F64.F32 R4, R4 ;  /* 0x0000000400047310 */ /* 0x000e240000201800 */
[----:B0-----:R0:W-:Y:S01]  /*7d10*/  STG.E.128 [R16.64], R4 ;  /* 0x0000000410007986 */ /* 0x0011e2000c101d24 */
[----:B------:R-:W-:Y:S05]  /*7d20*/  BRA `(.L_x_2428) ;  /* 0x0000097000007947 */ /* 0x000fea0003800000 */
.L_x_2436:
        /* <DEDUP_REMOVED lines=20> */
.L_x_2441:
[----:B------:R-:W-:Y:S05]  /*7e70*/  BSYNC B0 ;  /* 0x0000000000007941 */ /* 0x000fea0003800000 */
.L_x_2440:
[----:B------:R-:W-:-:S05]  /*7e80*/  LOP3.LUT R5, R0, R5, RZ, 0xfc, !PT ;  /* 0x0000000500057212 */ /* 0x000fca00078efcff */
[----:B------:R0:W-:Y:S01]  /*7e90*/  STG.E.U8 [R16.64], R5 ;  /* 0x0000000510007986 */ /* 0x0001e2000c101124 */
[----:B------:R-:W-:Y:S05]  /*7ea0*/  BRA `(.L_x_2428) ;  /* 0x000007f000007947 */ /* 0x000fea0003800000 */
.L_x_2439:
        /* <DEDUP_REMOVED lines=12> */
.L_x_2443:
[----:B------:R-:W-:Y:S01]  /*7f70*/  IMAD.MOV.U32 R0, RZ, RZ, 0x7f ;  /* 0x0000007fff007424 */ /* 0x000fe200078e00ff */
[----:B------:R-:W-:-:S04]  /*7f80*/  ISETP.GT.U32.AND P0, PT, R4, 0x7f800000, PT ;  /* 0x7f8000000400780c */ /* 0x000fc80003f04070 */
[----:B------:R-:W-:-:S04]  /*7f90*/  SEL R0, R0, 0x7c, P0 ;  /* 0x0000007c00007807 */ /* 0x000fc80000000000 */
.L_x_2444:
[----:B------:R-:W-:Y:S05]  /*7fa0*/  BSYNC B0 ;  /* 0x0000000000007941 */ /* 0x000fea0003800000 */
.L_x_2442:
[----:B------:R-:W-:-:S04]  /*7fb0*/  LOP3.LUT R2, R2, 0x80000000, RZ, 0xc0, !PT ;  /* 0x8000000002027812 */ /* 0x000fc800078ec0ff */
[----:B------:R-:W-:-:S04]  /*7fc0*/  SHF.R.U32.HI R3, RZ, 0x18, R2 ;  /* 0x00000018ff037819 */ /* 0x000fc80000011602 */
[----:B------:R-:W-:-:S05]  /*7fd0*/  LOP3.LUT R3, R0, R3, RZ, 0xfc, !PT ;  /* 0x0000000300037212 */ /* 0x000fca00078efcff */
[----:B------:R0:W-:Y:S01]  /*7fe0*/  STG.E.U8 [R16.64], R3 ;  /* 0x0000000310007986 */ /* 0x0001e2000c101124 */
[----:B------:R-:W-:Y:S05]  /*7ff0*/  BRA `(.L_x_2428) ;  /* 0x000006a000007947 */ /* 0x000fea0003800000 */
.L_x_2438:
[----:B------:R-:W-:-:S05]  /*8000*/  F2FP.BF16.PACK_AB R2, RZ, R2 ;  /* 0x00000002ff02723e */ /* 0x000fca00000010ff */
[----:B------:R0:W-:Y:S01]  /*8010*/  STG.E.U16 [R16.64], R2 ;  /* 0x0000000210007986 */ /* 0x0001e2000c101524 */
[----:B------:R-:W-:Y:S05]  /*8020*/  BRA `(.L_x_2428) ;  /* 0x0000067000007947 */ /* 0x000fea0003800000 */
.L_x_2435:
        /* <DEDUP_REMOVED lines=11> */
.L_x_2447:
        /* <DEDUP_REMOVED lines=16> */
.L_x_2450:
[----:B------:R-:W-:-:S04]  /*81e0*/  LOP3.LUT R2, R2, 0x80000000, RZ, 0xc0, !PT ;  /* 0x8000000002027812 */ /* 0x000fc800078ec0ff */
[----:B------:R-:W-:-:S04]  /*81f0*/  SHF.R.U32.HI R3, RZ, 0x18, R2 ;  /* 0x00000018ff037819 */ /* 0x000fc80000011602 */
[----:B------:R-:W-:-:S04]  /*8200*/  LOP3.LUT R0, R0, R3, RZ, 0xfc, !PT ;  /* 0x0000000300007212 */ /* 0x000fc800078efcff */
[----:B------:R-:W-:Y:S02]  /*8210*/  PRMT R8, R0, 0x7610, R8 ;  /* 0x0000761000087816 */ /* 0x000fe40000000008 */
.L_x_2449:
[----:B------:R-:W-:Y:S05]  /*8220*/  BSYNC B0 ;  /* 0x0000000000007941 */ /* 0x000fea0003800000 */
.L_x_2448:
[----:B------:R0:W-:Y:S01]  /*8230*/  STG.E.U8 [R16.64], R8 ;  /* 0x0000000810007986 */ /* 0x0001e2000c101124 */
[----:B------:R-:W-:Y:S05]  /*8240*/  BRA `(.L_x_2428) ;  /* 0x0000045000007947 */ /* 0x000fea0003800000 */
.L_x_2446:
        /* <DEDUP_REMOVED lines=16> */
.L_x_2453:
[----:B------:R-:W-:-:S04]  /*8350*/  LOP3.LUT R2, R2, 0x80000000, RZ, 0xc0, !PT ;  /* 0x8000000002027812 */ /* 0x000fc800078ec0ff */
[----:B------:R-:W-:-:S04]  /*8360*/  SHF.R.U32.HI R3, RZ, 0x18, R2 ;  /* 0x00000018ff037819 */ /* 0x000fc80000011602 */
[----:B------:R-:W-:-:S04]  /*8370*/  LOP3.LUT R0, R0, R3, RZ, 0xfc, !PT ;  /* 0x0000000300007212 */ /* 0x000fc800078efcff */
[----:B------:R-:W-:Y:S02]  /*8380*/  PRMT R8, R0, 0x7610, R8 ;  /* 0x0000761000087816 */ /* 0x000fe40000000008 */
.L_x_2452:
[----:B------:R-:W-:Y:S05]  /*8390*/  BSYNC B0 ;  /* 0x0000000000007941 */ /* 0x000fea0003800000 */
.L_x_2451:
[----:B------:R0:W-:Y:S01]  /*83a0*/  STG.E.U8 [R16.64], R8 ;  /* 0x0000000810007986 */ /* 0x0001e2000c101124 */
[----:B------:R-:W-:Y:S05]  /*83b0*/  BRA `(.L_x_2428) ;  /* 0x000002e000007947 */ /* 0x000fea0003800000 */
.L_x_2445:
        /* <DEDUP_REMOVED lines=21> */
.L_x_2427:
        /* <DEDUP_REMOVED lines=20> */
.L_x_2455:
[----:B------:R-:W0:Y:S02]  /*8650*/  F2I.U64.TRUNC R2, R2 ;  /* 0x0000000200027311 */ /* 0x000e24000020d800 */
[----:B0-----:R0:W-:Y:S01]  /*8660*/  STG.E.64 [R16.64], R2 ;  /* 0x0000000210007986 */ /* 0x0011e2000c101b24 */
[----:B------:R-:W-:Y:S05]  /*8670*/  BRA `(.L_x_2428) ;  /* 0x0000002000007947 */ /* 0x000fea0003800000 */
.L_x_2454:
[----:B------:R-:W0:Y:S02]  /*8680*/  F2I.FTZ.U32.TRUNC.NTZ R3, R2 ;  /* 0x0000000200037305 */ /* 0x000e24000021f000 */
[----:B0-----:R0:W-:Y:S02]  /*8690*/  STG.E [R16.64], R3 ;  /* 0x0000000310007986 */ /* 0x0011e4000c101924 */
.L_x_2428:
[----:B------:R-:W-:Y:S02]  /*86a0*/  IADD3 R19, R19, 0x80, RZ ;  /* 0x0000008013137810 */ /* 0x000fe40007ffe0ff */
.L_x_2323:
[----:B------:R-:W-:Y:S05]  /*86b0*/  BSYNC B6 ;  /* 0x0000000000067941 */ /* 0x000fea0003800000 */
.L_x_2322:
[----:B------:R-:W-:-:S13]  /*86c0*/  ISETP.GE.AND P0, PT, R19, c[0x0][0x160], PT ;  /* 0x0000580013007a0c */ /* 0x000fda0003f06270 */
[----:B------:R-:W-:Y:S05]  /*86d0*/  @P0 EXIT ;  /* 0x000000000000094d */ /* 0x000fea0003800000 */
        /* <DEDUP_REMOVED lines=228> */
.L_x_2456:
        /* <DEDUP_REMOVED lines=20> */
.L_x_2460:
[----:B------:R-:W2:Y:S02]  /*9660*/  LDG.E.U8 R2, [R2.64] ;  /* 0x0000002402027981 */ /* 0x000ea4000c1e1100 */
[----:B--2---:R-:W0:Y:S02]  /*9670*/  I2F.U16 R0, R2 ;  /* 0x0000000200007306 */ /* 0x004e240000101000 */
[----:B0-----:R-:W-:Y:S01]  /*9680*/  F2FP.BF16.PACK_AB R0, RZ, R0 ;  /* 0x00000000ff00723e */ /* 0x001fe200000010ff */
[----:B------:R-:W-:Y:S05]  /*9690*/  BRA `(.L_x_2462) ;  /* 0x00000e3000007947 */ /* 0x000fea0003800000 */
.L_x_2459:
        /* <DEDUP_REMOVED lines=10> */
.L_x_2464:
[----:B------:R-:W2:Y:S02]  /*9740*/  LDG.E R2, [R2.64] ;  /* 0x0000002402027981 */ /* 0x000ea4000c1e1900 */
[----:B--2---:R-:W0:Y:S02]  /*9750*/  I2F R0, R2 ;  /* 0x0000000200007306 */ /* 0x004e240000201400 */
[----:B0-----:R-:W-:Y:S01]  /*9760*/  F2FP.BF16.PACK_AB R0, RZ, R0 ;  /* 0x00000000ff00723e */ /* 0x001fe200000010ff */
[----:B------:R-:W-:Y:S05]  /*9770*/  BRA `(.L_x_2462) ;  /* 0x00000d5000007947 */ /* 0x000fea0003800000 */
.L_x_2463:
[----:B------:R-:W2:Y:S02]  /*9780*/  LDG.E.U16 R2, [R2.64] ;  /* 0x0000002402027981 */ /* 0x000ea4000c1e1500 */
[----:B--2---:R-:W0:Y:S02]  /*9790*/  I2F.S16 R0, R2 ;  /* 0x0000000200007306 */ /* 0x004e240000101400 */
[----:B0-----:R-:W-:Y:S01]  /*97a0*/  F2FP.BF16.PACK_AB R0, RZ, R0 ;  /* 0x00000000ff00723e */ /* 0x001fe200000010ff */
[----:B------:R-:W-:Y:S05]  /*97b0*/  BRA `(.L_x_2462) ;  /* 0x00000d1000007947 */ /* 0x000fea0003800000 */
.L_x_2458:
        /* <DEDUP_REMOVED lines=9> */
.L_x_2466:
[----:B------:R-:W2:Y:S02]  /*9850*/  LDG.E.U16 R0, [R2.64] ;  /* 0x0000002402007981 */ /* 0x000ea4000c1e1500 */
[----:B--2---:R-:W-:-:S05]  /*9860*/  HADD2.F32 R0, -RZ, R0.H0_H0 ;  /* 0x20000000ff007230 */ /* 0x004fca0000004100 */
[----:B------:R-:W-:Y:S01]  /*9870*/  F2FP.BF16.PACK_AB R0, RZ, R0 ;  /* 0x00000000ff00723e */ /* 0x000fe200000010ff */
[----:B------:R-:W-:Y:S05]  /*9880*/  BRA `(.L_x_2462) ;  /* 0x00000c4000007947 */ /* 0x000fea0003800000 */
.L_x_2465:
        /* <DEDUP_REMOVED lines=9> */
.L_x_2468:
[----:B------:R-:W2:Y:S02]  /*9920*/  LDG.E.U16 R2, [R2.64] ;  /* 0x0000002402027981 */ /* 0x000ea4000c1e1500 */
[----:B--2---:R-:W-:-:S05]  /*9930*/  HADD2.F32 R0, -RZ, R2.H0_H0 ;  /* 0x20000002ff007230 */ /* 0x004fca0000004100 */
[----:B------:R-:W-:Y:S01]  /*9940*/  F2FP.BF16.PACK_AB R0, RZ, R0 ;  /* 0x00000000ff00723e */ /* 0x000fe200000010ff */
[----:B------:R-:W-:Y:S05]  /*9950*/  BRA `(.L_x_2462) ;  /* 0x00000b7000007947 */ /* 0x000fea0003800000 */
.L_x_2467:
[----:B------:R-:W2:Y:S02]  /*9960*/  LDG.E.64 R2, [R2.64] ;  /* 0x0000002402027981 */ /* 0x000ea4000c1e1b00 */
[----:B--2---:R-:W0:Y:S01]  /*9970*/  F2F.F32.F64 R0, R2 ;  /* 0x0000000200007310 */ /* 0x004e220000301000 */
[----:B------:R-:W0:-:S14]  /*9980*/  DSETP.GEU.AND P0, PT, |R2|, c[0x2][0x0], PT ;  /* 0x008000000200762a */ /* 0x000e1c0003f0e200 */
[----:B0-----:R-:W-:-:S05]  /*9990*/  @!P0 FMUL R0, R0, 1.175494350822287508e-38 ;  /* 0x0080000000008820 */ /* 0x001fca0000400000 */
[----:B------:R-:W-:Y:S01]  /*99a0*/  F2FP.BF16.PACK_AB R0, RZ, R0 ;  /* 0x00000000ff00723e */ /* 0x000fe200000010ff */
[----:B------:R-:W-:Y:S05]  /*99b0*/  BRA `(.L_x_2462) ;  /* 0x00000b1000007947 */ /* 0x000fea0003800000 */
.L_x_2457:
        /* <DEDUP_REMOVED lines=13> */
.L_x_2471:
[----:B------:R-:W2:Y:S02]  /*9a90*/  LDG.E.64 R2, [R2.64] ;  /* 0x0000002402027981 */ /* 0x000ea4000c1e1b00 */
[----:B--2---:R-:W0:Y:S01]  /*9aa0*/  F2F.F32.F64 R0, R2 ;  /* 0x0000000200007310 */ /* 0x004e220000301000 */
[----:B------:R-:W0:-:S14]  /*9ab0*/  DSETP.GEU.AND P0, PT, |R2|, c[0x2][0x0], PT ;  /* 0x008000000200762a */ /* 0x000e1c0003f0e200 */
[----:B0-----:R-:W-:-:S05]  /*9ac0*/  @!P0 FMUL R0, R0, 1.175494350822287508e-38 ;  /* 0x0080000000008820 */ /* 0x001fca0000400000 */
[----:B------:R-:W-:Y:S01]  /*9ad0*/  F2FP.BF16.PACK_AB R0, RZ, R0 ;  /* 0x00000000ff00723e */ /* 0x000fe200000010ff */
[----:B------:R-:W-:Y:S05]  /*9ae0*/  BRA `(.L_x_2462) ;  /* 0x000009e000007947 */ /* 0x000fea0003800000 */
.L_x_2470:
        /* <DEDUP_REMOVED lines=28> */
.L_x_2473:
        /* <DEDUP_REMOVED lines=15> */
.L_x_2472:
[----:B------:R0:W5:Y:S01]  /*9da0*/  LDG.E.U16 R0, [R2.64] ;  /* 0x0000002402007981 */ /* 0x000162000c1e1500 */
[----:B------:R-:W-:Y:S05]  /*9db0*/  BRA `(.L_x_2462) ;  /* 0x0000071000007947 */ /* 0x000fea0003800000 */
.L_x_2469:
        /* <DEDUP_REMOVED lines=12> */
.L_x_2476:
        /* <DEDUP_REMOVED lines=21> */
.L_x_2480:
[----:B------:R-:W-:Y:S05]  /*9fd0*/  BSYNC B1 ;  /* 0x0000000000017941 */ /* 0x000fea0003800000 */
.L_x_2479:
[----:B------:R-:W-:Y:S01]  /*9fe0*/  LEA R3, R0, 0x3b800000, 0x17 ;  /* 0x3b80000000037811 */ /* 0x000fe200078eb8ff */
[----:B------:R-:W-:-:S05]  /*9ff0*/  IMAD.SHL.U32 R0, R2, 0x100000, RZ ;  /* 0x0010000002007824 */ /* 0x000fca00078e00ff */
[----:B------:R-:W-:Y:S02]  /*a000*/  LOP3.LUT R0, R3, R0, R4, 0xfe, !PT ;  /* 0x0000000003007212 */ /* 0x000fe400078efe04 */
.L_x_2478:
[----:B------:R-:W-:Y:S05]  /*a010*/  BSYNC B0 ;  /* 0x0000000000007941 */ /* 0x000fea0003800000 */
.L_x_2477:
[----:B------:R-:W-:Y:S01]  /*a020*/  F2FP.BF16.PACK_AB R0, RZ, R0 ;  /* 0x00000000ff00723e */ /* 0x000fe200000010ff */
[----:B------:R-:W-:Y:S05]  /*a030*/  BRA `(.L_x_2462) ;  /* 0x0000049000007947 */ /* 0x000fea0003800000 */
.L_x_2475:
        /* <DEDUP_REMOVED lines=21> */
.L_x_2484:
[----:B------:R-:W-:Y:S05]  /*a190*/  BSYNC B1 ;  /* 0x0000000000017941 */ /* 0x000fea0003800000 */
.L_x_2483:
[----:B------:R-:W-:Y:S01]  /*a1a0*/  LEA R3, R0, 0x37800000, 0x17 ;  /* 0x3780000000037811 */ /* 0x000fe200078eb8ff */
[----:B------:R-:W-:-:S05]  /*a1b0*/  IMAD.SHL.U32 R0, R2, 0x200000, RZ ;  /* 0x0020000002007824 */ /* 0x000fca00078e00ff */
[----:B------:R-:W-:Y:S02]  /*a1c0*/  LOP3.LUT R0, R3, R0, R4, 0xfe, !PT ;  /* 0x0000000003007212 */ /* 0x000fe400078efe04 */
.L_x_2482:
[----:B------:R-:W-:Y:S05]  /*a1d0*/  BSYNC B0 ;  /* 0x0000000000007941 */ /* 0x000fea0003800000 */
.L_x_2481:
[----:B------:R-:W-:Y:S01]  /*a1e0*/  F2FP.BF16.PACK_AB R0, RZ, R0 ;  /* 0x00000000ff00723e */ /* 0x000fe200000010ff */
[----:B------:R-:W-:Y:S05]  /*a1f0*/  BRA `(.L_x_2462) ;  /* 0x000002d000007947 */ /* 0x000fea0003800000 */
.L_x_2474:
        /* <DEDUP_REMOVED lines=14> */
.L_x_2488:
[----:B------:R-:W-:Y:S05]  /*a2e0*/  BSYNC B0 ;  /* 0x0000000000007941 */ /* 0x000fea0003800000 */
.L_x_2487:
[----:B------:R-:W-:Y:S01]  /*a2f0*/  F2FP.BF16.PACK_AB R0, RZ, R0 ;  /* 0x00000000ff00723e */ /* 0x000fe200000010ff */
[----:B------:R-:W-:Y:S05]  /*a300*/  BRA `(.L_x_2462) ;  /* 0x000001c000007947 */ /* 0x000fea0003800000 */
.L_x_2461:
        /* <DEDUP_REMOVED lines=21> */
.L_x_2486:
[----:B------:R-:W2:Y:S02]  /*a460*/  LDG.E.64 R2, [R2.64] ;  /* 0x0000002402027981 */ /* 0x000ea4000c1e1b00 */
[----:B--2---:R-:W0:Y:S02]  /*a470*/  I2F.U64 R0, R2 ;  /* 0x0000000200007312 */ /* 0x004e240000301000 */
[----:B0-----:R-:W-:Y:S01]  /*a480*/  F2FP.BF16.PACK_AB R0, RZ, R0 ;  /* 0x00000000ff00723e */ /* 0x001fe200000010ff */
[----:B------:R-:W-:Y:S05]  /*a490*/  BRA `(.L_x_2462) ;  /* 0x0000003000007947 */ /* 0x000fea0003800000 */
.L_x_2485:
[----:B------:R-:W2:Y:S02]  /*a4a0*/  LDG.E R2, [R2.64] ;  /* 0x0000002402027981 */ /* 0x000ea4000c1e1900 */
[----:B--2---:R-:W0:Y:S02]  /*a4b0*/  I2F.U32 R0, R2 ;  /* 0x0000000200007306 */ /* 0x004e240000201000 */
[----:B0-----:R-:W-:-:S06]  /*a4c0*/  F2FP.BF16.PACK_AB R0, RZ, R0 ;  /* 0x00000000ff00723e */ /* 0x001fcc00000010ff */
.L_x_2462:
        /* <DEDUP_REMOVED lines=16> */
[----:B0-----:R-:W-:Y:S01]  /*a5d0*/  STG.E.U8 [R16.64], R3 ;  /* 0x0000000310007986 */ /* 0x001fe2000c101124 */
[----:B------:R-:W-:Y:S05]  /*a5e0*/  EXIT ;  /* 0x000000000000794d */ /* 0x000fea0003800000 */
.L_x_2492:
[----:B------:R-:W0:Y:S02]  /*a5f0*/  F2I.S64.TRUNC R2, R2 ;  /* 0x0000000200027311 */ /* 0x000e24000020d900 */
[----:B0-----:R-:W-:-:S05]  /*a600*/  IMAD.MOV.U32 R5, RZ, RZ, R2 ;  /* 0x000000ffff057224 */ /* 0x001fca00078e0002 */
[----:B------:R-:W-:Y:S01]  /*a610*/  STG.E.U8 [R16.64], R5 ;  /* 0x0000000510007986 */ /* 0x000fe2000c101124 */
[----:B------:R-:W-:Y:S05]  /*a620*/  EXIT ;  /* 0x000000000000794d */ /* 0x000fea0003800000 */
.L_x_2491:
[----:B------:R-:W-:-:S13]  /*a630*/  ISETP.NE.AND P0, PT, R3, 0x2, PT ;  /* 0x000000020300780c */ /* 0x000fda0003f05270 */
[----:B------:R-:W-:Y:S05]  /*a640*/  @!P0 BRA `(.L_x_2494) ;  /* 0x000000a000008947 */ /* 0x000fea0003800000 */
[----:B------:R-:W-:-:S13]  /*a650*/  ISETP.NE.AND P0, PT, R3, 0x3, PT ;  /* 0x000000030300780c */ /* 0x000fda0003f05270 */
[----:B------:R-:W-:Y:S05]  /*a660*/  @!P0 BRA `(.L_x_2495) ;  /* 0x0000005000008947 */ /* 0x000fea0003800000 */
[----:B------:R-:W-:-:S13]  /*a670*/  ISETP.NE.AND P0, PT, R3, 0x4, PT ;  /* 0x000000040300780c */ /* 0x000fda0003f05270 */
[----:B------:R-:W-:Y:S05]  /*a680*/  @P0 BRA `(.L_x_2493) ;  /* 0x00000b4000000947 */ /* 0x000fea0003800000 */
[----:B------:R-:W0:Y:S02]  /*a690*/  F2I.S64.TRUNC R2, R2 ;  /* 0x0000000200027311 */ /* 0x000e24000020d900 */
[----:B0-----:R-:W-:Y:S01]  /*a6a0*/  STG.E.64 [R16.64], R2 ;  /* 0x0000000210007986 */ /* 0x001fe2000c101b24 */
[----:B------:R-:W-:Y:S05]  /*a6b0*/  EXIT ;  /* 0x000000000000794d */ /* 0x000fea0003800000 */
.L_x_2495:
[----:B------:R-:W0:Y:S02]  /*a6c0*/  F2I.FTZ.TRUNC.NTZ R3, R2 ;  /* 0x0000000200037305 */ /* 0x000e24000021f100 */
[----:B0-----:R-:W-:Y:S01]  /*a6d0*/  STG.E [R16.64], R3 ;  /* 0x0000000310007986 */ /* 0x001fe2000c101924 */
[----:B------:R-:W-:Y:S05]  /*a6e0*/  EXIT ;  /* 0x000000000000794d */ /* 0x000fea0003800000 */
.L_x_2494:
[----:B------:R-:W0:Y:S02]  /*a6f0*/  F2I.FTZ.TRUNC.NTZ R3, R2 ;  /* 0x0000000200037305 */ /* 0x000e24000021f100 */
[----:B0-----:R-:W-:Y:S01]  /*a700*/  STG.E.U16 [R16.64], R3 ;  /* 0x0000000310007986 */ /* 0x001fe2000c101524 */
[----:B------:R-:W-:Y:S05]  /*a710*/  EXIT ;  /* 0x000000000000794d */ /* 0x000fea0003800000 */
.L_x_2490:
[----:B------:R-:W-:-:S13]  /*a720*/  ISETP.GT.AND P0, PT, R3, 0x6, PT ;  /* 0x000000060300780c */ /* 0x000fda0003f04270 */
[----:B------:R-:W-:Y:S05]  /*a730*/  @P0 BRA `(.L_x_2496) ;  /* 0x0000009000000947 */ /* 0x000fea0003800000 */
[----:B------:R-:W-:-:S13]  /*a740*/  ISETP.NE.AND P0, PT, R3, 0x5, PT ;  /* 0x000000050300780c */ /* 0x000fda0003f05270 */
[----:B------:R-:W-:Y:S05]  /*a750*/  @!P0 BRA `(.L_x_2497) ;  /* 0x0000004000008947 */ /* 0x000fea0003800000 */
[----:B------:R-:W-:-:S13]  /*a760*/  ISETP.NE.AND P0, PT, R3, 0x6, PT ;  /* 0x000000060300780c */ /* 0x000fda0003f05270 */
[----:B------:R-:W-:Y:S05]  /*a770*/  @P0 BRA `(.L_x_2493) ;  /* 0x00000a5000000947 */ /* 0x000fea0003800000 */
[----:B------:R-:W-:Y:S01]  /*a780*/  STG.E [R16.64], R2 ;  /* 0x0000000210007986 */ /* 0x000fe2000c101924 */
[----:B------:R-:W-:Y:S05]  /*a790*/  EXIT ;  /* 0x000000000000794d */ /* 0x000fea0003800000 */
.L_x_2497:
[----:B------:R-:W-:-:S05]  /*a7a0*/  F2FP.PACK_AB R2, RZ, R2 ;  /* 0x00000002ff02723e */ /* 0x000fca00000000ff */
[----:B------:R-:W-:Y:S01]  /*a7b0*/  STG.E.U16 [R16.64], R2 ;  /* 0x0000000210007986 */ /* 0x000fe2000c101524 */
[----:B------:R-:W-:Y:S05]  /*a7c0*/  EXIT ;  /* 0x000000000000794d */ /* 0x000fea0003800000 */
.L_x_2496:
[----:B------:R-:W-:-:S13]  /*a7d0*/  ISETP.NE.AND P0, PT, R3, 0x7, PT ;  /* 0x000000070300780c */ /* 0x000fda0003f05270 */
[----:B------:R-:W-:Y:S05]  /*a7e0*/  @!P0 BRA `(.L_x_2498) ;  /* 0x000000b000008947 */ /* 0x000fea0003800000 */
[----:B------:R-:W-:-:S13]  /*a7f0*/  ISETP.NE.AND P0, PT, R3, 0x8, PT ;  /* 0x000000080300780c */ /* 0x000fda0003f05270 */
[----:B------:R-:W-:Y:S05]  /*a800*/  @!P0 BRA `(.L_x_2499) ;  /* 0x0000005000008947 */ /* 0x000fea0003800000 */
[----:B------:R-:W-:-:S13]  /*a810*/  ISETP.NE.AND P0, PT, R3, 0x9, PT ;  /* 0x000000090300780c */ /* 0x000fda0003f05270 */
[----:B------:R-:W-:Y:S05]  /*a820*/  @P0 BRA `(.L_x_2493) ;  /* 0x000009a000000947 */ /* 0x000fea0003800000 */
[----:B------:R-:W-:-:S05]  /*a830*/  IMAD.MOV.U32 R3, RZ, RZ, RZ ;  /* 0x000000ffff037224 */ /* 0x000fca00078e00ff */
[----:B------:R-:W-:Y:S01]  /*a840*/  STG.E.64 [R16.64], R2 ;  /* 0x0000000210007986 */ /* 0x000fe2000c101b24 */
[----:B------:R-:W-:Y:S05]  /*a850*/  EXIT ;  /* 0x000000000000794d */ /* 0x000fea0003800000 */
.L_x_2499:
[----:B------:R-:W-:-:S04]  /*a860*/  F2FP.PACK_AB R3, RZ, R2 ;  /* 0x00000002ff03723e */ /* 0x000fc800000000ff */
[----:B------:R-:W-:-:S05]  /*a870*/  PRMT R3, R3, 0x5410, RZ ;  /* 0x0000541003037816 */ /* 0x000fca00000000ff */
[----:B------:R-:W-:Y:S01]  /*a880*/  STG.E [R16.64], R3 ;  /* 0x0000000310007986 */ /* 0x000fe2000c101924 */
[----:B------:R-:W-:Y:S05]  /*a890*/  EXIT ;  /* 0x000000000000794d */ /* 0x000fea0003800000 */
.L_x_2498:
[----:B------:R-:W-:-:S06]  /*a8a0*/  FMUL.FTZ R2, R2, 1 ;  /* 0x3f80000002027820 */ /* 0x000fcc0000410000 */
[----:B------:R-:W0:Y:S02]  /*a8b0*/  F2F.F64.F32 R2, R2 ;  /* 0x0000000200027310 */ /* 0x000e240000201800 */
[----:B0-----:R-:W-:Y:S01]  /*a8c0*/  STG.E.64 [R16.64], R2 ;  /* 0x0000000210007986 */ /* 0x001fe2000c101b24 */
[----:B------:R-:W-:Y:S05]  /*a8d0*/  EXIT ;  /* 0x000000000000794d */ /* 0x000fea0003800000 */
.L_x_2489:
        /* <DEDUP_REMOVED lines=10> */
[----:B------:R-:W-:Y:S01]  /*a980*/  STG.E.U8 [R16.64], R3 ;  /* 0x0000000310007986 */ /* 0x000fe2000c101124 */
[----:B------:R-:W-:Y:S05]  /*a990*/  EXIT ;  /* 0x000000000000794d */ /* 0x000fea0003800000 */
.L_x_2502:
[----:B------:R-:W-:Y:S01]  /*a9a0*/  FMUL.FTZ R4, R2, 1 ;  /* 0x3f80000002047820 */ /* 0x000fe20000410000 */
[----:B------:R-:W-:-:S05]  /*a9b0*/  CS2R R6, SRZ ;  /* 0x0000000000067805 */ /* 0x000fca000001ff00 */
[----:B------:R-:W0:Y:S02]  /*a9c0*/  F2F.F64.F32 R4, R4 ;  /* 0x0000000400047310 */ /* 0x000e240000201800 */
[----:B0-----:R-:W-:Y:S01]  /*a9d0*/  STG.E.128 [R16.64], R4 ;  /* 0x0000000410007986 */ /* 0x001fe2000c101d24 */
[----:B------:R-:W-:Y:S05]  /*a9e0*/  EXIT ;  /* 0x000000000000794d */ /* 0x000fea0003800000 */
.L_x_2501:
        /* <DEDUP_REMOVED lines=20> */
.L_x_2506:
[----:B------:R-:W-:Y:S05]  /*ab30*/  BSYNC B0 ;  /* 0x0000000000007941 */ /* 0x000fea0003800000 */
.L_x_2505:
[----:B------:R-:W-:-:S05]  /*ab40*/  LOP3.LUT R5, R0, R5, RZ, 0xfc, !PT ;  /* 0x0000000500057212 */ /* 0x000fca00078efcff */
[----:B------:R-:W-:Y:S01]  /*ab50*/  STG.E.U8 [R16.64], R5 ;  /* 0x0000000510007986 */ /* 0x000fe2000c101124 */
[----:B------:R-:W-:Y:S05]  /*ab60*/  EXIT ;  /* 0x000000000000794d */ /* 0x000fea0003800000 */
.L_x_2504:
        /* <DEDUP_REMOVED lines=12> */
.L_x_2508:
[----:B------:R-:W-:Y:S01]  /*ac30*/  IMAD.MOV.U32 R0, RZ, RZ, 0x7f ;  /* 0x0000007fff007424 */ /* 0x000fe200078e00ff */
[----:B------:R-:W-:-:S04]  /*ac40*/  ISETP.GT.U32.AND P0, PT, R4, 0x7f800000, PT ;  /* 0x7f8000000400780c */ /* 0x000fc80003f04070 */
[----:B------:R-:W-:-:S04]  /*ac50*/  SEL R0, R0, 0x7c, P0 ;  /* 0x0000007c00007807 */ /* 0x000fc80000000000 */
.L_x_2509:
[----:B------:R-:W-:Y:S05]  /*ac60*/  BSYNC B0 ;  /* 0x0000000000007941 */ /* 0x000fea0003800000 */
.L_x_2507:
[----:B------:R-:W-:-:S04]  /*ac70*/  LOP3.LUT R2, R2, 0x80000000, RZ, 0xc0, !PT ;  /* 0x8000000002027812 */ /* 0x000fc800078ec0ff */
[----:B------:R-:W-:-:S04]  /*ac80*/  SHF.R.U32.HI R3, RZ, 0x18, R2 ;  /* 0x00000018ff037819 */ /* 0x000fc80000011602 */
[----:B------:R-:W-:-:S05]  /*ac90*/  LOP3.LUT R3, R0, R3, RZ, 0xfc, !PT ;  /* 0x0000000300037212 */ /* 0x000fca00078efcff */
[----:B------:R-:W-:Y:S01]  /*aca0*/  STG.E.U8 [R16.64], R3 ;  /* 0x0000000310007986 */ /* 0x000fe2000c101124 */
[----:B------:R-:W-:Y:S05]  /*acb0*/  EXIT ;  /* 0x000000000000794d */ /* 0x000fea0003800000 */
.L_x_2503:
[----:B------:R-:W-:-:S05]  /*acc0*/  F2FP.BF16.PACK_AB R2, RZ, R2 ;  /* 0x00000002ff02723e */ /* 0x000fca00000010ff */
[----:B------:R-:W-:Y:S01]  /*acd0*/  STG.E.U16 [R16.64], R2 ;  /* 0x0000000210007986 */ /* 0x000fe2000c101524 */
[----:B------:R-:W-:Y:S05]  /*ace0*/  EXIT ;  /* 0x000000000000794d */ /* 0x000fea0003800000 */
.L_x_2500:
        /* <DEDUP_REMOVED lines=9> */
[----:B0-----:R-:W-:Y:S01]  /*ad80*/  STG.E.U16 [R16.64], R3 ;  /* 0x0000000310007986 */ /* 0x001fe2000c101524 */
[----:B------:R-:W-:Y:S05]  /*ad90*/  EXIT ;  /* 0x000000000000794d */ /* 0x000fea0003800000 */
.L_x_2512:
        /* <DEDUP_REMOVED lines=16> */
.L_x_2515:
[----:B------:R-:W-:-:S04]  /*aea0*/  LOP3.LUT R2, R2, 0x80000000, RZ, 0xc0, !PT ;  /* 0x8000000002027812 */ /* 0x000fc800078ec0ff */
[----:B------:R-:W-:-:S04]  /*aeb0*/  SHF.R.U32.HI R3, RZ, 0x18, R2 ;  /* 0x00000018ff037819 */ /* 0x000fc80000011602 */
[----:B------:R-:W-:-:S04]  /*aec0*/  LOP3.LUT R0, R0, R3, RZ, 0xfc, !PT ;  /* 0x0000000300007212 */ /* 0x000fc800078efcff */
[----:B------:R-:W-:Y:S02]  /*aed0*/  PRMT R8, R0, 0x7610, R8 ;  /* 0x0000761000087816 */ /* 0x000fe40000000008 */
.L_x_2514:
[----:B------:R-:W-:Y:S05]  /*aee0*/  BSYNC B0 ;  /* 0x0000000000007941 */ /* 0x000fea0003800000 */
.L_x_2513:
[----:B------:R-:W-:Y:S01]  /*aef0*/  STG.E.U8 [R16.64], R8 ;  /* 0x0000000810007986 */ /* 0x000fe2000c101124 */
[----:B------:R-:W-:Y:S05]  /*af00*/  EXIT ;  /* 0x000000000000794d */ /* 0x000fea0003800000 */
.L_x_2511:
        /* <DEDUP_REMOVED lines=16> */
.L_x_2518:
[----:B------:R-:W-:-:S04]  /*b010*/  LOP3.LUT R2, R2, 0x80000000, RZ, 0xc0, !PT ;  /* 0x8000000002027812 */ /* 0x000fc800078ec0ff */
[----:B------:R-:W-:-:S04]  /*b020*/  SHF.R.U32.HI R3, RZ, 0x18, R2 ;  /* 0x00000018ff037819 */ /* 0x000fc80000011602 */
[----:B------:R-:W-:-:S04]  /*b030*/  LOP3.LUT R0, R0, R3, RZ, 0xfc, !PT ;  /* 0x0000000300007212 */ /* 0x000fc800078efcff */
[----:B------:R-:W-:Y:S02]  /*b040*/  PRMT R8, R0, 0x7610, R8 ;  /* 0x0000761000087816 */ /* 0x000fe40000000008 */
.L_x_2517:
[----:B------:R-:W-:Y:S05]  /*b050*/  BSYNC B0 ;  /* 0x0000000000007941 */ /* 0x000fea0003800000 */
.L_x_2516:
[----:B------:R-:W-:Y:S01]  /*b060*/  STG.E.U8 [R16.64], R8 ;  /* 0x0000000810007986 */ /* 0x000fe2000c101124 */
[----:B------:R-:W-:Y:S05]  /*b070*/  EXIT ;  /* 0x000000000000794d */ /* 0x000fea0003800000 */
.L_x_2510:
        /* <DEDUP_REMOVED lines=19> */
[----:B------:R-:W-:Y:S01]  /*b1b0*/  STG.E.U8 [R16.64], R3 ;  /* 0x0000000310007986 */ /* 0x000fe2000c101124 */
[----:B------:R-:W-:Y:S05]  /*b1c0*/  EXIT ;  /* 0x000000000000794d */ /* 0x000fea0003800000 */
.L_x_2493:
        /* <DEDUP_REMOVED lines=19> */
[----:B------:R-:W-:Y:S05]  /*b300*/  EXIT ;  /* 0x000000000000794d */ /* 0x000fea0003800000 */
.L_x_2520:
[----:B------:R-:W0:Y:S02]  /*b310*/  F2I.U64.TRUNC R2, R2 ;  /* 0x0000000200027311 */ /* 0x000e24000020d800 */
[----:B0-----:R-:W-:Y:S01]  /*b320*/  STG.E.64 [R16.64], R2 ;  /* 0x0000000210007986 */ /* 0x001fe2000c101b24 */
[----:B------:R-:W-:Y:S05]  /*b330*/  EXIT ;  /* 0x000000000000794d */ /* 0x000fea0003800000 */
.L_x_2519:
[----:B------:R-:W0:Y:S02]  /*b340*/  F2I.FTZ.U32.TRUNC.NTZ R3, R2 ;  /* 0x0000000200037305 */ /* 0x000e24000021f000 */
[----:B0-----:R-:W-:Y:S01]  /*b350*/  STG.E [R16.64], R3 ;  /* 0x0000000310007986 */ /* 0x001fe2000c101924 */
[----:B------:R-:W-:Y:S05]  /*b360*/  EXIT ;  /* 0x000000000000794d */ /* 0x000fea0003800000 */
.L_x_2521:
        /* <DEDUP_REMOVED lines=9> */
.L_x_26738:


//--------------------- .text._ZN2at6native27unrolled_elementwise_kernelIZZZNS0_49_GLOBAL__N__b919a28f_16_Normalization_cu_5c38458722batch_norm_calc_invstdERKNS_6TensorES5_dENKUlvE_clEvENKUlvE2_clEvEUlN3c108BFloat16EE_St5arrayIPcLm2EELi4E23TrivialOffsetCalculatorILi1EjESF_NS0_6memory12LoadWithCastILi1EEENSG_13StoreWithCastILi1EEEEEviT_T0_T2_T3_T4_T5_ --------------------------
	.section	.text._ZN2at6native27unrolled_elementwise_kernelIZZZNS0_49_GLOBAL__N__b919a28f_16_Normalization_cu_5c38458722batch_norm_calc_invstdERKNS_6TensorES5_dENKUlvE_clEvENKUlvE2_clEvEUlN3c108BFloat16EE_St5arrayIPcLm2EELi4E23TrivialOffsetCalculatorILi1EjESF_NS0_6memory12LoadWithCastILi1EEENSG_13StoreWithCastILi1EEEEEviT_T0_T2_T3_T4_T5_,"ax",@progbits
	.sectioninfo	@"SHI_REGISTERS=28"
	.align	128
        .global         _ZN2at6native27unrolled_elementwise_kernelIZZZNS0_49_GLOBAL__N__b919a28f_16_Normalization_cu_5c38458722batch_norm_calc_invstdERKNS_6TensorES5_dENKUlvE_clEvENKUlvE2_clEvEUlN3c108BFloat16EE_St5arrayIPcLm2EELi4E23TrivialOffsetCalculatorILi1EjESF_NS0_6memory12LoadWithCastILi1EEENSG_13StoreWithCastILi1EEEEEviT_T0_T2_T3_T4_T5_
        .type           _ZN2at6native27unrolled_elementwise_kernelIZZZNS0_49_GLOBAL__N__b919a28f_16_Normalization_cu_5c38458722batch_norm_calc_invstdERKNS_6TensorES5_dENKUlvE_clEvENKUlvE2_clEvEUlN3c108BFloat16EE_St5arrayIPcLm2EELi4E23TrivialOffsetCalculatorILi1EjESF_NS0_6memory12LoadWithCastILi1EEENSG_13StoreWithCastILi1EEEEEviT_T0_T2_T3_T4_T5_,@function
        .size           _ZN2at6native27unrolled_elementwise_kernelIZZZNS0_49_GLOBAL__N__b919a28f_16_Normalization_cu_5c38458722batch_norm_calc_invstdERKNS_6TensorES5_dENKUlvE_clEvENKUlvE2_clEvEUlN3c108BFloat16EE_St5arrayIPcLm2EELi4E23TrivialOffsetCalculatorILi1EjESF_NS0_6memory12LoadWithCastILi1EEENSG_13StoreWithCastILi1EEEEEviT_T0_T2_T3_T4_T5_,(.L_x_26739 - _ZN2at6native27unrolled_elementwise_kernelIZZZNS0_49_GLOBAL__N__b919a28f_16_Normalization_cu_5c38458722batch_norm_calc_invstdERKNS_6TensorES5_dENKUlvE_clEvENKUlvE2_clEvEUlN3c108BFloat16EE_St5arrayIPcLm2EELi4E23TrivialOffsetCalculatorILi1EjESF_NS0_6memory12LoadWithCastILi1EEENSG_13StoreWithCastILi1EEEEEviT_T0_T2_T3_T4_T5_)
        .other          _ZN2at6native27unrolled_elementwise_kernelIZZZNS0_49_GLOBAL__N__b919a28f_16_Normalization_cu_5c38458722batch_norm_calc_invstdERKNS_6TensorES5_dENKUlvE_clEvENKUlvE2_clEvEUlN3c108BFloat16EE_St5arrayIPcLm2EELi4E23TrivialOffsetCalculatorILi1EjESF_NS0_6memory12LoadWithCastILi1EEENSG_13StoreWithCastILi1EEEEEviT_T0_T2_T3_T4_T5_,@"STO_CUDA_ENTRY STV_DEFAULT"
_ZN2at6native27unrolled_elementwise_kernelIZZZNS0_49_GLOBAL__N__b919a28f_16_Normalization_cu_5c38458722batch_norm_calc_invstdERKNS_6TensorES5_dENKUlvE_clEvENKUlvE2_clEvEUlN3c108BFloat16EE_St5arrayIPcLm2EELi4E23TrivialOffsetCalculatorILi1EjESF_NS0_6memory12LoadWithCastILi1EEENSG_13StoreWithCastILi1EEEEEviT_T0_T2_T3_T4_T5_:
.text._ZN2at6native27unrolled_elementwise_kernelIZZZNS0_49_GLOBAL__N__b919a28f_16_Normalization_cu_5c38458722batch_norm_calc_invstdERKNS_6TensorES5_dENKUlvE_clEvENKUlvE2_clEvEUlN3c108BFloat16EE_St5arrayIPcLm2EELi4E23TrivialOffsetCalculatorILi1EjESF_NS0_6memory12LoadWithCastILi1EEENSG_13StoreWithCastILi1EEEEEviT_T0_T2_T3_T4_T5_:
[----:B------:R-:W-:Y:S02]  /*0000*/  IMAD.MOV.U32 R1, RZ, RZ, c[0x0][0x28] ;  /* 0x00000a00ff017624 */ /* 0x000fe400078e00ff */
[----:B------:R-:W0:Y:S01]  /*0010*/  S2R R2, SR_CTAID.X ;  /* 0x0000000000027919 */ /* 0x000e220000002500 */
[----:B------:R-:W-:Y:S01]  /*0020*/  IMAD.MOV.U32 R3, RZ, RZ, -0x200 ;  /* 0xfffffe00ff037424 */ /* 0x000fe200078e00ff */
[----:B------:R-:W1:Y:S01]  /*0030*/  LDC.U8 R24, c[0x0][0x18c] ;  /* 0x00006300ff187b82 */ /* 0x000e620000000000 */
[----:B------:R-:W-:Y:S01]  /*0040*/  ULDC.64 UR36, c[0x0][0x118] ;  /* 0x0000460000247ab9 */ /* 0x000fe20000000a00 */
[----:B------:R-:W2:Y:S01]  /*0050*/  S2R R25, SR_TID.X ;  /* 0x0000000000197919 */ /* 0x000ea20000002100 */
[----:B------:R-:W-:Y:S01]  /*0060*/  BSSY B6, `(.L_x_2522) ;  /* 0x0000112000067945 */ /* 0x000fe20003800000 */
[----:B------:R-:W-:Y:S02]  /*0070*/  PRMT R23, RZ, 0x7610, R23 ;  /* 0x00007610ff177816 */ /* 0x000fe40000000017 */
[----:B------:R-:W-:Y:S01]  /*0080*/  PRMT R22, RZ, 0x7610, R22 ;  /* 0x00007610ff167816 */ /* 0x000fe20000000016 */
[----:B0-----:R-:W-:-:S05]  /*0090*/  IMAD R16, R2, R3, c[0x0][0x160] ;  /* 0x0000580002107624 */ /* 0x001fca00078e0203 */
[----:B--2---:R-:W-:-:S13]  /*00a0*/  ISETP.GE.AND P0, PT, R25, R16, PT ;  /* 0x000000101900720c */ /* 0x004fda0003f06270 */
[----:B------:R-:W-:Y:S05]  /*00b0*/  @P0 BRA `(.L_x_2523) ;  /* 0x000010c000000947 */ /* 0x000fea0003800000 */
[----:B-1----:R-:W-:Y:S01]  /*00c0*/  PRMT R0, R24, 0x9910, RZ ;  /* 0x0000991018007816 */ /* 0x002fe200000000ff */
[----:B------:R-:W-:-:S03]  /*00d0*/  IMAD R25, R2, 0x200, R25 ;  /* 0x0000020002197824 */ /* 0x000fc600078e0219 */
[----:B------:R-:W-:Y:S01]  /*00e0*/  ISETP.GT.AND P0, PT, R0, 0x9, PT ;  /* 0x000000090000780c */ /* 0x000fe20003f04270 */
[----:B------:R-:W-:-:S05]  /*00f0*/  IMAD R25, R25, c[0x0][0x190], RZ ;  /* 0x0000640019197a24 */ /* 0x000fca00078e02ff */
[----:B------:R-:W-:-:S05]  /*0100*/  IADD3 R4, P1, R25, c[0x0][0x180], RZ ;  /* 0x0000600019047a10 */ /* 0x000fca0007f3e0ff */
[----:B------:R-:W-:Y:S02]  /*0110*/  IMAD.X R5, RZ, RZ, c[0x0][0x184], P1 ;  /* 0x00006100ff057624 */ /* 0x000fe400008e06ff */
        /* <DEDUP_REMOVED lines=11> */
[----:B0-----:R-:W-:-:S04]  /*01d0*/  F2FP.BF16.PACK_AB R0, RZ, R0 ;  /* 0x00000000ff00723e */ /* 0x001fc800000010ff */
[----:B------:R-:W-:Y:S01]  /*01e0*/  PRMT R22, R0, 0x7610, R22 ;  /* 0x0000761000167816 */ /* 0x000fe20000000016 */
[----:B------:R-:W-:Y:S05]  /*01f0*/  BRA `(.L_x_2529) ;  /* 0x00000f6000007947 */ /* 0x000fea0003800000 */
.L_x_2527:
[----:B------:R-:W2:Y:S02]  /*0200*/  LDG.E.U8 R4, [R4.64] ;  /* 0x0000002404047981 */ /* 0x000ea4000c1e1100 */
[----:B--2---:R-:W0:Y:S02]  /*0210*/  I2F.U16 R0, R4 ;  /* 0x0000000400007306 */ /* 0x004e240000101000 */
[----:B0-----:R-:W-:-:S04]  /*0220*/  F2FP.BF16.PACK_AB R0, RZ, R0 ;  /* 0x00000000ff00723e */ /* 0x001fc800000010ff */
[----:B------:R-:W-:Y:S01]  /*0230*/  PRMT R22, R0, 0x7610, R22 ;  /* 0x0000761000167816 */ /* 0x000fe20000000016 */
[----:B------:R-:W-:Y:S05]  /*0240*/  BRA `(.L_x_2529) ;  /* 0x00000f1000007947 */ /* 0x000fea0003800000 */
.L_x_2526:
        /* <DEDUP_REMOVED lines=8> */
[----:B0-----:R-:W-:-:S04]  /*02d0*/  F2FP.BF16.PACK_AB R0, RZ, R0 ;  /* 0x00000000ff00723e */ /* 0x001fc800000010ff */
[----:B------:R-:W-:Y:S01]  /*02e0*/  PRMT R22, R0, 0x7610, R22 ;  /* 0x0000761000167816 */ /* 0x000fe20000000016 */
[----:B------:R-:W-:Y:S05]  /*02f0*/  BRA `(.L_x_2529) ;  /* 0x00000e6000007947 */ /* 0x000fea0003800000 */
.L_x_2531:
[----:B------:R-:W2:Y:S02]  /*0300*/  LDG.E R4, [R4.64] ;  /* 0x0000002404047981 */ /* 0x000ea4000c1e1900 */
[----:B--2---:R-:W0:Y:S02]  /*0310*/  I2F R0, R4 ;  /* 0x0000000400007306 */ /* 0x004e240000201400 */
[----:B0-----:R-:W-:-:S04]  /*0320*/  F2FP.BF16.PACK_AB R0, RZ, R0 ;  /* 0x00000000ff00723e */ /* 0x001fc800000010ff */
[----:B------:R-:W-:Y:S01]  /*0330*/  PRMT R22, R0, 0x7610, R22 ;  /* 0x0000761000167816 */ /* 0x000fe20000000016 */
[----:B------:R-:W-:Y:S05]  /*0340*/  BRA `(.L_x_2529) ;  /* 0x00000e1000007947 */ /* 0x000fea0003800000 */
.L_x_2530:
[----:B------:R-:W2:Y:S02]  /*0350*/  LDG.E.U16 R4, [R4.64] ;  /* 0x0000002404047981 */ /* 0x000ea4000c1e1500 */
[----:B--2---:R-:W0:Y:S02]  /*0360*/  I2F.S16 R0, R4 ;  /* 0x0000000400007306 */ /* 0x004e240000101400 */
[----:B0-----:R-:W-:-:S04]  /*0370*/  F2FP.BF16.PACK_AB R0, RZ, R0 ;  /* 0x00000000ff00723e */ /* 0x001fc800000010ff */
[----:B------:R-:W-:Y:S01]  /*0380*/  PRMT R22, R0, 0x7610, R22 ;  /* 0x0000761000167816 */ /* 0x000fe20000000016 */
[----:B------:R-:W-:Y:S05]  /*0390*/  BRA `(.L_x_2529) ;  /* 0x00000dc000007947 */ /* 0x000fea0003800000 */
.L_x_2525:
        /* <DEDUP_REMOVED lines=9> */
.L_x_2533:
[----:B------:R-:W2:Y:S02]  /*0430*/  LDG.E.U16 R0, [R4.64] ;  /* 0x0000002404007981 */ /* 0x000ea4000c1e1500 */
[----:B--2---:R-:W-:-:S05]  /*0440*/  HADD2.F32 R0, -RZ, R0.H0_H0 ;  /* 0x20000000ff007230 */ /* 0x004fca0000004100 */
[----:B------:R-:W-:-:S04]  /*0450*/  F2FP.BF16.PACK_AB R0, RZ, R0 ;  /* 0x00000000ff00723e */ /* 0x000fc800000010ff */
[----:B------:R-:W-:Y:S01]  /*0460*/  PRMT R22, R0, 0x7610, R22 ;  /* 0x0000761000167816 */ /* 0x000fe20000000016 */
[----:B------:R-:W-:Y:S05]  /*0470*/  BRA `(.L_x_2529) ;  /* 0x00000ce000007947 */ /* 0x000fea0003800000 */
.L_x_2532:
        /* <DEDUP_REMOVED lines=9> */
.L_x_2535:
[----:B------:R-:W2:Y:S02]  /*0510*/  LDG.E.U16 R4, [R4.64] ;  /* 0x0000002404047981 */ /* 0x000ea4000c1e1500 */
[----:B--2---:R-:W-:-:S05]  /*0520*/  HADD2.F32 R0, -RZ, R4.H0_H0 ;  /* 0x20000004ff007230 */ /* 0x004fca0000004100 */
[----:B------:R-:W-:-:S04]  /*0530*/  F2FP.BF16.PACK_AB R0, RZ, R0 ;  /* 0x00000000ff00723e */ /* 0x000fc800000010ff */
[----:B------:R-:W-:Y:S01]  /*0540*/  PRMT R22, R0, 0x7610, R22 ;  /* 0x0000761000167816 */ /* 0x000fe20000000016 */
[----:B------:R-:W-:Y:S05]  /*0550*/  BRA `(.L_x_2529) ;  /* 0x00000c0000007947 */ /* 0x000fea0003800000 */
.L_x_2534:
[----:B------:R-:W2:Y:S02]  /*0560*/  LDG.E.64 R4, [R4.64] ;  /* 0x0000002404047981 */ /* 0x000ea4000c1e1b00 */
[----:B--2---:R-:W0:Y:S01]  /*0570*/  F2F.F32.F64 R0, R4 ;  /* 0x0000000400007310 */ /* 0x004e220000301000 */
[----:B------:R-:W0:-:S14]  /*0580*/  DSETP.GEU.AND P0, PT, |R4|, c[0x2][0x0], PT ;  /* 0x008000000400762a */ /* 0x000e1c0003f0e200 */
[----:B0-----:R-:W-:-:S05]  /*0590*/  @!P0 FMUL R0, R0, 1.175494350822287508e-38 ;  /* 0x0080000000008820 */ /* 0x001fca0000400000 */
[----:B------:R-:W-:-:S04]  /*05a0*/  F2FP.BF16.PACK_AB R0, RZ, R0 ;  /* 0x00000000ff00723e */ /* 0x000fc800000010ff */
[----:B------:R-:W-:Y:S01]  /*05b0*/  PRMT R22, R0, 0x7610, R22 ;  /* 0x0000761000167816 */ /* 0x000fe20000000016 */
[----:B------:R-:W-:Y:S05]  /*05c0*/  BRA `(.L_x_2529) ;  /* 0x00000b9000007947 */ /* 0x000fea0003800000 */
.L_x_2524:
        /* <DEDUP_REMOVED lines=11> */
[----:B------:R-:W-:-:S04]  /*0680*/  F2FP.BF16.PACK_AB R0, RZ, R0 ;  /* 0x00000000ff00723e */ /* 0x000fc800000010ff */
[----:B------:R-:W-:Y:S01]  /*0690*/  PRMT R22, R0, 0x7610, R22 ;  /* 0x0000761000167816 */ /* 0x000fe20000000016 */
[----:B------:R-:W-:Y:S05]  /*06a0*/  BRA `(.L_x_2529) ;  /* 0x00000ab000007947 */ /* 0x000fea0003800000 */
.L_x_2538:
[----:B------:R-:W2:Y:S02]  /*06b0*/  LDG.E.64 R4, [R4.64] ;  /* 0x0000002404047981 */ /* 0x000ea4000c1e1b00 */
[----:B--2---:R-:W0:Y:S01]  /*06c0*/  F2F.F32.F64 R0, R4 ;  /* 0x0000000400007310 */ /* 0x004e220000301000 */
[----:B------:R-:W0:-:S14]  /*06d0*/  DSETP.GEU.AND P0, PT, |R4|, c[0x2][0x0], PT ;  /* 0x008000000400762a */ /* 0x000e1c0003f0e200 */
[----:B0-----:R-:W-:-:S05]  /*06e0*/  @!P0 FMUL R0, R0, 1.175494350822287508e-38 ;  /* 0x0080000000008820 */ /* 0x001fca0000400000 */
[----:B------:R-:W-:-:S04]  /*06f0*/  F2FP.BF16.PACK_AB R0, RZ, R0 ;  /* 0x00000000ff00723e */ /* 0x000fc800000010ff */
[----:B------:R-:W-:Y:S01]  /*0700*/  PRMT R22, R0, 0x7610, R22 ;  /* 0x0000761000167816 */ /* 0x000fe20000000016 */
[----:B------:R-:W-:Y:S05]  /*0710*/  BRA `(.L_x_2529) ;  /* 0x00000a4000007947 */ /* 0x000fea0003800000 */
.L_x_2537:
        /* <DEDUP_REMOVED lines=28> */
.L_x_2540:
[----:B------:R-:W2:Y:S02]  /*08e0*/  LDG.E.U8 R4, [R4.64] ;  /* 0x0000002404047981 */ /* 0x000ea4000c1e1100 */
[----:B--2---:R-:W-:-:S05]  /*08f0*/  IMAD.SHL.U32 R0, R4, 0x2000000, RZ ;  /* 0x0200000004007824 */ /* 0x004fca00078e00ff */
[----:B------:R-:W-:-:S13]  /*0900*/  ISETP.GE.U32.AND P0, PT, R0, 0x8000000, PT ;  /* 0x080000000000780c */ /* 0x000fda0003f06070 */
[C---:B------:R-:W-:Y:S02]  /*0910*/  @P0 IMAD.SHL.U32 R3, R4.reuse, 0x200000, RZ ;  /* 0x0020000004030824 */ /* 0x040fe400078e00ff */
[----:B------:R-:W-:-:S03]  /*0920*/  @!P0 IMAD.SHL.U32 R0, R4, 0x100, RZ ;  /* 0x0000010004008824 */ /* 0x000fc600078e00ff */
[----:B------:R-:W-:Y:S02]  /*0930*/  @P0 LOP3.LUT R3, R3, 0xfe00000, RZ, 0xc0, !PT ;  /* 0x0fe0000003030812 */ /* 0x000fe400078ec0ff */
[----:B------:R-:W-:Y:S02]  /*0940*/  @!P0 LOP3.LUT R0, R0, 0x7f00, RZ, 0xc0, !PT ;  /* 0x00007f0000008812 */ /* 0x000fe400078ec0ff */
[----:B------:R-:W-:Y:S02]  /*0950*/  @P0 LOP3.LUT R3, R3, 0x70000000, RZ, 0xfc, !PT ;  /* 0x7000000003030812 */ /* 0x000fe400078efcff */
[----:B------:R-:W-:-:S03]  /*0960*/  @!P0 LOP3.LUT R0, R0, 0x3f000000, RZ, 0xfc, !PT ;  /* 0x3f00000000008812 */ /* 0x000fc600078efcff */
[----:B------:R-:W-:Y:S02]  /*0970*/  @P0 FMUL.FTZ R3, R3, 1.9259299443872358531e-34 ;  /* 0x0780000003030820 */ /* 0x000fe40000410000 */
[----:B------:R-:W-:Y:S02]  /*0980*/  @!P0 FADD.FTZ R3, R0, -0.5 ;  /* 0xbf00000000038421 */ /* 0x000fe40000010000 */
[----:B------:R-:W-:-:S05]  /*0990*/  IMAD.SHL.U32 R0, R4, 0x1000000, RZ ;  /* 0x0100000004007824 */ /* 0x000fca00078e00ff */
[----:B------:R-:W-:-:S04]  /*09a0*/  LOP3.LUT R0, R3, 0x80000000, R0, 0xf8, !PT ;  /* 0x8000000003007812 */ /* 0x000fc800078ef800 */
[----:B------:R-:W-:-:S04]  /*09b0*/  F2FP.BF16.PACK_AB R0, RZ, R0 ;  /* 0x00000000ff00723e */ /* 0x000fc800000010ff */
[----:B------:R-:W-:Y:S01]  /*09c0*/  PRMT R22, R0, 0x7610, R22 ;  /* 0x0000761000167816 */ /* 0x000fe20000000016 */
[----:B------:R-:W-:Y:S05]  /*09d0*/  BRA `(.L_x_2529) ;  /* 0x0000078000007947 */ /* 0x000fea0003800000 */
.L_x_2539:
[----:B------:R0:W5:Y:S01]  /*09e0*/  LDG.E.U16 R22, [R4.64] ;  /* 0x0000002404167981 */ /* 0x000162000c1e1500 */
[----:B------:R-:W-:Y:S05]  /*09f0*/  BRA `(.L_x_2529) ;  /* 0x0000076000007947 */ /* 0x000fea0003800000 */
.L_x_2536:
        /* <DEDUP_REMOVED lines=12> */
.L_x_2543:
        /* <DEDUP_REMOVED lines=21> */
.L_x_2547:
[----:B------:R-:W-:Y:S05]  /*0c10*/  BSYNC B1 ;  /* 0x0000000000017941 */ /* 0x000fea0003800000 */
.L_x_2546:
[----:B------:R-:W-:Y:S01]  /*0c20*/  LEA R5, R0, 0x3b800000, 0x17 ;  /* 0x3b80000000057811 */ /* 0x000fe200078eb8ff */
[----:B------:R-:W-:-:S05]  /*0c30*/  IMAD.SHL.U32 R0, R3, 0x100000, RZ ;  /* 0x0010000003007824 */ /* 0x000fca00078e00ff */
[----:B------:R-:W-:Y:S02]  /*0c40*/  LOP3.LUT R0, R5, R0, R6, 0xfe, !PT ;  /* 0x0000000005007212 */ /* 0x000fe400078efe06 */
.L_x_2545:
[----:B------:R-:W-:Y:S05]  /*0c50*/  BSYNC B0 ;  /* 0x0000000000007941 */ /* 0x000fea0003800000 */
.L_x_2544:
[----:B------:R-:W-:-:S04]  /*0c60*/  F2FP.BF16.PACK_AB R0, RZ, R0 ;  /* 0x00000000ff00723e */ /* 0x000fc800000010ff */
[----:B------:R-:W-:Y:S01]  /*0c70*/  PRMT R22, R0, 0x7610, R22 ;  /* 0x0000761000167816 */ /* 0x000fe20000000016 */
[----:B------:R-:W-:Y:S05]  /*0c80*/  BRA `(.L_x_2529) ;  /* 0x000004d000007947 */ /* 0x000fea0003800000 */
.L_x_2542:
        /* <DEDUP_REMOVED lines=21> */
.L_x_2551:
[----:B------:R-:W-:Y:S05]  /*0de0*/  BSYNC B1 ;  /* 0x0000000000017941 */ /* 0x000fea0003800000 */
.L_x_2550:
[----:B------:R-:W-:Y:S01]  /*0df0*/  LEA R5, R0, 0x37800000, 0x17 ;  /* 0x3780000000057811 */ /* 0x000fe200078eb8ff */
[----:B------:R-:W-:-:S05]  /*0e00*/  IMAD.SHL.U32 R0, R3, 0x200000, RZ ;  /* 0x0020000003007824 */ /* 0x000fca00078e00ff */
[----:B------:R-:W-:Y:S02]  /*0e10*/  LOP3.LUT R0, R5, R0, R6, 0xfe, !PT ;  /* 0x0000000005007212 */ /* 0x000fe400078efe06 */
.L_x_2549:
[----:B------:R-:W-:Y:S05]  /*0e20*/  BSYNC B0 ;  /* 0x0000000000007941 */ /* 0x000fea0003800000 */
.L_x_2548:
[----:B------:R-:W-:-:S04]  /*0e30*/  F2FP.BF16.PACK_AB R0, RZ, R0 ;  /* 0x00000000ff00723e */ /* 0x000fc800000010ff */
[----:B------:R-:W-:Y:S01]  /*0e40*/  PRMT R22, R0, 0x7610, R22 ;  /* 0x0000761000167816 */ /* 0x000fe20000000016 */
[----:B------:R-:W-:Y:S05]  /*0e50*/  BRA `(.L_x_2529) ;  /* 0x0000030000007947 */ /* 0x000fea0003800000 */
.L_x_2541:
        /* <DEDUP_REMOVED lines=14> */
.L_x_2555:
[----:B------:R-:W-:Y:S05]  /*0f40*/  BSYNC B0 ;  /* 0x0000000000007941 */ /* 0x000fea0003800000 */
.L_x_2554:
[----:B------:R-:W-:-:S04]  /*0f50*/  F2FP.BF16.PACK_AB R0, RZ, R0 ;  /* 0x00000000ff00723e */ /* 0x000fc800000010ff */
[----:B------:R-:W-:Y:S01]  /*0f60*/  PRMT R22, R0, 0x7610, R22 ;  /* 0x0000761000167816 */ /* 0x000fe20000000016 */
[----:B------:R-:W-:Y:S05]  /*0f70*/  BRA `(.L_x_2529) ;  /* 0x000001e000007947 */ /* 0x000fea0003800000 */
.L_x_2528:
        /* <DEDUP_REMOVED lines=19> */
[----:B------:R-:W-:Y:S01]  /*10b0*/  PRMT R22, RZ, 0x7610, R22 ;  /* 0x00007610ff167816 */ /* 0x000fe20000000016 */
[----:B------:R-:W-:Y:S05]  /*10c0*/  BRA `(.L_x_2529) ;  /* 0x0000009000007947 */ /* 0x000fea0003800000 */
.L_x_2553:
[----:B------:R-:W2:Y:S02]  /*10d0*/  LDG.E.64 R4, [R4.64] ;  /* 0x0000002404047981 */ /* 0x000ea4000c1e1b00 */
[----:B--2---:R-:W0:Y:S02]  /*10e0*/  I2F.U64 R0, R4 ;  /* 0x0000000400007312 */ /* 0x004e240000301000 */
[----:B0-----:R-:W-:-:S04]  /*10f0*/  F2FP.BF16.PACK_AB R0, RZ, R0 ;  /* 0x00000000ff00723e */ /* 0x001fc800000010ff */
[----:B------:R-:W-:Y:S01]  /*1100*/  PRMT R22, R0, 0x7610, R22 ;  /* 0x0000761000167816 */ /* 0x000fe20000000016 */
[----:B------:R-:W-:Y:S05]  /*1110*/  BRA `(.L_x_2529) ;  /* 0x0000004000007947 */ /* 0x000fea0003800000 */
.L_x_2552:
[----:B------:R-:W2:Y:S02]  /*1120*/  LDG.E R4, [R4.64] ;  /* 0x0000002404047981 */ /* 0x000ea4000c1e1900 */
[----:B--2---:R-:W0:Y:S02]  /*1130*/  I2F.U32 R0, R4 ;  /* 0x0000000400007306 */ /* 0x004e240000201000 */
[----:B0-----:R-:W-:-:S04]  /*1140*/  F2FP.BF16.PACK_AB R0, RZ, R0 ;  /* 0x00000000ff00723e */ /* 0x001fc800000010ff */
[----:B------:R-:W-:Y:S02]  /*1150*/  PRMT R22, R0, 0x7610, R22 ;  /* 0x0000761000167816 */ /* 0x000fe40000000016 */
.L_x_2529:
[----:B------:R-:W1:Y:S02]  /*1160*/  S2R R25, SR_TID.X ;  /* 0x0000000000197919 */ /* 0x000e640000002100 */
[----:B-1----:R-:W-:-:S03]  /*1170*/  IADD3 R25, R25, 0x80, RZ ;  /* 0x0000008019197810 */ /* 0x002fc60007ffe0ff */
.L_x_2523:
[----:B-1----:R-:W-:Y:S05]  /*1180*/  BSYNC B6 ;  /* 0x0000000000067941 */ /* 0x002fea0003800000 */
.L_x_2522:
[----:B------:R-:W-:Y:S01]  /*1190*/  ISETP.GE.AND P0, PT, R25, R16, PT ;  /* 0x000000101900720c */ /* 0x000fe20003f06270 */
[----:B------:R-:W-:-:S12]  /*11a0*/  BSSY B6, `(.L_x_2556) ;  /* 0x000010d000067945 */ /* 0x000fd80003800000 */
[----:B------:R-:W-:Y:S05]  /*11b0*/  @P0 BRA `(.L_x_2557) ;  /* 0x000010b000000947 */ /* 0x000fea0003800000 */
[----:B------:R-:W-:Y:S01]  /*11c0*/  IMAD R0, R2, 0x200, R25 ;  /* 0x0000020002007824 */ /* 0x000fe200078e0219 */
[----:B------:R-:W-:-:S03]  /*11d0*/  PRMT R3, R24, 0x9910, RZ ;  /* 0x0000991018037816 */ /* 0x000fc600000000ff */
[----:B0-----:R-:W-:Y:S02]  /*11e0*/  IMAD R4, R0, c[0x0][0x190], RZ ;  /* 0x0000640000047a24 */ /* 0x001fe400078e02ff */
[----:B------:R-:W-:-:S03]  /*11f0*/  IMAD.MOV.U32 R0, RZ, RZ, R3 ;  /* 0x000000ffff007224 */ /* 0x000fc600078e0003 */
[----:B------:R-:W-:Y:S02]  /*1200*/  IADD3 R4, P0, R4, c[0x0][0x180], RZ ;  /* 0x0000600004047a10 */ /* 0x000fe40007f1e0ff */
[----:B------:R-:W-:-:S03]  /*1210*/  ISETP.GT.AND P1, PT, R0, 0x9, PT ;  /* 0x000000090000780c */ /* 0x000fc60003f24270 */
[----:B------:R-:W-:-:S10]  /*1220*/  IMAD.X R5, RZ, RZ, c[0x0][0x184], P0 ;  /* 0x00006100ff057624 */ /* 0x000fd400000e06ff */
        /* <DEDUP_REMOVED lines=14> */
.L_x_2561:
[----:B------:R-:W2:Y:S02]  /*1310*/  LDG.E.U8 R4, [R4.64] ;  /* 0x0000002404047981 */ /* 0x000ea4000c1e1100 */
[----:B--2---:R-:W0:Y:S02]  /*1320*/  I2F.U16 R0, R4 ;  /* 0x0000000400007306 */ /* 0x004e240000101000 */
[----:B0-----:R-:W-:-:S04]  /*1330*/  F2FP.BF16.PACK_AB R0, RZ, R0 ;  /* 0x00000000ff00723e */ /* 0x001fc800000010ff */
[----:B------:R-:W-:Y:S01]  /*1340*/  PRMT R23, R0, 0x7610, R23 ;  /* 0x0000761000177816 */ /* 0x000fe20000000017 */
[----:B------:R-:W-:Y:S05]  /*1350*/  BRA `(.L_x_2563) ;  /* 0x00000f0000007947 */ /* 0x000fea0003800000 */
.L_x_2560:
        /* <DEDUP_REMOVED lines=11> */
.L_x_2565:
[----:B------:R-:W2:Y:S02]  /*1410*/  LDG.E R4, [R4.64] ;  /* 0x0000002404047981 */ /* 0x000ea4000c1e1900 */
[----:B--2---:R-:W0:Y:S02]  /*1420*/  I2F R0, R4 ;  /* 0x0000000400007306 */ /* 0x004e240000201400 */
[----:B0-----:R-:W-:-:S04]  /*1430*/  F2FP.BF16.PACK_AB R0, RZ, R0 ;  /* 0x00000000ff00723e */ /* 0x001fc800000010ff */
[----:B------:R-:W-:Y:S01]  /*1440*/  PRMT R23, R0, 0x7610, R23 ;  /* 0x0000761000177816 */ /* 0x000fe20000000017 */
[----:B------:R-:W-:Y:S05]  /*1450*/  BRA `(.L_x_2563) ;  /* 0x00000e0000007947 */ /* 0x000fea0003800000 */
.L_x_2564:
[----:B------:R-:W2:Y:S02]  /*1460*/  LDG.E.U16 R4, [R4.64] ;  /* 0x0000002404047981 */ /* 0x000ea4000c1e1500 */
[----:B--2---:R-:W0:Y:S02]  /*1470*/  I2F.S16 R0, R4 ;  /* 0x0000000400007306 */ /* 0x004e240000101400 */
[----:B0-----:R-:W-:-:S04]  /*1480*/  F2FP.BF16.PACK_AB R0, RZ, R0 ;  /* 0x00000000ff00723e */ /* 0x001fc800000010ff */
[----:B------:R-:W-:Y:S01]  /*1490*/  PRMT R23, R0, 0x7610, R23 ;  /* 0x0000761000177816 */ /* 0x000fe20000000017 */
[----:B------:R-:W-:Y:S05]  /*14a0*/  BRA `(.L_x_2563) ;  /* 0x00000db000007947 */ /* 0x000fea0003800000 */
.L_x_2559:
        /* <DEDUP_REMOVED lines=9> */
.L_x_2567:
[----:B------:R-:W2:Y:S02]  /*1540*/  LDG.E.U16 R0, [R4.64] ;  /* 0x0000002404007981 */ /* 0x000ea4000c1e1500 */
[----:B--2---:R-:W-:-:S05]  /*1550*/  HADD2.F32 R0, -RZ, R0.H0_H0 ;  /* 0x20000000ff007230 */ /* 0x004fca0000004100 */
[----:B------:R-:W-:-:S04]  /*1560*/  F2FP.BF16.PACK_AB R0, RZ, R0 ;  /* 0x00000000ff00723e */ /* 0x000fc800000010ff */
[----:B------:R-:W-:Y:S01]  /*1570*/  PRMT R23, R0, 0x7610, R23 ;  /* 0x0000761000177816 */ /* 0x000fe20000000017 */
[----:B------:R-:W-:Y:S05]  /*1580*/  BRA `(.L_x_2563) ;  /* 0x00000cd000007947 */ /* 0x000fea0003800000 */
.L_x_2566:
        /* <DEDUP_REMOVED lines=9> */
.L_x_2569:
[----:B------:R-:W2:Y:S02]  /*1620*/  LDG.E.U16 R4, [R4.64] ;  /* 0x0000002404047981 */ /* 0x000ea4000c1e1500 */
[----:B--2---:R-:W-:-:S05]  /*1630*/  HADD2.F32 R0, -RZ, R4.H0_H0 ;  /* 0x20000004ff007230 */ /* 0x004fca0000004100 */
[----:B------:R-:W-:-:S04]  /*1640*/  F2FP.BF16.PACK_AB R0, RZ, R0 ;  /* 0x00000000ff00723e */ /* 0x000fc800000010ff */
[----:B------:R-:W-:Y:S01]  /*1650*/  PRMT R23, R0, 0x7610, R23 ;  /* 0x0000761000177816 */ /* 0x000fe20000000017 */
[----:B------:R-:W-:Y:S05]  /*1660*/  BRA `(.L_x_2563) ;  /* 0x00000bf000007947 */ /* 0x000fea0003800000 */
.L_x_2568:
[----:B------:R-:W2:Y:S02]  /*1670*/  LDG.E.64 R4, [R4.64] ;  /* 0x0000002404047981 */ /* 0x000ea4000c1e1b00 */
[----:B--2---:R-:W0:Y:S01]  /*1680*/  F2F.F32.F64 R0, R4 ;  /* 0x0000000400007310 */ /* 0x004e220000301000 */
[----:B------:R-:W0:-:S14]  /*1690*/  DSETP.GEU.AND P0, PT, |R4|, c[0x2][0x0], PT ;  /* 0x008000000400762a */ /* 0x000e1c0003f0e200 */
[----:B0-----:R-:W-:-:S05]  /*16a0*/  @!P0 FMUL R0, R0, 1.175494350822287508e-38 ;  /* 0x0080000000008820 */ /* 0x001fca0000400000 */
[----:B------:R-:W-:-:S04]  /*16b0*/  F2FP.BF16.PACK_AB R0, RZ, R0 ;  /* 0x00000000ff00723e */ /* 0x000fc800000010ff */
[----:B------:R-:W-:Y:S01]  /*16c0*/  PRMT R23, R0, 0x7610, R23 ;  /* 0x0000761000177816 */ /* 0x000fe20000000017 */
[----:B------:R-:W-:Y:S05]  /*16d0*/  BRA `(.L_x_2563) ;  /* 0x00000b8000007947 */ /* 0x000fea0003800000 */
.L_x_2558:
        /* <DEDUP_REMOVED lines=14> */
.L_x_2572:
[----:B------:R-:W2:Y:S02]  /*17c0*/  LDG.E.64 R4, [R4.64] ;  /* 0x0000002404047981 */ /* 0x000ea4000c1e1b00 */
[----:B--2---:R-:W0:Y:S01]  /*17d0*/  F2F.F32.F64 R0, R4 ;  /* 0x0000000400007310 */ /* 0x004e220000301000 */
[----:B------:R-:W0:-:S14]  /*17e0*/  DSETP.GEU.AND P0, PT, |R4|, c[0x2][0x0], PT ;  /* 0x008000000400762a */ /* 0x000e1c0003f0e200 */
[----:B0-----:R-:W-:-:S05]  /*17f0*/  @!P0 FMUL R0, R0, 1.175494350822287508e-38 ;  /* 0x0080000000008820 */ /* 0x001fca0000400000 */
[----:B------:R-:W-:-:S04]  /*1800*/  F2FP.BF16.PACK_AB R0, RZ, R0 ;  /* 0x00000000ff00723e */ /* 0x000fc800000010ff */
[----:B------:R-:W-:Y:S01]  /*1810*/  PRMT R23, R0, 0x7610, R23 ;  /* 0x0000761000177816 */ /* 0x000fe20000000017 */
[----:B------:R-:W-:Y:S05]  /*1820*/  BRA `(.L_x_2563) ;  /* 0x00000a3000007947 */ /* 0x000fea0003800000 */
.L_x_2571:
        /* <DEDUP_REMOVED lines=28> */
.L_x_2574:
[----:B------:R-:W2:Y:S02]  /*19f0*/  LDG.E.U8 R4, [R4.64] ;  /* 0x0000002404047981 */ /* 0x000ea4000c1e1100 */
[----:B--2---:R-:W-:-:S05]  /*1a00*/  IMAD.SHL.U32 R0, R4, 0x2000000, RZ ;  /* 0x0200000004007824 */ /* 0x004fca00078e00ff */
[----:B------:R-:W-:-:S13]  /*1a10*/  ISETP.GE.U32.AND P0, PT, R0, 0x8000000, PT ;  /* 0x080000000000780c */ /* 0x000fda0003f06070 */
[C---:B------:R-:W-:Y:S02]  /*1a20*/  @!P0 IMAD.SHL.U32 R0, R4.reuse, 0x100, RZ ;  /* 0x0000010004008824 */ /* 0x040fe400078e00ff */
[----:B------:R-:W-:-:S03]  /*1a30*/  @P0 IMAD.SHL.U32 R3, R4, 0x200000, RZ ;  /* 0x0020000004030824 */ /* 0x000fc600078e00ff */
        /* <DEDUP_REMOVED lines=10> */
.L_x_2573:
[----:B------:R0:W5:Y:S01]  /*1ae0*/  LDG.E.U16 R23, [R4.64] ;  /* 0x0000002404177981 */ /* 0x000162000c1e1500 */
[----:B------:R-:W-:Y:S05]  /*1af0*/  BRA `(.L_x_2563) ;  /* 0x0000076000007947 */ /* 0x000fea0003800000 */
.L_x_2570:
        /* <DEDUP_REMOVED lines=12> */
.L_x_2577:
        /* <DEDUP_REMOVED lines=21> */
.L_x_2581:
[----:B------:R-:W-:Y:S05]  /*1d10*/  BSYNC B1 ;  /* 0x0000000000017941 */ /* 0x000fea0003800000 */
.L_x_2580:
[----:B------:R-:W-:Y:S01]  /*1d20*/  LEA R5, R0, 0x3b800000, 0x17 ;  /* 0x3b80000000057811 */ /* 0x000fe200078eb8ff */
[----:B------:R-:W-:-:S05]  /*1d30*/  IMAD.SHL.U32 R0, R3, 0x100000, RZ ;  /* 0x0010000003007824 */ /* 0x000fca00078e00ff */
[----:B------:R-:W-:Y:S02]  /*1d40*/  LOP3.LUT R0, R5, R0, R6, 0xfe, !PT ;  /* 0x0000000005007212 */ /* 0x000fe400078efe06 */
.L_x_2579:
[----:B------:R-:W-:Y:S05]  /*1d50*/  BSYNC B0 ;  /* 0x0000000000007941 */ /* 0x000fea0003800000 */
.L_x_2578:
[----:B------:R-:W-:-:S04]  /*1d60*/  F2FP.BF16.PACK_AB R0, RZ, R0 ;  /* 0x00000000ff00723e */ /* 0x000fc800000010ff */
[----:B------:R-:W-:Y:S01]  /*1d70*/  PRMT R23, R0, 0x7610, R23 ;  /* 0x0000761000177816 */ /* 0x000fe20000000017 */
[----:B------:R-:W-:Y:S05]  /*1d80*/  BRA `(.L_x_2563) ;  /* 0x000004d000007947 */ /* 0x000fea0003800000 */
.L_x_2576:
        /* <DEDUP_REMOVED lines=21> */
.L_x_2585:
[----:B------:R-:W-:Y:S05]  /*1ee0*/  BSYNC B1 ;  /* 0x0000000000017941 */ /* 0x000fea0003800000 */
.L_x_2584:
[----:B------:R-:W-:Y:S01]  /*1ef0*/  LEA R5, R0, 0x37800000, 0x17 ;  /* 0x3780000000057811 */ /* 0x000fe200078eb8ff */
[----:B------:R-:W-:-:S05]  /*1f00*/  IMAD.SHL.U32 R0, R3, 0x200000, RZ ;  /* 0x0020000003007824 */ /* 0x000fca00078e00ff */
[----:B------:R-:W-:Y:S02]  /*1f10*/  LOP3.LUT R0, R5, R0, R6, 0xfe, !PT ;  /* 0x0000000005007212 */ /* 0x000fe400078efe06 */
.L_x_2583:
[----:B------:R-:W-:Y:S05]  /*1f20*/  BSYNC B0 ;  /* 0x0000000000007941 */ /* 0x000fea0003800000 */
.L_x_2582:
[----:B------:R-:W-:-:S04]  /*1f30*/  F2FP.BF16.PACK_AB R0, RZ, R0 ;  /* 0x00000000ff00723e */ /* 0x000fc800000010ff */
[----:B------:R-:W-:Y:S01]  /*1f40*/  PRMT R23, R0, 0x7610, R23 ;  /* 0x0000761000177816 */ /* 0x000fe20000000017 */
[----:B------:R-:W-:Y:S05]  /*1f50*/  BRA `(.L_x_2563) ;  /* 0x0000030000007947 */ /* 0x000fea0003800000 */
.L_x_2575:
        /* <DEDUP_REMOVED lines=14> */
.L_x_2589:
[----:B------:R-:W-:Y:S05]  /*2040*/  BSYNC B0 ;  /* 0x0000000000007941 */ /* 0x000fea0003800000 */
.L_x_2588:
[----:B------:R-:W-:-:S04]  /*2050*/  F2FP.BF16.PACK_AB R0, RZ, R0 ;  /* 0x00000000ff00723e */ /* 0x000fc800000010ff */
[----:B------:R-:W-:Y:S01]  /*2060*/  PRMT R23, R0, 0x7610, R23 ;  /* 0x0000761000177816 */ /* 0x000fe20000000017 */
[----:B------:R-:W-:Y:S05]  /*2070*/  BRA `(.L_x_2563) ;  /* 0x000001e000007947 */ /* 0x000fea0003800000 */
.L_x_2562:
        /* <DEDUP_REMOVED lines=18> */
[----:B0----5:R-:W-:Y:S05]  /*21a0*/  CALL.ABS.NOINC R14 ;  /* 0x000000000e007343 */ /* 0x021fea0003c00000 */
[----:B------:R-:W-:Y:S01]  /*21b0*/  PRMT R23, RZ, 0x7610, R23 ;  /* 0x00007610ff177816 */ /* 0x000fe20000000017 */
[----:B------:R-:W-:Y:S05]  /*21c0*/  BRA `(.L_x_2563) ;  /* 0x0000009000007947 */ /* 0x000fea0003800000 */
.L_x_2587:
[----:B------:R-:W2:Y:S02]  /*21d0*/  LDG.E.64 R4, [R4.64] ;  /* 0x0000002404047981 */ /* 0x000ea4000c1e1b00 */
[----:B--2---:R-:W0:Y:S02]  /*21e0*/  I2F.U64 R0, R4 ;  /* 0x0000000400007312 */ /* 0x004e240000301000 */
[----:B0-----:R-:W-:-:S04]  /*21f0*/  F2FP.BF16.PACK_AB R0, RZ, R0 ;  /* 0x00000000ff00723e */ /* 0x001fc800000010ff */
[----:B------:R-:W-:Y:S01]  /*2200*/  PRMT R23, R0, 0x7610, R23 ;  /* 0x0000761000177816 */ /* 0x000fe20000000017 */
[----:B------:R-:W-:Y:S05]  /*2210*/  BRA `(.L_x_2563) ;  /* 0x0000004000007947 */ /* 0x000fea0003800000 */
.L_x_2586:
[----:B------:R-:W2:Y:S02]  /*2220*/  LDG.E R4, [R4.64] ;  /* 0x0000002404047981 */ /* 0x000ea4000c1e1900 */
[----:B--2---:R-:W0:Y:S02]  /*2230*/  I2F.U32 R0, R4 ;  /* 0x0000000400007306 */ /* 0x004e240000201000 */
[----:B0-----:R-:W-:-:S04]  /*2240*/  F2FP.BF16.PACK_AB R0, RZ, R0 ;  /* 0x00000000ff00723e */ /* 0x001fc800000010ff */
[----:B------:R-:W-:Y:S02]  /*2250*/  PRMT R23, R0, 0x7610, R23 ;  /* 0x0000761000177816 */ /* 0x000fe40000000017 */
.L_x_2563:
[----:B------:R-:W-:-:S05]  /*2260*/  IADD3 R25, R25, 0x80, RZ ;  /* 0x0000008019197810 */ /* 0x000fca0007ffe0ff */
.L_x_2557:
[----:B------:R-:W-:Y:S05]  /*2270*/  BSYNC B6 ;  /* 0x0000000000067941 */ /* 0x000fea0003800000 */
.L_x_2556:
[----:B------:R-:W-:Y:S01]  /*2280*/  ISETP.GE.AND P0, PT, R25, R16, PT ;  /* 0x000000101900720c */ /* 0x000fe20003f06270 */
[----:B------:R-:W-:Y:S01]  /*2290*/  BSSY B6, `(.L_x_2590) ;  /* 0x000010f000067945 */ /* 0x000fe20003800000 */
[----:B------:R-:W-:Y:S02]  /*22a0*/  PRMT R17, RZ, 0x7610, R17 ;  /* 0x00007610ff117816 */ /* 0x000fe40000000011 */
[----:B------:R-:W-:-:S09]  /*22b0*/  PRMT R18, RZ, 0x7610, R18 ;  /* 0x00007610ff127816 */ /* 0x000fd20000000012 */
        /* <DEDUP_REMOVED lines=22> */
.L_x_2595:
[----:B------:R-:W2:Y:S02]  /*2420*/  LDG.E.U8 R4, [R4.64] ;  /* 0x0000002404047981 */ /* 0x000ea4000c1e1100 */
[----:B--2---:R-:W0:Y:S02]  /*2430*/  I2F.U16 R0, R4 ;  /* 0x0000000400007306 */ /* 0x004e240000101000 */
[----:B0-----:R-:W-:-:S04]  /*2440*/  F2FP.BF16.PACK_AB R0, RZ, R0 ;  /* 0x00000000ff00723e */ /* 0x001fc800000010ff */
[----:B------:R-:W-:Y:S01]  /*2450*/  PRMT R18, R0, 0x7610, R18 ;  /* 0x0000761000127816 */ /* 0x000fe20000000012 */
[----:B------:R-:W-:Y:S05]  /*2460*/  BRA `(.L_x_2597) ;  /* 0x00000f0000007947 */ /* 0x000fea0003800000 */
.L_x_2594:
        /* <DEDUP_REMOVED lines=11> */
.L_x_2599:
[----:B------:R-:W2:Y:S02]  /*2520*/  LDG.E R4, [R4.64] ;  /* 0x0000002404047981 */ /* 0x000ea4000c1e1900 */
[----:B--2---:R-:W0:Y:S02]  /*2530*/  I2F R0, R4 ;  /* 0x0000000400007306 */ /* 0x004e240000201400 */
[----:B0-----:R-:W-:-:S04]  /*2540*/  F2FP.BF16.PACK_AB R0, RZ, R0 ;  /* 0x00000000ff00723e */ /* 0x001fc800000010ff */
[----:B------:R-:W-:Y:S01]  /*2550*/  PRMT R18, R0, 0x7610, R18 ;  /* 0x0000761000127816 */ /* 0x000fe20000000012 */
[----:B------:R-:W-:Y:S05]  /*2560*/  BRA `(.L_x_2597) ;  /* 0x00000e0000007947 */ /* 0x000fea0003800000 */
.L_x_2598:
[----:B------:R-:W2:Y:S02]  /*2570*/  LDG.E.U16 R4, [R4.64] ;  /* 0x0000002404047981 */ /* 0x000ea4000c1e1500 */
[----:B--2---:R-:W0:Y:S02]  /*2580*/  I2F.S16 R0, R4 ;  /* 0x0000000400007306 */ /* 0x004e240000101400 */
[----:B0-----:R-:W-:-:S04]  /*2590*/  F2FP.BF16.PACK_AB R0, RZ, R0 ;  /* 0x00000000ff00723e */ /* 0x001fc800000010ff */
[----:B------:R-:W-:Y:S01]  /*25a0*/  PRMT R18, R0, 0x7610, R18 ;  /* 0x0000761000127816 */ /* 0x000fe20000000012 */
[----:B------:R-:W-:Y:S05]  /*25b0*/  BRA `(.L_x_2597) ;  /* 0x00000db000007947 */ /* 0x000fea0003800000 */
.L_x_2593:
        /* <DEDUP_REMOVED lines=9> */
.L_x_2601:
[----:B------:R-:W2:Y:S02]  /*2650*/  LDG.E.U16 R0, [R4.64] ;  /* 0x0000002404007981 */ /* 0x000ea4000c1e1500 */
[----:B--2---:R-:W-:-:S05]  /*2660*/  HADD2.F32 R0, -RZ, R0.H0_H0 ;  /* 0x20000000ff007230 */ /* 0x004fca0000004100 */
[----:B------:R-:W-:-:S04]  /*2670*/  F2FP.BF16.PACK_AB R0, RZ, R0 ;  /* 0x00000000ff00723e */ /* 0x000fc800000010ff */
[----:B------:R-:W-:Y:S01]  /*2680*/  PRMT R18, R0, 0x7610, R18 ;  /* 0x0000761000127816 */ /* 0x000fe20000000012 */
[----:B------:R-:W-:Y:S05]  /*2690*/  BRA `(.L_x_2597) ;  /* 0x00000cd000007947 */ /* 0x000fea0003800000 */
.L_x_2600:
        /* <DEDUP_REMOVED lines=9> */
.L_x_2603:
[----:B------:R-:W2:Y:S02]  /*2730*/  LDG.E.U16 R4, [R4.64] ;  /* 0x0000002404047981 */ /* 0x000ea4000c1e1500 */
[----:B--2---:R-:W-:-:S05]  /*2740*/  HADD2.F32 R0, -RZ, R4.H0_H0 ;  /* 0x20000004ff007230 */ /* 0x004fca0000004100 */
[----:B------:R-:W-:-:S04]  /*2750*/  F2FP.BF16.PACK_AB R0, RZ, R0 ;  /* 0x00000000ff00723e */ /* 0x000fc800000010ff */
[----:B------:R-:W-:Y:S01]  /*2760*/  PRMT R18, R0, 0x7610, R18 ;  /* 0x0000761000127816 */ /* 0x000fe20000000012 */
[----:B------:R-:W-:Y:S05]  /*2770*/  BRA `(.L_x_2597) ;  /* 0x00000bf000007947 */ /* 0x000fea0003800000 */
.L_x_2602:
[----:B------:R-:W2:Y:S02]  /*2780*/  LDG.E.64 R4, [R4.64] ;  /* 0x0000002404047981 */ /* 0x000ea4000c1e1b00 */
[----:B--2---:R-:W0:Y:S01]  /*2790*/  F2F.F32.F64 R0, R4 ;  /* 0x0000000400007310 */ /* 0x004e220000301000 */
[----:B------:R-:W0:-:S14]  /*27a0*/  DSETP.GEU.AND P0, PT, |R4|, c[0x2][0x0], PT ;  /* 0x008000000400762a */ /* 0x000e1c0003f0e200 */
[----:B0-----:R-:W-:-:S05]  /*27b0*/  @!P0 FMUL R0, R0, 1.175494350822287508e-38 ;  /* 0x0080000000008820 */ /* 0x001fca0000400000 */
[----:B------:R-:W-:-:S04]  /*27c0*/  F2FP.BF16.PACK_AB R0, RZ, R0 ;  /* 0x00000000ff00723e */ /* 0x000fc800000010ff */
[----:B------:R-:W-:Y:S01]  /*27d0*/  PRMT R18, R0, 0x7610, R18 ;  /* 0x0000761000127816 */ /* 0x000fe20000000012 */
[----:B------:R-:W-:Y:S05]  /*27e0*/  BRA `(.L_x_2597) ;  /* 0x00000b8000007947 */ /* 0x000fea0003800000 */
.L_x_2592:
        /* <DEDUP_REMOVED lines=14> */
.L_x_2606:
[----:B------:R-:W2:Y:S02]  /*28d0*/  LDG.E.64 R4, [R4.64] ;  /* 0x0000002404047981 */ /* 0x000ea4000c1e1b00 */
[----:B--2---:R-:W0:Y:S01]  /*28e0*/  F2F.F32.F64 R0, R4 ;  /* 0x0000000400007310 */ /* 0x004e220000301000 */
[----:B------:R-:W0:-:S14]  /*28f0*/  DSETP.GEU.AND P0, PT, |R4|, c[0x2][0x0], PT ;  /* 0x008000000400762a */ /* 0x000e1c0003f0e200 */
[----:B0-----:R-:W-:-:S05]  /*2900*/  @!P0 FMUL R0, R0, 1.175494350822287508e-38 ;  /* 0x0080000000008820 */ /* 0x001fca0000400000 */
[----:B------:R-:W-:-:S04]  /*2910*/  F2FP.BF16.PACK_AB R0, RZ, R0 ;  /* 0x00000000ff00723e */ /* 0x000fc800000010ff */
[----:B------:R-:W-:Y:S01]  /*2920*/  PRMT R18, R0, 0x7610, R18 ;  /* 0x0000761000127816 */ /* 0x000fe20000000012 */
[----:B------:R-:W-:Y:S05]  /*2930*/  BRA `(.L_x_2597) ;  /* 0x00000a3000007947 */ /* 0x000fea0003800000 */
.L_x_2605:
        /* <DEDUP_REMOVED lines=28> */
.L_x_2608:
        /* <DEDUP_REMOVED lines=15> */
.L_x_2607:
[----:B------:R0:W5:Y:S01]  /*2bf0*/  LDG.E.U16 R18, [R4.64] ;  /* 0x0000002404127981 */ /* 0x000162000c1e1500 */
[----:B------:R-:W-:Y:S05]  /*2c00*/  BRA `(.L_x_2597) ;  /* 0x0000076000007947 */ /* 0x000fea0003800000 */
.L_x_2604:
        /* <DEDUP_REMOVED lines=12> */
.L_x_2611:
        /* <DEDUP_REMOVED lines=21> */
.L_x_2615:
[----:B------:R-:W-:Y:S05]  /*2e20*/  BSYNC B1 ;  /* 0x0000000000017941 */ /* 0x000fea0003800000 */
.L_x_2614:
[----:B------:R-:W-:Y:S01]  /*2e30*/  LEA R5, R0, 0x3b800000, 0x17 ;  /* 0x3b80000000057811 */ /* 0x000fe200078eb8ff */
[----:B------:R-:W-:-:S05]  /*2e40*/  IMAD.SHL.U32 R0, R3, 0x100000, RZ ;  /* 0x0010000003007824 */ /* 0x000fca00078e00ff */
[----:B------:R-:W-:Y:S02]  /*2e50*/  LOP3.LUT R0, R5, R0, R6, 0xfe, !PT ;  /* 0x0000000005007212 */ /* 0x000fe400078efe06 */
.L_x_2613:
[----:B------:R-:W-:Y:S05]  /*2e60*/  BSYNC B0 ;  /* 0x0000000000007941 */ /* 0x000fea0003800000 */
.L_x_2612:
[----:B------:R-:W-:-:S04]  /*2e70*/  F2FP.BF16.PACK_AB R0, RZ, R0 ;  /* 0x00000000ff00723e */ /* 0x000fc800000010ff */
[----:B------:R-:W-:Y:S01]  /*2e80*/  PRMT R18, R0, 0x7610, R18 ;  /* 0x0000761000127816 */ /* 0x000fe20000000012 */
[----:B------:R-:W-:Y:S05]  /*2e90*/  BRA `(.L_x_2597) ;  /* 0x000004d000007947 */ /* 0x000fea0003800000 */
.L_x_2610:
        /* <DEDUP_REMOVED lines=21> */
.L_x_2619:
[----:B------:R-:W-:Y:S05]  /*2ff0*/  BSYNC B1 ;  /* 0x0000000000017941 */ /* 0x000fea0003800000 */
.L_x_2618:
[----:B------:R-:W-:Y:S01]  /*3000*/  LEA R5, R0, 0x37800000, 0x17 ;  /* 0x3780000000057811 */ /* 0x000fe200078eb8ff */
[----:B------:R-:W-:-:S05]  /*3010*/  IMAD.SHL.U32 R0, R3, 0x200000, RZ ;  /* 0x0020000003007824 */ /* 0x000fca00078e00ff */
[----:B------:R-:W-:Y:S02]  /*3020*/  LOP3.LUT R0, R5, R0, R6, 0xfe, !PT ;  /* 0x0000000005007212 */ /* 0x000fe400078efe06 */
.L_x_2617:
[----:B------:R-:W-:Y:S05]  /*3030*/  BSYNC B0 ;  /* 0x0000000000007941 */ /* 0x000fea0003800000 */
.L_x_2616:
[----:B------:R-:W-:-:S04]  /*3040*/  F2FP.BF16.PACK_AB R0, RZ, R0 ;  /* 0x00000000ff00723e */ /* 0x000fc800000010ff */
[----:B------:R-:W-:Y:S01]  /*3050*/  PRMT R18, R0, 0x7610, R18 ;  /* 0x0000761000127816 */ /* 0x000fe20000000012 */
[----:B------:R-:W-:Y:S05]  /*3060*/  BRA `(.L_x_2597) ;  /* 0x0000030000007947 */ /* 0x000fea0003800000 */
.L_x_2609:
        /* <DEDUP_REMOVED lines=14> */
.L_x_2623:
[----:B------:R-:W-:Y:S05]  /*3150*/  BSYNC B0 ;  /* 0x0000000000007941 */ /* 0x000fea0003800000 */
.L_x_2622:
[----:B------:R-:W-:-:S04]  /*3160*/  F2FP.BF16.PACK_AB R0, RZ, R0 ;  /* 0x00000000ff00723e */ /* 0x000fc800000010ff */
[----:B------:R-:W-:Y:S01]  /*3170*/  PRMT R18, R0, 0x7610, R18 ;  /* 0x0000761000127816 */ /* 0x000fe20000000012 */
[----:B------:R-:W-:Y:S05]  /*3180*/  BRA `(.L_x_2597) ;  /* 0x000001e000007947 */ /* 0x000fea0003800000 */
.L_x_2596:
        /* <DEDUP_REMOVED lines=21> */
.L_x_2621:
[----:B------:R-:W2:Y:S02]  /*32e0*/  LDG.E.64 R4, [R4.64] ;  /* 0x0000002404047981 */ /* 0x000ea4000c1e1b00 */
[----:B--2---:R-:W0:Y:S02]  /*32f0*/  I2F.U64 R0, R4 ;  /* 0x0000000400007312 */ /* 0x004e240000301000 */
[----:B0-----:R-:W-:-:S04]  /*3300*/  F2FP.BF16.PACK_AB R0, RZ, R0 ;  /* 0x00000000ff00723e */ /* 0x001fc800000010ff */
[----:B------:R-:W-:Y:S01]  /*3310*/  PRMT R18, R0, 0x7610, R18 ;  /* 0x0000761000127816 */ /* 0x000fe20000000012 */
[----:B------:R-:W-:Y:S05]  /*3320*/  BRA `(.L_x_2597) ;  /* 0x0000004000007947 */ /* 0x000fea0003800000 */
.L_x_2620:
[----:B------:R-:W2:Y:S02]  /*3330*/  LDG.E R4, [R4.64] ;  /* 0x0000002404047981 */ /* 0x000ea4000c1e1900 */
[----:B--2---:R-:W0:Y:S02]  /*3340*/  I2F.U32 R0, R4 ;  /* 0x0000000400007306 */ /* 0x004e240000201000 */
[----:B0-----:R-:W-:-:S04]  /*3350*/  F2FP.BF16.PACK_AB R0, RZ, R0 ;  /* 0x00000000ff00723e */ /* 0x001fc800000010ff */
[----:B------:R-:W-:Y:S02]  /*3360*/  PRMT R18, R0, 0x7610, R18 ;  /* 0x0000761000127816 */ /* 0x000fe40000000012 */
.L_x_2597:
[----:B------:R-:W-:-:S05]  /*3370*/  IADD3 R25, R25, 0x80, RZ ;  /* 0x0000008019197810 */ /* 0x000fca0007ffe0ff */
.L_x_2591:
[----:B------:R-:W-:Y:S05]  /*3380*/  BSYNC B6 ;  /* 0x0000000000067941 */ /* 0x000fea0003800000 */
.L_x_2590:
[----:B------:R-:W-:Y:S01]  /*3390*/  ISETP.GE.AND P0, PT, R25, R16, PT ;  /* 0x000000101900720c */ /* 0x000fe20003f06270 */
[----:B------:R-:W-:-:S12]  /*33a0*/  BSSY B6, `(.L_x_2624) ;  /* 0x000010b000067945 */ /* 0x000fd80003800000 */
[----:B------:R-:W-:Y:S05]  /*33b0*/  @P0 BRA `(.L_x_2625) ;  /* 0x0000109000000947 */ /* 0x000fea0003800000 */
[----:B------:R-:W-:Y:S01]  /*33c0*/  PRMT R0, R24, 0x9910, RZ ;  /* 0x0000991018007816 */ /* 0x000fe200000000ff */
[----:B------:R-:W-:-:S03]  /*33d0*/  IMAD R25, R2, 0x200, R25 ;  /* 0x0000020002197824 */ /* 0x000fc600078e0219 */
[----:B------:R-:W-:Y:S01]  /*33e0*/  ISETP.GT.AND P1, PT, R0, 0x9, PT ;  /* 0x000000090000780c */ /* 0x000fe20003f24270 */
[----:B------:R-:W-:-:S05]  /*33f0*/  IMAD R25, R25, c[0x0][0x190], RZ ;  /* 0x0000640019197a24 */ /* 0x000fca00078e02ff */
[----:B0-----:R-:W-:-:S05]  /*3400*/  IADD3 R4, P0, R25, c[0x0][0x180], RZ ;  /* 0x0000600019047a10 */ /* 0x001fca0007f1e0ff */
        /* <DEDUP_REMOVED lines=15> */
.L_x_2629:
[----:B------:R-:W2:Y:S02]  /*3500*/  LDG.E.U8 R4, [R4.64] ;  /* 0x0000002404047981 */ /* 0x000ea4000c1e1100 */
[----:B--2---:R-:W0:Y:S02]  /*3510*/  I2F.U16 R0, R4 ;  /* 0x0000000400007306 */ /* 0x004e240000101000 */
[----:B0-----:R-:W-:-:S04]  /*3520*/  F2FP.BF16.PACK_AB R0, RZ, R0 ;  /* 0x00000000ff00723e */ /* 0x001fc800000010ff */
[----:B------:R-:W-:Y:S01]  /*3530*/  PRMT R17, R0, 0x7610, R17 ;  /* 0x0000761000117816 */ /* 0x000fe20000000011 */
[----:B------:R-:W-:Y:S05]  /*3540*/  BRA `(.L_x_2625) ;  /* 0x00000f0000007947 */ /* 0x000fea0003800000 */
.L_x_2628:
        /* <DEDUP_REMOVED lines=11> */
.L_x_2632:
[----:B------:R-:W2:Y:S02]  /*3600*/  LDG.E R4, [R4.64] ;  /* 0x0000002404047981 */ /* 0x000ea4000c1e1900 */
[----:B--2---:R-:W0:Y:S02]  /*3610*/  I2F R0, R4 ;  /* 0x0000000400007306 */ /* 0x004e240000201400 */
[----:B0-----:R-:W-:-:S04]  /*3620*/  F2FP.BF16.PACK_AB R0, RZ, R0 ;  /* 0x00000000ff00723e */ /* 0x001fc800000010ff */
[----:B------:R-:W-:Y:S01]  /*3630*/  PRMT R17, R0, 0x7610, R17 ;  /* 0x0000761000117816 */ /* 0x000fe20000000011 */
[----:B------:R-:W-:Y:S05]  /*3640*/  BRA `(.L_x_2625) ;  /* 0x00000e0000007947 */ /* 0x000fea0003800000 */
.L_x_2631:
[----:B------:R-:W2:Y:S02]  /*3650*/  LDG.E.U16 R4, [R4.64] ;  /* 0x0000002404047981 */ /* 0x000ea4000c1e1500 */
[----:B--2---:R-:W0:Y:S02]  /*3660*/  I2F.S16 R0, R4 ;  /* 0x0000000400007306 */ /* 0x004e240000101400 */
[----:B0-----:R-:W-:-:S04]  /*3670*/  F2FP.BF16.PACK_AB R0, RZ, R0 ;  /* 0x00000000ff00723e */ /* 0x001fc800000010ff */
[----:B------:R-:W-:Y:S01]  /*3680*/  PRMT R17, R0, 0x7610, R17 ;  /* 0x0000761000117816 */ /* 0x000fe20000000011 */
[----:B------:R-:W-:Y:S05]  /*3690*/  BRA `(.L_x_2625) ;  /* 0x00000db000007947 */ /* 0x000fea0003800000 */
.L_x_2627:
        /* <DEDUP_REMOVED lines=9> */
.L_x_2634:
[----:B------:R-:W2:Y:S02]  /*3730*/  LDG.E.U16 R0, [R4.64] ;  /* 0x0000002404007981 */ /* 0x000ea4000c1e1500 */
[----:B--2---:R-:W-:-:S05]  /*3740*/  HADD2.F32 R0, -RZ, R0.H0_H0 ;  /* 0x20000000ff007230 */ /* 0x004fca0000004100 */
[----:B------:R-:W-:-:S04]  /*3750*/  F2FP.BF16.PACK_AB R0, RZ, R0 ;  /* 0x00000000ff00723e */ /* 0x000fc800000010ff */
[----:B------:R-:W-:Y:S01]  /*3760*/  PRMT R17, R0, 0x7610, R17 ;  /* 0x0000761000117816 */ /* 0x000fe20000000011 */
[----:B------:R-:W-:Y:S05]  /*3770*/  BRA `(.L_x_2625) ;  /* 0x00000cd000007947 */ /* 0x000fea0003800000 */
.L_x_2633:
        /* <DEDUP_REMOVED lines=9> */
.L_x_2636:
[----:B------:R-:W2:Y:S02]  /*3810*/  LDG.E.U16 R4, [R4.64] ;  /* 0x0000002404047981 */ /* 0x000ea4000c1e1500 */
[----:B--2---:R-:W-:-:S05]  /*3820*/  HADD2.F32 R0, -RZ, R4.H0_H0 ;  /* 0x20000004ff007230 */ /* 0x004fca0000004100 */
[----:B------:R-:W-:-:S04]  /*3830*/  F2FP.BF16.PACK_AB R0, RZ, R0 ;  /* 0x00000000ff00723e */ /* 0x000fc800000010ff */
[----:B------:R-:W-:Y:S01]  /*3840*/  PRMT R17, R0, 0x7610, R17 ;  /* 0x0000761000117816 */ /* 0x000fe20000000011 */
[----:B------:R-:W-:Y:S05]  /*3850*/  BRA `(.L_x_2625) ;  /* 0x00000bf000007947 */ /* 0x000fea0003800000 */
.L_x_2635:
[----:B------:R-:W2:Y:S02]  /*3860*/  LDG.E.64 R4, [R4.64] ;  /* 0x0000002404047981 */ /* 0x000ea4000c1e1b00 */
[----:B--2---:R-:W0:Y:S01]  /*3870*/  F2F.F32.F64 R0, R4 ;  /* 0x0000000400007310 */ /* 0x004e220000301000 */
[----:B------:R-:W0:-:S14]  /*3880*/  DSETP.GEU.AND P0, PT, |R4|, c[0x2][0x0], PT ;  /* 0x008000000400762a */ /* 0x000e1c0003f0e200 */
[----:B0-----:R-:W-:-:S05]  /*3890*/  @!P0 FMUL R0, R0, 1.175494350822287508e-38 ;  /* 0x0080000000008820 */ /* 0x001fca0000400000 */
[----:B------:R-:W-:-:S04]  /*38a0*/  F2FP.BF16.PACK_AB R0, RZ, R0 ;  /* 0x00000000ff00723e */ /* 0x000fc800000010ff */
[----:B------:R-:W-:Y:S01]  /*38b0*/  PRMT R17, R0, 0x7610, R17 ;  /* 0x0000761000117816 */ /* 0x000fe20000000011 */
[----:B------:R-:W-:Y:S05]  /*38c0*/  BRA `(.L_x_2625) ;  /* 0x00000b8000007947 */ /* 0x000fea0003800000 */
.L_x_2626:
        /* <DEDUP_REMOVED lines=14> */
.L_x_2639:
[----:B------:R-:W2:Y:S02]  /*39b0*/  LDG.E.64 R4, [R4.64] ;  /* 0x0000002404047981 */ /* 0x000ea4000c1e1b00 */
[----:B--2---:R-:W0:Y:S01]  /*39c0*/  F2F.F32.F64 R0, R4 ;  /* 0x0000000400007310 */ /* 0x004e220000301000 */
[----:B------:R-:W0:-:S14]  /*39d0*/  DSETP.GEU.AND P0, PT, |R4|, c[0x2][0x0], PT ;  /* 0x008000000400762a */ /* 0x000e1c0003f0e200 */
[----:B0-----:R-:W-:-:S05]  /*39e0*/  @!P0 FMUL R0, R0, 1.175494350822287508e-38 ;  /* 0x0080000000008820 */ /* 0x001fca0000400000 */
[----:B------:R-:W-:-:S04]  /*39f0*/  F2FP.BF16.PACK_AB R0, RZ, R0 ;  /* 0x00000000ff00723e */ /* 0x000fc800000010ff */
[----:B------:R-:W-:Y:S01]  /*3a00*/  PRMT R17, R0, 0x7610, R17 ;  /* 0x0000761000117816 */ /* 0x000fe20000000011 */
[----:B------:R-:W-:Y:S05]  /*3a10*/  BRA `(.L_x_2625) ;  /* 0x00000a3000007947 */ /* 0x000fea0003800000 */
.L_x_2638:
        /* <DEDUP_REMOVED lines=28> */
.L_x_2641:
        /* <DEDUP_REMOVED lines=15> */
.L_x_2640:
[----:B------:R0:W5:Y:S01]  /*3cd0*/  LDG.E.U16 R17, [R4.64] ;  /* 0x0000002404117981 */ /* 0x000162000c1e1500 */
[----:B------:R-:W-:Y:S05]  /*3ce0*/  BRA `(.L_x_2625) ;  /* 0x0000076000007947 */ /* 0x000fea0003800000 */
.L_x_2637:
        /* <DEDUP_REMOVED lines=12> */
.L_x_2644:
        /* <DEDUP_REMOVED lines=21> */
.L_x_2648:
[----:B------:R-:W-:Y:S05]  /*3f00*/  BSYNC B1 ;  /* 0x0000000000017941 */ /* 0x000fea0003800000 */
.L_x_2647:
[----:B------:R-:W-:Y:S01]  /*3f10*/  LEA R5, R0, 0x3b800000, 0x17 ;  /* 0x3b80000000057811 */ /* 0x000fe200078eb8ff */
[----:B------:R-:W-:-:S05]  /*3f20*/  IMAD.SHL.U32 R0, R3, 0x100000, RZ ;  /* 0x0010000003007824 */ /* 0x000fca00078e00ff */
[----:B------:R-:W-:Y:S02]  /*3f30*/  LOP3.LUT R0, R5, R0, R6, 0xfe, !PT ;  /* 0x0000000005007212 */ /* 0x000fe400078efe06 */
.L_x_2646:
[----:B------:R-:W-:Y:S05]  /*3f40*/  BSYNC B0 ;  /* 0x0000000000007941 */ /* 0x000fea0003800000 */
.L_x_2645:
[----:B------:R-:W-:-:S04]  /*3f50*/  F2FP.BF16.PACK_AB R0, RZ, R0 ;  /* 0x00000000ff00723e */ /* 0x000fc800000010ff */
[----:B------:R-:W-:Y:S01]  /*3f60*/  PRMT R17, R0, 0x7610, R17 ;  /* 0x0000761000117816 */ /* 0x000fe20000000011 */
[----:B------:R-:W-:Y:S05]  /*3f70*/  BRA `(.L_x_2625) ;  /* 0x000004d000007947 */ /* 0x000fea0003800000 */
.L_x_2643:
        /* <DEDUP_REMOVED lines=21> */
.L_x_2652:
[----:B------:R-:W-:Y:S05]  /*40d0*/  BSYNC B1 ;  /* 0x0000000000017941 */ /* 0x000fea0003800000 */
.L_x_2651:
[----:B------:R-:W-:Y:S01]  /*40e0*/  LEA R5, R0, 0x37800000, 0x17 ;  /* 0x3780000000057811 */ /* 0x000fe200078eb8ff */
[----:B------:R-:W-:-:S05]  /*40f0*/  IMAD.SHL.U32 R0, R3, 0x200000, RZ ;  /* 0x0020000003007824 */ /* 0x000fca00078e00ff */
[----:B------:R-:W-:Y:S02]  /*4100*/  LOP3.LUT R0, R5, R0, R6, 0xfe, !PT ;  /* 0x0000000005007212 */ /* 0x000fe400078efe06 */
.L_x_2650:
[----:B------:R-:W-:Y:S05]  /*4110*/  BSYNC B0 ;  /* 0x0000000000007941 */ /* 0x000fea0003800000 */
.L_x_2649:
[----:B------:R-:W-:-:S04]  /*4120*/  F2FP.BF16.PACK_AB R0, RZ, R0 ;  /* 0x00000000ff00723e */ /* 0x000fc800000010ff */
[----:B------:R-:W-:Y:S01]  /*4130*/  PRMT R17, R0, 0x7610, R17 ;  /* 0x0000761000117816 */ /* 0x000fe20000000011 */
[----:B------:R-:W-:Y:S05]  /*4140*/  BRA `(.L_x_2625) ;  /* 0x0000030000007947 */ /* 0x000fea0003800000 */
.L_x_2642:
        /* <DEDUP_REMOVED lines=14> */
.L_x_2656:
[----:B------:R-:W-:Y:S05]  /*4230*/  BSYNC B0 ;  /* 0x0000000000007941 */ /* 0x000fea0003800000 */
.L_x_2655:
[----:B------:R-:W-:-:S04]  /*4240*/  F2FP.BF16.PACK_AB R0, RZ, R0 ;  /* 0x00000000ff00723e */ /* 0x000fc800000010ff */
[----:B------:R-:W-:Y:S01]  /*4250*/  PRMT R17, R0, 0x7610, R17 ;  /* 0x0000761000117816 */ /* 0x000fe20000000011 */
[----:B------:R-:W-:Y:S05]  /*4260*/  BRA `(.L_x_2625) ;  /* 0x000001e000007947 */ /* 0x000fea0003800000 */
.L_x_2630:
        /* <DEDUP_REMOVED lines=21> */
.L_x_2654:
[----:B------:R-:W2:Y:S02]  /*43c0*/  LDG.E.64 R4, [R4.64] ;  /* 0x0000002404047981 */ /* 0x000ea4000c1e1b00 */
[----:B--2---:R-:W0:Y:S02]  /*43d0*/  I2F.U64 R0, R4 ;  /* 0x0000000400007312 */ /* 0x004e240000301000 */
[----:B0-----:R-:W-:-:S04]  /*43e0*/  F2FP.BF16.PACK_AB R0, RZ, R0 ;  /* 0x00000000ff00723e */ /* 0x001fc800000010ff */
[----:B------:R-:W-:Y:S01]  /*43f0*/  PRMT R17, R0, 0x7610, R17 ;  /* 0x0000761000117816 */ /* 0x000fe20000000011 */
[----:B------:R-:W-:Y:S05]  /*4400*/  BRA `(.L_x_2625) ;  /* 0x0000004000007947 */ /* 0x000fea0003800000 */
.L_x_2653:
[----:B------:R-:W2:Y:S02]  /*4410*/  LDG.E R4, [R4.64] ;  /* 0x0000002404047981 */ /* 0x000ea4000c1e1900 */
[----:B--2---:R-:W0:Y:S02]  /*4420*/  I2F.U32 R0, R4 ;  /* 0x0000000400007306 */ /* 0x004e240000201000 */
[----:B0-----:R-:W-:-:S04]  /*4430*/  F2FP.BF16.PACK_AB R0, RZ, R0 ;  /* 0x00000000ff00723e */ /* 0x001fc800000010ff */
[----:B------:R-:W-:Y:S02]  /*4440*/  PRMT R17, R0, 0x7610, R17 ;  /* 0x0000761000117816 */ /* 0x000fe40000000011 */
.L_x_2625:
[----:B------:R-:W-:Y:S05]  /*4450*/  BSYNC B6 ;  /* 0x0000000000067941 */ /* 0x000fea0003800000 */
.L_x_2624:
[----:B------:R-:W1:Y:S01]  /*4460*/  S2R R25, SR_TID.X ;  /* 0x0000000000197919 */ /* 0x000e620000002100 */
[----:B------:R-:W-:Y:S01]  /*4470*/  BSSY B6, `(.L_x_2657) ;  /* 0x0000116000067945 */ /* 0x000fe20003800000 */
[C---:B-1----:R-:W-:Y:S02]  /*4480*/  IADD3 R3, R25.reuse, 0x100, RZ ;  /* 0x0000010019037810 */ /* 0x042fe40007ffe0ff */
[----:B------:R-:W-:Y:S02]  /*4490*/  IADD3 R19, R25, 0x80, RZ ;  /* 0x0000008019137810 */ /* 0x000fe40007ffe0ff */
[-C--:B------:R-:W-:Y:S02]  /*44a0*/  ISETP.GE.AND P1, PT, R3, R16.reuse, PT ;  /* 0x000000100300720c */ /* 0x080fe40003f26270 */
[C---:B------:R-:W-:Y:S02]  /*44b0*/  IADD3 R3, R25.reuse, 0x180, RZ ;  /* 0x0000018019037810 */ /* 0x040fe40007ffe0ff */
[----:B------:R-:W-:-:S02]  /*44c0*/  ISETP.GE.AND P3, PT, R25, R16, PT ;  /* 0x000000101900720c */ /* 0x000fc40003f66270 */
[-C--:B------:R-:W-:Y:S02]  /*44d0*/  ISETP.GE.AND P2, PT, R3, R16.reuse, PT ;  /* 0x000000100300720c */ /* 0x080fe40003f46270 */
[----:B------:R-:W-:-:S05]  /*44e0*/  ISETP.GE.AND P0, PT, R19, R16, PT ;  /* 0x000000101300720c */ /* 0x000fca0003f06270 */
[----:B-----5:R-:W-:-:S04]  /*44f0*/  @!P1 PRMT R18, RZ, 0x5410, R18 ;  /* 0x00005410ff129816 */ /* 0x020fc80000000012 */
[----:B------:R-:W-:Y:S02]  /*4500*/  @!P3 PRMT R22, RZ, 0x5410, R22 ;  /* 0x00005410ff16b816 */ /* 0x000fe40000000016 */
[----:B------:R-:W-:Y:S02]  /*4510*/  @!P2 PRMT R17, RZ, 0x5410, R17 ;  /* 0x00005410ff11a816 */ /* 0x000fe40000000011 */
[----:B------:R-:W-:Y:S01]  /*4520*/  @!P0 PRMT R23, RZ, 0x5410, R23 ;  /* 0x00005410ff178816 */ /* 0x000fe20000000017 */
[----:B0-----:R-:W-:Y:S02]  /*4530*/  @!P3 FADD.FTZ R4, R22, c[0x0][0x168] ;  /* 0x00005a001604b621 */ /* 0x001fe40000010000 */
[----:B------:R-:W-:Y:S02]  /*4540*/  @!P2 FADD.FTZ R24, R17, c[0x0][0x168] ;  /* 0x00005a001118a621 */ /* 0x000fe40000010000 */
[----:B------:R-:W0:Y:S01]  /*4550*/  LDC.U8 R17, c[0x0][0x194] ;  /* 0x00006500ff117b82 */ /* 0x000e220000000000 */
[----:B------:R-:W-:Y:S01]  /*4560*/  @!P1 FADD.FTZ R22, R18, c[0x0][0x168] ;  /* 0x00005a0012169621 */ /* 0x000fe20000010000 */
[----:B------:R-:W1:Y:S01]  /*4570*/  @!P3 MUFU.RSQ R4, R4 ;  /* 0x000000040004b308 */ /* 0x000e620000001400 */
[----:B------:R-:W-:-:S07]  /*4580*/  @!P0 FADD.FTZ R18, R23, c[0x0][0x168] ;  /* 0x00005a0017128621 */ /* 0x000fce0000010000 */
[----:B------:R-:W2:Y:S08]  /*4590*/  @!P1 MUFU.RSQ R22, R22 ;  /* 0x0000001600169308 */ /* 0x000eb00000001400 */
[----:B------:R-:W3:Y:S08]  /*45a0*/  @!P2 MUFU.RSQ R24, R24 ;  /* 0x000000180018a308 */ /* 0x000ef00000001400 */
[----:B------:R-:W4:Y:S01]  /*45b0*/  @!P0 MUFU.RSQ R18, R18 ;  /* 0x0000001200128308 */ /* 0x000f220000001400 */
[----:B------:R-:W-:Y:S05]  /*45c0*/  @P3 BRA `(.L_x_2658) ;  /* 0x0000100000003947 */ /* 0x000fea0003800000 */
[----:B012---:R-:W-:Y:S01]  /*45d0*/  IMAD R0, R2, 0x200, R25 ;  /* 0x0000020002007824 */ /* 0x007fe200078e0219 */
[----:B------:R-:W-:-:S03]  /*45e0*/  PRMT R3, R17, 0x9910, RZ ;  /* 0x0000991011037816 */ /* 0x000fc600000000ff */
[----:B------:R-:W-:Y:S02]  /*45f0*/  IMAD R8, R0, c[0x0][0x198], RZ ;  /* 0x0000660000087a24 */ /* 0x000fe400078e02ff */
        /* <DEDUP_REMOVED lines=13> */
[----:B------:R-:W0:Y:S01]  /*46d0*/  F2I.FTZ.TRUNC.NTZ R3, R4 ;  /* 0x0000000400037305 */ /* 0x000e22000021f100 */
[----:B------:R-:W-:Y:S01]  /*46e0*/  IMAD.MOV.U32 R25, RZ, RZ, R19 ;  /* 0x000000ffff197224 */ /* 0x000fe200078e0013 */
[----:B0-----:R0:W-:Y:S01]  /*46f0*/  STG.E.U8 [R8.64], R3 ;  /* 0x0000000308007986 */ /* 0x0011e2000c101124 */
[----:B------:R-:W-:Y:S05]  /*4700*/  BRA `(.L_x_2658) ;  /* 0x00000ec000007947 */ /* 0x000fea0003800000 */
.L_x_2662:
[----:B------:R-:W0:Y:S01]  /*4710*/  F2I.S64.TRUNC R4, R4 ;  /* 0x0000000400047311 */ /* 0x000e22000020d900 */
[----:B------:R-:W-:Y:S02]  /*4720*/  IMAD.MOV.U32 R25, RZ, RZ, R19 ;  /* 0x000000ffff197224 */ /* 0x000fe400078e0013 */
[----:B0-----:R-:W-:-:S05]  /*4730*/  IMAD.MOV.U32 R3, RZ, RZ, R4 ;  /* 0x000000ffff037224 */ /* 0x001fca00078e0004 */
[----:B------:R0:W-:Y:S01]  /*4740*/  STG.E.U8 [R8.64], R3 ;  /* 0x0000000308007986 */ /* 0x0001e2000c101124 */
[----:B------:R-:W-:Y:S05]  /*4750*/  BRA `(.L_x_2658) ;  /* 0x00000e7000007947 */ /* 0x000fea0003800000 */
.L_x_2661:
[----:B------:R-:W-:-:S13]  /*4760*/  ISETP.NE.AND P0, PT, R0, 0x2, PT ;  /* 0x000000020000780c */ /* 0x000fda0003f05270 */
[----:B------:R-:W-:Y:S05]  /*4770*/  @!P0 BRA `(.L_x_2664) ;  /* 0x000000c000008947 */ /* 0x000fea0003800000 */
[----:B------:R-:W-:-:S13]  /*4780*/  ISETP.NE.AND P0, PT, R0, 0x3, PT ;  /* 0x000000030000780c */ /* 0x000fda0003f05270 */
[----:B------:R-:W-:Y:S05]  /*4790*/  @!P0 BRA `(.L_x_2665) ;  /* 0x0000006000008947 */ /* 0x000fea0003800000 */
[----:B------:R-:W-:-:S13]  /*47a0*/  ISETP.NE.AND P0, PT, R0, 0x4, PT ;  /* 0x000000040000780c */ /* 0x000fda0003f05270 */
[----:B------:R-:W-:Y:S05]  /*47b0*/  @P0 BRA `(.L_x_2663) ;  /* 0x00000c5000000947 */ /* 0x000fea0003800000 */
[----:B------:R-:W0:Y:S01]  /*47c0*/  F2I.S64.TRUNC R4, R4 ;  /* 0x0000000400047311 */ /* 0x000e22000020d900 */
[----:B------:R-:W-:Y:S01]  /*47d0*/  IMAD.MOV.U32 R25, RZ, RZ, R19 ;  /* 0x000000ffff197224 */ /* 0x000fe200078e0013 */
[----:B0-----:R0:W-:Y:S01]  /*47e0*/  STG.E.64 [R8.64], R4 ;  /* 0x0000000408007986 */ /* 0x0011e2000c101b24 */
[----:B------:R-:W-:Y:S05]  /*47f0*/  BRA `(.L_x_2658) ;  /* 0x00000dd000007947 */ /* 0x000fea0003800000 */
.L_x_2665:
[----:B------:R-:W0:Y:S01]  /*4800*/  F2I.FTZ.TRUNC.NTZ R3, R4 ;  /* 0x0000000400037305 */ /* 0x000e22000021f100 */
[----:B------:R-:W-:Y:S01]  /*4810*/  IMAD.MOV.U32 R25, RZ, RZ, R19 ;  /* 0x000000ffff197224 */ /* 0x000fe200078e0013 */
[----:B0-----:R0:W-:Y:S01]  /*4820*/  STG.E [R8.64], R3 ;  /* 0x0000000308007986 */ /* 0x0011e2000c101924 */
[----:B------:R-:W-:Y:S05]  /*4830*/  BRA `(.L_x_2658) ;  /* 0x00000d9000007947 */ /* 0x000fea0003800000 */
.L_x_2664:
[----:B------:R-:W0:Y:S01]  /*4840*/  F2I.FTZ.TRUNC.NTZ R3, R4 ;  /* 0x0000000400037305 */ /* 0x000e22000021f100 */
[----:B------:R-:W-:Y:S01]  /*4850*/  IMAD.MOV.U32 R25, RZ, RZ, R19 ;  /* 0x000000ffff197224 */ /* 0x000fe200078e0013 */
[----:B0-----:R0:W-:Y:S01]  /*4860*/  STG.E.U16 [R8.64], R3 ;  /* 0x0000000308007986 */ /* 0x0011e2000c101524 */
[----:B------:R-:W-:Y:S05]  /*4870*/  BRA `(.L_x_2658) ;  /* 0x00000d5000007947 */ /* 0x000fea0003800000 */
.L_x_2660:
[----:B------:R-:W-:-:S13]  /*4880*/  ISETP.GT.AND P0, PT, R0, 0x6, PT ;  /* 0x000000060000780c */ /* 0x000fda0003f04270 */
[----:B------:R-:W-:Y:S05]  /*4890*/  @P0 BRA `(.L_x_2666) ;  /* 0x000000b000000947 */ /* 0x000fea0003800000 */
[----:B------:R-:W-:-:S13]  /*48a0*/  ISETP.NE.AND P0, PT, R0, 0x5, PT ;  /* 0x000000050000780c */ /* 0x000fda0003f05270 */
[----:B------:R-:W-:Y:S05]  /*48b0*/  @!P0 BRA `(.L_x_2667) ;  /* 0x0000005000008947 */ /* 0x000fea0003800000 */
[----:B------:R-:W-:-:S13]  /*48c0*/  ISETP.NE.AND P0, PT, R0, 0x6, PT ;  /* 0x000000060000780c */ /* 0x000fda0003f05270 */
[----:B------:R-:W-:Y:S05]  /*48d0*/  @P0 BRA `(.L_x_2663) ;  /* 0x00000b3000000947 */ /* 0x000fea0003800000 */
[----:B------:R0:W-:Y:S01]  /*48e0*/  STG.E [R8.64], R4 ;  /* 0x0000000408007986 */ /* 0x0001e2000c101924 */
[----:B------:R-:W-:Y:S01]  /*48f0*/  IMAD.MOV.U32 R25, RZ, RZ, R19 ;  /* 0x000000ffff197224 */ /* 0x000fe200078e0013 */
[----:B------:R-:W-:Y:S05]  /*4900*/  BRA `(.L_x_2658) ;  /* 0x00000cc000007947 */ /* 0x000fea0003800000 */
.L_x_2667:
[----:B------:R-:W-:Y:S01]  /*4910*/  F2FP.PACK_AB R4, RZ, R4 ;  /* 0x00000004ff04723e */ /* 0x000fe200000000ff */
[----:B------:R-:W-:-:S04]  /*4920*/  IMAD.MOV.U32 R25, RZ, RZ, R19 ;  /* 0x000000ffff197224 */ /* 0x000fc800078e0013 */
[----:B------:R0:W-:Y:S01]  /*4930*/  STG.E.U16 [R8.64], R4 ;  /* 0x0000000408007986 */ /* 0x0001e2000c101524 */
[----:B------:R-:W-:Y:S05]  /*4940*/  BRA `(.L_x_2658) ;  /* 0x00000c8000007947 */ /* 0x000fea0003800000 */
.L_x_2666:
[----:B------:R-:W-:-:S13]  /*4950*/  ISETP.NE.AND P0, PT, R0, 0x7, PT ;  /* 0x000000070000780c */ /* 0x000fda0003f05270 */
[----:B------:R-:W-:Y:S05]  /*4960*/  @!P0 BRA `(.L_x_2668) ;  /* 0x000000d000008947 */ /* 0x000fea0003800000 */
[----:B------:R-:W-:-:S13]  /*4970*/  ISETP.NE.AND P0, PT, R0, 0x8, PT ;  /* 0x000000080000780c */ /* 0x000fda0003f05270 */
[----:B------:R-:W-:Y:S05]  /*4980*/  @!P0 BRA `(.L_x_2669) ;  /* 0x0000006000008947 */ /* 0x000fea0003800000 */
[----:B------:R-:W-:-:S13]  /*4990*/  ISETP.NE.AND P0, PT, R0, 0x9, PT ;  /* 0x000000090000780c */ /* 0x000fda0003f05270 */
[----:B------:R-:W-:Y:S05]  /*49a0*/  @P0 BRA `(.L_x_2663) ;  /* 0x00000a6000000947 */ /* 0x000fea0003800000 */
[----:B------:R-:W-:Y:S02]  /*49b0*/  IMAD.MOV.U32 R5, RZ, RZ, RZ ;  /* 0x000000ffff057224 */ /* 0x000fe400078e00ff */
[----:B------:R-:W-:-:S03]  /*49c0*/  IMAD.MOV.U32 R25, RZ, RZ, R19 ;  /* 0x000000ffff197224 */ /* 0x000fc600078e0013 */
[----:B------:R0:W-:Y:S01]  /*49d0*/  STG.E.64 [R8.64], R4 ;  /* 0x0000000408007986 */ /* 0x0001e2000c101b24 */
[----:B------:R-:W-:Y:S05]  /*49e0*/  BRA `(.L_x_2658) ;  /* 0x00000be000007947 */ /* 0x000fea0003800000 */
.L_x_2669:
[----:B------:R-:W-:Y:S01]  /*49f0*/  F2FP.PACK_AB R3, RZ, R4 ;  /* 0x00000004ff03723e */ /* 0x000fe200000000ff */
[----:B------:R-:W-:-:S03]  /*4a00*/  IMAD.MOV.U32 R25, RZ, RZ, R19 ;  /* 0x000000ffff197224 */ /* 0x000fc600078e0013 */
[----:B------:R-:W-:-:S05]  /*4a10*/  PRMT R3, R3, 0x5410, RZ ;  /* 0x0000541003037816 */ /* 0x000fca00000000ff */
[----:B------:R0:W-:Y:S01]  /*4a20*/  STG.E [R8.64], R3 ;  /* 0x0000000308007986 */ /* 0x0001e2000c101924 */
[----:B------:R-:W-:Y:S05]  /*4a30*/  BRA `(.L_x_2658) ;  /* 0x00000b9000007947 */ /* 0x000fea0003800000 */
.L_x_2668:
[----:B------:R-:W-:Y:S02]  /*4a40*/  FMUL.FTZ R4, R4, 1 ;  /* 0x3f80000004047820 */ /* 0x000fe40000410000 */
[----:B------:R-:W-:-:S04]  /*4a50*/  IMAD.MOV.U32 R25, RZ, RZ, R19 ;  /* 0x000000ffff197224 */ /* 0x000fc800078e0013 */
[----:B------:R-:W0:Y:S02]  /*4a60*/  F2F.F64.F32 R4, R4 ;  /* 0x0000000400047310 */ /* 0x000e240000201800 */
[----:B0-----:R0:W-:Y:S01]  /*4a70*/  STG.E.64 [R8.64], R4 ;  /* 0x0000000408007986 */ /* 0x0011e2000c101b24 */
[----:B------:R-:W-:Y:S05]  /*4a80*/  BRA `(.L_x_2658) ;  /* 0x00000b4000007947 */ /* 0x000fea0003800000 */
.L_x_2659:
        /* <DEDUP_REMOVED lines=8> */
[----:B------:R-:W-:Y:S01]  /*4b10*/  FSETP.NEU.FTZ.AND P0, PT, R4, RZ, PT ;  /* 0x000000ff0400720b */ /* 0x000fe20003f1d000 */
[----:B------:R-:W-:-:S03]  /*4b20*/  IMAD.MOV.U32 R25, RZ, RZ, R19 ;  /* 0x000000ffff197224 */ /* 0x000fc600078e0013 */
[----:B------:R-:W-:-:S05]  /*4b30*/  SEL R3, RZ, 0x1, !P0 ;  /* 0x00000001ff037807 */ /* 0x000fca0004000000 */
[----:B------:R0:W-:Y:S01]  /*4b40*/  STG.E.U8 [R8.64], R3 ;  /* 0x0000000308007986 */ /* 0x0001e2000c101124 */
[----:B------:R-:W-:Y:S05]  /*4b50*/  BRA `(.L_x_2658) ;  /* 0x00000a7000007947 */ /* 0x000fea0003800000 */
.L_x_2672:
[----:B------:R-:W-:Y:S01]  /*4b60*/  FMUL.FTZ R4, R4, 1 ;  /* 0x3f80000004047820 */ /* 0x000fe20000410000 */
[----:B------:R-:W-:Y:S01]  /*4b70*/  CS2R R6, SRZ ;  /* 0x0000000000067805 */ /* 0x000fe2000001ff00 */
[----:B------:R-:W-:-:S04]  /*4b80*/  IMAD.MOV.U32 R25, RZ, RZ, R19 ;  /* 0x000000ffff197224 */ /* 0x000fc800078e0013 */
[----:B------:R-:W0:Y:S02]  /*4b90*/  F2F.F64.F32 R4, R4 ;  /* 0x0000000400047310 */ /* 0x000e240000201800 */
[----:B0-----:R0:W-:Y:S01]  /*4ba0*/  STG.E.128 [R8.64], R4 ;  /* 0x0000000408007986 */ /* 0x0011e2000c101d24 */
[----:B------:R-:W-:Y:S05]  /*4bb0*/  BRA `(.L_x_2658) ;  /* 0x00000a1000007947 */ /* 0x000fea0003800000 */
.L_x_2671:
        /* <DEDUP_REMOVED lines=20> */
.L_x_2676:
[----:B------:R-:W-:Y:S05]  /*4d00*/  BSYNC B0 ;  /* 0x0000000000007941 */ /* 0x000fea0003800000 */
.L_x_2675:
[----:B------:R-:W-:Y:S01]  /*4d10*/  LOP3.LUT R5, R0, R5, RZ, 0xfc, !PT ;  /* 0x0000000500057212 */ /* 0x000fe200078efcff */
[----:B------:R-:W-:-:S04]  /*4d20*/  IMAD.MOV.U32 R25, RZ, RZ, R19 ;  /* 0x000000ffff197224 */ /* 0x000fc800078e0013 */
[----:B------:R0:W-:Y:S01]  /*4d30*/  STG.E.U8 [R8.64], R5 ;  /* 0x0000000508007986 */ /* 0x0001e2000c101124 */
[----:B------:R-:W-:Y:S05]  /*4d40*/  BRA `(.L_x_2658) ;  /* 0x0000088000007947 */ /* 0x000fea0003800000 */
.L_x_2674:
        /* <DEDUP_REMOVED lines=12> */
.L_x_2678:
[----:B------:R-:W-:Y:S01]  /*4e10*/  IMAD.MOV.U32 R0, RZ, RZ, 0x7f ;  /* 0x0000007fff007424 */ /* 0x000fe200078e00ff */
[----:B------:R-:W-:-:S04]  /*4e20*/  ISETP.GT.U32.AND P0, PT, R5, 0x7f800000, PT ;  /* 0x7f8000000500780c */ /* 0x000fc80003f04070 */
[----:B------:R-:W-:-:S04]  /*4e30*/  SEL R0, R0, 0x7c, P0 ;  /* 0x0000007c00007807 */ /* 0x000fc80000000000 */
.L_x_2679:
[----:B------:R-:W-:Y:S05]  /*4e40*/  BSYNC B0 ;  /* 0x0000000000007941 */ /* 0x000fea0003800000 */
.L_x_2677:
[----:B------:R-:W-:Y:S01]  /*4e50*/  LOP3.LUT R4, R4, 0x80000000, RZ, 0xc0, !PT ;  /* 0x8000000004047812 */ /* 0x000fe200078ec0ff */
[----:B------:R-:W-:-:S03]  /*4e60*/  IMAD.MOV.U32 R25, RZ, RZ, R19 ;  /* 0x000000ffff197224 */ /* 0x000fc600078e0013 */
[----:B------:R-:W-:-:S04]  /*4e70*/  SHF.R.U32.HI R3, RZ, 0x18, R4 ;  /* 0x00000018ff037819 */ /* 0x000fc80000011604 */
[----:B------:R-:W-:-:S05]  /*4e80*/  LOP3.LUT R3, R0, R3, RZ, 0xfc, !PT ;  /* 0x0000000300037212 */ /* 0x000fca00078efcff */
[----:B------:R0:W-:Y:S01]  /*4e90*/  STG.E.U8 [R8.64], R3 ;  /* 0x0000000308007986 */ /* 0x0001e2000c101124 */
[----:B------:R-:W-:Y:S05]  /*4ea0*/  BRA `(.L_x_2658) ;  /* 0x0000072000007947 */ /* 0x000fea0003800000 */
.L_x_2673:
[----:B------:R-:W-:Y:S01]  /*4eb0*/  F2FP.BF16.PACK_AB R4, RZ, R4 ;  /* 0x00000004ff04723e */ /* 0x000fe200000010ff */
[----:B------:R-:W-:-:S04]  /*4ec0*/  IMAD.MOV.U32 R25, RZ, RZ, R19 ;  /* 0x000000ffff197224 */ /* 0x000fc800078e0013 */
[----:B------:R0:W-:Y:S01]  /*4ed0*/  STG.E.U16 [R8.64], R4 ;  /* 0x0000000408007986 */ /* 0x0001e2000c101524 */
[----:B------:R-:W-:Y:S05]  /*4ee0*/  BRA `(.L_x_2658) ;  /* 0x000006e000007947 */ /* 0x000fea0003800000 */
.L_x_2670:
        /* <DEDUP_REMOVED lines=8> */
[----:B------:R-:W0:Y:S01]  /*4f70*/  F2I.FTZ.U32.TRUNC.NTZ R3, R4 ;  /* 0x0000000400037305 */ /* 0x000e22000021f000 */
[----:B------:R-:W-:Y:S01]  /*4f80*/  IMAD.MOV.U32 R25, RZ, RZ, R19 ;  /* 0x000000ffff197224 */ /* 0x000fe200078e0013 */
[----:B0-----:R0:W-:Y:S01]  /*4f90*/  STG.E.U16 [R8.64], R3 ;  /* 0x0000000308007986 */ /* 0x0011e2000c101524 */
[----:B------:R-:W-:Y:S05]  /*4fa0*/  BRA `(.L_x_2658) ;  /* 0x0000062000007947 */ /* 0x000fea0003800000 */
.L_x_2682:
        /* <DEDUP_REMOVED lines=12> */
[----:B------:R-:W-:-:S05]  /*5070*/  FADD.FTZ R0, R5, 8192 ;  /* 0x4600000005007421 */ /* 0x000fca0000010000 */
[----:B------:R-:W-:Y:S02]  /*5080*/  LOP3.LUT P0, R3, R0, 0xff, RZ, 0xc0, !PT ;  /* 0x000000ff00037812 */ /* 0x000fe4000780c0ff */
[----:B------:R-:W-:-:S11]  /*5090*/  PRMT R0, RZ, 0x7610, R0 ;  /* 0x00007610ff007816 */ /* 0x000fd60000000000 */
[----:B------:R-:W-:Y:S05]  /*50a0*/  @!P0 BRA `(.L_x_2684) ;  /* 0x0000004000008947 */ /* 0x000fea0003800000 */
.L_x_2685:
[----:B------:R-:W-:-:S04]  /*50b0*/  LOP3.LUT R4, R4, 0x80000000, RZ, 0xc0, !PT ;  /* 0x8000000004047812 */ /* 0x000fc800078ec0ff */
[----:B------:R-:W-:-:S04]  /*50c0*/  SHF.R.U32.HI R4, RZ, 0x18, R4 ;  /* 0x00000018ff047819 */ /* 0x000fc80000011604 */
[----:B------:R-:W-:-:S04]  /*50d0*/  LOP3.LUT R3, R3, R4, RZ, 0xfc, !PT ;  /* 0x0000000403037212 */ /* 0x000fc800078efcff */
[----:B------:R-:W-:Y:S02]  /*50e0*/  PRMT R0, R3, 0x7610, R0 ;  /* 0x0000761003007816 */ /* 0x000fe40000000000 */
.L_x_2684:
[----:B------:R-:W-:Y:S05]  /*50f0*/  BSYNC B0 ;  /* 0x0000000000007941 */ /* 0x000fea0003800000 */
.L_x_2683:
[----:B------:R0:W-:Y:S01]  /*5100*/  STG.E.U8 [R8.64], R0 ;  /* 0x0000000008007986 */ /* 0x0001e2000c101124 */
[----:B------:R-:W-:Y:S01]  /*5110*/  IMAD.MOV.U32 R25, RZ, RZ, R19 ;  /* 0x000000ffff197224 */ /* 0x000fe200078e0013 */
[----:B------:R-:W-:Y:S05]  /*5120*/  BRA `(.L_x_2658) ;  /* 0x000004a000007947 */ /* 0x000fea0003800000 */
.L_x_2681:
        /* <DEDUP_REMOVED lines=16> */
.L_x_2688:
[----:B------:R-:W-:-:S04]  /*5230*/  LOP3.LUT R4, R4, 0x80000000, RZ, 0xc0, !PT ;  /* 0x8000000004047812 */ /* 0x000fc800078ec0ff */
[----:B------:R-:W-:-:S04]  /*5240*/  SHF.R.U32.HI R4, RZ, 0x18, R4 ;  /* 0x00000018ff047819 */ /* 0x000fc80000011604 */
[----:B------:R-:W-:-:S04]  /*5250*/  LOP3.LUT R3, R3, R4, RZ, 0xfc, !PT ;  /* 0x0000000403037212 */ /* 0x000fc800078efcff */
[----:B------:R-:W-:Y:S02]  /*5260*/  PRMT R0, R3, 0x7610, R0 ;  /* 0x0000761003007816 */ /* 0x000fe40000000000 */
.L_x_2687:
[----:B------:R-:W-:Y:S05]  /*5270*/  BSYNC B0 ;  /* 0x0000000000007941 */ /* 0x000fea0003800000 */
.L_x_2686:
[----:B------:R0:W-:Y:S01]  /*5280*/  STG.E.U8 [R8.64], R0 ;  /* 0x0000000008007986 */ /* 0x0001e2000c101124 */
[----:B------:R-:W-:Y:S01]  /*5290*/  IMAD.MOV.U32 R25, RZ, RZ, R19 ;  /* 0x000000ffff197224 */ /* 0x000fe200078e0013 */
[----:B------:R-:W-:Y:S05]  /*52a0*/  BRA `(.L_x_2658) ;  /* 0x0000032000007947 */ /* 0x000fea0003800000 */
.L_x_2680:
[----:B------:R-:W-:-:S13]  /*52b0*/  ISETP.NE.AND P0, PT, R0, 0x1c, PT ;  /* 0x0000001c0000780c */ /* 0x000fda0003f05270 */
[----:B------:R-:W-:Y:S05]  /*52c0*/  @!P0 BRA `(.L_x_2689) ;  /* 0x000002d000008947 */ /* 0x000fea0003800000 */
[----:B------:R-:W-:-:S13]  /*52d0*/  ISETP.NE.AND P0, PT, R0, 0x1d, PT ;  /* 0x0000001d0000780c */ /* 0x000fda0003f05270 */
[----:B------:R-:W-:Y:S05]  /*52e0*/  @!P0 BRA `(.L_x_2690) ;  /* 0x0000027000008947 */ /* 0x000fea0003800000 */
[----:B------:R-:W-:-:S13]  /*52f0*/  ISETP.NE.AND P0, PT, R0, 0x2c, PT ;  /* 0x0000002c0000780c */ /* 0x000fda0003f05270 */
[----:B------:R-:W-:Y:S05]  /*5300*/  @P0 BRA `(.L_x_2663) ;  /* 0x0000010000000947 */ /* 0x000fea0003800000 */
[----:B------:R-:W-:Y:S01]  /*5310*/  SHF.R.U32.HI R5, RZ, 0x17, R4 ;  /* 0x00000017ff057819 */ /* 0x000fe20000011604 */
[----:B------:R-:W-:Y:S01]  /*5320*/  IMAD.MOV.U32 R25, RZ, RZ, R19 ;  /* 0x000000ffff197224 */ /* 0x000fe200078e0013 */
        /* <DEDUP_REMOVED lines=14> */
.L_x_2663:
        /* <DEDUP_REMOVED lines=18> */
[----:B0--34-:R-:W-:Y:S05]  /*5530*/  CALL.ABS.NOINC R14 ;  /* 0x000000000e007343 */ /* 0x019fea0003c00000 */
[----:B------:R-:W-:Y:S01]  /*5540*/  IMAD.MOV.U32 R25, RZ, RZ, R19 ;  /* 0x000000ffff197224 */ /* 0x000fe200078e0013 */
[----:B------:R-:W-:Y:S05]  /*5550*/  BRA `(.L_x_2658) ;  /* 0x0000007000007947 */ /* 0x000fea0003800000 */
.L_x_2690:
[----:B------:R-:W0:Y:S01]  /*5560*/  F2I.U64.TRUNC R4, R4 ;  /* 0x0000000400047311 */ /* 0x000e22000020d800 */
[----:B------:R-:W-:Y:S01]  /*5570*/  IMAD.MOV.U32 R25, RZ, RZ, R19 ;  /* 0x000000ffff197224 */ /* 0x000fe200078e0013 */
[----:B0-----:R0:W-:Y:S01]  /*5580*/  STG.E.64 [R8.64], R4 ;  /* 0x0000000408007986 */ /* 0x0011e2000c101b24 */
[----:B------:R-:W-:Y:S05]  /*5590*/  BRA `(.L_x_2658) ;  /* 0x0000003000007947 */ /* 0x000fea0003800000 */
.L_x_2689:
[----:B------:R-:W0:Y:S01]  /*55a0*/  F2I.FTZ.U32.TRUNC.NTZ R3, R4 ;  /* 0x0000000400037305 */ /* 0x000e22000021f000 */
[----:B------:R-:W-:Y:S01]  /*55b0*/  IMAD.MOV.U32 R25, RZ, RZ, R19 ;  /* 0x000000ffff197224 */ /* 0x000fe200078e0013 */
[----:B0-----:R0:W-:Y:S06]  /*55c0*/  STG.E [R8.64], R3 ;  /* 0x0000000308007986 */ /* 0x0011ec000c101924 */
.L_x_2658:
[----:B012---:R-:W-:Y:S05]  /*55d0*/  BSYNC B6 ;  /* 0x0000000000067941 */ /* 0x007fea0003800000 */
.L_x_2657:
[----:B------:R-:W-:Y:S01]  /*55e0*/  ISETP.GE.AND P0, PT, R25, R16, PT ;  /* 0x000000101900720c */ /* 0x000fe20003f06270 */
[----:B------:R-:W-:-:S12]  /*55f0*/  BSSY B6, `(.L_x_2691) ;  /* 0x00001da000067945 */ /* 0x000fd80003800000 */
[----:B------:R-:W-:Y:S05]  /*5600*/  @P0 BRA `(.L_x_2692) ;  /* 0x00001d8000000947 */ /* 0x000fea0003800000 */
[----:B------:R-:W-:Y:S01]  /*5610*/  IMAD R0, R2, 0x200, R25 ;  /* 0x0000020002007824 */ /* 0x000fe200078e0219 */
        /* <DEDUP_REMOVED lines=15> */
[----:B----4-:R-:W0:Y:S02]  /*5710*/  F2I.FTZ.TRUNC.NTZ R3, R18 ;  /* 0x0000001200037305 */ /* 0x010e24000021f100 */
[----:B0-----:R0:W-:Y:S01]  /*5720*/  STG.E.U8 [R8.64], R3 ;  /* 0x0000000308007986 */ /* 0x0011e2000c101124 */
[----:B------:R-:W-:Y:S05]  /*5730*/  BRA `(.L_x_2698) ;  /* 0x00000d7000007947 */ /* 0x000fea0003800000 */
.L_x_2696:
[----:B----4-:R-:W0:Y:S02]  /*5740*/  F2I.S64.TRUNC R18, R18 ;  /* 0x0000001200127311 */ /* 0x010e24000020d900 */
[----:B0-----:R-:W-:-:S05]  /*5750*/  IMAD.MOV.U32 R3, RZ, RZ, R18 ;  /* 0x000000ffff037224 */ /* 0x001fca00078e0012 */
[----:B------:R0:W-:Y:S01]  /*5760*/  STG.E.U8 [R8.64], R3 ;  /* 0x0000000308007986 */ /* 0x0001e2000c101124 */
[----:B------:R-:W-:Y:S05]  /*5770*/  BRA `(.L_x_2698) ;  /* 0x00000d3000007947 */ /* 0x000fea0003800000 */
.L_x_2695:
[----:B------:R-:W-:-:S13]  /*5780*/  ISETP.NE.AND P0, PT, R0, 0x2, PT ;  /* 0x000000020000780c */ /* 0x000fda0003f05270 */
[----:B------:R-:W-:Y:S05]  /*5790*/  @!P0 BRA `(.L_x_2699) ;  /* 0x000000a000008947 */ /* 0x000fea0003800000 */
[----:B------:R-:W-:-:S13]  /*57a0*/  ISETP.NE.AND P0, PT, R0, 0x3, PT ;  /* 0x000000030000780c */ /* 0x000fda0003f05270 */
[----:B------:R-:W-:Y:S05]  /*57b0*/  @!P0 BRA `(.L_x_2700) ;  /* 0x0000005000008947 */ /* 0x000fea0003800000 */
[----:B------:R-:W-:-:S13]  /*57c0*/  ISETP.NE.AND P0, PT, R0, 0x4, PT ;  /* 0x000000040000780c */ /* 0x000fda0003f05270 */
[----:B------:R-:W-:Y:S05]  /*57d0*/  @P0 BRA `(.L_x_2697) ;  /* 0x00000b4000000947 */ /* 0x000fea0003800000 */
[----:B----4-:R-:W0:Y:S02]  /*57e0*/  F2I.S64.TRUNC R18, R18 ;  /* 0x0000001200127311 */ /* 0x010e24000020d900 */
[----:B0-----:R0:W-:Y:S01]  /*57f0*/  STG.E.64 [R8.64], R18 ;  /* 0x0000001208007986 */ /* 0x0011e2000c101b24 */
[----:B------:R-:W-:Y:S05]  /*5800*/  BRA `(.L_x_2698) ;  /* 0x00000ca000007947 */ /* 0x000fea0003800000 */
.L_x_2700:
[----:B----4-:R-:W0:Y:S02]  /*5810*/  F2I.FTZ.TRUNC.NTZ R3, R18 ;  /* 0x0000001200037305 */ /* 0x010e24000021f100 */
[----:B0-----:R0:W-:Y:S01]  /*5820*/  STG.E [R8.64], R3 ;  /* 0x0000000308007986 */ /* 0x0011e2000c101924 */
[----:B------:R-:W-:Y:S05]  /*5830*/  BRA `(.L_x_2698) ;  /* 0x00000c7000007947 */ /* 0x000fea0003800000 */
.L_x_2699:
[----:B----4-:R-:W0:Y:S02]  /*5840*/  F2I.FTZ.TRUNC.NTZ R3, R18 ;  /* 0x0000001200037305 */ /* 0x010e24000021f100 */
[----:B0-----:R0:W-:Y:S01]  /*5850*/  STG.E.U16 [R8.64], R3 ;  /* 0x0000000308007986 */ /* 0x0011e2000c101524 */
[----:B------:R-:W-:Y:S05]  /*5860*/  BRA `(.L_x_2698) ;  /* 0x00000c4000007947 */ /* 0x000fea0003800000 */
.L_x_2694:
[----:B------:R-:W-:-:S13]  /*5870*/  ISETP.GT.AND P0, PT, R0, 0x6, PT ;  /* 0x000000060000780c */ /* 0x000fda0003f04270 */
[----:B------:R-:W-:Y:S05]  /*5880*/  @P0 BRA `(.L_x_2701) ;  /* 0x0000009000000947 */ /* 0x000fea0003800000 */
[----:B------:R-:W-:-:S13]  /*5890*/  ISETP.NE.AND P0, PT, R0, 0x5, PT ;  /* 0x000000050000780c */ /* 0x000fda0003f05270 */
[----:B------:R-:W-:Y:S05]  /*58a0*/  @!P0 BRA `(.L_x_2702) ;  /* 0x0000004000008947 */ /* 0x000fea0003800000 */
[----:B------:R-:W-:-:S13]  /*58b0*/  ISETP.NE.AND P0, PT, R0, 0x6, PT ;  /* 0x000000060000780c */ /* 0x000fda0003f05270 */
[----:B------:R-:W-:Y:S05]  /*58c0*/  @P0 BRA `(.L_x_2697) ;  /* 0x00000a5000000947 */ /* 0x000fea0003800000 */
[----:B----4-:R0:W-:Y:S01]  /*58d0*/  STG.E [R8.64], R18 ;  /* 0x0000001208007986 */ /* 0x0101e2000c101924 */
[----:B------:R-:W-:Y:S05]  /*58e0*/  BRA `(.L_x_2698) ;  /* 0x00000bc000007947 */ /* 0x000fea0003800000 */
.L_x_2702:
[----:B----4-:R-:W-:-:S05]  /*58f0*/  F2FP.PACK_AB R18, RZ, R18 ;  /* 0x00000012ff12723e */ /* 0x010fca00000000ff */
[----:B------:R0:W-:Y:S01]  /*5900*/  STG.E.U16 [R8.64], R18 ;  /* 0x0000001208007986 */ /* 0x0001e2000c101524 */
[----:B------:R-:W-:Y:S05]  /*5910*/  BRA `(.L_x_2698) ;  /* 0x00000b9000007947 */ /* 0x000fea0003800000 */
.L_x_2701:
[----:B------:R-:W-:-:S13]  /*5920*/  ISETP.NE.AND P0, PT, R0, 0x7, PT ;  /* 0x000000070000780c */ /* 0x000fda0003f05270 */
[----:B------:R-:W-:Y:S05]  /*5930*/  @!P0 BRA `(.L_x_2703) ;  /* 0x000000b000008947 */ /* 0x000fea0003800000 */
[----:B------:R-:W-:-:S13]  /*5940*/  ISETP.NE.AND P0, PT, R0, 0x8, PT ;  /* 0x000000080000780c */ /* 0x000fda0003f05270 */
[----:B------:R-:W-:Y:S05]  /*5950*/  @!P0 BRA `(.L_x_2704) ;  /* 0x0000005000008947 */ /* 0x000fea0003800000 */
[----:B------:R-:W-:-:S13]  /*5960*/  ISETP.NE.AND P0, PT, R0, 0x9, PT ;  /* 0x000000090000780c */ /* 0x000fda0003f05270 */
[----:B------:R-:W-:Y:S05]  /*5970*/  @P0 BRA `(.L_x_2697) ;  /* 0x000009a000000947 */ /* 0x000fea0003800000 */
[----:B------:R-:W-:-:S05]  /*5980*/  IMAD.MOV.U32 R19, RZ, RZ, RZ ;  /* 0x000000ffff137224 */ /* 0x000fca00078e00ff */
[----:B----4-:R0:W-:Y:S01]  /*5990*/  STG.E.64 [R8.64], R18 ;  /* 0x0000001208007986 */ /* 0x0101e2000c101b24 */
[----:B------:R-:W-:Y:S05]  /*59a0*/  BRA `(.L_x_2698) ;  /* 0x00000b0000007947 */ /* 0x000fea0003800000 */
.L_x_2704:
[----:B----4-:R-:W-:-:S04]  /*59b0*/  F2FP.PACK_AB R3, RZ, R18 ;  /* 0x00000012ff03723e */ /* 0x010fc800000000ff */
[----:B------:R-:W-:-:S05]  /*59c0*/  PRMT R3, R3, 0x5410, RZ ;  /* 0x0000541003037816 */ /* 0x000fca00000000ff */
[----:B------:R0:W-:Y:S01]  /*59d0*/  STG.E [R8.64], R3 ;  /* 0x0000000308007986 */ /* 0x0001e2000c101924 */
[----:B------:R-:W-:Y:S05]  /*59e0*/  BRA `(.L_x_2698) ;  /* 0x00000ac000007947 */ /* 0x000fea0003800000 */
.L_x_2703:
[----:B----4-:R-:W-:-:S06]  /*59f0*/  FMUL.FTZ R4, R18, 1 ;  /* 0x3f80000012047820 */ /* 0x010fcc0000410000 */
[----:B------:R-:W0:Y:S02]  /*5a00*/  F2F.F64.F32 R4, R4 ;  /* 0x0000000400047310 */ /* 0x000e240000201800 */
[----:B0-----:R0:W-:Y:S01]  /*5a10*/  STG.E.64 [R8.64], R4 ;  /* 0x0000000408007986 */ /* 0x0011e2000c101b24 */
[----:B------:R-:W-:Y:S05]  /*5a20*/  BRA `(.L_x_2698) ;  /* 0x00000a8000007947 */ /* 0x000fea0003800000 */
.L_x_2693:
        /* <DEDUP_REMOVED lines=8> */
[----:B----4-:R-:W-:-:S04]  /*5ab0*/  FSETP.NEU.FTZ.AND P0, PT, R18, RZ, PT ;  /* 0x000000ff1200720b */ /* 0x010fc80003f1d000 */
[----:B------:R-:W-:-:S05]  /*5ac0*/  SEL R3, RZ, 0x1, !P0 ;  /* 0x00000001ff037807 */ /* 0x000fca0004000000 */
[----:B------:R0:W-:Y:S01]  /*5ad0*/  STG.E.U8 [R8.64], R3 ;  /* 0x0000000308007986 */ /* 0x0001e2000c101124 */
[----:B------:R-:W-:Y:S05]  /*5ae0*/  BRA `(.L_x_2698) ;  /* 0x000009c000007947 */ /* 0x000fea0003800000 */
.L_x_2707:
[----:B----4-:R-:W-:Y:S01]  /*5af0*/  FMUL.FTZ R4, R18, 1 ;  /* 0x3f80000012047820 */ /* 0x010fe20000410000 */
[----:B------:R-:W-:-:S05]  /*5b00*/  CS2R R6, SRZ ;  /* 0x0000000000067805 */ /* 0x000fca000001ff00 */
[----:B------:R-:W0:Y:S02]  /*5b10*/  F2F.F64.F32 R4, R4 ;  /* 0x0000000400047310 */ /* 0x000e240000201800 */
[----:B0-----:R0:W-:Y:S01]  /*5b20*/  STG.E.128 [R8.64], R4 ;  /* 0x0000000408007986 */ /* 0x0011e2000c101d24 */
[----:B------:R-:W-:Y:S05]  /*5b30*/  BRA `(.L_x_2698) ;  /* 0x0000097000007947 */ /* 0x000fea0003800000 */
.L_x_2706:
[----:B------:R-:W-:-:S13]  /*5b40*/  ISETP.NE.AND P0, PT, R0, 0xf, PT ;  /* 0x0000000f0000780c */ /* 0x000fda0003f05270 */
[----:B------:R-:W-:Y:S05]  /*5b50*/  @!P0 BRA `(.L_x_2708) ;  /* 0x000002b000008947 */ /* 0x000fea0003800000 */
[----:B------:R-:W-:-:S13]  /*5b60*/  ISETP.NE.AND P0, PT, R0, 0x17, PT ;  /* 0x000000170000780c */ /* 0x000fda0003f05270 */
[----:B------:R-:W-:Y:S05]  /*5b70*/  @!P0 BRA `(.L_x_2709) ;  /* 0x0000014000008947 */ /* 0x000fea0003800000 */
[----:B------:R-:W-:-:S13]  /*5b80*/  ISETP.NE.AND P0, PT, R0, 0x18, PT ;  /* 0x000000180000780c */ /* 0x000fda0003f05270 */
[----:B------:R-:W-:Y:S05]  /*5b90*/  @P0 BRA `(.L_x_2697) ;  /* 0x0000078000000947 */ /* 0x000fea0003800000 */
[C---:B----4-:R-:W-:Y:S01]  /*5ba0*/  LOP3.LUT R4, R18.reuse, 0x7fffffff, RZ, 0xc0, !PT ;  /* 0x7fffffff12047812 */ /* 0x050fe200078ec0ff */
        /* <DEDUP_REMOVED lines=13> */
.L_x_2711:
[----:B------:R-:W-:Y:S05]  /*5c80*/  BSYNC B0 ;  /* 0x0000000000007941 */ /* 0x000fea0003800000 */
.L_x_2710:
[----:B------:R-:W-:-:S05]  /*5c90*/  LOP3.LUT R5, R0, R5, RZ, 0xfc, !PT ;  /* 0x0000000500057212 */ /* 0x000fca00078efcff */
[----:B------:R0:W-:Y:S01]  /*5ca0*/  STG.E.U8 [R8.64], R5 ;  /* 0x0000000508007986 */ /* 0x0001e2000c101124 */
[----:B------:R-:W-:Y:S05]  /*5cb0*/  BRA `(.L_x_2698) ;  /* 0x000007f000007947 */ /* 0x000fea0003800000 */
.L_x_2709:
[----:B----4-:R-:W-:Y:S01]  /*5cc0*/  LOP3.LUT R4, R18, 0x7fffffff, RZ, 0xc0, !PT ;  /* 0x7fffffff12047812 */ /* 0x010fe200078ec0ff */
        /* <DEDUP_REMOVED lines=11> */
.L_x_2713:
[----:B------:R-:W-:Y:S01]  /*5d80*/  IMAD.MOV.U32 R0, RZ, RZ, 0x7f ;  /* 0x0000007fff007424 */ /* 0x000fe200078e00ff */
[----:B------:R-:W-:-:S04]  /*5d90*/  ISETP.GT.U32.AND P0, PT, R4, 0x7f800000, PT ;  /* 0x7f8000000400780c */ /* 0x000fc80003f04070 */
[----:B------:R-:W-:-:S04]  /*5da0*/  SEL R0, R0, 0x7c, P0 ;  /* 0x0000007c00007807 */ /* 0x000fc80000000000 */
.L_x_2714:
[----:B------:R-:W-:Y:S05]  /*5db0*/  BSYNC B0 ;  /* 0x0000000000007941 */ /* 0x000fea0003800000 */
.L_x_2712:
[----:B------:R-:W-:-:S04]  /*5dc0*/  LOP3.LUT R18, R18, 0x80000000, RZ, 0xc0, !PT ;  /* 0x8000000012127812 */ /* 0x000fc800078ec0ff */
[----:B------:R-:W-:-:S04]  /*5dd0*/  SHF.R.U32.HI R3, RZ, 0x18, R18 ;  /* 0x00000018ff037819 */ /* 0x000fc80000011612 */
[----:B------:R-:W-:-:S05]  /*5de0*/  LOP3.LUT R3, R0, R3, RZ, 0xfc, !PT ;  /* 0x0000000300037212 */ /* 0x000fca00078efcff */
[----:B------:R0:W-:Y:S01]  /*5df0*/  STG.E.U8 [R8.64], R3 ;  /* 0x0000000308007986 */ /* 0x0001e2000c101124 */
[----:B------:R-:W-:Y:S05]  /*5e00*/  BRA `(.L_x_2698) ;  /* 0x000006a000007947 */ /* 0x000fea0003800000 */
.L_x_2708:
[----:B----4-:R-:W-:-:S05]  /*5e10*/  F2FP.BF16.PACK_AB R18, RZ, R18 ;  /* 0x00000012ff12723e */ /* 0x010fca00000010ff */
[----:B------:R0:W-:Y:S01]  /*5e20*/  STG.E.U16 [R8.64], R18 ;  /* 0x0000001208007986 */ /* 0x0001e2000c101524 */
[----:B------:R-:W-:Y:S05]  /*5e30*/  BRA `(.L_x_2698) ;  /* 0x0000067000007947 */ /* 0x000fea0003800000 */
.L_x_2705:
        /* <DEDUP_REMOVED lines=8> */
[----:B----4-:R-:W0:Y:S02]  /*5ec0*/  F2I.FTZ.U32.TRUNC.NTZ R3, R18 ;  /* 0x0000001200037305 */ /* 0x010e24000021f000 */
[----:B0-----:R0:W-:Y:S01]  /*5ed0*/  STG.E.U16 [R8.64], R3 ;  /* 0x0000000308007986 */ /* 0x0011e2000c101524 */
[----:B------:R-:W-:Y:S05]  /*5ee0*/  BRA `(.L_x_2698) ;  /* 0x000005c000007947 */ /* 0x000fea0003800000 */
.L_x_2717:
[----:B----4-:R-:W-:Y:S01]  /*5ef0*/  LOP3.LUT R3, R18, 0x7fffffff, RZ, 0xc0, !PT ;  /* 0x7fffffff12037812 */ /* 0x010fe200078ec0ff */
        /* <DEDUP_REMOVED lines=15> */
.L_x_2720:
[----:B------:R-:W-:-:S04]  /*5ff0*/  LOP3.LUT R18, R18, 0x80000000, RZ, 0xc0, !PT ;  /* 0x8000000012127812 */ /* 0x000fc800078ec0ff */
[----:B------:R-:W-:-:S04]  /*6000*/  SHF.R.U32.HI R3, RZ, 0x18, R18 ;  /* 0x00000018ff037819 */ /* 0x000fc80000011612 */
[----:B------:R-:W-:-:S04]  /*6010*/  LOP3.LUT R0, R0, R3, RZ, 0xfc, !PT ;  /* 0x0000000300007212 */ /* 0x000fc800078efcff */
[----:B------:R-:W-:Y:S02]  /*6020*/  PRMT R4, R0, 0x7610, R4 ;  /* 0x0000761000047816 */ /* 0x000fe40000000004 */
.L_x_2719:
[----:B------:R-:W-:Y:S05]  /*6030*/  BSYNC B0 ;  /* 0x0000000000007941 */ /* 0x000fea0003800000 */
.L_x_2718:
[----:B------:R0:W-:Y:S01]  /*6040*/  STG.E.U8 [R8.64], R4 ;  /* 0x0000000408007986 */ /* 0x0001e2000c101124 */
[----:B------:R-:W-:Y:S05]  /*6050*/  BRA `(.L_x_2698) ;  /* 0x0000045000007947 */ /* 0x000fea0003800000 */
.L_x_2716:
        /* <DEDUP_REMOVED lines=16> */
.L_x_2723:
[----:B------:R-:W-:-:S04]  /*6160*/  LOP3.LUT R18, R18, 0x80000000, RZ, 0xc0, !PT ;  /* 0x8000000012127812 */ /* 0x000fc800078ec0ff */
[----:B------:R-:W-:-:S04]  /*6170*/  SHF.R.U32.HI R3, RZ, 0x18, R18 ;  /* 0x00000018ff037819 */ /* 0x000fc80000011612 */
[----:B------:R-:W-:-:S04]  /*6180*/  LOP3.LUT R0, R0, R3, RZ, 0xfc, !PT ;  /* 0x0000000300007212 */ /* 0x000fc800078efcff */
[----:B------:R-:W-:Y:S02]  /*6190*/  PRMT R4, R0, 0x7610, R4 ;  /* 0x0000761000047816 */ /* 0x000fe40000000004 */
.L_x_2722:
[----:B------:R-:W-:Y:S05]  /*61a0*/  BSYNC B0 ;  /* 0x0000000000007941 */ /* 0x000fea0003800000 */
.L_x_2721:
[----:B------:R0:W-:Y:S01]  /*61b0*/  STG.E.U8 [R8.64], R4 ;  /* 0x0000000408007986 */ /* 0x0001e2000c101124 */
[----:B------:R-:W-:Y:S05]  /*61c0*/  BRA `(.L_x_2698) ;  /* 0x000002e000007947 */ /* 0x000fea0003800000 */
.L_x_2715:
[----:B------:R-:W-:-:S13]  /*61d0*/  ISETP.NE.AND P0, PT, R0, 0x1c, PT ;  /* 0x0000001c0000780c */ /* 0x000fda0003f05270 */
[----:B------:R-:W-:Y:S05]  /*61e0*/  @!P0 BRA `(.L_x_2724) ;  /* 0x000002a000008947 */ /* 0x000fea0003800000 */
[----:B------:R-:W-:-:S13]  /*61f0*/  ISETP.NE.AND P0, PT, R0, 0x1d, PT ;  /* 0x0000001d0000780c */ /* 0x000fda0003f05270 */
[----:B------:R-:W-:Y:S05]  /*6200*/  @!P0 BRA `(.L_x_2725) ;  /* 0x0000025000008947 */ /* 0x000fea0003800000 */
[----:B------:R-:W-:-:S13]  /*6210*/  ISETP.NE.AND P0, PT, R0, 0x2c, PT ;  /* 0x0000002c0000780c */ /* 0x000fda0003f05270 */
[----:B------:R-:W-:Y:S05]  /*6220*/  @P0 BRA `(.L_x_2697) ;  /* 0x000000f000000947 */ /* 0x000fea0003800000 */
[----:B----4-:R-:W-:Y:S02]  /*6230*/  SHF.R.U32.HI R4, RZ, 0x17, R18 ;  /* 0x00000017ff047819 */ /* 0x010fe40000011612 */
        /* <DEDUP_REMOVED lines=14> */
.L_x_2697:
        /* <DEDUP_REMOVED lines=11> */
[----:B----4-:R-:W-:Y:S01]  /*63d0*/  LEPC R18 ;  /* 0x000000000012734e */ /* 0x010fe20000000000 */
[----:B------:R-:W-:Y:S02]  /*63e0*/  MOV R3, 0x6450 ;  /* 0x0000645000037802 */ /* 0x000fe40000000f00 */
[----:B------:R-:W-:Y:S02]  /*63f0*/  MOV R20, 0x63d0 ;  /* 0x000063d000147802 */ /* 0x000fe40000000f00 */
[----:B------:R-:W-:-:S02]  /*6400*/  MOV R21, 0x0 ;  /* 0x0000000000157802 */ /* 0x000fc40000000f00 */
[----:B------:R-:W-:Y:S02]  /*6410*/  MOV R0, 0x0 ;  /* 0x0000000000007802 */ /* 0x000fe40000000f00 */
[----:B------:R-:W-:-:S04]  /*6420*/  IADD3 R20, P0, P1, -R20, R3, R18 ;  /* 0x0000000314147210 */ /* 0x000fc8000791e112 */
[----:B------:R-:W-:-:S04]  /*6430*/  IADD3.X R21, ~R0, R21, R19, P0, P1 ;  /* 0x0000001500157210 */ /* 0x000fc800007e2513 */
[----:B0--3--:R-:W-:Y:S05]  /*6440*/  CALL.ABS.NOINC R14 ;  /* 0x000000000e007343 */ /* 0x009fea0003c00000 */
[----:B------:R-:W-:Y:S05]  /*6450*/  BRA `(.L_x_2698) ;  /* 0x0000005000007947 */ /* 0x000fea0003800000 */
.L_x_2725:
[----:B----4-:R-:W0:Y:S02]  /*6460*/  F2I.U64.TRUNC R18, R18 ;  /* 0x0000001200127311 */ /* 0x010e24000020d800 */
[----:B0-----:R0:W-:Y:S01]  /*6470*/  STG.E.64 [R8.64], R18 ;  /* 0x0000001208007986 */ /* 0x0011e2000c101b24 */
[----:B------:R-:W-:Y:S05]  /*6480*/  BRA `(.L_x_2698) ;  /* 0x0000002000007947 */ /* 0x000fea0003800000 */
.L_x_2724:
[----:B----4-:R-:W0:Y:S02]  /*6490*/  F2I.FTZ.U32.TRUNC.NTZ R3, R18 ;  /* 0x0000001200037305 */ /* 0x010e24000021f000 */
[----:B0-----:R0:W-:Y:S02]  /*64a0*/  STG.E [R8.64], R3 ;  /* 0x0000000308007986 */ /* 0x0011e4000c101924 */
.L_x_2698:
[----:B------:R-:W-:-:S04]  /*64b0*/  IADD3 R25, R25, 0x80, RZ ;  /* 0x0000008019197810 */ /* 0x000fc80007ffe0ff */
[----:B------:R-:W-:-:S13]  /*64c0*/  ISETP.GE.AND P0, PT, R25, R16, PT ;  /* 0x000000101900720c */ /* 0x000fda0003f06270 */
[----:B------:R-:W-:Y:S05]  /*64d0*/  @P0 BRA `(.L_x_2692) ;  /* 0x00000eb000000947 */ /* 0x000fea0003800000 */
[----:B------:R-:W-:Y:S01]  /*64e0*/  IMAD R0, R2, 0x200, R25 ;  /* 0x0000020002007824 */ /* 0x000fe200078e0219 */
[----:B0-----:R-:W-:-:S03]  /*64f0*/  PRMT R3, R17, 0x9910, RZ ;  /* 0x0000991011037816 */ /* 0x001fc600000000ff */
        /* <DEDUP_REMOVED lines=17> */
.L_x_2729:
[----:B------:R-:W0:Y:S02]  /*6610*/  F2I.S64.TRUNC R22, R22 ;  /* 0x0000001600167311 */ /* 0x000e24000020d900 */
[----:B0-----:R-:W-:-:S05]  /*6620*/  IMAD.MOV.U32 R3, RZ, RZ, R22 ;  /* 0x000000ffff037224 */ /* 0x001fca00078e0016 */
[----:B------:R0:W-:Y:S01]  /*6630*/  STG.E.U8 [R8.64], R3 ;  /* 0x0000000308007986 */ /* 0x0001e2000c101124 */
[----:B------:R-:W-:Y:S05]  /*6640*/  BRA `(.L_x_2731) ;  /* 0x00000d3000007947 */ /* 0x000fea0003800000 */
.L_x_2728:
        /* <DEDUP_REMOVED lines=9> */
.L_x_2733:
[----:B------:R-:W0:Y:S02]  /*66e0*/  F2I.FTZ.TRUNC.NTZ R3, R22 ;  /* 0x0000001600037305 */ /* 0x000e24000021f100 */
[----:B0-----:R0:W-:Y:S01]  /*66f0*/  STG.E [R8.64], R3 ;  /* 0x0000000308007986 */ /* 0x0011e2000c101924 */
[----:B------:R-:W-:Y:S05]  /*6700*/  BRA `(.L_x_2731) ;  /* 0x00000c7000007947 */ /* 0x000fea0003800000 */
.L_x_2732:
[----:B------:R-:W0:Y:S02]  /*6710*/  F2I.FTZ.TRUNC.NTZ R3, R22 ;  /* 0x0000001600037305 */ /* 0x000e24000021f100 */
[----:B0-----:R0:W-:Y:S01]  /*6720*/  STG.E.U16 [R8.64], R3 ;  /* 0x0000000308007986 */ /* 0x0011e2000c101524 */
[----:B------:R-:W-:Y:S05]  /*6730*/  BRA `(.L_x_2731) ;  /* 0x00000c4000007947 */ /* 0x000fea0003800000 */
.L_x_2727:
        /* <DEDUP_REMOVED lines=8> */
.L_x_2735:
[----:B------:R-:W-:-:S05]  /*67c0*/  F2FP.PACK_AB R22, RZ, R22 ;  /* 0x00000016ff16723e */ /* 0x000fca00000000ff */
[----:B------:R0:W-:Y:S01]  /*67d0*/  STG.E.U16 [R8.64], R22 ;  /* 0x0000001608007986 */ /* 0x0001e2000c101524 */
[----:B------:R-:W-:Y:S05]  /*67e0*/  BRA `(.L_x_2731) ;  /* 0x00000b9000007947 */ /* 0x000fea0003800000 */
.L_x_2734:
        /* <DEDUP_REMOVED lines=9> */
.L_x_2737:
[----:B------:R-:W-:-:S04]  /*6880*/  F2FP.PACK_AB R3, RZ, R22 ;  /* 0x00000016ff03723e */ /* 0x000fc800000000ff */
[----:B------:R-:W-:-:S05]  /*6890*/  PRMT R3, R3, 0x5410, RZ ;  /* 0x0000541003037816 */ /* 0x000fca00000000ff */
[----:B------:R0:W-:Y:S01]  /*68a0*/  STG.E [R8.64], R3 ;  /* 0x0000000308007986 */ /* 0x0001e2000c101924 */
[----:B------:R-:W-:Y:S05]  /*68b0*/  BRA `(.L_x_2731) ;  /* 0x00000ac000007947 */ /* 0x000fea0003800000 */
.L_x_2736:
[----:B------:R-:W-:-:S06]  /*68c0*/  FMUL.FTZ R4, R22, 1 ;  /* 0x3f80000016047820 */ /* 0x000fcc0000410000 */
[----:B------:R-:W0:Y:S02]  /*68d0*/  F2F.F64.F32 R4, R4 ;  /* 0x0000000400047310 */ /* 0x000e240000201800 */
[----:B0-----:R0:W-:Y:S01]  /*68e0*/  STG.E.64 [R8.64], R4 ;  /* 0x0000000408007986 */ /* 0x0011e2000c101b24 */
[----:B------:R-:W-:Y:S05]  /*68f0*/  BRA `(.L_x_2731) ;  /* 0x00000a8000007947 */ /* 0x000fea0003800000 */
.L_x_2726:
        /* <DEDUP_REMOVED lines=12> */
.L_x_2740:
[----:B------:R-:W-:Y:S01]  /*69c0*/  FMUL.FTZ R4, R22, 1 ;  /* 0x3f80000016047820 */ /* 0x000fe20000410000 */
[----:B------:R-:W-:-:S05]  /*69d0*/  CS2R R6, SRZ ;  /* 0x0000000000067805 */ /* 0x000fca000001ff00 */
[----:B------:R-:W0:Y:S02]  /*69e0*/  F2F.F64.F32 R4, R4 ;  /* 0x0000000400047310 */ /* 0x000e240000201800 */
[----:B0-----:R0:W-:Y:S01]  /*69f0*/  STG.E.128 [R8.64], R4 ;  /* 0x0000000408007986 */ /* 0x0011e2000c101d24 */
[----:B------:R-:W-:Y:S05]  /*6a00*/  BRA `(.L_x_2731) ;  /* 0x0000097000007947 */ /* 0x000fea0003800000 */
.L_x_2739:
        /* <DEDUP_REMOVED lines=20> */
.L_x_2744:
[----:B------:R-:W-:Y:S05]  /*6b50*/  BSYNC B0 ;  /* 0x0000000000007941 */ /* 0x000fea0003800000 */
.L_x_2743:
[----:B------:R-:W-:-:S05]  /*6b60*/  LOP3.LUT R5, R0, R5, RZ, 0xfc, !PT ;  /* 0x0000000500057212 */ /* 0x000fca00078efcff */
[----:B------:R0:W-:Y:S01]  /*6b70*/  STG.E.U8 [R8.64], R5 ;  /* 0x0000000508007986 */ /* 0x0001e2000c101124 */
[----:B------:R-:W-:Y:S05]  /*6b80*/  BRA `(.L_x_2731) ;  /* 0x000007f000007947 */ /* 0x000fea0003800000 */
.L_x_2742:
        /* <DEDUP_REMOVED lines=12> */
.L_x_2746:
[----:B------:R-:W-:Y:S01]  /*6c50*/  IMAD.MOV.U32 R0, RZ, RZ, 0x7f ;  /* 0x0000007fff007424 */ /* 0x000fe200078e00ff */
[----:B------:R-:W-:-:S04]  /*6c60*/  ISETP.GT.U32.AND P0, PT, R4, 0x7f800000, PT ;  /* 0x7f8000000400780c */ /* 0x000fc80003f04070 */
[----:B------:R-:W-:-:S04]  /*6c70*/  SEL R0, R0, 0x7c, P0 ;  /* 0x0000007c00007807 */ /* 0x000fc80000000000 */
.L_x_2747:
[----:B------:R-:W-:Y:S05]  /*6c80*/  BSYNC B0 ;  /* 0x0000000000007941 */ /* 0x000fea0003800000 */
.L_x_2745:
[----:B------:R-:W-:-:S04]  /*6c90*/  LOP3.LUT R22, R22, 0x80000000, RZ, 0xc0, !PT ;  /* 0x8000000016167812 */ /* 0x000fc800078ec0ff */
[----:B------:R-:W-:-:S04]  /*6ca0*/  SHF.R.U32.HI R3, RZ, 0x18, R22 ;  /* 0x00000018ff037819 */ /* 0x000fc80000011616 */
[----:B------:R-:W-:-:S05]  /*6cb0*/  LOP3.LUT R3, R0, R3, RZ, 0xfc, !PT ;  /* 0x0000000300037212 */ /* 0x000fca00078efcff */
[----:B------:R0:W-:Y:S01]  /*6cc0*/  STG.E.U8 [R8.64], R3 ;  /* 0x0000000308007986 */ /* 0x0001e2000c101124 */
[----:B------:R-:W-:Y:S05]  /*6cd0*/  BRA `(.L_x_2731) ;  /* 0x000006a000007947 */ /* 0x000fea0003800000 */
.L_x_2741:
[----:B------:R-:W-:-:S05]  /*6ce0*/  F2FP.BF16.PACK_AB R22, RZ, R22 ;  /* 0x00000016ff16723e */ /* 0x000fca00000010ff */
[----:B------:R0:W-:Y:S01]  /*6cf0*/  STG.E.U16 [R8.64], R22 ;  /* 0x0000001608007986 */ /* 0x0001e2000c101524 */
[----:B------:R-:W-:Y:S05]  /*6d00*/  BRA `(.L_x_2731) ;  /* 0x0000067000007947 */ /* 0x000fea0003800000 */
.L_x_2738:
        /* <DEDUP_REMOVED lines=11> */
.L_x_2750:
        /* <DEDUP_REMOVED lines=16> */
.L_x_2753:
[----:B------:R-:W-:-:S04]  /*6ec0*/  LOP3.LUT R22, R22, 0x80000000, RZ, 0xc0, !PT ;  /* 0x8000000016167812 */ /* 0x000fc800078ec0ff */
[----:B------:R-:W-:-:S04]  /*6ed0*/  SHF.R.U32.HI R3, RZ, 0x18, R22 ;  /* 0x00000018ff037819 */ /* 0x000fc80000011616 */
[----:B------:R-:W-:-:S04]  /*6ee0*/  LOP3.LUT R0, R0, R3, RZ, 0xfc, !PT ;  /* 0x0000000300007212 */ /* 0x000fc800078efcff */
[----:B------:R-:W-:Y:S02]  /*6ef0*/  PRMT R4, R0, 0x7610, R4 ;  /* 0x0000761000047816 */ /* 0x000fe40000000004 */
.L_x_2752:
[----:B------:R-:W-:Y:S05]  /*6f00*/  BSYNC B0 ;  /* 0x0000000000007941 */ /* 0x000fea0003800000 */
.L_x_2751:
[----:B------:R0:W-:Y:S01]  /*6f10*/  STG.E.U8 [R8.64], R4 ;  /* 0x0000000408007986 */ /* 0x0001e2000c101124 */
[----:B------:R-:W-:Y:S05]  /*6f20*/  BRA `(.L_x_2731) ;  /* 0x0000045000007947 */ /* 0x000fea0003800000 */
.L_x_2749:
        /* <DEDUP_REMOVED lines=16> */
.L_x_2756:
[----:B------:R-:W-:-:S04]  /*7030*/  LOP3.LUT R22, R22, 0x80000000, RZ, 0xc0, !PT ;  /* 0x8000000016167812 */ /* 0x000fc800078ec0ff */
[----:B------:R-:W-:-:S04]  /*7040*/  SHF.R.U32.HI R3, RZ, 0x18, R22 ;  /* 0x00000018ff037819 */ /* 0x000fc80000011616 */
[----:B------:R-:W-:-:S04]  /*7050*/  LOP3.LUT R0, R0, R3, RZ, 0xfc, !PT ;  /* 0x0000000300007212 */ /* 0x000fc800078efcff */
[----:B------:R-:W-:Y:S02]  /*7060*/  PRMT R4, R0, 0x7610, R4 ;  /* 0x0000761000047816 */ /* 0x000fe40000000004 */
.L_x_2755:
[----:B------:R-:W-:Y:S05]  /*7070*/  BSYNC B0 ;  /* 0x0000000000007941 */ /* 0x000fea0003800000 */
.L_x_2754:
[----:B------:R0:W-:Y:S01]  /*7080*/  STG.E.U8 [R8.64], R4 ;  /* 0x0000000408007986 */ /* 0x0001e2000c101124 */
[----:B------:R-:W-:Y:S05]  /*7090*/  BRA `(.L_x_2731) ;  /* 0x000002e000007947 */ /* 0x000fea0003800000 */
.L_x_2748:
        /* <DEDUP_REMOVED lines=21> */
.L_x_2730:
        /* <DEDUP_REMOVED lines=20> */
.L_x_2758:
[----:B------:R-:W0:Y:S02]  /*7330*/  F2I.U64.TRUNC R22, R22 ;  /* 0x0000001600167311 */ /* 0x000e24000020d800 */
[----:B0-----:R0:W-:Y:S01]  /*7340*/  STG.E.64 [R8.64], R22 ;  /* 0x0000001608007986 */ /* 0x0011e2000c101b24 */
[----:B------:R-:W-:Y:S05]  /*7350*/  BRA `(.L_x_2731) ;  /* 0x0000002000007947 */ /* 0x000fea0003800000 */
.L_x_2757:
[----:B------:R-:W0:Y:S02]  /*7360*/  F2I.FTZ.U32.TRUNC.NTZ R3, R22 ;  /* 0x0000001600037305 */ /* 0x000e24000021f000 */
[----:B0-----:R0:W-:Y:S02]  /*7370*/  STG.E [R8.64], R3 ;  /* 0x0000000308007986 */ /* 0x0011e4000c101924 */
.L_x_2731:
[----:B------:R-:W-:Y:S02]  /*7380*/  IADD3 R25, R25, 0x80, RZ ;  /* 0x0000008019197810 */ /* 0x000fe40007ffe0ff */
.L_x_2692:
[----:B------:R-:W-:Y:S05]  /*7390*/  BSYNC B6 ;  /* 0x0000000000067941 */ /* 0x000fea0003800000 */
.L_x_2691:
[----:B------:R-:W-:-:S13]  /*73a0*/  ISETP.GE.AND P0, PT, R25, R16, PT ;  /* 0x000000101900720c */ /* 0x000fda0003f06270 */
[----:B------:R-:W-:Y:S05]  /*73b0*/  @P0 EXIT ;  /* 0x000000000000094d */ /* 0x000fea0003800000 */
[----:B------:R-:W-:Y:S01]  /*73c0*/  PRMT R0, R17, 0x9910, RZ ;  /* 0x0000991011007816 */ /* 0x000fe200000000ff */
[----:B------:R-:W-:-:S03]  /*73d0*/  IMAD R2, R2, 0x200, R25 ;  /* 0x0000020002027824 */ /* 0x000fc600078e0219 */
[----:B------:R-:W-:Y:S01]  /*73e0*/  ISETP.GT.AND P1, PT, R0, 0x9, PT ;  /* 0x000000090000780c */ /* 0x000fe20003f24270 */
[----:B------:R-:W-:-:S05]  /*73f0*/  IMAD R2, R2, c[0x0][0x198], RZ ;  /* 0x0000660002027a24 */ /* 0x000fca00078e02ff */
[----:B------:R-:W-:-:S05]  /*7400*/  IADD3 R2, P0, R2, c[0x0][0x178], RZ ;  /* 0x00005e0002027a10 */ /* 0x000fca0007f1e0ff */
[----:B0-----:R-:W-:Y:S02]  /*7410*/  IMAD.X R3, RZ, RZ, c[0x0][0x17c], P0 ;  /* 0x00005f00ff037624 */ /* 0x001fe400000e06ff */
        /* <DEDUP_REMOVED lines=9> */
[----:B---3--:R-:W0:Y:S02]  /*74b0*/  F2I.FTZ.TRUNC.NTZ R5, R24 ;  /* 0x0000001800057305 */ /* 0x008e24000021f100 */
[----:B0-----:R-:W-:Y:S01]  /*74c0*/  STG.E.U8 [R2.64], R5 ;  /* 0x0000000502007986 */ /* 0x001fe2000c101124 */
[----:B------:R-:W-:Y:S05]  /*74d0*/  EXIT ;  /* 0x000000000000794d */ /* 0x000fea0003800000 */
.L_x_2762:
[----:B---3--:R-:W0:Y:S02]  /*74e0*/  F2I.S64.TRUNC R24, R24 ;  /* 0x0000001800187311 */ /* 0x008e24000020d900 */
[----:B0-----:R-:W-:-:S05]  /*74f0*/  IMAD.MOV.U32 R5, RZ, RZ, R24 ;  /* 0x000000ffff057224 */ /* 0x001fca00078e0018 */
[----:B------:R-:W-:Y:S01]  /*7500*/  STG.E.U8 [R2.64], R5 ;  /* 0x0000000502007986 */ /* 0x000fe2000c101124 */
[----:B------:R-:W-:Y:S05]  /*7510*/  EXIT ;  /* 0x000000000000794d */ /* 0x000fea0003800000 */
.L_x_2761:
[----:B------:R-:W-:-:S13]  /*7520*/  ISETP.NE.AND P0, PT, R0, 0x2, PT ;  /* 0x000000020000780c */ /* 0x000fda0003f05270 */
[----:B------:R-:W-:Y:S05]  /*7530*/  @!P0 BRA `(.L_x_2764) ;  /* 0x000000a000008947 */ /* 0x000fea0003800000 */
[----:B------:R-:W-:-:S13]  /*7540*/  ISETP.NE.AND P0, PT, R0, 0x3, PT ;  /* 0x000000030000780c */ /* 0x000fda0003f05270 */
[----:B------:R-:W-:Y:S05]  /*7550*/  @!P0 BRA `(.L_x_2765) ;  /* 0x0000005000008947 */ /* 0x000fea0003800000 */
[----:B------:R-:W-:-:S13]  /*7560*/  ISETP.NE.AND P0, PT, R0, 0x4, PT ;  /* 0x000000040000780c */ /* 0x000fda0003f05270 */
[----:B------:R-:W-:Y:S05]  /*7570*/  @P0 BRA `(.L_x_2763) ;  /* 0x00000b4000000947 */ /* 0x000fea0003800000 */
[----:B---3--:R-:W0:Y:S02]  /*7580*/  F2I.S64.TRUNC R24, R24 ;  /* 0x0000001800187311 */ /* 0x008e24000020d900 */
[----:B0-----:R-:W-:Y:S01]  /*7590*/  STG.E.64 [R2.64], R24 ;  /* 0x0000001802007986 */ /* 0x001fe2000c101b24 */
[----:B------:R-:W-:Y:S05]  /*75a0*/  EXIT ;  /* 0x000000000000794d */ /* 0x000fea0003800000 */
.L_x_2765:
[----:B---3--:R-:W0:Y:S02]  /*75b0*/  F2I.FTZ.TRUNC.NTZ R5, R24 ;  /* 0x0000001800057305 */ /* 0x008e24000021f100 */
[----:B0-----:R-:W-:Y:S01]  /*75c0*/  STG.E [R2.64], R5 ;  /* 0x0000000502007986 */ /* 0x001fe2000c101924 */
[----:B------:R-:W-:Y:S05]  /*75d0*/  EXIT ;  /* 0x000000000000794d */ /* 0x000fea0003800000 */
.L_x_2764:
[----:B---3--:R-:W0:Y:S02]  /*75e0*/  F2I.FTZ.TRUNC.NTZ R5, R24 ;  /* 0x0000001800057305 */ /* 0x008e24000021f100 */
[----:B0-----:R-:W-:Y:S01]  /*75f0*/  STG.E.U16 [R2.64], R5 ;  /* 0x0000000502007986 */ /* 0x001fe2000c101524 */
[----:B------:R-:W-:Y:S05]  /*7600*/  EXIT ;  /* 0x000000000000794d */ /* 0x000fea0003800000 */
.L_x_2760:
[----:B------:R-:W-:-:S13]  /*7610*/  ISETP.GT.AND P0, PT, R0, 0x6, PT ;  /* 0x000000060000780c */ /* 0x000fda0003f04270 */
[----:B------:R-:W-:Y:S05]  /*7620*/  @P0 BRA `(.L_x_2766) ;  /* 0x0000009000000947 */ /* 0x000fea0003800000 */
[----:B------:R-:W-:-:S13]  /*7630*/  ISETP.NE.AND P0, PT, R0, 0x5, PT ;  /* 0x000000050000780c */ /* 0x000fda0003f05270 */
[----:B------:R-:W-:Y:S05]  /*7640*/  @!P0 BRA `(.L_x_2767) ;  /* 0x0000004000008947 */ /* 0x000fea0003800000 */
[----:B------:R-:W-:-:S13]  /*7650*/  ISETP.NE.AND P0, PT, R0, 0x6, PT ;  /* 0x000000060000780c */ /* 0x000fda0003f05270 */
[----:B------:R-:W-:Y:S05]  /*7660*/  @P0 BRA `(.L_x_2763) ;  /* 0x00000a5000000947 */ /* 0x000fea0003800000 */
[----:B---3--:R-:W-:Y:S01]  /*7670*/  STG.E [R2.64], R24 ;  /* 0x0000001802007986 */ /* 0x008fe2000c101924 */
[----:B------:R-:W-:Y:S05]  /*7680*/  EXIT ;  /* 0x000000000000794d */ /* 0x000fea0003800000 */
.L_x_2767:
[----:B---3--:R-:W-:-:S05]  /*7690*/  F2FP.PACK_AB R24, RZ, R24 ;  /* 0x00000018ff18723e */ /* 0x008fca00000000ff */
[----:B------:R-:W-:Y:S01]  /*76a0*/  STG.E.U16 [R2.64], R24 ;  /* 0x0000001802007986 */ /* 0x000fe2000c101524 */
[----:B------:R-:W-:Y:S05]  /*76b0*/  EXIT ;  /* 0x000000000000794d */ /* 0x000fea0003800000 */
.L_x_2766:
[----:B------:R-:W-:-:S13]  /*76c0*/  ISETP.NE.AND P0, PT, R0, 0x7, PT ;  /* 0x000000070000780c */ /* 0x000fda0003f05270 */
[----:B------:R-:W-:Y:S05]  /*76d0*/  @!P0 BRA `(.L_x_2768) ;  /* 0x000000b000008947 */ /* 0x000fea0003800000 */
[----:B------:R-:W-:-:S13]  /*76e0*/  ISETP.NE.AND P0, PT, R0, 0x8, PT ;  /* 0x000000080000780c */ /* 0x000fda0003f05270 */
[----:B------:R-:W-:Y:S05]  /*76f0*/  @!P0 BRA `(.L_x_2769) ;  /* 0x0000005000008947 */ /* 0x000fea0003800000 */
[----:B------:R-:W-:-:S13]  /*7700*/  ISETP.NE.AND P0, PT, R0, 0x9, PT ;  /* 0x000000090000780c */ /* 0x000fda0003f05270 */
[----:B------:R-:W-:Y:S05]  /*7710*/  @P0 BRA `(.L_x_2763) ;  /* 0x000009a000000947 */ /* 0x000fea0003800000 */
[----:B------:R-:W-:-:S05]  /*7720*/  IMAD.MOV.U32 R25, RZ, RZ, RZ ;  /* 0x000000ffff197224 */ /* 0x000fca00078e00ff */
[----:B---3--:R-:W-:Y:S01]  /*7730*/  STG.E.64 [R2.64], R24 ;  /* 0x0000001802007986 */ /* 0x008fe2000c101b24 */
[----:B------:R-:W-:Y:S05]  /*7740*/  EXIT ;  /* 0x000000000000794d */ /* 0x000fea0003800000 */
.L_x_2769:
[----:B---3--:R-:W-:-:S04]  /*7750*/  F2FP.PACK_AB R5, RZ, R24 ;  /* 0x00000018ff05723e */ /* 0x008fc800000000ff */
[----:B------:R-:W-:-:S05]  /*7760*/  PRMT R5, R5, 0x5410, RZ ;  /* 0x0000541005057816 */ /* 0x000fca00000000ff */
[----:B------:R-:W-:Y:S01]  /*7770*/  STG.E [R2.64], R5 ;  /* 0x0000000502007986 */ /* 0x000fe2000c101924 */
[----:B------:R-:W-:Y:S05]  /*7780*/  EXIT ;  /* 0x000000000000794d */ /* 0x000fea0003800000 */
.L_x_2768:
[----:B---3--:R-:W-:-:S06]  /*7790*/  FMUL.FTZ R4, R24, 1 ;  /* 0x3f80000018047820 */ /* 0x008fcc0000410000 */
[----:B------:R-:W0:Y:S02]  /*77a0*/  F2F.F64.F32 R4, R4 ;  /* 0x0000000400047310 */ /* 0x000e240000201800 */
[----:B0-----:R-:W-:Y:S01]  /*77b0*/  STG.E.64 [R2.64], R4 ;  /* 0x0000000402007986 */ /* 0x001fe2000c101b24 */
[----:B------:R-:W-:Y:S05]  /*77c0*/  EXIT ;  /* 0x000000000000794d */ /* 0x000fea0003800000 */
.L_x_2759:
        /* <DEDUP_REMOVED lines=8> */
[----:B---3--:R-:W-:-:S04]  /*7850*/  FSETP.NEU.FTZ.AND P0, PT, R24, RZ, PT ;  /* 0x000000ff1800720b */ /* 0x008fc80003f1d000 */
[----:B------:R-:W-:-:S05]  /*7860*/  SEL R5, RZ, 0x1, !P0 ;  /* 0x00000001ff057807 */ /* 0x000fca0004000000 */
[----:B------:R-:W-:Y:S01]  /*7870*/  STG.E.U8 [R2.64], R5 ;  /* 0x0000000502007986 */ /* 0x000fe2000c101124 */
[----:B------:R-:W-:Y:S05]  /*7880*/  EXIT ;  /* 0x000000000000794d */ /* 0x000fea0003800000 */
.L_x_2772:
[----:B---3--:R-:W-:Y:S01]  /*7890*/  FMUL.FTZ R4, R24, 1 ;  /* 0x3f80000018047820 */ /* 0x008fe20000410000 */
[----:B------:R-:W-:-:S05]  /*78a0*/  CS2R R6, SRZ ;  /* 0x0000000000067805 */ /* 0x000fca000001ff00 */
[----:B------:R-:W0:Y:S02]  /*78b0*/  F2F.F64.F32 R4, R4 ;  /* 0x0000000400047310 */ /* 0x000e240000201800 */
[----:B0-----:R-:W-:Y:S01]  /*78c0*/  STG.E.128 [R2.64], R4 ;  /* 0x0000000402007986 */ /* 0x001fe2000c101d24 */
[----:B------:R-:W-:Y:S05]  /*78d0*/  EXIT ;  /* 0x000000000000794d */ /* 0x000fea0003800000 */
.L_x_2771:
[----:B------:R-:W-:-:S13]  /*78e0*/  ISETP.NE.AND P0, PT, R0, 0xf, PT ;  /* 0x0000000f0000780c */ /* 0x000fda0003f05270 */
[----:B------:R-:W-:Y:S05]  /*78f0*/  @!P0 BRA `(.L_x_2773) ;  /* 0x000002b000008947 */ /* 0x000fea0003800000 */
[----:B------:R-:W-:-:S13]  /*7900*/  ISETP.NE.AND P0, PT, R0, 0x17, PT ;  /* 0x000000170000780c */ /* 0x000fda0003f05270 */
[----:B------:R-:W-:Y:S05]  /*7910*/  @!P0 BRA `(.L_x_2774) ;  /* 0x0000014000008947 */ /* 0x000fea0003800000 */
[----:B------:R-:W-:-:S13]  /*7920*/  ISETP.NE.AND P0, PT, R0, 0x18, PT ;  /* 0x000000180000780c */ /* 0x000fda0003f05270 */
[----:B------:R-:W-:Y:S05]  /*7930*/  @P0 BRA `(.L_x_2763) ;  /* 0x0000078000000947 */ /* 0x000fea0003800000 */
[C---:B---3--:R-:W-:Y:S01]  /*7940*/  LOP3.LUT R4, R24.reuse, 0x7fffffff, RZ, 0xc0, !PT ;  /* 0x7fffffff18047812 */ /* 0x048fe200078ec0ff */
[----:B------:R-:W-:Y:S01]  /*7950*/  BSSY B0, `(.L_x_2775) ;  /* 0x000000d000007945 */ /* 0x000fe20003800000 */
[----:B------:R-:W-:Y:S02]  /*7960*/  LOP3.LUT R0, R24, 0x80000000, RZ, 0xc0, !PT ;  /* 0x8000000018007812 */ /* 0x000fe400078ec0ff */
[----:B------:R-:W-:Y:S02]  /*7970*/  ISETP.GT.U32.AND P0, PT, R4, 0x43efffff, PT ;  /* 0x43efffff0400780c */ /* 0x000fe40003f04070 */
[----:B------:R-:W-:Y:S01]  /*7980*/  SHF.R.U32.HI R7, RZ, 0x18, R0 ;  /* 0x00000018ff077819 */ /* 0x000fe20000011600 */
[----:B------:R-:W-:-:S10]  /*7990*/  IMAD.MOV.U32 R0, RZ, RZ, 0x7f ;  /* 0x0000007fff007424 */ /* 0x000fd400078e00ff */
[----:B------:R-:W-:Y:S05]  /*79a0*/  @P0 BRA `(.L_x_2776) ;  /* 0x0000007000000947 */ /* 0x000fea0003800000 */
[----:B------:R-:W-:-:S13]  /*79b0*/  ISETP.GE.U32.AND P0, PT, R4, 0x3c800000, PT ;  /* 0x3c8000000400780c */ /* 0x000fda0003f06070 */
[----:B------:R-:W-:Y:S01]  /*79c0*/  @P0 SHF.R.U32.HI R0, RZ, 0x14, R24 ;  /* 0x00000014ff000819 */ /* 0x000fe20000011618 */
[----:B------:R-:W-:-:S03]  /*79d0*/  @!P0 FADD.FTZ R4, R4, 16384 ;  /* 0x4680000004048421 */ /* 0x000fc60000010000 */
[----:B------:R-:W-:-:S04]  /*79e0*/  @P0 LOP3.LUT R5, R0, 0x1, RZ, 0xc0, !PT ;  /* 0x0000000100050812 */ /* 0x000fc800078ec0ff */
[----:B------:R-:W-:-:S04]  /*79f0*/  @P0 IADD3 R5, R24, 0x407ffff, R5 ;  /* 0x0407ffff18050810 */ /* 0x000fc80007ffe005 */
[----:B------:R-:W-:Y:S02]  /*7a00*/  @P0 SHF.R.U32.HI R0, RZ, 0x14, R5 ;  /* 0x00000014ff000819 */ /* 0x000fe40000011605 */
[----:B------:R-:W-:Y:S02]  /*7a10*/  @!P0 IADD3 R0, R4, -0x46800000, RZ ;  /* 0xb980000004008810 */ /* 0x000fe40007ffe0ff */
.L_x_2776:
[----:B------:R-:W-:Y:S05]  /*7a20*/  BSYNC B0 ;  /* 0x0000000000007941 */ /* 0x000fea0003800000 */
.L_x_2775:
[----:B------:R-:W-:-:S05]  /*7a30*/  LOP3.LUT R7, R0, R7, RZ, 0xfc, !PT ;  /* 0x0000000700077212 */ /* 0x000fca00078efcff */
[----:B------:R-:W-:Y:S01]  /*7a40*/  STG.E.U8 [R2.64], R7 ;  /* 0x0000000702007986 */ /* 0x000fe2000c101124 */
[----:B------:R-:W-:Y:S05]  /*7a50*/  EXIT ;  /* 0x000000000000794d */ /* 0x000fea0003800000 */
.L_x_2774:
[----:B---3--:R-:W-:Y:S01]  /*7a60*/  LOP3.LUT R4, R24, 0x7fffffff, RZ, 0xc0, !PT ;  /* 0x7fffffff18047812 */ /* 0x008fe200078ec0ff */
[----:B------:R-:W-:Y:S03]  /*7a70*/  BSSY B0, `(.L_x_2777) ;  /* 0x000000e000007945 */ /* 0x000fe60003800000 */
[----:B------:R-:W-:-:S13]  /*7a80*/  ISETP.GT.U32.AND P0, PT, R4, 0x477fffff, PT ;  /* 0x477fffff0400780c */ /* 0x000fda0003f04070 */
[----:B------:R-:W-:Y:S05]  /*7a90*/  @P0 BRA `(.L_x_2778) ;  /* 0x0000008000000947 */ /* 0x000fea0003800000 */
[----:B------:R-:W-:-:S13]  /*7aa0*/  ISETP.GE.U32.AND P0, PT, R4, 0x38800000, PT ;  /* 0x388000000400780c */ /* 0x000fda0003f06070 */
[----:B------:R-:W-:Y:S01]  /*7ab0*/  @P0 SHF.R.U32.HI R0, RZ, 0x15, R24 ;  /* 0x00000015ff000819 */ /* 0x000fe20000011618 */
[----:B------:R-:W-:-:S03]  /*7ac0*/  @!P0 FADD.FTZ R4, R4, 128 ;  /* 0x4300000004048421 */ /* 0x000fc60000010000 */
[----:B------:R-:W-:-:S04]  /*7ad0*/  @P0 LOP3.LUT R5, R0, 0x1, RZ, 0xc0, !PT ;  /* 0x0000000100050812 */ /* 0x000fc800078ec0ff */
[----:B------:R-:W-:-:S04]  /*7ae0*/  @P0 IADD3 R5, R24, 0x80fffff, R5 ;  /* 0x080fffff18050810 */ /* 0x000fc80007ffe005 */
[----:B------:R-:W-:Y:S02]  /*7af0*/  @P0 SHF.R.U32.HI R0, RZ, 0x15, R5 ;  /* 0x00000015ff000819 */ /* 0x000fe40000011605 */
[----:B------:R-:W-:Y:S01]  /*7b00*/  @!P0 IADD3 R0, R4, -0x43000000, RZ ;  /* 0xbd00000004008810 */ /* 0x000fe20007ffe0ff */
[----:B------:R-:W-:Y:S05]  /*7b10*/  BRA `(.L_x_2779) ;  /* 0x0000003000007947 */ /* 0x000fea0003800000 */
.L_x_2778:
[----:B------:R-:W-:Y:S01]  /*7b20*/  IMAD.MOV.U32 R0, RZ, RZ, 0x7f ;  /* 0x0000007fff007424 */ /* 0x000fe200078e00ff */
[----:B------:R-:W-:-:S04]  /*7b30*/  ISETP.GT.U32.AND P0, PT, R4, 0x7f800000, PT ;  /* 0x7f8000000400780c */ /* 0x000fc80003f04070 */
[----:B------:R-:W-:-:S04]  /*7b40*/  SEL R0, R0, 0x7c, P0 ;  /* 0x0000007c00007807 */ /* 0x000fc80000000000 */
.L_x_2779:
[----:B------:R-:W-:Y:S05]  /*7b50*/  BSYNC B0 ;  /* 0x0000000000007941 */ /* 0x000fea0003800000 */
.L_x_2777:
[----:B------:R-:W-:-:S04]  /*7b60*/  LOP3.LUT R24, R24, 0x80000000, RZ, 0xc0, !PT ;  /* 0x8000000018187812 */ /* 0x000fc800078ec0ff */
[----:B------:R-:W-:-:S04]  /*7b70*/  SHF.R.U32.HI R5, RZ, 0x18, R24 ;  /* 0x00000018ff057819 */ /* 0x000fc80000011618 */
[----:B------:R-:W-:-:S05]  /*7b80*/  LOP3.LUT R5, R0, R5, RZ, 0xfc, !PT ;  /* 0x0000000500057212 */ /* 0x000fca00078efcff */
[----:B------:R-:W-:Y:S01]  /*7b90*/  STG.E.U8 [R2.64], R5 ;  /* 0x0000000502007986 */ /* 0x000fe2000c101124 */
[----:B------:R-:W-:Y:S05]  /*7ba0*/  EXIT ;  /* 0x000000000000794d */ /* 0x000fea0003800000 */
.L_x_2773:
[----:B---3--:R-:W-:-:S05]  /*7bb0*/  F2FP.BF16.PACK_AB R24, RZ, R24 ;  /* 0x00000018ff18723e */ /* 0x008fca00000010ff */
[----:B------:R-:W-:Y:S01]  /*7bc0*/  STG.E.U16 [R2.64], R24 ;  /* 0x0000001802007986 */ /* 0x000fe2000c101524 */
[----:B------:R-:W-:Y:S05]  /*7bd0*/  EXIT ;  /* 0x000000000000794d */ /* 0x000fea0003800000 */
.L_x_2770:
        /* <DEDUP_REMOVED lines=8> */
[----:B---3--:R-:W0:Y:S02]  /*7c60*/  F2I.FTZ.U32.TRUNC.NTZ R5, R24 ;  /* 0x0000001800057305 */ /* 0x008e24000021f000 */
[----:B0-----:R-:W-:Y:S01]  /*7c70*/  STG.E.U16 [R2.64], R5 ;  /* 0x0000000502007986 */ /* 0x001fe2000c101524 */
[----:B------:R-:W-:Y:S05]  /*7c80*/  EXIT ;  /* 0x000000000000794d */ /* 0x000fea0003800000 */
.L_x_2782:
[----:B---3--:R-:W-:Y:S01]  /*7c90*/  LOP3.LUT R5, R24, 0x7fffffff, RZ, 0xc0, !PT ;  /* 0x7fffffff18057812 */ /* 0x008fe200078ec0ff */
        /* <DEDUP_REMOVED lines=15> */
.L_x_2785:
[----:B------:R-:W-:-:S04]  /*7d90*/  LOP3.LUT R24, R24, 0x80000000, RZ, 0xc0, !PT ;  /* 0x8000000018187812 */ /* 0x000fc800078ec0ff */
[----:B------:R-:W-:-:S04]  /*7da0*/  SHF.R.U32.HI R5, RZ, 0x18, R24 ;  /* 0x00000018ff057819 */ /* 0x000fc80000011618 */
[----:B------:R-:W-:-:S04]  /*7db0*/  LOP3.LUT R4, R4, R5, RZ, 0xfc, !PT ;  /* 0x0000000504047212 */ /* 0x000fc800078efcff */
[----:B------:R-:W-:Y:S02]  /*7dc0*/  PRMT R0, R4, 0x7610, R0 ;  /* 0x0000761004007816 */ /* 0x000fe40000000000 */
.L_x_2784:
[----:B------:R-:W-:Y:S05]  /*7dd0*/  BSYNC B0 ;  /* 0x0000000000007941 */ /* 0x000fea0003800000 */
.L_x_2783:
[----:B------:R-:W-:Y:S01]  /*7de0*/  STG.E.U8 [R2.64], R0 ;  /* 0x0000000002007986 */ /* 0x000fe2000c101124 */
[----:B------:R-:W-:Y:S05]  /*7df0*/  EXIT ;  /* 0x000000000000794d */ /* 0x000fea0003800000 */
.L_x_2781:
        /* <DEDUP_REMOVED lines=16> */
.L_x_2788:
[----:B------:R-:W-:-:S04]  /*7f00*/  LOP3.LUT R24, R24, 0x80000000, RZ, 0xc0, !PT ;  /* 0x8000000018187812 */ /* 0x000fc800078ec0ff */
[----:B------:R-:W-:-:S04]  /*7f10*/  SHF.R.U32.HI R5, RZ, 0x18, R24 ;  /* 0x00000018ff057819 */ /* 0x000fc80000011618 */
[----:B------:R-:W-:-:S04]  /*7f20*/  LOP3.LUT R4, R4, R5, RZ, 0xfc, !PT ;  /* 0x0000000504047212 */ /* 0x000fc800078efcff */
[----:B------:R-:W-:Y:S02]  /*7f30*/  PRMT R0, R4, 0x7610, R0 ;  /* 0x0000761004007816 */ /* 0x000fe40000000000 */
.L_x_2787:
[----:B------:R-:W-:Y:S05]  /*7f40*/  BSYNC B0 ;  /* 0x0000000000007941 */ /* 0x000fea0003800000 */
.L_x_2786:
[----:B------:R-:W-:Y:S01]  /*7f50*/  STG.E.U8 [R2.64], R0 ;  /* 0x0000000002007986 */ /* 0x000fe2000c101124 */
[----:B------:R-:W-:Y:S05]  /*7f60*/  EXIT ;  /* 0x000000000000794d */ /* 0x000fea0003800000 */
.L_x_2780:
[----:B------:R-:W-:-:S13]  /*7f70*/  ISETP.NE.AND P0, PT, R0, 0x1c, PT ;  /* 0x0000001c0000780c */ /* 0x000fda0003f05270 */
[----:B------:R-:W-:Y:S05]  /*7f80*/  @!P0 BRA `(.L_x_2789) ;  /* 0x000002a000008947 */ /* 0x000fea0003800000 */
[----:B------:R-:W-:-:S13]  /*7f90*/  ISETP.NE.AND P0, PT, R0, 0x1d, PT ;  /* 0x0000001d0000780c */ /* 0x000fda0003f05270 */
[----:B------:R-:W-:Y:S05]  /*7fa0*/  @!P0 BRA `(.L_x_2790) ;  /* 0x0000025000008947 */ /* 0x000fea0003800000 */
[----:B------:R-:W-:-:S13]  /*7fb0*/  ISETP.NE.AND P0, PT, R0, 0x2c, PT ;  /* 0x0000002c0000780c */ /* 0x000fda0003f05270 */
[----:B------:R-:W-:Y:S05]  /*7fc0*/  @P0 BRA `(.L_x_2763) ;  /* 0x000000f000000947 */ /* 0x000fea0003800000 */
[----:B---3--:R-:W-:Y:S02]  /*7fd0*/  SHF.R.U32.HI R4, RZ, 0x17, R24 ;  /* 0x00000017ff047819 */ /* 0x008fe40000011618 */
        /* <DEDUP_REMOVED lines=14> */
.L_x_2763:
        /* <DEDUP_REMOVED lines=19> */
[----:B------:R-:W-:Y:S05]  /*81f0*/  EXIT ;  /* 0x000000000000794d */ /* 0x000fea0003800000 */
.L_x_2790:
[----:B---3--:R-:W0:Y:S02]  /*8200*/  F2I.U64.TRUNC R24, R24 ;  /* 0x0000001800187311 */ /* 0x008e24000020d800 */
[----:B0-----:R-:W-:Y:S01]  /*8210*/  STG.E.64 [R2.64], R24 ;  /* 0x0000001802007986 */ /* 0x001fe2000c101b24 */
[----:B------:R-:W-:Y:S05]  /*8220*/  EXIT ;  /* 0x000000000000794d */ /* 0x000fea0003800000 */
.L_x_2789:
[----:B---3--:R-:W0:Y:S02]  /*8230*/  F2I.FTZ.U32.TRUNC.NTZ R5, R24 ;  /* 0x0000001800057305 */ /* 0x008e24000021f000 */
[----:B0-----:R-:W-:Y:S01]  /*8240*/  STG.E [R2.64], R5 ;  /* 0x0000000502007986 */ /* 0x001fe2000c101924 */
[----:B------:R-:W-:Y:S05]  /*8250*/  EXIT ;  /* 0x000000000000794d */ /* 0x000fea0003800000 */
.L_x_2791:
        /* <DEDUP_REMOVED lines=10> */
.L_x_26739:


//--------------------- .text._ZN2at6native18elementwise_kernelILi128ELi2EZNS0_22gpu_kernel_impl_nocastIZZZNS0_49_GLOBAL__N__b919a28f_16_Normalization_cu_5c38458722batch_norm_calc_invstdERKNS_6TensorES6_dENKUlvE_clEvENKUlvE2_clEvEUlN3c108BFloat16EE_EEvRNS_18TensorIteratorBaseERKT_EUliE_EEviT1_ --------------------------
	.section	.text._ZN2at6native18elementwise_kernelILi128ELi2EZNS0_22gpu_kernel_impl_nocastIZZZNS0_49_GLOBAL__N__b919a28f_16_Normalization_cu_5c38458722batch_norm_calc_invstdERKNS_6TensorES6_dENKUlvE_clEvENKUlvE2_clEvEUlN3c108BFloat16EE_EEvRNS_18TensorIteratorBaseERKT_EUliE_EEviT1_,"ax",@progbits
	.sectioninfo	@"SHI_REGISTERS=12"
	.align	128
        .global         _ZN2at6native18elementwise_kernelILi128ELi2EZNS0_22gpu_kernel_impl_nocastIZZZNS0_49_GLOBAL__N__b919a28f_16_Normalization_cu_5c38458722batch_norm_calc_invstdERKNS_6TensorES6_dENKUlvE_clEvENKUlvE2_clEvEUlN3c108BFloat16EE_EEvRNS_18TensorIteratorBaseERKT_EUliE_EEviT1_
        .type           _ZN2at6native18elementwise_kernelILi128ELi2EZNS0_22gpu_kernel_impl_nocastIZZZNS0_49_GLOBAL__N__b919a28f_16_Normalization_cu_5c38458722batch_norm_calc_invstdERKNS_6TensorES6_dENKUlvE_clEvENKUlvE2_clEvEUlN3c108BFloat16EE_EEvRNS_18TensorIteratorBaseERKT_EUliE_EEviT1_,@function
        .size           _ZN2at6native18elementwise_kernelILi128ELi2EZNS0_22gpu_kernel_impl_nocastIZZZNS0_49_GLOBAL__N__b919a28f_16_Normalization_cu_5c38458722batch_norm_calc_invstdERKNS_6TensorES6_dENKUlvE_clEvENKUlvE2_clEvEUlN3c108BFloat16EE_EEvRNS_18TensorIteratorBaseERKT_EUliE_EEviT1_,(.L_x_26740 - _ZN2at6native18elementwise_kernelILi128ELi2EZNS0_22gpu_kernel_impl_nocastIZZZNS0_49_GLOBAL__N__b919a28f_16_Normalization_cu_5c38458722batch_norm_calc_invstdERKNS_6TensorES6_dENKUlvE_clEvENKUlvE2_clEvEUlN3c108BFloat16EE_EEvRNS_18TensorIteratorBaseERKT_EUliE_EEviT1_)
        .other          _ZN2at6native18elementwise_kernelILi128ELi2EZNS0_22gpu_kernel_impl_nocastIZZZNS0_49_GLOBAL__N__b919a28f_16_Normalization_cu_5c38458722batch_norm_calc_invstdERKNS_6TensorES6_dENKUlvE_clEvENKUlvE2_clEvEUlN3c108BFloat16EE_EEvRNS_18TensorIteratorBaseERKT_EUliE_EEviT1_,@"STO_CUDA_ENTRY STV_DEFAULT"
_ZN2at6native18elementwise_kernelILi128ELi2EZNS0_22gpu_kernel_impl_nocastIZZZNS0_49_GLOBAL__N__b919a28f_16_Normalization_cu_5c38458722batch_norm_calc_invstdERKNS_6TensorES6_dENKUlvE_clEvENKUlvE2_clEvEUlN3c108BFloat16EE_EEvRNS_18TensorIteratorBaseERKT_EUliE_EEviT1_:
.text._ZN2at6native18elementwise_kernelILi128ELi2EZNS0_22gpu_kernel_impl_nocastIZZZNS0_49_GLOBAL__N__b919a28f_16_Normalization_cu_5c38458722batch_norm_calc_invstdERKNS_6TensorES6_dENKUlvE_clEvENKUlvE2_clEvEUlN3c108BFloat16EE_EEvRNS_18TensorIteratorBaseERKT_EUliE_EEviT1_:
[----:B------:R-:W-:Y:S02]  /*0000*/  MOV R1, c[0x0][0x28] ;  /* 0x00000a0000017a02 */ /* 0x000fe40000000f00 */
[----:B------:R-:W0:Y:S01]  /*0010*/  S2R R0, SR_CTAID.X ;  /* 0x0000000000007919 */ /* 0x000e220000002500 */
[----:B------:R-:W-:Y:S01]  /*0020*/  ULDC.64 UR4, c[0x0][0x118] ;  /* 0x0000460000047ab9 */ /* 0x000fe20000000a00 */
[----:B------:R-:W-:Y:S02]  /*0030*/  BSSY B0, `(.L_x_2792) ;  /* 0x00000f3000007945 */ /* 0x000fe40003800000 */
[----:B------:R-:W0:Y:S02]  /*0040*/  S2R R3, SR_TID.X ;  /* 0x0000000000037919 */ /* 0x000e240000002100 */
[----:B0-----:R-:W-:-:S04]  /*0050*/  LEA R0, R0, R3, 0x8 ;  /* 0x0000000300007211 */ /* 0x001fc800078e40ff */
[----:B------:R-:W-:Y:S02]  /*0060*/  ISETP.GE.AND P0, PT, R0, c[0x0][0x160], PT ;  /* 0x0000580000007a0c */ /* 0x000fe40003f06270 */
[----:B------:R-:W-:-:S11]  /*0070*/  MOV R7, R0 ;  /* 0x0000000000077202 */ /* 0x000fd60000000f00 */
[----:B------:R-:W-:Y:S05]  /*0080*/  @P0 BRA `(.L_x_2793) ;  /* 0x00000ed000000947 */ /* 0x000fea0003800000 */
[----:B------:R-:W-:Y:S01]  /*0090*/  ISETP.NE.AND P0, PT, RZ, c[0x0][0x168], PT ;  /* 0x00005a00ff007a0c */ /* 0x000fe20003f05270 */
[----:B------:R-:W-:-:S12]  /*00a0*/  CS2R R2, SRZ ;  /* 0x0000000000027805 */ /* 0x000fd8000001ff00 */
[----:B------:R-:W-:Y:S05]  /*00b0*/  @!P0 BRA `(.L_x_2794) ;  /* 0x00000e0000008947 */ /* 0x000fea0003800000 */
[----:B------:R-:W-:Y:S01]  /*00c0*/  HFMA2.MMA R2, -RZ, RZ, 0, 0 ;  /* 0x00000000ff027435 */ /* 0x000fe200000001ff */
[----:B------:R-:W-:Y:S02]  /*00d0*/  MOV R3, R7 ;  /* 0x0000000700037202 */ /* 0x000fe40000000f00 */
        /* <DEDUP_REMOVED lines=21> */
[----:B------:R-:W-:-:S05]  /*0230*/  SHF.R.U32.HI R5, RZ, c[0x0][0x18c], R4 ;  /* 0x00006300ff057a19 */ /* 0x000fca0000011604 */
[----:B------:R-:W-:-:S04]  /*0240*/  IMAD.MOV R6, RZ, RZ, -R5 ;  /* 0x000000ffff067224 */ /* 0x000fc800078e0a05 */
        /* <DEDUP_REMOVED lines=196> */
[----:B------:R-:W-:-:S04]  /*0e90*/  @P0 IMAD R6, R6, c[0x0][0x28c], R7 ;  /* 0x0000a30006060a24 */ /* 0x000fc800078e0207 */
[C---:B------:R-:W-:Y:S02]  /*0ea0*/  @P0 IMAD R2, R6.reuse, c[0x0][0x358], R2 ;  /* 0x0000d60006020a24 */ /* 0x040fe400078e0202 */
[----:B------:R-:W-:-:S05]  /*0eb0*/  @P0 IMAD R3, R6, c[0x0][0x35c], R3 ;  /* 0x0000d70006030a24 */ /* 0x000fca00078e0203 */
.L_x_2794:
[----:B------:R-:W-:-:S04]  /*0ec0*/  IADD3 R4, P0, R3, c[0x0][0x368], RZ ;  /* 0x0000da0003047a10 */ /* 0x000fc80007f1e0ff */
[----:B------:R-:W-:-:S05]  /*0ed0*/  IADD3.X R5, RZ, c[0x0][0x36c], RZ, P0, !PT ;  /* 0x0000db00ff057a10 */ /* 0x000fca00007fe4ff */
[----:B------:R-:W2:Y:S01]  /*0ee0*/  LDG.E.U16 R4, [R4.64] ;  /* 0x0000000404047981 */ /* 0x000ea2000c1e1500 */
[----:B------:R-:W-:Y:S02]  /*0ef0*/  IADD3 R2, P0, R2, c[0x0][0x360], RZ ;  /* 0x0000d80002027a10 */ /* 0x000fe40007f1e0ff */
[----:B------:R-:W-:Y:S02]  /*0f00*/  IADD3 R7, R0, 0x80, RZ ;  /* 0x0000008000077810 */ /* 0x000fe40007ffe0ff */
[----:B------:R-:W-:Y:S02]  /*0f10*/  IADD3.X R3, RZ, c[0x0][0x364], RZ, P0, !PT ;  /* 0x0000d900ff037a10 */ /* 0x000fe400007fe4ff */
[----:B--2---:R-:W-:-:S05]  /*0f20*/  PRMT R4, RZ, 0x5410, R4 ;  /* 0x00005410ff047816 */ /* 0x004fca0000000004 */
[----:B------:R-:W-:-:S04]  /*0f30*/  FADD.FTZ R6, R4, c[0x0][0x370] ;  /* 0x0000dc0004067621 */ /* 0x000fc80000010000 */
[----:B------:R-:W0:Y:S02]  /*0f40*/  MUFU.RSQ R9, R6 ;  /* 0x0000000600097308 */ /* 0x000e240000001400 */
[----:B0-----:R0:W-:Y:S02]  /*0f50*/  STG.E [R2.64], R9 ;  /* 0x0000000902007986 */ /* 0x0011e4000c101904 */
.L_x_2793:
[----:B------:R-:W-:Y:S05]  /*0f60*/  BSYNC B0 ;  /* 0x0000000000007941 */ /* 0x000fea0003800000 */
.L_x_2792:
[----:B------:R-:W-:-:S13]  /*0f70*/  ISETP.GE.AND P0, PT, R7, c[0x0][0x160], PT ;  /* 0x0000580007007a0c */ /* 0x000fda0003f06270 */
[----:B------:R-:W-:Y:S05]  /*0f80*/  @P0 EXIT ;  /* 0x000000000000094d */ /* 0x000fea0003800000 */
[----:B------:R-:W-:Y:S01]  /*0f90*/  ISETP.NE.AND P0, PT, RZ, c[0x0][0x168], PT ;  /* 0x00005a00ff007a0c */ /* 0x000fe20003f05270 */
[----:B0-----:R-:W-:Y:S01]  /*0fa0*/  HFMA2.MMA R2, -RZ, RZ, 0, 0 ;  /* 0x00000000ff027435 */ /* 0x001fe200000001ff */
[----:B------:R-:W-:-:S11]  /*0fb0*/  MOV R0, RZ ;  /* 0x000000ff00007202 */ /* 0x000fd60000000f00 */
[----:B------:R-:W-:Y:S05]  /*0fc0*/  @!P0 BRA `(.L_x_2795) ;  /* 0x00000e0000008947 */ /* 0x000fea0003800000 */
[----:B------:R-:W-:Y:S01]  /*0fd0*/  MOV R2, RZ ;  /* 0x000000ff00027202 */ /* 0x000fe20000000f00 */
[----:B------:R-:W-:-:S04]  /*0fe0*/  IMAD.MOV.U32 R3, RZ, RZ, R7 ;  /* 0x000000ffff037224 */ /* 0x000fc800078e0007 */
[----:B------:R-:W-:Y:S01]  /*0ff0*/  IMAD.HI.U32 R4, R7, c[0x0][0x170], R2 ;  /* 0x00005c0007047a27 */ /* 0x000fe200078e0002 */
[----:B------:R-:W-:-:S04]  /*1000*/  MOV R3, c[0x0][0x168] ;  /* 0x00005a0000037a02 */ /* 0x000fc80000000f00 */
[----:B------:R-:W-:Y:S02]  /*1010*/  ISETP.NE.AND P0, PT, R3, 0x1, PT ;  /* 0x000000010300780c */ /* 0x000fe40003f05270 */
        /* <DEDUP_REMOVED lines=132> */
[----:B------:R-:W-:Y:S01]  /*1860*/  IMAD.MOV.U32 R4, RZ, RZ, RZ ;  /* 0x000000ffff047224 */ /* 0x000fe200078e00ff */
        /* <DEDUP_REMOVED lines=85> */
[----:B------:R-:W-:-:S05]  /*1dc0*/  @P0 IMAD R2, R7, c[0x0][0x35c], R2 ;  /* 0x0000d70007020a24 */ /* 0x000fca00078e0202 */
.L_x_2795:
[----:B------:R-:W-:-:S04]  /*1dd0*/  IADD3 R2, P0, R2, c[0x0][0x368], RZ ;  /* 0x0000da0002027a10 */ /* 0x000fc80007f1e0ff */
[----:B------:R-:W-:-:S05]  /*1de0*/  IADD3.X R3, RZ, c[0x0][0x36c], RZ, P0, !PT ;  /* 0x0000db00ff037a10 */ /* 0x000fca00007fe4ff */
[----:B------:R-:W2:Y:S01]  /*1df0*/  LDG.E.U16 R2, [R2.64] ;  /* 0x0000000402027981 */ /* 0x000ea2000c1e1500 */
[----:B------:R-:W-:-:S04]  /*1e00*/  IADD3 R4, P0, R0, c[0x0][0x360], RZ ;  /* 0x0000d80000047a10 */ /* 0x000fc80007f1e0ff */
[----:B------:R-:W-:Y:S02]  /*1e10*/  IADD3.X R5, RZ, c[0x0][0x364], RZ, P0, !PT ;  /* 0x0000d900ff057a10 */ /* 0x000fe400007fe4ff */
[----:B--2---:R-:W-:-:S05]  /*1e20*/  PRMT R2, RZ, 0x5410, R2 ;  /* 0x00005410ff027816 */ /* 0x004fca0000000002 */
[----:B------:R-:W-:-:S04]  /*1e30*/  FADD.FTZ R6, R2, c[0x0][0x370] ;  /* 0x0000dc0002067621 */ /* 0x000fc80000010000 */
[----:B------:R-:W0:Y:S02]  /*1e40*/  MUFU.RSQ R7, R6 ;  /* 0x0000000600077308 */ /* 0x000e240000001400 */
[----:B0-----:R-:W-:Y:S01]  /*1e50*/  STG.E [R4.64], R7 ;  /* 0x0000000704007986 */ /* 0x001fe2000c101904 */
[----:B------:R-:W-:Y:S05]  /*1e60*/  EXIT ;  /* 0x000000000000794d */ /* 0x000fea0003800000 */
.L_x_2796:
        /* <DEDUP_REMOVED lines=9> */
.L_x_26740:


//--------------------- .text._ZN2at6native27unrolled_elementwise_kernelIZZZNS0_49_GLOBAL__N__b919a28f_16_Normalization_cu_5c38458722batch_norm_calc_invstdERKNS_6TensorES5_dENKUlvE_clEvENKUlvE2_clEvEUlN3c108BFloat16EE_St5arrayIPcLm2EELi4E23TrivialOffsetCalculatorILi1EjESF_NS0_6memory15LoadWithoutCastENSG_16StoreWithoutCastEEEviT_T0_T2_T3_T4_T5_ --------------------------
	.section	.text._ZN2at6native27unrolled_elementwise_kernelIZZZNS0_49_GLOBAL__N__b919a28f_16_Normalization_cu_5c38458722batch_norm_calc_invstdERKNS_6TensorES5_dENKUlvE_clEvENKUlvE2_clEvEUlN3c108BFloat16EE_St5arrayIPcLm2EELi4E23TrivialOffsetCalculatorILi1EjESF_NS0_6memory15LoadWithoutCastENSG_16StoreWithoutCastEEEviT_T0_T2_T3_T4_T5_,"ax",@progbits
	.sectioninfo	@"SHI_REGISTERS=18"
	.align	128
        .global         _ZN2at6native27unrolled_elementwise_kernelIZZZNS0_49_GLOBAL__N__b919a28f_16_Normalization_cu_5c38458722batch_norm_calc_invstdERKNS_6TensorES5_dENKUlvE_clEvENKUlvE2_clEvEUlN3c108BFloat16EE_St5arrayIPcLm2EELi4E23TrivialOffsetCalculatorILi1EjESF_NS0_6memory15LoadWithoutCastENSG_16StoreWithoutCastEEEviT_T0_T2_T3_T4_T5_
        .type           _ZN2at6native27unrolled_elementwise_kernelIZZZNS0_49_GLOBAL__N__b919a28f_16_Normalization_cu_5c38458722batch_norm_calc_invstdERKNS_6TensorES5_dENKUlvE_clEvENKUlvE2_clEvEUlN3c108BFloat16EE_St5arrayIPcLm2EELi4E23TrivialOffsetCalculatorILi1EjESF_NS0_6memory15LoadWithoutCastENSG_16StoreWithoutCastEEEviT_T0_T2_T3_T4_T5_,@function
        .size           _ZN2at6native27unrolled_elementwise_kernelIZZZNS0_49_GLOBAL__N__b919a28f_16_Normalization_cu_5c38458722batch_norm_calc_invstdERKNS_6TensorES5_dENKUlvE_clEvENKUlvE2_clEvEUlN3c108BFloat16EE_St5arrayIPcLm2EELi4E23TrivialOffsetCalculatorILi1EjESF_NS0_6memory15LoadWithoutCastENSG_16StoreWithoutCastEEEviT_T0_T2_T3_T4_T5_,(.L_x_26741 - _ZN2at6native27unrolled_elementwise_kernelIZZZNS0_49_GLOBAL__N__b919a28f_16_Normalization_cu_5c38458722batch_norm_calc_invstdERKNS_6TensorES5_dENKUlvE_clEvENKUlvE2_clEvEUlN3c108BFloat16EE_St5arrayIPcLm2EELi4E23TrivialOffsetCalculatorILi1EjESF_NS0_6memory15LoadWithoutCastENSG_16StoreWithoutCastEEEviT_T0_T2_T3_T4_T5_)
        .other          _ZN2at6native27unrolled_elementwise_kernelIZZZNS0_49_GLOBAL__N__b919a28f_16_Normalization_cu_5c38458722batch_norm_calc_invstdERKNS_6TensorES5_dENKUlvE_clEvENKUlvE2_clEvEUlN3c108BFloat16EE_St5arrayIPcLm2EELi4E23TrivialOffsetCalculatorILi1EjESF_NS0_6memory15LoadWithoutCastENSG_16StoreWithoutCastEEEviT_T0_T2_T3_T4_T5_,@"STO_CUDA_ENTRY STV_DEFAULT"
_ZN2at6native27unrolled_elementwise_kernelIZZZNS0_49_GLOBAL__N__b919a28f_16_Normalization_cu_5c38458722batch_norm_calc_invstdERKNS_6TensorES5_dENKUlvE_clEvENKUlvE2_clEvEUlN3c108BFloat16EE_St5arrayIPcLm2EELi4E23TrivialOffsetCalculatorILi1EjESF_NS0_6memory15LoadWithoutCastENSG_16StoreWithoutCastEEEviT_T0_T2_T3_T4_T5_:
.text._ZN2at6native27unrolled_elementwise_kernelIZZZNS0_49_GLOBAL__N__b919a28f_16_Normalization_cu_5c38458722batch_norm_calc_invstdERKNS_6TensorES5_dENKUlvE_clEvENKUlvE2_clEvEUlN3c108BFloat16EE_St5arrayIPcLm2EELi4E23TrivialOffsetCalculatorILi1EjESF_NS0_6memory15LoadWithoutCastENSG_16StoreWithoutCastEEEviT_T0_T2_T3_T4_T5_:
[----:B------:R-:W-:Y:S02]  /*0000*/  IMAD.MOV.U32 R1, RZ, RZ, c[0x0][0x28] ;  /* 0x00000a00ff017624 */ /* 0x000fe400078e00ff */
[----:B------:R-:W0:Y:S01]  /*0010*/  S2R R0, SR_CTAID.X ;  /* 0x0000000000007919 */ /* 0x000e220000002500 */
[----:B------:R-:W-:Y:S01]  /*0020*/  IMAD.MOV.U32 R3, RZ, RZ, -0x200 ;  /* 0xfffffe00ff037424 */ /* 0x000fe200078e00ff */
[----:B------:R-:W-:Y:S01]  /*0030*/  PRMT R14, RZ, 0x7610, R14 ;  /* 0x00007610ff0e7816 */ /* 0x000fe2000000000e */
[----:B------:R-:W-:Y:S01]  /*0040*/  ULDC.64 UR4, c[0x0][0x118] ;  /* 0x0000460000047ab9 */ /* 0x000fe20000000a00 */
[----:B------:R-:W1:Y:S01]  /*0050*/  S2R R7, SR_TID.X ;  /* 0x0000000000077919 */ /* 0x000e620000002100 */
[----:B0-----:R-:W-:Y:S02]  /*0060*/  IMAD R2, R0, R3, c[0x0][0x160] ;  /* 0x0000580000027624 */ /* 0x001fe400078e0203 */
[----:B-1----:R-:W-:-:S03]  /*0070*/  IMAD.MOV.U32 R3, RZ, RZ, R7 ;  /* 0x000000ffff037224 */ /* 0x002fc600078e0007 */
[----:B------:R-:W-:-:S13]  /*0080*/  ISETP.GE.AND P0, PT, R7, R2, PT ;  /* 0x000000020700720c */ /* 0x000fda0003f06270 */
[----:B------:R-:W-:Y:S01]  /*0090*/  @!P0 IMAD R8, R0, 0x200, R3 ;  /* 0x0000020000088824 */ /* 0x000fe200078e0203 */
[----:B------:R-:W-:Y:S01]  /*00a0*/  @!P0 IADD3 R3, R3, 0x80, RZ ;  /* 0x0000008003038810 */ /* 0x000fe20007ffe0ff */
[----:B------:R-:W-:-:S03]  /*00b0*/  @!P0 IMAD.MOV.U32 R9, RZ, RZ, 0x2 ;  /* 0x00000002ff098424 */ /* 0x000fc600078e00ff */
[----:B------:R-:W-:Y:S01]  /*00c0*/  ISETP.GE.AND P1, PT, R3, R2, PT ;  /* 0x000000020300720c */ /* 0x000fe20003f26270 */
[----:B------:R-:W-:Y:S01]  /*00d0*/  @!P0 IMAD.WIDE.U32 R8, R8, R9, c[0x0][0x180] ;  /* 0x0000600008088625 */ /* 0x000fe200078e0009 */
[----:B------:R-:W-:-:S04]  /*00e0*/  PRMT R6, RZ, 0x7610, R6 ;  /* 0x00007610ff067816 */ /* 0x000fc80000000006 */
[----:B------:R0:W2:Y:S07]  /*00f0*/  @!P0 LDG.E.U16 R14, [R8.64] ;  /* 0x00000004080e8981 */ /* 0x0000ae000c1e1500 */
[----:B------:R-:W-:Y:S01]  /*0100*/  @!P1 LEA R10, R0, R3, 0x9 ;  /* 0x00000003000a9211 */ /* 0x000fe200078e48ff */
[----:B------:R-:W-:Y:S01]  /*0110*/  @!P1 IMAD.MOV.U32 R11, RZ, RZ, 0x2 ;  /* 0x00000002ff0b9424 */ /* 0x000fe200078e00ff */
[----:B------:R-:W-:-:S04]  /*0120*/  @!P1 IADD3 R3, R3, 0x80, RZ ;  /* 0x0000008003039810 */ /* 0x000fc80007ffe0ff */
[----:B------:R-:W-:Y:S01]  /*0130*/  ISETP.GE.AND P3, PT, R3, R2, PT ;  /* 0x000000020300720c */ /* 0x000fe20003f66270 */
[----:B------:R-:W-:-:S05]  /*0140*/  @!P1 IMAD.WIDE.U32 R10, R10, R11, c[0x0][0x180] ;  /* 0x000060000a0a9625 */ /* 0x000fca00078e000b */
[----:B------:R1:W3:Y:S01]  /*0150*/  @!P1 LDG.E.U16 R6, [R10.64] ;  /* 0x000000040a069981 */ /* 0x0002e2000c1e1500 */
[----:B------:R-:W-:-:S06]  /*0160*/  PRMT R4, RZ, 0x7610, R4 ;  /* 0x00007610ff047816 */ /* 0x000fcc0000000004 */
[----:B------:R-:W-:Y:S01]  /*0170*/  @!P3 MOV R13, 0x2 ;  /* 0x00000002000db802 */ /* 0x000fe20000000f00 */
[----:B------:R-:W-:-:S04]  /*0180*/  @!P3 IMAD R12, R0, 0x200, R3 ;  /* 0x00000200000cb824 */ /* 0x000fc800078e0203 */
[----:B------:R-:W-:-:S05]  /*0190*/  @!P3 IMAD.WIDE.U32 R12, R12, R13, c[0x0][0x180] ;  /* 0x000060000c0cb625 */ /* 0x000fca00078e000d */
[----:B------:R4:W3:Y:S01]  /*01a0*/  @!P3 LDG.E.U16 R4, [R12.64] ;  /* 0x000000040c04b981 */ /* 0x0008e2000c1e1500 */
[----:B------:R-:W-:Y:S01]  /*01b0*/  @!P3 IADD3 R3, R3, 0x80, RZ ;  /* 0x000000800303b810 */ /* 0x000fe20007ffe0ff */
[----:B------:R-:W-:-:S03]  /*01c0*/  IMAD.MOV.U32 R5, RZ, RZ, R7 ;  /* 0x000000ffff057224 */ /* 0x000fc600078e0007 */
[----:B------:R-:W-:Y:S02]  /*01d0*/  ISETP.GE.AND P2, PT, R3, R2, PT ;  /* 0x000000020300720c */ /* 0x000fe40003f46270 */
[----:B------:R-:W-:-:S04]  /*01e0*/  IADD3 R15, R5, 0x80, RZ ;  /* 0x00000080050f7810 */ /* 0x000fc80007ffe0ff */
[----:B------:R-:W-:Y:S02]  /*01f0*/  ISETP.GE.AND P3, PT, R15, R2, PT ;  /* 0x000000020f00720c */ /* 0x000fe40003f66270 */
[----:B-1----:R-:W-:-:S05]  /*0200*/  IADD3 R11, R5, 0x100, RZ ;  /* 0x00000100050b7810 */ /* 0x002fca0007ffe0ff */
[--C-:B0-----:R-:W-:Y:S02]  /*0210*/  @!P2 IMAD R8, R0, 0x200, R3.reuse ;  /* 0x000002000008a824 */ /* 0x101fe400078e0203 */
[----:B------:R-:W-:Y:S01]  /*0220*/  @!P2 IMAD.MOV.U32 R9, RZ, RZ, 0x2 ;  /* 0x00000002ff09a424 */ /* 0x000fe200078e00ff */
[----:B------:R-:W-:-:S03]  /*0230*/  PRMT R3, RZ, 0x7610, R3 ;  /* 0x00007610ff037816 */ /* 0x000fc60000000003 */
[----:B------:R-:W-:Y:S01]  /*0240*/  @!P2 IMAD.WIDE.U32 R8, R8, R9, c[0x0][0x180] ;  /* 0x000060000808a625 */ /* 0x000fe200078e0009 */
[-C--:B------:R-:W-:Y:S02]  /*0250*/  ISETP.GE.AND P1, PT, R11, R2.reuse, PT ;  /* 0x000000020b00720c */ /* 0x080fe40003f26270 */
[----:B------:R-:W-:Y:S02]  /*0260*/  IADD3 R11, R5, 0x180, RZ ;  /* 0x00000180050b7810 */ /* 0x000fe40007ffe0ff */
[----:B------:R0:W5:Y:S01]  /*0270*/  @!P2 LDG.E.U16 R3, [R8.64] ;  /* 0x000000040803a981 */ /* 0x000162000c1e1500 */
[----:B------:R-:W-:Y:S02]  /*0280*/  @!P0 IADD3 R5, R7, 0x80, RZ ;  /* 0x0000008007058810 */ /* 0x000fe40007ffe0ff */
[----:B------:R-:W-:Y:S02]  /*0290*/  @!P0 LEA R7, R0, R7, 0x9 ;  /* 0x0000000700078211 */ /* 0x000fe400078e48ff */
[----:B------:R-:W-:Y:S01]  /*02a0*/  ISETP.GE.AND P2, PT, R5, R2, PT ;  /* 0x000000020500720c */ /* 0x000fe20003f46270 */
[----:B------:R-:W-:Y:S01]  /*02b0*/  BSSY B0, `(.L_x_2797) ;  /* 0x0000019000007945 */ /* 0x000fe20003800000 */
[----:B--2---:R-:W-:-:S05]  /*02c0*/  @!P0 PRMT R14, RZ, 0x5410, R14 ;  /* 0x00005410ff0e8816 */ /* 0x004fca000000000e */
[----:B------:R-:W-:-:S04]  /*02d0*/  @!P0 FADD.FTZ R14, R14, c[0x0][0x168] ;  /* 0x00005a000e0e8621 */ /* 0x000fc80000010000 */
[----:B----4-:R-:W1:Y:S01]  /*02e0*/  @!P0 MUFU.RSQ R13, R14 ;  /* 0x0000000e000d8308 */ /* 0x010e620000001400 */
[----:B---3--:R-:W-:-:S05]  /*02f0*/  @!P3 PRMT R6, RZ, 0x5410, R6 ;  /* 0x00005410ff06b816 */ /* 0x008fca0000000006 */
[----:B0-----:R-:W-:Y:S02]  /*0300*/  @!P3 FADD.FTZ R8, R6, c[0x0][0x168] ;  /* 0x00005a000608b621 */ /* 0x001fe40000010000 */
[----:B------:R-:W-:-:S04]  /*0310*/  @!P0 IMAD.MOV.U32 R6, RZ, RZ, 0x4 ;  /* 0x00000004ff068424 */ /* 0x000fc800078e00ff */
[----:B------:R-:W-:-:S05]  /*0320*/  @!P0 IMAD.WIDE.U32 R6, R7, R6, c[0x0][0x178] ;  /* 0x00005e0007068625 */ /* 0x000fca00078e0006 */
[----:B-1----:R0:W-:Y:S01]  /*0330*/  @!P0 STG.E [R6.64], R13 ;  /* 0x0000000d06008986 */ /* 0x0021e2000c101904 */
[----:B------:R-:W-:Y:S01]  /*0340*/  @!P1 PRMT R4, RZ, 0x5410, R4 ;  /* 0x00005410ff049816 */ /* 0x000fe20000000004 */
[----:B------:R0:W1:Y:S01]  /*0350*/  @!P3 MUFU.RSQ R15, R8 ;  /* 0x00000008000fb308 */ /* 0x0000620000001400 */
[----:B------:R-:W-:-:S03]  /*0360*/  ISETP.GE.AND P3, PT, R11, R2, PT ;  /* 0x000000020b00720c */ /* 0x000fc60003f66270 */
[----:B------:R-:W-:-:S04]  /*0370*/  @!P1 FADD.FTZ R4, R4, c[0x0][0x168] ;  /* 0x00005a0004049621 */ /* 0x000fc80000010000 */
[----:B------:R0:W2:Y:S01]  /*0380*/  @!P1 MUFU.RSQ R11, R4 ;  /* 0x00000004000b9308 */ /* 0x0000a20000001400 */
[----:B------:R-:W-:Y:S05]  /*0390*/  @P2 BRA `(.L_x_2798) ;  /* 0x000000a000002947 */ /* 0x000fea0003800000 */
[----:B0-----:R-:W-:Y:S01]  /*03a0*/  IMAD R6, R0, 0x200, R5 ;  /* 0x0000020000067824 */ /* 0x001fe200078e0205 */
[----:B------:R-:W-:Y:S01]  /*03b0*/  IADD3 R5, R5, 0x80, RZ ;  /* 0x0000008005057810 */ /* 0x000fe20007ffe0ff */
[----:B------:R-:W-:-:S03]  /*03c0*/  IMAD.MOV.U32 R9, RZ, RZ, 0x4 ;  /* 0x00000004ff097424 */ /* 0x000fc600078e00ff */
[----:B------:R-:W-:Y:S01]  /*03d0*/  ISETP.GE.AND P0, PT, R5, R2, PT ;  /* 0x000000020500720c */ /* 0x000fe20003f06270 */
[----:B------:R-:W-:-:S05]  /*03e0*/  IMAD.WIDE.U32 R6, R6, R9, c[0x0][0x178] ;  /* 0x00005e0006067625 */ /* 0x000fca00078e0009 */
[----:B-1----:R0:W-:Y:S07]  /*03f0*/  STG.E [R6.64], R15 ;  /* 0x0000000f06007986 */ /* 0x0021ee000c101904 */
[----:B------:R-:W-:Y:S02]  /*0400*/  @!P0 LEA R8, R0, R5, 0x9 ;  /* 0x0000000500088211 */ /* 0x000fe400078e48ff */
[----:B------:R-:W-:-:S03]  /*0410*/  @!P0 IADD3 R5, R5, 0x80, RZ ;  /* 0x0000008005058810 */ /* 0x000fc60007ffe0ff */
[----:B------:R-:W-:-:S05]  /*0420*/  @!P0 IMAD.WIDE.U32 R8, R8, R9, c[0x0][0x178] ;  /* 0x00005e0008088625 */ /* 0x000fca00078e0009 */
[----:B--2---:R0:W-:Y:S02]  /*0430*/  @!P0 STG.E [R8.64], R11 ;  /* 0x0000000b08008986 */ /* 0x0041e4000c101904 */
.L_x_2798:
[----:B------:R-:W-:Y:S05]  /*0440*/  BSYNC B0 ;  /* 0x0000000000007941 */ /* 0x000fea0003800000 */
.L_x_2797:
[----:B-----5:R-:W-:Y:S02]  /*0450*/  @!P3 PRMT R3, RZ, 0x5410, R3 ;  /* 0x00005410ff03b816 */ /* 0x020fe40000000003 */
[----:B------:R-:W-:-:S03]  /*0460*/  ISETP.GE.AND P0, PT, R5, R2, PT ;  /* 0x000000020500720c */ /* 0x000fc60003f06270 */
[----:B------:R-:W-:-:S04]  /*0470*/  @!P3 FADD.FTZ R3, R3, c[0x0][0x168] ;  /* 0x00005a000303b621 */ /* 0x000fc80000010000 */
[----:B0-----:R0:W3:Y:S06]  /*0480*/  @!P3 MUFU.RSQ R7, R3 ;  /* 0x000000030007b308 */ /* 0x0010ec0000001400 */
[----:B------:R-:W-:Y:S05]  /*0490*/  @P0 EXIT ;  /* 0x000000000000094d */ /* 0x000fea0003800000 */
[----:B------:R-:W-:Y:S02]  /*04a0*/  IMAD R2, R0, 0x200, R5 ;  /* 0x0000020000027824 */ /* 0x000fe400078e0205 */
[----:B0-----:R-:W-:-:S04]  /*04b0*/  IMAD.MOV.U32 R3, RZ, RZ, 0x4 ;  /* 0x00000004ff037424 */ /* 0x001fc800078e00ff */
[----:B------:R-:W-:-:S05]  /*04c0*/  IMAD.WIDE.U32 R2, R2, R3, c[0x0][0x178] ;  /* 0x00005e0002027625 */ /* 0x000fca00078e0003 */
[----:B---3--:R-:W-:Y:S01]  /*04d0*/  STG.E [R2.64], R7 ;  /* 0x0000000702007986 */ /* 0x008fe2000c101904 */
[----:B------:R-:W-:Y:S05]  /*04e0*/  EXIT ;  /* 0x000000000000794d */ /* 0x000fea0003800000 */
.L_x_2799:
        /* <DEDUP_REMOVED lines=9> */
.L_x_26741:


//--------------------- .text._ZN2at6native29vectorized_elementwise_kernelILi2EZZZNS0_49_GLOBAL__N__b919a28f_16_Normalization_cu_5c38458722batch_norm_calc_invstdERKNS_6TensorES5_dENKUlvE_clEvENKUlvE2_clEvEUlN3c108BFloat16EE_St5arrayIPcLm2EEEEviT0_T1_ --------------------------
	.section	.text._ZN2at6native29vectorized_elementwise_kernelILi2EZZZNS0_49_GLOBAL__N__b919a28f_16_Normalization_cu_5c38458722batch_norm_calc_invstdERKNS_6TensorES5_dENKUlvE_clEvENKUlvE2_clEvEUlN3c108BFloat16EE_St5arrayIPcLm2EEEEviT0_T1_,"ax",@progbits
	.sectioninfo	@"SHI_REGISTERS=23"
	.align	128
        .global         _ZN2at6native29vectorized_elementwise_kernelILi2EZZZNS0_49_GLOBAL__N__b919a28f_16_Normalization_cu_5c38458722batch_norm_calc_invstdERKNS_6TensorES5_dENKUlvE_clEvENKUlvE2_clEvEUlN3c108BFloat16EE_St5arrayIPcLm2EEEEviT0_T1_
        .type           _ZN2at6native29vectorized_elementwise_kernelILi2EZZZNS0_49_GLOBAL__N__b919a28f_16_Normalization_cu_5c38458722batch_norm_calc_invstdERKNS_6TensorES5_dENKUlvE_clEvENKUlvE2_clEvEUlN3c108BFloat16EE_St5arrayIPcLm2EEEEviT0_T1_,@function
        .size           _ZN2at6native29vectorized_elementwise_kernelILi2EZZZNS0_49_GLOBAL__N__b919a28f_16_Normalization_cu_5c38458722batch_norm_calc_invstdERKNS_6TensorES5_dENKUlvE_clEvENKUlvE2_clEvEUlN3c108BFloat16EE_St5arrayIPcLm2EEEEviT0_T1_,(.L_x_26742 - _ZN2at6native29vectorized_elementwise_kernelILi2EZZZNS0_49_GLOBAL__N__b919a28f_16_Normalization_cu_5c38458722batch_norm_calc_invstdERKNS_6TensorES5_dENKUlvE_clEvENKUlvE2_clEvEUlN3c108BFloat16EE_St5arrayIPcLm2EEEEviT0_T1_)
        .other          _ZN2at6native29vectorized_elementwise_kernelILi2EZZZNS0_49_GLOBAL__N__b919a28f_16_Normalization_cu_5c38458722batch_norm_calc_invstdERKNS_6TensorES5_dENKUlvE_clEvENKUlvE2_clEvEUlN3c108BFloat16EE_St5arrayIPcLm2EEEEviT0_T1_,@"STO_CUDA_ENTRY STV_DEFAULT"
_ZN2at6native29vectorized_elementwise_kernelILi2EZZZNS0_49_GLOBAL__N__b919a28f_16_Normalization_cu_5c38458722batch_norm_calc_invstdERKNS_6TensorES5_dENKUlvE_clEvENKUlvE2_clEvEUlN3c108BFloat16EE_St5arrayIPcLm2EEEEviT0_T1_:
.text._ZN2at6native29vectorized_elementwise_kernelILi2EZZZNS0_49_GLOBAL__N__b919a28f_16_Normalization_cu_5c38458722batch_norm_calc_invstdERKNS_6TensorES5_dENKUlvE_clEvENKUlvE2_clEvEUlN3c108BFloat16EE_St5arrayIPcLm2EEEEviT0_T1_:
[----:B------:R-:W-:Y:S02]  /*0000*/  IMAD.MOV.U32 R1, RZ, RZ, c[0x0][0x28] ;  /* 0x00000a00ff017624 */ /* 0x000fe400078e00ff */
[----:B------:R-:W0:Y:S01]  /*0010*/  S2R R0, SR_CTAID.X ;  /* 0x0000000000007919 */ /* 0x000e220000002500 */
[----:B------:R-:W-:Y:S01]  /*0020*/  ULDC.64 UR4, c[0x0][0x118] ;  /* 0x0000460000047ab9 */ /* 0x000fe20000000a00 */
[----:B0-----:R-:W-:-:S05]  /*0030*/  IMAD.SHL.U32 R0, R0, 0x400, RZ ;  /* 0x0000040000007824 */ /* 0x001fca00078e00ff */
[----:B------:R-:W-:-:S04]  /*0040*/  IADD3 R2, -R0, c[0x0][0x160], RZ ;  /* 0x0000580000027a10 */ /* 0x000fc80007ffe1ff */
[----:B------:R-:W-:-:S13]  /*0050*/  ISETP.GE.U32.AND P0, PT, R2, 0x400, PT ;  /* 0x000004000200780c */ /* 0x000fda0003f06070 */
[----:B------:R-:W-:Y:S05]  /*0060*/  @!P0 BRA `(.L_x_2800) ;  /* 0x0000028000008947 */ /* 0x000fea0003800000 */
[----:B------:R-:W0:Y:S01]  /*0070*/  S2R R6, SR_TID.X ;  /* 0x0000000000067919 */ /* 0x000e220000002100 */
[----:B------:R-:W-:-:S04]  /*0080*/  IMAD.MOV.U32 R3, RZ, RZ, 0x2 ;  /* 0x00000002ff037424 */ /* 0x000fc800078e00ff */
[----:B------:R-:W-:-:S06]  /*0090*/  IMAD.WIDE R2, R0, R3, c[0x0][0x180] ;  /* 0x0000600000027625 */ /* 0x000fcc00078e0203 */
[----:B0-----:R-:W-:-:S05]  /*00a0*/  IMAD.WIDE.U32 R8, R6, 0x4, R2 ;  /* 0x0000000406087825 */ /* 0x001fca00078e0002 */
[----:B------:R-:W2:Y:S04]  /*00b0*/  LDG.E R4, [R8.64] ;  /* 0x0000000408047981 */ /* 0x000ea8000c1e1900 */
[----:B------:R-:W3:Y:S04]  /*00c0*/  LDG.E R7, [R8.64+0x200] ;  /* 0x0002000408077981 */ /* 0x000ee8000c1e1900 */
[----:B------:R-:W4:Y:S04]  /*00d0*/  LDG.E R10, [R8.64+0x400] ;  /* 0x00040004080a7981 */ /* 0x000f28000c1e1900 */
[----:B------:R0:W5:Y:S01]  /*00e0*/  LDG.E R11, [R8.64+0x600] ;  /* 0x00060004080b7981 */ /* 0x000162000c1e1900 */
[----:B--2---:R-:W-:-:S05]  /*00f0*/  PRMT R2, RZ, 0x7610, R4 ;  /* 0x00007610ff027816 */ /* 0x004fca0000000004 */
[----:B------:R-:W-:Y:S01]  /*0100*/  FADD.FTZ R3, R2, c[0x0][0x168] ;  /* 0x00005a0002037621 */ /* 0x000fe20000010000 */
[----:B------:R-:W-:Y:S02]  /*0110*/  PRMT R2, RZ, 0x5410, R4 ;  /* 0x00005410ff027816 */ /* 0x000fe40000000004 */
[----:B---3--:R-:W-:-:S03]  /*0120*/  PRMT R4, RZ, 0x7610, R7 ;  /* 0x00007610ff047816 */ /* 0x008fc60000000007 */
[----:B------:R-:W-:Y:S01]  /*0130*/  FADD.FTZ R2, R2, c[0x0][0x168] ;  /* 0x00005a0002027621 */ /* 0x000fe20000010000 */
[----:B------:R-:W-:Y:S01]  /*0140*/  MUFU.RSQ R3, R3 ;  /* 0x0000000300037308 */ /* 0x000fe20000001400 */
[----:B------:R-:W-:Y:S01]  /*0150*/  FADD.FTZ R5, R4, c[0x0][0x168] ;  /* 0x00005a0004057621 */ /* 0x000fe20000010000 */
[----:B------:R-:W-:Y:S02]  /*0160*/  PRMT R4, RZ, 0x5410, R7 ;  /* 0x00005410ff047816 */ /* 0x000fe40000000007 */
[----:B----4-:R-:W-:-:S03]  /*0170*/  PRMT R7, RZ, 0x7610, R10 ;  /* 0x00007610ff077816 */ /* 0x010fc6000000000a */
[----:B------:R-:W-:Y:S01]  /*0180*/  FADD.FTZ R4, R4, c[0x0][0x168] ;  /* 0x00005a0004047621 */ /* 0x000fe20000010000 */
[----:B------:R-:W1:Y:S01]  /*0190*/  MUFU.RSQ R2, R2 ;  /* 0x0000000200027308 */ /* 0x000e620000001400 */
[----:B0-----:R-:W-:Y:S01]  /*01a0*/  FADD.FTZ R9, R7, c[0x0][0x168] ;  /* 0x00005a0007097621 */ /* 0x001fe20000010000 */
[----:B------:R-:W-:-:S05]  /*01b0*/  PRMT R7, RZ, 0x5410, R10 ;  /* 0x00005410ff077816 */ /* 0x000fca000000000a */
[----:B------:R-:W-:Y:S01]  /*01c0*/  FADD.FTZ R7, R7, c[0x0][0x168] ;  /* 0x00005a0007077621 */ /* 0x000fe20000010000 */
[----:B------:R-:W-:Y:S08]  /*01d0*/  MUFU.RSQ R5, R5 ;  /* 0x0000000500057308 */ /* 0x000ff00000001400 */
[----:B------:R5:W-:Y:S08]  /*01e0*/  MUFU.RSQ R8, R7 ;  /* 0x0000000700087308 */ /* 0x000bf00000001400 */
[----:B------:R-:W0:Y:S01]  /*01f0*/  MUFU.RSQ R4, R4 ;  /* 0x0000000400047308 */ /* 0x000e220000001400 */
[----:B-----5:R-:W-:-:S05]  /*0200*/  PRMT R7, RZ, 0x7610, R11 ;  /* 0x00007610ff077816 */ /* 0x020fca000000000b */
[----:B------:R-:W-:Y:S01]  /*0210*/  FADD.FTZ R13, R7, c[0x0][0x168] ;  /* 0x00005a00070d7621 */ /* 0x000fe20000010000 */
[----:B------:R-:W-:Y:S01]  /*0220*/  PRMT R7, RZ, 0x5410, R11 ;  /* 0x00005410ff077816 */ /* 0x000fe2000000000b */
[----:B------:R-:W2:Y:S01]  /*0230*/  MUFU.RSQ R9, R9 ;  /* 0x0000000900097308 */ /* 0x000ea20000001400 */
[----:B------:R-:W-:-:S03]  /*0240*/  IMAD.MOV.U32 R11, RZ, RZ, 0x4 ;  /* 0x00000004ff0b7424 */ /* 0x000fc600078e00ff */
[----:B------:R-:W-:Y:S02]  /*0250*/  FADD.FTZ R12, R7, c[0x0][0x168] ;  /* 0x00005a00070c7621 */ /* 0x000fe40000010000 */
[----:B------:R-:W-:Y:S02]  /*0260*/  IMAD.WIDE.U32 R10, R0, R11, c[0x0][0x178] ;  /* 0x00005e00000a7625 */ /* 0x000fe400078e000b */
[----:B------:R-:W-:Y:S04]  /*0270*/  MUFU.RSQ R13, R13 ;  /* 0x0000000d000d7308 */ /* 0x000fe80000001400 */
[----:B------:R-:W-:-:S04]  /*0280*/  IMAD.WIDE R10, R6, 0x8, R10 ;  /* 0x00000008060a7825 */ /* 0x000fc800078e020a */
[----:B------:R-:W3:Y:S01]  /*0290*/  MUFU.RSQ R12, R12 ;  /* 0x0000000c000c7308 */ /* 0x000ee20000001400 */
[----:B-1----:R-:W-:Y:S04]  /*02a0*/  STG.E.64 [R10.64], R2 ;  /* 0x000000020a007986 */ /* 0x002fe8000c101b04 */
[----:B0-----:R-:W-:Y:S04]  /*02b0*/  STG.E.64 [R10.64+0x400], R4 ;  /* 0x000400040a007986 */ /* 0x001fe8000c101b04 */
[----:B--2---:R-:W-:Y:S04]  /*02c0*/  STG.E.64 [R10.64+0x800], R8 ;  /* 0x000800080a007986 */ /* 0x004fe8000c101b04 */
[----:B---3--:R-:W-:Y:S01]  /*02d0*/  STG.E.64 [R10.64+0xc00], R12 ;  /* 0x000c000c0a007986 */ /* 0x008fe2000c101b04 */
[----:B------:R-:W-:Y:S05]  /*02e0*/  EXIT ;  /* 0x000000000000794d */ /* 0x000fea0003800000 */
.L_x_2800:
[----:B------:R-:W0:Y:S01]  /*02f0*/  S2R R3, SR_TID.X ;  /* 0x0000000000037919 */ /* 0x000e220000002100 */
[----:B------:R-:W-:-:S02]  /*0300*/  PRMT R4, RZ, 0x7610, R4 ;  /* 0x00007610ff047816 */ /* 0x000fc40000000004 */
[----:B0-----:R-:W-:Y:S01]  /*0310*/  ISETP.GE.AND P0, PT, R3, R2, PT ;  /* 0x000000020300720c */ /* 0x001fe20003f06270 */
[----:B------:R-:W-:-:S12]  /*0320*/  IMAD.MOV.U32 R11, RZ, RZ, R3 ;  /* 0x000000ffff0b7224 */ /* 0x000fd800078e0003 */
[----:B------:R-:W-:Y:S01]  /*0330*/  @!P0 IMAD.IADD R8, R0, 0x1, R11 ;  /* 0x0000000100088824 */ /* 0x000fe200078e020b */
[----:B------:R-:W-:Y:S01]  /*0340*/  @!P0 IADD3 R11, R11, 0x80, RZ ;  /* 0x000000800b0b8810 */ /* 0x000fe20007ffe0ff */
[----:B------:R-:W-:-:S03]  /*0350*/  @!P0 IMAD.MOV.U32 R9, RZ, RZ, 0x2 ;  /* 0x00000002ff098424 */ /* 0x000fc600078e00ff */
[C---:B------:R-:W-:Y:S01]  /*0360*/  ISETP.GE.AND P5, PT, R11.reuse, R2, PT ;  /* 0x000000020b00720c */ /* 0x040fe20003fa6270 */
[----:B------:R-:W-:Y:S01]  /*0370*/  @!P0 IMAD.WIDE.U32 R8, R8, R9, c[0x0][0x180] ;  /* 0x0000600008088625 */ /* 0x000fe200078e0009 */
[----:B------:R-:W-:Y:S02]  /*0380*/  PRMT R5, RZ, 0x7610, R5 ;  /* 0x00007610ff057816 */ /* 0x000fe40000000005 */
[----:B------:R-:W-:Y:S02]  /*0390*/  PRMT R6, RZ, 0x7610, R6 ;  /* 0x00007610ff067816 */ /* 0x000fe40000000006 */
[----:B------:R0:W2:Y:S07]  /*03a0*/  @!P0 LDG.E.U16 R4, [R8.64] ;  /* 0x0000000408048981 */ /* 0x0000ae000c1e1500 */
[----:B------:R-:W-:Y:S01]  /*03b0*/  @!P5 IMAD.IADD R12, R0, 0x1, R11 ;  /* 0x00000001000cd824 */ /* 0x000fe200078e020b */
[----:B------:R-:W-:Y:S01]  /*03c0*/  @!P5 IADD3 R11, R11, 0x80, RZ ;  /* 0x000000800b0bd810 */ /* 0x000fe20007ffe0ff */
[----:B------:R-:W-:-:S03]  /*03d0*/  @!P5 IMAD.MOV.U32 R13, RZ, RZ, 0x2 ;  /* 0x00000002ff0dd424 */ /* 0x000fc600078e00ff */
[----:B------:R-:W-:-:S13]  /*03e0*/  ISETP.GE.AND P1, PT, R11, R2, PT ;  /* 0x000000020b00720c */ /* 0x000fda0003f26270 */
[----:B------:R-:W-:Y:S01]  /*03f0*/  @!P1 IMAD.IADD R14, R0, 0x1, R11 ;  /* 0x00000001000e9824 */ /* 0x000fe200078e020b */
[----:B------:R-:W-:-:S04]  /*0400*/  @!P1 IADD3 R11, R11, 0x80, RZ ;  /* 0x000000800b0b9810 */ /* 0x000fc80007ffe0ff */
[----:B------:R-:W-:-:S13]  /*0410*/  ISETP.GE.AND P2, PT, R11, R2, PT ;  /* 0x000000020b00720c */ /* 0x000fda0003f46270 */
[----:B------:R-:W-:Y:S01]  /*0420*/  @!P2 IMAD.IADD R16, R0, 0x1, R11 ;  /* 0x000000010010a824 */ /* 0x000fe200078e020b */
[----:B------:R-:W-:-:S04]  /*0430*/  @!P2 IADD3 R11, R11, 0x80, RZ ;  /* 0x000000800b0ba810 */ /* 0x000fc80007ffe0ff */
[----:B------:R-:W-:-:S13]  /*0440*/  ISETP.GE.AND P3, PT, R11, R2, PT ;  /* 0x000000020b00720c */ /* 0x000fda0003f66270 */
[----:B------:R-:W-:Y:S01]  /*0450*/  @!P3 IMAD.IADD R10, R0, 0x1, R11 ;  /* 0x00000001000ab824 */ /* 0x000fe200078e020b */
[----:B------:R-:W-:-:S04]  /*0460*/  @!P3 IADD3 R11, R11, 0x80, RZ ;  /* 0x000000800b0bb810 */ /* 0x000fc80007ffe0ff */
[----:B------:R-:W-:Y:S01]  /*0470*/  ISETP.GE.AND P4, PT, R11, R2, PT ;  /* 0x000000020b00720c */ /* 0x000fe20003f86270 */
[----:B------:R-:W-:Y:S01]  /*0480*/  @!P5 IMAD.WIDE.U32 R12, R12, R13, c[0x0][0x180] ;  /* 0x000060000c0cd625 */ /* 0x000fe200078e000d */
[----:B------:R-:W-:-:S04]  /*0490*/  @!P1 MOV R15, 0x2 ;  /* 0x00000002000f9802 */ /* 0x000fc80000000f00 */
[----:B------:R1:W3:Y:S07]  /*04a0*/  @!P5 LDG.E.U16 R5, [R12.64] ;  /* 0x000000040c05d981 */ /* 0x0002ee000c1e1500 */
[----:B------:R-:W-:Y:S01]  /*04b0*/  @!P4 IMAD.IADD R18, R0, 0x1, R11 ;  /* 0x000000010012c824 */ /* 0x000fe200078e020b */
[----:B------:R-:W-:-:S04]  /*04c0*/  @!P4 IADD3 R11, R11, 0x80, RZ ;  /* 0x000000800b0bc810 */ /* 0x000fc80007ffe0ff */
[----:B------:R-:W-:Y:S01]  /*04d0*/  ISETP.GE.AND P5, PT, R11, R2, PT ;  /* 0x000000020b00720c */ /* 0x000fe20003fa6270 */
[----:B------:R-:W-:Y:S01]  /*04e0*/  @!P1 IMAD.WIDE.U32 R14, R14, R15, c[0x0][0x180] ;  /* 0x000060000e0e9625 */ /* 0x000fe200078e000f */
[----:B------:R-:W-:-:S03]  /*04f0*/  PRMT R7, RZ, 0x7610, R7 ;  /* 0x00007610ff077816 */ /* 0x000fc60000000007 */
[----:B------:R-:W-:Y:S01]  /*0500*/  @!P2 IMAD.MOV.U32 R17, RZ, RZ, 0x2 ;  /* 0x00000002ff11a424 */ /* 0x000fe200078e00ff */
[----:B------:R4:W5:Y:S03]  /*0510*/  @!P1 LDG.E.U16 R6, [R14.64] ;  /* 0x000000040e069981 */ /* 0x000966000c1e1500 */
[----:B------:R-:W-:-:S04]  /*0520*/  @!P2 IMAD.WIDE.U32 R16, R16, R17, c[0x0][0x180] ;  /* 0x000060001010a625 */ /* 0x000fc800078e0011 */
[----:B------:R-:W-:Y:S01]  /*0530*/  @!P5 IMAD.IADD R20, R0, 0x1, R11 ;  /* 0x000000010014d824 */ /* 0x000fe200078e020b */
[----:B------:R-:W-:Y:S01]  /*0540*/  @!P5 IADD3 R11, R11, 0x80, RZ ;  /* 0x000000800b0bd810 */ /* 0x000fe20007ffe0ff */
[----:B------:R1:W5:Y:S03]  /*0550*/  @!P2 LDG.E.U16 R7, [R16.64] ;  /* 0x000000041007a981 */ /* 0x000366000c1e1500 */
[----:B------:R-:W-:Y:S01]  /*0560*/  ISETP.GE.AND P1, PT, R11, R2, PT ;  /* 0x000000020b00720c */ /* 0x000fe20003f26270 */
[----:B----4-:R-:W-:Y:S02]  /*0570*/  @!P5 IMAD.MOV.U32 R15, RZ, RZ, 0x2 ;  /* 0x00000002ff0fd424 */ /* 0x010fe400078e00ff */
[----:B0-----:R-:W-:Y:S02]  /*0580*/  @!P3 IMAD.MOV.U32 R9, RZ, RZ, 0x2 ;  /* 0x00000002ff09b424 */ /* 0x001fe400078e00ff */
[----:B------:R-:W-:-:S02]  /*0590*/  @!P4 IMAD.MOV.U32 R19, RZ, RZ, 0x2 ;  /* 0x00000002ff13c424 */ /* 0x000fc400078e00ff */
[----:B-1----:R-:W-:Y:S01]  /*05a0*/  @!P5 IMAD.WIDE.U32 R16, R20, R15, c[0x0][0x180] ;  /* 0x000060001410d625 */ /* 0x002fe200078e000f */
[----:B------:R-:W-:-:S03]  /*05b0*/  PRMT R8, RZ, 0x7610, R8 ;  /* 0x00007610ff087816 */ /* 0x000fc60000000008 */
[----:B------:R-:W-:Y:S01]  /*05c0*/  @!P3 IMAD.WIDE.U32 R12, R10, R9, c[0x0][0x180] ;  /* 0x000060000a0cb625 */ /* 0x000fe200078e0009 */
[----:B------:R-:W-:-:S03]  /*05d0*/  PRMT R10, RZ, 0x7610, R10 ;  /* 0x00007610ff0a7816 */ /* 0x000fc6000000000a */
[----:B------:R-:W-:Y:S02]  /*05e0*/  @!P1 IMAD.IADD R14, R0, 0x1, R11 ;  /* 0x00000001000e9824 */ /* 0x000fe400078e020b */
[----:B------:R-:W-:Y:S01]  /*05f0*/  @!P1 IMAD.MOV.U32 R15, RZ, RZ, 0x2 ;  /* 0x00000002ff0f9424 */ /* 0x000fe200078e00ff */
[----:B------:R-:W-:Y:S01]  /*0600*/  PRMT R9, RZ, 0x7610, R9 ;  /* 0x00007610ff097816 */ /* 0x000fe20000000009 */
[----:B------:R-:W-:Y:S01]  /*0610*/  @!P4 IMAD.WIDE.U32 R18, R18, R19, c[0x0][0x180] ;  /* 0x000060001212c625 */ /* 0x000fe200078e0013 */
[----:B------:R-:W-:Y:S01]  /*0620*/  PRMT R11, RZ, 0x7610, R11 ;  /* 0x00007610ff0b7816 */ /* 0x000fe2000000000b */
[----:B------:R0:W4:Y:S02]  /*0630*/  @!P3 LDG.E.U16 R8, [R12.64] ;  /* 0x000000040c08b981 */ /* 0x000124000c1e1500 */
[----:B------:R-:W-:Y:S02]  /*0640*/  @!P1 IMAD.WIDE.U32 R14, R14, R15, c[0x0][0x180] ;  /* 0x000060000e0e9625 */ /* 0x000fe400078e000f */
[----:B------:R-:W4:Y:S04]  /*0650*/  @!P4 LDG.E.U16 R10, [R18.64] ;  /* 0x00000004120ac981 */ /* 0x000f28000c1e1500 */
[----:B------:R-:W4:Y:S04]  /*0660*/  @!P5 LDG.E.U16 R9, [R16.64] ;  /* 0x000000041009d981 */ /* 0x000f28000c1e1500 */
[----:B------:R1:W4:Y:S01]  /*0670*/  @!P1 LDG.E.U16 R11, [R14.64] ;  /* 0x000000040e0b9981 */ /* 0x000322000c1e1500 */
[----:B0-----:R-:W-:-:S04]  /*0680*/  IADD3 R13, R3, 0x80, RZ ;  /* 0x00000080030d7810 */ /* 0x001fc80007ffe0ff */
[----:B------:R-:W-:Y:S02]  /*0690*/  ISETP.GE.AND P1, PT, R13, R2, PT ;  /* 0x000000020d00720c */ /* 0x000fe40003f26270 */
[----:B------:R-:W-:-:S04]  /*06a0*/  IADD3 R13, R3, 0x100, RZ ;  /* 0x00000100030d7810 */ /* 0x000fc80007ffe0ff */
[----:B------:R-:W-:Y:S02]  /*06b0*/  ISETP.GE.AND P2, PT, R13, R2, PT ;  /* 0x000000020d00720c */ /* 0x000fe40003f46270 */
[----:B------:R-:W-:-:S04]  /*06c0*/  IADD3 R13, R3, 0x180, RZ ;  /* 0x00000180030d7810 */ /* 0x000fc80007ffe0ff */
[----:B------:R-:W-:Y:S02]  /*06d0*/  ISETP.GE.AND P3, PT, R13, R2, PT ;  /* 0x000000020d00720c */ /* 0x000fe40003f66270 */
[C---:B------:R-:W-:Y:S02]  /*06e0*/  IADD3 R13, R3.reuse, 0x200, RZ ;  /* 0x00000200030d7810 */ /* 0x040fe40007ffe0ff */
[----:B-1----:R-:W-:-:S04]  /*06f0*/  IADD3 R15, R3, 0x380, RZ ;  /* 0x00000380030f7810 */ /* 0x002fc80007ffe0ff */
[----:B------:R-:W-:Y:S01]  /*0700*/  ISETP.GE.AND P4, PT, R15, R2, PT ;  /* 0x000000020f00720c */ /* 0x000fe20003f86270 */
[----:B------:R-:W-:Y:S01]  /*0710*/  @!P0 IMAD.MOV.U32 R15, RZ, RZ, 0x4 ;  /* 0x00000004ff0f8424 */ /* 0x000fe200078e00ff */
[----:B------:R-:W-:-:S05]  /*0720*/  @!P0 IADD3 R14, R0, R3, RZ ;  /* 0x00000003000e8210 */ /* 0x000fca0007ffe0ff */
[----:B------:R-:W-:Y:S01]  /*0730*/  @!P0 IMAD.WIDE.U32 R14, R14, R15, c[0x0][0x178] ;  /* 0x00005e000e0e8625 */ /* 0x000fe200078e000f */
[----:B------:R-:W-:Y:S01]  /*0740*/  BSSY B0, `(.L_x_2801) ;  /* 0x000004c000007945 */ /* 0x000fe20003800000 */
[----:B------:R-:W-:Y:S01]  /*0750*/  BSSY B1, `(.L_x_2802) ;  /* 0x0000044000017945 */ /* 0x000fe20003800000 */
[----:B--2---:R-:W-:-:S05]  /*0760*/  @!P0 PRMT R4, RZ, 0x5410, R4 ;  /* 0x00005410ff048816 */ /* 0x004fca0000000004 */
[----:B------:R-:W-:-:S06]  /*0770*/  @!P0 FADD.FTZ R12, R4, c[0x0][0x168] ;  /* 0x00005a00040c8621 */ /* 0x000fcc0000010000 */
[----:B------:R-:W0:Y:S02]  /*0780*/  @!P0 MUFU.RSQ R12, R12 ;  /* 0x0000000c000c8308 */ /* 0x000e240000001400 */
[----:B0-----:R0:W-:Y:S01]  /*0790*/  @!P0 STG.E [R14.64], R12 ;  /* 0x0000000c0e008986 */ /* 0x0011e2000c101904 */
[----:B---3--:R-:W-:-:S05]  /*07a0*/  @!P1 PRMT R5, RZ, 0x5410, R5 ;  /* 0x00005410ff059816 */ /* 0x008fca0000000005 */
[----:B------:R-:W-:-:S06]  /*07b0*/  @!P1 FADD.FTZ R4, R5, c[0x0][0x168] ;  /* 0x00005a0005049621 */ /* 0x000fcc0000010000 */
[----:B------:R-:W1:Y:S01]  /*07c0*/  @!P1 MUFU.RSQ R4, R4 ;  /* 0x0000000400049308 */ /* 0x000e620000001400 */
[----:B-----5:R-:W-:Y:S02]  /*07d0*/  @!P2 PRMT R6, RZ, 0x5410, R6 ;  /* 0x00005410ff06a816 */ /* 0x020fe40000000006 */
[----:B------:R-:W-:-:S03]  /*07e0*/  ISETP.GE.AND P1, PT, R13, R2, PT ;  /* 0x000000020d00720c */ /* 0x000fc60003f26270 */
[----:B------:R-:W-:Y:S01]  /*07f0*/  @!P2 FADD.FTZ R5, R6, c[0x0][0x168] ;  /* 0x00005a000605a621 */ /* 0x000fe20000010000 */
[----:B------:R-:W-:Y:S02]  /*0800*/  IADD3 R13, R3, 0x280, RZ ;  /* 0x00000280030d7810 */ /* 0x000fe40007ffe0ff */
[----:B------:R-:W-:-:S03]  /*0810*/  @!P3 PRMT R7, RZ, 0x5410, R7 ;  /* 0x00005410ff07b816 */ /* 0x000fc60000000007 */
[----:B------:R-:W2:Y:S01]  /*0820*/  @!P2 MUFU.RSQ R5, R5 ;  /* 0x000000050005a308 */ /* 0x000ea20000001400 */
[----:B------:R-:W-:Y:S01]  /*0830*/  ISETP.GE.AND P2, PT, R13, R2, PT ;  /* 0x000000020d00720c */ /* 0x000fe20003f46270 */
[----:B------:R-:W-:Y:S01]  /*0840*/  @!P3 FADD.FTZ R6, R7, c[0x0][0x168] ;  /* 0x00005a000706b621 */ /* 0x000fe20000010000 */
[----:B------:R-:W-:-:S05]  /*0850*/  IADD3 R13, R3, 0x300, RZ ;  /* 0x00000300030d7810 */ /* 0x000fca0007ffe0ff */
[----:B------:R-:W3:Y:S01]  /*0860*/  @!P3 MUFU.RSQ R6, R6 ;  /* 0x000000060006b308 */ /* 0x000ee20000001400 */
[----:B------:R-:W-:Y:S02]  /*0870*/  ISETP.GE.AND P3, PT, R13, R2, PT ;  /* 0x000000020d00720c */ /* 0x000fe40003f66270 */
[----:B------:R-:W-:Y:S02]  /*0880*/  @!P0 IADD3 R3, R3, 0x80, RZ ;  /* 0x0000008003038810 */ /* 0x000fe40007ffe0ff */
[----:B----4-:R-:W-:Y:S02]  /*0890*/  @!P1 PRMT R8, RZ, 0x5410, R8 ;  /* 0x00005410ff089816 */ /* 0x010fe40000000008 */
[----:B------:R-:W-:-:S03]  /*08a0*/  @!P2 PRMT R10, RZ, 0x5410, R10 ;  /* 0x00005410ff0aa816 */ /* 0x000fc6000000000a */
[----:B------:R-:W-:-:S04]  /*08b0*/  @!P1 FADD.FTZ R7, R8, c[0x0][0x168] ;  /* 0x00005a0008079621 */ /* 0x000fc80000010000 */
[----:B------:R-:W-:Y:S02]  /*08c0*/  @!P3 PRMT R9, RZ, 0x5410, R9 ;  /* 0x00005410ff09b816 */ /* 0x000fe40000000009 */
[----:B------:R-:W-:Y:S01]  /*08d0*/  @!P4 PRMT R11, RZ, 0x5410, R11 ;  /* 0x00005410ff0bc816 */ /* 0x000fe2000000000b */
[----:B------:R-:W-:Y:S02]  /*08e0*/  @!P2 FADD.FTZ R8, R10, c[0x0][0x168] ;  /* 0x00005a000a08a621 */ /* 0x000fe40000010000 */
[----:B------:R-:W-:Y:S02]  /*08f0*/  @!P3 FADD.FTZ R9, R9, c[0x0][0x168] ;  /* 0x00005a000909b621 */ /* 0x000fe40000010000 */
[----:B------:R-:W-:Y:S01]  /*0900*/  @!P4 FADD.FTZ R10, R11, c[0x0][0x168] ;  /* 0x00005a000b0ac621 */ /* 0x000fe20000010000 */
[----:B------:R-:W-:Y:S01]  /*0910*/  ISETP.GE.AND P0, PT, R3, R2, PT ;  /* 0x000000020300720c */ /* 0x000fe20003f06270 */
[----:B------:R-:W4:Y:S08]  /*0920*/  @!P1 MUFU.RSQ R7, R7 ;  /* 0x0000000700079308 */ /* 0x000f300000001400 */
[----:B------:R-:W0:Y:S08]  /*0930*/  @!P2 MUFU.RSQ R8, R8 ;  /* 0x000000080008a308 */ /* 0x000e300000001400 */
[----:B------:R-:W0:Y:S08]  /*0940*/  @!P3 MUFU.RSQ R9, R9 ;  /* 0x000000090009b308 */ /* 0x000e300000001400 */
[----:B------:R-:W0:Y:S01]  /*0950*/  @!P4 MUFU.RSQ R10, R10 ;  /* 0x0000000a000ac308 */ /* 0x000e220000001400 */
[----:B------:R-:W-:Y:S05]  /*0960*/  @P0 BRA `(.L_x_2803) ;  /* 0x000000c000000947 */ /* 0x000fea0003800000 */
[----:B01234-:R-:W-:Y:S01]  /*0970*/  IMAD.IADD R12, R0, 0x1, R3 ;  /* 0x00000001000c7824 */ /* 0x01ffe200078e0203 */
[----:B------:R-:W-:Y:S01]  /*0980*/  IADD3 R3, R3, 0x80, RZ ;  /* 0x0000008003037810 */ /* 0x000fe20007ffe0ff */
[----:B------:R-:W-:-:S03]  /*0990*/  IMAD.MOV.U32 R13, RZ, RZ, 0x4 ;  /* 0x00000004ff0d7424 */ /* 0x000fc600078e00ff */
[----:B------:R-:W-:Y:S01]  /*09a0*/  ISETP.GE.AND P0, PT, R3, R2, PT ;  /* 0x000000020300720c */ /* 0x000fe20003f06270 */
[----:B------:R-:W-:-:S05]  /*09b0*/  IMAD.WIDE.U32 R12, R12, R13, c[0x0][0x178] ;  /* 0x00005e000c0c7625 */ /* 0x000fca00078e000d */
[----:B------:R0:W-:Y:S07]  /*09c0*/  STG.E [R12.64], R4 ;  /* 0x000000040c007986 */ /* 0x0001ee000c101904 */
[----:B------:R-:W-:Y:S05]  /*09d0*/  @P0 BRA `(.L_x_2804) ;  /* 0x000000c000000947 */ /* 0x000fea0003800000 */
[----:B0-----:R-:W-:Y:S01]  /*09e0*/  IMAD.IADD R12, R0, 0x1, R3 ;  /* 0x00000001000c7824 */ /* 0x001fe200078e0203 */
[----:B------:R-:W-:Y:S01]  /*09f0*/  IADD3 R3, R3, 0x80, RZ ;  /* 0x0000008003037810 */ /* 0x000fe20007ffe0ff */
[----:B------:R-:W-:-:S04]  /*0a00*/  IMAD.MOV.U32 R13, RZ, RZ, 0x4 ;  /* 0x00000004ff0d7424 */ /* 0x000fc800078e00ff */
[----:B------:R-:W-:-:S05]  /*0a10*/  IMAD.WIDE.U32 R12, R12, R13, c[0x0][0x178] ;  /* 0x00005e000c0c7625 */ /* 0x000fca00078e000d */
[----:B------:R0:W-:Y:S02]  /*0a20*/  STG.E [R12.64], R5 ;  /* 0x000000050c007986 */ /* 0x0001e4000c101904 */
.L_x_2803:
[----:B-1234-:R-:W-:-:S13]  /*0a30*/  ISETP.GE.AND P0, PT, R3, R2, PT ;  /* 0x000000020300720c */ /* 0x01efda0003f06270 */
[----:B------:R-:W-:Y:S05]  /*0a40*/  @P0 BRA `(.L_x_2805) ;  /* 0x000000c000000947 */ /* 0x000fea0003800000 */
[----:B------:R-:W-:Y:S01]  /*0a50*/  IMAD.IADD R4, R0, 0x1, R3 ;  /* 0x0000000100047824 */ /* 0x000fe200078e0203 */
[----:B------:R-:W-:Y:S01]  /*0a60*/  IADD3 R3, R3, 0x80, RZ ;  /* 0x0000008003037810 */ /* 0x000fe20007ffe0ff */
[----:B0-----:R-:W-:-:S04]  /*0a70*/  IMAD.MOV.U32 R5, RZ, RZ, 0x4 ;  /* 0x00000004ff057424 */ /* 0x001fc800078e00ff */
[----:B------:R-:W-:-:S05]  /*0a80*/  IMAD.WIDE.U32 R4, R4, R5, c[0x0][0x178] ;  /* 0x00005e0004047625 */ /* 0x000fca00078e0005 */
[----:B------:R0:W-:Y:S02]  /*0a90*/  STG.E [R4.64], R6 ;  /* 0x0000000604007986 */ /* 0x0001e4000c101904 */
.L_x_2804:
[----:B------:R-:W-:-:S13]  /*0aa0*/  ISETP.GE.AND P0, PT, R3, R2, PT ;  /* 0x000000020300720c */ /* 0x000fda0003f06270 */
[----:B------:R-:W-:Y:S05]  /*0ab0*/  @P0 BRA `(.L_x_2806) ;  /* 0x000000d000000947 */ /* 0x000fea0003800000 */
[----:B0-----:R-:W-:Y:S01]  /*0ac0*/  HFMA2.MMA R5, -RZ, RZ, 0, 2.384185791015625e-07 ;  /* 0x00000004ff057435 */ /* 0x001fe200000001ff */
[----:B------:R-:W-:Y:S01]  /*0ad0*/  IMAD.IADD R4, R0, 0x1, R3 ;  /* 0x0000000100047824 */ /* 0x000fe200078e0203 */
[----:B------:R-:W-:-:S08]  /*0ae0*/  IADD3 R3, R3, 0x80, RZ ;  /* 0x0000008003037810 */ /* 0x000fd00007ffe0ff */
[----:B------:R-:W-:-:S05]  /*0af0*/  IMAD.WIDE.U32 R4, R4, R5, c[0x0][0x178] ;  /* 0x00005e0004047625 */ /* 0x000fca00078e0005 */
[----:B------:R0:W-:Y:S02]  /*0b00*/  STG.E [R4.64], R7 ;  /* 0x0000000704007986 */ /* 0x0001e4000c101904 */
.L_x_2805:
[----:B------:R-:W-:-:S13]  /*0b10*/  ISETP.GE.AND P0, PT, R3, R2, PT ;  /* 0x000000020300720c */ /* 0x000fda0003f06270 */
[----:B------:R-:W-:Y:S01]  /*0b20*/  @P0 BREAK B1 ;  /* 0x0000000000010942 */ /* 0x000fe20003800000 */
[----:B------:R-:W-:Y:S05]  /*0b30*/  @P0 BRA `(.L_x_2807) ;  /* 0x000000c000000947 */ /* 0x000fea0003800000 */
[----:B0-----:R-:W-:Y:S01]  /*0b40*/  IMAD.IADD R4, R0, 0x1, R3 ;  /* 0x0000000100047824 */ /* 0x001fe200078e0203 */
[----:B------:R-:W-:Y:S01]  /*0b50*/  IADD3 R3, R3, 0x80, RZ ;  /* 0x0000008003037810 */ /* 0x000fe20007ffe0ff */
[----:B------:R-:W-:-:S04]  /*0b60*/  IMAD.MOV.U32 R5, RZ, RZ, 0x4 ;  /* 0x00000004ff057424 */ /* 0x000fc800078e00ff */
[----:B------:R-:W-:-:S05]  /*0b70*/  IMAD.WIDE.U32 R4, R4, R5, c[0x0][0x178] ;  /* 0x00005e0004047625 */ /* 0x000fca00078e0005 */
[----:B------:R0:W-:Y:S02]  /*0b80*/  STG.E [R4.64], R8 ;  /* 0x0000000804007986 */ /* 0x0001e4000c101904 */
.L_x_2806:
[----:B------:R-:W-:Y:S05]  /*0b90*/  BSYNC B1 ;  /* 0x0000000000017941 */ /* 0x000fea0003800000 */
.L_x_2802:
[----:B------:R-:W-:-:S13]  /*0ba0*/  ISETP.GE.AND P0, PT, R3, R2, PT ;  /* 0x000000020300720c */ /* 0x000fda0003f06270 */
[----:B0-----:R-:W-:Y:S01]  /*0bb0*/  @!P0 IMAD.IADD R4, R0, 0x1, R3 ;  /* 0x0000000100048824 */ /* 0x001fe200078e0203 */
[----:B------:R-:W-:Y:S01]  /*0bc0*/  @!P0 IADD3 R3, R3, 0x80, RZ ;  /* 0x0000008003038810 */ /* 0x000fe20007ffe0ff */
[----:B------:R-:W-:-:S04]  /*0bd0*/  @!P0 IMAD.MOV.U32 R5, RZ, RZ, 0x4 ;  /* 0x00000004ff058424 */ /* 0x000fc800078e00ff */
[----:B------:R-:W-:-:S05]  /*0be0*/  @!P0 IMAD.WIDE.U32 R4, R4, R5, c[0x0][0x178] ;  /* 0x00005e0004048625 */ /* 0x000fca00078e0005 */
[----:B------:R0:W-:Y:S02]  /*0bf0*/  @!P0 STG.E [R4.64], R9 ;  /* 0x0000000904008986 */ /* 0x0001e4000c101904 */
.L_x_2807:
[----:B------:R-:W-:Y:S05]  /*0c00*/  BSYNC B0 ;  /* 0x0000000000007941 */ /* 0x000fea0003800000 */
.L_x_2801:
[----:B------:R-:W-:Y:S01]  /*0c10*/  WARPSYNC 0xffffffff ;  /* 0xffffffff00007948 */ /* 0x000fe20003800000 */
[----:B------:R-:W-:-:S13]  /*0c20*/  ISETP.GE.AND P0, PT, R3, R2, PT ;  /* 0x000000020300720c */ /* 0x000fda0003f06270 */
[----:B------:R-:W-:Y:S05]  /*0c30*/  @P0 EXIT ;  /* 0x000000000000094d */ /* 0x000fea0003800000 */
[----:B------:R-:W-:Y:S02]  /*0c40*/  IMAD.IADD R3, R0, 0x1, R3 ;  /* 0x0000000100037824 */ /* 0x000fe400078e0203 */
[----:B------:R-:W-:-:S04]  /*0c50*/  IMAD.MOV.U32 R2, RZ, RZ, 0x4 ;  /* 0x00000004ff027424 */ /* 0x000fc800078e00ff */
[----:B------:R-:W-:-:S05]  /*0c60*/  IMAD.WIDE.U32 R2, R3, R2, c[0x0][0x178] ;  /* 0x00005e0003027625 */ /* 0x000fca00078e0002 */
[----:B0-----:R-:W-:Y:S01]  /*0c70*/  STG.E [R2.64], R10 ;  /* 0x0000000a02007986 */ /* 0x001fe2000c101904 */
[----:B------:R-:W-:Y:S05]  /*0c80*/  EXIT ;  /* 0x000000000000794d */ /* 0x000fea0003800000 */
.L_x_2808:
        /* <DEDUP_REMOVED lines=15> */
.L_x_26742:


//--------------------- .text._ZN2at6native29vectorized_elementwise_kernelILi4EZZZNS0_49_GLOBAL__N__b919a28f_16_Normalization_cu_5c38458722batch_norm_calc_invstdERKNS_6TensorES5_dENKUlvE_clEvENKUlvE2_clEvEUlN3c108BFloat16EE_St5arrayIPcLm2EEEEviT0_T1_ --------------------------
	.section	.text._ZN2at6native29vectorized_elementwise_kernelILi4EZZZNS0_49_GLOBAL__N__b919a28f_16_Normalization_cu_5c38458722batch_norm_calc_invstdERKNS_6TensorES5_dENKUlvE_clEvENKUlvE2_clEvEUlN3c108BFloat16EE_St5arrayIPcLm2EEEEviT0_T1_,"ax",@progbits
	.sectioninfo	@"SHI_REGISTERS=23"
	.align	128
        .global         _ZN2at6native29vectorized_elementwise_kernelILi4EZZZNS0_49_GLOBAL__N__b919a28f_16_Normalization_cu_5c38458722batch_norm_calc_invstdERKNS_6TensorES5_dENKUlvE_clEvENKUlvE2_clEvEUlN3c108BFloat16EE_St5arrayIPcLm2EEEEviT0_T1_
        .type           _ZN2at6native29vectorized_elementwise_kernelILi4EZZZNS0_49_GLOBAL__N__b919a28f_16_Normalization_cu_5c38458722batch_norm_calc_invstdERKNS_6TensorES5_dENKUlvE_clEvENKUlvE2_clEvEUlN3c108BFloat16EE_St5arrayIPcLm2EEEEviT0_T1_,@function
        .size           _ZN2at6native29vectorized_elementwise_kernelILi4EZZZNS0_49_GLOBAL__N__b919a28f_16_Normalization_cu_5c38458722batch_norm_calc_invstdERKNS_6TensorES5_dENKUlvE_clEvENKUlvE2_clEvEUlN3c108BFloat16EE_St5arrayIPcLm2EEEEviT0_T1_,(.L_x_26743 - _ZN2at6native29vectorized_elementwise_kernelILi4EZZZNS0_49_GLOBAL__N__b919a28f_16_Normalization_cu_5c38458722batch_norm_calc_invstdERKNS_6TensorES5_dENKUlvE_clEvENKUlvE2_clEvEUlN3c108BFloat16EE_St5arrayIPcLm2EEEEviT0_T1_)
        .other          _ZN2at6native29vectorized_elementwise_kernelILi4EZZZNS0_49_GLOBAL__N__b919a28f_16_Normalization_cu_5c38458722batch_norm_calc_invstdERKNS_6TensorES5_dENKUlvE_clEvENKUlvE2_clEvEUlN3c108BFloat16EE_St5arrayIPcLm2EEEEviT0_T1_,@"STO_CUDA_ENTRY STV_DEFAULT"
_ZN2at6native29vectorized_elementwise_kernelILi4EZZZNS0_49_GLOBAL__N__b919a28f_16_Normalization_cu_5c38458722batch_norm_calc_invstdERKNS_6TensorES5_dENKUlvE_clEvENKUlvE2_clEvEUlN3c108BFloat16EE_St5arrayIPcLm2EEEEviT0_T1_:
.text._ZN2at6native29vectorized_elementwise_kernelILi4EZZZNS0_49_GLOBAL__N__b919a28f_16_Normalization_cu_5c38458722batch_norm_calc_invstdERKNS_6TensorES5_dENKUlvE_clEvENKUlvE2_clEvEUlN3c108BFloat16EE_St5arrayIPcLm2EEEEviT0_T1_:
        /* <DEDUP_REMOVED lines=11> */
[----:B------:R-:W2:Y:S04]  /*00b0*/  LDG.E.64 R6, [R4.64] ;  /* 0x0000000404067981 */ /* 0x000ea8000c1e1b00 */
[----:B------:R2:W3:Y:S02]  /*00c0*/  LDG.E.64 R2, [R4.64+0x400] ;  /* 0x0004000404027981 */ /* 0x0004e4000c1e1b00 */
[----:B--2---:R-:W-:-:S05]  /*00d0*/  PRMT R4, RZ, 0x7610, R6 ;  /* 0x00007610ff047816 */ /* 0x004fca0000000006 */
[----:B------:R-:W-:Y:S01]  /*00e0*/  FADD.FTZ R9, R4, c[0x0][0x168] ;  /* 0x00005a0004097621 */ /* 0x000fe20000010000 */
[----:B------:R-:W-:-:S05]  /*00f0*/  PRMT R4, RZ, 0x7610, R7 ;  /* 0x00007610ff047816 */ /* 0x000fca0000000007 */
[----:B------:R-:W-:Y:S01]  /*0100*/  FADD.FTZ R11, R4, c[0x0][0x168] ;  /* 0x00005a00040b7621 */ /* 0x000fe20000010000 */
[----:B------:R-:W-:Y:S01]  /*0110*/  PRMT R4, RZ, 0x5410, R7 ;  /* 0x00005410ff047816 */ /* 0x000fe20000000007 */
[----:B------:R-:W-:Y:S04]  /*0120*/  MUFU.RSQ R9, R9 ;  /* 0x0000000900097308 */ /* 0x000fe80000001400 */
[----:B------:R-:W-:Y:S01]  /*0130*/  FADD.FTZ R10, R4, c[0x0][0x168] ;  /* 0x00005a00040a7621 */ /* 0x000fe20000010000 */
[----:B------:R-:W-:-:S03]  /*0140*/  PRMT R4, RZ, 0x5410, R6 ;  /* 0x00005410ff047816 */ /* 0x000fc60000000006 */
[----:B------:R-:W-:Y:S02]  /*0150*/  MUFU.RSQ R11, R11 ;  /* 0x0000000b000b7308 */ /* 0x000fe40000001400 */
[----:B------:R-:W-:-:S06]  /*0160*/  FADD.FTZ R4, R4, c[0x0][0x168] ;  /* 0x00005a0004047621 */ /* 0x000fcc0000010000 */
[----:B------:R3:W-:Y:S08]  /*0170*/  MUFU.RSQ R8, R4 ;  /* 0x0000000400087308 */ /* 0x0007f00000001400 */
[----:B------:R-:W0:Y:S01]  /*0180*/  MUFU.RSQ R10, R10 ;  /* 0x0000000a000a7308 */ /* 0x000e220000001400 */
[--C-:B---3--:R-:W-:Y:S02]  /*0190*/  PRMT R4, RZ, 0x7610, R2.reuse ;  /* 0x00007610ff047816 */ /* 0x108fe40000000002 */
[----:B------:R-:W-:-:S03]  /*01a0*/  PRMT R2, RZ, 0x5410, R2 ;  /* 0x00005410ff027816 */ /* 0x000fc60000000002 */
[----:B------:R-:W-:Y:S01]  /*01b0*/  FADD.FTZ R5, R4, c[0x0][0x168] ;  /* 0x00005a0004057621 */ /* 0x000fe20000010000 */
[--C-:B------:R-:W-:Y:S02]  /*01c0*/  PRMT R4, RZ, 0x7610, R3.reuse ;  /* 0x00007610ff047816 */ /* 0x100fe40000000003 */
[----:B------:R-:W-:-:S03]  /*01d0*/  PRMT R3, RZ, 0x5410, R3 ;  /* 0x00005410ff037816 */ /* 0x000fc60000000003 */
[----:B------:R-:W-:Y:S01]  /*01e0*/  FADD.FTZ R7, R4, c[0x0][0x168] ;  /* 0x00005a0004077621 */ /* 0x000fe20000010000 */
[----:B------:R-:W-:Y:S01]  /*01f0*/  MUFU.RSQ R5, R5 ;  /* 0x0000000500057308 */ /* 0x000fe20000001400 */
[----:B------:R-:W-:Y:S02]  /*0200*/  FADD.FTZ R6, R3, c[0x0][0x168] ;  /* 0x00005a0003067621 */ /* 0x000fe40000010000 */
[----:B------:R-:W-:Y:S02]  /*0210*/  FADD.FTZ R4, R2, c[0x0][0x168] ;  /* 0x00005a0002047621 */ /* 0x000fe40000010000 */
[----:B------:R-:W-:-:S03]  /*0220*/  IMAD.MOV.U32 R3, RZ, RZ, 0x4 ;  /* 0x00000004ff037424 */ /* 0x000fc600078e00ff */
[----:B------:R-:W-:Y:S01]  /*0230*/  MUFU.RSQ R7, R7 ;  /* 0x0000000700077308 */ /* 0x000fe20000001400 */
[----:B------:R-:W-:-:S06]  /*0240*/  IMAD.WIDE.U32 R2, R0, R3, c[0x0][0x178] ;  /* 0x00005e0000027625 */ /* 0x000fcc00078e0003 */
[----:B------:R-:W-:Y:S01]  /*0250*/  IMAD.WIDE R2, R12, 0x10, R2 ;  /* 0x000000100c027825 */ /* 0x000fe200078e0202 */
[----:B------:R-:W-:Y:S04]  /*0260*/  MUFU.RSQ R6, R6 ;  /* 0x0000000600067308 */ /* 0x000fe80000001400 */
[----:B0-----:R-:W-:Y:S04]  /*0270*/  STG.E.128 [R2.64], R8 ;  /* 0x0000000802007986 */ /* 0x001fe8000c101d04 */
[----:B------:R-:W0:Y:S02]  /*0280*/  MUFU.RSQ R4, R4 ;  /* 0x0000000400047308 */ /* 0x000e240000001400 */
[----:B0-----:R-:W-:Y:S01]  /*0290*/  STG.E.128 [R2.64+0x800], R4 ;  /* 0x0008000402007986 */ /* 0x001fe2000c101d04 */
[----:B------:R-:W-:Y:S05]  /*02a0*/  EXIT ;  /* 0x000000000000794d */ /* 0x000fea0003800000 */
.L_x_2809:
        /* <DEDUP_REMOVED lines=116> */
.L_x_2812:
[----:B-1234-:R-:W-:-:S13]  /*09f0*/  ISETP.GE.AND P0, PT, R3, R2, PT ;  /* 0x000000020300720c */ /* 0x01efda0003f06270 */
[----:B------:R-:W-:Y:S05]  /*0a00*/  @P0 BRA `(.L_x_2814) ;  /* 0x000000c000000947 */ /* 0x000fea0003800000 */
[----:B------:R-:W-:Y:S01]  /*0a10*/  IMAD.IADD R4, R0, 0x1, R3 ;  /* 0x0000000100047824 */ /* 0x000fe200078e0203 */
[----:B------:R-:W-:Y:S01]  /*0a20*/  IADD3 R3, R3, 0x80, RZ ;  /* 0x0000008003037810 */ /* 0x000fe20007ffe0ff */
[----:B0-----:R-:W-:-:S04]  /*0a30*/  IMAD.MOV.U32 R5, RZ, RZ, 0x4 ;  /* 0x00000004ff057424 */ /* 0x001fc800078e00ff */
[----:B------:R-:W-:-:S05]  /*0a40*/  IMAD.WIDE.U32 R4, R4, R5, c[0x0][0x178] ;  /* 0x00005e0004047625 */ /* 0x000fca00078e0005 */
[----:B------:R0:W-:Y:S02]  /*0a50*/  STG.E [R4.64], R6 ;  /* 0x0000000604007986 */ /* 0x0001e4000c101904 */
.L_x_2813:
[----:B------:R-:W-:-:S13]  /*0a60*/  ISETP.GE.AND P0, PT, R3, R2, PT ;  /* 0x000000020300720c */ /* 0x000fda0003f06270 */
[----:B------:R-:W-:Y:S05]  /*0a70*/  @P0 BRA `(.L_x_2815) ;  /* 0x000000d000000947 */ /* 0x000fea0003800000 */
[----:B0-----:R-:W-:Y:S01]  /*0a80*/  HFMA2.MMA R5, -RZ, RZ, 0, 2.384185791015625e-07 ;  /* 0x00000004ff057435 */ /* 0x001fe200000001ff */
[----:B------:R-:W-:Y:S01]  /*0a90*/  IMAD.IADD R4, R0, 0x1, R3 ;  /* 0x0000000100047824 */ /* 0x000fe200078e0203 */
[----:B------:R-:W-:-:S08]  /*0aa0*/  IADD3 R3, R3, 0x80, RZ ;  /* 0x0000008003037810 */ /* 0x000fd00007ffe0ff */
[----:B------:R-:W-:-:S05]  /*0ab0*/  IMAD.WIDE.U32 R4, R4, R5, c[0x0][0x178] ;  /* 0x00005e0004047625 */ /* 0x000fca00078e0005 */
[----:B------:R0:W-:Y:S02]  /*0ac0*/  STG.E [R4.64], R7 ;  /* 0x0000000704007986 */ /* 0x0001e4000c101904 */
.L_x_2814:
        /* <DEDUP_REMOVED lines=8> */
.L_x_2815:
[----:B------:R-:W-:Y:S05]  /*0b50*/  BSYNC B1 ;  /* 0x0000000000017941 */ /* 0x000fea0003800000 */
.L_x_2811:
[----:B------:R-:W-:-:S13]  /*0b60*/  ISETP.GE.AND P0, PT, R3, R2, PT ;  /* 0x000000020300720c */ /* 0x000fda0003f06270 */
[----:B0-----:R-:W-:Y:S01]  /*0b70*/  @!P0 IMAD.IADD R4, R0, 0x1, R3 ;  /* 0x0000000100048824 */ /* 0x001fe200078e0203 */
[----:B------:R-:W-:Y:S01]  /*0b80*/  @!P0 IADD3 R3, R3, 0x80, RZ ;  /* 0x0000008003038810 */ /* 0x000fe20007ffe0ff */
[----:B------:R-:W-:-:S04]  /*0b90*/  @!P0 IMAD.MOV.U32 R5, RZ, RZ, 0x4 ;  /* 0x00000004ff058424 */ /* 0x000fc800078e00ff */
[----:B------:R-:W-:-:S05]  /*0ba0*/  @!P0 IMAD.WIDE.U32 R4, R4, R5, c[0x0][0x178] ;  /* 0x00005e0004048625 */ /* 0x000fca00078e0005 */
[----:B------:R0:W-:Y:S02]  /*0bb0*/  @!P0 STG.E [R4.64], R9 ;  /* 0x0000000904008986 */ /* 0x0001e4000c101904 */
.L_x_2816:
[----:B------:R-:W-:Y:S05]  /*0bc0*/  BSYNC B0 ;  /* 0x0000000000007941 */ /* 0x000fea0003800000 */
.L_x_2810:
        /* <DEDUP_REMOVED lines=8> */
.L_x_2817:
        /* <DEDUP_REMOVED lines=11> */
.L_x_26743:


//--------------------- .text._ZN2at6native29vectorized_elementwise_kernelILi8EZZZNS0_49_GLOBAL__N__b919a28f_16_Normalization_cu_5c38458722batch_norm_calc_invstdERKNS_6TensorES5_dENKUlvE_clEvENKUlvE2_clEvEUlN3c108BFloat16EE_St5arrayIPcLm2EEEEviT0_T1_ --------------------------
	.section	.text._ZN2at6native29vectorized_elementwise_kernelILi8EZZZNS0_49_GLOBAL__N__b919a28f_16_Normalization_cu_5c38458722batch_norm_calc_invstdERKNS_6TensorES5_dENKUlvE_clEvENKUlvE2_clEvEUlN3c108BFloat16EE_St5arrayIPcLm2EEEEviT0_T1_,"ax",@progbits
	.sectioninfo	@"SHI_REGISTERS=4"
	.align	128
        .global         _ZN2at6native29vectorized_elementwise_kernelILi8EZZZNS0_49_GLOBAL__N__b919a28f_16_Normalization_cu_5c38458722batch_norm_calc_invstdERKNS_6TensorES5_dENKUlvE_clEvENKUlvE2_clEvEUlN3c108BFloat16EE_St5arrayIPcLm2EEEEviT0_T1_
        .type           _ZN2at6native29vectorized_elementwise_kernelILi8EZZZNS0_49_GLOBAL__N__b919a28f_16_Normalization_cu_5c38458722batch_norm_calc_invstdERKNS_6TensorES5_dENKUlvE_clEvENKUlvE2_clEvEUlN3c108BFloat16EE_St5arrayIPcLm2EEEEviT0_T1_,@function
        .size           _ZN2at6native29vectorized_elementwise_kernelILi8EZZZNS0_49_GLOBAL__N__b919a28f_16_Normalization_cu_5c38458722batch_norm_calc_invstdERKNS_6TensorES5_dENKUlvE_clEvENKUlvE2_clEvEUlN3c108BFloat16EE_St5arrayIPcLm2EEEEviT0_T1_,(.L_x_26744 - _ZN2at6native29vectorized_elementwise_kernelILi8EZZZNS0_49_GLOBAL__N__b919a28f_16_Normalization_cu_5c38458722batch_norm_calc_invstdERKNS_6TensorES5_dENKUlvE_clEvENKUlvE2_clEvEUlN3c108BFloat16EE_St5arrayIPcLm2EEEEviT0_T1_)
        .other          _ZN2at6native29vectorized_elementwise_kernelILi8EZZZNS0_49_GLOBAL__N__b919a28f_16_Normalization_cu_5c38458722batch_norm_calc_invstdERKNS_6TensorES5_dENKUlvE_clEvENKUlvE2_clEvEUlN3c108BFloat16EE_St5arrayIPcLm2EEEEviT0_T1_,@"STO_CUDA_ENTRY STV_DEFAULT"
_ZN2at6native29vectorized_elementwise_kernelILi8EZZZNS0_49_GLOBAL__N__b919a28f_16_Normalization_cu_5c38458722batch_norm_calc_invstdERKNS_6TensorES5_dENKUlvE_clEvENKUlvE2_clEvEUlN3c108BFloat16EE_St5arrayIPcLm2EEEEviT0_T1_:
.text._ZN2at6native29vectorized_elementwise_kernelILi8EZZZNS0_49_GLOBAL__N__b919a28f_16_Normalization_cu_5c38458722batch_norm_calc_invstdERKNS_6TensorES5_dENKUlvE_clEvENKUlvE2_clEvEUlN3c108BFloat16EE_St5arrayIPcLm2EEEEviT0_T1_:
[----:B------:R-:W-:Y:S02]  /*0000*/  MOV R1, c[0x0][0x28] ;  /* 0x00000a0000017a02 */ /* 0x000fe40000000f00 */
[----:B------:R-:W-:Y:S05]  /*0010*/  EXIT ;  /* 0x000000000000794d */ /* 0x000fea0003800000 */
.L_x_2818:
        /* <DEDUP_REMOVED lines=14> */
.L_x_26744:


//--------------------- .text._ZN2at6native18elementwise_kernelILi128ELi4EZNS0_15gpu_kernel_implIZZZNS0_49_GLOBAL__N__b919a28f_16_Normalization_cu_5c38458722batch_norm_calc_invstdERKNS_6TensorES6_dENKUlvE_clEvENKUlvE1_clEvEUlN3c104HalfEE_EEvRNS_18TensorIteratorBaseERKT_EUliE_EEviT1_ --------------------------
	.section	.text._ZN2at6native18elementwise_kernelILi128ELi4EZNS0_15gpu_kernel_implIZZZNS0_49_GLOBAL__N__b919a28f_16_Normalization_cu_5c38458722batch_norm_calc_invstdERKNS_6TensorES6_dENKUlvE_clEvENKUlvE1_clEvEUlN3c104HalfEE_EEvRNS_18TensorIteratorBaseERKT_EUliE_EEviT1_,"ax",@progbits
	.sectioninfo	@"SHI_REGISTERS=26"
	.align	128
        .global         _ZN2at6native18elementwise_kernelILi128ELi4EZNS0_15gpu_kernel_implIZZZNS0_49_GLOBAL__N__b919a28f_16_Normalization_cu_5c38458722batch_norm_calc_invstdERKNS_6TensorES6_dENKUlvE_clEvENKUlvE1_clEvEUlN3c104HalfEE_EEvRNS_18TensorIteratorBaseERKT_EUliE_EEviT1_
        .type           _ZN2at6native18elementwise_kernelILi128ELi4EZNS0_15gpu_kernel_implIZZZNS0_49_GLOBAL__N__b919a28f_16_Normalization_cu_5c38458722batch_norm_calc_invstdERKNS_6TensorES6_dENKUlvE_clEvENKUlvE1_clEvEUlN3c104HalfEE_EEvRNS_18TensorIteratorBaseERKT_EUliE_EEviT1_,@function
        .size           _ZN2at6native18elementwise_kernelILi128ELi4EZNS0_15gpu_kernel_implIZZZNS0_49_GLOBAL__N__b919a28f_16_Normalization_cu_5c38458722batch_norm_calc_invstdERKNS_6TensorES6_dENKUlvE_clEvENKUlvE1_clEvEUlN3c104HalfEE_EEvRNS_18TensorIteratorBaseERKT_EUliE_EEviT1_,(.L_x_26745 - _ZN2at6native18elementwise_kernelILi128ELi4EZNS0_15gpu_kernel_implIZZZNS0_49_GLOBAL__N__b919a28f_16_Normalization_cu_5c38458722batch_norm_calc_invstdERKNS_6TensorES6_dENKUlvE_clEvENKUlvE1_clEvEUlN3c104HalfEE_EEvRNS_18TensorIteratorBaseERKT_EUliE_EEviT1_)
        .other          _ZN2at6native18elementwise_kernelILi128ELi4EZNS0_15gpu_kernel_implIZZZNS0_49_GLOBAL__N__b919a28f_16_Normalization_cu_5c38458722batch_norm_calc_invstdERKNS_6TensorES6_dENKUlvE_clEvENKUlvE1_clEvEUlN3c104HalfEE_EEvRNS_18TensorIteratorBaseERKT_EUliE_EEviT1_,@"STO_CUDA_ENTRY STV_DEFAULT"
_ZN2at6native18elementwise_kernelILi128ELi4EZNS0_15gpu_kernel_implIZZZNS0_49_GLOBAL__N__b919a28f_16_Normalization_cu_5c38458722batch_norm_calc_invstdERKNS_6TensorES6_dENKUlvE_clEvENKUlvE1_clEvEUlN3c104HalfEE_EEvRNS_18TensorIteratorBaseERKT_EUliE_EEviT1_:
.text._ZN2at6native18elementwise_kernelILi128ELi4EZNS0_15gpu_kernel_implIZZZNS0_49_GLOBAL__N__b919a28f_16_Normalization_cu_5c38458722batch_norm_calc_invstdERKNS_6TensorES6_dENKUlvE_clEvENKUlvE1_clEvEUlN3c104HalfEE_EEvRNS_18TensorIteratorBaseERKT_EUliE_EEviT1_:
        /* <DEDUP_REMOVED lines=237> */
.L_x_2821:
        /* <DEDUP_REMOVED lines=18> */
[----:B0-----:R-:W-:Y:S01]  /*0ff0*/  F2FP.PACK_AB R0, RZ, R0 ;  /* 0x00000000ff00723e */ /* 0x001fe200000000ff */
[----:B------:R-:W-:Y:S05]  /*1000*/  BRA `(.L_x_2827) ;  /* 0x00000e5000007947 */ /* 0x000fea0003800000 */
.L_x_2825:
[----:B------:R-:W2:Y:S02]  /*1010*/  LDG.E.U8 R2, [R2.64] ;  /* 0x0000002402027981 */ /* 0x000ea4000c1e1100 */
[----:B--2---:R-:W0:Y:S02]  /*1020*/  I2F.U16 R0, R2 ;  /* 0x0000000200007306 */ /* 0x004e240000101000 */
[----:B0-----:R-:W-:Y:S01]  /*1030*/  F2FP.PACK_AB R0, RZ, R0 ;  /* 0x00000000ff00723e */ /* 0x001fe200000000ff */
[----:B------:R-:W-:Y:S05]  /*1040*/  BRA `(.L_x_2827) ;  /* 0x00000e1000007947 */ /* 0x000fea0003800000 */
.L_x_2824:
        /* <DEDUP_REMOVED lines=8> */
[----:B0-----:R-:W-:Y:S01]  /*10d0*/  F2FP.PACK_AB R0, RZ, R0 ;  /* 0x00000000ff00723e */ /* 0x001fe200000000ff */
[----:B------:R-:W-:Y:S05]  /*10e0*/  BRA `(.L_x_2827) ;  /* 0x00000d7000007947 */ /* 0x000fea0003800000 */
.L_x_2829:
[----:B------:R-:W2:Y:S02]  /*10f0*/  LDG.E R2, [R2.64] ;  /* 0x0000002402027981 */ /* 0x000ea4000c1e1900 */
[----:B--2---:R-:W0:Y:S02]  /*1100*/  I2F R0, R2 ;  /* 0x0000000200007306 */ /* 0x004e240000201400 */
[----:B0-----:R-:W-:Y:S01]  /*1110*/  F2FP.PACK_AB R0, RZ, R0 ;  /* 0x00000000ff00723e */ /* 0x001fe200000000ff */
[----:B------:R-:W-:Y:S05]  /*1120*/  BRA `(.L_x_2827) ;  /* 0x00000d3000007947 */ /* 0x000fea0003800000 */
.L_x_2828:
[----:B------:R-:W2:Y:S02]  /*1130*/  LDG.E.U16 R2, [R2.64] ;  /* 0x0000002402027981 */ /* 0x000ea4000c1e1500 */
[----:B--2---:R-:W0:Y:S02]  /*1140*/  I2F.S16 R0, R2 ;  /* 0x0000000200007306 */ /* 0x004e240000101400 */
[----:B0-----:R-:W-:Y:S01]  /*1150*/  F2FP.PACK_AB R0, RZ, R0 ;  /* 0x00000000ff00723e */ /* 0x001fe200000000ff */
[----:B------:R-:W-:Y:S05]  /*1160*/  BRA `(.L_x_2827) ;  /* 0x00000cf000007947 */ /* 0x000fea0003800000 */
.L_x_2823:
[----:B------:R-:W-:-:S13]  /*1170*/  ISETP.GT.AND P0, PT, R4, 0x6, PT ;  /* 0x000000060400780c */ /* 0x000fda0003f04270 */
[----:B------:R-:W-:Y:S05]  /*1180*/  @P0 BRA `(.L_x_2830) ;  /* 0x0000009000000947 */ /* 0x000fea0003800000 */
[----:B------:R-:W-:-:S13]  /*1190*/  ISETP.NE.AND P0, PT, R4, 0x5, PT ;  /* 0x000000050400780c */ /* 0x000fda0003f05270 */
[----:B------:R-:W-:Y:S05]  /*11a0*/  @!P0 BRA `(.L_x_2831) ;  /* 0x0000005000008947 */ /* 0x000fea0003800000 */
[----:B------:R-:W-:-:S13]  /*11b0*/  ISETP.NE.AND P0, PT, R4, 0x6, PT ;  /* 0x000000060400780c */ /* 0x000fda0003f05270 */
[----:B------:R-:W-:Y:S05]  /*11c0*/  @P0 BRA `(.L_x_2826) ;  /* 0x00000ad000000947 */ /* 0x000fea0003800000 */
[----:B------:R-:W2:Y:S02]  /*11d0*/  LDG.E R2, [R2.64] ;  /* 0x0000002402027981 */ /* 0x000ea4000c1e1900 */
[----:B--2---:R-:W-:Y:S01]  /*11e0*/  F2FP.PACK_AB R0, RZ, R2 ;  /* 0x00000002ff00723e */ /* 0x004fe200000000ff */
[----:B------:R-:W-:Y:S05]  /*11f0*/  BRA `(.L_x_2827) ;  /* 0x00000c6000007947 */ /* 0x000fea0003800000 */
.L_x_2831:
[----:B------:R0:W5:Y:S01]  /*1200*/  LDG.E.U16 R0, [R2.64] ;  /* 0x0000002402007981 */ /* 0x000162000c1e1500 */
[----:B------:R-:W-:Y:S05]  /*1210*/  BRA `(.L_x_2827) ;  /* 0x00000c4000007947 */ /* 0x000fea0003800000 */
.L_x_2830:
[----:B------:R-:W-:-:S13]  /*1220*/  ISETP.NE.AND P0, PT, R4, 0x7, PT ;  /* 0x000000070400780c */ /* 0x000fda0003f05270 */
[----:B------:R-:W-:Y:S05]  /*1230*/  @!P0 BRA `(.L_x_2832) ;  /* 0x0000009000008947 */ /* 0x000fea0003800000 */
[----:B------:R-:W-:-:S13]  /*1240*/  ISETP.NE.AND P0, PT, R4, 0x8, PT ;  /* 0x000000080400780c */ /* 0x000fda0003f05270 */
[----:B------:R-:W-:Y:S05]  /*1250*/  @!P0 BRA `(.L_x_2833) ;  /* 0x0000005000008947 */ /* 0x000fea0003800000 */
[----:B------:R-:W-:-:S13]  /*1260*/  ISETP.NE.AND P0, PT, R4, 0x9, PT ;  /* 0x000000090400780c */ /* 0x000fda0003f05270 */
[----:B------:R-:W-:Y:S05]  /*1270*/  @P0 BRA `(.L_x_2826) ;  /* 0x00000a2000000947 */ /* 0x000fea0003800000 */
[----:B------:R-:W2:Y:S02]  /*1280*/  LDG.E R2, [R2.64] ;  /* 0x0000002402027981 */ /* 0x000ea4000c1e1900 */
[----:B--2---:R-:W-:Y:S01]  /*1290*/  F2FP.PACK_AB R0, RZ, R2 ;  /* 0x00000002ff00723e */ /* 0x004fe200000000ff */
[----:B------:R-:W-:Y:S05]  /*12a0*/  BRA `(.L_x_2827) ;  /* 0x00000bb000007947 */ /* 0x000fea0003800000 */
.L_x_2833:
[----:B------:R0:W5:Y:S01]  /*12b0*/  LDG.E.U16 R0, [R2.64] ;  /* 0x0000002402007981 */ /* 0x000162000c1e1500 */
[----:B------:R-:W-:Y:S05]  /*12c0*/  BRA `(.L_x_2827) ;  /* 0x00000b9000007947 */ /* 0x000fea0003800000 */
.L_x_2832:
[----:B------:R-:W2:Y:S02]  /*12d0*/  LDG.E.64 R2, [R2.64] ;  /* 0x0000002402027981 */ /* 0x000ea4000c1e1b00 */
[----:B--2---:R-:W0:Y:S01]  /*12e0*/  F2F.F32.F64 R0, R2 ;  /* 0x0000000200007310 */ /* 0x004e220000301000 */
[----:B------:R-:W0:-:S14]  /*12f0*/  DSETP.GEU.AND P0, PT, |R2|, c[0x2][0x0], PT ;  /* 0x008000000200762a */ /* 0x000e1c0003f0e200 */
[----:B0-----:R-:W-:-:S05]  /*1300*/  @!P0 FMUL R0, R0, 1.175494350822287508e-38 ;  /* 0x0080000000008820 */ /* 0x001fca0000400000 */
[----:B------:R-:W-:Y:S01]  /*1310*/  F2FP.PACK_AB R0, RZ, R0 ;  /* 0x00000000ff00723e */ /* 0x000fe200000000ff */
[----:B------:R-:W-:Y:S05]  /*1320*/  BRA `(.L_x_2827) ;  /* 0x00000b3000007947 */ /* 0x000fea0003800000 */
.L_x_2822:
        /* <DEDUP_REMOVED lines=11> */
[----:B------:R-:W-:Y:S01]  /*13e0*/  F2FP.PACK_AB R0, RZ, R0 ;  /* 0x00000000ff00723e */ /* 0x000fe200000000ff */
[----:B------:R-:W-:Y:S05]  /*13f0*/  BRA `(.L_x_2827) ;  /* 0x00000a6000007947 */ /* 0x000fea0003800000 */
.L_x_2836:
[----:B------:R-:W2:Y:S02]  /*1400*/  LDG.E.64 R2, [R2.64] ;  /* 0x0000002402027981 */ /* 0x000ea4000c1e1b00 */
[----:B--2---:R-:W0:Y:S01]  /*1410*/  F2F.F32.F64 R0, R2 ;  /* 0x0000000200007310 */ /* 0x004e220000301000 */
[----:B------:R-:W0:-:S14]  /*1420*/  DSETP.GEU.AND P0, PT, |R2|, c[0x2][0x0], PT ;  /* 0x008000000200762a */ /* 0x000e1c0003f0e200 */
[----:B0-----:R-:W-:-:S05]  /*1430*/  @!P0 FMUL R0, R0, 1.175494350822287508e-38 ;  /* 0x0080000000008820 */ /* 0x001fca0000400000 */
[----:B------:R-:W-:Y:S01]  /*1440*/  F2FP.PACK_AB R0, RZ, R0 ;  /* 0x00000000ff00723e */ /* 0x000fe200000000ff */
[----:B------:R-:W-:Y:S05]  /*1450*/  BRA `(.L_x_2827) ;  /* 0x00000a0000007947 */ /* 0x000fea0003800000 */
.L_x_2835:
        /* <DEDUP_REMOVED lines=25> */
[----:B------:R-:W-:-:S04]  /*15f0*/  F2FP.PACK_AB R5, RZ, R5 ;  /* 0x00000005ff05723e */ /* 0x000fc800000000ff */
[----:B------:R-:W-:Y:S01]  /*1600*/  PRMT R0, R5, 0x7610, R0 ;  /* 0x0000761005007816 */ /* 0x000fe20000000000 */
[----:B------:R-:W-:Y:S05]  /*1610*/  BRA `(.L_x_2827) ;  /* 0x0000084000007947 */ /* 0x000fea0003800000 */
.L_x_2838:
        /* <DEDUP_REMOVED lines=12> */
[----:B------:R-:W-:-:S04]  /*16e0*/  F2FP.PACK_AB R4, RZ, R4 ;  /* 0x00000004ff04723e */ /* 0x000fc800000000ff */
[----:B------:R-:W-:Y:S01]  /*16f0*/  PRMT R0, R4, 0x7610, R0 ;  /* 0x0000761004007816 */ /* 0x000fe20000000000 */
[----:B------:R-:W-:Y:S05]  /*1700*/  BRA `(.L_x_2827) ;  /* 0x0000075000007947 */ /* 0x000fea0003800000 */
.L_x_2837:
[----:B------:R-:W2:Y:S02]  /*1710*/  LDG.E.U16 R0, [R2.64] ;  /* 0x0000002402007981 */ /* 0x000ea4000c1e1500 */
[----:B--2---:R-:W-:-:S04]  /*1720*/  PRMT R0, RZ, 0x5410, R0 ;  /* 0x00005410ff007816 */ /* 0x004fc80000000000 */
[----:B------:R-:W-:Y:S01]  /*1730*/  F2FP.PACK_AB R0, RZ, R0 ;  /* 0x00000000ff00723e */ /* 0x000fe200000000ff */
[----:B------:R-:W-:Y:S05]  /*1740*/  BRA `(.L_x_2827) ;  /* 0x0000071000007947 */ /* 0x000fea0003800000 */
.L_x_2834:
        /* <DEDUP_REMOVED lines=10> */
[----:B0-----:R-:W-:Y:S01]  /*17f0*/  F2FP.PACK_AB R0, RZ, R0 ;  /* 0x00000000ff00723e */ /* 0x001fe200000000ff */
[----:B------:R-:W-:Y:S05]  /*1800*/  BRA `(.L_x_2827) ;  /* 0x0000065000007947 */ /* 0x000fea0003800000 */
.L_x_2841:
        /* <DEDUP_REMOVED lines=21> */
.L_x_2845:
[----:B------:R-:W-:Y:S05]  /*1960*/  BSYNC B1 ;  /* 0x0000000000017941 */ /* 0x000fea0003800000 */
.L_x_2844:
[----:B------:R-:W-:Y:S01]  /*1970*/  LEA R3, R0, 0x3b800000, 0x17 ;  /* 0x3b80000000037811 */ /* 0x000fe200078eb8ff */
[----:B------:R-:W-:-:S05]  /*1980*/  IMAD.SHL.U32 R0, R2, 0x100000, RZ ;  /* 0x0010000002007824 */ /* 0x000fca00078e00ff */
[----:B------:R-:W-:Y:S02]  /*1990*/  LOP3.LUT R0, R3, R0, R4, 0xfe, !PT ;  /* 0x0000000003007212 */ /* 0x000fe400078efe04 */
.L_x_2843:
[----:B------:R-:W-:Y:S05]  /*19a0*/  BSYNC B0 ;  /* 0x0000000000007941 */ /* 0x000fea0003800000 */
.L_x_2842:
[----:B------:R-:W-:Y:S01]  /*19b0*/  F2FP.PACK_AB R0, RZ, R0 ;  /* 0x00000000ff00723e */ /* 0x000fe200000000ff */
[----:B------:R-:W-:Y:S05]  /*19c0*/  BRA `(.L_x_2827) ;  /* 0x0000049000007947 */ /* 0x000fea0003800000 */
.L_x_2840:
        /* <DEDUP_REMOVED lines=21> */
.L_x_2849:
[----:B------:R-:W-:Y:S05]  /*1b20*/  BSYNC B1 ;  /* 0x0000000000017941 */ /* 0x000fea0003800000 */
.L_x_2848:
[----:B------:R-:W-:Y:S01]  /*1b30*/  LEA R3, R0, 0x37800000, 0x17 ;  /* 0x3780000000037811 */ /* 0x000fe200078eb8ff */
[----:B------:R-:W-:-:S05]  /*1b40*/  IMAD.SHL.U32 R0, R2, 0x200000, RZ ;  /* 0x0020000002007824 */ /* 0x000fca00078e00ff */
[----:B------:R-:W-:Y:S02]  /*1b50*/  LOP3.LUT R0, R3, R0, R4, 0xfe, !PT ;  /* 0x0000000003007212 */ /* 0x000fe400078efe04 */
.L_x_2847:
[----:B------:R-:W-:Y:S05]  /*1b60*/  BSYNC B0 ;  /* 0x0000000000007941 */ /* 0x000fea0003800000 */
.L_x_2846:
[----:B------:R-:W-:Y:S01]  /*1b70*/  F2FP.PACK_AB R0, RZ, R0 ;  /* 0x00000000ff00723e */ /* 0x000fe200000000ff */
[----:B------:R-:W-:Y:S05]  /*1b80*/  BRA `(.L_x_2827) ;  /* 0x000002d000007947 */ /* 0x000fea0003800000 */
.L_x_2839:
        /* <DEDUP_REMOVED lines=14> */
.L_x_2853:
[----:B------:R-:W-:Y:S05]  /*1c70*/  BSYNC B0 ;  /* 0x0000000000007941 */ /* 0x000fea0003800000 */
.L_x_2852:
[----:B------:R-:W-:Y:S01]  /*1c80*/  F2FP.PACK_AB R0, RZ, R0 ;  /* 0x00000000ff00723e */ /* 0x000fe200000000ff */
[----:B------:R-:W-:Y:S05]  /*1c90*/  BRA `(.L_x_2827) ;  /* 0x000001c000007947 */ /* 0x000fea0003800000 */
.L_x_2826:
        /* <DEDUP_REMOVED lines=21> */
.L_x_2851:
[----:B------:R-:W2:Y:S02]  /*1df0*/  LDG.E.64 R2, [R2.64] ;  /* 0x0000002402027981 */ /* 0x000ea4000c1e1b00 */
[----:B--2---:R-:W0:Y:S02]  /*1e00*/  I2F.U64 R0, R2 ;  /* 0x0000000200007312 */ /* 0x004e240000301000 */
[----:B0-----:R-:W-:Y:S01]  /*1e10*/  F2FP.PACK_AB R0, RZ, R0 ;  /* 0x00000000ff00723e */ /* 0x001fe200000000ff */
[----:B------:R-:W-:Y:S05]  /*1e20*/  BRA `(.L_x_2827) ;  /* 0x0000003000007947 */ /* 0x000fea0003800000 */
.L_x_2850:
[----:B------:R-:W2:Y:S02]  /*1e30*/  LDG.E R2, [R2.64] ;  /* 0x0000002402027981 */ /* 0x000ea4000c1e1900 */
[----:B--2---:R-:W0:Y:S02]  /*1e40*/  I2F.U32 R0, R2 ;  /* 0x0000000200007306 */ /* 0x004e240000201000 */
[----:B0-----:R-:W-:-:S06]  /*1e50*/  F2FP.PACK_AB R0, RZ, R0 ;  /* 0x00000000ff00723e */ /* 0x001fcc00000000ff */
.L_x_2827:
[----:B------:R-:W1:Y:S01]  /*1e60*/  LDC.U8 R4, c[0x0][0x380] ;  /* 0x0000e000ff047b82 */ /* 0x000e620000000000 */
[----:B-----5:R-:W-:-:S05]  /*1e70*/  HADD2.F32 R0, -RZ, R0.H0_H0 ;  /* 0x20000000ff007230 */ /* 0x020fca0000004100 */
        /* <DEDUP_REMOVED lines=16> */
.L_x_2857:
[----:B------:R-:W0:Y:S02]  /*1f80*/  F2I.S64.TRUNC R2, R2 ;  /* 0x0000000200027311 */ /* 0x000e24000020d900 */
[----:B0-----:R-:W-:-:S05]  /*1f90*/  IMAD.MOV.U32 R5, RZ, RZ, R2 ;  /* 0x000000ffff057224 */ /* 0x001fca00078e0002 */
[----:B------:R0:W-:Y:S01]  /*1fa0*/  STG.E.U8 [R16.64], R5 ;  /* 0x0000000510007986 */ /* 0x0001e2000c101124 */
[----:B------:R-:W-:Y:S05]  /*1fb0*/  BRA `(.L_x_2859) ;  /* 0x00000d3000007947 */ /* 0x000fea0003800000 */
.L_x_2856:
        /* <DEDUP_REMOVED lines=9> */
.L_x_2861:
[----:B------:R-:W0:Y:S02]  /*2050*/  F2I.FTZ.TRUNC.NTZ R3, R2 ;  /* 0x0000000200037305 */ /* 0x000e24000021f100 */
[----:B0-----:R0:W-:Y:S01]  /*2060*/  STG.E [R16.64], R3 ;  /* 0x0000000310007986 */ /* 0x0011e2000c101924 */
[----:B------:R-:W-:Y:S05]  /*2070*/  BRA `(.L_x_2859) ;  /* 0x00000c7000007947 */ /* 0x000fea0003800000 */
.L_x_2860:
[----:B------:R-:W0:Y:S02]  /*2080*/  F2I.FTZ.TRUNC.NTZ R3, R2 ;  /* 0x0000000200037305 */ /* 0x000e24000021f100 */
[----:B0-----:R0:W-:Y:S01]  /*2090*/  STG.E.U16 [R16.64], R3 ;  /* 0x0000000310007986 */ /* 0x0011e2000c101524 */
[----:B------:R-:W-:Y:S05]  /*20a0*/  BRA `(.L_x_2859) ;  /* 0x00000c4000007947 */ /* 0x000fea0003800000 */
.L_x_2855:
        /* <DEDUP_REMOVED lines=8> */
.L_x_2863:
[----:B------:R-:W-:-:S05]  /*2130*/  F2FP.PACK_AB R2, RZ, R2 ;  /* 0x00000002ff02723e */ /* 0x000fca00000000ff */
[----:B------:R0:W-:Y:S01]  /*2140*/  STG.E.U16 [R16.64], R2 ;  /* 0x0000000210007986 */ /* 0x0001e2000c101524 */
[----:B------:R-:W-:Y:S05]  /*2150*/  BRA `(.L_x_2859) ;  /* 0x00000b9000007947 */ /* 0x000fea0003800000 */
.L_x_2862:
        /* <DEDUP_REMOVED lines=9> */
.L_x_2865:
[----:B------:R-:W-:-:S04]  /*21f0*/  F2FP.PACK_AB R3, RZ, R2 ;  /* 0x00000002ff03723e */ /* 0x000fc800000000ff */
[----:B------:R-:W-:-:S05]  /*2200*/  PRMT R3, R3, 0x5410, RZ ;  /* 0x0000541003037816 */ /* 0x000fca00000000ff */
[----:B------:R0:W-:Y:S01]  /*2210*/  STG.E [R16.64], R3 ;  /* 0x0000000310007986 */ /* 0x0001e2000c101924 */
[----:B------:R-:W-:Y:S05]  /*2220*/  BRA `(.L_x_2859) ;  /* 0x00000ac000007947 */ /* 0x000fea0003800000 */
.L_x_2864:
[----:B------:R-:W-:-:S06]  /*2230*/  FMUL.FTZ R2, R2, 1 ;  /* 0x3f80000002027820 */ /* 0x000fcc0000410000 */
[----:B------:R-:W0:Y:S02]  /*2240*/  F2F.F64.F32 R2, R2 ;  /* 0x0000000200027310 */ /* 0x000e240000201800 */
[----:B0-----:R0:W-:Y:S01]  /*2250*/  STG.E.64 [R16.64], R2 ;  /* 0x0000000210007986 */ /* 0x0011e2000c101b24 */
[----:B------:R-:W-:Y:S05]  /*2260*/  BRA `(.L_x_2859) ;  /* 0x00000a8000007947 */ /* 0x000fea0003800000 */
.L_x_2854:
        /* <DEDUP_REMOVED lines=12> */
.L_x_2868:
[----:B------:R-:W-:Y:S01]  /*2330*/  FMUL.FTZ R4, R2, 1 ;  /* 0x3f80000002047820 */ /* 0x000fe20000410000 */
[----:B------:R-:W-:-:S05]  /*2340*/  CS2R R6, SRZ ;  /* 0x0000000000067805 */ /* 0x000fca000001ff00 */
[----:B------:R-:W0:Y:S02]  /*2350*/  F2F.F64.F32 R4, R4 ;  /* 0x0000000400047310 */ /* 0x000e240000201800 */
[----:B0-----:R0:W-:Y:S01]  /*2360*/  STG.E.128 [R16.64], R4 ;  /* 0x0000000410007986 */ /* 0x0011e2000c101d24 */
[----:B------:R-:W-:Y:S05]  /*2370*/  BRA `(.L_x_2859) ;  /* 0x0000097000007947 */ /* 0x000fea0003800000 */
.L_x_2867:
        /* <DEDUP_REMOVED lines=20> */
.L_x_2872:
[----:B------:R-:W-:Y:S05]  /*24c0*/  BSYNC B0 ;  /* 0x0000000000007941 */ /* 0x000fea0003800000 */
.L_x_2871:
[----:B------:R-:W-:-:S05]  /*24d0*/  LOP3.LUT R5, R0, R5, RZ, 0xfc, !PT ;  /* 0x0000000500057212 */ /* 0x000fca00078efcff */
[----:B------:R0:W-:Y:S01]  /*24e0*/  STG.E.U8 [R16.64], R5 ;  /* 0x0000000510007986 */ /* 0x0001e2000c101124 */
[----:B------:R-:W-:Y:S05]  /*24f0*/  BRA `(.L_x_2859) ;  /* 0x000007f000007947 */ /* 0x000fea0003800000 */
.L_x_2870:
        /* <DEDUP_REMOVED lines=12> */
.L_x_2874:
[----:B------:R-:W-:Y:S01]  /*25c0*/  IMAD.MOV.U32 R0, RZ, RZ, 0x7f ;  /* 0x0000007fff007424 */ /* 0x000fe200078e00ff */
[----:B------:R-:W-:-:S04]  /*25d0*/  ISETP.GT.U32.AND P0, PT, R4, 0x7f800000, PT ;  /* 0x7f8000000400780c */ /* 0x000fc80003f04070 */
[----:B------:R-:W-:-:S04]  /*25e0*/  SEL R0, R0, 0x7c, P0 ;  /* 0x0000007c00007807 */ /* 0x000fc80000000000 */
.L_x_2875:
[----:B------:R-:W-:Y:S05]  /*25f0*/  BSYNC B0 ;  /* 0x0000000000007941 */ /* 0x000fea0003800000 */
.L_x_2873:
[----:B------:R-:W-:-:S04]  /*2600*/  LOP3.LUT R2, R2, 0x80000000, RZ, 0xc0, !PT ;  /* 0x8000000002027812 */ /* 0x000fc800078ec0ff */
[----:B------:R-:W-:-:S04]  /*2610*/  SHF.R.U32.HI R3, RZ, 0x18, R2 ;  /* 0x00000018ff037819 */ /* 0x000fc80000011602 */
[----:B------:R-:W-:-:S05]  /*2620*/  LOP3.LUT R3, R0, R3, RZ, 0xfc, !PT ;  /* 0x0000000300037212 */ /* 0x000fca00078efcff */
[----:B------:R0:W-:Y:S01]  /*2630*/  STG.E.U8 [R16.64], R3 ;  /* 0x0000000310007986 */ /* 0x0001e2000c101124 */
[----:B------:R-:W-:Y:S05]  /*2640*/  BRA `(.L_x_2859) ;  /* 0x000006a000007947 */ /* 0x000fea0003800000 */
.L_x_2869:
[----:B------:R-:W-:-:S05]  /*2650*/  F2FP.BF16.PACK_AB R2, RZ, R2 ;  /* 0x00000002ff02723e */ /* 0x000fca00000010ff */
[----:B------:R0:W-:Y:S01]  /*2660*/  STG.E.U16 [R16.64], R2 ;  /* 0x0000000210007986 */ /* 0x0001e2000c101524 */
[----:B------:R-:W-:Y:S05]  /*2670*/  BRA `(.L_x_2859) ;  /* 0x0000067000007947 */ /* 0x000fea0003800000 */
.L_x_2866:
        /* <DEDUP_REMOVED lines=11> */
.L_x_2878:
        /* <DEDUP_REMOVED lines=16> */
.L_x_2881:
[----:B------:R-:W-:-:S04]  /*2830*/  LOP3.LUT R2, R2, 0x80000000, RZ, 0xc0, !PT ;  /* 0x8000000002027812 */ /* 0x000fc800078ec0ff */
[----:B------:R-:W-:-:S04]  /*2840*/  SHF.R.U32.HI R3, RZ, 0x18, R2 ;  /* 0x00000018ff037819 */ /* 0x000fc80000011602 */
[----:B------:R-:W-:-:S04]  /*2850*/  LOP3.LUT R0, R0, R3, RZ, 0xfc, !PT ;  /* 0x0000000300007212 */ /* 0x000fc800078efcff */
[----:B------:R-:W-:Y:S02]  /*2860*/  PRMT R8, R0, 0x7610, R8 ;  /* 0x0000761000087816 */ /* 0x000fe40000000008 */
.L_x_2880:
[----:B------:R-:W-:Y:S05]  /*2870*/  BSYNC B0 ;  /* 0x0000000000007941 */ /* 0x000fea0003800000 */
.L_x_2879:
[----:B------:R0:W-:Y:S01]  /*2880*/  STG.E.U8 [R16.64], R8 ;  /* 0x0000000810007986 */ /* 0x0001e2000c101124 */
[----:B------:R-:W-:Y:S05]  /*2890*/  BRA `(.L_x_2859) ;  /* 0x0000045000007947 */ /* 0x000fea0003800000 */
.L_x_2877:
        /* <DEDUP_REMOVED lines=16> */
.L_x_2884:
[----:B------:R-:W-:-:S04]  /*29a0*/  LOP3.LUT R2, R2, 0x80000000, RZ, 0xc0, !PT ;  /* 0x8000000002027812 */ /* 0x000fc800078ec0ff */
[----:B------:R-:W-:-:S04]  /*29b0*/  SHF.R.U32.HI R3, RZ, 0x18, R2 ;  /* 0x00000018ff037819 */ /* 0x000fc80000011602 */
[----:B------:R-:W-:-:S04]  /*29c0*/  LOP3.LUT R0, R0, R3, RZ, 0xfc, !PT ;  /* 0x0000000300007212 */ /* 0x000fc800078efcff */
[----:B------:R-:W-:Y:S02]  /*29d0*/  PRMT R8, R0, 0x7610, R8 ;  /* 0x0000761000087816 */ /* 0x000fe40000000008 */
.L_x_2883:
[----:B------:R-:W-:Y:S05]  /*29e0*/  BSYNC B0 ;  /* 0x0000000000007941 */ /* 0x000fea0003800000 */
.L_x_2882:
[----:B------:R0:W-:Y:S01]  /*29f0*/  STG.E.U8 [R16.64], R8 ;  /* 0x0000000810007986 */ /* 0x0001e2000c101124 */
[----:B------:R-:W-:Y:S05]  /*2a00*/  BRA `(.L_x_2859) ;  /* 0x000002e000007947 */ /* 0x000fea0003800000 */
.L_x_2876:
        /* <DEDUP_REMOVED lines=21> */
.L_x_2858:
        /* <DEDUP_REMOVED lines=20> */
.L_x_2886:
[----:B------:R-:W0:Y:S02]  /*2ca0*/  F2I.U64.TRUNC R2, R2 ;  /* 0x0000000200027311 */ /* 0x000e24000020d800 */
[----:B0-----:R0:W-:Y:S01]  /*2cb0*/  STG.E.64 [R16.64], R2 ;  /* 0x0000000210007986 */ /* 0x0011e2000c101b24 */
[----:B------:R-:W-:Y:S05]  /*2cc0*/  BRA `(.L_x_2859) ;  /* 0x0000002000007947 */ /* 0x000fea0003800000 */
.L_x_2885:
[----:B------:R-:W0:Y:S02]  /*2cd0*/  F2I.FTZ.U32.TRUNC.NTZ R3, R2 ;  /* 0x0000000200037305 */ /* 0x000e24000021f000 */
[----:B0-----:R0:W-:Y:S02]  /*2ce0*/  STG.E [R16.64], R3 ;  /* 0x0000000310007986 */ /* 0x0011e4000c101924 */
.L_x_2859:
[----:B------:R-:W-:-:S05]  /*2cf0*/  IMAD R18, R18, 0x200, R23 ;  /* 0x0000020012127824 */ /* 0x000fca00078e0217 */
[----:B------:R-:W-:Y:S02]  /*2d00*/  IADD3 R19, R18, 0x80, RZ ;  /* 0x0000008012137810 */ /* 0x000fe40007ffe0ff */
.L_x_2820:
[----:B------:R-:W-:Y:S05]  /*2d10*/  BSYNC B6 ;  /* 0x0000000000067941 */ /* 0x000fea0003800000 */
.L_x_2819:
        /* <DEDUP_REMOVED lines=231> */
.L_x_2889:
        /* <DEDUP_REMOVED lines=20> */
.L_x_2893:
[----:B------:R-:W2:Y:S02]  /*3cd0*/  LDG.E.U8 R2, [R2.64] ;  /* 0x0000002402027981 */ /* 0x000ea4000c1e1100 */
[----:B--2---:R-:W0:Y:S02]  /*3ce0*/  I2F.U16 R0, R2 ;  /* 0x0000000200007306 */ /* 0x004e240000101000 */
[----:B0-----:R-:W-:Y:S01]  /*3cf0*/  F2FP.PACK_AB R0, RZ, R0 ;  /* 0x00000000ff00723e */ /* 0x001fe200000000ff */
[----:B------:R-:W-:Y:S05]  /*3d00*/  BRA `(.L_x_2895) ;  /* 0x00000e1000007947 */ /* 0x000fea0003800000 */
.L_x_2892:
        /* <DEDUP_REMOVED lines=10> */
.L_x_2897:
[----:B------:R-:W2:Y:S02]  /*3db0*/  LDG.E R2, [R2.64] ;  /* 0x0000002402027981 */ /* 0x000ea4000c1e1900 */
[----:B--2---:R-:W0:Y:S02]  /*3dc0*/  I2F R0, R2 ;  /* 0x0000000200007306 */ /* 0x004e240000201400 */
[----:B0-----:R-:W-:Y:S01]  /*3dd0*/  F2FP.PACK_AB R0, RZ, R0 ;  /* 0x00000000ff00723e */ /* 0x001fe200000000ff */
[----:B------:R-:W-:Y:S05]  /*3de0*/  BRA `(.L_x_2895) ;  /* 0x00000d3000007947 */ /* 0x000fea0003800000 */
.L_x_2896:
[----:B------:R-:W2:Y:S02]  /*3df0*/  LDG.E.U16 R2, [R2.64] ;  /* 0x0000002402027981 */ /* 0x000ea4000c1e1500 */
[----:B--2---:R-:W0:Y:S02]  /*3e00*/  I2F.S16 R0, R2 ;  /* 0x0000000200007306 */ /* 0x004e240000101400 */
[----:B0-----:R-:W-:Y:S01]  /*3e10*/  F2FP.PACK_AB R0, RZ, R0 ;  /* 0x00000000ff00723e */ /* 0x001fe200000000ff */
[----:B------:R-:W-:Y:S05]  /*3e20*/  BRA `(.L_x_2895) ;  /* 0x00000cf000007947 */ /* 0x000fea0003800000 */
.L_x_2891:
        /* <DEDUP_REMOVED lines=9> */
.L_x_2899:
[----:B------:R0:W5:Y:S01]  /*3ec0*/  LDG.E.U16 R0, [R2.64] ;  /* 0x0000002402007981 */ /* 0x000162000c1e1500 */
[----:B------:R-:W-:Y:S05]  /*3ed0*/  BRA `(.L_x_2895) ;  /* 0x00000c4000007947 */ /* 0x000fea0003800000 */
.L_x_2898:
        /* <DEDUP_REMOVED lines=9> */
.L_x_2901:
[----:B------:R0:W5:Y:S01]  /*3f70*/  LDG.E.U16 R0, [R2.64] ;  /* 0x0000002402007981 */ /* 0x000162000c1e1500 */
[----:B------:R-:W-:Y:S05]  /*3f80*/  BRA `(.L_x_2895) ;  /* 0x00000b9000007947 */ /* 0x000fea0003800000 */
.L_x_2900:
[----:B------:R-:W2:Y:S02]  /*3f90*/  LDG.E.64 R2, [R2.64] ;  /* 0x0000002402027981 */ /* 0x000ea4000c1e1b00 */
[----:B--2---:R-:W0:Y:S01]  /*3fa0*/  F2F.F32.F64 R0, R2 ;  /* 0x0000000200007310 */ /* 0x004e220000301000 */
[----:B------:R-:W0:-:S14]  /*3fb0*/  DSETP.GEU.AND P0, PT, |R2|, c[0x2][0x0], PT ;  /* 0x008000000200762a */ /* 0x000e1c0003f0e200 */
[----:B0-----:R-:W-:-:S05]  /*3fc0*/  @!P0 FMUL R0, R0, 1.175494350822287508e-38 ;  /* 0x0080000000008820 */ /* 0x001fca0000400000 */
[----:B------:R-:W-:Y:S01]  /*3fd0*/  F2FP.PACK_AB R0, RZ, R0 ;  /* 0x00000000ff00723e */ /* 0x000fe200000000ff */
[----:B------:R-:W-:Y:S05]  /*3fe0*/  BRA `(.L_x_2895) ;  /* 0x00000b3000007947 */ /* 0x000fea0003800000 */
.L_x_2890:
        /* <DEDUP_REMOVED lines=13> */
.L_x_2904:
[----:B------:R-:W2:Y:S02]  /*40c0*/  LDG.E.64 R2, [R2.64] ;  /* 0x0000002402027981 */ /* 0x000ea4000c1e1b00 */
[----:B--2---:R-:W0:Y:S01]  /*40d0*/  F2F.F32.F64 R0, R2 ;  /* 0x0000000200007310 */ /* 0x004e220000301000 */
[----:B------:R-:W0:-:S14]  /*40e0*/  DSETP.GEU.AND P0, PT, |R2|, c[0x2][0x0], PT ;  /* 0x008000000200762a */ /* 0x000e1c0003f0e200 */
[----:B0-----:R-:W-:-:S05]  /*40f0*/  @!P0 FMUL R0, R0, 1.175494350822287508e-38 ;  /* 0x0080000000008820 */ /* 0x001fca0000400000 */
[----:B------:R-:W-:Y:S01]  /*4100*/  F2FP.PACK_AB R0, RZ, R0 ;  /* 0x00000000ff00723e */ /* 0x000fe200000000ff */
[----:B------:R-:W-:Y:S05]  /*4110*/  BRA `(.L_x_2895) ;  /* 0x00000a0000007947 */ /* 0x000fea0003800000 */
.L_x_2903:
        /* <DEDUP_REMOVED lines=28> */
.L_x_2906:
        /* <DEDUP_REMOVED lines=15> */
.L_x_2905:
[----:B------:R-:W2:Y:S02]  /*43d0*/  LDG.E.U16 R0, [R2.64] ;  /* 0x0000002402007981 */ /* 0x000ea4000c1e1500 */
[----:B--2---:R-:W-:-:S04]  /*43e0*/  PRMT R0, RZ, 0x5410, R0 ;  /* 0x00005410ff007816 */ /* 0x004fc80000000000 */
[----:B------:R-:W-:Y:S01]  /*43f0*/  F2FP.PACK_AB R0, RZ, R0 ;  /* 0x00000000ff00723e */ /* 0x000fe200000000ff */
[----:B------:R-:W-:Y:S05]  /*4400*/  BRA `(.L_x_2895) ;  /* 0x0000071000007947 */ /* 0x000fea0003800000 */
.L_x_2902:
        /* <DEDUP_REMOVED lines=12> */
.L_x_2909:
        /* <DEDUP_REMOVED lines=21> */
.L_x_2913:
[----:B------:R-:W-:Y:S05]  /*4620*/  BSYNC B1 ;  /* 0x0000000000017941 */ /* 0x000fea0003800000 */
.L_x_2912:
[----:B------:R-:W-:Y:S01]  /*4630*/  LEA R3, R0, 0x3b800000, 0x17 ;  /* 0x3b80000000037811 */ /* 0x000fe200078eb8ff */
[----:B------:R-:W-:-:S05]  /*4640*/  IMAD.SHL.U32 R0, R2, 0x100000, RZ ;  /* 0x0010000002007824 */ /* 0x000fca00078e00ff */
[----:B------:R-:W-:Y:S02]  /*4650*/  LOP3.LUT R0, R3, R0, R4, 0xfe, !PT ;  /* 0x0000000003007212 */ /* 0x000fe400078efe04 */
.L_x_2911:
[----:B------:R-:W-:Y:S05]  /*4660*/  BSYNC B0 ;  /* 0x0000000000007941 */ /* 0x000fea0003800000 */
.L_x_2910:
[----:B------:R-:W-:Y:S01]  /*4670*/  F2FP.PACK_AB R0, RZ, R0 ;  /* 0x00000000ff00723e */ /* 0x000fe200000000ff */
[----:B------:R-:W-:Y:S05]  /*4680*/  BRA `(.L_x_2895) ;  /* 0x0000049000007947 */ /* 0x000fea0003800000 */
.L_x_2908:
        /* <DEDUP_REMOVED lines=21> */
.L_x_2917:
[----:B------:R-:W-:Y:S05]  /*47e0*/  BSYNC B1 ;  /* 0x0000000000017941 */ /* 0x000fea0003800000 */
.L_x_2916:
[----:B------:R-:W-:Y:S01]  /*47f0*/  LEA R3, R0, 0x37800000, 0x17 ;  /* 0x3780000000037811 */ /* 0x000fe200078eb8ff */
[----:B------:R-:W-:-:S05]  /*4800*/  IMAD.SHL.U32 R0, R2, 0x200000, RZ ;  /* 0x0020000002007824 */ /* 0x000fca00078e00ff */
[----:B------:R-:W-:Y:S02]  /*4810*/  LOP3.LUT R0, R3, R0, R4, 0xfe, !PT ;  /* 0x0000000003007212 */ /* 0x000fe400078efe04 */
.L_x_2915:
[----:B------:R-:W-:Y:S05]  /*4820*/  BSYNC B0 ;  /* 0x0000000000007941 */ /* 0x000fea0003800000 */
.L_x_2914:
[----:B------:R-:W-:Y:S01]  /*4830*/  F2FP.PACK_AB R0, RZ, R0 ;  /* 0x00000000ff00723e */ /* 0x000fe200000000ff */
[----:B------:R-:W-:Y:S05]  /*4840*/  BRA `(.L_x_2895) ;  /* 0x000002d000007947 */ /* 0x000fea0003800000 */
.L_x_2907:
        /* <DEDUP_REMOVED lines=14> */
.L_x_2921:
[----:B------:R-:W-:Y:S05]  /*4930*/  BSYNC B0 ;  /* 0x0000000000007941 */ /* 0x000fea0003800000 */
.L_x_2920:
[----:B------:R-:W-:Y:S01]  /*4940*/  F2FP.PACK_AB R0, RZ, R0 ;  /* 0x00000000ff00723e */ /* 0x000fe200000000ff */
[----:B------:R-:W-:Y:S05]  /*4950*/  BRA `(.L_x_2895) ;  /* 0x000001c000007947 */ /* 0x000fea0003800000 */
.L_x_2894:
        /* <DEDUP_REMOVED lines=21> */
.L_x_2919:
[----:B------:R-:W2:Y:S02]  /*4ab0*/  LDG.E.64 R2, [R2.64] ;  /* 0x0000002402027981 */ /* 0x000ea4000c1e1b00 */
[----:B--2---:R-:W0:Y:S02]  /*4ac0*/  I2F.U64 R0, R2 ;  /* 0x0000000200007312 */ /* 0x004e240000301000 */
[----:B0-----:R-:W-:Y:S01]  /*4ad0*/  F2FP.PACK_AB R0, RZ, R0 ;  /* 0x00000000ff00723e */ /* 0x001fe200000000ff */
[----:B------:R-:W-:Y:S05]  /*4ae0*/  BRA `(.L_x_2895) ;  /* 0x0000003000007947 */ /* 0x000fea0003800000 */
.L_x_2918:
[----:B------:R-:W2:Y:S02]  /*4af0*/  LDG.E R2, [R2.64] ;  /* 0x0000002402027981 */ /* 0x000ea4000c1e1900 */
[----:B--2---:R-:W0:Y:S02]  /*4b00*/  I2F.U32 R0, R2 ;  /* 0x0000000200007306 */ /* 0x004e240000201000 */
[----:B0-----:R-:W-:-:S06]  /*4b10*/  F2FP.PACK_AB R0, RZ, R0 ;  /* 0x00000000ff00723e */ /* 0x001fcc00000000ff */
.L_x_2895:
        /* <DEDUP_REMOVED lines=18> */
.L_x_2925:
[----:B------:R-:W0:Y:S02]  /*4c40*/  F2I.S64.TRUNC R2, R2 ;  /* 0x0000000200027311 */ /* 0x000e24000020d900 */
[----:B0-----:R-:W-:-:S05]  /*4c50*/  IMAD.MOV.U32 R5, RZ, RZ, R2 ;  /* 0x000000ffff057224 */ /* 0x001fca00078e0002 */
[----:B------:R0:W-:Y:S01]  /*4c60*/  STG.E.U8 [R16.64], R5 ;  /* 0x0000000510007986 */ /* 0x0001e2000c101124 */
[----:B------:R-:W-:Y:S05]  /*4c70*/  BRA `(.L_x_2927) ;  /* 0x00000d3000007947 */ /* 0x000fea0003800000 */
.L_x_2924:
        /* <DEDUP_REMOVED lines=9> */
.L_x_2929:
[----:B------:R-:W0:Y:S02]  /*4d10*/  F2I.FTZ.TRUNC.NTZ R3, R2 ;  /* 0x0000000200037305 */ /* 0x000e24000021f100 */
[----:B0-----:R0:W-:Y:S01]  /*4d20*/  STG.E [R16.64], R3 ;  /* 0x0000000310007986 */ /* 0x0011e2000c101924 */
[----:B------:R-:W-:Y:S05]  /*4d30*/  BRA `(.L_x_2927) ;  /* 0x00000c7000007947 */ /* 0x000fea0003800000 */
.L_x_2928:
[----:B------:R-:W0:Y:S02]  /*4d40*/  F2I.FTZ.TRUNC.NTZ R3, R2 ;  /* 0x0000000200037305 */ /* 0x000e24000021f100 */
[----:B0-----:R0:W-:Y:S01]  /*4d50*/  STG.E.U16 [R16.64], R3 ;  /* 0x0000000310007986 */ /* 0x0011e2000c101524 */
[----:B------:R-:W-:Y:S05]  /*4d60*/  BRA `(.L_x_2927) ;  /* 0x00000c4000007947 */ /* 0x000fea0003800000 */
.L_x_2923:
        /* <DEDUP_REMOVED lines=8> */
.L_x_2931:
[----:B------:R-:W-:-:S05]  /*4df0*/  F2FP.PACK_AB R2, RZ, R2 ;  /* 0x00000002ff02723e */ /* 0x000fca00000000ff */
[----:B------:R0:W-:Y:S01]  /*4e00*/  STG.E.U16 [R16.64], R2 ;  /* 0x0000000210007986 */ /* 0x0001e2000c101524 */
[----:B------:R-:W-:Y:S05]  /*4e10*/  BRA `(.L_x_2927) ;  /* 0x00000b9000007947 */ /* 0x000fea0003800000 */
.L_x_2930:
        /* <DEDUP_REMOVED lines=9> */
.L_x_2933:
[----:B------:R-:W-:-:S04]  /*4eb0*/  F2FP.PACK_AB R3, RZ, R2 ;  /* 0x00000002ff03723e */ /* 0x000fc800000000ff */
[----:B------:R-:W-:-:S05]  /*4ec0*/  PRMT R3, R3, 0x5410, RZ ;  /* 0x0000541003037816 */ /* 0x000fca00000000ff */
[----:B------:R0:W-:Y:S01]  /*4ed0*/  STG.E [R16.64], R3 ;  /* 0x0000000310007986 */ /* 0x0001e2000c101924 */
[----:B------:R-:W-:Y:S05]  /*4ee0*/  BRA `(.L_x_2927) ;  /* 0x00000ac000007947 */ /* 0x000fea0003800000 */
.L_x_2932:
[----:B------:R-:W-:-:S06]  /*4ef0*/  FMUL.FTZ R2, R2, 1 ;  /* 0x3f80000002027820 */ /* 0x000fcc0000410000 */
[----:B------:R-:W0:Y:S02]  /*4f00*/  F2F.F64.F32 R2, R2 ;  /* 0x0000000200027310 */ /* 0x000e240000201800 */
[----:B0-----:R0:W-:Y:S01]  /*4f10*/  STG.E.64 [R16.64], R2 ;  /* 0x0000000210007986 */ /* 0x0011e2000c101b24 */
[----:B------:R-:W-:Y:S05]  /*4f20*/  BRA `(.L_x_2927) ;  /* 0x00000a8000007947 */ /* 0x000fea0003800000 */
.L_x_2922:
        /* <DEDUP_REMOVED lines=12> */
.L_x_2936:
[----:B------:R-:W-:Y:S01]  /*4ff0*/  FMUL.FTZ R4, R2, 1 ;  /* 0x3f80000002047820 */ /* 0x000fe20000410000 */
[----:B------:R-:W-:-:S05]  /*5000*/  CS2R R6, SRZ ;  /* 0x0000000000067805 */ /* 0x000fca000001ff00 */
[----:B------:R-:W0:Y:S02]  /*5010*/  F2F.F64.F32 R4, R4 ;  /* 0x0000000400047310 */ /* 0x000e240000201800 */
[----:B0-----:R0:W-:Y:S01]  /*5020*/  STG.E.128 [R16.64], R4 ;  /* 0x0000000410007986 */ /* 0x0011e2000c101d24 */
[----:B------:R-:W-:Y:S05]  /*5030*/  BRA `(.L_x_2927) ;  /* 0x0000097000007947 */ /* 0x000fea0003800000 */
.L_x_2935:
        /* <DEDUP_REMOVED lines=20> */
.L_x_2940:
[----:B------:R-:W-:Y:S05]  /*5180*/  BSYNC B0 ;  /* 0x0000000000007941 */ /* 0x000fea0003800000 */
.L_x_2939:
[----:B------:R-:W-:-:S05]  /*5190*/  LOP3.LUT R5, R0, R5, RZ, 0xfc, !PT ;  /* 0x0000000500057212 */ /* 0x000fca00078efcff */
[----:B------:R0:W-:Y:S01]  /*51a0*/  STG.E.U8 [R16.64], R5 ;  /* 0x0000000510007986 */ /* 0x0001e2000c101124 */
[----:B------:R-:W-:Y:S05]  /*51b0*/  BRA `(.L_x_2927) ;  /* 0x000007f000007947 */ /* 0x000fea0003800000 */
.L_x_2938:
        /* <DEDUP_REMOVED lines=12> */
.L_x_2942:
[----:B------:R-:W-:Y:S01]  /*5280*/  IMAD.MOV.U32 R0, RZ, RZ, 0x7f ;  /* 0x0000007fff007424 */ /* 0x000fe200078e00ff */
[----:B------:R-:W-:-:S04]  /*5290*/  ISETP.GT.U32.AND P0, PT, R4, 0x7f800000, PT ;  /* 0x7f8000000400780c */ /* 0x000fc80003f04070 */
[----:B------:R-:W-:-:S04]  /*52a0*/  SEL R0, R0, 0x7c, P0 ;  /* 0x0000007c00007807 */ /* 0x000fc80000000000 */
.L_x_2943:
[----:B------:R-:W-:Y:S05]  /*52b0*/  BSYNC B0 ;  /* 0x0000000000007941 */ /* 0x000fea0003800000 */
.L_x_2941:
[----:B------:R-:W-:-:S04]  /*52c0*/  LOP3.LUT R2, R2, 0x80000000, RZ, 0xc0, !PT ;  /* 0x8000000002027812 */ /* 0x000fc800078ec0ff */
[----:B------:R-:W-:-:S04]  /*52d0*/  SHF.R.U32.HI R3, RZ, 0x18, R2 ;  /* 0x00000018ff037819 */ /* 0x000fc80000011602 */
[----:B------:R-:W-:-:S05]  /*52e0*/  LOP3.LUT R3, R0, R3, RZ, 0xfc, !PT ;  /* 0x0000000300037212 */ /* 0x000fca00078efcff */
[----:B------:R0:W-:Y:S01]  /*52f0*/  STG.E.U8 [R16.64], R3 ;  /* 0x0000000310007986 */ /* 0x0001e2000c101124 */
[----:B------:R-:W-:Y:S05]  /*5300*/  BRA `(.L_x_2927) ;  /* 0x000006a000007947 */ /* 0x000fea0003800000 */
.L_x_2937:
[----:B------:R-:W-:-:S05]  /*5310*/  F2FP.BF16.PACK_AB R2, RZ, R2 ;  /* 0x00000002ff02723e */ /* 0x000fca00000010ff */
[----:B------:R0:W-:Y:S01]  /*5320*/  STG.E.U16 [R16.64], R2 ;  /* 0x0000000210007986 */ /* 0x0001e2000c101524 */
[----:B------:R-:W-:Y:S05]  /*5330*/  BRA `(.L_x_2927) ;  /* 0x0000067000007947 */ /* 0x000fea0003800000 */
.L_x_2934:
        /* <DEDUP_REMOVED lines=11> */
.L_x_2946:
        /* <DEDUP_REMOVED lines=16> */
.L_x_2949:
[----:B------:R-:W-:-:S04]  /*54f0*/  LOP3.LUT R2, R2, 0x80000000, RZ, 0xc0, !PT ;  /* 0x8000000002027812 */ /* 0x000fc800078ec0ff */
[----:B------:R-:W-:-:S04]  /*5500*/  SHF.R.U32.HI R3, RZ, 0x18, R2 ;  /* 0x00000018ff037819 */ /* 0x000fc80000011602 */
[----:B------:R-:W-:-:S04]  /*5510*/  LOP3.LUT R0, R0, R3, RZ, 0xfc, !PT ;  /* 0x0000000300007212 */ /* 0x000fc800078efcff */
[----:B------:R-:W-:Y:S02]  /*5520*/  PRMT R8, R0, 0x7610, R8 ;  /* 0x0000761000087816 */ /* 0x000fe40000000008 */
.L_x_2948:
[----:B------:R-:W-:Y:S05]  /*5530*/  BSYNC B0 ;  /* 0x0000000000007941 */ /* 0x000fea0003800000 */
.L_x_2947:
[----:B------:R0:W-:Y:S01]  /*5540*/  STG.E.U8 [R16.64], R8 ;  /* 0x0000000810007986 */ /* 0x0001e2000c101124 */
[----:B------:R-:W-:Y:S05]  /*5550*/  BRA `(.L_x_2927) ;  /* 0x0000045000007947 */ /* 0x000fea0003800000 */
.L_x_2945:
        /* <DEDUP_REMOVED lines=16> */
.L_x_2952:
[----:B------:R-:W-:-:S04]  /*5660*/  LOP3.LUT R2, R2, 0x80000000, RZ, 0xc0, !PT ;  /* 0x8000000002027812 */ /* 0x000fc800078ec0ff */
[----:B------:R-:W-:-:S04]  /*5670*/  SHF.R.U32.HI R3, RZ, 0x18, R2 ;  /* 0x00000018ff037819 */ /* 0x000fc80000011602 */
[----:B------:R-:W-:-:S04]  /*5680*/  LOP3.LUT R0, R0, R3, RZ, 0xfc, !PT ;  /* 0x0000000300007212 */ /* 0x000fc800078efcff */
[----:B------:R-:W-:Y:S02]  /*5690*/  PRMT R8, R0, 0x7610, R8 ;  /* 0x0000761000087816 */ /* 0x000fe40000000008 */
.L_x_2951:
[----:B------:R-:W-:Y:S05]  /*56a0*/  BSYNC B0 ;  /* 0x0000000000007941 */ /* 0x000fea0003800000 */
.L_x_2950:
[----:B------:R0:W-:Y:S01]  /*56b0*/  STG.E.U8 [R16.64], R8 ;  /* 0x0000000810007986 */ /* 0x0001e2000c101124 */
[----:B------:R-:W-:Y:S05]  /*56c0*/  BRA `(.L_x_2927) ;  /* 0x000002e000007947 */ /* 0x000fea0003800000 */
.L_x_2944:
        /* <DEDUP_REMOVED lines=21> */
.L_x_2926:
        /* <DEDUP_REMOVED lines=20> */
.L_x_2954:
[----:B------:R-:W0:Y:S02]  /*5960*/  F2I.U64.TRUNC R2, R2 ;  /* 0x0000000200027311 */ /* 0x000e24000020d800 */
[----:B0-----:R0:W-:Y:S01]  /*5970*/  STG.E.64 [R16.64], R2 ;  /* 0x0000000210007986 */ /* 0x0011e2000c101b24 */
[----:B------:R-:W-:Y:S05]  /*5980*/  BRA `(.L_x_2927) ;  /* 0x0000002000007947 */ /* 0x000fea0003800000 */
.L_x_2953:
[----:B------:R-:W0:Y:S02]  /*5990*/  F2I.FTZ.U32.TRUNC.NTZ R3, R2 ;  /* 0x0000000200037305 */ /* 0x000e24000021f000 */
[----:B0-----:R0:W-:Y:S02]  /*59a0*/  STG.E [R16.64], R3 ;  /* 0x0000000310007986 */ /* 0x0011e4000c101924 */
.L_x_2927:
        /* <DEDUP_REMOVED lines=231> */
.L_x_2955:
        /* <DEDUP_REMOVED lines=20> */
.L_x_2959:
[----:B------:R-:W2:Y:S02]  /*6960*/  LDG.E.U8 R2, [R2.64] ;  /* 0x0000002402027981 */ /* 0x000ea4000c1e1100 */
[----:B--2---:R-:W0:Y:S02]  /*6970*/  I2F.U16 R0, R2 ;  /* 0x0000000200007306 */ /* 0x004e240000101000 */
[----:B0-----:R-:W-:Y:S01]  /*6980*/  F2FP.PACK_AB R0, RZ, R0 ;  /* 0x00000000ff00723e */ /* 0x001fe200000000ff */
[----:B------:R-:W-:Y:S05]  /*6990*/  BRA `(.L_x_2961) ;  /* 0x00000e1000007947 */ /* 0x000fea0003800000 */
.L_x_2958:
        /* <DEDUP_REMOVED lines=10> */
.L_x_2963:
[----:B------:R-:W2:Y:S02]  /*6a40*/  LDG.E R2, [R2.64] ;  /* 0x0000002402027981 */ /* 0x000ea4000c1e1900 */
[----:B--2---:R-:W0:Y:S02]  /*6a50*/  I2F R0, R2 ;  /* 0x0000000200007306 */ /* 0x004e240000201400 */
[----:B0-----:R-:W-:Y:S01]  /*6a60*/  F2FP.PACK_AB R0, RZ, R0 ;  /* 0x00000000ff00723e */ /* 0x001fe200000000ff */
[----:B------:R-:W-:Y:S05]  /*6a70*/  BRA `(.L_x_2961) ;  /* 0x00000d3000007947 */ /* 0x000fea0003800000 */
.L_x_2962:
[----:B------:R-:W2:Y:S02]  /*6a80*/  LDG.E.U16 R2, [R2.64] ;  /* 0x0000002402027981 */ /* 0x000ea4000c1e1500 */
[----:B--2---:R-:W0:Y:S02]  /*6a90*/  I2F.S16 R0, R2 ;  /* 0x0000000200007306 */ /* 0x004e240000101400 */
[----:B0-----:R-:W-:Y:S01]  /*6aa0*/  F2FP.PACK_AB R0, RZ, R0 ;  /* 0x00000000ff00723e */ /* 0x001fe200000000ff */
[----:B------:R-:W-:Y:S05]  /*6ab0*/  BRA `(.L_x_2961) ;  /* 0x00000cf000007947 */ /* 0x000fea0003800000 */
.L_x_2957:
        /* <DEDUP_REMOVED lines=9> */
.L_x_2965:
[----:B------:R0:W5:Y:S01]  /*6b50*/  LDG.E.U16 R0, [R2.64] ;  /* 0x0000002402007981 */ /* 0x000162000c1e1500 */
[----:B------:R-:W-:Y:S05]  /*6b60*/  BRA `(.L_x_2961) ;  /* 0x00000c4000007947 */ /* 0x000fea0003800000 */
.L_x_2964:
        /* <DEDUP_REMOVED lines=9> */
.L_x_2967:
[----:B------:R0:W5:Y:S01]  /*6c00*/  LDG.E.U16 R0, [R2.64] ;  /* 0x0000002402007981 */ /* 0x000162000c1e1500 */
[----:B------:R-:W-:Y:S05]  /*6c10*/  BRA `(.L_x_2961) ;  /* 0x00000b9000007947 */ /* 0x000fea0003800000 */
.L_x_2966:
[----:B------:R-:W2:Y:S02]  /*6c20*/  LDG.E.64 R2, [R2.64] ;  /* 0x0000002402027981 */ /* 0x000ea4000c1e1b00 */
[----:B--2---:R-:W0:Y:S01]  /*6c30*/  F2F.F32.F64 R0, R2 ;  /* 0x0000000200007310 */ /* 0x004e220000301000 */
[----:B------:R-:W0:-:S14]  /*6c40*/  DSETP.GEU.AND P0, PT, |R2|, c[0x2][0x0], PT ;  /* 0x008000000200762a */ /* 0x000e1c0003f0e200 */
[----:B0-----:R-:W-:-:S05]  /*6c50*/  @!P0 FMUL R0, R0, 1.175494350822287508e-38 ;  /* 0x0080000000008820 */ /* 0x001fca0000400000 */
[----:B------:R-:W-:Y:S01]  /*6c60*/  F2FP.PACK_AB R0, RZ, R0 ;  /* 0x00000000ff00723e */ /* 0x000fe200000000ff */
[----:B------:R-:W-:Y:S05]  /*6c70*/  BRA `(.L_x_2961) ;  /* 0x00000b3000007947 */ /* 0x000fea0003800000 */
.L_x_2956:
        /* <DEDUP_REMOVED lines=13> */
.L_x_2970:
[----:B------:R-:W2:Y:S02]  /*6d50*/  LDG.E.64 R2, [R2.64] ;  /* 0x0000002402027981 */ /* 0x000ea4000c1e1b00 */
[----:B--2---:R-:W0:Y:S01]  /*6d60*/  F2F.F32.F64 R0, R2 ;  /* 0x0000000200007310 */ /* 0x004e220000301000 */
[----:B------:R-:W0:-:S14]  /*6d70*/  DSETP.GEU.AND P0, PT, |R2|, c[0x2][0x0], PT ;  /* 0x008000000200762a */ /* 0x000e1c0003f0e200 */
[----:B0-----:R-:W-:-:S05]  /*6d80*/  @!P0 FMUL R0, R0, 1.175494350822287508e-38 ;  /* 0x0080000000008820 */ /* 0x001fca0000400000 */
[----:B------:R-:W-:Y:S01]  /*6d90*/  F2FP.PACK_AB R0, RZ, R0 ;  /* 0x00000000ff00723e */ /* 0x000fe200000000ff */
[----:B------:R-:W-:Y:S05]  /*6da0*/  BRA `(.L_x_2961) ;  /* 0x00000a0000007947 */ /* 0x000fea0003800000 */
.L_x_2969:
        /* <DEDUP_REMOVED lines=28> */
.L_x_2972:
        /* <DEDUP_REMOVED lines=15> */
.L_x_2971:
[----:B------:R-:W2:Y:S02]  /*7060*/  LDG.E.U16 R0, [R2.64] ;  /* 0x0000002402007981 */ /* 0x000ea4000c1e1500 */
[----:B--2---:R-:W-:-:S04]  /*7070*/  PRMT R0, RZ, 0x5410, R0 ;  /* 0x00005410ff007816 */ /* 0x004fc80000000000 */
[----:B------:R-:W-:Y:S01]  /*7080*/  F2FP.PACK_AB R0, RZ, R0 ;  /* 0x00000000ff00723e */ /* 0x000fe200000000ff */
[----:B------:R-:W-:Y:S05]  /*7090*/  BRA `(.L_x_2961) ;  /* 0x0000071000007947 */ /* 0x000fea0003800000 */
.L_x_2968:
        /* <DEDUP_REMOVED lines=12> */
.L_x_2975:
        /* <DEDUP_REMOVED lines=21> */
.L_x_2979:
[----:B------:R-:W-:Y:S05]  /*72b0*/  BSYNC B1 ;  /* 0x0000000000017941 */ /* 0x000fea0003800000 */
.L_x_2978:
[----:B------:R-:W-:Y:S01]  /*72c0*/  LEA R3, R0, 0x3b800000, 0x17 ;  /* 0x3b80000000037811 */ /* 0x000fe200078eb8ff */
[----:B------:R-:W-:-:S05]  /*72d0*/  IMAD.SHL.U32 R0, R2, 0x100000, RZ ;  /* 0x0010000002007824 */ /* 0x000fca00078e00ff */
[----:B------:R-:W-:Y:S02]  /*72e0*/  LOP3.LUT R0, R3, R0, R4, 0xfe, !PT ;  /* 0x0000000003007212 */ /* 0x000fe400078efe04 */
.L_x_2977:
[----:B------:R-:W-:Y:S05]  /*72f0*/  BSYNC B0 ;  /* 0x0000000000007941 */ /* 0x000fea0003800000 */
.L_x_2976:
[----:B------:R-:W-:Y:S01]  /*7300*/  F2FP.PACK_AB R0, RZ, R0 ;  /* 0x00000000ff00723e */ /* 0x000fe200000000ff */
[----:B------:R-:W-:Y:S05]  /*7310*/  BRA `(.L_x_2961) ;  /* 0x0000049000007947 */ /* 0x000fea0003800000 */
.L_x_2974:
        /* <DEDUP_REMOVED lines=21> */
.L_x_2983:
[----:B------:R-:W-:Y:S05]  /*7470*/  BSYNC B1 ;  /* 0x0000000000017941 */ /* 0x000fea0003800000 */
.L_x_2982:
[----:B------:R-:W-:Y:S01]  /*7480*/  LEA R3, R0, 0x37800000, 0x17 ;  /* 0x3780000000037811 */ /* 0x000fe200078eb8ff */
[----:B------:R-:W-:-:S05]  /*7490*/  IMAD.SHL.U32 R0, R2, 0x200000, RZ ;  /* 0x0020000002007824 */ /* 0x000fca00078e00ff */
[----:B------:R-:W-:Y:S02]  /*74a0*/  LOP3.LUT R0, R3, R0, R4, 0xfe, !PT ;  /* 0x0000000003007212 */ /* 0x000fe400078efe04 */
.L_x_2981:
[----:B------:R-:W-:Y:S05]  /*74b0*/  BSYNC B0 ;  /* 0x0000000000007941 */ /* 0x000fea0003800000 */
.L_x_2980:
[----:B------:R-:W-:Y:S01]  /*74c0*/  F2FP.PACK_AB R0, RZ, R0 ;  /* 0x00000000ff00723e */ /* 0x000fe200000000ff */
[----:B------:R-:W-:Y:S05]  /*74d0*/  BRA `(.L_x_2961) ;  /* 0x000002d000007947 */ /* 0x000fea0003800000 */
.L_x_2973:
        /* <DEDUP_REMOVED lines=14> */
.L_x_2987:
[----:B------:R-:W-:Y:S05]  /*75c0*/  BSYNC B0 ;  /* 0x0000000000007941 */ /* 0x000fea0003800000 */
.L_x_2986:
[----:B------:R-:W-:Y:S01]  /*75d0*/  F2FP.PACK_AB R0, RZ, R0 ;  /* 0x00000000ff00723e */ /* 0x000fe200000000ff */
[----:B------:R-:W-:Y:S05]  /*75e0*/  BRA `(.L_x_2961) ;  /* 0x000001c000007947 */ /* 0x000fea0003800000 */
.L_x_2960:
        /* <DEDUP_REMOVED lines=21> */
.L_x_2985:
[----:B------:R-:W2:Y:S02]  /*7740*/  LDG.E.64 R2, [R2.64] ;  /* 0x0000002402027981 */ /* 0x000ea4000c1e1b00 */
[----:B--2---:R-:W0:Y:S02]  /*7750*/  I2F.U64 R0, R2 ;  /* 0x0000000200007312 */ /* 0x004e240000301000 */
[----:B0-----:R-:W-:Y:S01]  /*7760*/  F2FP.PACK_AB R0, RZ, R0 ;  /* 0x00000000ff00723e */ /* 0x001fe200000000ff */
[----:B------:R-:W-:Y:S05]  /*7770*/  BRA `(.L_x_2961) ;  /* 0x0000003000007947 */ /* 0x000fea0003800000 */
.L_x_2984:
[----:B------:R-:W2:Y:S02]  /*7780*/  LDG.E R2, [R2.64] ;  /* 0x0000002402027981 */ /* 0x000ea4000c1e1900 */
[----:B--2---:R-:W0:Y:S02]  /*7790*/  I2F.U32 R0, R2 ;  /* 0x0000000200007306 */ /* 0x004e240000201000 */
[----:B0-----:R-:W-:-:S06]  /*77a0*/  F2FP.PACK_AB R0, RZ, R0 ;  /* 0x00000000ff00723e */ /* 0x001fcc00000000ff */
.L_x_2961:
        /* <DEDUP_REMOVED lines=18> */
.L_x_2991:
[----:B------:R-:W0:Y:S02]  /*78d0*/  F2I.S64.TRUNC R2, R2 ;  /* 0x0000000200027311 */ /* 0x000e24000020d900 */
[----:B0-----:R-:W-:-:S05]  /*78e0*/  IMAD.MOV.U32 R5, RZ, RZ, R2 ;  /* 0x000000ffff057224 */ /* 0x001fca00078e0002 */
[----:B------:R0:W-:Y:S01]  /*78f0*/  STG.E.U8 [R16.64], R5 ;  /* 0x0000000510007986 */ /* 0x0001e2000c101124 */
[----:B------:R-:W-:Y:S05]  /*7900*/  BRA `(.L_x_2993) ;  /* 0x00000d3000007947 */ /* 0x000fea0003800000 */
.L_x_2990:
        /* <DEDUP_REMOVED lines=9> */
.L_x_2995:
[----:B------:R-:W0:Y:S02]  /*79a0*/  F2I.FTZ.TRUNC.NTZ R3, R2 ;  /* 0x0000000200037305 */ /* 0x000e24000021f100 */
[----:B0-----:R0:W-:Y:S01]  /*79b0*/  STG.E [R16.64], R3 ;  /* 0x0000000310007986 */ /* 0x0011e2000c101924 */
[----:B------:R-:W-:Y:S05]  /*79c0*/  BRA `(.L_x_2993) ;  /* 0x00000c7000007947 */ /* 0x000fea0003800000 */
.L_x_2994:
[----:B------:R-:W0:Y:S02]  /*79d0*/  F2I.FTZ.TRUNC.NTZ R3, R2 ;  /* 0x0000000200037305 */ /* 0x000e24000021f100 */
[----:B0-----:R0:W-:Y:S01]  /*79e0*/  STG.E.U16 [R16.64], R3 ;  /* 0x0000000310007986 */ /* 0x0011e2000c101524 */
[----:B------:R-:W-:Y:S05]  /*79f0*/  BRA `(.L_x_2993) ;  /* 0x00000c4000007947 */ /* 0x000fea0003800000 */
.L_x_2989:
        /* <DEDUP_REMOVED lines=8> */
.L_x_2997:
[----:B------:R-:W-:-:S05]  /*7a80*/  F2FP.PACK_AB R2, RZ, R2 ;  /* 0x00000002ff02723e */ /* 0x000fca00000000ff */
[----:B------:R0:W-:Y:S01]  /*7a90*/  STG.E.U16 [R16.64], R2 ;  /* 0x0000000210007986 */ /* 0x0001e2000c101524 */
[----:B------:R-:W-:Y:S05]  /*7aa0*/  BRA `(.L_x_2993) ;  /* 0x00000b9000007947 */ /* 0x000fea0003800000 */
.L_x_2996:
        /* <DEDUP_REMOVED lines=9> */
.L_x_2999:
[----:B------:R-:W-:-:S04]  /*7b40*/  F2FP.PACK_AB R3, RZ, R2 ;  /* 0x00000002ff03723e */ /* 0x000fc800000000ff */
[----:B------:R-:W-:-:S05]  /*7b50*/  PRMT R3, R3, 0x5410, RZ ;  /* 0x0000541003037816 */ /* 0x000fca00000000ff */
[----:B------:R0:W-:Y:S01]  /*7b60*/  STG.E [R16.64], R3 ;  /* 0x0000000310007986 */ /* 0x0001e2000c101924 */
[----:B------:R-:W-:Y:S05]  /*7b70*/  BRA `(.L_x_2993) ;  /* 0x00000ac000007947 */ /* 0x000fea0003800000 */
.L_x_2998:
[----:B------:R-:W-:-:S06]  /*7b80*/  FMUL.FTZ R2, R2, 1 ;  /* 0x3f80000002027820 */ /* 0x000fcc0000410000 */
[----:B------:R-:W0:Y:S02]  /*7b90*/  F2F.F64.F32 R2, R2 ;  /* 0x0000000200027310 */ /* 0x000e240000201800 */
[----:B0-----:R0:W-:Y:S01]  /*7ba0*/  STG.E.64 [R16.64], R2 ;  /* 0x0000000210007986 */ /* 0x0011e2000c101b24 */
[----:B------:R-:W-:Y:S05]  /*7bb0*/  BRA `(.L_x_2993) ;  /* 0x00000a8000007947 */ /* 0x000fea0003800000 */
.L_x_2988:
        /* <DEDUP_REMOVED lines=12> */
.L_x_3002:
[----:B------:R-:W-:Y:S01]  /*7c80*/  FMUL.FTZ R4, R2, 1 ;  /* 0x3f80000002047820 */ /* 0x000fe20000410000 */
[----:B------:R-:W-:-:S05]  /*7c90*/  CS2R R6, SRZ ;  /* 0x0000000000067805 */ /* 0x000fca000001ff00 */
[----:B------:R-:W0:Y:S02]  /*7ca0*/  F2F.F64.F32 R4, R4 ;  /* 0x0000000400047310 */ /* 0x000e240000201800 */
[----:B0-----:R0:W-:Y:S01]  /*7cb0*/  STG.E.128 [R16.64], R4 ;  /* 0x0000000410007986 */ /* 0x0011e2000c101d24 */
[----:B------:R-:W-:Y:S05]  /*7cc0*/  BRA `(.L_x_2993) ;  /* 0x0000097000007947 */ /* 0x000fea0003800000 */
.L_x_3001:
        /* <DEDUP_REMOVED lines=20> */
.L_x_3006:
[----:B------:R-:W-:Y:S05]  /*7e10*/  BSYNC B0 ;  /* 0x0000000000007941 */ /* 0x000fea0003800000 */
.L_x_3005:
[----:B------:R-:W-:-:S05]  /*7e20*/  LOP3.LUT R5, R0, R5, RZ, 0xfc, !PT ;  /* 0x0000000500057212 */ /* 0x000fca00078efcff */
[----:B------:R0:W-:Y:S01]  /*7e30*/  STG.E.U8 [R16.64], R5 ;  /* 0x0000000510007986 */ /* 0x0001e2000c101124 */
[----:B------:R-:W-:Y:S05]  /*7e40*/  BRA `(.L_x_2993) ;  /* 0x000007f000007947 */ /* 0x000fea0003800000 */
.L_x_3004:
        /* <DEDUP_REMOVED lines=12> */
.L_x_3008:
[----:B------:R-:W-:Y:S01]  /*7f10*/  IMAD.MOV.U32 R0, RZ, RZ, 0x7f ;  /* 0x0000007fff007424 */ /* 0x000fe200078e00ff */
[----:B------:R-:W-:-:S04]  /*7f20*/  ISETP.GT.U32.AND P0, PT, R4, 0x7f800000, PT ;  /* 0x7f8000000400780c */ /* 0x000fc80003f04070 */
[----:B------:R-:W-:-:S04]  /*7f30*/  SEL R0, R0, 0x7c, P0 ;  /* 0x0000007c00007807 */ /* 0x000fc80000000000 */
.L_x_3009:
[----:B------:R-:W-:Y:S05]  /*7f40*/  BSYNC B0 ;  /* 0x0000000000007941 */ /* 0x000fea0003800000 */
.L_x_3007:
[----:B------:R-:W-:-:S04]  /*7f50*/  LOP3.LUT R2, R2, 0x80000000, RZ, 0xc0, !PT ;  /* 0x8000000002027812 */ /* 0x000fc800078ec0ff */
[----:B------:R-:W-:-:S04]  /*7f60*/  SHF.R.U32.HI R3, RZ, 0x18, R2 ;  /* 0x00000018ff037819 */ /* 0x000fc80000011602 */
[----:B------:R-:W-:-:S05]  /*7f70*/  LOP3.LUT R3, R0, R3, RZ, 0xfc, !PT ;  /* 0x0000000300037212 */ /* 0x000fca00078efcff */
[----:B------:R0:W-:Y:S01]  /*7f80*/  STG.E.U8 [R16.64], R3 ;  /* 0x0000000310007986 */ /* 0x0001e2000c101124 */
[----:B------:R-:W-:Y:S05]  /*7f90*/  BRA `(.L_x_2993) ;  /* 0x000006a000007947 */ /* 0x000fea0003800000 */
.L_x_3003:
[----:B------:R-:W-:-:S05]  /*7fa0*/  F2FP.BF16.PACK_AB R2, RZ, R2 ;  /* 0x00000002ff02723e */ /* 0x000fca00000010ff */
[----:B------:R0:W-:Y:S01]  /*7fb0*/  STG.E.U16 [R16.64], R2 ;  /* 0x0000000210007986 */ /* 0x0001e2000c101524 */
[----:B------:R-:W-:Y:S05]  /*7fc0*/  BRA `(.L_x_2993) ;  /* 0x0000067000007947 */ /* 0x000fea0003800000 */
.L_x_3000:
        /* <DEDUP_REMOVED lines=11> */
.L_x_3012:
        /* <DEDUP_REMOVED lines=16> */
.L_x_3015:
[----:B------:R-:W-:-:S04]  /*8180*/  LOP3.LUT R2, R2, 0x80000000, RZ, 0xc0, !PT ;  /* 0x8000000002027812 */ /* 0x000fc800078ec0ff */
[----:B------:R-:W-:-:S04]  /*8190*/  SHF.R.U32.HI R3, RZ, 0x18, R2 ;  /* 0x00000018ff037819 */ /* 0x000fc80000011602 */
[----:B------:R-:W-:-:S04]  /*81a0*/  LOP3.LUT R0, R0, R3, RZ, 0xfc, !PT ;  /* 0x0000000300007212 */ /* 0x000fc800078efcff */
[----:B------:R-:W-:Y:S02]  /*81b0*/  PRMT R8, R0, 0x7610, R8 ;  /* 0x0000761000087816 */ /* 0x000fe40000000008 */
.L_x_3014:
[----:B------:R-:W-:Y:S05]  /*81c0*/  BSYNC B0 ;  /* 0x0000000000007941 */ /* 0x000fea0003800000 */
.L_x_3013:
[----:B------:R0:W-:Y:S01]  /*81d0*/  STG.E.U8 [R16.64], R8 ;  /* 0x0000000810007986 */ /* 0x0001e2000c101124 */
[----:B------:R-:W-:Y:S05]  /*81e0*/  BRA `(.L_x_2993) ;  /* 0x0000045000007947 */ /* 0x000fea0003800000 */
.L_x_3011:
        /* <DEDUP_REMOVED lines=16> */
.L_x_3018:
[----:B------:R-:W-:-:S04]  /*82f0*/  LOP3.LUT R2, R2, 0x80000000, RZ, 0xc0, !PT ;  /* 0x8000000002027812 */ /* 0x000fc800078ec0ff */
[----:B------:R-:W-:-:S04]  /*8300*/  SHF.R.U32.HI R3, RZ, 0x18, R2 ;  /* 0x00000018ff037819 */ /* 0x000fc80000011602 */
[----:B------:R-:W-:-:S04]  /*8310*/  LOP3.LUT R0, R0, R3, RZ, 0xfc, !PT ;  /* 0x0000000300007212 */ /* 0x000fc800078efcff */
[----:B------:R-:W-:Y:S02]  /*8320*/  PRMT R8, R0, 0x7610, R8 ;  /* 0x0000761000087816 */ /* 0x000fe40000000008 */
.L_x_3017:
[----:B------:R-:W-:Y:S05]  /*8330*/  BSYNC B0 ;  /* 0x0000000000007941 */ /* 0x000fea0003800000 */
.L_x_3016:
[----:B------:R0:W-:Y:S01]  /*8340*/  STG.E.U8 [R16.64], R8 ;  /* 0x0000000810007986 */ /* 0x0001e2000c101124 */
[----:B------:R-:W-:Y:S05]  /*8350*/  BRA `(.L_x_2993) ;  /* 0x000002e000007947 */ /* 0x000fea0003800000 */
.L_x_3010:
        /* <DEDUP_REMOVED lines=21> */
.L_x_2992:
        /* <DEDUP_REMOVED lines=20> */
.L_x_3020:
[----:B------:R-:W0:Y:S02]  /*85f0*/  F2I.U64.TRUNC R2, R2 ;  /* 0x0000000200027311 */ /* 0x000e24000020d800 */
[----:B0-----:R0:W-:Y:S01]  /*8600*/  STG.E.64 [R16.64], R2 ;  /* 0x0000000210007986 */ /* 0x0011e2000c101b24 */
[----:B------:R-:W-:Y:S05]  /*8610*/  BRA `(.L_x_2993) ;  /* 0x0000002000007947 */ /* 0x000fea0003800000 */
.L_x_3019:
[----:B------:R-:W0:Y:S02]  /*8620*/  F2I.FTZ.U32.TRUNC.NTZ R3, R2 ;  /* 0x0000000200037305 */ /* 0x000e24000021f000 */
[----:B0-----:R0:W-:Y:S02]  /*8630*/  STG.E [R16.64], R3 ;  /* 0x0000000310007986 */ /* 0x0011e4000c101924 */
.L_x_2993:
[----:B------:R-:W-:Y:S02]  /*8640*/  IADD3 R19, R19, 0x80, RZ ;  /* 0x0000008013137810 */ /* 0x000fe40007ffe0ff */
.L_x_2888:
[----:B------:R-:W-:Y:S05]  /*8650*/  BSYNC B6 ;  /* 0x0000000000067941 */ /* 0x000fea0003800000 */
.L_x_2887:
        /* <DEDUP_REMOVED lines=230> */
.L_x_3021:
        /* <DEDUP_REMOVED lines=20> */
.L_x_3025:
[----:B------:R-:W2:Y:S02]  /*9600*/  LDG.E.U8 R2, [R2.64] ;  /* 0x0000002402027981 */ /* 0x000ea4000c1e1100 */
[----:B--2---:R-:W0:Y:S02]  /*9610*/  I2F.U16 R0, R2 ;  /* 0x0000000200007306 */ /* 0x004e240000101000 */
[----:B0-----:R-:W-:Y:S01]  /*9620*/  F2FP.PACK_AB R0, RZ, R0 ;  /* 0x00000000ff00723e */ /* 0x001fe200000000ff */
[----:B------:R-:W-:Y:S05]  /*9630*/  BRA `(.L_x_3027) ;  /* 0x00000e1000007947 */ /* 0x000fea0003800000 */
.L_x_3024:
        /* <DEDUP_REMOVED lines=10> */
.L_x_3029:
[----:B------:R-:W2:Y:S02]  /*96e0*/  LDG.E R2, [R2.64] ;  /* 0x0000002402027981 */ /* 0x000ea4000c1e1900 */
[----:B--2---:R-:W0:Y:S02]  /*96f0*/  I2F R0, R2 ;  /* 0x0000000200007306 */ /* 0x004e240000201400 */
[----:B0-----:R-:W-:Y:S01]  /*9700*/  F2FP.PACK_AB R0, RZ, R0 ;  /* 0x00000000ff00723e */ /* 0x001fe200000000ff */
[----:B------:R-:W-:Y:S05]  /*9710*/  BRA `(.L_x_3027) ;  /* 0x00000d3000007947 */ /* 0x000fea0003800000 */
.L_x_3028:
[----:B------:R-:W2:Y:S02]  /*9720*/  LDG.E.U16 R2, [R2.64] ;  /* 0x0000002402027981 */ /* 0x000ea4000c1e1500 */
[----:B--2---:R-:W0:Y:S02]  /*9730*/  I2F.S16 R0, R2 ;  /* 0x0000000200007306 */ /* 0x004e240000101400 */
[----:B0-----:R-:W-:Y:S01]  /*9740*/  F2FP.PACK_AB R0, RZ, R0 ;  /* 0x00000000ff00723e */ /* 0x001fe200000000ff */
[----:B------:R-:W-:Y:S05]  /*9750*/  BRA `(.L_x_3027) ;  /* 0x00000cf000007947 */ /* 0x000fea0003800000 */
.L_x_3023:
        /* <DEDUP_REMOVED lines=9> */
.L_x_3031:
[----:B------:R0:W5:Y:S01]  /*97f0*/  LDG.E.U16 R0, [R2.64] ;  /* 0x0000002402007981 */ /* 0x000162000c1e1500 */
[----:B------:R-:W-:Y:S05]  /*9800*/  BRA `(.L_x_3027) ;  /* 0x00000c4000007947 */ /* 0x000fea0003800000 */
.L_x_3030:
        /* <DEDUP_REMOVED lines=9> */
.L_x_3033:
[----:B------:R0:W5:Y:S01]  /*98a0*/  LDG.E.U16 R0, [R2.64] ;  /* 0x0000002402007981 */ /* 0x000162000c1e1500 */
[----:B------:R-:W-:Y:S05]  /*98b0*/  BRA `(.L_x_3027) ;  /* 0x00000b9000007947 */ /* 0x000fea0003800000 */
.L_x_3032:
[----:B------:R-:W2:Y:S02]  /*98c0*/  LDG.E.64 R2, [R2.64] ;  /* 0x0000002402027981 */ /* 0x000ea4000c1e1b00 */
[----:B--2---:R-:W0:Y:S01]  /*98d0*/  F2F.F32.F64 R0, R2 ;  /* 0x0000000200007310 */ /* 0x004e220000301000 */
[----:B------:R-:W0:-:S14]  /*98e0*/  DSETP.GEU.AND P0, PT, |R2|, c[0x2][0x0], PT ;  /* 0x008000000200762a */ /* 0x000e1c0003f0e200 */
[----:B0-----:R-:W-:-:S05]  /*98f0*/  @!P0 FMUL R0, R0, 1.175494350822287508e-38 ;  /* 0x0080000000008820 */ /* 0x001fca0000400000 */
[----:B------:R-:W-:Y:S01]  /*9900*/  F2FP.PACK_AB R0, RZ, R0 ;  /* 0x00000000ff00723e */ /* 0x000fe200000000ff */
[----:B------:R-:W-:Y:S05]  /*9910*/  BRA `(.L_x_3027) ;  /* 0x00000b3000007947 */ /* 0x000fea0003800000 */
.L_x_3022:
        /* <DEDUP_REMOVED lines=13> */
.L_x_3036:
[----:B------:R-:W2:Y:S02]  /*99f0*/  LDG.E.64 R2, [R2.64] ;  /* 0x0000002402027981 */ /* 0x000ea4000c1e1b00 */
[----:B--2---:R-:W0:Y:S01]  /*9a00*/  F2F.F32.F64 R0, R2 ;  /* 0x0000000200007310 */ /* 0x004e220000301000 */
[----:B------:R-:W0:-:S14]  /*9a10*/  DSETP.GEU.AND P0, PT, |R2|, c[0x2][0x0], PT ;  /* 0x008000000200762a */ /* 0x000e1c0003f0e200 */
[----:B0-----:R-:W-:-:S05]  /*9a20*/  @!P0 FMUL R0, R0, 1.175494350822287508e-38 ;  /* 0x0080000000008820 */ /* 0x001fca0000400000 */
[----:B------:R-:W-:Y:S01]  /*9a30*/  F2FP.PACK_AB R0, RZ, R0 ;  /* 0x00000000ff00723e */ /* 0x000fe200000000ff */
[----:B------:R-:W-:Y:S05]  /*9a40*/  BRA `(.L_x_3027) ;  /* 0x00000a0000007947 */ /* 0x000fea0003800000 */
.L_x_3035:
        /* <DEDUP_REMOVED lines=28> */
.L_x_3038:
        /* <DEDUP_REMOVED lines=15> */
.L_x_3037:
[----:B------:R-:W2:Y:S02]  /*9d00*/  LDG.E.U16 R0, [R2.64] ;  /* 0x0000002402007981 */ /* 0x000ea4000c1e1500 */
[----:B--2---:R-:W-:-:S04]  /*9d10*/  PRMT R0, RZ, 0x5410, R0 ;  /* 0x00005410ff007816 */ /* 0x004fc80000000000 */
[----:B------:R-:W-:Y:S01]  /*9d20*/  F2FP.PACK_AB R0, RZ, R0 ;  /* 0x00000000ff00723e */ /* 0x000fe200000000ff */
[----:B------:R-:W-:Y:S05]  /*9d30*/  BRA `(.L_x_3027) ;  /* 0x0000071000007947 */ /* 0x000fea0003800000 */
.L_x_3034:
        /* <DEDUP_REMOVED lines=12> */
.L_x_3041:
        /* <DEDUP_REMOVED lines=21> */
.L_x_3045:
[----:B------:R-:W-:Y:S05]  /*9f50*/  BSYNC B1 ;  /* 0x0000000000017941 */ /* 0x000fea0003800000 */
.L_x_3044:
[----:B------:R-:W-:Y:S01]  /*9f60*/  LEA R3, R0, 0x3b800000, 0x17 ;  /* 0x3b80000000037811 */ /* 0x000fe200078eb8ff */
[----:B------:R-:W-:-:S05]  /*9f70*/  IMAD.SHL.U32 R0, R2, 0x100000, RZ ;  /* 0x0010000002007824 */ /* 0x000fca00078e00ff */
[----:B------:R-:W-:Y:S02]  /*9f80*/  LOP3.LUT R0, R3, R0, R4, 0xfe, !PT ;  /* 0x0000000003007212 */ /* 0x000fe400078efe04 */
.L_x_3043:
[----:B------:R-:W-:Y:S05]  /*9f90*/  BSYNC B0 ;  /* 0x0000000000007941 */ /* 0x000fea0003800000 */
.L_x_3042:
[----:B------:R-:W-:Y:S01]  /*9fa0*/  F2FP.PACK_AB R0, RZ, R0 ;  /* 0x00000000ff00723e */ /* 0x000fe200000000ff */
[----:B------:R-:W-:Y:S05]  /*9fb0*/  BRA `(.L_x_3027) ;  /* 0x0000049000007947 */ /* 0x000fea0003800000 */
.L_x_3040:
        /* <DEDUP_REMOVED lines=21> */
.L_x_3049:
[----:B------:R-:W-:Y:S05]  /*a110*/  BSYNC B1 ;  /* 0x0000000000017941 */ /* 0x000fea0003800000 */
.L_x_3048:
[----:B------:R-:W-:Y:S01]  /*a120*/  LEA R3, R0, 0x37800000, 0x17 ;  /* 0x3780000000037811 */ /* 0x000fe200078eb8ff */
[----:B------:R-:W-:-:S05]  /*a130*/  IMAD.SHL.U32 R0, R2, 0x200000, RZ ;  /* 0x0020000002007824 */ /* 0x000fca00078e00ff */
[----:B------:R-:W-:Y:S02]  /*a140*/  LOP3.LUT R0, R3, R0, R4, 0xfe, !PT ;  /* 0x0000000003007212 */ /* 0x000fe400078efe04 */
.L_x_3047:
[----:B------:R-:W-:Y:S05]  /*a150*/  BSYNC B0 ;  /* 0x0000000000007941 */ /* 0x000fea0003800000 */
.L_x_3046:
[----:B------:R-:W-:Y:S01]  /*a160*/  F2FP.PACK_AB R0, RZ, R0 ;  /* 0x00000000ff00723e */ /* 0x000fe200000000ff */
[----:B------:R-:W-:Y:S05]  /*a170*/  BRA `(.L_x_3027) ;  /* 0x000002d000007947 */ /* 0x000fea0003800000 */
.L_x_3039:
        /* <DEDUP_REMOVED lines=14> */
.L_x_3053:
[----:B------:R-:W-:Y:S05]  /*a260*/  BSYNC B0 ;  /* 0x0000000000007941 */ /* 0x000fea0003800000 */
.L_x_3052:
[----:B------:R-:W-:Y:S01]  /*a270*/  F2FP.PACK_AB R0, RZ, R0 ;  /* 0x00000000ff00723e */ /* 0x000fe200000000ff */
[----:B------:R-:W-:Y:S05]  /*a280*/  BRA `(.L_x_3027) ;  /* 0x000001c000007947 */ /* 0x000fea0003800000 */
.L_x_3026:
        /* <DEDUP_REMOVED lines=21> */
.L_x_3051:
[----:B------:R-:W2:Y:S02]  /*a3e0*/  LDG.E.64 R2, [R2.64] ;  /* 0x0000002402027981 */ /* 0x000ea4000c1e1b00 */
[----:B--2---:R-:W0:Y:S02]  /*a3f0*/  I2F.U64 R0, R2 ;  /* 0x0000000200007312 */ /* 0x004e240000301000 */
[----:B0-----:R-:W-:Y:S01]  /*a400*/  F2FP.PACK_AB R0, RZ, R0 ;  /* 0x00000000ff00723e */ /* 0x001fe200000000ff */
[----:B------:R-:W-:Y:S05]  /*a410*/  BRA `(.L_x_3027) ;  /* 0x0000003000007947 */ /* 0x000fea0003800000 */
.L_x_3050:
[----:B------:R-:W2:Y:S02]  /*a420*/  LDG.E R2, [R2.64] ;  /* 0x0000002402027981 */ /* 0x000ea4000c1e1900 */
[----:B--2---:R-:W0:Y:S02]  /*a430*/  I2F.U32 R0, R2 ;  /* 0x0000000200007306 */ /* 0x004e240000201000 */
[----:B0-----:R-:W-:-:S06]  /*a440*/  F2FP.PACK_AB R0, RZ, R0 ;  /* 0x00000000ff00723e */ /* 0x001fcc00000000ff */
.L_x_3027:
        /* <DEDUP_REMOVED lines=18> */
.L_x_3057:
[----:B------:R-:W0:Y:S02]  /*a570*/  F2I.S64.TRUNC R2, R2 ;  /* 0x0000000200027311 */ /* 0x000e24000020d900 */
[----:B0-----:R-:W-:-:S05]  /*a580*/  IMAD.MOV.U32 R5, RZ, RZ, R2 ;  /* 0x000000ffff057224 */ /* 0x001fca00078e0002 */
[----:B------:R-:W-:Y:S01]  /*a590*/  STG.E.U8 [R16.64], R5 ;  /* 0x0000000510007986 */ /* 0x000fe2000c101124 */
[----:B------:R-:W-:Y:S05]  /*a5a0*/  EXIT ;  /* 0x000000000000794d */ /* 0x000fea0003800000 */
.L_x_3056:
        /* <DEDUP_REMOVED lines=9> */
.L_x_3060:
[----:B------:R-:W0:Y:S02]  /*a640*/  F2I.FTZ.TRUNC.NTZ R3, R2 ;  /* 0x0000000200037305 */ /* 0x000e24000021f100 */
[----:B0-----:R-:W-:Y:S01]  /*a650*/  STG.E [R16.64], R3 ;  /* 0x0000000310007986 */ /* 0x001fe2000c101924 */
[----:B------:R-:W-:Y:S05]  /*a660*/  EXIT ;  /* 0x000000000000794d */ /* 0x000fea0003800000 */
.L_x_3059:
[----:B------:R-:W0:Y:S02]  /*a670*/  F2I.FTZ.TRUNC.NTZ R3, R2 ;  /* 0x0000000200037305 */ /* 0x000e24000021f100 */
[----:B0-----:R-:W-:Y:S01]  /*a680*/  STG.E.U16 [R16.64], R3 ;  /* 0x0000000310007986 */ /* 0x001fe2000c101524 */
[----:B------:R-:W-:Y:S05]  /*a690*/  EXIT ;  /* 0x000000000000794d */ /* 0x000fea0003800000 */
.L_x_3055:
        /* <DEDUP_REMOVED lines=8> */
.L_x_3062:
[----:B------:R-:W-:-:S05]  /*a720*/  F2FP.PACK_AB R2, RZ, R2 ;  /* 0x00000002ff02723e */ /* 0x000fca00000000ff */
[----:B------:R-:W-:Y:S01]  /*a730*/  STG.E.U16 [R16.64], R2 ;  /* 0x0000000210007986 */ /* 0x000fe2000c101524 */
[----:B------:R-:W-:Y:S05]  /*a740*/  EXIT ;  /* 0x000000000000794d */ /* 0x000fea0003800000 */
.L_x_3061:
        /* <DEDUP_REMOVED lines=9> */
.L_x_3064:
[----:B------:R-:W-:-:S04]  /*a7e0*/  F2FP.PACK_AB R3, RZ, R2 ;  /* 0x00000002ff03723e */ /* 0x000fc800000000ff */
[----:B------:R-:W-:-:S05]  /*a7f0*/  PRMT R3, R3, 0x5410, RZ ;  /* 0x0000541003037816 */ /* 0x000fca00000000ff */
[----:B------:R-:W-:Y:S01]  /*a800*/  STG.E [R16.64], R3 ;  /* 0x0000000310007986 */ /* 0x000fe2000c101924 */
[----:B------:R-:W-:Y:S05]  /*a810*/  EXIT ;  /* 0x000000000000794d */ /* 0x000fea0003800000 */
.L_x_3063:
[----:B------:R-:W-:-:S06]  /*a820*/  FMUL.FTZ R2, R2, 1 ;  /* 0x3f80000002027820 */ /* 0x000fcc0000410000 */
[----:B------:R-:W0:Y:S02]  /*a830*/  F2F.F64.F32 R2, R2 ;  /* 0x0000000200027310 */ /* 0x000e240000201800 */
[----:B0-----:R-:W-:Y:S01]  /*a840*/  STG.E.64 [R16.64], R2 ;  /* 0x0000000210007986 */ /* 0x001fe2000c101b24 */
[----:B------:R-:W-:Y:S05]  /*a850*/  EXIT ;  /* 0x000000000000794d */ /* 0x000fea0003800000 */
.L_x_3054:
        /* <DEDUP_REMOVED lines=12> */
.L_x_3067:
[----:B------:R-:W-:Y:S01]  /*a920*/  FMUL.FTZ R4, R2, 1 ;  /* 0x3f80000002047820 */ /* 0x000fe20000410000 */
[----:B------:R-:W-:-:S05]  /*a930*/  CS2R R6, SRZ ;  /* 0x0000000000067805 */ /* 0x000fca000001ff00 */
[----:B------:R-:W0:Y:S02]  /*a940*/  F2F.F64.F32 R4, R4 ;  /* 0x0000000400047310 */ /* 0x000e240000201800 */
[----:B0-----:R-:W-:Y:S01]  /*a950*/  STG.E.128 [R16.64], R4 ;  /* 0x0000000410007986 */ /* 0x001fe2000c101d24 */
[----:B------:R-:W-:Y:S05]  /*a960*/  EXIT ;  /* 0x000000000000794d */ /* 0x000fea0003800000 */
.L_x_3066:
        /* <DEDUP_REMOVED lines=20> */
.L_x_3071:
[----:B------:R-:W-:Y:S05]  /*aab0*/  BSYNC B0 ;  /* 0x0000000000007941 */ /* 0x000fea0003800000 */
.L_x_3070:
[----:B------:R-:W-:-:S05]  /*aac0*/  LOP3.LUT R5, R0, R5, RZ, 0xfc, !PT ;  /* 0x0000000500057212 */ /* 0x000fca00078efcff */
[----:B------:R-:W-:Y:S01]  /*aad0*/  STG.E.U8 [R16.64], R5 ;  /* 0x0000000510007986 */ /* 0x000fe2000c101124 */
[----:B------:R-:W-:Y:S05]  /*aae0*/  EXIT ;  /* 0x000000000000794d */ /* 0x000fea0003800000 */
.L_x_3069:
        /* <DEDUP_REMOVED lines=12> */
.L_x_3073:
[----:B------:R-:W-:Y:S01]  /*abb0*/  IMAD.MOV.U32 R0, RZ, RZ, 0x7f ;  /* 0x0000007fff007424 */ /* 0x000fe200078e00ff */
[----:B------:R-:W-:-:S04]  /*abc0*/  ISETP.GT.U32.AND P0, PT, R4, 0x7f800000, PT ;  /* 0x7f8000000400780c */ /* 0x000fc80003f04070 */
[----:B------:R-:W-:-:S04]  /*abd0*/  SEL R0, R0, 0x7c, P0 ;  /* 0x0000007c00007807 */ /* 0x000fc80000000000 */
.L_x_3074:
[----:B------:R-:W-:Y:S05]  /*abe0*/  BSYNC B0 ;  /* 0x0000000000007941 */ /* 0x000fea0003800000 */
.L_x_3072:
[----:B------:R-:W-:-:S04]  /*abf0*/  LOP3.LUT R2, R2, 0x80000000, RZ, 0xc0, !PT ;  /* 0x8000000002027812 */ /* 0x000fc800078ec0ff */
[----:B------:R-:W-:-:S04]  /*ac00*/  SHF.R.U32.HI R3, RZ, 0x18, R2 ;  /* 0x00000018ff037819 */ /* 0x000fc80000011602 */
[----:B------:R-:W-:-:S05]  /*ac10*/  LOP3.LUT R3, R0, R3, RZ, 0xfc, !PT ;  /* 0x0000000300037212 */ /* 0x000fca00078efcff */
[----:B------:R-:W-:Y:S01]  /*ac20*/  STG.E.U8 [R16.64], R3 ;  /* 0x0000000310007986 */ /* 0x000fe2000c101124 */
[----:B------:R-:W-:Y:S05]  /*ac30*/  EXIT ;  /* 0x000000000000794d */ /* 0x000fea0003800000 */
.L_x_3068:
[----:B------:R-:W-:-:S05]  /*ac40*/  F2FP.BF16.PACK_AB R2, RZ, R2 ;  /* 0x00000002ff02723e */ /* 0x000fca00000010ff */
[----:B------:R-:W-:Y:S01]  /*ac50*/  STG.E.U16 [R16.64], R2 ;  /* 0x0000000210007986 */ /* 0x000fe2000c101524 */
[----:B------:R-:W-:Y:S05]  /*ac60*/  EXIT ;  /* 0x000000000000794d */ /* 0x000fea0003800000 */
.L_x_3065:
        /* <DEDUP_REMOVED lines=11> */
.L_x_3077:
        /* <DEDUP_REMOVED lines=16> */
.L_x_3080:
[----:B------:R-:W-:-:S04]  /*ae20*/  LOP3.LUT R2, R2, 0x80000000, RZ, 0xc0, !PT ;  /* 0x8000000002027812 */ /* 0x000fc800078ec0ff */
[----:B------:R-:W-:-:S04]  /*ae30*/  SHF.R.U32.HI R3, RZ, 0x18, R2 ;  /* 0x00000018ff037819 */ /* 0x000fc80000011602 */
[----:B------:R-:W-:-:S04]  /*ae40*/  LOP3.LUT R0, R0, R3, RZ, 0xfc, !PT ;  /* 0x0000000300007212 */ /* 0x000fc800078efcff */
[----:B------:R-:W-:Y:S02]  /*ae50*/  PRMT R8, R0, 0x7610, R8 ;  /* 0x0000761000087816 */ /* 0x000fe40000000008 */
.L_x_3079:
[----:B------:R-:W-:Y:S05]  /*ae60*/  BSYNC B0 ;  /* 0x0000000000007941 */ /* 0x000fea0003800000 */
.L_x_3078:
[----:B------:R-:W-:Y:S01]  /*ae70*/  STG.E.U8 [R16.64], R8 ;  /* 0x0000000810007986 */ /* 0x000fe2000c101124 */
[----:B------:R-:W-:Y:S05]  /*ae80*/  EXIT ;  /* 0x000000000000794d */ /* 0x000fea0003800000 */
.L_x_3076:
        /* <DEDUP_REMOVED lines=16> */
.L_x_3083:
[----:B------:R-:W-:-:S04]  /*af90*/  LOP3.LUT R2, R2, 0x80000000, RZ, 0xc0, !PT ;  /* 0x8000000002027812 */ /* 0x000fc800078ec0ff */
[----:B------:R-:W-:-:S04]  /*afa0*/  SHF.R.U32.HI R3, RZ, 0x18, R2 ;  /* 0x00000018ff037819 */ /* 0x000fc80000011602 */
[----:B------:R-:W-:-:S04]  /*afb0*/  LOP3.LUT R0, R0, R3, RZ, 0xfc, !PT ;  /* 0x0000000300007212 */ /* 0x000fc800078efcff */
[----:B------:R-:W-:Y:S02]  /*afc0*/  PRMT R8, R0, 0x7610, R8 ;  /* 0x0000761000087816 */ /* 0x000fe40000000008 */
.L_x_3082:
[----:B------:R-:W-:Y:S05]  /*afd0*/  BSYNC B0 ;  /* 0x0000000000007941 */ /* 0x000fea0003800000 */
.L_x_3081:
[----:B------:R-:W-:Y:S01]  /*afe0*/  STG.E.U8 [R16.64], R8 ;  /* 0x0000000810007986 */ /* 0x000fe2000c101124 */
[----:B------:R-:W-:Y:S05]  /*aff0*/  EXIT ;  /* 0x000000000000794d */ /* 0x000fea0003800000 */
.L_x_3075:
        /* <DEDUP_REMOVED lines=21> */
.L_x_3058:
        /* <DEDUP_REMOVED lines=20> */
.L_x_3085:
[----:B------:R-:W0:Y:S02]  /*b290*/  F2I.U64.TRUNC R2, R2 ;  /* 0x0000000200027311 */ /* 0x000e24000020d800 */
[----:B0-----:R-:W-:Y:S01]  /*b2a0*/  STG.E.64 [R16.64], R2 ;  /* 0x0000000210007986 */ /* 0x001fe2000c101b24 */
[----:B------:R-:W-:Y:S05]  /*b2b0*/  EXIT ;  /* 0x000000000000794d */ /* 0x000fea0003800000 */
.L_x_3084:
[----:B------:R-:W0:Y:S02]  /*b2c0*/  F2I.FTZ.U32.TRUNC.NTZ R3, R2 ;  /* 0x0000000200037305 */ /* 0x000e24000021f000 */
[----:B0-----:R-:W-:Y:S01]  /*b2d0*/  STG.E [R16.64], R3 ;  /* 0x0000000310007986 */ /* 0x001fe2000c101924 */
[----:B------:R-:W-:Y:S05]  /*b2e0*/  EXIT ;  /* 0x000000000000794d */ /* 0x000fea0003800000 */
.L_x_3086:
        /* <DEDUP_REMOVED lines=9> */
.L_x_26745:


//--------------------- .text._ZN2at6native27unrolled_elementwise_kernelIZZZNS0_49_GLOBAL__N__b919a28f_16_Normalization_cu_5c38458722batch_norm_calc_invstdERKNS_6TensorES5_dENKUlvE_clEvENKUlvE1_clEvEUlN3c104HalfEE_St5arrayIPcLm2EELi4E23TrivialOffsetCalculatorILi1EjESF_NS0_6memory12LoadWithCastILi1EEENSG_13StoreWithCastILi1EEEEEviT_T0_T2_T3_T4_T5_ --------------------------
	.section	.text._ZN2at6native27unrolled_elementwise_kernelIZZZNS0_49_GLOBAL__N__b919a28f_16_Normalization_cu_5c38458722batch_norm_calc_invstdERKNS_6TensorES5_dENKUlvE_clEvENKUlvE1_clEvEUlN3c104HalfEE_St5arrayIPcLm2EELi4E23TrivialOffsetCalculatorILi1EjESF_NS0_6memory12LoadWithCastILi1EEENSG_13StoreWithCastILi1EEEEEviT_T0_T2_T3_T4_T5_,"ax",@progbits
	.sectioninfo	@"SHI_REGISTERS=28"
	.align	128
        .global         _ZN2at6native27unrolled_elementwise_kernelIZZZNS0_49_GLOBAL__N__b919a28f_16_Normalization_cu_5c38458722batch_norm_calc_invstdERKNS_6TensorES5_dENKUlvE_clEvENKUlvE1_clEvEUlN3c104HalfEE_St5arrayIPcLm2EELi4E23TrivialOffsetCalculatorILi1EjESF_NS0_6memory12LoadWithCastILi1EEENSG_13StoreWithCastILi1EEEEEviT_T0_T2_T3_T4_T5_
        .type           _ZN2at6native27unrolled_elementwise_kernelIZZZNS0_49_GLOBAL__N__b919a28f_16_Normalization_cu_5c38458722batch_norm_calc_invstdERKNS_6TensorES5_dENKUlvE_clEvENKUlvE1_clEvEUlN3c104HalfEE_St5arrayIPcLm2EELi4E23TrivialOffsetCalculatorILi1EjESF_NS0_6memory12LoadWithCastILi1EEENSG_13StoreWithCastILi1EEEEEviT_T0_T2_T3_T4_T5_,@function
        .size           _ZN2at6native27unrolled_elementwise_kernelIZZZNS0_49_GLOBAL__N__b919a28f_16_Normalization_cu_5c38458722batch_norm_calc_invstdERKNS_6TensorES5_dENKUlvE_clEvENKUlvE1_clEvEUlN3c104HalfEE_St5arrayIPcLm2EELi4E23TrivialOffsetCalculatorILi1EjESF_NS0_6memory12LoadWithCastILi1EEENSG_13StoreWithCastILi1EEEEEviT_T0_T2_T3_T4_T5_,(.L_x_26746 - _ZN2at6native27unrolled_elementwise_kernelIZZZNS0_49_GLOBAL__N__b919a28f_16_Normalization_cu_5c38458722batch_norm_calc_invstdERKNS_6TensorES5_dENKUlvE_clEvENKUlvE1_clEvEUlN3c104HalfEE_St5arrayIPcLm2EELi4E23TrivialOffsetCalculatorILi1EjESF_NS0_6memory12LoadWithCastILi1EEENSG_13StoreWithCastILi1EEEEEviT_T0_T2_T3_T4_T5_)
        .other          _ZN2at6native27unrolled_elementwise_kernelIZZZNS0_49_GLOBAL__N__b919a28f_16_Normalization_cu_5c38458722batch_norm_calc_invstdERKNS_6TensorES5_dENKUlvE_clEvENKUlvE1_clEvEUlN3c104HalfEE_St5arrayIPcLm2EELi4E23TrivialOffsetCalculatorILi1EjESF_NS0_6memory12LoadWithCastILi1EEENSG_13StoreWithCastILi1EEEEEviT_T0_T2_T3_T4_T5_,@"STO_CUDA_ENTRY STV_DEFAULT"
_ZN2at6native27unrolled_elementwise_kernelIZZZNS0_49_GLOBAL__N__b919a28f_16_Normalization_cu_5c38458722batch_norm_calc_invstdERKNS_6TensorES5_dENKUlvE_clEvENKUlvE1_clEvEUlN3c104HalfEE_St5arrayIPcLm2EELi4E23TrivialOffsetCalculatorILi1EjESF_NS0_6memory12LoadWithCastILi1EEENSG_13StoreWithCastILi1EEEEEviT_T0_T2_T3_T4_T5_:
.text._ZN2at6native27unrolled_elementwise_kernelIZZZNS0_49_GLOBAL__N__b919a28f_16_Normalization_cu_5c38458722batch_norm_calc_invstdERKNS_6TensorES5_dENKUlvE_clEvENKUlvE1_clEvEUlN3c104HalfEE_St5arrayIPcLm2EELi4E23TrivialOffsetCalculatorILi1EjESF_NS0_6memory12LoadWithCastILi1EEENSG_13StoreWithCastILi1EEEEEviT_T0_T2_T3_T4_T5_:
        /* <DEDUP_REMOVED lines=29> */
[----:B0-----:R-:W-:-:S04]  /*01d0*/  F2FP.PACK_AB R0, RZ, R0 ;  /* 0x00000000ff00723e */ /* 0x001fc800000000ff */
[----:B------:R-:W-:Y:S01]  /*01e0*/  PRMT R22, R0, 0x7610, R22 ;  /* 0x0000761000167816 */ /* 0x000fe20000000016 */
[----:B------:R-:W-:Y:S05]  /*01f0*/  BRA `(.L_x_3094) ;  /* 0x00000f3000007947 */ /* 0x000fea0003800000 */
.L_x_3092:
[----:B------:R-:W2:Y:S02]  /*0200*/  LDG.E.U8 R4, [R4.64] ;  /* 0x0000002404047981 */ /* 0x000ea4000c1e1100 */
[----:B--2---:R-:W0:Y:S02]  /*0210*/  I2F.U16 R0, R4 ;  /* 0x0000000400007306 */ /* 0x004e240000101000 */
[----:B0-----:R-:W-:-:S04]  /*0220*/  F2FP.PACK_AB R0, RZ, R0 ;  /* 0x00000000ff00723e */ /* 0x001fc800000000ff */
[----:B------:R-:W-:Y:S01]  /*0230*/  PRMT R22, R0, 0x7610, R22 ;  /* 0x0000761000167816 */ /* 0x000fe20000000016 */
[----:B------:R-:W-:Y:S05]  /*0240*/  BRA `(.L_x_3094) ;  /* 0x00000ee000007947 */ /* 0x000fea0003800000 */
.L_x_3091:
        /* <DEDUP_REMOVED lines=8> */
[----:B0-----:R-:W-:-:S04]  /*02d0*/  F2FP.PACK_AB R0, RZ, R0 ;  /* 0x00000000ff00723e */ /* 0x001fc800000000ff */
[----:B------:R-:W-:Y:S01]  /*02e0*/  PRMT R22, R0, 0x7610, R22 ;  /* 0x0000761000167816 */ /* 0x000fe20000000016 */
[----:B------:R-:W-:Y:S05]  /*02f0*/  BRA `(.L_x_3094) ;  /* 0x00000e3000007947 */ /* 0x000fea0003800000 */
.L_x_3096:
[----:B------:R-:W2:Y:S02]  /*0300*/  LDG.E R4, [R4.64] ;  /* 0x0000002404047981 */ /* 0x000ea4000c1e1900 */
[----:B--2---:R-:W0:Y:S02]  /*0310*/  I2F R0, R4 ;  /* 0x0000000400007306 */ /* 0x004e240000201400 */
[----:B0-----:R-:W-:-:S04]  /*0320*/  F2FP.PACK_AB R0, RZ, R0 ;  /* 0x00000000ff00723e */ /* 0x001fc800000000ff */
[----:B------:R-:W-:Y:S01]  /*0330*/  PRMT R22, R0, 0x7610, R22 ;  /* 0x0000761000167816 */ /* 0x000fe20000000016 */
[----:B------:R-:W-:Y:S05]  /*0340*/  BRA `(.L_x_3094) ;  /* 0x00000de000007947 */ /* 0x000fea0003800000 */
.L_x_3095:
[----:B------:R-:W2:Y:S02]  /*0350*/  LDG.E.U16 R4, [R4.64] ;  /* 0x0000002404047981 */ /* 0x000ea4000c1e1500 */
[----:B--2---:R-:W0:Y:S02]  /*0360*/  I2F.S16 R0, R4 ;  /* 0x0000000400007306 */ /* 0x004e240000101400 */
[----:B0-----:R-:W-:-:S04]  /*0370*/  F2FP.PACK_AB R0, RZ, R0 ;  /* 0x00000000ff00723e */ /* 0x001fc800000000ff */
[----:B------:R-:W-:Y:S01]  /*0380*/  PRMT R22, R0, 0x7610, R22 ;  /* 0x0000761000167816 */ /* 0x000fe20000000016 */
[----:B------:R-:W-:Y:S05]  /*0390*/  BRA `(.L_x_3094) ;  /* 0x00000d9000007947 */ /* 0x000fea0003800000 */
.L_x_3090:
        /* <DEDUP_REMOVED lines=9> */
.L_x_3098:
[----:B------:R0:W5:Y:S01]  /*0430*/  LDG.E.U16 R22, [R4.64] ;  /* 0x0000002404167981 */ /* 0x000162000c1e1500 */
[----:B------:R-:W-:Y:S05]  /*0440*/  BRA `(.L_x_3094) ;  /* 0x00000ce000007947 */ /* 0x000fea0003800000 */
.L_x_3097:
        /* <DEDUP_REMOVED lines=9> */
.L_x_3100:
[----:B------:R0:W5:Y:S01]  /*04e0*/  LDG.E.U16 R22, [R4.64] ;  /* 0x0000002404167981 */ /* 0x000162000c1e1500 */
[----:B------:R-:W-:Y:S05]  /*04f0*/  BRA `(.L_x_3094) ;  /* 0x00000c3000007947 */ /* 0x000fea0003800000 */
.L_x_3099:
[----:B------:R-:W2:Y:S02]  /*0500*/  LDG.E.64 R4, [R4.64] ;  /* 0x0000002404047981 */ /* 0x000ea4000c1e1b00 */
[----:B--2---:R-:W0:Y:S01]  /*0510*/  F2F.F32.F64 R0, R4 ;  /* 0x0000000400007310 */ /* 0x004e220000301000 */
[----:B------:R-:W0:-:S14]  /*0520*/  DSETP.GEU.AND P0, PT, |R4|, c[0x2][0x0], PT ;  /* 0x008000000400762a */ /* 0x000e1c0003f0e200 */
[----:B0-----:R-:W-:-:S05]  /*0530*/  @!P0 FMUL R0, R0, 1.175494350822287508e-38 ;  /* 0x0080000000008820 */ /* 0x001fca0000400000 */
[----:B------:R-:W-:-:S04]  /*0540*/  F2FP.PACK_AB R0, RZ, R0 ;  /* 0x00000000ff00723e */ /* 0x000fc800000000ff */
[----:B------:R-:W-:Y:S01]  /*0550*/  PRMT R22, R0, 0x7610, R22 ;  /* 0x0000761000167816 */ /* 0x000fe20000000016 */
[----:B------:R-:W-:Y:S05]  /*0560*/  BRA `(.L_x_3094) ;  /* 0x00000bc000007947 */ /* 0x000fea0003800000 */
.L_x_3089:
        /* <DEDUP_REMOVED lines=11> */
[----:B------:R-:W-:-:S04]  /*0620*/  F2FP.PACK_AB R0, RZ, R0 ;  /* 0x00000000ff00723e */ /* 0x000fc800000000ff */
[----:B------:R-:W-:Y:S01]  /*0630*/  PRMT R22, R0, 0x7610, R22 ;  /* 0x0000761000167816 */ /* 0x000fe20000000016 */
[----:B------:R-:W-:Y:S05]  /*0640*/  BRA `(.L_x_3094) ;  /* 0x00000ae000007947 */ /* 0x000fea0003800000 */
.L_x_3103:
[----:B------:R-:W2:Y:S02]  /*0650*/  LDG.E.64 R4, [R4.64] ;  /* 0x0000002404047981 */ /* 0x000ea4000c1e1b00 */
[----:B--2---:R-:W0:Y:S01]  /*0660*/  F2F.F32.F64 R0, R4 ;  /* 0x0000000400007310 */ /* 0x004e220000301000 */
[----:B------:R-:W0:-:S14]  /*0670*/  DSETP.GEU.AND P0, PT, |R4|, c[0x2][0x0], PT ;  /* 0x008000000400762a */ /* 0x000e1c0003f0e200 */
[----:B0-----:R-:W-:-:S05]  /*0680*/  @!P0 FMUL R0, R0, 1.175494350822287508e-38 ;  /* 0x0080000000008820 */ /* 0x001fca0000400000 */
[----:B------:R-:W-:-:S04]  /*0690*/  F2FP.PACK_AB R0, RZ, R0 ;  /* 0x00000000ff00723e */ /* 0x000fc800000000ff */
[----:B------:R-:W-:Y:S01]  /*06a0*/  PRMT R22, R0, 0x7610, R22 ;  /* 0x0000761000167816 */ /* 0x000fe20000000016 */
[----:B------:R-:W-:Y:S05]  /*06b0*/  BRA `(.L_x_3094) ;  /* 0x00000a7000007947 */ /* 0x000fea0003800000 */
.L_x_3102:
        /* <DEDUP_REMOVED lines=28> */
.L_x_3105:
        /* <DEDUP_REMOVED lines=13> */
[----:B------:R-:W-:-:S04]  /*0950*/  F2FP.PACK_AB R0, RZ, R0 ;  /* 0x00000000ff00723e */ /* 0x000fc800000000ff */
[----:B------:R-:W-:Y:S01]  /*0960*/  PRMT R22, R0, 0x7610, R22 ;  /* 0x0000761000167816 */ /* 0x000fe20000000016 */
[----:B------:R-:W-:Y:S05]  /*0970*/  BRA `(.L_x_3094) ;  /* 0x000007b000007947 */ /* 0x000fea0003800000 */
.L_x_3104:
[----:B------:R-:W2:Y:S02]  /*0980*/  LDG.E.U16 R0, [R4.64] ;  /* 0x0000002404007981 */ /* 0x000ea4000c1e1500 */
[----:B--2---:R-:W-:-:S04]  /*0990*/  PRMT R0, RZ, 0x5410, R0 ;  /* 0x00005410ff007816 */ /* 0x004fc80000000000 */
[----:B------:R-:W-:-:S04]  /*09a0*/  F2FP.PACK_AB R0, RZ, R0 ;  /* 0x00000000ff00723e */ /* 0x000fc800000000ff */
[----:B------:R-:W-:Y:S01]  /*09b0*/  PRMT R22, R0, 0x7610, R22 ;  /* 0x0000761000167816 */ /* 0x000fe20000000016 */
[----:B------:R-:W-:Y:S05]  /*09c0*/  BRA `(.L_x_3094) ;  /* 0x0000076000007947 */ /* 0x000fea0003800000 */
.L_x_3101:
        /* <DEDUP_REMOVED lines=12> */
.L_x_3108:
        /* <DEDUP_REMOVED lines=21> */
.L_x_3112:
[----:B------:R-:W-:Y:S05]  /*0be0*/  BSYNC B1 ;  /* 0x0000000000017941 */ /* 0x000fea0003800000 */
.L_x_3111:
[----:B------:R-:W-:Y:S01]  /*0bf0*/  LEA R5, R0, 0x3b800000, 0x17 ;  /* 0x3b80000000057811 */ /* 0x000fe200078eb8ff */
[----:B------:R-:W-:-:S05]  /*0c00*/  IMAD.SHL.U32 R0, R3, 0x100000, RZ ;  /* 0x0010000003007824 */ /* 0x000fca00078e00ff */
[----:B------:R-:W-:Y:S02]  /*0c10*/  LOP3.LUT R0, R5, R0, R6, 0xfe, !PT ;  /* 0x0000000005007212 */ /* 0x000fe400078efe06 */
.L_x_3110:
[----:B------:R-:W-:Y:S05]  /*0c20*/  BSYNC B0 ;  /* 0x0000000000007941 */ /* 0x000fea0003800000 */
.L_x_3109:
[----:B------:R-:W-:-:S04]  /*0c30*/  F2FP.PACK_AB R0, RZ, R0 ;  /* 0x00000000ff00723e */ /* 0x000fc800000000ff */
[----:B------:R-:W-:Y:S01]  /*0c40*/  PRMT R22, R0, 0x7610, R22 ;  /* 0x0000761000167816 */ /* 0x000fe20000000016 */
[----:B------:R-:W-:Y:S05]  /*0c50*/  BRA `(.L_x_3094) ;  /* 0x000004d000007947 */ /* 0x000fea0003800000 */
.L_x_3107:
        /* <DEDUP_REMOVED lines=21> */
.L_x_3116:
[----:B------:R-:W-:Y:S05]  /*0db0*/  BSYNC B1 ;  /* 0x0000000000017941 */ /* 0x000fea0003800000 */
.L_x_3115:
[----:B------:R-:W-:Y:S01]  /*0dc0*/  LEA R5, R0, 0x37800000, 0x17 ;  /* 0x3780000000057811 */ /* 0x000fe200078eb8ff */
[----:B------:R-:W-:-:S05]  /*0dd0*/  IMAD.SHL.U32 R0, R3, 0x200000, RZ ;  /* 0x0020000003007824 */ /* 0x000fca00078e00ff */
[----:B------:R-:W-:Y:S02]  /*0de0*/  LOP3.LUT R0, R5, R0, R6, 0xfe, !PT ;  /* 0x0000000005007212 */ /* 0x000fe400078efe06 */
.L_x_3114:
[----:B------:R-:W-:Y:S05]  /*0df0*/  BSYNC B0 ;  /* 0x0000000000007941 */ /* 0x000fea0003800000 */
.L_x_3113:
[----:B------:R-:W-:-:S04]  /*0e00*/  F2FP.PACK_AB R0, RZ, R0 ;  /* 0x00000000ff00723e */ /* 0x000fc800000000ff */
[----:B------:R-:W-:Y:S01]  /*0e10*/  PRMT R22, R0, 0x7610, R22 ;  /* 0x0000761000167816 */ /* 0x000fe20000000016 */
[----:B------:R-:W-:Y:S05]  /*0e20*/  BRA `(.L_x_3094) ;  /* 0x0000030000007947 */ /* 0x000fea0003800000 */
.L_x_3106:
        /* <DEDUP_REMOVED lines=14> */
.L_x_3120:
[----:B------:R-:W-:Y:S05]  /*0f10*/  BSYNC B0 ;  /* 0x0000000000007941 */ /* 0x000fea0003800000 */
.L_x_3119:
[----:B------:R-:W-:-:S04]  /*0f20*/  F2FP.PACK_AB R0, RZ, R0 ;  /* 0x00000000ff00723e */ /* 0x000fc800000000ff */
[----:B------:R-:W-:Y:S01]  /*0f30*/  PRMT R22, R0, 0x7610, R22 ;  /* 0x0000761000167816 */ /* 0x000fe20000000016 */
[----:B------:R-:W-:Y:S05]  /*0f40*/  BRA `(.L_x_3094) ;  /* 0x000001e000007947 */ /* 0x000fea0003800000 */
.L_x_3093:
        /* <DEDUP_REMOVED lines=21> */
.L_x_3118:
[----:B------:R-:W2:Y:S02]  /*10a0*/  LDG.E.64 R4, [R4.64] ;  /* 0x0000002404047981 */ /* 0x000ea4000c1e1b00 */
[----:B--2---:R-:W0:Y:S02]  /*10b0*/  I2F.U64 R0, R4 ;  /* 0x0000000400007312 */ /* 0x004e240000301000 */
[----:B0-----:R-:W-:-:S04]  /*10c0*/  F2FP.PACK_AB R0, RZ, R0 ;  /* 0x00000000ff00723e */ /* 0x001fc800000000ff */
[----:B------:R-:W-:Y:S01]  /*10d0*/  PRMT R22, R0, 0x7610, R22 ;  /* 0x0000761000167816 */ /* 0x000fe20000000016 */
[----:B------:R-:W-:Y:S05]  /*10e0*/  BRA `(.L_x_3094) ;  /* 0x0000004000007947 */ /* 0x000fea0003800000 */
.L_x_3117:
[----:B------:R-:W2:Y:S02]  /*10f0*/  LDG.E R4, [R4.64] ;  /* 0x0000002404047981 */ /* 0x000ea4000c1e1900 */
[----:B--2---:R-:W0:Y:S02]  /*1100*/  I2F.U32 R0, R4 ;  /* 0x0000000400007306 */ /* 0x004e240000201000 */
[----:B0-----:R-:W-:-:S04]  /*1110*/  F2FP.PACK_AB R0, RZ, R0 ;  /* 0x00000000ff00723e */ /* 0x001fc800000000ff */
[----:B------:R-:W-:Y:S02]  /*1120*/  PRMT R22, R0, 0x7610, R22 ;  /* 0x0000761000167816 */ /* 0x000fe40000000016 */
.L_x_3094:
[----:B------:R-:W1:Y:S02]  /*1130*/  S2R R25, SR_TID.X ;  /* 0x0000000000197919 */ /* 0x000e640000002100 */
[----:B-1----:R-:W-:-:S03]  /*1140*/  IADD3 R25, R25, 0x80, RZ ;  /* 0x0000008019197810 */ /* 0x002fc60007ffe0ff */
.L_x_3088:
[----:B-1----:R-:W-:Y:S05]  /*1150*/  BSYNC B6 ;  /* 0x0000000000067941 */ /* 0x002fea0003800000 */
.L_x_3087:
        /* <DEDUP_REMOVED lines=24> */
.L_x_3126:
[----:B------:R-:W2:Y:S02]  /*12e0*/  LDG.E.U8 R4, [R4.64] ;  /* 0x0000002404047981 */ /* 0x000ea4000c1e1100 */
[----:B--2---:R-:W0:Y:S02]  /*12f0*/  I2F.U16 R0, R4 ;  /* 0x0000000400007306 */ /* 0x004e240000101000 */
[----:B0-----:R-:W-:-:S04]  /*1300*/  F2FP.PACK_AB R0, RZ, R0 ;  /* 0x00000000ff00723e */ /* 0x001fc800000000ff */
[----:B------:R-:W-:Y:S01]  /*1310*/  PRMT R17, R0, 0x7610, R17 ;  /* 0x0000761000117816 */ /* 0x000fe20000000011 */
[----:B------:R-:W-:Y:S05]  /*1320*/  BRA `(.L_x_3128) ;  /* 0x00000ed000007947 */ /* 0x000fea0003800000 */
.L_x_3125:
        /* <DEDUP_REMOVED lines=11> */
.L_x_3130:
[----:B------:R-:W2:Y:S02]  /*13e0*/  LDG.E R4, [R4.64] ;  /* 0x0000002404047981 */ /* 0x000ea4000c1e1900 */
[----:B--2---:R-:W0:Y:S02]  /*13f0*/  I2F R0, R4 ;  /* 0x0000000400007306 */ /* 0x004e240000201400 */
[----:B0-----:R-:W-:-:S04]  /*1400*/  F2FP.PACK_AB R0, RZ, R0 ;  /* 0x00000000ff00723e */ /* 0x001fc800000000ff */
[----:B------:R-:W-:Y:S01]  /*1410*/  PRMT R17, R0, 0x7610, R17 ;  /* 0x0000761000117816 */ /* 0x000fe20000000011 */
[----:B------:R-:W-:Y:S05]  /*1420*/  BRA `(.L_x_3128) ;  /* 0x00000dd000007947 */ /* 0x000fea0003800000 */
.L_x_3129:
[----:B------:R-:W2:Y:S02]  /*1430*/  LDG.E.U16 R4, [R4.64] ;  /* 0x0000002404047981 */ /* 0x000ea4000c1e1500 */
[----:B--2---:R-:W0:Y:S02]  /*1440*/  I2F.S16 R0, R4 ;  /* 0x0000000400007306 */ /* 0x004e240000101400 */
[----:B0-----:R-:W-:-:S04]  /*1450*/  F2FP.PACK_AB R0, RZ, R0 ;  /* 0x00000000ff00723e */ /* 0x001fc800000000ff */
[----:B------:R-:W-:Y:S01]  /*1460*/  PRMT R17, R0, 0x7610, R17 ;  /* 0x0000761000117816 */ /* 0x000fe20000000011 */
[----:B------:R-:W-:Y:S05]  /*1470*/  BRA `(.L_x_3128) ;  /* 0x00000d8000007947 */ /* 0x000fea0003800000 */
.L_x_3124:
        /* <DEDUP_REMOVED lines=9> */
.L_x_3132:
[----:B------:R0:W5:Y:S01]  /*1510*/  LDG.E.U16 R17, [R4.64] ;  /* 0x0000002404117981 */ /* 0x000162000c1e1500 */
[----:B------:R-:W-:Y:S05]  /*1520*/  BRA `(.L_x_3128) ;  /* 0x00000cd000007947 */ /* 0x000fea0003800000 */
.L_x_3131:
        /* <DEDUP_REMOVED lines=9> */
.L_x_3134:
[----:B------:R0:W5:Y:S01]  /*15c0*/  LDG.E.U16 R17, [R4.64] ;  /* 0x0000002404117981 */ /* 0x000162000c1e1500 */
[----:B------:R-:W-:Y:S05]  /*15d0*/  BRA `(.L_x_3128) ;  /* 0x00000c2000007947 */ /* 0x000fea0003800000 */
.L_x_3133:
[----:B------:R-:W2:Y:S02]  /*15e0*/  LDG.E.64 R4, [R4.64] ;  /* 0x0000002404047981 */ /* 0x000ea4000c1e1b00 */
[----:B--2---:R-:W0:Y:S01]  /*15f0*/  F2F.F32.F64 R0, R4 ;  /* 0x0000000400007310 */ /* 0x004e220000301000 */
[----:B------:R-:W0:-:S14]  /*1600*/  DSETP.GEU.AND P0, PT, |R4|, c[0x2][0x0], PT ;  /* 0x008000000400762a */ /* 0x000e1c0003f0e200 */
[----:B0-----:R-:W-:-:S05]  /*1610*/  @!P0 FMUL R0, R0, 1.175494350822287508e-38 ;  /* 0x0080000000008820 */ /* 0x001fca0000400000 */
[----:B------:R-:W-:-:S04]  /*1620*/  F2FP.PACK_AB R0, RZ, R0 ;  /* 0x00000000ff00723e */ /* 0x000fc800000000ff */
[----:B------:R-:W-:Y:S01]  /*1630*/  PRMT R17, R0, 0x7610, R17 ;  /* 0x0000761000117816 */ /* 0x000fe20000000011 */
[----:B------:R-:W-:Y:S05]  /*1640*/  BRA `(.L_x_3128) ;  /* 0x00000bb000007947 */ /* 0x000fea0003800000 */
.L_x_3123:
        /* <DEDUP_REMOVED lines=14> */
.L_x_3137:
[----:B------:R-:W2:Y:S02]  /*1730*/  LDG.E.64 R4, [R4.64] ;  /* 0x0000002404047981 */ /* 0x000ea4000c1e1b00 */
[----:B--2---:R-:W0:Y:S01]  /*1740*/  F2F.F32.F64 R0, R4 ;  /* 0x0000000400007310 */ /* 0x004e220000301000 */
[----:B------:R-:W0:-:S14]  /*1750*/  DSETP.GEU.AND P0, PT, |R4|, c[0x2][0x0], PT ;  /* 0x008000000400762a */ /* 0x000e1c0003f0e200 */
[----:B0-----:R-:W-:-:S05]  /*1760*/  @!P0 FMUL R0, R0, 1.175494350822287508e-38 ;  /* 0x0080000000008820 */ /* 0x001fca0000400000 */
[----:B------:R-:W-:-:S04]  /*1770*/  F2FP.PACK_AB R0, RZ, R0 ;  /* 0x00000000ff00723e */ /* 0x000fc800000000ff */
[----:B------:R-:W-:Y:S01]  /*1780*/  PRMT R17, R0, 0x7610, R17 ;  /* 0x0000761000117816 */ /* 0x000fe20000000011 */
[----:B------:R-:W-:Y:S05]  /*1790*/  BRA `(.L_x_3128) ;  /* 0x00000a6000007947 */ /* 0x000fea0003800000 */
.L_x_3136:
        /* <DEDUP_REMOVED lines=28> */
.L_x_3139:
        /* <DEDUP_REMOVED lines=15> */
.L_x_3138:
[----:B------:R-:W2:Y:S02]  /*1a50*/  LDG.E.U16 R0, [R4.64] ;  /* 0x0000002404007981 */ /* 0x000ea4000c1e1500 */
[----:B--2---:R-:W-:-:S04]  /*1a60*/  PRMT R0, RZ, 0x5410, R0 ;  /* 0x00005410ff007816 */ /* 0x004fc80000000000 */
[----:B------:R-:W-:-:S04]  /*1a70*/  F2FP.PACK_AB R0, RZ, R0 ;  /* 0x00000000ff00723e */ /* 0x000fc800000000ff */
[----:B------:R-:W-:Y:S01]  /*1a80*/  PRMT R17, R0, 0x7610, R17 ;  /* 0x0000761000117816 */ /* 0x000fe20000000011 */
[----:B------:R-:W-:Y:S05]  /*1a90*/  BRA `(.L_x_3128) ;  /* 0x0000076000007947 */ /* 0x000fea0003800000 */
.L_x_3135:
        /* <DEDUP_REMOVED lines=12> */
.L_x_3142:
        /* <DEDUP_REMOVED lines=21> */
.L_x_3146:
[----:B------:R-:W-:Y:S05]  /*1cb0*/  BSYNC B1 ;  /* 0x0000000000017941 */ /* 0x000fea0003800000 */
.L_x_3145:
[----:B------:R-:W-:Y:S01]  /*1cc0*/  LEA R5, R0, 0x3b800000, 0x17 ;  /* 0x3b80000000057811 */ /* 0x000fe200078eb8ff */
[----:B------:R-:W-:-:S05]  /*1cd0*/  IMAD.SHL.U32 R0, R3, 0x100000, RZ ;  /* 0x0010000003007824 */ /* 0x000fca00078e00ff */
[----:B------:R-:W-:Y:S02]  /*1ce0*/  LOP3.LUT R0, R5, R0, R6, 0xfe, !PT ;  /* 0x0000000005007212 */ /* 0x000fe400078efe06 */
.L_x_3144:
[----:B------:R-:W-:Y:S05]  /*1cf0*/  BSYNC B0 ;  /* 0x0000000000007941 */ /* 0x000fea0003800000 */
.L_x_3143:
[----:B------:R-:W-:-:S04]  /*1d00*/  F2FP.PACK_AB R0, RZ, R0 ;  /* 0x00000000ff00723e */ /* 0x000fc800000000ff */
[----:B------:R-:W-:Y:S01]  /*1d10*/  PRMT R17, R0, 0x7610, R17 ;  /* 0x0000761000117816 */ /* 0x000fe20000000011 */
[----:B------:R-:W-:Y:S05]  /*1d20*/  BRA `(.L_x_3128) ;  /* 0x000004d000007947 */ /* 0x000fea0003800000 */
.L_x_3141:
        /* <DEDUP_REMOVED lines=21> */
.L_x_3150:
[----:B------:R-:W-:Y:S05]  /*1e80*/  BSYNC B1 ;  /* 0x0000000000017941 */ /* 0x000fea0003800000 */
.L_x_3149:
[----:B------:R-:W-:Y:S01]  /*1e90*/  LEA R5, R0, 0x37800000, 0x17 ;  /* 0x3780000000057811 */ /* 0x000fe200078eb8ff */
[----:B------:R-:W-:-:S05]  /*1ea0*/  IMAD.SHL.U32 R0, R3, 0x200000, RZ ;  /* 0x0020000003007824 */ /* 0x000fca00078e00ff */
[----:B------:R-:W-:Y:S02]  /*1eb0*/  LOP3.LUT R0, R5, R0, R6, 0xfe, !PT ;  /* 0x0000000005007212 */ /* 0x000fe400078efe06 */
.L_x_3148:
[----:B------:R-:W-:Y:S05]  /*1ec0*/  BSYNC B0 ;  /* 0x0000000000007941 */ /* 0x000fea0003800000 */
.L_x_3147:
[----:B------:R-:W-:-:S04]  /*1ed0*/  F2FP.PACK_AB R0, RZ, R0 ;  /* 0x00000000ff00723e */ /* 0x000fc800000000ff */
[----:B------:R-:W-:Y:S01]  /*1ee0*/  PRMT R17, R0, 0x7610, R17 ;  /* 0x0000761000117816 */ /* 0x000fe20000000011 */
[----:B------:R-:W-:Y:S05]  /*1ef0*/  BRA `(.L_x_3128) ;  /* 0x0000030000007947 */ /* 0x000fea0003800000 */
.L_x_3140:
        /* <DEDUP_REMOVED lines=14> */
.L_x_3154:
[----:B------:R-:W-:Y:S05]  /*1fe0*/  BSYNC B0 ;  /* 0x0000000000007941 */ /* 0x000fea0003800000 */
.L_x_3153:
[----:B------:R-:W-:-:S04]  /*1ff0*/  F2FP.PACK_AB R0, RZ, R0 ;  /* 0x00000000ff00723e */ /* 0x000fc800000000ff */
[----:B------:R-:W-:Y:S01]  /*2000*/  PRMT R17, R0, 0x7610, R17 ;  /* 0x0000761000117816 */ /* 0x000fe20000000011 */
[----:B------:R-:W-:Y:S05]  /*2010*/  BRA `(.L_x_3128) ;  /* 0x000001e000007947 */ /* 0x000fea0003800000 */
.L_x_3127:
        /* <DEDUP_REMOVED lines=21> */
.L_x_3152:
[----:B------:R-:W2:Y:S02]  /*2170*/  LDG.E.64 R4, [R4.64] ;  /* 0x0000002404047981 */ /* 0x000ea4000c1e1b00 */
[----:B--2---:R-:W0:Y:S02]  /*2180*/  I2F.U64 R0, R4 ;  /* 0x0000000400007312 */ /* 0x004e240000301000 */
[----:B0-----:R-:W-:-:S04]  /*2190*/  F2FP.PACK_AB R0, RZ, R0 ;  /* 0x00000000ff00723e */ /* 0x001fc800000000ff */
[----:B------:R-:W-:Y:S01]  /*21a0*/  PRMT R17, R0, 0x7610, R17 ;  /* 0x0000761000117816 */ /* 0x000fe20000000011 */
[----:B------:R-:W-:Y:S05]  /*21b0*/  BRA `(.L_x_3128) ;  /* 0x0000004000007947 */ /* 0x000fea0003800000 */
.L_x_3151:
[----:B------:R-:W2:Y:S02]  /*21c0*/  LDG.E R4, [R4.64] ;  /* 0x0000002404047981 */ /* 0x000ea4000c1e1900 */
[----:B--2---:R-:W0:Y:S02]  /*21d0*/  I2F.U32 R0, R4 ;  /* 0x0000000400007306 */ /* 0x004e240000201000 */
[----:B0-----:R-:W-:-:S04]  /*21e0*/  F2FP.PACK_AB R0, RZ, R0 ;  /* 0x00000000ff00723e */ /* 0x001fc800000000ff */
[----:B------:R-:W-:Y:S02]  /*21f0*/  PRMT R17, R0, 0x7610, R17 ;  /* 0x0000761000117816 */ /* 0x000fe40000000011 */
.L_x_3128:
[----:B------:R-:W-:-:S05]  /*2200*/  IADD3 R25, R25, 0x80, RZ ;  /* 0x0000008019197810 */ /* 0x000fca0007ffe0ff */
.L_x_3122:
[----:B------:R-:W-:Y:S05]  /*2210*/  BSYNC B6 ;  /* 0x0000000000067941 */ /* 0x000fea0003800000 */
.L_x_3121:
        /* <DEDUP_REMOVED lines=26> */
.L_x_3160:
[----:B------:R-:W2:Y:S02]  /*23c0*/  LDG.E.U8 R4, [R4.64] ;  /* 0x0000002404047981 */ /* 0x000ea4000c1e1100 */
[----:B--2---:R-:W0:Y:S02]  /*23d0*/  I2F.U16 R0, R4 ;  /* 0x0000000400007306 */ /* 0x004e240000101000 */
[----:B0-----:R-:W-:-:S04]  /*23e0*/  F2FP.PACK_AB R0, RZ, R0 ;  /* 0x00000000ff00723e */ /* 0x001fc800000000ff */
[----:B------:R-:W-:Y:S01]  /*23f0*/  PRMT R18, R0, 0x7610, R18 ;  /* 0x0000761000127816 */ /* 0x000fe20000000012 */
[----:B------:R-:W-:Y:S05]  /*2400*/  BRA `(.L_x_3162) ;  /* 0x00000ed000007947 */ /* 0x000fea0003800000 */
.L_x_3159:
        /* <DEDUP_REMOVED lines=11> */
.L_x_3164:
[----:B------:R-:W2:Y:S02]  /*24c0*/  LDG.E R4, [R4.64] ;  /* 0x0000002404047981 */ /* 0x000ea4000c1e1900 */
[----:B--2---:R-:W0:Y:S02]  /*24d0*/  I2F R0, R4 ;  /* 0x0000000400007306 */ /* 0x004e240000201400 */
[----:B0-----:R-:W-:-:S04]  /*24e0*/  F2FP.PACK_AB R0, RZ, R0 ;  /* 0x00000000ff00723e */ /* 0x001fc800000000ff */
[----:B------:R-:W-:Y:S01]  /*24f0*/  PRMT R18, R0, 0x7610, R18 ;  /* 0x0000761000127816 */ /* 0x000fe20000000012 */
[----:B------:R-:W-:Y:S05]  /*2500*/  BRA `(.L_x_3162) ;  /* 0x00000dd000007947 */ /* 0x000fea0003800000 */
.L_x_3163:
[----:B------:R-:W2:Y:S02]  /*2510*/  LDG.E.U16 R4, [R4.64] ;  /* 0x0000002404047981 */ /* 0x000ea4000c1e1500 */
[----:B--2---:R-:W0:Y:S02]  /*2520*/  I2F.S16 R0, R4 ;  /* 0x0000000400007306 */ /* 0x004e240000101400 */
[----:B0-----:R-:W-:-:S04]  /*2530*/  F2FP.PACK_AB R0, RZ, R0 ;  /* 0x00000000ff00723e */ /* 0x001fc800000000ff */
[----:B------:R-:W-:Y:S01]  /*2540*/  PRMT R18, R0, 0x7610, R18 ;  /* 0x0000761000127816 */ /* 0x000fe20000000012 */
[----:B------:R-:W-:Y:S05]  /*2550*/  BRA `(.L_x_3162) ;  /* 0x00000d8000007947 */ /* 0x000fea0003800000 */
.L_x_3158:
        /* <DEDUP_REMOVED lines=9> */
.L_x_3166:
[----:B------:R0:W5:Y:S01]  /*25f0*/  LDG.E.U16 R18, [R4.64] ;  /* 0x0000002404127981 */ /* 0x000162000c1e1500 */
[----:B------:R-:W-:Y:S05]  /*2600*/  BRA `(.L_x_3162) ;  /* 0x00000cd000007947 */ /* 0x000fea0003800000 */
.L_x_3165:
        /* <DEDUP_REMOVED lines=9> */
.L_x_3168:
[----:B------:R0:W5:Y:S01]  /*26a0*/  LDG.E.U16 R18, [R4.64] ;  /* 0x0000002404127981 */ /* 0x000162000c1e1500 */
[----:B------:R-:W-:Y:S05]  /*26b0*/  BRA `(.L_x_3162) ;  /* 0x00000c2000007947 */ /* 0x000fea0003800000 */
.L_x_3167:
[----:B------:R-:W2:Y:S02]  /*26c0*/  LDG.E.64 R4, [R4.64] ;  /* 0x0000002404047981 */ /* 0x000ea4000c1e1b00 */
[----:B--2---:R-:W0:Y:S01]  /*26d0*/  F2F.F32.F64 R0, R4 ;  /* 0x0000000400007310 */ /* 0x004e220000301000 */
[----:B------:R-:W0:-:S14]  /*26e0*/  DSETP.GEU.AND P0, PT, |R4|, c[0x2][0x0], PT ;  /* 0x008000000400762a */ /* 0x000e1c0003f0e200 */
[----:B0-----:R-:W-:-:S05]  /*26f0*/  @!P0 FMUL R0, R0, 1.175494350822287508e-38 ;  /* 0x0080000000008820 */ /* 0x001fca0000400000 */
[----:B------:R-:W-:-:S04]  /*2700*/  F2FP.PACK_AB R0, RZ, R0 ;  /* 0x00000000ff00723e */ /* 0x000fc800000000ff */
[----:B------:R-:W-:Y:S01]  /*2710*/  PRMT R18, R0, 0x7610, R18 ;  /* 0x0000761000127816 */ /* 0x000fe20000000012 */
[----:B------:R-:W-:Y:S05]  /*2720*/  BRA `(.L_x_3162) ;  /* 0x00000bb000007947 */ /* 0x000fea0003800000 */
.L_x_3157:
        /* <DEDUP_REMOVED lines=14> */
.L_x_3171:
[----:B------:R-:W2:Y:S02]  /*2810*/  LDG.E.64 R4, [R4.64] ;  /* 0x0000002404047981 */ /* 0x000ea4000c1e1b00 */
[----:B--2---:R-:W0:Y:S01]  /*2820*/  F2F.F32.F64 R0, R4 ;  /* 0x0000000400007310 */ /* 0x004e220000301000 */
[----:B------:R-:W0:-:S14]  /*2830*/  DSETP.GEU.AND P0, PT, |R4|, c[0x2][0x0], PT ;  /* 0x008000000400762a */ /* 0x000e1c0003f0e200 */
[----:B0-----:R-:W-:-:S05]  /*2840*/  @!P0 FMUL R0, R0, 1.175494350822287508e-38 ;  /* 0x0080000000008820 */ /* 0x001fca0000400000 */
[----:B------:R-:W-:-:S04]  /*2850*/  F2FP.PACK_AB R0, RZ, R0 ;  /* 0x00000000ff00723e */ /* 0x000fc800000000ff */
[----:B------:R-:W-:Y:S01]  /*2860*/  PRMT R18, R0, 0x7610, R18 ;  /* 0x0000761000127816 */ /* 0x000fe20000000012 */
[----:B------:R-:W-:Y:S05]  /*2870*/  BRA `(.L_x_3162) ;  /* 0x00000a6000007947 */ /* 0x000fea0003800000 */
.L_x_3170:
        /* <DEDUP_REMOVED lines=28> */
.L_x_3173:
        /* <DEDUP_REMOVED lines=15> */
.L_x_3172:
[----:B------:R-:W2:Y:S02]  /*2b30*/  LDG.E.U16 R0, [R4.64] ;  /* 0x0000002404007981 */ /* 0x000ea4000c1e1500 */
[----:B--2---:R-:W-:-:S04]  /*2b40*/  PRMT R0, RZ, 0x5410, R0 ;  /* 0x00005410ff007816 */ /* 0x004fc80000000000 */
[----:B------:R-:W-:-:S04]  /*2b50*/  F2FP.PACK_AB R0, RZ, R0 ;  /* 0x00000000ff00723e */ /* 0x000fc800000000ff */
[----:B------:R-:W-:Y:S01]  /*2b60*/  PRMT R18, R0, 0x7610, R18 ;  /* 0x0000761000127816 */ /* 0x000fe20000000012 */
[----:B------:R-:W-:Y:S05]  /*2b70*/  BRA `(.L_x_3162) ;  /* 0x0000076000007947 */ /* 0x000fea0003800000 */
.L_x_3169:
        /* <DEDUP_REMOVED lines=12> */
.L_x_3176:
        /* <DEDUP_REMOVED lines=21> */
.L_x_3180:
[----:B------:R-:W-:Y:S05]  /*2d90*/  BSYNC B1 ;  /* 0x0000000000017941 */ /* 0x000fea0003800000 */
.L_x_3179:
[----:B------:R-:W-:Y:S01]  /*2da0*/  LEA R5, R0, 0x3b800000, 0x17 ;  /* 0x3b80000000057811 */ /* 0x000fe200078eb8ff */
[----:B------:R-:W-:-:S05]  /*2db0*/  IMAD.SHL.U32 R0, R3, 0x100000, RZ ;  /* 0x0010000003007824 */ /* 0x000fca00078e00ff */
[----:B------:R-:W-:Y:S02]  /*2dc0*/  LOP3.LUT R0, R5, R0, R6, 0xfe, !PT ;  /* 0x0000000005007212 */ /* 0x000fe400078efe06 */
.L_x_3178:
[----:B------:R-:W-:Y:S05]  /*2dd0*/  BSYNC B0 ;  /* 0x0000000000007941 */ /* 0x000fea0003800000 */
.L_x_3177:
[----:B------:R-:W-:-:S04]  /*2de0*/  F2FP.PACK_AB R0, RZ, R0 ;  /* 0x00000000ff00723e */ /* 0x000fc800000000ff */
[----:B------:R-:W-:Y:S01]  /*2df0*/  PRMT R18, R0, 0x7610, R18 ;  /* 0x0000761000127816 */ /* 0x000fe20000000012 */
[----:B------:R-:W-:Y:S05]  /*2e00*/  BRA `(.L_x_3162) ;  /* 0x000004d000007947 */ /* 0x000fea0003800000 */
.L_x_3175:
        /* <DEDUP_REMOVED lines=21> */
.L_x_3184:
[----:B------:R-:W-:Y:S05]  /*2f60*/  BSYNC B1 ;  /* 0x0000000000017941 */ /* 0x000fea0003800000 */
.L_x_3183:
[----:B------:R-:W-:Y:S01]  /*2f70*/  LEA R5, R0, 0x37800000, 0x17 ;  /* 0x3780000000057811 */ /* 0x000fe200078eb8ff */
[----:B------:R-:W-:-:S05]  /*2f80*/  IMAD.SHL.U32 R0, R3, 0x200000, RZ ;  /* 0x0020000003007824 */ /* 0x000fca00078e00ff */
[----:B------:R-:W-:Y:S02]  /*2f90*/  LOP3.LUT R0, R5, R0, R6, 0xfe, !PT ;  /* 0x0000000005007212 */ /* 0x000fe400078efe06 */
.L_x_3182:
[----:B------:R-:W-:Y:S05]  /*2fa0*/  BSYNC B0 ;  /* 0x0000000000007941 */ /* 0x000fea0003800000 */
.L_x_3181:
[----:B------:R-:W-:-:S04]  /*2fb0*/  F2FP.PACK_AB R0, RZ, R0 ;  /* 0x00000000ff00723e */ /* 0x000fc800000000ff */
[----:B------:R-:W-:Y:S01]  /*2fc0*/  PRMT R18, R0, 0x7610, R18 ;  /* 0x0000761000127816 */ /* 0x000fe20000000012 */
[----:B------:R-:W-:Y:S05]  /*2fd0*/  BRA `(.L_x_3162) ;  /* 0x0000030000007947 */ /* 0x000fea0003800000 */
.L_x_3174:
        /* <DEDUP_REMOVED lines=14> */
.L_x_3188:
[----:B------:R-:W-:Y:S05]  /*30c0*/  BSYNC B0 ;  /* 0x0000000000007941 */ /* 0x000fea0003800000 */
.L_x_3187:
[----:B------:R-:W-:-:S04]  /*30d0*/  F2FP.PACK_AB R0, RZ, R0 ;  /* 0x00000000ff00723e */ /* 0x000fc800000000ff */
[----:B------:R-:W-:Y:S01]  /*30e0*/  PRMT R18, R0, 0x7610, R18 ;  /* 0x0000761000127816 */ /* 0x000fe20000000012 */
[----:B------:R-:W-:Y:S05]  /*30f0*/  BRA `(.L_x_3162) ;  /* 0x000001e000007947 */ /* 0x000fea0003800000 */
.L_x_3161:
        /* <DEDUP_REMOVED lines=21> */
.L_x_3186:
[----:B------:R-:W2:Y:S02]  /*3250*/  LDG.E.64 R4, [R4.64] ;  /* 0x0000002404047981 */ /* 0x000ea4000c1e1b00 */
[----:B--2---:R-:W0:Y:S02]  /*3260*/  I2F.U64 R0, R4 ;  /* 0x0000000400007312 */ /* 0x004e240000301000 */
[----:B0-----:R-:W-:-:S04]  /*3270*/  F2FP.PACK_AB R0, RZ, R0 ;  /* 0x00000000ff00723e */ /* 0x001fc800000000ff */
[----:B------:R-:W-:Y:S01]  /*3280*/  PRMT R18, R0, 0x7610, R18 ;  /* 0x0000761000127816 */ /* 0x000fe20000000012 */
[----:B------:R-:W-:Y:S05]  /*3290*/  BRA `(.L_x_3162) ;  /* 0x0000004000007947 */ /* 0x000fea0003800000 */
.L_x_3185:
[----:B------:R-:W2:Y:S02]  /*32a0*/  LDG.E R4, [R4.64] ;  /* 0x0000002404047981 */ /* 0x000ea4000c1e1900 */
[----:B--2---:R-:W0:Y:S02]  /*32b0*/  I2F.U32 R0, R4 ;  /* 0x0000000400007306 */ /* 0x004e240000201000 */
[----:B0-----:R-:W-:-:S04]  /*32c0*/  F2FP.PACK_AB R0, RZ, R0 ;  /* 0x00000000ff00723e */ /* 0x001fc800000000ff */
[----:B------:R-:W-:Y:S02]  /*32d0*/  PRMT R18, R0, 0x7610, R18 ;  /* 0x0000761000127816 */ /* 0x000fe40000000012 */
.L_x_3162:
[----:B------:R-:W-:-:S05]  /*32e0*/  IADD3 R25, R25, 0x80, RZ ;  /* 0x0000008019197810 */ /* 0x000fca0007ffe0ff */
.L_x_3156:
[----:B------:R-:W-:Y:S05]  /*32f0*/  BSYNC B6 ;  /* 0x0000000000067941 */ /* 0x000fea0003800000 */
.L_x_3155:
        /* <DEDUP_REMOVED lines=23> */
.L_x_3194:
[----:B------:R-:W2:Y:S02]  /*3470*/  LDG.E.U8 R4, [R4.64] ;  /* 0x0000002404047981 */ /* 0x000ea4000c1e1100 */
[----:B--2---:R-:W0:Y:S02]  /*3480*/  I2F.U16 R0, R4 ;  /* 0x0000000400007306 */ /* 0x004e240000101000 */
[----:B0-----:R-:W-:-:S04]  /*3490*/  F2FP.PACK_AB R0, RZ, R0 ;  /* 0x00000000ff00723e */ /* 0x001fc800000000ff */
[----:B------:R-:W-:Y:S01]  /*34a0*/  PRMT R23, R0, 0x7610, R23 ;  /* 0x0000761000177816 */ /* 0x000fe20000000017 */
[----:B------:R-:W-:Y:S05]  /*34b0*/  BRA `(.L_x_3190) ;  /* 0x00000ed000007947 */ /* 0x000fea0003800000 */
.L_x_3193:
        /* <DEDUP_REMOVED lines=11> */
.L_x_3197:
[----:B------:R-:W2:Y:S02]  /*3570*/  LDG.E R4, [R4.64] ;  /* 0x0000002404047981 */ /* 0x000ea4000c1e1900 */
[----:B--2---:R-:W0:Y:S02]  /*3580*/  I2F R0, R4 ;  /* 0x0000000400007306 */ /* 0x004e240000201400 */
[----:B0-----:R-:W-:-:S04]  /*3590*/  F2FP.PACK_AB R0, RZ, R0 ;  /* 0x00000000ff00723e */ /* 0x001fc800000000ff */
[----:B------:R-:W-:Y:S01]  /*35a0*/  PRMT R23, R0, 0x7610, R23 ;  /* 0x0000761000177816 */ /* 0x000fe20000000017 */
[----:B------:R-:W-:Y:S05]  /*35b0*/  BRA `(.L_x_3190) ;  /* 0x00000dd000007947 */ /* 0x000fea0003800000 */
.L_x_3196:
[----:B------:R-:W2:Y:S02]  /*35c0*/  LDG.E.U16 R4, [R4.64] ;  /* 0x0000002404047981 */ /* 0x000ea4000c1e1500 */
[----:B--2---:R-:W0:Y:S02]  /*35d0*/  I2F.S16 R0, R4 ;  /* 0x0000000400007306 */ /* 0x004e240000101400 */
[----:B0-----:R-:W-:-:S04]  /*35e0*/  F2FP.PACK_AB R0, RZ, R0 ;  /* 0x00000000ff00723e */ /* 0x001fc800000000ff */
[----:B------:R-:W-:Y:S01]  /*35f0*/  PRMT R23, R0, 0x7610, R23 ;  /* 0x0000761000177816 */ /* 0x000fe20000000017 */
[----:B------:R-:W-:Y:S05]  /*3600*/  BRA `(.L_x_3190) ;  /* 0x00000d8000007947 */ /* 0x000fea0003800000 */
.L_x_3192:
        /* <DEDUP_REMOVED lines=9> */
.L_x_3199:
[----:B------:R0:W5:Y:S01]  /*36a0*/  LDG.E.U16 R23, [R4.64] ;  /* 0x0000002404177981 */ /* 0x000162000c1e1500 */
[----:B------:R-:W-:Y:S05]  /*36b0*/  BRA `(.L_x_3190) ;  /* 0x00000cd000007947 */ /* 0x000fea0003800000 */
.L_x_3198:
        /* <DEDUP_REMOVED lines=9> */
.L_x_3201:
[----:B------:R0:W5:Y:S01]  /*3750*/  LDG.E.U16 R23, [R4.64] ;  /* 0x0000002404177981 */ /* 0x000162000c1e1500 */
[----:B------:R-:W-:Y:S05]  /*3760*/  BRA `(.L_x_3190) ;  /* 0x00000c2000007947 */ /* 0x000fea0003800000 */
.L_x_3200:
[----:B------:R-:W2:Y:S02]  /*3770*/  LDG.E.64 R4, [R4.64] ;  /* 0x0000002404047981 */ /* 0x000ea4000c1e1b00 */
[----:B--2---:R-:W0:Y:S01]  /*3780*/  F2F.F32.F64 R0, R4 ;  /* 0x0000000400007310 */ /* 0x004e220000301000 */
[----:B------:R-:W0:-:S14]  /*3790*/  DSETP.GEU.AND P0, PT, |R4|, c[0x2][0x0], PT ;  /* 0x008000000400762a */ /* 0x000e1c0003f0e200 */
[----:B0-----:R-:W-:-:S05]  /*37a0*/  @!P0 FMUL R0, R0, 1.175494350822287508e-38 ;  /* 0x0080000000008820 */ /* 0x001fca0000400000 */
[----:B------:R-:W-:-:S04]  /*37b0*/  F2FP.PACK_AB R0, RZ, R0 ;  /* 0x00000000ff00723e */ /* 0x000fc800000000ff */
[----:B------:R-:W-:Y:S01]  /*37c0*/  PRMT R23, R0, 0x7610, R23 ;  /* 0x0000761000177816 */ /* 0x000fe20000000017 */
[----:B------:R-:W-:Y:S05]  /*37d0*/  BRA `(.L_x_3190) ;  /* 0x00000bb000007947 */ /* 0x000fea0003800000 */
.L_x_3191:
        /* <DEDUP_REMOVED lines=14> */
.L_x_3204:
[----:B------:R-:W2:Y:S02]  /*38c0*/  LDG.E.64 R4, [R4.64] ;  /* 0x0000002404047981 */ /* 0x000ea4000c1e1b00 */
[----:B--2---:R-:W0:Y:S01]  /*38d0*/  F2F.F32.F64 R0, R4 ;  /* 0x0000000400007310 */ /* 0x004e220000301000 */
[----:B------:R-:W0:-:S14]  /*38e0*/  DSETP.GEU.AND P0, PT, |R4|, c[0x2][0x0], PT ;  /* 0x008000000400762a */ /* 0x000e1c0003f0e200 */
[----:B0-----:R-:W-:-:S05]  /*38f0*/  @!P0 FMUL R0, R0, 1.175494350822287508e-38 ;  /* 0x0080000000008820 */ /* 0x001fca0000400000 */
[----:B------:R-:W-:-:S04]  /*3900*/  F2FP.PACK_AB R0, RZ, R0 ;  /* 0x00000000ff00723e */ /* 0x000fc800000000ff */
[----:B------:R-:W-:Y:S01]  /*3910*/  PRMT R23, R0, 0x7610, R23 ;  /* 0x0000761000177816 */ /* 0x000fe20000000017 */
[----:B------:R-:W-:Y:S05]  /*3920*/  BRA `(.L_x_3190) ;  /* 0x00000a6000007947 */ /* 0x000fea0003800000 */
.L_x_3203:
        /* <DEDUP_REMOVED lines=28> */
.L_x_3206:
        /* <DEDUP_REMOVED lines=15> */
.L_x_3205:
[----:B------:R-:W2:Y:S02]  /*3be0*/  LDG.E.U16 R0, [R4.64] ;  /* 0x0000002404007981 */ /* 0x000ea4000c1e1500 */
[----:B--2---:R-:W-:-:S04]  /*3bf0*/  PRMT R0, RZ, 0x5410, R0 ;  /* 0x00005410ff007816 */ /* 0x004fc80000000000 */
[----:B------:R-:W-:-:S04]  /*3c00*/  F2FP.PACK_AB R0, RZ, R0 ;  /* 0x00000000ff00723e */ /* 0x000fc800000000ff */
[----:B------:R-:W-:Y:S01]  /*3c10*/  PRMT R23, R0, 0x7610, R23 ;  /* 0x0000761000177816 */ /* 0x000fe20000000017 */
[----:B------:R-:W-:Y:S05]  /*3c20*/  BRA `(.L_x_3190) ;  /* 0x0000076000007947 */ /* 0x000fea0003800000 */
.L_x_3202:
        /* <DEDUP_REMOVED lines=12> */
.L_x_3209:
        /* <DEDUP_REMOVED lines=21> */
.L_x_3213:
[----:B------:R-:W-:Y:S05]  /*3e40*/  BSYNC B1 ;  /* 0x0000000000017941 */ /* 0x000fea0003800000 */
.L_x_3212:
[----:B------:R-:W-:Y:S01]  /*3e50*/  LEA R5, R0, 0x3b800000, 0x17 ;  /* 0x3b80000000057811 */ /* 0x000fe200078eb8ff */
[----:B------:R-:W-:-:S05]  /*3e60*/  IMAD.SHL.U32 R0, R3, 0x100000, RZ ;  /* 0x0010000003007824 */ /* 0x000fca00078e00ff */
[----:B------:R-:W-:Y:S02]  /*3e70*/  LOP3.LUT R0, R5, R0, R6, 0xfe, !PT ;  /* 0x0000000005007212 */ /* 0x000fe400078efe06 */
.L_x_3211:
[----:B------:R-:W-:Y:S05]  /*3e80*/  BSYNC B0 ;  /* 0x0000000000007941 */ /* 0x000fea0003800000 */
.L_x_3210:
[----:B------:R-:W-:-:S04]  /*3e90*/  F2FP.PACK_AB R0, RZ, R0 ;  /* 0x00000000ff00723e */ /* 0x000fc800000000ff */
[----:B------:R-:W-:Y:S01]  /*3ea0*/  PRMT R23, R0, 0x7610, R23 ;  /* 0x0000761000177816 */ /* 0x000fe20000000017 */
[----:B------:R-:W-:Y:S05]  /*3eb0*/  BRA `(.L_x_3190) ;  /* 0x000004d000007947 */ /* 0x000fea0003800000 */
.L_x_3208:
        /* <DEDUP_REMOVED lines=21> */
.L_x_3217:
[----:B------:R-:W-:Y:S05]  /*4010*/  BSYNC B1 ;  /* 0x0000000000017941 */ /* 0x000fea0003800000 */
.L_x_3216:
[----:B------:R-:W-:Y:S01]  /*4020*/  LEA R5, R0, 0x37800000, 0x17 ;  /* 0x3780000000057811 */ /* 0x000fe200078eb8ff */
[----:B------:R-:W-:-:S05]  /*4030*/  IMAD.SHL.U32 R0, R3, 0x200000, RZ ;  /* 0x0020000003007824 */ /* 0x000fca00078e00ff */
[----:B------:R-:W-:Y:S02]  /*4040*/  LOP3.LUT R0, R5, R0, R6, 0xfe, !PT ;  /* 0x0000000005007212 */ /* 0x000fe400078efe06 */
.L_x_3215:
[----:B------:R-:W-:Y:S05]  /*4050*/  BSYNC B0 ;  /* 0x0000000000007941 */ /* 0x000fea0003800000 */
.L_x_3214:
[----:B------:R-:W-:-:S04]  /*4060*/  F2FP.PACK_AB R0, RZ, R0 ;  /* 0x00000000ff00723e */ /* 0x000fc800000000ff */
[----:B------:R-:W-:Y:S01]  /*4070*/  PRMT R23, R0, 0x7610, R23 ;  /* 0x0000761000177816 */ /* 0x000fe20000000017 */
[----:B------:R-:W-:Y:S05]  /*4080*/  BRA `(.L_x_3190) ;  /* 0x0000030000007947 */ /* 0x000fea0003800000 */
.L_x_3207:
        /* <DEDUP_REMOVED lines=14> */
.L_x_3221:
[----:B------:R-:W-:Y:S05]  /*4170*/  BSYNC B0 ;  /* 0x0000000000007941 */ /* 0x000fea0003800000 */
.L_x_3220:
[----:B------:R-:W-:-:S04]  /*4180*/  F2FP.PACK_AB R0, RZ, R0 ;  /* 0x00000000ff00723e */ /* 0x000fc800000000ff */
[----:B------:R-:W-:Y:S01]  /*4190*/  PRMT R23, R0, 0x7610, R23 ;  /* 0x0000761000177816 */ /* 0x000fe20000000017 */
[----:B------:R-:W-:Y:S05]  /*41a0*/  BRA `(.L_x_3190) ;  /* 0x000001e000007947 */ /* 0x000fea0003800000 */
.L_x_3195:
        /* <DEDUP_REMOVED lines=21> */
.L_x_3219:
[----:B------:R-:W2:Y:S02]  /*4300*/  LDG.E.64 R4, [R4.64] ;  /* 0x0000002404047981 */ /* 0x000ea4000c1e1b00 */
[----:B--2---:R-:W0:Y:S02]  /*4310*/  I2F.U64 R0, R4 ;  /* 0x0000000400007312 */ /* 0x004e240000301000 */
[----:B0-----:R-:W-:-:S04]  /*4320*/  F2FP.PACK_AB R0, RZ, R0 ;  /* 0x00000000ff00723e */ /* 0x001fc800000000ff */
[----:B------:R-:W-:Y:S01]  /*4330*/  PRMT R23, R0, 0x7610, R23 ;  /* 0x0000761000177816 */ /* 0x000fe20000000017 */
[----:B------:R-:W-:Y:S05]  /*4340*/  BRA `(.L_x_3190) ;  /* 0x0000004000007947 */ /* 0x000fea0003800000 */
.L_x_3218:
[----:B------:R-:W2:Y:S02]  /*4350*/  LDG.E R4, [R4.64] ;  /* 0x0000002404047981 */ /* 0x000ea4000c1e1900 */
[----:B--2---:R-:W0:Y:S02]  /*4360*/  I2F.U32 R0, R4 ;  /* 0x0000000400007306 */ /* 0x004e240000201000 */
[----:B0-----:R-:W-:-:S04]  /*4370*/  F2FP.PACK_AB R0, RZ, R0 ;  /* 0x00000000ff00723e */ /* 0x001fc800000000ff */
[----:B------:R-:W-:Y:S02]  /*4380*/  PRMT R23, R0, 0x7610, R23 ;  /* 0x0000761000177816 */ /* 0x000fe40000000017 */
.L_x_3190:
[----:B------:R-:W-:Y:S05]  /*4390*/  BSYNC B6 ;  /* 0x0000000000067941 */ /* 0x000fea0003800000 */
.L_x_3189:
        /* <DEDUP_REMOVED lines=9> */
[----:B-----5:R-:W-:-:S04]  /*4430*/  @!P1 HADD2.F32 R18, -RZ, R18.H0_H0 ;  /* 0x20000012ff129230 */ /* 0x020fc80000004100 */
[----:B------:R-:W-:Y:S02]  /*4440*/  @!P3 HADD2.F32 R22, -RZ, R22.H0_H0 ;  /* 0x20000016ff16b230 */ /* 0x000fe40000004100 */
[----:B------:R-:W-:Y:S02]  /*4450*/  @!P2 HADD2.F32 R23, -RZ, R23.H0_H0 ;  /* 0x20000017ff17a230 */ /* 0x000fe40000004100 */
[----:B------:R-:W-:Y:S01]  /*4460*/  @!P0 HADD2.F32 R0, -RZ, R17.H0_H0 ;  /* 0x20000011ff008230 */ /* 0x000fe20000004100 */
[----:B0-----:R-:W-:Y:S01]  /*4470*/  @!P3 FADD.FTZ R4, R22, c[0x0][0x168] ;  /* 0x00005a001604b621 */ /* 0x001fe20000010000 */
[----:B------:R-:W0:Y:S01]  /*4480*/  LDC.U8 R17, c[0x0][0x194] ;  /* 0x00006500ff117b82 */ /* 0x000e220000000000 */
[----:B------:R-:W-:Y:S02]  /*4490*/  @!P1 FADD.FTZ R22, R18, c[0x0][0x168] ;  /* 0x00005a0012169621 */ /* 0x000fe40000010000 */
[----:B------:R-:W-:Y:S02]  /*44a0*/  @!P2 FADD.FTZ R23, R23, c[0x0][0x168] ;  /* 0x00005a001717a621 */ /* 0x000fe40000010000 */
[----:B------:R-:W-:Y:S01]  /*44b0*/  @!P0 FADD.FTZ R0, R0, c[0x0][0x168] ;  /* 0x00005a0000008621 */ /* 0x000fe20000010000 */
[----:B------:R-:W1:Y:S08]  /*44c0*/  @!P3 MUFU.RSQ R4, R4 ;  /* 0x000000040004b308 */ /* 0x000e700000001400 */
[----:B------:R-:W2:Y:S08]  /*44d0*/  @!P1 MUFU.RSQ R22, R22 ;  /* 0x0000001600169308 */ /* 0x000eb00000001400 */
[----:B------:R3:W4:Y:S08]  /*44e0*/  @!P2 MUFU.RSQ R24, R23 ;  /* 0x000000170018a308 */ /* 0x0007300000001400 */
[----:B------:R3:W0:Y:S01]  /*44f0*/  @!P0 MUFU.RSQ R18, R0 ;  /* 0x0000000000128308 */ /* 0x0006220000001400 */
[----:B------:R-:W-:Y:S05]  /*4500*/  @P3 BRA `(.L_x_3223) ;  /* 0x0000100000003947 */ /* 0x000fea0003800000 */
[----:B-123--:R-:W-:Y:S01]  /*4510*/  IMAD R0, R2, 0x200, R25 ;  /* 0x0000020002007824 */ /* 0x00efe200078e0219 */
        /* <DEDUP_REMOVED lines=19> */
.L_x_3227:
[----:B------:R-:W0:Y:S01]  /*4650*/  F2I.S64.TRUNC R4, R4 ;  /* 0x0000000400047311 */ /* 0x000e22000020d900 */
[----:B------:R-:W-:Y:S02]  /*4660*/  IMAD.MOV.U32 R25, RZ, RZ, R19 ;  /* 0x000000ffff197224 */ /* 0x000fe400078e0013 */
[----:B0-----:R-:W-:-:S05]  /*4670*/  IMAD.MOV.U32 R3, RZ, RZ, R4 ;  /* 0x000000ffff037224 */ /* 0x001fca00078e0004 */
[----:B------:R0:W-:Y:S01]  /*4680*/  STG.E.U8 [R8.64], R3 ;  /* 0x0000000308007986 */ /* 0x0001e2000c101124 */
[----:B------:R-:W-:Y:S05]  /*4690*/  BRA `(.L_x_3223) ;  /* 0x00000e7000007947 */ /* 0x000fea0003800000 */
.L_x_3226:
        /* <DEDUP_REMOVED lines=10> */
.L_x_3230:
[----:B------:R-:W0:Y:S01]  /*4740*/  F2I.FTZ.TRUNC.NTZ R3, R4 ;  /* 0x0000000400037305 */ /* 0x000e22000021f100 */
[----:B------:R-:W-:Y:S01]  /*4750*/  IMAD.MOV.U32 R25, RZ, RZ, R19 ;  /* 0x000000ffff197224 */ /* 0x000fe200078e0013 */
[----:B0-----:R0:W-:Y:S01]  /*4760*/  STG.E [R8.64], R3 ;  /* 0x0000000308007986 */ /* 0x0011e2000c101924 */
[----:B------:R-:W-:Y:S05]  /*4770*/  BRA `(.L_x_3223) ;  /* 0x00000d9000007947 */ /* 0x000fea0003800000 */
.L_x_3229:
[----:B------:R-:W0:Y:S01]  /*4780*/  F2I.FTZ.TRUNC.NTZ R3, R4 ;  /* 0x0000000400037305 */ /* 0x000e22000021f100 */
[----:B------:R-:W-:Y:S01]  /*4790*/  IMAD.MOV.U32 R25, RZ, RZ, R19 ;  /* 0x000000ffff197224 */ /* 0x000fe200078e0013 */
[----:B0-----:R0:W-:Y:S01]  /*47a0*/  STG.E.U16 [R8.64], R3 ;  /* 0x0000000308007986 */ /* 0x0011e2000c101524 */
[----:B------:R-:W-:Y:S05]  /*47b0*/  BRA `(.L_x_3223) ;  /* 0x00000d5000007947 */ /* 0x000fea0003800000 */
.L_x_3225:
        /* <DEDUP_REMOVED lines=9> */
.L_x_3232:
[----:B------:R-:W-:Y:S01]  /*4850*/  F2FP.PACK_AB R4, RZ, R4 ;  /* 0x00000004ff04723e */ /* 0x000fe200000000ff */
[----:B------:R-:W-:-:S04]  /*4860*/  IMAD.MOV.U32 R25, RZ, RZ, R19 ;  /* 0x000000ffff197224 */ /* 0x000fc800078e0013 */
[----:B------:R0:W-:Y:S01]  /*4870*/  STG.E.U16 [R8.64], R4 ;  /* 0x0000000408007986 */ /* 0x0001e2000c101524 */
[----:B------:R-:W-:Y:S05]  /*4880*/  BRA `(.L_x_3223) ;  /* 0x00000c8000007947 */ /* 0x000fea0003800000 */
.L_x_3231:
        /* <DEDUP_REMOVED lines=10> */
.L_x_3234:
[----:B------:R-:W-:Y:S01]  /*4930*/  F2FP.PACK_AB R3, RZ, R4 ;  /* 0x00000004ff03723e */ /* 0x000fe200000000ff */
[----:B------:R-:W-:-:S03]  /*4940*/  IMAD.MOV.U32 R25, RZ, RZ, R19 ;  /* 0x000000ffff197224 */ /* 0x000fc600078e0013 */
[----:B------:R-:W-:-:S05]  /*4950*/  PRMT R3, R3, 0x5410, RZ ;  /* 0x0000541003037816 */ /* 0x000fca00000000ff */
[----:B------:R0:W-:Y:S01]  /*4960*/  STG.E [R8.64], R3 ;  /* 0x0000000308007986 */ /* 0x0001e2000c101924 */
[----:B------:R-:W-:Y:S05]  /*4970*/  BRA `(.L_x_3223) ;  /* 0x00000b9000007947 */ /* 0x000fea0003800000 */
.L_x_3233:
[----:B------:R-:W-:Y:S02]  /*4980*/  FMUL.FTZ R4, R4, 1 ;  /* 0x3f80000004047820 */ /* 0x000fe40000410000 */
[----:B------:R-:W-:-:S04]  /*4990*/  IMAD.MOV.U32 R25, RZ, RZ, R19 ;  /* 0x000000ffff197224 */ /* 0x000fc800078e0013 */
[----:B------:R-:W0:Y:S02]  /*49a0*/  F2F.F64.F32 R4, R4 ;  /* 0x0000000400047310 */ /* 0x000e240000201800 */
[----:B0-----:R0:W-:Y:S01]  /*49b0*/  STG.E.64 [R8.64], R4 ;  /* 0x0000000408007986 */ /* 0x0011e2000c101b24 */
[----:B------:R-:W-:Y:S05]  /*49c0*/  BRA `(.L_x_3223) ;  /* 0x00000b4000007947 */ /* 0x000fea0003800000 */
.L_x_3224:
        /* <DEDUP_REMOVED lines=13> */
.L_x_3237:
[----:B------:R-:W-:Y:S01]  /*4aa0*/  FMUL.FTZ R4, R4, 1 ;  /* 0x3f80000004047820 */ /* 0x000fe20000410000 */
[----:B------:R-:W-:Y:S01]  /*4ab0*/  CS2R R6, SRZ ;  /* 0x0000000000067805 */ /* 0x000fe2000001ff00 */
[----:B------:R-:W-:-:S04]  /*4ac0*/  IMAD.MOV.U32 R25, RZ, RZ, R19 ;  /* 0x000000ffff197224 */ /* 0x000fc800078e0013 */
[----:B------:R-:W0:Y:S02]  /*4ad0*/  F2F.F64.F32 R4, R4 ;  /* 0x0000000400047310 */ /* 0x000e240000201800 */
[----:B0-----:R0:W-:Y:S01]  /*4ae0*/  STG.E.128 [R8.64], R4 ;  /* 0x0000000408007986 */ /* 0x0011e2000c101d24 */
[----:B------:R-:W-:Y:S05]  /*4af0*/  BRA `(.L_x_3223) ;  /* 0x00000a1000007947 */ /* 0x000fea0003800000 */
.L_x_3236:
        /* <DEDUP_REMOVED lines=20> */
.L_x_3241:
[----:B------:R-:W-:Y:S05]  /*4c40*/  BSYNC B0 ;  /* 0x0000000000007941 */ /* 0x000fea0003800000 */
.L_x_3240:
[----:B------:R-:W-:Y:S01]  /*4c50*/  LOP3.LUT R5, R0, R5, RZ, 0xfc, !PT ;  /* 0x0000000500057212 */ /* 0x000fe200078efcff */
[----:B------:R-:W-:-:S04]  /*4c60*/  IMAD.MOV.U32 R25, RZ, RZ, R19 ;  /* 0x000000ffff197224 */ /* 0x000fc800078e0013 */
[----:B------:R0:W-:Y:S01]  /*4c70*/  STG.E.U8 [R8.64], R5 ;  /* 0x0000000508007986 */ /* 0x0001e2000c101124 */
[----:B------:R-:W-:Y:S05]  /*4c80*/  BRA `(.L_x_3223) ;  /* 0x0000088000007947 */ /* 0x000fea0003800000 */
.L_x_3239:
        /* <DEDUP_REMOVED lines=12> */
.L_x_3243:
[----:B------:R-:W-:Y:S01]  /*4d50*/  IMAD.MOV.U32 R0, RZ, RZ, 0x7f ;  /* 0x0000007fff007424 */ /* 0x000fe200078e00ff */
[----:B------:R-:W-:-:S04]  /*4d60*/  ISETP.GT.U32.AND P0, PT, R5, 0x7f800000, PT ;  /* 0x7f8000000500780c */ /* 0x000fc80003f04070 */
[----:B------:R-:W-:-:S04]  /*4d70*/  SEL R0, R0, 0x7c, P0 ;  /* 0x0000007c00007807 */ /* 0x000fc80000000000 */
.L_x_3244:
[----:B------:R-:W-:Y:S05]  /*4d80*/  BSYNC B0 ;  /* 0x0000000000007941 */ /* 0x000fea0003800000 */
.L_x_3242:
[----:B------:R-:W-:Y:S01]  /*4d90*/  LOP3.LUT R4, R4, 0x80000000, RZ, 0xc0, !PT ;  /* 0x8000000004047812 */ /* 0x000fe200078ec0ff */
[----:B------:R-:W-:-:S03]  /*4da0*/  IMAD.MOV.U32 R25, RZ, RZ, R19 ;  /* 0x000000ffff197224 */ /* 0x000fc600078e0013 */
[----:B------:R-:W-:-:S04]  /*4db0*/  SHF.R.U32.HI R3, RZ, 0x18, R4 ;  /* 0x00000018ff037819 */ /* 0x000fc80000011604 */
[----:B------:R-:W-:-:S05]  /*4dc0*/  LOP3.LUT R3, R0, R3, RZ, 0xfc, !PT ;  /* 0x0000000300037212 */ /* 0x000fca00078efcff */
[----:B------:R0:W-:Y:S01]  /*4dd0*/  STG.E.U8 [R8.64], R3 ;  /* 0x0000000308007986 */ /* 0x0001e2000c101124 */
[----:B------:R-:W-:Y:S05]  /*4de0*/  BRA `(.L_x_3223) ;  /* 0x0000072000007947 */ /* 0x000fea0003800000 */
.L_x_3238:
[----:B------:R-:W-:Y:S01]  /*4df0*/  F2FP.BF16.PACK_AB R4, RZ, R4 ;  /* 0x00000004ff04723e */ /* 0x000fe200000010ff */
[----:B------:R-:W-:-:S04]  /*4e00*/  IMAD.MOV.U32 R25, RZ, RZ, R19 ;  /* 0x000000ffff197224 */ /* 0x000fc800078e0013 */
[----:B------:R0:W-:Y:S01]  /*4e10*/  STG.E.U16 [R8.64], R4 ;  /* 0x0000000408007986 */ /* 0x0001e2000c101524 */
[----:B------:R-:W-:Y:S05]  /*4e20*/  BRA `(.L_x_3223) ;  /* 0x000006e000007947 */ /* 0x000fea0003800000 */
.L_x_3235:
        /* <DEDUP_REMOVED lines=12> */
.L_x_3247:
        /* <DEDUP_REMOVED lines=16> */
.L_x_3250:
[----:B------:R-:W-:-:S04]  /*4ff0*/  LOP3.LUT R4, R4, 0x80000000, RZ, 0xc0, !PT ;  /* 0x8000000004047812 */ /* 0x000fc800078ec0ff */
[----:B------:R-:W-:-:S04]  /*5000*/  SHF.R.U32.HI R4, RZ, 0x18, R4 ;  /* 0x00000018ff047819 */ /* 0x000fc80000011604 */
[----:B------:R-:W-:-:S04]  /*5010*/  LOP3.LUT R3, R3, R4, RZ, 0xfc, !PT ;  /* 0x0000000403037212 */ /* 0x000fc800078efcff */
[----:B------:R-:W-:Y:S02]  /*5020*/  PRMT R0, R3, 0x7610, R0 ;  /* 0x0000761003007816 */ /* 0x000fe40000000000 */
.L_x_3249:
[----:B------:R-:W-:Y:S05]  /*5030*/  BSYNC B0 ;  /* 0x0000000000007941 */ /* 0x000fea0003800000 */
.L_x_3248:
[----:B------:R0:W-:Y:S01]  /*5040*/  STG.E.U8 [R8.64], R0 ;  /* 0x0000000008007986 */ /* 0x0001e2000c101124 */
[----:B------:R-:W-:Y:S01]  /*5050*/  IMAD.MOV.U32 R25, RZ, RZ, R19 ;  /* 0x000000ffff197224 */ /* 0x000fe200078e0013 */
[----:B------:R-:W-:Y:S05]  /*5060*/  BRA `(.L_x_3223) ;  /* 0x000004a000007947 */ /* 0x000fea0003800000 */
.L_x_3246:
        /* <DEDUP_REMOVED lines=16> */
.L_x_3253:
[----:B------:R-:W-:-:S04]  /*5170*/  LOP3.LUT R4, R4, 0x80000000, RZ, 0xc0, !PT ;  /* 0x8000000004047812 */ /* 0x000fc800078ec0ff */
[----:B------:R-:W-:-:S04]  /*5180*/  SHF.R.U32.HI R4, RZ, 0x18, R4 ;  /* 0x00000018ff047819 */ /* 0x000fc80000011604 */
[----:B------:R-:W-:-:S04]  /*5190*/  LOP3.LUT R3, R3, R4, RZ, 0xfc, !PT ;  /* 0x0000000403037212 */ /* 0x000fc800078efcff */
[----:B------:R-:W-:Y:S02]  /*51a0*/  PRMT R0, R3, 0x7610, R0 ;  /* 0x0000761003007816 */ /* 0x000fe40000000000 */
.L_x_3252:
[----:B------:R-:W-:Y:S05]  /*51b0*/  BSYNC B0 ;  /* 0x0000000000007941 */ /* 0x000fea0003800000 */
.L_x_3251:
[----:B------:R0:W-:Y:S01]  /*51c0*/  STG.E.U8 [R8.64], R0 ;  /* 0x0000000008007986 */ /* 0x0001e2000c101124 */
[----:B------:R-:W-:Y:S01]  /*51d0*/  IMAD.MOV.U32 R25, RZ, RZ, R19 ;  /* 0x000000ffff197224 */ /* 0x000fe200078e0013 */
[----:B------:R-:W-:Y:S05]  /*51e0*/  BRA `(.L_x_3223) ;  /* 0x0000032000007947 */ /* 0x000fea0003800000 */
.L_x_3245:
        /* <DEDUP_REMOVED lines=22> */
.L_x_3228:
        /* <DEDUP_REMOVED lines=18> */
[----:B0---4-:R-:W-:Y:S05]  /*5470*/  CALL.ABS.NOINC R14 ;  /* 0x000000000e007343 */ /* 0x011fea0003c00000 */
[----:B------:R-:W-:Y:S01]  /*5480*/  IMAD.MOV.U32 R25, RZ, RZ, R19 ;  /* 0x000000ffff197224 */ /* 0x000fe200078e0013 */
[----:B------:R-:W-:Y:S05]  /*5490*/  BRA `(.L_x_3223) ;  /* 0x0000007000007947 */ /* 0x000fea0003800000 */
.L_x_3255:
[----:B------:R-:W0:Y:S01]  /*54a0*/  F2I.U64.TRUNC R4, R4 ;  /* 0x0000000400047311 */ /* 0x000e22000020d800 */
[----:B------:R-:W-:Y:S01]  /*54b0*/  IMAD.MOV.U32 R25, RZ, RZ, R19 ;  /* 0x000000ffff197224 */ /* 0x000fe200078e0013 */
[----:B0-----:R0:W-:Y:S01]  /*54c0*/  STG.E.64 [R8.64], R4 ;  /* 0x0000000408007986 */ /* 0x0011e2000c101b24 */
[----:B------:R-:W-:Y:S05]  /*54d0*/  BRA `(.L_x_3223) ;  /* 0x0000003000007947 */ /* 0x000fea0003800000 */
.L_x_3254:
[----:B------:R-:W0:Y:S01]  /*54e0*/  F2I.FTZ.U32.TRUNC.NTZ R3, R4 ;  /* 0x0000000400037305 */ /* 0x000e22000021f000 */
[----:B------:R-:W-:Y:S01]  /*54f0*/  IMAD.MOV.U32 R25, RZ, RZ, R19 ;  /* 0x000000ffff197224 */ /* 0x000fe200078e0013 */
[----:B0-----:R0:W-:Y:S06]  /*5500*/  STG.E [R8.64], R3 ;  /* 0x0000000308007986 */ /* 0x0011ec000c101924 */
.L_x_3223:
[----:B-12---:R-:W-:Y:S05]  /*5510*/  BSYNC B6 ;  /* 0x0000000000067941 */ /* 0x006fea0003800000 */
.L_x_3222:
[----:B------:R-:W-:Y:S01]  /*5520*/  ISETP.GE.AND P0, PT, R25, R16, PT ;  /* 0x000000101900720c */ /* 0x000fe20003f06270 */
[----:B------:R-:W-:-:S12]  /*5530*/  BSSY B6, `(.L_x_3256) ;  /* 0x00001da000067945 */ /* 0x000fd80003800000 */
[----:B------:R-:W-:Y:S05]  /*5540*/  @P0 BRA `(.L_x_3257) ;  /* 0x00001d8000000947 */ /* 0x000fea0003800000 */
[----:B0--3--:R-:W-:Y:S01]  /*5550*/  IMAD R0, R2, 0x200, R25 ;  /* 0x0000020002007824 */ /* 0x009fe200078e0219 */
        /* <DEDUP_REMOVED lines=18> */
.L_x_3261:
[----:B------:R-:W0:Y:S02]  /*5680*/  F2I.S64.TRUNC R18, R18 ;  /* 0x0000001200127311 */ /* 0x000e24000020d900 */
[----:B0-----:R-:W-:-:S05]  /*5690*/  IMAD.MOV.U32 R3, RZ, RZ, R18 ;  /* 0x000000ffff037224 */ /* 0x001fca00078e0012 */
[----:B------:R0:W-:Y:S01]  /*56a0*/  STG.E.U8 [R8.64], R3 ;  /* 0x0000000308007986 */ /* 0x0001e2000c101124 */
[----:B------:R-:W-:Y:S05]  /*56b0*/  BRA `(.L_x_3263) ;  /* 0x00000d3000007947 */ /* 0x000fea0003800000 */
.L_x_3260:
        /* <DEDUP_REMOVED lines=9> */
.L_x_3265:
[----:B------:R-:W0:Y:S02]  /*5750*/  F2I.FTZ.TRUNC.NTZ R3, R18 ;  /* 0x0000001200037305 */ /* 0x000e24000021f100 */
[----:B0-----:R0:W-:Y:S01]  /*5760*/  STG.E [R8.64], R3 ;  /* 0x0000000308007986 */ /* 0x0011e2000c101924 */
[----:B------:R-:W-:Y:S05]  /*5770*/  BRA `(.L_x_3263) ;  /* 0x00000c7000007947 */ /* 0x000fea0003800000 */
.L_x_3264:
[----:B------:R-:W0:Y:S02]  /*5780*/  F2I.FTZ.TRUNC.NTZ R3, R18 ;  /* 0x0000001200037305 */ /* 0x000e24000021f100 */
[----:B0-----:R0:W-:Y:S01]  /*5790*/  STG.E.U16 [R8.64], R3 ;  /* 0x0000000308007986 */ /* 0x0011e2000c101524 */
[----:B------:R-:W-:Y:S05]  /*57a0*/  BRA `(.L_x_3263) ;  /* 0x00000c4000007947 */ /* 0x000fea0003800000 */
.L_x_3259:
        /* <DEDUP_REMOVED lines=8> */
.L_x_3267:
[----:B------:R-:W-:-:S05]  /*5830*/  F2FP.PACK_AB R18, RZ, R18 ;  /* 0x00000012ff12723e */ /* 0x000fca00000000ff */
[----:B------:R0:W-:Y:S01]  /*5840*/  STG.E.U16 [R8.64], R18 ;  /* 0x0000001208007986 */ /* 0x0001e2000c101524 */
[----:B------:R-:W-:Y:S05]  /*5850*/  BRA `(.L_x_3263) ;  /* 0x00000b9000007947 */ /* 0x000fea0003800000 */
.L_x_3266:
        /* <DEDUP_REMOVED lines=9> */
.L_x_3269:
[----:B------:R-:W-:-:S04]  /*58f0*/  F2FP.PACK_AB R3, RZ, R18 ;  /* 0x00000012ff03723e */ /* 0x000fc800000000ff */
[----:B------:R-:W-:-:S05]  /*5900*/  PRMT R3, R3, 0x5410, RZ ;  /* 0x0000541003037816 */ /* 0x000fca00000000ff */
[----:B------:R0:W-:Y:S01]  /*5910*/  STG.E [R8.64], R3 ;  /* 0x0000000308007986 */ /* 0x0001e2000c101924 */
[----:B------:R-:W-:Y:S05]  /*5920*/  BRA `(.L_x_3263) ;  /* 0x00000ac000007947 */ /* 0x000fea0003800000 */
.L_x_3268:
[----:B------:R-:W-:-:S06]  /*5930*/  FMUL.FTZ R4, R18, 1 ;  /* 0x3f80000012047820 */ /* 0x000fcc0000410000 */
[----:B------:R-:W0:Y:S02]  /*5940*/  F2F.F64.F32 R4, R4 ;  /* 0x0000000400047310 */ /* 0x000e240000201800 */
[----:B0-----:R0:W-:Y:S01]  /*5950*/  STG.E.64 [R8.64], R4 ;  /* 0x0000000408007986 */ /* 0x0011e2000c101b24 */
[----:B------:R-:W-:Y:S05]  /*5960*/  BRA `(.L_x_3263) ;  /* 0x00000a8000007947 */ /* 0x000fea0003800000 */
.L_x_3258:
        /* <DEDUP_REMOVED lines=12> */
.L_x_3272:
[----:B------:R-:W-:Y:S01]  /*5a30*/  FMUL.FTZ R4, R18, 1 ;  /* 0x3f80000012047820 */ /* 0x000fe20000410000 */
[----:B------:R-:W-:-:S05]  /*5a40*/  CS2R R6, SRZ ;  /* 0x0000000000067805 */ /* 0x000fca000001ff00 */
[----:B------:R-:W0:Y:S02]  /*5a50*/  F2F.F64.F32 R4, R4 ;  /* 0x0000000400047310 */ /* 0x000e240000201800 */
[----:B0-----:R0:W-:Y:S01]  /*5a60*/  STG.E.128 [R8.64], R4 ;  /* 0x0000000408007986 */ /* 0x0011e2000c101d24 */
[----:B------:R-:W-:Y:S05]  /*5a70*/  BRA `(.L_x_3263) ;  /* 0x0000097000007947 */ /* 0x000fea0003800000 */
.L_x_3271:
        /* <DEDUP_REMOVED lines=20> */
.L_x_3276:
[----:B------:R-:W-:Y:S05]  /*5bc0*/  BSYNC B0 ;  /* 0x0000000000007941 */ /* 0x000fea0003800000 */
.L_x_3275:
[----:B------:R-:W-:-:S05]  /*5bd0*/  LOP3.LUT R5, R0, R5, RZ, 0xfc, !PT ;  /* 0x0000000500057212 */ /* 0x000fca00078efcff */
[----:B------:R0:W-:Y:S01]  /*5be0*/  STG.E.U8 [R8.64], R5 ;  /* 0x0000000508007986 */ /* 0x0001e2000c101124 */
[----:B------:R-:W-:Y:S05]  /*5bf0*/  BRA `(.L_x_3263) ;  /* 0x000007f000007947 */ /* 0x000fea0003800000 */
.L_x_3274:
        /* <DEDUP_REMOVED lines=12> */
.L_x_3278:
[----:B------:R-:W-:Y:S01]  /*5cc0*/  IMAD.MOV.U32 R0, RZ, RZ, 0x7f ;  /* 0x0000007fff007424 */ /* 0x000fe200078e00ff */
[----:B------:R-:W-:-:S04]  /*5cd0*/  ISETP.GT.U32.AND P0, PT, R4, 0x7f800000, PT ;  /* 0x7f8000000400780c */ /* 0x000fc80003f04070 */
[----:B------:R-:W-:-:S04]  /*5ce0*/  SEL R0, R0, 0x7c, P0 ;  /* 0x0000007c00007807 */ /* 0x000fc80000000000 */
.L_x_3279:
[----:B------:R-:W-:Y:S05]  /*5cf0*/  BSYNC B0 ;  /* 0x0000000000007941 */ /* 0x000fea0003800000 */
.L_x_3277:
[----:B------:R-:W-:-:S04]  /*5d00*/  LOP3.LUT R18, R18, 0x80000000, RZ, 0xc0, !PT ;  /* 0x8000000012127812 */ /* 0x000fc800078ec0ff */
[----:B------:R-:W-:-:S04]  /*5d10*/  SHF.R.U32.HI R3, RZ, 0x18, R18 ;  /* 0x00000018ff037819 */ /* 0x000fc80000011612 */
[----:B------:R-:W-:-:S05]  /*5d20*/  LOP3.LUT R3, R0, R3, RZ, 0xfc, !PT ;  /* 0x0000000300037212 */ /* 0x000fca00078efcff */
[----:B------:R0:W-:Y:S01]  /*5d30*/  STG.E.U8 [R8.64], R3 ;  /* 0x0000000308007986 */ /* 0x0001e2000c101124 */
[----:B------:R-:W-:Y:S05]  /*5d40*/  BRA `(.L_x_3263) ;  /* 0x000006a000007947 */ /* 0x000fea0003800000 */
.L_x_3273:
[----:B------:R-:W-:-:S05]  /*5d50*/  F2FP.BF16.PACK_AB R18, RZ, R18 ;  /* 0x00000012ff12723e */ /* 0x000fca00000010ff */
[----:B------:R0:W-:Y:S01]  /*5d60*/  STG.E.U16 [R8.64], R18 ;  /* 0x0000001208007986 */ /* 0x0001e2000c101524 */
[----:B------:R-:W-:Y:S05]  /*5d70*/  BRA `(.L_x_3263) ;  /* 0x0000067000007947 */ /* 0x000fea0003800000 */
.L_x_3270:
        /* <DEDUP_REMOVED lines=11> */
.L_x_3282:
        /* <DEDUP_REMOVED lines=16> */
.L_x_3285:
[----:B------:R-:W-:-:S04]  /*5f30*/  LOP3.LUT R18, R18, 0x80000000, RZ, 0xc0, !PT ;  /* 0x8000000012127812 */ /* 0x000fc800078ec0ff */
[----:B------:R-:W-:-:S04]  /*5f40*/  SHF.R.U32.HI R3, RZ, 0x18, R18 ;  /* 0x00000018ff037819 */ /* 0x000fc80000011612 */
[----:B------:R-:W-:-:S04]  /*5f50*/  LOP3.LUT R0, R0, R3, RZ, 0xfc, !PT ;  /* 0x0000000300007212 */ /* 0x000fc800078efcff */
[----:B------:R-:W-:Y:S02]  /*5f60*/  PRMT R4, R0, 0x7610, R4 ;  /* 0x0000761000047816 */ /* 0x000fe40000000004 */
.L_x_3284:
[----:B------:R-:W-:Y:S05]  /*5f70*/  BSYNC B0 ;  /* 0x0000000000007941 */ /* 0x000fea0003800000 */
.L_x_3283:
[----:B------:R0:W-:Y:S01]  /*5f80*/  STG.E.U8 [R8.64], R4 ;  /* 0x0000000408007986 */ /* 0x0001e2000c101124 */
[----:B------:R-:W-:Y:S05]  /*5f90*/  BRA `(.L_x_3263) ;  /* 0x0000045000007947 */ /* 0x000fea0003800000 */
.L_x_3281:
        /* <DEDUP_REMOVED lines=16> */
.L_x_3288:
[----:B------:R-:W-:-:S04]  /*60a0*/  LOP3.LUT R18, R18, 0x80000000, RZ, 0xc0, !PT ;  /* 0x8000000012127812 */ /* 0x000fc800078ec0ff */
[----:B------:R-:W-:-:S04]  /*60b0*/  SHF.R.U32.HI R3, RZ, 0x18, R18 ;  /* 0x00000018ff037819 */ /* 0x000fc80000011612 */
[----:B------:R-:W-:-:S04]  /*60c0*/  LOP3.LUT R0, R0, R3, RZ, 0xfc, !PT ;  /* 0x0000000300007212 */ /* 0x000fc800078efcff */
[----:B------:R-:W-:Y:S02]  /*60d0*/  PRMT R4, R0, 0x7610, R4 ;  /* 0x0000761000047816 */ /* 0x000fe40000000004 */
.L_x_3287:
[----:B------:R-:W-:Y:S05]  /*60e0*/  BSYNC B0 ;  /* 0x0000000000007941 */ /* 0x000fea0003800000 */
.L_x_3286:
[----:B------:R0:W-:Y:S01]  /*60f0*/  STG.E.U8 [R8.64], R4 ;  /* 0x0000000408007986 */ /* 0x0001e2000c101124 */
[----:B------:R-:W-:Y:S05]  /*6100*/  BRA `(.L_x_3263) ;  /* 0x000002e000007947 */ /* 0x000fea0003800000 */
.L_x_3280:
        /* <DEDUP_REMOVED lines=21> */
.L_x_3262:
        /* <DEDUP_REMOVED lines=19> */
[----:B------:R-:W-:Y:S05]  /*6390*/  BRA `(.L_x_3263) ;  /* 0x0000005000007947 */ /* 0x000fea0003800000 */
.L_x_3290:
[----:B------:R-:W0:Y:S02]  /*63a0*/  F2I.U64.TRUNC R18, R18 ;  /* 0x0000001200127311 */ /* 0x000e24000020d800 */
[----:B0-----:R0:W-:Y:S01]  /*63b0*/  STG.E.64 [R8.64], R18 ;  /* 0x0000001208007986 */ /* 0x0011e2000c101b24 */
[----:B------:R-:W-:Y:S05]  /*63c0*/  BRA `(.L_x_3263) ;  /* 0x0000002000007947 */ /* 0x000fea0003800000 */
.L_x_3289:
[----:B------:R-:W0:Y:S02]  /*63d0*/  F2I.FTZ.U32.TRUNC.NTZ R3, R18 ;  /* 0x0000001200037305 */ /* 0x000e24000021f000 */
[----:B0-----:R0:W-:Y:S02]  /*63e0*/  STG.E [R8.64], R3 ;  /* 0x0000000308007986 */ /* 0x0011e4000c101924 */
.L_x_3263:
        /* <DEDUP_REMOVED lines=22> */
.L_x_3294:
[----:B------:R-:W0:Y:S02]  /*6550*/  F2I.S64.TRUNC R22, R22 ;  /* 0x0000001600167311 */ /* 0x000e24000020d900 */
[----:B0-----:R-:W-:-:S05]  /*6560*/  IMAD.MOV.U32 R3, RZ, RZ, R22 ;  /* 0x000000ffff037224 */ /* 0x001fca00078e0016 */
[----:B------:R0:W-:Y:S01]  /*6570*/  STG.E.U8 [R8.64], R3 ;  /* 0x0000000308007986 */ /* 0x0001e2000c101124 */
[----:B------:R-:W-:Y:S05]  /*6580*/  BRA `(.L_x_3296) ;  /* 0x00000d3000007947 */ /* 0x000fea0003800000 */
.L_x_3293:
        /* <DEDUP_REMOVED lines=9> */
.L_x_3298:
[----:B------:R-:W0:Y:S02]  /*6620*/  F2I.FTZ.TRUNC.NTZ R3, R22 ;  /* 0x0000001600037305 */ /* 0x000e24000021f100 */
[----:B0-----:R0:W-:Y:S01]  /*6630*/  STG.E [R8.64], R3 ;  /* 0x0000000308007986 */ /* 0x0011e2000c101924 */
[----:B------:R-:W-:Y:S05]  /*6640*/  BRA `(.L_x_3296) ;  /* 0x00000c7000007947 */ /* 0x000fea0003800000 */
.L_x_3297:
[----:B------:R-:W0:Y:S02]  /*6650*/  F2I.FTZ.TRUNC.NTZ R3, R22 ;  /* 0x0000001600037305 */ /* 0x000e24000021f100 */
[----:B0-----:R0:W-:Y:S01]  /*6660*/  STG.E.U16 [R8.64], R3 ;  /* 0x0000000308007986 */ /* 0x0011e2000c101524 */
[----:B------:R-:W-:Y:S05]  /*6670*/  BRA `(.L_x_3296) ;  /* 0x00000c4000007947 */ /* 0x000fea0003800000 */
.L_x_3292:
        /* <DEDUP_REMOVED lines=8> */
.L_x_3300:
[----:B------:R-:W-:-:S05]  /*6700*/  F2FP.PACK_AB R22, RZ, R22 ;  /* 0x00000016ff16723e */ /* 0x000fca00000000ff */
[----:B------:R0:W-:Y:S01]  /*6710*/  STG.E.U16 [R8.64], R22 ;  /* 0x0000001608007986 */ /* 0x0001e2000c101524 */
[----:B------:R-:W-:Y:S05]  /*6720*/  BRA `(.L_x_3296) ;  /* 0x00000b9000007947 */ /* 0x000fea0003800000 */
.L_x_3299:
        /* <DEDUP_REMOVED lines=9> */
.L_x_3302:
[----:B------:R-:W-:-:S04]  /*67c0*/  F2FP.PACK_AB R3, RZ, R22 ;  /* 0x00000016ff03723e */ /* 0x000fc800000000ff */
[----:B------:R-:W-:-:S05]  /*67d0*/  PRMT R3, R3, 0x5410, RZ ;  /* 0x0000541003037816 */ /* 0x000fca00000000ff */
[----:B------:R0:W-:Y:S01]  /*67e0*/  STG.E [R8.64], R3 ;  /* 0x0000000308007986 */ /* 0x0001e2000c101924 */
[----:B------:R-:W-:Y:S05]  /*67f0*/  BRA `(.L_x_3296) ;  /* 0x00000ac000007947 */ /* 0x000fea0003800000 */
.L_x_3301:
[----:B------:R-:W-:-:S06]  /*6800*/  FMUL.FTZ R4, R22, 1 ;  /* 0x3f80000016047820 */ /* 0x000fcc0000410000 */
[----:B------:R-:W0:Y:S02]  /*6810*/  F2F.F64.F32 R4, R4 ;  /* 0x0000000400047310 */ /* 0x000e240000201800 */
[----:B0-----:R0:W-:Y:S01]  /*6820*/  STG.E.64 [R8.64], R4 ;  /* 0x0000000408007986 */ /* 0x0011e2000c101b24 */
[----:B------:R-:W-:Y:S05]  /*6830*/  BRA `(.L_x_3296) ;  /* 0x00000a8000007947 */ /* 0x000fea0003800000 */
.L_x_3291:
        /* <DEDUP_REMOVED lines=12> */
.L_x_3305:
[----:B------:R-:W-:Y:S01]  /*6900*/  FMUL.FTZ R4, R22, 1 ;  /* 0x3f80000016047820 */ /* 0x000fe20000410000 */
[----:B------:R-:W-:-:S05]  /*6910*/  CS2R R6, SRZ ;  /* 0x0000000000067805 */ /* 0x000fca000001ff00 */
[----:B------:R-:W0:Y:S02]  /*6920*/  F2F.F64.F32 R4, R4 ;  /* 0x0000000400047310 */ /* 0x000e240000201800 */
[----:B0-----:R0:W-:Y:S01]  /*6930*/  STG.E.128 [R8.64], R4 ;  /* 0x0000000408007986 */ /* 0x0011e2000c101d24 */
[----:B------:R-:W-:Y:S05]  /*6940*/  BRA `(.L_x_3296) ;  /* 0x0000097000007947 */ /* 0x000fea0003800000 */
.L_x_3304:
        /* <DEDUP_REMOVED lines=20> */
.L_x_3309:
[----:B------:R-:W-:Y:S05]  /*6a90*/  BSYNC B0 ;  /* 0x0000000000007941 */ /* 0x000fea0003800000 */
.L_x_3308:
[----:B------:R-:W-:-:S05]  /*6aa0*/  LOP3.LUT R5, R0, R5, RZ, 0xfc, !PT ;  /* 0x0000000500057212 */ /* 0x000fca00078efcff */
[----:B------:R0:W-:Y:S01]  /*6ab0*/  STG.E.U8 [R8.64], R5 ;  /* 0x0000000508007986 */ /* 0x0001e2000c101124 */
[----:B------:R-:W-:Y:S05]  /*6ac0*/  BRA `(.L_x_3296) ;  /* 0x000007f000007947 */ /* 0x000fea0003800000 */
.L_x_3307:
        /* <DEDUP_REMOVED lines=12> */
.L_x_3311:
[----:B------:R-:W-:Y:S01]  /*6b90*/  IMAD.MOV.U32 R0, RZ, RZ, 0x7f ;  /* 0x0000007fff007424 */ /* 0x000fe200078e00ff */
[----:B------:R-:W-:-:S04]  /*6ba0*/  ISETP.GT.U32.AND P0, PT, R4, 0x7f800000, PT ;  /* 0x7f8000000400780c */ /* 0x000fc80003f04070 */
[----:B------:R-:W-:-:S04]  /*6bb0*/  SEL R0, R0, 0x7c, P0 ;  /* 0x0000007c00007807 */ /* 0x000fc80000000000 */
.L_x_3312:
[----:B------:R-:W-:Y:S05]  /*6bc0*/  BSYNC B0 ;  /* 0x0000000000007941 */ /* 0x000fea0003800000 */
.L_x_3310:
[----:B------:R-:W-:-:S04]  /*6bd0*/  LOP3.LUT R22, R22, 0x80000000, RZ, 0xc0, !PT ;  /* 0x8000000016167812 */ /* 0x000fc800078ec0ff */
[----:B------:R-:W-:-:S04]  /*6be0*/  SHF.R.U32.HI R3, RZ, 0x18, R22 ;  /* 0x00000018ff037819 */ /* 0x000fc80000011616 */
[----:B------:R-:W-:-:S05]  /*6bf0*/  LOP3.LUT R3, R0, R3, RZ, 0xfc, !PT ;  /* 0x0000000300037212 */ /* 0x000fca00078efcff */
[----:B------:R0:W-:Y:S01]  /*6c00*/  STG.E.U8 [R8.64], R3 ;  /* 0x0000000308007986 */ /* 0x0001e2000c101124 */
[----:B------:R-:W-:Y:S05]  /*6c10*/  BRA `(.L_x_3296) ;  /* 0x000006a000007947 */ /* 0x000fea0003800000 */
.L_x_3306:
[----:B------:R-:W-:-:S05]  /*6c20*/  F2FP.BF16.PACK_AB R22, RZ, R22 ;  /* 0x00000016ff16723e */ /* 0x000fca00000010ff */
[----:B------:R0:W-:Y:S01]  /*6c30*/  STG.E.U16 [R8.64], R22 ;  /* 0x0000001608007986 */ /* 0x0001e2000c101524 */
[----:B------:R-:W-:Y:S05]  /*6c40*/  BRA `(.L_x_3296) ;  /* 0x0000067000007947 */ /* 0x000fea0003800000 */
.L_x_3303:
        /* <DEDUP_REMOVED lines=11> */
.L_x_3315:
        /* <DEDUP_REMOVED lines=16> */
.L_x_3318:
[----:B------:R-:W-:-:S04]  /*6e00*/  LOP3.LUT R22, R22, 0x80000000, RZ, 0xc0, !PT ;  /* 0x8000000016167812 */ /* 0x000fc800078ec0ff */
[----:B------:R-:W-:-:S04]  /*6e10*/  SHF.R.U32.HI R3, RZ, 0x18, R22 ;  /* 0x00000018ff037819 */ /* 0x000fc80000011616 */
[----:B------:R-:W-:-:S04]  /*6e20*/  LOP3.LUT R0, R0, R3, RZ, 0xfc, !PT ;  /* 0x0000000300007212 */ /* 0x000fc800078efcff */
[----:B------:R-:W-:Y:S02]  /*6e30*/  PRMT R4, R0, 0x7610, R4 ;  /* 0x0000761000047816 */ /* 0x000fe40000000004 */
.L_x_3317:
[----:B------:R-:W-:Y:S05]  /*6e40*/  BSYNC B0 ;  /* 0x0000000000007941 */ /* 0x000fea0003800000 */
.L_x_3316:
[----:B------:R0:W-:Y:S01]  /*6e50*/  STG.E.U8 [R8.64], R4 ;  /* 0x0000000408007986 */ /* 0x0001e2000c101124 */
[----:B------:R-:W-:Y:S05]  /*6e60*/  BRA `(.L_x_3296) ;  /* 0x0000045000007947 */ /* 0x000fea0003800000 */
.L_x_3314:
        /* <DEDUP_REMOVED lines=16> */
.L_x_3321:
[----:B------:R-:W-:-:S04]  /*6f70*/  LOP3.LUT R22, R22, 0x80000000, RZ, 0xc0, !PT ;  /* 0x8000000016167812 */ /* 0x000fc800078ec0ff */
[----:B------:R-:W-:-:S04]  /*6f80*/  SHF.R.U32.HI R3, RZ, 0x18, R22 ;  /* 0x00000018ff037819 */ /* 0x000fc80000011616 */
[----:B------:R-:W-:-:S04]  /*6f90*/  LOP3.LUT R0, R0, R3, RZ, 0xfc, !PT ;  /* 0x0000000300007212 */ /* 0x000fc800078efcff */
[----:B------:R-:W-:Y:S02]  /*6fa0*/  PRMT R4, R0, 0x7610, R4 ;  /* 0x0000761000047816 */ /* 0x000fe40000000004 */
.L_x_3320:
[----:B------:R-:W-:Y:S05]  /*6fb0*/  BSYNC B0 ;  /* 0x0000000000007941 */ /* 0x000fea0003800000 */
.L_x_3319:
[----:B------:R0:W-:Y:S01]  /*6fc0*/  STG.E.U8 [R8.64], R4 ;  /* 0x0000000408007986 */ /* 0x0001e2000c101124 */
[----:B------:R-:W-:Y:S05]  /*6fd0*/  BRA `(.L_x_3296) ;  /* 0x000002e000007947 */ /* 0x000fea0003800000 */
.L_x_3313:
        /* <DEDUP_REMOVED lines=21> */
.L_x_3295:
        /* <DEDUP_REMOVED lines=20> */
.L_x_3323:
[----:B------:R-:W0:Y:S02]  /*7270*/  F2I.U64.TRUNC R22, R22 ;  /* 0x0000001600167311 */ /* 0x000e24000020d800 */
[----:B0-----:R0:W-:Y:S01]  /*7280*/  STG.E.64 [R8.64], R22 ;  /* 0x0000001608007986 */ /* 0x0011e2000c101b24 */
[----:B------:R-:W-:Y:S05]  /*7290*/  BRA `(.L_x_3296) ;  /* 0x0000002000007947 */ /* 0x000fea0003800000 */
.L_x_3322:
[----:B------:R-:W0:Y:S02]  /*72a0*/  F2I.FTZ.U32.TRUNC.NTZ R3, R22 ;  /* 0x0000001600037305 */ /* 0x000e24000021f000 */
[----:B0-----:R0:W-:Y:S02]  /*72b0*/  STG.E [R8.64], R3 ;  /* 0x0000000308007986 */ /* 0x0011e4000c101924 */
.L_x_3296:
[----:B------:R-:W-:Y:S02]  /*72c0*/  IADD3 R25, R25, 0x80, RZ ;  /* 0x0000008019197810 */ /* 0x000fe40007ffe0ff */
.L_x_3257:
[----:B------:R-:W-:Y:S05]  /*72d0*/  BSYNC B6 ;  /* 0x0000000000067941 */ /* 0x000fea0003800000 */
.L_x_3256:
[----:B------:R-:W-:-:S13]  /*72e0*/  ISETP.GE.AND P0, PT, R25, R16, PT ;  /* 0x000000101900720c */ /* 0x000fda0003f06270 */
[----:B------:R-:W-:Y:S05]  /*72f0*/  @P0 EXIT ;  /* 0x000000000000094d */ /* 0x000fea0003800000 */
[----:B0--3--:R-:W-:Y:S01]  /*7300*/  PRMT R0, R17, 0x9910, RZ ;  /* 0x0000991011007816 */ /* 0x009fe200000000ff */
        /* <DEDUP_REMOVED lines=15> */
[----:B0-----:R-:W-:Y:S01]  /*7400*/  STG.E.U8 [R2.64], R5 ;  /* 0x0000000502007986 */ /* 0x001fe2000c101124 */
[----:B------:R-:W-:Y:S05]  /*7410*/  EXIT ;  /* 0x000000000000794d */ /* 0x000fea0003800000 */
.L_x_3327:
[----:B----4-:R-:W0:Y:S02]  /*7420*/  F2I.S64.TRUNC R24, R24 ;  /* 0x0000001800187311 */ /* 0x010e24000020d900 */
[----:B0-----:R-:W-:-:S05]  /*7430*/  IMAD.MOV.U32 R5, RZ, RZ, R24 ;  /* 0x000000ffff057224 */ /* 0x001fca00078e0018 */
[----:B------:R-:W-:Y:S01]  /*7440*/  STG.E.U8 [R2.64], R5 ;  /* 0x0000000502007986 */ /* 0x000fe2000c101124 */
[----:B------:R-:W-:Y:S05]  /*7450*/  EXIT ;  /* 0x000000000000794d */ /* 0x000fea0003800000 */
.L_x_3326:
[----:B------:R-:W-:-:S13]  /*7460*/  ISETP.NE.AND P0, PT, R0, 0x2, PT ;  /* 0x000000020000780c */ /* 0x000fda0003f05270 */
[----:B------:R-:W-:Y:S05]  /*7470*/  @!P0 BRA `(.L_x_3329) ;  /* 0x000000a000008947 */ /* 0x000fea0003800000 */
[----:B------:R-:W-:-:S13]  /*7480*/  ISETP.NE.AND P0, PT, R0, 0x3, PT ;  /* 0x000000030000780c */ /* 0x000fda0003f05270 */
[----:B------:R-:W-:Y:S05]  /*7490*/  @!P0 BRA `(.L_x_3330) ;  /* 0x0000005000008947 */ /* 0x000fea0003800000 */
[----:B------:R-:W-:-:S13]  /*74a0*/  ISETP.NE.AND P0, PT, R0, 0x4, PT ;  /* 0x000000040000780c */ /* 0x000fda0003f05270 */
[----:B------:R-:W-:Y:S05]  /*74b0*/  @P0 BRA `(.L_x_3328) ;  /* 0x00000b4000000947 */ /* 0x000fea0003800000 */
[----:B----4-:R-:W0:Y:S02]  /*74c0*/  F2I.S64.TRUNC R24, R24 ;  /* 0x0000001800187311 */ /* 0x010e24000020d900 */
[----:B0-----:R-:W-:Y:S01]  /*74d0*/  STG.E.64 [R2.64], R24 ;  /* 0x0000001802007986 */ /* 0x001fe2000c101b24 */
[----:B------:R-:W-:Y:S05]  /*74e0*/  EXIT ;  /* 0x000000000000794d */ /* 0x000fea0003800000 */
.L_x_3330:
[----:B----4-:R-:W0:Y:S02]  /*74f0*/  F2I.FTZ.TRUNC.NTZ R5, R24 ;  /* 0x0000001800057305 */ /* 0x010e24000021f100 */
[----:B0-----:R-:W-:Y:S01]  /*7500*/  STG.E [R2.64], R5 ;  /* 0x0000000502007986 */ /* 0x001fe2000c101924 */
[----:B------:R-:W-:Y:S05]  /*7510*/  EXIT ;  /* 0x000000000000794d */ /* 0x000fea0003800000 */
.L_x_3329:
[----:B----4-:R-:W0:Y:S02]  /*7520*/  F2I.FTZ.TRUNC.NTZ R5, R24 ;  /* 0x0000001800057305 */ /* 0x010e24000021f100 */
[----:B0-----:R-:W-:Y:S01]  /*7530*/  STG.E.U16 [R2.64], R5 ;  /* 0x0000000502007986 */ /* 0x001fe2000c101524 */
[----:B------:R-:W-:Y:S05]  /*7540*/  EXIT ;  /* 0x000000000000794d */ /* 0x000fea0003800000 */
.L_x_3325:
[----:B------:R-:W-:-:S13]  /*7550*/  ISETP.GT.AND P0, PT, R0, 0x6, PT ;  /* 0x000000060000780c */ /* 0x000fda0003f04270 */
[----:B------:R-:W-:Y:S05]  /*7560*/  @P0 BRA `(.L_x_3331) ;  /* 0x0000009000000947 */ /* 0x000fea0003800000 */
[----:B------:R-:W-:-:S13]  /*7570*/  ISETP.NE.AND P0, PT, R0, 0x5, PT ;  /* 0x000000050000780c */ /* 0x000fda0003f05270 */
[----:B------:R-:W-:Y:S05]  /*7580*/  @!P0 BRA `(.L_x_3332) ;  /* 0x0000004000008947 */ /* 0x000fea0003800000 */
[----:B------:R-:W-:-:S13]  /*7590*/  ISETP.NE.AND P0, PT, R0, 0x6, PT ;  /* 0x000000060000780c */ /* 0x000fda0003f05270 */
[----:B------:R-:W-:Y:S05]  /*75a0*/  @P0 BRA `(.L_x_3328) ;  /* 0x00000a5000000947 */ /* 0x000fea0003800000 */
[----:B----4-:R-:W-:Y:S01]  /*75b0*/  STG.E [R2.64], R24 ;  /* 0x0000001802007986 */ /* 0x010fe2000c101924 */
[----:B------:R-:W-:Y:S05]  /*75c0*/  EXIT ;  /* 0x000000000000794d */ /* 0x000fea0003800000 */
.L_x_3332:
[----:B----4-:R-:W-:-:S05]  /*75d0*/  F2FP.PACK_AB R24, RZ, R24 ;  /* 0x00000018ff18723e */ /* 0x010fca00000000ff */
[----:B------:R-:W-:Y:S01]  /*75e0*/  STG.E.U16 [R2.64], R24 ;  /* 0x0000001802007986 */ /* 0x000fe2000c101524 */
[----:B------:R-:W-:Y:S05]  /*75f0*/  EXIT ;  /* 0x000000000000794d */ /* 0x000fea0003800000 */
.L_x_3331:
[----:B------:R-:W-:-:S13]  /*7600*/  ISETP.NE.AND P0, PT, R0, 0x7, PT ;  /* 0x000000070000780c */ /* 0x000fda0003f05270 */
[----:B------:R-:W-:Y:S05]  /*7610*/  @!P0 BRA `(.L_x_3333) ;  /* 0x000000b000008947 */ /* 0x000fea0003800000 */
[----:B------:R-:W-:-:S13]  /*7620*/  ISETP.NE.AND P0, PT, R0, 0x8, PT ;  /* 0x000000080000780c */ /* 0x000fda0003f05270 */
[----:B------:R-:W-:Y:S05]  /*7630*/  @!P0 BRA `(.L_x_3334) ;  /* 0x0000005000008947 */ /* 0x000fea0003800000 */
[----:B------:R-:W-:-:S13]  /*7640*/  ISETP.NE.AND P0, PT, R0, 0x9, PT ;  /* 0x000000090000780c */ /* 0x000fda0003f05270 */
[----:B------:R-:W-:Y:S05]  /*7650*/  @P0 BRA `(.L_x_3328) ;  /* 0x000009a000000947 */ /* 0x000fea0003800000 */
[----:B------:R-:W-:-:S05]  /*7660*/  IMAD.MOV.U32 R25, RZ, RZ, RZ ;  /* 0x000000ffff197224 */ /* 0x000fca00078e00ff */
[----:B----4-:R-:W-:Y:S01]  /*7670*/  STG.E.64 [R2.64], R24 ;  /* 0x0000001802007986 */ /* 0x010fe2000c101b24 */
[----:B------:R-:W-:Y:S05]  /*7680*/  EXIT ;  /* 0x000000000000794d */ /* 0x000fea0003800000 */
.L_x_3334:
[----:B----4-:R-:W-:-:S04]  /*7690*/  F2FP.PACK_AB R5, RZ, R24 ;  /* 0x00000018ff05723e */ /* 0x010fc800000000ff */
[----:B------:R-:W-:-:S05]  /*76a0*/  PRMT R5, R5, 0x5410, RZ ;  /* 0x0000541005057816 */ /* 0x000fca00000000ff */
[----:B------:R-:W-:Y:S01]  /*76b0*/  STG.E [R2.64], R5 ;  /* 0x0000000502007986 */ /* 0x000fe2000c101924 */
[----:B------:R-:W-:Y:S05]  /*76c0*/  EXIT ;  /* 0x000000000000794d */ /* 0x000fea0003800000 */
.L_x_3333:
[----:B----4-:R-:W-:-:S06]  /*76d0*/  FMUL.FTZ R4, R24, 1 ;  /* 0x3f80000018047820 */ /* 0x010fcc0000410000 */
[----:B------:R-:W0:Y:S02]  /*76e0*/  F2F.F64.F32 R4, R4 ;  /* 0x0000000400047310 */ /* 0x000e240000201800 */
[----:B0-----:R-:W-:Y:S01]  /*76f0*/  STG.E.64 [R2.64], R4 ;  /* 0x0000000402007986 */ /* 0x001fe2000c101b24 */
[----:B------:R-:W-:Y:S05]  /*7700*/  EXIT ;  /* 0x000000000000794d */ /* 0x000fea0003800000 */
.L_x_3324:
        /* <DEDUP_REMOVED lines=10> */
[----:B------:R-:W-:Y:S01]  /*77b0*/  STG.E.U8 [R2.64], R5 ;  /* 0x0000000502007986 */ /* 0x000fe2000c101124 */
[----:B------:R-:W-:Y:S05]  /*77c0*/  EXIT ;  /* 0x000000000000794d */ /* 0x000fea0003800000 */
.L_x_3337:
[----:B----4-:R-:W-:Y:S01]  /*77d0*/  FMUL.FTZ R4, R24, 1 ;  /* 0x3f80000018047820 */ /* 0x010fe20000410000 */
[----:B------:R-:W-:-:S05]  /*77e0*/  CS2R R6, SRZ ;  /* 0x0000000000067805 */ /* 0x000fca000001ff00 */
[----:B------:R-:W0:Y:S02]  /*77f0*/  F2F.F64.F32 R4, R4 ;  /* 0x0000000400047310 */ /* 0x000e240000201800 */
[----:B0-----:R-:W-:Y:S01]  /*7800*/  STG.E.128 [R2.64], R4 ;  /* 0x0000000402007986 */ /* 0x001fe2000c101d24 */
[----:B------:R-:W-:Y:S05]  /*7810*/  EXIT ;  /* 0x000000000000794d */ /* 0x000fea0003800000 */
.L_x_3336:
        /* <DEDUP_REMOVED lines=20> */
.L_x_3341:
[----:B------:R-:W-:Y:S05]  /*7960*/  BSYNC B0 ;  /* 0x0000000000007941 */ /* 0x000fea0003800000 */
.L_x_3340:
[----:B------:R-:W-:-:S05]  /*7970*/  LOP3.LUT R7, R0, R7, RZ, 0xfc, !PT ;  /* 0x0000000700077212 */ /* 0x000fca00078efcff */
[----:B------:R-:W-:Y:S01]  /*7980*/  STG.E.U8 [R2.64], R7 ;  /* 0x0000000702007986 */ /* 0x000fe2000c101124 */
[----:B------:R-:W-:Y:S05]  /*7990*/  EXIT ;  /* 0x000000000000794d */ /* 0x000fea0003800000 */
.L_x_3339:
[----:B----4-:R-:W-:Y:S01]  /*79a0*/  LOP3.LUT R4, R24, 0x7fffffff, RZ, 0xc0, !PT ;  /* 0x7fffffff18047812 */ /* 0x010fe200078ec0ff */
        /* <DEDUP_REMOVED lines=11> */
.L_x_3343:
[----:B------:R-:W-:Y:S01]  /*7a60*/  IMAD.MOV.U32 R0, RZ, RZ, 0x7f ;  /* 0x0000007fff007424 */ /* 0x000fe200078e00ff */
[----:B------:R-:W-:-:S04]  /*7a70*/  ISETP.GT.U32.AND P0, PT, R4, 0x7f800000, PT ;  /* 0x7f8000000400780c */ /* 0x000fc80003f04070 */
[----:B------:R-:W-:-:S04]  /*7a80*/  SEL R0, R0, 0x7c, P0 ;  /* 0x0000007c00007807 */ /* 0x000fc80000000000 */
.L_x_3344:
[----:B------:R-:W-:Y:S05]  /*7a90*/  BSYNC B0 ;  /* 0x0000000000007941 */ /* 0x000fea0003800000 */
.L_x_3342:
[----:B------:R-:W-:-:S04]  /*7aa0*/  LOP3.LUT R24, R24, 0x80000000, RZ, 0xc0, !PT ;  /* 0x8000000018187812 */ /* 0x000fc800078ec0ff */
[----:B------:R-:W-:-:S04]  /*7ab0*/  SHF.R.U32.HI R5, RZ, 0x18, R24 ;  /* 0x00000018ff057819 */ /* 0x000fc80000011618 */
[----:B------:R-:W-:-:S05]  /*7ac0*/  LOP3.LUT R5, R0, R5, RZ, 0xfc, !PT ;  /* 0x0000000500057212 */ /* 0x000fca00078efcff */
[----:B------:R-:W-:Y:S01]  /*7ad0*/  STG.E.U8 [R2.64], R5 ;  /* 0x0000000502007986 */ /* 0x000fe2000c101124 */
[----:B------:R-:W-:Y:S05]  /*7ae0*/  EXIT ;  /* 0x000000000000794d */ /* 0x000fea0003800000 */
.L_x_3338:
[----:B----4-:R-:W-:-:S05]  /*7af0*/  F2FP.BF16.PACK_AB R24, RZ, R24 ;  /* 0x00000018ff18723e */ /* 0x010fca00000010ff */
[----:B------:R-:W-:Y:S01]  /*7b00*/  STG.E.U16 [R2.64], R24 ;  /* 0x0000001802007986 */ /* 0x000fe2000c101524 */
[----:B------:R-:W-:Y:S05]  /*7b10*/  EXIT ;  /* 0x000000000000794d */ /* 0x000fea0003800000 */
.L_x_3335:
        /* <DEDUP_REMOVED lines=9> */
[----:B0-----:R-:W-:Y:S01]  /*7bb0*/  STG.E.U16 [R2.64], R5 ;  /* 0x0000000502007986 */ /* 0x001fe2000c101524 */
[----:B------:R-:W-:Y:S05]  /*7bc0*/  EXIT ;  /* 0x000000000000794d */ /* 0x000fea0003800000 */
.L_x_3347:
        /* <DEDUP_REMOVED lines=16> */
.L_x_3350:
[----:B------:R-:W-:-:S04]  /*7cd0*/  LOP3.LUT R24, R24, 0x80000000, RZ, 0xc0, !PT ;  /* 0x8000000018187812 */ /* 0x000fc800078ec0ff */
[----:B------:R-:W-:-:S04]  /*7ce0*/  SHF.R.U32.HI R5, RZ, 0x18, R24 ;  /* 0x00000018ff057819 */ /* 0x000fc80000011618 */
[----:B------:R-:W-:-:S04]  /*7cf0*/  LOP3.LUT R4, R4, R5, RZ, 0xfc, !PT ;  /* 0x0000000504047212 */ /* 0x000fc800078efcff */
[----:B------:R-:W-:Y:S02]  /*7d00*/  PRMT R0, R4, 0x7610, R0 ;  /* 0x0000761004007816 */ /* 0x000fe40000000000 */
.L_x_3349:
[----:B------:R-:W-:Y:S05]  /*7d10*/  BSYNC B0 ;  /* 0x0000000000007941 */ /* 0x000fea0003800000 */
.L_x_3348:
[----:B------:R-:W-:Y:S01]  /*7d20*/  STG.E.U8 [R2.64], R0 ;  /* 0x0000000002007986 */ /* 0x000fe2000c101124 */
[----:B------:R-:W-:Y:S05]  /*7d30*/  EXIT ;  /* 0x000000000000794d */ /* 0x000fea0003800000 */
.L_x_3346:
        /* <DEDUP_REMOVED lines=16> */
.L_x_3353:
[----:B------:R-:W-:-:S04]  /*7e40*/  LOP3.LUT R24, R24, 0x80000000, RZ, 0xc0, !PT ;  /* 0x8000000018187812 */ /* 0x000fc800078ec0ff */
[----:B------:R-:W-:-:S04]  /*7e50*/  SHF.R.U32.HI R5, RZ, 0x18, R24 ;  /* 0x00000018ff057819 */ /* 0x000fc80000011618 */
[----:B------:R-:W-:-:S04]  /*7e60*/  LOP3.LUT R4, R4, R5, RZ, 0xfc, !PT ;  /* 0x0000000504047212 */ /* 0x000fc800078efcff */
[----:B------:R-:W-:Y:S02]  /*7e70*/  PRMT R0, R4, 0x7610, R0 ;  /* 0x0000761004007816 */ /* 0x000fe40000000000 */
.L_x_3352:
[----:B------:R-:W-:Y:S05]  /*7e80*/  BSYNC B0 ;  /* 0x0000000000007941 */ /* 0x000fea0003800000 */
.L_x_3351:
[----:B------:R-:W-:Y:S01]  /*7e90*/  STG.E.U8 [R2.64], R0 ;  /* 0x0000000002007986 */ /* 0x000fe2000c101124 */
[----:B------:R-:W-:Y:S05]  /*7ea0*/  EXIT ;  /* 0x000000000000794d */ /* 0x000fea0003800000 */
.L_x_3345:
        /* <DEDUP_REMOVED lines=21> */
.L_x_3328:
        /* <DEDUP_REMOVED lines=19> */
[----:B------:R-:W-:Y:S05]  /*8130*/  EXIT ;  /* 0x000000000000794d */ /* 0x000fea0003800000 */
.L_x_3355:
[----:B----4-:R-:W0:Y:S02]  /*8140*/  F2I.U64.TRUNC R24, R24 ;  /* 0x0000001800187311 */ /* 0x010e24000020d800 */
[----:B0-----:R-:W-:Y:S01]  /*8150*/  STG.E.64 [R2.64], R24 ;  /* 0x0000001802007986 */ /* 0x001fe2000c101b24 */
[----:B------:R-:W-:Y:S05]  /*8160*/  EXIT ;  /* 0x000000000000794d */ /* 0x000fea0003800000 */
.L_x_3354:
[----:B----4-:R-:W0:Y:S02]  /*8170*/  F2I.FTZ.U32.TRUNC.NTZ R5, R24 ;  /* 0x0000001800057305 */ /* 0x010e24000021f000 */
[----:B0-----:R-:W-:Y:S01]  /*8180*/  STG.E [R2.64], R5 ;  /* 0x0000000502007986 */ /* 0x001fe2000c101924 */
[----:B------:R-:W-:Y:S05]  /*8190*/  EXIT ;  /* 0x000000000000794d */ /* 0x000fea0003800000 */
.L_x_3356:
        /* <DEDUP_REMOVED lines=14> */
.L_x_26746:


//--------------------- .text._ZN2at6native18elementwise_kernelILi128ELi2EZNS0_22gpu_kernel_impl_nocastIZZZNS0_49_GLOBAL__N__b919a28f_16_Normalization_cu_5c38458722batch_norm_calc_invstdERKNS_6TensorES6_dENKUlvE_clEvENKUlvE1_clEvEUlN3c104HalfEE_EEvRNS_18TensorIteratorBaseERKT_EUliE_EEviT1_ --------------------------
	.section	.text._ZN2at6native18elementwise_kernelILi128ELi2EZNS0_22gpu_kernel_impl_nocastIZZZNS0_49_GLOBAL__N__b919a28f_16_Normalization_cu_5c38458722batch_norm_calc_invstdERKNS_6TensorES6_dENKUlvE_clEvENKUlvE1_clEvEUlN3c104HalfEE_EEvRNS_18TensorIteratorBaseERKT_EUliE_EEviT1_,"ax",@progbits
	.sectioninfo	@"SHI_REGISTERS=12"
	.align	128
        .global         _ZN2at6native18elementwise_kernelILi128ELi2EZNS0_22gpu_kernel_impl_nocastIZZZNS0_49_GLOBAL__N__b919a28f_16_Normalization_cu_5c38458722batch_norm_calc_invstdERKNS_6TensorES6_dENKUlvE_clEvENKUlvE1_clEvEUlN3c104HalfEE_EEvRNS_18TensorIteratorBaseERKT_EUliE_EEviT1_
        .type           _ZN2at6native18elementwise_kernelILi128ELi2EZNS0_22gpu_kernel_impl_nocastIZZZNS0_49_GLOBAL__N__b919a28f_16_Normalization_cu_5c38458722batch_norm_calc_invstdERKNS_6TensorES6_dENKUlvE_clEvENKUlvE1_clEvEUlN3c104HalfEE_EEvRNS_18TensorIteratorBaseERKT_EUliE_EEviT1_,@function
        .size           _ZN2at6native18elementwise_kernelILi128ELi2EZNS0_22gpu_kernel_impl_nocastIZZZNS0_49_GLOBAL__N__b919a28f_16_Normalization_cu_5c38458722batch_norm_calc_invstdERKNS_6TensorES6_dENKUlvE_clEvENKUlvE1_clEvEUlN3c104HalfEE_EEvRNS_18TensorIteratorBaseERKT_EUliE_EEviT1_,(.L_x_26747 - _ZN2at6native18elementwise_kernelILi128ELi2EZNS0_22gpu_kernel_impl_nocastIZZZNS0_49_GLOBAL__N__b919a28f_16_Normalization_cu_5c38458722batch_norm_calc_invstdERKNS_6TensorES6_dENKUlvE_clEvENKUlvE1_clEvEUlN3c104HalfEE_EEvRNS_18TensorIteratorBaseERKT_EUliE_EEviT1_)
        .other          _ZN2at6native18elementwise_kernelILi128ELi2EZNS0_22gpu_kernel_impl_nocastIZZZNS0_49_GLOBAL__N__b919a28f_16_Normalization_cu_5c38458722batch_norm_calc_invstdERKNS_6TensorES6_dENKUlvE_clEvENKUlvE1_clEvEUlN3c104HalfEE_EEvRNS_18TensorIteratorBaseERKT_EUliE_EEviT1_,@"STO_CUDA_ENTRY STV_DEFAULT"
_ZN2at6native18elementwise_kernelILi128ELi2EZNS0_22gpu_kernel_impl_nocastIZZZNS0_49_GLOBAL__N__b919a28f_16_Normalization_cu_5c38458722batch_norm_calc_invstdERKNS_6TensorES6_dENKUlvE_clEvENKUlvE1_clEvEUlN3c104HalfEE_EEvRNS_18TensorIteratorBaseERKT_EUliE_EEviT1_:
.text._ZN2at6native18elementwise_kernelILi128ELi2EZNS0_22gpu_kernel_impl_nocastIZZZNS0_49_GLOBAL__N__b919a28f_16_Normalization_cu_5c38458722batch_norm_calc_invstdERKNS_6TensorES6_dENKUlvE_clEvENKUlvE1_clEvEUlN3c104HalfEE_EEvRNS_18TensorIteratorBaseERKT_EUliE_EEviT1_:
        /* <DEDUP_REMOVED lines=236> */
.L_x_3359:
[----:B------:R-:W-:-:S05]  /*0ec0*/  IADD3 R4, P0, R3, c[0x0][0x368], RZ ;  /* 0x0000da0003047a10 */ /* 0x000fca0007f1e0ff */
[----:B------:R-:W-:-:S05]  /*0ed0*/  IMAD.X R5, RZ, RZ, c[0x0][0x36c], P0 ;  /* 0x0000db00ff057624 */ /* 0x000fca00000e06ff */
[----:B------:R-:W2:Y:S01]  /*0ee0*/  LDG.E.U16 R4, [R4.64] ;  /* 0x0000000404047981 */ /* 0x000ea2000c1e1500 */
[----:B------:R-:W-:Y:S02]  /*0ef0*/  IADD3 R2, P0, R2, c[0x0][0x360], RZ ;  /* 0x0000d80002027a10 */ /* 0x000fe40007f1e0ff */
[----:B------:R-:W-:Y:S01]  /*0f00*/  IADD3 R7, R0, 0x80, RZ ;  /* 0x0000008000077810 */ /* 0x000fe20007ffe0ff */
[----:B--2---:R-:W-:-:S05]  /*0f10*/  HADD2.F32 R3, -RZ, R4.H0_H0 ;  /* 0x20000004ff037230 */ /* 0x004fca0000004100 */
[----:B------:R-:W-:Y:S01]  /*0f20*/  FADD.FTZ R6, R3, c[0x0][0x370] ;  /* 0x0000dc0003067621 */ /* 0x000fe20000010000 */
[----:B------:R-:W-:-:S03]  /*0f30*/  IADD3.X R3, RZ, c[0x0][0x364], RZ, P0, !PT ;  /* 0x0000d900ff037a10 */ /* 0x000fc600007fe4ff */
[----:B------:R-:W0:Y:S02]  /*0f40*/  MUFU.RSQ R9, R6 ;  /* 0x0000000600097308 */ /* 0x000e240000001400 */
[----:B0-----:R0:W-:Y:S02]  /*0f50*/  STG.E [R2.64], R9 ;  /* 0x0000000902007986 */ /* 0x0011e4000c101904 */
.L_x_3358:
[----:B------:R-:W-:Y:S05]  /*0f60*/  BSYNC B0 ;  /* 0x0000000000007941 */ /* 0x000fea0003800000 */
.L_x_3357:
[----:B------:R-:W-:-:S13]  /*0f70*/  ISETP.GE.AND P0, PT, R7, c[0x0][0x160], PT ;  /* 0x0000580007007a0c */ /* 0x000fda0003f06270 */
[----:B------:R-:W-:Y:S05]  /*0f80*/  @P0 EXIT ;  /* 0x000000000000094d */ /* 0x000fea0003800000 */
[----:B------:R-:W-:Y:S01]  /*0f90*/  ISETP.NE.AND P0, PT, RZ, c[0x0][0x168], PT ;  /* 0x00005a00ff007a0c */ /* 0x000fe20003f05270 */
[----:B0-----:R-:W-:Y:S01]  /*0fa0*/  HFMA2.MMA R2, -RZ, RZ, 0, 0 ;  /* 0x00000000ff027435 */ /* 0x001fe200000001ff */
[----:B------:R-:W-:-:S11]  /*0fb0*/  MOV R0, RZ ;  /* 0x000000ff00007202 */ /* 0x000fd60000000f00 */
[----:B------:R-:W-:Y:S05]  /*0fc0*/  @!P0 BRA `(.L_x_3360) ;  /* 0x00000e0000008947 */ /* 0x000fea0003800000 */
[----:B------:R-:W-:Y:S02]  /*0fd0*/  MOV R2, RZ ;  /* 0x000000ff00027202 */ /* 0x000fe40000000f00 */
[----:B------:R-:W-:-:S05]  /*0fe0*/  MOV R3, R7 ;  /* 0x0000000700037202 */ /* 0x000fca0000000f00 */
        /* <DEDUP_REMOVED lines=222> */
.L_x_3360:
[----:B------:R-:W-:-:S04]  /*1dd0*/  IADD3 R2, P0, R2, c[0x0][0x368], RZ ;  /* 0x0000da0002027a10 */ /* 0x000fc80007f1e0ff */
[----:B------:R-:W-:-:S05]  /*1de0*/  IADD3.X R3, RZ, c[0x0][0x36c], RZ, P0, !PT ;  /* 0x0000db00ff037a10 */ /* 0x000fca00007fe4ff */
[----:B------:R-:W2:Y:S02]  /*1df0*/  LDG.E.U16 R2, [R2.64] ;  /* 0x0000000402027981 */ /* 0x000ea4000c1e1500 */
[----:B--2---:R-:W-:-:S05]  /*1e00*/  HADD2.F32 R4, -RZ, R2.H0_H0 ;  /* 0x20000002ff047230 */ /* 0x004fca0000004100 */
[----:B------:R-:W-:Y:S01]  /*1e10*/  FADD.FTZ R6, R4, c[0x0][0x370] ;  /* 0x0000dc0004067621 */ /* 0x000fe20000010000 */
[----:B------:R-:W-:-:S03]  /*1e20*/  IADD3 R4, P0, R0, c[0x0][0x360], RZ ;  /* 0x0000d80000047a10 */ /* 0x000fc60007f1e0ff */
[----:B------:R-:W0:Y:S01]  /*1e30*/  MUFU.RSQ R7, R6 ;  /* 0x0000000600077308 */ /* 0x000e220000001400 */
[----:B------:R-:W-:-:S05]  /*1e40*/  IADD3.X R5, RZ, c[0x0][0x364], RZ, P0, !PT ;  /* 0x0000d900ff057a10 */ /* 0x000fca00007fe4ff */
[----:B0-----:R-:W-:Y:S01]  /*1e50*/  STG.E [R4.64], R7 ;  /* 0x0000000704007986 */ /* 0x001fe2000c101904 */
[----:B------:R-:W-:Y:S05]  /*1e60*/  EXIT ;  /* 0x000000000000794d */ /* 0x000fea0003800000 */
.L_x_3361:
        /* <DEDUP_REMOVED lines=9> */
.L_x_26747:


//--------------------- .text._ZN2at6native27unrolled_elementwise_kernelIZZZNS0_49_GLOBAL__N__b919a28f_16_Normalization_cu_5c38458722batch_norm_calc_invstdERKNS_6TensorES5_dENKUlvE_clEvENKUlvE1_clEvEUlN3c104HalfEE_St5arrayIPcLm2EELi4E23TrivialOffsetCalculatorILi1EjESF_NS0_6memory15LoadWithoutCastENSG_16StoreWithoutCastEEEviT_T0_T2_T3_T4_T5_ --------------------------
	.section	.text._ZN2at6native27unrolled_elementwise_kernelIZZZNS0_49_GLOBAL__N__b919a28f_16_Normalization_cu_5c38458722batch_norm_calc_invstdERKNS_6TensorES5_dENKUlvE_clEvENKUlvE1_clEvEUlN3c104HalfEE_St5arrayIPcLm2EELi4E23TrivialOffsetCalculatorILi1EjESF_NS0_6memory15LoadWithoutCastENSG_16StoreWithoutCastEEEviT_T0_T2_T3_T4_T5_,"ax",@progbits
	.sectioninfo	@"SHI_REGISTERS=19"
	.align	128
        .global         _ZN2at6native27unrolled_elementwise_kernelIZZZNS0_49_GLOBAL__N__b919a28f_16_Normalization_cu_5c38458722batch_norm_calc_invstdERKNS_6TensorES5_dENKUlvE_clEvENKUlvE1_clEvEUlN3c104HalfEE_St5arrayIPcLm2EELi4E23TrivialOffsetCalculatorILi1EjESF_NS0_6memory15LoadWithoutCastENSG_16StoreWithoutCastEEEviT_T0_T2_T3_T4_T5_
        .type           _ZN2at6native27unrolled_elementwise_kernelIZZZNS0_49_GLOBAL__N__b919a28f_16_Normalization_cu_5c38458722batch_norm_calc_invstdERKNS_6TensorES5_dENKUlvE_clEvENKUlvE1_clEvEUlN3c104HalfEE_St5arrayIPcLm2EELi4E23TrivialOffsetCalculatorILi1EjESF_NS0_6memory15LoadWithoutCastENSG_16StoreWithoutCastEEEviT_T0_T2_T3_T4_T5_,@function
        .size           _ZN2at6native27unrolled_elementwise_kernelIZZZNS0_49_GLOBAL__N__b919a28f_16_Normalization_cu_5c38458722batch_norm_calc_invstdERKNS_6TensorES5_dENKUlvE_clEvENKUlvE1_clEvEUlN3c104HalfEE_St5arrayIPcLm2EELi4E23TrivialOffsetCalculatorILi1EjESF_NS0_6memory15LoadWithoutCastENSG_16StoreWithoutCastEEEviT_T0_T2_T3_T4_T5_,(.L_x_26748 - _ZN2at6native27unrolled_elementwise_kernelIZZZNS0_49_GLOBAL__N__b919a28f_16_Normalization_cu_5c38458722batch_norm_calc_invstdERKNS_6TensorES5_dENKUlvE_clEvENKUlvE1_clEvEUlN3c104HalfEE_St5arrayIPcLm2EELi4E23TrivialOffsetCalculatorILi1EjESF_NS0_6memory15LoadWithoutCastENSG_16StoreWithoutCastEEEviT_T0_T2_T3_T4_T5_)
        .other          _ZN2at6native27unrolled_elementwise_kernelIZZZNS0_49_GLOBAL__N__b919a28f_16_Normalization_cu_5c38458722batch_norm_calc_invstdERKNS_6TensorES5_dENKUlvE_clEvENKUlvE1_clEvEUlN3c104HalfEE_St5arrayIPcLm2EELi4E23TrivialOffsetCalculatorILi1EjESF_NS0_6memory15LoadWithoutCastENSG_16StoreWithoutCastEEEviT_T0_T2_T3_T4_T5_,@"STO_CUDA_ENTRY STV_DEFAULT"
_ZN2at6native27unrolled_elementwise_kernelIZZZNS0_49_GLOBAL__N__b919a28f_16_Normalization_cu_5c38458722batch_norm_calc_invstdERKNS_6TensorES5_dENKUlvE_clEvENKUlvE1_clEvEUlN3c104HalfEE_St5arrayIPcLm2EELi4E23TrivialOffsetCalculatorILi1EjESF_NS0_6memory15LoadWithoutCastENSG_16StoreWithoutCastEEEviT_T0_T2_T3_T4_T5_:
.text._ZN2at6native27unrolled_elementwise_kernelIZZZNS0_49_GLOBAL__N__b919a28f_16_Normalization_cu_5c38458722batch_norm_calc_invstdERKNS_6TensorES5_dENKUlvE_clEvENKUlvE1_clEvEUlN3c104HalfEE_St5arrayIPcLm2EELi4E23TrivialOffsetCalculatorILi1EjESF_NS0_6memory15LoadWithoutCastENSG_16StoreWithoutCastEEEviT_T0_T2_T3_T4_T5_:
        /* <DEDUP_REMOVED lines=9> */
[----:B------:R-:W-:Y:S01]  /*0090*/  @!P0 LEA R6, R0, R3, 0x9 ;  /* 0x0000000300068211 */ /* 0x000fe200078e48ff */
[----:B------:R-:W-:Y:S01]  /*00a0*/  @!P0 IMAD.MOV.U32 R7, RZ, RZ, 0x2 ;  /* 0x00000002ff078424 */ /* 0x000fe200078e00ff */
[----:B------:R-:W-:-:S03]  /*00b0*/  @!P0 IADD3 R3, R3, 0x80, RZ ;  /* 0x0000008003038810 */ /* 0x000fc60007ffe0ff */
[----:B------:R-:W-:Y:S01]  /*00c0*/  @!P0 IMAD.WIDE.U32 R6, R6, R7, c[0x0][0x180] ;  /* 0x0000600006068625 */ /* 0x000fe200078e0007 */
[----:B------:R-:W-:-:S04]  /*00d0*/  ISETP.GE.AND P1, PT, R3, R2, PT ;  /* 0x000000020300720c */ /* 0x000fc80003f26270 */
[----:B------:R0:W2:Y:S09]  /*00e0*/  @!P0 LDG.E.U16 R12, [R6.64] ;  /* 0x00000004060c8981 */ /* 0x0000b2000c1e1500 */
[----:B------:R-:W-:Y:S01]  /*00f0*/  @!P1 IMAD R8, R0, 0x200, R3 ;  /* 0x0000020000089824 */ /* 0x000fe200078e0203 */
[----:B------:R-:W-:-:S04]  /*0100*/  @!P1 IADD3 R3, R3, 0x80, RZ ;  /* 0x0000008003039810 */ /* 0x000fc80007ffe0ff */
[----:B------:R-:W-:Y:S01]  /*0110*/  ISETP.GE.AND P3, PT, R3, R2, PT ;  /* 0x000000020300720c */ /* 0x000fe20003f66270 */
[----:B------:R-:W-:Y:S01]  /*0120*/  @!P1 IMAD.MOV.U32 R9, RZ, RZ, 0x2 ;  /* 0x00000002ff099424 */ /* 0x000fe200078e00ff */
[----:B------:R-:W-:-:S03]  /*0130*/  PRMT R4, RZ, 0x7610, R4 ;  /* 0x00007610ff047816 */ /* 0x000fc60000000004 */
[----:B------:R-:W-:Y:S01]  /*0140*/  @!P1 IMAD.WIDE.U32 R8, R8, R9, c[0x0][0x180] ;  /* 0x0000600008089625 */ /* 0x000fe200078e0009 */
[----:B------:R-:W-:-:S04]  /*0150*/  PRMT R14, RZ, 0x7610, R14 ;  /* 0x00007610ff0e7816 */ /* 0x000fc8000000000e */
[----:B------:R1:W3:Y:S03]  /*0160*/  @!P1 LDG.E.U16 R4, [R8.64] ;  /* 0x0000000408049981 */ /* 0x0002e6000c1e1500 */
[----:B------:R-:W-:Y:S01]  /*0170*/  @!P3 LEA R10, R0, R3, 0x9 ;  /* 0x00000003000ab211 */ /* 0x000fe200078e48ff */
[----:B------:R-:W-:Y:S01]  /*0180*/  @!P3 IMAD.MOV.U32 R11, RZ, RZ, 0x2 ;  /* 0x00000002ff0bb424 */ /* 0x000fe200078e00ff */
[----:B------:R-:W-:-:S03]  /*0190*/  @!P3 IADD3 R3, R3, 0x80, RZ ;  /* 0x000000800303b810 */ /* 0x000fc60007ffe0ff */
[----:B------:R-:W-:Y:S01]  /*01a0*/  @!P3 IMAD.WIDE.U32 R10, R10, R11, c[0x0][0x180] ;  /* 0x000060000a0ab625 */ /* 0x000fe200078e000b */
[----:B------:R-:W-:-:S04]  /*01b0*/  ISETP.GE.AND P2, PT, R3, R2, PT ;  /* 0x000000020300720c */ /* 0x000fc80003f46270 */
[----:B------:R4:W5:Y:S01]  /*01c0*/  @!P3 LDG.E.U16 R14, [R10.64] ;  /* 0x000000040a0eb981 */ /* 0x000962000c1e1500 */
[----:B------:R-:W-:-:S08]  /*01d0*/  PRMT R13, RZ, 0x7610, R13 ;  /* 0x00007610ff0d7816 */ /* 0x000fd0000000000d */
[----:B------:R-:W-:Y:S01]  /*01e0*/  @!P2 LEA R3, R0, R3, 0x9 ;  /* 0x000000030003a211 */ /* 0x000fe200078e48ff */
[----:B------:R-:W-:-:S04]  /*01f0*/  @!P2 IMAD.MOV.U32 R16, RZ, RZ, 0x2 ;  /* 0x00000002ff10a424 */ /* 0x000fc800078e00ff */
[----:B0-----:R-:W-:-:S05]  /*0200*/  @!P2 IMAD.WIDE.U32 R6, R3, R16, c[0x0][0x180] ;  /* 0x000060000306a625 */ /* 0x001fca00078e0010 */
[----:B------:R0:W5:Y:S01]  /*0210*/  @!P2 LDG.E.U16 R13, [R6.64] ;  /* 0x00000004060da981 */ /* 0x000162000c1e1500 */
[----:B------:R-:W-:-:S05]  /*0220*/  IMAD.MOV.U32 R3, RZ, RZ, R5 ;  /* 0x000000ffff037224 */ /* 0x000fca00078e0005 */
[----:B------:R-:W-:-:S04]  /*0230*/  IADD3 R15, R3, 0x80, RZ ;  /* 0x00000080030f7810 */ /* 0x000fc80007ffe0ff */
[----:B------:R-:W-:Y:S02]  /*0240*/  ISETP.GE.AND P2, PT, R15, R2, PT ;  /* 0x000000020f00720c */ /* 0x000fe40003f46270 */
[----:B-1----:R-:W-:-:S04]  /*0250*/  IADD3 R9, R3, 0x100, RZ ;  /* 0x0000010003097810 */ /* 0x002fc80007ffe0ff */
[-C--:B------:R-:W-:Y:S02]  /*0260*/  ISETP.GE.AND P3, PT, R9, R2.reuse, PT ;  /* 0x000000020900720c */ /* 0x080fe40003f66270 */
[----:B------:R-:W-:Y:S02]  /*0270*/  IADD3 R9, R3, 0x180, RZ ;  /* 0x0000018003097810 */ /* 0x000fe40007ffe0ff */
[----:B------:R-:W-:Y:S01]  /*0280*/  @!P0 IADD3 R3, R5, 0x80, RZ ;  /* 0x0000008005038810 */ /* 0x000fe20007ffe0ff */
[----:B------:R-:W-:Y:S01]  /*0290*/  @!P0 IMAD.MOV.U32 R8, RZ, RZ, 0x4 ;  /* 0x00000004ff088424 */ /* 0x000fe200078e00ff */
[----:B------:R-:W-:Y:S02]  /*02a0*/  @!P0 LEA R5, R0, R5, 0x9 ;  /* 0x0000000500058211 */ /* 0x000fe400078e48ff */
[-C--:B------:R-:W-:Y:S02]  /*02b0*/  ISETP.GE.AND P4, PT, R3, R2.reuse, PT ;  /* 0x000000020300720c */ /* 0x080fe40003f86270 */
[----:B------:R-:W-:Y:S01]  /*02c0*/  ISETP.GE.AND P1, PT, R9, R2, PT ;  /* 0x000000020900720c */ /* 0x000fe20003f26270 */
[----:B------:R-:W-:Y:S01]  /*02d0*/  BSSY B0, `(.L_x_3362) ;  /* 0x0000018000007945 */ /* 0x000fe20003800000 */
[----:B--2---:R-:W-:-:S05]  /*02e0*/  @!P0 HADD2.F32 R12, -RZ, R12.H0_H0 ;  /* 0x2000000cff0c8230 */ /* 0x004fca0000004100 */
[----:B------:R-:W-:-:S04]  /*02f0*/  @!P0 FADD.FTZ R12, R12, c[0x0][0x168] ;  /* 0x00005a000c0c8621 */ /* 0x000fc80000010000 */
[----:B----4-:R-:W1:Y:S01]  /*0300*/  @!P0 MUFU.RSQ R11, R12 ;  /* 0x0000000c000b8308 */ /* 0x010e620000001400 */
[----:B---3--:R-:W-:-:S05]  /*0310*/  @!P2 HADD2.F32 R4, -RZ, R4.H0_H0 ;  /* 0x20000004ff04a230 */ /* 0x008fca0000004100 */
[----:B0-----:R-:W-:Y:S02]  /*0320*/  @!P2 FADD.FTZ R6, R4, c[0x0][0x168] ;  /* 0x00005a000406a621 */ /* 0x001fe40000010000 */
[----:B------:R-:W-:-:S05]  /*0330*/  @!P0 IMAD.WIDE.U32 R4, R5, R8, c[0x0][0x178] ;  /* 0x00005e0005048625 */ /* 0x000fca00078e0008 */
[----:B-1----:R0:W-:Y:S01]  /*0340*/  @!P0 STG.E [R4.64], R11 ;  /* 0x0000000b04008986 */ /* 0x0021e2000c101904 */
[----:B-----5:R-:W-:Y:S01]  /*0350*/  @!P3 HADD2.F32 R14, -RZ, R14.H0_H0 ;  /* 0x2000000eff0eb230 */ /* 0x020fe20000004100 */
[----:B------:R0:W1:Y:S04]  /*0360*/  @!P2 MUFU.RSQ R9, R6 ;  /* 0x000000060009a308 */ /* 0x0000680000001400 */
[----:B------:R-:W-:-:S04]  /*0370*/  @!P3 FADD.FTZ R14, R14, c[0x0][0x168] ;  /* 0x00005a000e0eb621 */ /* 0x000fc80000010000 */
[----:B------:R0:W2:Y:S01]  /*0380*/  @!P3 MUFU.RSQ R15, R14 ;  /* 0x0000000e000fb308 */ /* 0x0000a20000001400 */
[----:B------:R-:W-:Y:S01]  /*0390*/  @!P1 HADD2.F32 R13, -RZ, R13.H0_H0 ;  /* 0x2000000dff0d9230 */ /* 0x000fe20000004100 */
[----:B------:R-:W-:Y:S06]  /*03a0*/  @P4 BRA `(.L_x_3363) ;  /* 0x000000a000004947 */ /* 0x000fec0003800000 */
[----:B01----:R-:W-:Y:S01]  /*03b0*/  IMAD R4, R0, 0x200, R3 ;  /* 0x0000020000047824 */ /* 0x003fe200078e0203 */
[----:B------:R-:W-:Y:S01]  /*03c0*/  IADD3 R3, R3, 0x80, RZ ;  /* 0x0000008003037810 */ /* 0x000fe20007ffe0ff */
[----:B------:R-:W-:-:S03]  /*03d0*/  HFMA2.MMA R7, -RZ, RZ, 0, 2.384185791015625e-07 ;  /* 0x00000004ff077435 */ /* 0x000fc600000001ff */
[----:B------:R-:W-:-:S07]  /*03e0*/  ISETP.GE.AND P0, PT, R3, R2, PT ;  /* 0x000000020300720c */ /* 0x000fce0003f06270 */
[----:B------:R-:W-:-:S05]  /*03f0*/  IMAD.WIDE.U32 R4, R4, R7, c[0x0][0x178] ;  /* 0x00005e0004047625 */ /* 0x000fca00078e0007 */
[----:B------:R0:W-:Y:S01]  /*0400*/  STG.E [R4.64], R9 ;  /* 0x0000000904007986 */ /* 0x0001e2000c101904 */
[----:B------:R-:W-:Y:S01]  /*0410*/  @!P0 IMAD R6, R0, 0x200, R3 ;  /* 0x0000020000068824 */ /* 0x000fe200078e0203 */
[----:B------:R-:W-:-:S03]  /*0420*/  @!P0 IADD3 R3, R3, 0x80, RZ ;  /* 0x0000008003038810 */ /* 0x000fc60007ffe0ff */
[----:B------:R-:W-:-:S05]  /*0430*/  @!P0 IMAD.WIDE.U32 R6, R6, R7, c[0x0][0x178] ;  /* 0x00005e0006068625 */ /* 0x000fca00078e0007 */
[----:B--2---:R0:W-:Y:S02]  /*0440*/  @!P0 STG.E [R6.64], R15 ;  /* 0x0000000f06008986 */ /* 0x0041e4000c101904 */
.L_x_3363:
[----:B01----:R-:W-:Y:S05]  /*0450*/  BSYNC B0 ;  /* 0x0000000000007941 */ /* 0x003fea0003800000 */
.L_x_3362:
[----:B------:R-:W-:Y:S01]  /*0460*/  @!P1 FADD.FTZ R13, R13, c[0x0][0x168] ;  /* 0x00005a000d0d9621 */ /* 0x000fe20000010000 */
[----:B------:R-:W-:-:S05]  /*0470*/  ISETP.GE.AND P0, PT, R3, R2, PT ;  /* 0x000000020300720c */ /* 0x000fca0003f06270 */
[----:B------:R-:W0:Y:S08]  /*0480*/  @!P1 MUFU.RSQ R13, R13 ;  /* 0x0000000d000d9308 */ /* 0x000e300000001400 */
[----:B------:R-:W-:Y:S05]  /*0490*/  @P0 EXIT ;  /* 0x000000000000094d */ /* 0x000fea0003800000 */
[----:B------:R-:W-:Y:S01]  /*04a0*/  MOV R2, 0x4 ;  /* 0x0000000400027802 */ /* 0x000fe20000000f00 */
[----:B------:R-:W-:-:S04]  /*04b0*/  IMAD R3, R0, 0x200, R3 ;  /* 0x0000020000037824 */ /* 0x000fc800078e0203 */
[----:B------:R-:W-:-:S05]  /*04c0*/  IMAD.WIDE.U32 R2, R3, R2, c[0x0][0x178] ;  /* 0x00005e0003027625 */ /* 0x000fca00078e0002 */
[----:B0-----:R-:W-:Y:S01]  /*04d0*/  STG.E [R2.64], R13 ;  /* 0x0000000d02007986 */ /* 0x001fe2000c101904 */
[----:B------:R-:W-:Y:S05]  /*04e0*/  EXIT ;  /* 0x000000000000794d */ /* 0x000fea0003800000 */
.L_x_3364:
        /* <DEDUP_REMOVED lines=9> */
.L_x_26748:


//--------------------- .text._ZN2at6native29vectorized_elementwise_kernelILi2EZZZNS0_49_GLOBAL__N__b919a28f_16_Normalization_cu_5c38458722batch_norm_calc_invstdERKNS_6TensorES5_dENKUlvE_clEvENKUlvE1_clEvEUlN3c104HalfEE_St5arrayIPcLm2EEEEviT0_T1_ --------------------------
	.section	.text._ZN2at6native29vectorized_elementwise_kernelILi2EZZZNS0_49_GLOBAL__N__b919a28f_16_Normalization_cu_5c38458722batch_norm_calc_invstdERKNS_6TensorES5_dENKUlvE_clEvENKUlvE1_clEvEUlN3c104HalfEE_St5arrayIPcLm2EEEEviT0_T1_,"ax",@progbits
	.sectioninfo	@"SHI_REGISTERS=23"
	.align	128
        .global         _ZN2at6native29vectorized_elementwise_kernelILi2EZZZNS0_49_GLOBAL__N__b919a28f_16_Normalization_cu_5c38458722batch_norm_calc_invstdERKNS_6TensorES5_dENKUlvE_clEvENKUlvE1_clEvEUlN3c104HalfEE_St5arrayIPcLm2EEEEviT0_T1_
        .type           _ZN2at6native29vectorized_elementwise_kernelILi2EZZZNS0_49_GLOBAL__N__b919a28f_16_Normalization_cu_5c38458722batch_norm_calc_invstdERKNS_6TensorES5_dENKUlvE_clEvENKUlvE1_clEvEUlN3c104HalfEE_St5arrayIPcLm2EEEEviT0_T1_,@function
        .size           _ZN2at6native29vectorized_elementwise_kernelILi2EZZZNS0_49_GLOBAL__N__b919a28f_16_Normalization_cu_5c38458722batch_norm_calc_invstdERKNS_6TensorES5_dENKUlvE_clEvENKUlvE1_clEvEUlN3c104HalfEE_St5arrayIPcLm2EEEEviT0_T1_,(.L_x_26749 - _ZN2at6native29vectorized_elementwise_kernelILi2EZZZNS0_49_GLOBAL__N__b919a28f_16_Normalization_cu_5c38458722batch_norm_calc_invstdERKNS_6TensorES5_dENKUlvE_clEvENKUlvE1_clEvEUlN3c104HalfEE_St5arrayIPcLm2EEEEviT0_T1_)
        .other          _ZN2at6native29vectorized_elementwise_kernelILi2EZZZNS0_49_GLOBAL__N__b919a28f_16_Normalization_cu_5c38458722batch_norm_calc_invstdERKNS_6TensorES5_dENKUlvE_clEvENKUlvE1_clEvEUlN3c104HalfEE_St5arrayIPcLm2EEEEviT0_T1_,@"STO_CUDA_ENTRY STV_DEFAULT"
_ZN2at6native29vectorized_elementwise_kernelILi2EZZZNS0_49_GLOBAL__N__b919a28f_16_Normalization_cu_5c38458722batch_norm_calc_invstdERKNS_6TensorES5_dENKUlvE_clEvENKUlvE1_clEvEUlN3c104HalfEE_St5arrayIPcLm2EEEEviT0_T1_:
.text._ZN2at6native29vectorized_elementwise_kernelILi2EZZZNS0_49_GLOBAL__N__b919a28f_16_Normalization_cu_5c38458722batch_norm_calc_invstdERKNS_6TensorES5_dENKUlvE_clEvENKUlvE1_clEvEUlN3c104HalfEE_St5arrayIPcLm2EEEEviT0_T1_:
        /* <DEDUP_REMOVED lines=14> */
[----:B------:R-:W5:Y:S01]  /*00e0*/  LDG.E R7, [R8.64+0x400] ;  /* 0x0004000408077981 */ /* 0x000f62000c1e1900 */
[----:B--2---:R-:W-:-:S02]  /*00f0*/  HADD2.F32 R3, -RZ, R2.H1_H1 ;  /* 0x30000002ff037230 */ /* 0x004fc40000004100 */
[----:B------:R-:W-:Y:S02]  /*0100*/  HADD2.F32 R2, -RZ, R2.H0_H0 ;  /* 0x20000002ff027230 */ /* 0x000fe40000004100 */
[--C-:B---3--:R-:W-:Y:S02]  /*0110*/  HADD2.F32 R5, -RZ, R4.reuse.H1_H1 ;  /* 0x30000004ff057230 */ /* 0x108fe40000004100 */
[----:B------:R-:W-:Y:S02]  /*0120*/  HADD2.F32 R4, -RZ, R4.H0_H0 ;  /* 0x20000004ff047230 */ /* 0x000fe40000004100 */
[--C-:B----4-:R-:W-:Y:S02]  /*0130*/  HADD2.F32 R11, -RZ, R10.reuse.H1_H1 ;  /* 0x3000000aff0b7230 */ /* 0x110fe40000004100 */
[----:B------:R-:W-:Y:S02]  /*0140*/  HADD2.F32 R10, -RZ, R10.H0_H0 ;  /* 0x2000000aff0a7230 */ /* 0x000fe40000004100 */
[----:B-----5:R-:W-:-:S02]  /*0150*/  HADD2.F32 R8, -RZ, R7.H1_H1 ;  /* 0x30000007ff087230 */ /* 0x020fc40000004100 */
[----:B------:R-:W-:Y:S01]  /*0160*/  HADD2.F32 R7, -RZ, R7.H0_H0 ;  /* 0x20000007ff077230 */ /* 0x000fe20000004100 */
[----:B------:R-:W-:Y:S02]  /*0170*/  FADD.FTZ R3, R3, c[0x0][0x168] ;  /* 0x00005a0003037621 */ /* 0x000fe40000010000 */
[----:B------:R-:W-:Y:S02]  /*0180*/  FADD.FTZ R2, R2, c[0x0][0x168] ;  /* 0x00005a0002027621 */ /* 0x000fe40000010000 */
[----:B------:R-:W-:Y:S02]  /*0190*/  FADD.FTZ R5, R5, c[0x0][0x168] ;  /* 0x00005a0005057621 */ /* 0x000fe40000010000 */
[----:B------:R-:W-:Y:S02]  /*01a0*/  FADD.FTZ R4, R4, c[0x0][0x168] ;  /* 0x00005a0004047621 */ /* 0x000fe40000010000 */
[----:B------:R-:W-:Y:S02]  /*01b0*/  FADD.FTZ R9, R8, c[0x0][0x168] ;  /* 0x00005a0008097621 */ /* 0x000fe40000010000 */
[----:B------:R-:W-:Y:S01]  /*01c0*/  FADD.FTZ R13, R11, c[0x0][0x168] ;  /* 0x00005a000b0d7621 */ /* 0x000fe20000010000 */
[----:B------:R-:W-:Y:S01]  /*01d0*/  HFMA2.MMA R11, -RZ, RZ, 0, 2.384185791015625e-07 ;  /* 0x00000004ff0b7435 */ /* 0x000fe200000001ff */
[----:B------:R-:W-:-:S02]  /*01e0*/  FADD.FTZ R12, R10, c[0x0][0x168] ;  /* 0x00005a000a0c7621 */ /* 0x000fc40000010000 */
[----:B------:R-:W-:Y:S01]  /*01f0*/  FADD.FTZ R7, R7, c[0x0][0x168] ;  /* 0x00005a0007077621 */ /* 0x000fe20000010000 */
[----:B------:R-:W-:Y:S08]  /*0200*/  MUFU.RSQ R3, R3 ;  /* 0x0000000300037308 */ /* 0x000ff00000001400 */
[----:B------:R-:W0:Y:S01]  /*0210*/  MUFU.RSQ R2, R2 ;  /* 0x0000000200027308 */ /* 0x000e220000001400 */
[----:B------:R-:W-:-:S07]  /*0220*/  IMAD.WIDE.U32 R10, R0, R11, c[0x0][0x178] ;  /* 0x00005e00000a7625 */ /* 0x000fce00078e000b */
[----:B------:R-:W-:Y:S08]  /*0230*/  MUFU.RSQ R5, R5 ;  /* 0x0000000500057308 */ /* 0x000ff00000001400 */
[----:B------:R-:W1:Y:S08]  /*0240*/  MUFU.RSQ R4, R4 ;  /* 0x0000000400047308 */ /* 0x000e700000001400 */
[----:B------:R-:W-:Y:S08]  /*0250*/  MUFU.RSQ R9, R9 ;  /* 0x0000000900097308 */ /* 0x000ff00000001400 */
[----:B------:R-:W2:Y:S08]  /*0260*/  MUFU.RSQ R8, R7 ;  /* 0x0000000700087308 */ /* 0x000eb00000001400 */
[----:B------:R-:W-:Y:S08]  /*0270*/  MUFU.RSQ R13, R13 ;  /* 0x0000000d000d7308 */ /* 0x000ff00000001400 */
[----:B------:R-:W3:Y:S01]  /*0280*/  MUFU.RSQ R12, R12 ;  /* 0x0000000c000c7308 */ /* 0x000ee20000001400 */
[----:B------:R-:W-:-:S05]  /*0290*/  IMAD.WIDE R10, R6, 0x8, R10 ;  /* 0x00000008060a7825 */ /* 0x000fca00078e020a */
[----:B0-----:R-:W-:Y:S04]  /*02a0*/  STG.E.64 [R10.64], R2 ;  /* 0x000000020a007986 */ /* 0x001fe8000c101b04 */
[----:B-1----:R-:W-:Y:S04]  /*02b0*/  STG.E.64 [R10.64+0x400], R4 ;  /* 0x000400040a007986 */ /* 0x002fe8000c101b04 */
[----:B--2---:R-:W-:Y:S04]  /*02c0*/  STG.E.64 [R10.64+0x800], R8 ;  /* 0x000800080a007986 */ /* 0x004fe8000c101b04 */
[----:B---3--:R-:W-:Y:S01]  /*02d0*/  STG.E.64 [R10.64+0xc00], R12 ;  /* 0x000c000c0a007986 */ /* 0x008fe2000c101b04 */
[----:B------:R-:W-:Y:S05]  /*02e0*/  EXIT ;  /* 0x000000000000794d */ /* 0x000fea0003800000 */
.L_x_3365:
[----:B------:R-:W0:Y:S01]  /*02f0*/  S2R R3, SR_TID.X ;  /* 0x0000000000037919 */ /* 0x000e220000002100 */
[----:B------:R-:W-:-:S02]  /*0300*/  PRMT R4, RZ, 0x7610, R4 ;  /* 0x00007610ff047816 */ /* 0x000fc40000000004 */
[----:B0-----:R-:W-:Y:S01]  /*0310*/  ISETP.GE.AND P0, PT, R3, R2, PT ;  /* 0x000000020300720c */ /* 0x001fe20003f06270 */
[----:B------:R-:W-:-:S12]  /*0320*/  IMAD.MOV.U32 R11, RZ, RZ, R3 ;  /* 0x000000ffff0b7224 */ /* 0x000fd800078e0003 */
[----:B------:R-:W-:Y:S01]  /*0330*/  @!P0 IMAD.IADD R8, R0, 0x1, R11 ;  /* 0x0000000100088824 */ /* 0x000fe200078e020b */
[----:B------:R-:W-:Y:S01]  /*0340*/  @!P0 IADD3 R11, R11, 0x80, RZ ;  /* 0x000000800b0b8810 */ /* 0x000fe20007ffe0ff */
[----:B------:R-:W-:-:S03]  /*0350*/  @!P0 IMAD.MOV.U32 R9, RZ, RZ, 0x2 ;  /* 0x00000002ff098424 */ /* 0x000fc600078e00ff */
[----:B------:R-:W-:Y:S01]  /*0360*/  ISETP.GE.AND P5, PT, R11, R2, PT ;  /* 0x000000020b00720c */ /* 0x000fe20003fa6270 */
[----:B------:R-:W-:Y:S01]  /*0370*/  @!P0 IMAD.WIDE.U32 R8, R8, R9, c[0x0][0x180] ;  /* 0x0000600008088625 */ /* 0x000fe200078e0009 */
[----:B------:R-:W-:-:S04]  /*0380*/  PRMT R5, RZ, 0x7610, R5 ;  /* 0x00007610ff057816 */ /* 0x000fc80000000005 */
[----:B------:R0:W2:Y:S07]  /*0390*/  @!P0 LDG.E.U16 R4, [R8.64] ;  /* 0x0000000408048981 */ /* 0x0000ae000c1e1500 */
[----:B------:R-:W-:Y:S01]  /*03a0*/  @!P5 IMAD.IADD R12, R0, 0x1, R11 ;  /* 0x00000001000cd824 */ /* 0x000fe200078e020b */
[----:B------:R-:W-:Y:S02]  /*03b0*/  @!P5 IADD3 R11, R11, 0x80, RZ ;  /* 0x000000800b0bd810 */ /* 0x000fe40007ffe0ff */
[----:B------:R-:W-:-:S02]  /*03c0*/  @!P5 MOV R13, 0x2 ;  /* 0x00000002000dd802 */ /* 0x000fc40000000f00 */
[----:B------:R-:W-:-:S13]  /*03d0*/  ISETP.GE.AND P1, PT, R11, R2, PT ;  /* 0x000000020b00720c */ /* 0x000fda0003f26270 */
[----:B------:R-:W-:Y:S02]  /*03e0*/  @!P1 IADD3 R14, R0, R11, RZ ;  /* 0x0000000b000e9210 */ /* 0x000fe40007ffe0ff */
        /* <DEDUP_REMOVED lines=9> */
[----:B------:R-:W-:-:S03]  /*0480*/  PRMT R6, RZ, 0x7610, R6 ;  /* 0x00007610ff067816 */ /* 0x000fc60000000006 */
[----:B------:R-:W-:Y:S01]  /*0490*/  @!P1 IMAD.MOV.U32 R15, RZ, RZ, 0x2 ;  /* 0x00000002ff0f9424 */ /* 0x000fe200078e00ff */
[----:B------:R1:W3:Y:S07]  /*04a0*/  @!P5 LDG.E.U16 R5, [R12.64] ;  /* 0x000000040c05d981 */ /* 0x0002ee000c1e1500 */
[----:B------:R-:W-:Y:S01]  /*04b0*/  @!P4 IMAD.IADD R18, R0, 0x1, R11 ;  /* 0x000000010012c824 */ /* 0x000fe200078e020b */
[----:B------:R-:W-:Y:S01]  /*04c0*/  @!P4 IADD3 R11, R11, 0x80, RZ ;  /* 0x000000800b0bc810 */ /* 0x000fe20007ffe0ff */
[----:B------:R-:W-:-:S03]  /*04d0*/  @!P1 IMAD.WIDE.U32 R14, R14, R15, c[0x0][0x180] ;  /* 0x000060000e0e9625 */ /* 0x000fc600078e000f */
[----:B------:R-:W-:Y:S02]  /*04e0*/  ISETP.GE.AND P5, PT, R11, R2, PT ;  /* 0x000000020b00720c */ /* 0x000fe40003fa6270 */
[----:B------:R-:W-:Y:S01]  /*04f0*/  @!P2 MOV R17, 0x2 ;  /* 0x000000020011a802 */ /* 0x000fe20000000f00 */
[----:B------:R4:W5:Y:S01]  /*0500*/  @!P1 LDG.E.U16 R6, [R14.64] ;  /* 0x000000040e069981 */ /* 0x000962000c1e1500 */
[----:B------:R-:W-:-:S03]  /*0510*/  PRMT R7, RZ, 0x7610, R7 ;  /* 0x00007610ff077816 */ /* 0x000fc60000000007 */
[----:B------:R-:W-:Y:S01]  /*0520*/  @!P2 IMAD.WIDE.U32 R16, R16, R17, c[0x0][0x180] ;  /* 0x000060001010a625 */ /* 0x000fe200078e0011 */
[----:B------:R-:W-:-:S04]  /*0530*/  @!P4 MOV R19, 0x2 ;  /* 0x000000020013c802 */ /* 0x000fc80000000f00 */
[----:B------:R1:W5:Y:S01]  /*0540*/  @!P2 LDG.E.U16 R7, [R16.64] ;  /* 0x000000041007a981 */ /* 0x000362000c1e1500 */
[----:B------:R-:W-:Y:S01]  /*0550*/  @!P5 IMAD.IADD R20, R0, 0x1, R11 ;  /* 0x000000010014d824 */ /* 0x000fe200078e020b */
[----:B------:R-:W-:-:S04]  /*0560*/  @!P5 IADD3 R11, R11, 0x80, RZ ;  /* 0x000000800b0bd810 */ /* 0x000fc80007ffe0ff */
[----:B------:R-:W-:Y:S01]  /*0570*/  ISETP.GE.AND P1, PT, R11, R2, PT ;  /* 0x000000020b00720c */ /* 0x000fe20003f26270 */
[----:B0-----:R-:W-:Y:S02]  /*0580*/  @!P3 IMAD.MOV.U32 R9, RZ, RZ, 0x2 ;  /* 0x00000002ff09b424 */ /* 0x001fe400078e00ff */
[----:B----4-:R-:W-:Y:S01]  /*0590*/  @!P4 IMAD.WIDE.U32 R14, R18, R19, c[0x0][0x180] ;  /* 0x00006000120ec625 */ /* 0x010fe200078e0013 */
[----:B------:R-:W-:-:S03]  /*05a0*/  PRMT R8, RZ, 0x7610, R8 ;  /* 0x00007610ff087816 */ /* 0x000fc60000000008 */
[----:B------:R-:W-:Y:S02]  /*05b0*/  @!P5 IMAD.MOV.U32 R19, RZ, RZ, 0x2 ;  /* 0x00000002ff13d424 */ /* 0x000fe400078e00ff */
[----:B-1----:R-:W-:Y:S01]  /*05c0*/  @!P3 IMAD.WIDE.U32 R12, R10, R9, c[0x0][0x180] ;  /* 0x000060000a0cb625 */ /* 0x002fe200078e0009 */
[----:B------:R-:W-:-:S03]  /*05d0*/  PRMT R9, RZ, 0x7610, R9 ;  /* 0x00007610ff097816 */ /* 0x000fc60000000009 */
[----:B------:R-:W-:Y:S01]  /*05e0*/  @!P5 IMAD.WIDE.U32 R16, R20, R19, c[0x0][0x180] ;  /* 0x000060001410d625 */ /* 0x000fe200078e0013 */
[----:B------:R-:W-:Y:S01]  /*05f0*/  @!P1 MOV R19, 0x2 ;  /* 0x0000000200139802 */ /* 0x000fe20000000f00 */
[----:B------:R0:W4:Y:S02]  /*0600*/  @!P3 LDG.E.U16 R8, [R12.64] ;  /* 0x000000040c08b981 */ /* 0x000124000c1e1500 */
[--C-:B------:R-:W-:Y:S01]  /*0610*/  @!P1 IMAD.IADD R18, R0, 0x1, R11.reuse ;  /* 0x0000000100129824 */ /* 0x100fe200078e020b */
[----:B------:R-:W-:Y:S01]  /*0620*/  PRMT R10, RZ, 0x7610, R10 ;  /* 0x00007610ff0a7816 */ /* 0x000fe2000000000a */
[----:B------:R1:W4:Y:S01]  /*0630*/  @!P4 LDG.E.U16 R9, [R14.64] ;  /* 0x000000040e09c981 */ /* 0x000322000c1e1500 */
[----:B------:R-:W-:-:S04]  /*0640*/  PRMT R11, RZ, 0x7610, R11 ;  /* 0x00007610ff0b7816 */ /* 0x000fc8000000000b */
[----:B------:R-:W4:Y:S01]  /*0650*/  @!P5 LDG.E.U16 R10, [R16.64] ;  /* 0x00000004100ad981 */ /* 0x000f22000c1e1500 */
[----:B0-----:R-:W-:-:S05]  /*0660*/  @!P1 IMAD.WIDE.U32 R12, R18, R19, c[0x0][0x180] ;  /* 0x00006000120c9625 */ /* 0x001fca00078e0013 */
[----:B------:R0:W4:Y:S01]  /*0670*/  @!P1 LDG.E.U16 R11, [R12.64] ;  /* 0x000000040c0b9981 */ /* 0x000122000c1e1500 */
[C---:B------:R-:W-:Y:S02]  /*0680*/  IADD3 R19, R3.reuse, 0x80, RZ ;  /* 0x0000008003137810 */ /* 0x040fe40007ffe0ff */
[----:B-1----:R-:W-:Y:S02]  /*0690*/  IADD3 R15, R3, 0x100, RZ ;  /* 0x00000100030f7810 */ /* 0x002fe40007ffe0ff */
[-C--:B------:R-:W-:Y:S02]  /*06a0*/  ISETP.GE.AND P2, PT, R19, R2.reuse, PT ;  /* 0x000000021300720c */ /* 0x080fe40003f46270 */
[----:B------:R-:W-:Y:S02]  /*06b0*/  ISETP.GE.AND P3, PT, R15, R2, PT ;  /* 0x000000020f00720c */ /* 0x000fe40003f66270 */
[----:B------:R-:W-:-:S04]  /*06c0*/  IADD3 R15, R3, 0x180, RZ ;  /* 0x00000180030f7810 */ /* 0x000fc80007ffe0ff */
[----:B------:R-:W-:Y:S02]  /*06d0*/  ISETP.GE.AND P1, PT, R15, R2, PT ;  /* 0x000000020f00720c */ /* 0x000fe40003f26270 */
[----:B0-----:R-:W-:Y:S01]  /*06e0*/  IADD3 R13, R3, 0x200, RZ ;  /* 0x00000200030d7810 */ /* 0x001fe20007ffe0ff */
[----:B------:R-:W-:Y:S01]  /*06f0*/  @!P0 IMAD.MOV.U32 R15, RZ, RZ, 0x4 ;  /* 0x00000004ff0f8424 */ /* 0x000fe200078e00ff */
[----:B------:R-:W-:Y:S01]  /*0700*/  BSSY B0, `(.L_x_3366) ;  /* 0x0000050000007945 */ /* 0x000fe20003800000 */
[----:B------:R-:W-:Y:S01]  /*0710*/  BSSY B1, `(.L_x_3367) ;  /* 0x0000048000017945 */ /* 0x000fe20003800000 */
[----:B--2---:R-:W-:-:S05]  /*0720*/  @!P0 HADD2.F32 R4, -RZ, R4.H0_H0 ;  /* 0x20000004ff048230 */ /* 0x004fca0000004100 */
[----:B------:R-:W-:Y:S01]  /*0730*/  @!P0 FADD.FTZ R14, R4, c[0x0][0x168] ;  /* 0x00005a00040e8621 */ /* 0x000fe20000010000 */
[----:B---3--:R-:W-:-:S05]  /*0740*/  @!P2 HADD2.F32 R4, -RZ, R5.H0_H0 ;  /* 0x20000005ff04a230 */ /* 0x008fca0000004100 */
[----:B------:R-:W-:Y:S01]  /*0750*/  @!P2 FADD.FTZ R4, R4, c[0x0][0x168] ;  /* 0x00005a000404a621 */ /* 0x000fe20000010000 */
[----:B-----5:R-:W-:-:S05]  /*0760*/  @!P3 HADD2.F32 R6, -RZ, R6.H0_H0 ;  /* 0x20000006ff06b230 */ /* 0x020fca0000004100 */
[----:B------:R-:W-:Y:S01]  /*0770*/  @!P2 MUFU.RSQ R4, R4 ;  /* 0x000000040004a308 */ /* 0x000fe20000001400 */
[----:B------:R-:W-:Y:S01]  /*0780*/  ISETP.GE.AND P2, PT, R13, R2, PT ;  /* 0x000000020d00720c */ /* 0x000fe20003f46270 */
[----:B------:R-:W-:Y:S01]  /*0790*/  @!P3 FADD.FTZ R6, R6, c[0x0][0x168] ;  /* 0x00005a000606b621 */ /* 0x000fe20000010000 */
[----:B------:R-:W-:Y:S01]  /*07a0*/  IADD3 R13, R3, 0x280, RZ ;  /* 0x00000280030d7810 */ /* 0x000fe20007ffe0ff */
[----:B------:R-:W-:-:S04]  /*07b0*/  @!P1 HADD2.F32 R7, -RZ, R7.H0_H0 ;  /* 0x20000007ff079230 */ /* 0x000fc80000004100 */
[----:B------:R-:W-:Y:S01]  /*07c0*/  @!P3 MUFU.RSQ R6, R6 ;  /* 0x000000060006b308 */ /* 0x000fe20000001400 */
[----:B------:R-:W-:Y:S02]  /*07d0*/  ISETP.GE.AND P3, PT, R13, R2, PT ;  /* 0x000000020d00720c */ /* 0x000fe40003f66270 */
[----:B------:R-:W-:Y:S01]  /*07e0*/  IADD3 R13, R3, 0x300, RZ ;  /* 0x00000300030d7810 */ /* 0x000fe20007ffe0ff */
[----:B------:R-:W-:-:S03]  /*07f0*/  @!P1 FADD.FTZ R7, R7, c[0x0][0x168] ;  /* 0x00005a0007079621 */ /* 0x000fc60000010000 */
[-C--:B------:R-:W-:Y:S02]  /*0800*/  ISETP.GE.AND P4, PT, R13, R2.reuse, PT ;  /* 0x000000020d00720c */ /* 0x080fe40003f86270 */
[----:B------:R-:W-:Y:S01]  /*0810*/  IADD3 R13, R3, 0x380, RZ ;  /* 0x00000380030d7810 */ /* 0x000fe20007ffe0ff */
[----:B------:R-:W-:Y:S03]  /*0820*/  @!P1 MUFU.RSQ R7, R7 ;  /* 0x0000000700079308 */ /* 0x000fe60000001400 */
[----:B------:R-:W-:-:S05]  /*0830*/  ISETP.GE.AND P1, PT, R13, R2, PT ;  /* 0x000000020d00720c */ /* 0x000fca0003f26270 */
[----:B------:R0:W1:Y:S01]  /*0840*/  @!P0 MUFU.RSQ R5, R14 ;  /* 0x0000000e00058308 */ /* 0x0000620000001400 */
[----:B----4-:R-:W-:Y:S02]  /*0850*/  @!P2 HADD2.F32 R8, -RZ, R8.H0_H0 ;  /* 0x20000008ff08a230 */ /* 0x010fe40000004100 */
[----:B------:R-:W-:-:S03]  /*0860*/  @!P3 HADD2.F32 R9, -RZ, R9.H0_H0 ;  /* 0x20000009ff09b230 */ /* 0x000fc60000004100 */
[----:B------:R-:W-:Y:S02]  /*0870*/  @!P2 FADD.FTZ R12, R8, c[0x0][0x168] ;  /* 0x00005a00080ca621 */ /* 0x000fe40000010000 */
[----:B------:R-:W-:Y:S01]  /*0880*/  @!P0 IMAD.IADD R8, R0, 0x1, R3 ;  /* 0x0000000100088824 */ /* 0x000fe200078e0203 */
[----:B------:R-:W-:Y:S01]  /*0890*/  @!P4 HADD2.F32 R13, -RZ, R10.H0_H0 ;  /* 0x2000000aff0dc230 */ /* 0x000fe20000004100 */
[----:B0-----:R-:W-:Y:S02]  /*08a0*/  @!P3 FADD.FTZ R14, R9, c[0x0][0x168] ;  /* 0x00005a00090eb621 */ /* 0x001fe40000010000 */
[----:B------:R-:W-:Y:S01]  /*08b0*/  @!P0 IMAD.WIDE.U32 R8, R8, R15, c[0x0][0x178] ;  /* 0x00005e0008088625 */ /* 0x000fe200078e000f */
[----:B------:R-:W-:Y:S01]  /*08c0*/  @!P1 HADD2.F32 R11, -RZ, R11.H0_H0 ;  /* 0x2000000bff0b9230 */ /* 0x000fe20000004100 */
[----:B------:R-:W-:Y:S02]  /*08d0*/  @!P0 IADD3 R3, R3, 0x80, RZ ;  /* 0x0000008003038810 */ /* 0x000fe40007ffe0ff */
[----:B------:R-:W-:Y:S01]  /*08e0*/  @!P4 FADD.FTZ R13, R13, c[0x0][0x168] ;  /* 0x00005a000d0dc621 */ /* 0x000fe20000010000 */
[----:B-1----:R0:W-:Y:S01]  /*08f0*/  @!P0 STG.E [R8.64], R5 ;  /* 0x0000000508008986 */ /* 0x0021e2000c101904 */
[----:B------:R-:W-:Y:S01]  /*0900*/  @!P1 FADD.FTZ R11, R11, c[0x0][0x168] ;  /* 0x00005a000b0b9621 */ /* 0x000fe20000010000 */
[----:B------:R-:W-:Y:S01]  /*0910*/  ISETP.GE.AND P0, PT, R3, R2, PT ;  /* 0x000000020300720c */ /* 0x000fe20003f06270 */
[----:B------:R-:W1:Y:S08]  /*0920*/  @!P2 MUFU.RSQ R12, R12 ;  /* 0x0000000c000ca308 */ /* 0x000e700000001400 */
[----:B------:R0:W2:Y:S08]  /*0930*/  @!P3 MUFU.RSQ R10, R14 ;  /* 0x0000000e000ab308 */ /* 0x0000b00000001400 */
[----:B------:R-:W3:Y:S08]  /*0940*/  @!P4 MUFU.RSQ R13, R13 ;  /* 0x0000000d000dc308 */ /* 0x000ef00000001400 */
[----:B------:R-:W4:Y:S01]  /*0950*/  @!P1 MUFU.RSQ R11, R11 ;  /* 0x0000000b000b9308 */ /* 0x000f220000001400 */
[----:B------:R-:W-:Y:S05]  /*0960*/  @P0 BRA `(.L_x_3368) ;  /* 0x000000c000000947 */ /* 0x000fea0003800000 */
[----:B012---:R-:W-:Y:S01]  /*0970*/  IADD3 R8, R0, R3, RZ ;  /* 0x0000000300087210 */ /* 0x007fe20007ffe0ff */
[----:B------:R-:W-:Y:S01]  /*0980*/  IMAD.MOV.U32 R9, RZ, RZ, 0x4 ;  /* 0x00000004ff097424 */ /* 0x000fe200078e00ff */
[----:B------:R-:W-:-:S03]  /*0990*/  IADD3 R3, R3, 0x80, RZ ;  /* 0x0000008003037810 */ /* 0x000fc60007ffe0ff */
[----:B------:R-:W-:Y:S01]  /*09a0*/  IMAD.WIDE.U32 R8, R8, R9, c[0x0][0x178] ;  /* 0x00005e0008087625 */ /* 0x000fe200078e0009 */
[----:B------:R-:W-:-:S04]  /*09b0*/  ISETP.GE.AND P0, PT, R3, R2, PT ;  /* 0x000000020300720c */ /* 0x000fc80003f06270 */
[----:B------:R0:W-:Y:S09]  /*09c0*/  STG.E [R8.64], R4 ;  /* 0x0000000408007986 */ /* 0x0001f2000c101904 */
[----:B------:R-:W-:Y:S05]  /*09d0*/  @P0 BRA `(.L_x_3369) ;  /* 0x000000c000000947 */ /* 0x000fea0003800000 */
[----:B------:R-:W-:Y:S01]  /*09e0*/  HFMA2.MMA R5, -RZ, RZ, 0, 2.384185791015625e-07 ;  /* 0x00000004ff057435 */ /* 0x000fe200000001ff */
[----:B0-----:R-:W-:Y:S01]  /*09f0*/  IMAD.IADD R4, R0, 0x1, R3 ;  /* 0x0000000100047824 */ /* 0x001fe200078e0203 */
[----:B------:R-:W-:-:S08]  /*0a00*/  IADD3 R3, R3, 0x80, RZ ;  /* 0x0000008003037810 */ /* 0x000fd00007ffe0ff */
[----:B------:R-:W-:-:S05]  /*0a10*/  IMAD.WIDE.U32 R4, R4, R5, c[0x0][0x178] ;  /* 0x00005e0004047625 */ /* 0x000fca00078e0005 */
[----:B------:R0:W-:Y:S02]  /*0a20*/  STG.E [R4.64], R6 ;  /* 0x0000000604007986 */ /* 0x0001e4000c101904 */
.L_x_3368:
[----:B012---:R-:W-:-:S13]  /*0a30*/  ISETP.GE.AND P0, PT, R3, R2, PT ;  /* 0x000000020300720c */ /* 0x007fda0003f06270 */
[----:B------:R-:W-:Y:S05]  /*0a40*/  @P0 BRA `(.L_x_3370) ;  /* 0x000000c000000947 */ /* 0x000fea0003800000 */
[----:B------:R-:W-:Y:S01]  /*0a50*/  IMAD.IADD R4, R0, 0x1, R3 ;  /* 0x0000000100047824 */ /* 0x000fe200078e0203 */
[----:B------:R-:W-:Y:S01]  /*0a60*/  IADD3 R3, R3, 0x80, RZ ;  /* 0x0000008003037810 */ /* 0x000fe20007ffe0ff */
[----:B------:R-:W-:-:S04]  /*0a70*/  IMAD.MOV.U32 R5, RZ, RZ, 0x4 ;  /* 0x00000004ff057424 */ /* 0x000fc800078e00ff */
[----:B------:R-:W-:-:S05]  /*0a80*/  IMAD.WIDE.U32 R4, R4, R5, c[0x0][0x178] ;  /* 0x00005e0004047625 */ /* 0x000fca00078e0005 */
[----:B------:R0:W-:Y:S02]  /*0a90*/  STG.E [R4.64], R7 ;  /* 0x0000000704007986 */ /* 0x0001e4000c101904 */
.L_x_3369:
[----:B------:R-:W-:-:S13]  /*0aa0*/  ISETP.GE.AND P0, PT, R3, R2, PT ;  /* 0x000000020300720c */ /* 0x000fda0003f06270 */
[----:B------:R-:W-:Y:S05]  /*0ab0*/  @P0 BRA `(.L_x_3371) ;  /* 0x000000d000000947 */ /* 0x000fea0003800000 */
[----:B0-----:R-:W-:Y:S01]  /*0ac0*/  IADD3 R4, R0, R3, RZ ;  /* 0x0000000300047210 */ /* 0x001fe20007ffe0ff */
[----:B------:R-:W-:Y:S01]  /*0ad0*/  IMAD.MOV.U32 R5, RZ, RZ, 0x4 ;  /* 0x00000004ff057424 */ /* 0x000fe200078e00ff */
[----:B------:R-:W-:-:S03]  /*0ae0*/  IADD3 R3, R3, 0x80, RZ ;  /* 0x0000008003037810 */ /* 0x000fc60007ffe0ff */
[----:B------:R-:W-:-:S05]  /*0af0*/  IMAD.WIDE.U32 R4, R4, R5, c[0x0][0x178] ;  /* 0x00005e0004047625 */ /* 0x000fca00078e0005 */
[----:B------:R0:W-:Y:S02]  /*0b00*/  STG.E [R4.64], R12 ;  /* 0x0000000c04007986 */ /* 0x0001e4000c101904 */
.L_x_3370:
[----:B------:R-:W-:-:S13]  /*0b10*/  ISETP.GE.AND P0, PT, R3, R2, PT ;  /* 0x000000020300720c */ /* 0x000fda0003f06270 */
[----:B------:R-:W-:Y:S01]  /*0b20*/  @P0 BREAK B1 ;  /* 0x0000000000010942 */ /* 0x000fe20003800000 */
[----:B------:R-:W-:Y:S05]  /*0b30*/  @P0 BRA `(.L_x_3372) ;  /* 0x000000c000000947 */ /* 0x000fea0003800000 */
[----:B0-----:R-:W-:Y:S01]  /*0b40*/  MOV R5, 0x4 ;  /* 0x0000000400057802 */ /* 0x001fe20000000f00 */
[----:B------:R-:W-:Y:S01]  /*0b50*/  IMAD.IADD R4, R0, 0x1, R3 ;  /* 0x0000000100047824 */ /* 0x000fe200078e0203 */
[----:B------:R-:W-:-:S03]  /*0b60*/  IADD3 R3, R3, 0x80, RZ ;  /* 0x0000008003037810 */ /* 0x000fc60007ffe0ff */
[----:B------:R-:W-:-:S05]  /*0b70*/  IMAD.WIDE.U32 R4, R4, R5, c[0x0][0x178] ;  /* 0x00005e0004047625 */ /* 0x000fca00078e0005 */
[----:B------:R0:W-:Y:S02]  /*0b80*/  STG.E [R4.64], R10 ;  /* 0x0000000a04007986 */ /* 0x0001e4000c101904 */
.L_x_3371:
[----:B------:R-:W-:Y:S05]  /*0b90*/  BSYNC B1 ;  /* 0x0000000000017941 */ /* 0x000fea0003800000 */
.L_x_3367:
[----:B------:R-:W-:-:S13]  /*0ba0*/  ISETP.GE.AND P0, PT, R3, R2, PT ;  /* 0x000000020300720c */ /* 0x000fda0003f06270 */
[----:B0-----:R-:W-:Y:S01]  /*0bb0*/  @!P0 IMAD.IADD R4, R0, 0x1, R3 ;  /* 0x0000000100048824 */ /* 0x001fe200078e0203 */
[----:B------:R-:W-:Y:S01]  /*0bc0*/  @!P0 IADD3 R3, R3, 0x80, RZ ;  /* 0x0000008003038810 */ /* 0x000fe20007ffe0ff */
[----:B------:R-:W-:-:S04]  /*0bd0*/  @!P0 IMAD.MOV.U32 R5, RZ, RZ, 0x4 ;  /* 0x00000004ff058424 */ /* 0x000fc800078e00ff */
[----:B------:R-:W-:-:S05]  /*0be0*/  @!P0 IMAD.WIDE.U32 R4, R4, R5, c[0x0][0x178] ;  /* 0x00005e0004048625 */ /* 0x000fca00078e0005 */
[----:B---3--:R0:W-:Y:S02]  /*0bf0*/  @!P0 STG.E [R4.64], R13 ;  /* 0x0000000d04008986 */ /* 0x0081e4000c101904 */
.L_x_3372:
[----:B------:R-:W-:Y:S05]  /*0c00*/  BSYNC B0 ;  /* 0x0000000000007941 */ /* 0x000fea0003800000 */
.L_x_3366:
[----:B------:R-:W-:Y:S01]  /*0c10*/  WARPSYNC 0xffffffff ;  /* 0xffffffff00007948 */ /* 0x000fe20003800000 */
[----:B------:R-:W-:-:S13]  /*0c20*/  ISETP.GE.AND P0, PT, R3, R2, PT ;  /* 0x000000020300720c */ /* 0x000fda0003f06270 */
[----:B------:R-:W-:Y:S05]  /*0c30*/  @P0 EXIT ;  /* 0x000000000000094d */ /* 0x000fea0003800000 */
[----:B------:R-:W-:Y:S01]  /*0c40*/  IADD3 R3, R0, R3, RZ ;  /* 0x0000000300037210 */ /* 0x000fe20007ffe0ff */
[----:B------:R-:W-:-:S04]  /*0c50*/  IMAD.MOV.U32 R2, RZ, RZ, 0x4 ;  /* 0x00000004ff027424 */ /* 0x000fc800078e00ff */
[----:B------:R-:W-:-:S05]  /*0c60*/  IMAD.WIDE.U32 R2, R3, R2, c[0x0][0x178] ;  /* 0x00005e0003027625 */ /* 0x000fca00078e0002 */
[----:B----4-:R-:W-:Y:S01]  /*0c70*/  STG.E [R2.64], R11 ;  /* 0x0000000b02007986 */ /* 0x010fe2000c101904 */
[----:B------:R-:W-:Y:S05]  /*0c80*/  EXIT ;  /* 0x000000000000794d */ /* 0x000fea0003800000 */
.L_x_3373:
        /* <DEDUP_REMOVED lines=15> */
.L_x_26749:


//--------------------- .text._ZN2at6native29vectorized_elementwise_kernelILi4EZZZNS0_49_GLOBAL__N__b919a28f_16_Normalization_cu_5c38458722batch_norm_calc_invstdERKNS_6TensorES5_dENKUlvE_clEvENKUlvE1_clEvEUlN3c104HalfEE_St5arrayIPcLm2EEEEviT0_T1_ --------------------------
	.section	.text._ZN2at6native29vectorized_elementwise_kernelILi4EZZZNS0_49_GLOBAL__N__b919a28f_16_Normalization_cu_5c38458722batch_norm_calc_invstdERKNS_6TensorES5_dENKUlvE_clEvENKUlvE1_clEvEUlN3c104HalfEE_St5arrayIPcLm2EEEEviT0_T1_,"ax",@progbits
	.sectioninfo	@"SHI_REGISTERS=23"
	.align	128
        .global         _ZN2at6native29vectorized_elementwise_kernelILi4EZZZNS0_49_GLOBAL__N__b919a28f_16_Normalization_cu_5c38458722batch_norm_calc_invstdERKNS_6TensorES5_dENKUlvE_clEvENKUlvE1_clEvEUlN3c104HalfEE_St5arrayIPcLm2EEEEviT0_T1_
        .type           _ZN2at6native29vectorized_elementwise_kernelILi4EZZZNS0_49_GLOBAL__N__b919a28f_16_Normalization_cu_5c38458722batch_norm_calc_invstdERKNS_6TensorES5_dENKUlvE_clEvENKUlvE1_clEvEUlN3c104HalfEE_St5arrayIPcLm2EEEEviT0_T1_,@function
        .size           _ZN2at6native29vectorized_elementwise_kernelILi4EZZZNS0_49_GLOBAL__N__b919a28f_16_Normalization_cu_5c38458722batch_norm_calc_invstdERKNS_6TensorES5_dENKUlvE_clEvENKUlvE1_clEvEUlN3c104HalfEE_St5arrayIPcLm2EEEEviT0_T1_,(.L_x_26750 - _ZN2at6native29vectorized_elementwise_kernelILi4EZZZNS0_49_GLOBAL__N__b919a28f_16_Normalization_cu_5c38458722batch_norm_calc_invstdERKNS_6TensorES5_dENKUlvE_clEvENKUlvE1_clEvEUlN3c104HalfEE_St5arrayIPcLm2EEEEviT0_T1_)
        .other          _ZN2at6native29vectorized_elementwise_kernelILi4EZZZNS0_49_GLOBAL__N__b919a28f_16_Normalization_cu_5c38458722batch_norm_calc_invstdERKNS_6TensorES5_dENKUlvE_clEvENKUlvE1_clEvEUlN3c104HalfEE_St5arrayIPcLm2EEEEviT0_T1_,@"STO_CUDA_ENTRY STV_DEFAULT"
_ZN2at6native29vectorized_elementwise_kernelILi4EZZZNS0_49_GLOBAL__N__b919a28f_16_Normalization_cu_5c38458722batch_norm_calc_invstdERKNS_6TensorES5_dENKUlvE_clEvENKUlvE1_clEvEUlN3c104HalfEE_St5arrayIPcLm2EEEEviT0_T1_:
.text._ZN2at6native29vectorized_elementwise_kernelILi4EZZZNS0_49_GLOBAL__N__b919a28f_16_Normalization_cu_5c38458722batch_norm_calc_invstdERKNS_6TensorES5_dENKUlvE_clEvENKUlvE1_clEvEUlN3c104HalfEE_St5arrayIPcLm2EEEEviT0_T1_:
        /* <DEDUP_REMOVED lines=12> */
[----:B------:R-:W3:Y:S01]  /*00c0*/  LDG.E.64 R2, [R4.64+0x400] ;  /* 0x0004000404027981 */ /* 0x000ee2000c1e1b00 */
[----:B--2---:R-:W-:Y:S02]  /*00d0*/  HADD2.F32 R6, -RZ, R14.H1_H1 ;  /* 0x3000000eff067230 */ /* 0x004fe40000004100 */
[--C-:B------:R-:W-:Y:S02]  /*00e0*/  HADD2.F32 R7, -RZ, R15.reuse.H1_H1 ;  /* 0x3000000fff077230 */ /* 0x100fe40000004100 */
[----:B---3--:R-:W-:Y:S01]  /*00f0*/  HADD2.F32 R4, -RZ, R2.H1_H1 ;  /* 0x30000002ff047230 */ /* 0x008fe20000004100 */
[----:B------:R-:W-:Y:S01]  /*0100*/  FADD.FTZ R9, R6, c[0x0][0x168] ;  /* 0x00005a0006097621 */ /* 0x000fe20000010000 */
[----:B------:R-:W-:Y:S01]  /*0110*/  HADD2.F32 R6, -RZ, R14.H0_H0 ;  /* 0x2000000eff067230 */ /* 0x000fe20000004100 */
[----:B------:R-:W-:Y:S01]  /*0120*/  FADD.FTZ R11, R7, c[0x0][0x168] ;  /* 0x00005a00070b7621 */ /* 0x000fe20000010000 */
[----:B------:R-:W-:Y:S01]  /*0130*/  HADD2.F32 R7, -RZ, R15.H0_H0 ;  /* 0x2000000fff077230 */ /* 0x000fe20000004100 */
[----:B------:R-:W-:Y:S01]  /*0140*/  FADD.FTZ R5, R4, c[0x0][0x168] ;  /* 0x00005a0004057621 */ /* 0x000fe20000010000 */
[----:B------:R-:W-:Y:S01]  /*0150*/  HADD2.F32 R2, -RZ, R2.H0_H0 ;  /* 0x20000002ff027230 */ /* 0x000fe20000004100 */
[----:B------:R-:W-:Y:S01]  /*0160*/  FADD.FTZ R8, R6, c[0x0][0x168] ;  /* 0x00005a0006087621 */ /* 0x000fe20000010000 */
[--C-:B------:R-:W-:Y:S01]  /*0170*/  HADD2.F32 R6, -RZ, R3.reuse.H1_H1 ;  /* 0x30000003ff067230 */ /* 0x100fe20000004100 */
[----:B------:R-:W-:Y:S01]  /*0180*/  FADD.FTZ R10, R7, c[0x0][0x168] ;  /* 0x00005a00070a7621 */ /* 0x000fe20000010000 */
[----:B------:R-:W-:Y:S01]  /*0190*/  HADD2.F32 R3, -RZ, R3.H0_H0 ;  /* 0x20000003ff037230 */ /* 0x000fe20000004100 */
[----:B------:R-:W-:Y:S01]  /*01a0*/  FADD.FTZ R4, R2, c[0x0][0x168] ;  /* 0x00005a0002047621 */ /* 0x000fe20000010000 */
[----:B------:R-:W-:Y:S01]  /*01b0*/  MUFU.RSQ R9, R9 ;  /* 0x0000000900097308 */ /* 0x000fe20000001400 */
[----:B------:R-:W-:-:S02]  /*01c0*/  FADD.FTZ R7, R6, c[0x0][0x168] ;  /* 0x00005a0006077621 */ /* 0x000fc40000010000 */
[----:B------:R-:W-:Y:S01]  /*01d0*/  FADD.FTZ R6, R3, c[0x0][0x168] ;  /* 0x00005a0003067621 */ /* 0x000fe20000010000 */
[----:B------:R-:W-:-:S04]  /*01e0*/  HFMA2.MMA R3, -RZ, RZ, 0, 2.384185791015625e-07 ;  /* 0x00000004ff037435 */ /* 0x000fc800000001ff */
[----:B------:R-:W-:Y:S06]  /*01f0*/  MUFU.RSQ R11, R11 ;  /* 0x0000000b000b7308 */ /* 0x000fec0000001400 */
[----:B------:R-:W-:Y:S02]  /*0200*/  IMAD.WIDE.U32 R2, R0, R3, c[0x0][0x178] ;  /* 0x00005e0000027625 */ /* 0x000fe400078e0003 */
[----:B------:R-:W-:Y:S04]  /*0210*/  MUFU.RSQ R10, R10 ;  /* 0x0000000a000a7308 */ /* 0x000fe80000001400 */
[----:B------:R-:W-:-:S04]  /*0220*/  IMAD.WIDE R2, R12, 0x10, R2 ;  /* 0x000000100c027825 */ /* 0x000fc800078e0202 */
[----:B------:R-:W0:Y:S08]  /*0230*/  MUFU.RSQ R8, R8 ;  /* 0x0000000800087308 */ /* 0x000e300000001400 */
[----:B------:R-:W-:Y:S08]  /*0240*/  MUFU.RSQ R5, R5 ;  /* 0x0000000500057308 */ /* 0x000ff00000001400 */
[----:B------:R-:W-:Y:S01]  /*0250*/  MUFU.RSQ R7, R7 ;  /* 0x0000000700077308 */ /* 0x000fe20000001400 */
[----:B0-----:R-:W-:Y:S07]  /*0260*/  STG.E.128 [R2.64], R8 ;  /* 0x0000000802007986 */ /* 0x001fee000c101d04 */
[----:B------:R-:W-:Y:S08]  /*0270*/  MUFU.RSQ R6, R6 ;  /* 0x0000000600067308 */ /* 0x000ff00000001400 */
[----:B------:R-:W0:Y:S02]  /*0280*/  MUFU.RSQ R4, R4 ;  /* 0x0000000400047308 */ /* 0x000e240000001400 */
[----:B0-----:R-:W-:Y:S01]  /*0290*/  STG.E.128 [R2.64+0x800], R4 ;  /* 0x0008000402007986 */ /* 0x001fe2000c101d04 */
[----:B------:R-:W-:Y:S05]  /*02a0*/  EXIT ;  /* 0x000000000000794d */ /* 0x000fea0003800000 */
.L_x_3374:
        /* <DEDUP_REMOVED lines=116> */
.L_x_3377:
[----:B012---:R-:W-:-:S13]  /*09f0*/  ISETP.GE.AND P0, PT, R3, R2, PT ;  /* 0x000000020300720c */ /* 0x007fda0003f06270 */
[----:B------:R-:W-:Y:S05]  /*0a00*/  @P0 BRA `(.L_x_3379) ;  /* 0x000000c000000947 */ /* 0x000fea0003800000 */
[----:B------:R-:W-:Y:S01]  /*0a10*/  IMAD.IADD R4, R0, 0x1, R3 ;  /* 0x0000000100047824 */ /* 0x000fe200078e0203 */
[----:B------:R-:W-:Y:S01]  /*0a20*/  IADD3 R3, R3, 0x80, RZ ;  /* 0x0000008003037810 */ /* 0x000fe20007ffe0ff */
[----:B------:R-:W-:-:S04]  /*0a30*/  IMAD.MOV.U32 R5, RZ, RZ, 0x4 ;  /* 0x00000004ff057424 */ /* 0x000fc800078e00ff */
[----:B------:R-:W-:-:S05]  /*0a40*/  IMAD.WIDE.U32 R4, R4, R5, c[0x0][0x178] ;  /* 0x00005e0004047625 */ /* 0x000fca00078e0005 */
[----:B------:R0:W-:Y:S02]  /*0a50*/  STG.E [R4.64], R7 ;  /* 0x0000000704007986 */ /* 0x0001e4000c101904 */
.L_x_3378:
[----:B------:R-:W-:-:S13]  /*0a60*/  ISETP.GE.AND P0, PT, R3, R2, PT ;  /* 0x000000020300720c */ /* 0x000fda0003f06270 */
[----:B------:R-:W-:Y:S05]  /*0a70*/  @P0 BRA `(.L_x_3380) ;  /* 0x000000d000000947 */ /* 0x000fea0003800000 */
[----:B0-----:R-:W-:Y:S01]  /*0a80*/  IADD3 R4, R0, R3, RZ ;  /* 0x0000000300047210 */ /* 0x001fe20007ffe0ff */
[----:B------:R-:W-:Y:S01]  /*0a90*/  IMAD.MOV.U32 R5, RZ, RZ, 0x4 ;  /* 0x00000004ff057424 */ /* 0x000fe200078e00ff */
[----:B------:R-:W-:-:S03]  /*0aa0*/  IADD3 R3, R3, 0x80, RZ ;  /* 0x0000008003037810 */ /* 0x000fc60007ffe0ff */
[----:B------:R-:W-:-:S05]  /*0ab0*/  IMAD.WIDE.U32 R4, R4, R5, c[0x0][0x178] ;  /* 0x00005e0004047625 */ /* 0x000fca00078e0005 */
[----:B------:R0:W-:Y:S02]  /*0ac0*/  STG.E [R4.64], R12 ;  /* 0x0000000c04007986 */ /* 0x0001e4000c101904 */
.L_x_3379:
        /* <DEDUP_REMOVED lines=8> */
.L_x_3380:
[----:B------:R-:W-:Y:S05]  /*0b50*/  BSYNC B1 ;  /* 0x0000000000017941 */ /* 0x000fea0003800000 */
.L_x_3376:
[----:B------:R-:W-:-:S13]  /*0b60*/  ISETP.GE.AND P0, PT, R3, R2, PT ;  /* 0x000000020300720c */ /* 0x000fda0003f06270 */
[----:B0-----:R-:W-:Y:S01]  /*0b70*/  @!P0 IMAD.IADD R4, R0, 0x1, R3 ;  /* 0x0000000100048824 */ /* 0x001fe200078e0203 */
[----:B------:R-:W-:Y:S01]  /*0b80*/  @!P0 IADD3 R3, R3, 0x80, RZ ;  /* 0x0000008003038810 */ /* 0x000fe20007ffe0ff */
[----:B------:R-:W-:-:S04]  /*0b90*/  @!P0 IMAD.MOV.U32 R5, RZ, RZ, 0x4 ;  /* 0x00000004ff058424 */ /* 0x000fc800078e00ff */
[----:B------:R-:W-:-:S05]  /*0ba0*/  @!P0 IMAD.WIDE.U32 R4, R4, R5, c[0x0][0x178] ;  /* 0x00005e0004048625 */ /* 0x000fca00078e0005 */
[----:B---3--:R0:W-:Y:S02]  /*0bb0*/  @!P0 STG.E [R4.64], R13 ;  /* 0x0000000d04008986 */ /* 0x0081e4000c101904 */
.L_x_3381:
[----:B------:R-:W-:Y:S05]  /*0bc0*/  BSYNC B0 ;  /* 0x0000000000007941 */ /* 0x000fea0003800000 */
.L_x_3375:
        /* <DEDUP_REMOVED lines=8> */
.L_x_3382:
        /* <DEDUP_REMOVED lines=11> */
.L_x_26750:


//--------------------- .text._ZN2at6native29vectorized_elementwise_kernelILi8EZZZNS0_49_GLOBAL__N__b919a28f_16_Normalization_cu_5c38458722batch_norm_calc_invstdERKNS_6TensorES5_dENKUlvE_clEvENKUlvE1_clEvEUlN3c104HalfEE_St5arrayIPcLm2EEEEviT0_T1_ --------------------------
	.section	.text._ZN2at6native29vectorized_elementwise_kernelILi8EZZZNS0_49_GLOBAL__N__b919a28f_16_Normalization_cu_5c38458722batch_norm_calc_invstdERKNS_6TensorES5_dENKUlvE_clEvENKUlvE1_clEvEUlN3c104HalfEE_St5arrayIPcLm2EEEEviT0_T1_,"ax",@progbits
	.sectioninfo	@"SHI_REGISTERS=4"
	.align	128
        .global         _ZN2at6native29vectorized_elementwise_kernelILi8EZZZNS0_49_GLOBAL__N__b919a28f_16_Normalization_cu_5c38458722batch_norm_calc_invstdERKNS_6TensorES5_dENKUlvE_clEvENKUlvE1_clEvEUlN3c104HalfEE_St5arrayIPcLm2EEEEviT0_T1_
        .type           _ZN2at6native29vectorized_elementwise_kernelILi8EZZZNS0_49_GLOBAL__N__b919a28f_16_Normalization_cu_5c38458722batch_norm_calc_invstdERKNS_6TensorES5_dENKUlvE_clEvENKUlvE1_clEvEUlN3c104HalfEE_St5arrayIPcLm2EEEEviT0_T1_,@function
        .size           _ZN2at6native29vectorized_elementwise_kernelILi8EZZZNS0_49_GLOBAL__N__b919a28f_16_Normalization_cu_5c38458722batch_norm_calc_invstdERKNS_6TensorES5_dENKUlvE_clEvENKUlvE1_clEvEUlN3c104HalfEE_St5arrayIPcLm2EEEEviT0_T1_,(.L_x_26751 - _ZN2at6native29vectorized_elementwise_kernelILi8EZZZNS0_49_GLOBAL__N__b919a28f_16_Normalization_cu_5c38458722batch_norm_calc_invstdERKNS_6TensorES5_dENKUlvE_clEvENKUlvE1_clEvEUlN3c104HalfEE_St5arrayIPcLm2EEEEviT0_T1_)
        .other          _ZN2at6native29vectorized_elementwise_kernelILi8EZZZNS0_49_GLOBAL__N__b919a28f_16_Normalization_cu_5c38458722batch_norm_calc_invstdERKNS_6TensorES5_dENKUlvE_clEvENKUlvE1_clEvEUlN3c104HalfEE_St5arrayIPcLm2EEEEviT0_T1_,@"STO_CUDA_ENTRY STV_DEFAULT"
_ZN2at6native29vectorized_elementwise_kernelILi8EZZZNS0_49_GLOBAL__N__b919a28f_16_Normalization_cu_5c38458722batch_norm_calc_invstdERKNS_6TensorES5_dENKUlvE_clEvENKUlvE1_clEvEUlN3c104HalfEE_St5arrayIPcLm2EEEEviT0_T1_:
.text._ZN2at6native29vectorized_elementwise_kernelILi8EZZZNS0_49_GLOBAL__N__b919a28f_16_Normalization_cu_5c38458722batch_norm_calc_invstdERKNS_6TensorES5_dENKUlvE_clEvENKUlvE1_clEvEUlN3c104HalfEE_St5arrayIPcLm2EEEEviT0_T1_:
[----:B------:R-:W-:Y:S02]  /*0000*/  MOV R1, c[0x0][0x28] ;  /* 0x00000a0000017a02 */ /* 0x000fe40000000f00 */
[----:B------:R-:W-:Y:S05]  /*0010*/  EXIT ;  /* 0x000000000000794d */ /* 0x000fea0003800000 */
.L_x_3383:
        /* <DEDUP_REMOVED lines=14> */
.L_x_26751:


//--------------------- .text._ZN2at6native18elementwise_kernelILi128ELi4EZNS0_15gpu_kernel_implIZZZNS0_49_GLOBAL__N__b919a28f_16_Normalization_cu_5c38458722batch_norm_calc_invstdERKNS_6TensorES6_dENKUlvE_clEvENKUlvE0_clEvEUlfE_EEvRNS_18TensorIteratorBaseERKT_EUliE_EEviT1_ --------------------------
	.section	.text._ZN2at6native18elementwise_kernelILi128ELi4EZNS0_15gpu_kernel_implIZZZNS0_49_GLOBAL__N__b919a28f_16_Normalization_cu_5c38458722batch_norm_calc_invstdERKNS_6TensorES6_dENKUlvE_clEvENKUlvE0_clEvEUlfE_EEvRNS_18TensorIteratorBaseERKT_EUliE_EEviT1_,"ax",@progbits
	.sectioninfo	@"SHI_REGISTERS=26"
	.align	128
        .global         _ZN2at6native18elementwise_kernelILi128ELi4EZNS0_15gpu_kernel_implIZZZNS0_49_GLOBAL__N__b919a28f_16_Normalization_cu_5c38458722batch_norm_calc_invstdERKNS_6TensorES6_dENKUlvE_clEvENKUlvE0_clEvEUlfE_EEvRNS_18TensorIteratorBaseERKT_EUliE_EEviT1_
        .type           _ZN2at6native18elementwise_kernelILi128ELi4EZNS0_15gpu_kernel_implIZZZNS0_49_GLOBAL__N__b919a28f_16_Normalization_cu_5c38458722batch_norm_calc_invstdERKNS_6TensorES6_dENKUlvE_clEvENKUlvE0_clEvEUlfE_EEvRNS_18TensorIteratorBaseERKT_EUliE_EEviT1_,@function
        .size           _ZN2at6native18elementwise_kernelILi128ELi4EZNS0_15gpu_kernel_implIZZZNS0_49_GLOBAL__N__b919a28f_16_Normalization_cu_5c38458722batch_norm_calc_invstdERKNS_6TensorES6_dENKUlvE_clEvENKUlvE0_clEvEUlfE_EEvRNS_18TensorIteratorBaseERKT_EUliE_EEviT1_,(.L_x_26752 - _ZN2at6native18elementwise_kernelILi128ELi4EZNS0_15gpu_kernel_implIZZZNS0_49_GLOBAL__N__b919a28f_16_Normalization_cu_5c38458722batch_norm_calc_invstdERKNS_6TensorES6_dENKUlvE_clEvENKUlvE0_clEvEUlfE_EEvRNS_18TensorIteratorBaseERKT_EUliE_EEviT1_)
        .other          _ZN2at6native18elementwise_kernelILi128ELi4EZNS0_15gpu_kernel_implIZZZNS0_49_GLOBAL__N__b919a28f_16_Normalization_cu_5c38458722batch_norm_calc_invstdERKNS_6TensorES6_dENKUlvE_clEvENKUlvE0_clEvEUlfE_EEvRNS_18TensorIteratorBaseERKT_EUliE_EEviT1_,@"STO_CUDA_ENTRY STV_DEFAULT"
_ZN2at6native18elementwise_kernelILi128ELi4EZNS0_15gpu_kernel_implIZZZNS0_49_GLOBAL__N__b919a28f_16_Normalization_cu_5c38458722batch_norm_calc_invstdERKNS_6TensorES6_dENKUlvE_clEvENKUlvE0_clEvEUlfE_EEvRNS_18TensorIteratorBaseERKT_EUliE_EEviT1_:
.text._ZN2at6native18elementwise_kernelILi128ELi4EZNS0_15gpu_kernel_implIZZZNS0_49_GLOBAL__N__b919a28f_16_Normalization_cu_5c38458722batch_norm_calc_invstdERKNS_6TensorES6_dENKUlvE_clEvENKUlvE0_clEvEUlfE_EEvRNS_18TensorIteratorBaseERKT_EUliE_EEviT1_:
        /* <DEDUP_REMOVED lines=237> */
.L_x_3386:
[----:B------:R-:W0:Y:S01]  /*0ed0*/  LDC.U8 R5, c[0x0][0x381] ;  /* 0x0000e040ff057b82 */ /* 0x000e220000000000 */
[----:B------:R-:W-:Y:S01]  /*0ee0*/  IADD3 R16, P1, R16, c[0x0][0x360], RZ ;  /* 0x0000d80010107a10 */ /* 0x000fe20007f3e0ff */
[----:B------:R-:W-:Y:S01]  /*0ef0*/  BSSY B6, `(.L_x_3387) ;  /* 0x00000df000067945 */ /* 0x000fe20003800000 */
        /* <DEDUP_REMOVED lines=15> */
[----:B--2---:R-:W0:Y:S01]  /*0ff0*/  I2F.S16 R0, R0 ;  /* 0x0000000000007306 */ /* 0x004e220000101400 */
[----:B------:R-:W-:Y:S05]  /*1000*/  BRA `(.L_x_3393) ;  /* 0x00000cd000007947 */ /* 0x000fea0003800000 */
.L_x_3391:
[----:B------:R-:W2:Y:S02]  /*1010*/  LDG.E.U8 R0, [R2.64] ;  /* 0x0000002402007981 */ /* 0x000ea4000c1e1100 */
[----:B--2---:R-:W0:Y:S01]  /*1020*/  I2F.U16 R0, R0 ;  /* 0x0000000000007306 */ /* 0x004e220000101000 */
[----:B------:R-:W-:Y:S05]  /*1030*/  BRA `(.L_x_3393) ;  /* 0x00000ca000007947 */ /* 0x000fea0003800000 */
.L_x_3390:
[----:B------:R-:W-:-:S13]  /*1040*/  ISETP.NE.AND P0, PT, R4, 0x2, PT ;  /* 0x000000020400780c */ /* 0x000fda0003f05270 */
[----:B------:R-:W-:Y:S05]  /*1050*/  @!P0 BRA `(.L_x_3394) ;  /* 0x000000a000008947 */ /* 0x000fea0003800000 */
[----:B------:R-:W-:-:S13]  /*1060*/  ISETP.NE.AND P0, PT, R4, 0x3, PT ;  /* 0x000000030400780c */ /* 0x000fda0003f05270 */
[----:B------:R-:W-:Y:S05]  /*1070*/  @!P0 BRA `(.L_x_3395) ;  /* 0x0000005000008947 */ /* 0x000fea0003800000 */
[----:B------:R-:W-:-:S13]  /*1080*/  ISETP.NE.AND P0, PT, R4, 0x4, PT ;  /* 0x000000040400780c */ /* 0x000fda0003f05270 */
[----:B------:R-:W-:Y:S05]  /*1090*/  @P0 BRA `(.L_x_3392) ;  /* 0x00000aa000000947 */ /* 0x000fea0003800000 */
[----:B------:R-:W2:Y:S02]  /*10a0*/  LDG.E.64 R2, [R2.64] ;  /* 0x0000002402027981 */ /* 0x000ea4000c1e1b00 */
[----:B--2---:R0:W1:Y:S01]  /*10b0*/  I2F.S64 R0, R2 ;  /* 0x0000000200007312 */ /* 0x0040620000301400 */
[----:B------:R-:W-:Y:S05]  /*10c0*/  BRA `(.L_x_3393) ;  /* 0x00000c1000007947 */ /* 0x000fea0003800000 */
.L_x_3395:
[----:B------:R-:W2:Y:S02]  /*10d0*/  LDG.E R0, [R2.64] ;  /* 0x0000002402007981 */ /* 0x000ea4000c1e1900 */
[----:B--2---:R-:W0:Y:S01]  /*10e0*/  I2F R0, R0 ;  /* 0x0000000000007306 */ /* 0x004e220000201400 */
[----:B------:R-:W-:Y:S05]  /*10f0*/  BRA `(.L_x_3393) ;  /* 0x00000be000007947 */ /* 0x000fea0003800000 */
.L_x_3394:
[----:B------:R-:W2:Y:S02]  /*1100*/  LDG.E.U16 R0, [R2.64] ;  /* 0x0000002402007981 */ /* 0x000ea4000c1e1500 */
[----:B--2---:R-:W0:Y:S01]  /*1110*/  I2F.S16 R0, R0 ;  /* 0x0000000000007306 */ /* 0x004e220000101400 */
[----:B------:R-:W-:Y:S05]  /*1120*/  BRA `(.L_x_3393) ;  /* 0x00000bb000007947 */ /* 0x000fea0003800000 */
.L_x_3389:
[----:B------:R-:W-:-:S13]  /*1130*/  ISETP.GT.AND P0, PT, R4, 0x6, PT ;  /* 0x000000060400780c */ /* 0x000fda0003f04270 */
[----:B------:R-:W-:Y:S05]  /*1140*/  @P0 BRA `(.L_x_3396) ;  /* 0x0000009000000947 */ /* 0x000fea0003800000 */
[----:B------:R-:W-:-:S13]  /*1150*/  ISETP.NE.AND P0, PT, R4, 0x5, PT ;  /* 0x000000050400780c */ /* 0x000fda0003f05270 */
[----:B------:R-:W-:Y:S05]  /*1160*/  @!P0 BRA `(.L_x_3397) ;  /* 0x0000004000008947 */ /* 0x000fea0003800000 */
[----:B------:R-:W-:-:S13]  /*1170*/  ISETP.NE.AND P0, PT, R4, 0x6, PT ;  /* 0x000000060400780c */ /* 0x000fda0003f05270 */
[----:B------:R-:W-:Y:S05]  /*1180*/  @P0 BRA `(.L_x_3392) ;  /* 0x000009b000000947 */ /* 0x000fea0003800000 */
[----:B------:R0:W5:Y:S01]  /*1190*/  LDG.E R0, [R2.64] ;  /* 0x0000002402007981 */ /* 0x000162000c1e1900 */
[----:B------:R-:W-:Y:S05]  /*11a0*/  BRA `(.L_x_3393) ;  /* 0x00000b3000007947 */ /* 0x000fea0003800000 */
.L_x_3397:
[----:B------:R-:W2:Y:S02]  /*11b0*/  LDG.E.U16 R0, [R2.64] ;  /* 0x0000002402007981 */ /* 0x000ea4000c1e1500 */
[----:B--2---:R-:W-:Y:S01]  /*11c0*/  HADD2.F32 R0, -RZ, R0.H0_H0 ;  /* 0x20000000ff007230 */ /* 0x004fe20000004100 */
[----:B------:R-:W-:Y:S05]  /*11d0*/  BRA `(.L_x_3393) ;  /* 0x00000b0000007947 */ /* 0x000fea0003800000 */
.L_x_3396:
[----:B------:R-:W-:-:S13]  /*11e0*/  ISETP.NE.AND P0, PT, R4, 0x7, PT ;  /* 0x000000070400780c */ /* 0x000fda0003f05270 */
[----:B------:R-:W-:Y:S05]  /*11f0*/  @!P0 BRA `(.L_x_3398) ;  /* 0x0000009000008947 */ /* 0x000fea0003800000 */
[----:B------:R-:W-:-:S13]  /*1200*/  ISETP.NE.AND P0, PT, R4, 0x8, PT ;  /* 0x000000080400780c */ /* 0x000fda0003f05270 */
[----:B------:R-:W-:Y:S05]  /*1210*/  @!P0 BRA `(.L_x_3399) ;  /* 0x0000004000008947 */ /* 0x000fea0003800000 */
[----:B------:R-:W-:-:S13]  /*1220*/  ISETP.NE.AND P0, PT, R4, 0x9, PT ;  /* 0x000000090400780c */ /* 0x000fda0003f05270 */
[----:B------:R-:W-:Y:S05]  /*1230*/  @P0 BRA `(.L_x_3392) ;  /* 0x0000090000000947 */ /* 0x000fea0003800000 */
[----:B------:R0:W5:Y:S01]  /*1240*/  LDG.E R0, [R2.64] ;  /* 0x0000002402007981 */ /* 0x000162000c1e1900 */
[----:B------:R-:W-:Y:S05]  /*1250*/  BRA `(.L_x_3393) ;  /* 0x00000a8000007947 */ /* 0x000fea0003800000 */
.L_x_3399:
[----:B------:R-:W2:Y:S02]  /*1260*/  LDG.E.U16 R0, [R2.64] ;  /* 0x0000002402007981 */ /* 0x000ea4000c1e1500 */
[----:B--2---:R-:W-:Y:S01]  /*1270*/  HADD2.F32 R0, -RZ, R0.H0_H0 ;  /* 0x20000000ff007230 */ /* 0x004fe20000004100 */
[----:B------:R-:W-:Y:S05]  /*1280*/  BRA `(.L_x_3393) ;  /* 0x00000a5000007947 */ /* 0x000fea0003800000 */
.L_x_3398:
[----:B------:R-:W2:Y:S02]  /*1290*/  LDG.E.64 R2, [R2.64] ;  /* 0x0000002402027981 */ /* 0x000ea4000c1e1b00 */
[----:B--2---:R-:W0:Y:S01]  /*12a0*/  F2F.F32.F64 R0, R2 ;  /* 0x0000000200007310 */ /* 0x004e220000301000 */
[----:B------:R-:W0:-:S14]  /*12b0*/  DSETP.GEU.AND P0, PT, |R2|, c[0x2][0x0], PT ;  /* 0x008000000200762a */ /* 0x000e1c0003f0e200 */
[----:B0-----:R-:W-:Y:S01]  /*12c0*/  @!P0 FMUL R0, R0, 1.175494350822287508e-38 ;  /* 0x0080000000008820 */ /* 0x001fe20000400000 */
[----:B------:R-:W-:Y:S05]  /*12d0*/  BRA `(.L_x_3393) ;  /* 0x00000a0000007947 */ /* 0x000fea0003800000 */
.L_x_3388:
        /* <DEDUP_REMOVED lines=10> */
[----:B------:R-:W-:Y:S01]  /*1380*/  FSEL R0, RZ, 1, !P0 ;  /* 0x3f800000ff007808 */ /* 0x000fe20004000000 */
[----:B------:R-:W-:Y:S05]  /*1390*/  BRA `(.L_x_3393) ;  /* 0x0000094000007947 */ /* 0x000fea0003800000 */
.L_x_3402:
[----:B------:R-:W2:Y:S02]  /*13a0*/  LDG.E.64 R2, [R2.64] ;  /* 0x0000002402027981 */ /* 0x000ea4000c1e1b00 */
[----:B--2---:R-:W0:Y:S01]  /*13b0*/  F2F.F32.F64 R0, R2 ;  /* 0x0000000200007310 */ /* 0x004e220000301000 */
[----:B------:R-:W0:-:S14]  /*13c0*/  DSETP.GEU.AND P0, PT, |R2|, c[0x2][0x0], PT ;  /* 0x008000000200762a */ /* 0x000e1c0003f0e200 */
[----:B0-----:R-:W-:Y:S01]  /*13d0*/  @!P0 FMUL R0, R0, 1.175494350822287508e-38 ;  /* 0x0080000000008820 */ /* 0x001fe20000400000 */
[----:B------:R-:W-:Y:S05]  /*13e0*/  BRA `(.L_x_3393) ;  /* 0x000008f000007947 */ /* 0x000fea0003800000 */
.L_x_3401:
        /* <DEDUP_REMOVED lines=24> */
[----:B------:R-:W-:Y:S01]  /*1570*/  LOP3.LUT R0, R5, 0x80000000, R0, 0xf8, !PT ;  /* 0x8000000005007812 */ /* 0x000fe200078ef800 */
[----:B------:R-:W-:Y:S05]  /*1580*/  BRA `(.L_x_3393) ;  /* 0x0000075000007947 */ /* 0x000fea0003800000 */
.L_x_3404:
        /* <DEDUP_REMOVED lines=11> */
[----:B------:R-:W-:Y:S01]  /*1640*/  LOP3.LUT R0, R4, 0x80000000, R5, 0xf8, !PT ;  /* 0x8000000004007812 */ /* 0x000fe200078ef805 */
[----:B------:R-:W-:Y:S05]  /*1650*/  BRA `(.L_x_3393) ;  /* 0x0000068000007947 */ /* 0x000fea0003800000 */
.L_x_3403:
[----:B------:R-:W2:Y:S02]  /*1660*/  LDG.E.U16 R0, [R2.64] ;  /* 0x0000002402007981 */ /* 0x000ea4000c1e1500 */
[----:B--2---:R-:W-:Y:S01]  /*1670*/  PRMT R0, RZ, 0x5410, R0 ;  /* 0x00005410ff007816 */ /* 0x004fe20000000000 */
[----:B------:R-:W-:Y:S05]  /*1680*/  BRA `(.L_x_3393) ;  /* 0x0000065000007947 */ /* 0x000fea0003800000 */
.L_x_3400:
        /* <DEDUP_REMOVED lines=9> */
[----:B--2---:R-:W0:Y:S01]  /*1720*/  I2F.U16 R0, R0 ;  /* 0x0000000000007306 */ /* 0x004e220000101000 */
[----:B------:R-:W-:Y:S05]  /*1730*/  BRA `(.L_x_3393) ;  /* 0x000005a000007947 */ /* 0x000fea0003800000 */
.L_x_3407:
[----:B------:R-:W2:Y:S01]  /*1740*/  LDG.E.U8 R2, [R2.64] ;  /* 0x0000002402027981 */ /* 0x000ea2000c1e1100 */
        /* <DEDUP_REMOVED lines=19> */
.L_x_3409:
[----:B------:R-:W-:Y:S05]  /*1880*/  BSYNC B0 ;  /* 0x0000000000007941 */ /* 0x000fea0003800000 */
.L_x_3408:
[----:B------:R-:W-:Y:S01]  /*1890*/  LEA R3, R0, 0x3b800000, 0x17 ;  /* 0x3b80000000037811 */ /* 0x000fe200078eb8ff */
[----:B------:R-:W-:-:S05]  /*18a0*/  IMAD.SHL.U32 R0, R2, 0x100000, RZ ;  /* 0x0010000002007824 */ /* 0x000fca00078e00ff */
[----:B------:R-:W-:Y:S01]  /*18b0*/  LOP3.LUT R0, R3, R0, R4, 0xfe, !PT ;  /* 0x0000000003007212 */ /* 0x000fe200078efe04 */
[----:B------:R-:W-:Y:S05]  /*18c0*/  BRA `(.L_x_3393) ;  /* 0x0000041000007947 */ /* 0x000fea0003800000 */
.L_x_3406:
        /* <DEDUP_REMOVED lines=20> */
.L_x_3411:
[----:B------:R-:W-:Y:S05]  /*1a10*/  BSYNC B0 ;  /* 0x0000000000007941 */ /* 0x000fea0003800000 */
.L_x_3410:
[----:B------:R-:W-:Y:S01]  /*1a20*/  LEA R3, R0, 0x37800000, 0x17 ;  /* 0x3780000000037811 */ /* 0x000fe200078eb8ff */
[----:B------:R-:W-:-:S05]  /*1a30*/  IMAD.SHL.U32 R0, R2, 0x200000, RZ ;  /* 0x0020000002007824 */ /* 0x000fca00078e00ff */
[----:B------:R-:W-:Y:S01]  /*1a40*/  LOP3.LUT R0, R3, R0, R4, 0xfe, !PT ;  /* 0x0000000003007212 */ /* 0x000fe200078efe04 */
[----:B------:R-:W-:Y:S05]  /*1a50*/  BRA `(.L_x_3393) ;  /* 0x0000028000007947 */ /* 0x000fea0003800000 */
.L_x_3405:
[----:B------:R-:W-:-:S13]  /*1a60*/  ISETP.NE.AND P0, PT, R4, 0x1c, PT ;  /* 0x0000001c0400780c */ /* 0x000fda0003f05270 */
[----:B------:R-:W-:Y:S05]  /*1a70*/  @!P0 BRA `(.L_x_3412) ;  /* 0x0000024000008947 */ /* 0x000fea0003800000 */
[----:B------:R-:W-:-:S13]  /*1a80*/  ISETP.NE.AND P0, PT, R4, 0x1d, PT ;  /* 0x0000001d0400780c */ /* 0x000fda0003f05270 */
[----:B------:R-:W-:Y:S05]  /*1a90*/  @!P0 BRA `(.L_x_3413) ;  /* 0x000001f000008947 */ /* 0x000fea0003800000 */
[----:B------:R-:W-:-:S13]  /*1aa0*/  ISETP.NE.AND P0, PT, R4, 0x2c, PT ;  /* 0x0000002c0400780c */ /* 0x000fda0003f05270 */
[----:B------:R-:W-:Y:S05]  /*1ab0*/  @P0 BRA `(.L_x_3392) ;  /* 0x0000008000000947 */ /* 0x000fea0003800000 */
[----:B------:R-:W2:Y:S01]  /*1ac0*/  LDG.E.U8 R2, [R2.64] ;  /* 0x0000002402027981 */ /* 0x000ea2000c1e1100 */
[----:B------:R-:W-:Y:S01]  /*1ad0*/  IMAD.MOV.U32 R0, RZ, RZ, 0x400000 ;  /* 0x00400000ff007424 */ /* 0x000fe200078e00ff */
[----:B--2---:R-:W-:-:S13]  /*1ae0*/  ISETP.NE.AND P0, PT, R2, RZ, PT ;  /* 0x000000ff0200720c */ /* 0x004fda0003f05270 */
[----:B------:R-:W-:Y:S05]  /*1af0*/  @!P0 BRA `(.L_x_3393) ;  /* 0x000001e000008947 */ /* 0x000fea0003800000 */
[----:B------:R-:W-:-:S13]  /*1b00*/  ISETP.NE.AND P0, PT, R2, 0xff, PT ;  /* 0x000000ff0200780c */ /* 0x000fda0003f05270 */
[----:B------:R-:W-:Y:S02]  /*1b10*/  @!P0 IMAD.MOV.U32 R0, RZ, RZ, 0x7f800001 ;  /* 0x7f800001ff008424 */ /* 0x000fe400078e00ff */
[----:B------:R-:W-:Y:S01]  /*1b20*/  @P0 IMAD.SHL.U32 R0, R2, 0x800000, RZ ;  /* 0x0080000002000824 */ /* 0x000fe200078e00ff */
[----:B------:R-:W-:Y:S05]  /*1b30*/  BRA `(.L_x_3393) ;  /* 0x000001a000007947 */ /* 0x000fea0003800000 */
.L_x_3392:
        /* <DEDUP_REMOVED lines=19> */
[----:B------:R-:W-:Y:S01]  /*1c70*/  IMAD.MOV.U32 R0, RZ, RZ, RZ ;  /* 0x000000ffff007224 */ /* 0x000fe200078e00ff */
[----:B------:R-:W-:Y:S05]  /*1c80*/  BRA `(.L_x_3393) ;  /* 0x0000005000007947 */ /* 0x000fea0003800000 */
.L_x_3413:
[----:B------:R-:W2:Y:S02]  /*1c90*/  LDG.E.64 R2, [R2.64] ;  /* 0x0000002402027981 */ /* 0x000ea4000c1e1b00 */
[----:B--2---:R0:W1:Y:S01]  /*1ca0*/  I2F.U64 R0, R2 ;  /* 0x0000000200007312 */ /* 0x0040620000301000 */
[----:B------:R-:W-:Y:S05]  /*1cb0*/  BRA `(.L_x_3393) ;  /* 0x0000002000007947 */ /* 0x000fea0003800000 */
.L_x_3412:
[----:B------:R-:W2:Y:S02]  /*1cc0*/  LDG.E R0, [R2.64] ;  /* 0x0000002402007981 */ /* 0x000ea4000c1e1900 */
[----:B--2---:R-:W0:Y:S02]  /*1cd0*/  I2F.U32 R0, R0 ;  /* 0x0000000000007306 */ /* 0x004e240000201000 */
.L_x_3393:
[----:B------:R-:W-:Y:S05]  /*1ce0*/  BSYNC B6 ;  /* 0x0000000000067941 */ /* 0x000fea0003800000 */
.L_x_3387:
[----:B------:R-:W2:Y:S01]  /*1cf0*/  LDC.U8 R4, c[0x0][0x380] ;  /* 0x0000e000ff047b82 */ /* 0x000ea20000000000 */
[----:B01---5:R-:W-:-:S06]  /*1d00*/  FADD.FTZ R2, R0, c[0x0][0x370] ;  /* 0x0000dc0000027621 */ /* 0x023fcc0000010000 */
[----:B------:R-:W0:Y:S01]  /*1d10*/  MUFU.RSQ R2, R2 ;  /* 0x0000000200027308 */ /* 0x000e220000001400 */
[----:B--2---:R-:W-:-:S05]  /*1d20*/  PRMT R3, R4, 0x9910, RZ ;  /* 0x0000991004037816 */ /* 0x004fca00000000ff */
[----:B------:R-:W-:-:S05]  /*1d30*/  IMAD.MOV.U32 R0, RZ, RZ, R3 ;  /* 0x000000ffff007224 */ /* 0x000fca00078e0003 */
[----:B------:R-:W-:-:S13]  /*1d40*/  ISETP.GT.AND P0, PT, R0, 0x9, PT ;  /* 0x000000090000780c */ /* 0x000fda0003f04270 */
[----:B------:R-:W-:Y:S05]  /*1d50*/  @P0 BRA `(.L_x_3414) ;  /* 0x000003a000000947 */ /* 0x000fea0003800000 */
[----:B0-----:R-:W-:-:S13]  /*1d60*/  ISETP.GT.AND P0, PT, R0, 0x4, PT ;  /* 0x000000040000780c */ /* 0x001fda0003f04270 */
        /* <DEDUP_REMOVED lines=10> */
.L_x_3417:
[----:B------:R-:W0:Y:S02]  /*1e10*/  F2I.S64.TRUNC R2, R2 ;  /* 0x0000000200027311 */ /* 0x000e24000020d900 */
[----:B0-----:R-:W-:-:S05]  /*1e20*/  IMAD.MOV.U32 R5, RZ, RZ, R2 ;  /* 0x000000ffff057224 */ /* 0x001fca00078e0002 */
[----:B------:R0:W-:Y:S01]  /*1e30*/  STG.E.U8 [R16.64], R5 ;  /* 0x0000000510007986 */ /* 0x0001e2000c101124 */
[----:B------:R-:W-:Y:S05]  /*1e40*/  BRA `(.L_x_3419) ;  /* 0x00000d3000007947 */ /* 0x000fea0003800000 */
.L_x_3416:
        /* <DEDUP_REMOVED lines=9> */
.L_x_3421:
[----:B------:R-:W0:Y:S02]  /*1ee0*/  F2I.FTZ.TRUNC.NTZ R3, R2 ;  /* 0x0000000200037305 */ /* 0x000e24000021f100 */
[----:B0-----:R0:W-:Y:S01]  /*1ef0*/  STG.E [R16.64], R3 ;  /* 0x0000000310007986 */ /* 0x0011e2000c101924 */
[----:B------:R-:W-:Y:S05]  /*1f00*/  BRA `(.L_x_3419) ;  /* 0x00000c7000007947 */ /* 0x000fea0003800000 */
.L_x_3420:
[----:B------:R-:W0:Y:S02]  /*1f10*/  F2I.FTZ.TRUNC.NTZ R3, R2 ;  /* 0x0000000200037305 */ /* 0x000e24000021f100 */
[----:B0-----:R0:W-:Y:S01]  /*1f20*/  STG.E.U16 [R16.64], R3 ;  /* 0x0000000310007986 */ /* 0x0011e2000c101524 */
[----:B------:R-:W-:Y:S05]  /*1f30*/  BRA `(.L_x_3419) ;  /* 0x00000c4000007947 */ /* 0x000fea0003800000 */
.L_x_3415:
        /* <DEDUP_REMOVED lines=8> */
.L_x_3423:
[----:B------:R-:W-:-:S05]  /*1fc0*/  F2FP.PACK_AB R2, RZ, R2 ;  /* 0x00000002ff02723e */ /* 0x000fca00000000ff */
[----:B------:R0:W-:Y:S01]  /*1fd0*/  STG.E.U16 [R16.64], R2 ;  /* 0x0000000210007986 */ /* 0x0001e2000c101524 */
[----:B------:R-:W-:Y:S05]  /*1fe0*/  BRA `(.L_x_3419) ;  /* 0x00000b9000007947 */ /* 0x000fea0003800000 */
.L_x_3422:
        /* <DEDUP_REMOVED lines=9> */
.L_x_3425:
[----:B------:R-:W-:-:S04]  /*2080*/  F2FP.PACK_AB R3, RZ, R2 ;  /* 0x00000002ff03723e */ /* 0x000fc800000000ff */
[----:B------:R-:W-:-:S05]  /*2090*/  PRMT R3, R3, 0x5410, RZ ;  /* 0x0000541003037816 */ /* 0x000fca00000000ff */
[----:B------:R0:W-:Y:S01]  /*20a0*/  STG.E [R16.64], R3 ;  /* 0x0000000310007986 */ /* 0x0001e2000c101924 */
[----:B------:R-:W-:Y:S05]  /*20b0*/  BRA `(.L_x_3419) ;  /* 0x00000ac000007947 */ /* 0x000fea0003800000 */
.L_x_3424:
[----:B------:R-:W-:-:S06]  /*20c0*/  FMUL.FTZ R2, R2, 1 ;  /* 0x3f80000002027820 */ /* 0x000fcc0000410000 */
[----:B------:R-:W0:Y:S02]  /*20d0*/  F2F.F64.F32 R2, R2 ;  /* 0x0000000200027310 */ /* 0x000e240000201800 */
[----:B0-----:R0:W-:Y:S01]  /*20e0*/  STG.E.64 [R16.64], R2 ;  /* 0x0000000210007986 */ /* 0x0011e2000c101b24 */
[----:B------:R-:W-:Y:S05]  /*20f0*/  BRA `(.L_x_3419) ;  /* 0x00000a8000007947 */ /* 0x000fea0003800000 */
.L_x_3414:
[----:B0-----:R-:W-:-:S13]  /*2100*/  ISETP.GT.AND P0, PT, R0, 0x18, PT ;  /* 0x000000180000780c */ /* 0x001fda0003f04270 */
        /* <DEDUP_REMOVED lines=11> */
.L_x_3428:
[----:B------:R-:W-:Y:S01]  /*21c0*/  FMUL.FTZ R4, R2, 1 ;  /* 0x3f80000002047820 */ /* 0x000fe20000410000 */
[----:B------:R-:W-:-:S05]  /*21d0*/  CS2R R6, SRZ ;  /* 0x0000000000067805 */ /* 0x000fca000001ff00 */
[----:B------:R-:W0:Y:S02]  /*21e0*/  F2F.F64.F32 R4, R4 ;  /* 0x0000000400047310 */ /* 0x000e240000201800 */
[----:B0-----:R0:W-:Y:S01]  /*21f0*/  STG.E.128 [R16.64], R4 ;  /* 0x0000000410007986 */ /* 0x0011e2000c101d24 */
[----:B------:R-:W-:Y:S05]  /*2200*/  BRA `(.L_x_3419) ;  /* 0x0000097000007947 */ /* 0x000fea0003800000 */
.L_x_3427:
        /* <DEDUP_REMOVED lines=20> */
.L_x_3432:
[----:B------:R-:W-:Y:S05]  /*2350*/  BSYNC B0 ;  /* 0x0000000000007941 */ /* 0x000fea0003800000 */
.L_x_3431:
[----:B------:R-:W-:-:S05]  /*2360*/  LOP3.LUT R5, R0, R5, RZ, 0xfc, !PT ;  /* 0x0000000500057212 */ /* 0x000fca00078efcff */
[----:B------:R0:W-:Y:S01]  /*2370*/  STG.E.U8 [R16.64], R5 ;  /* 0x0000000510007986 */ /* 0x0001e2000c101124 */
[----:B------:R-:W-:Y:S05]  /*2380*/  BRA `(.L_x_3419) ;  /* 0x000007f000007947 */ /* 0x000fea0003800000 */
.L_x_3430:
        /* <DEDUP_REMOVED lines=12> */
.L_x_3434:
[----:B------:R-:W-:Y:S01]  /*2450*/  IMAD.MOV.U32 R0, RZ, RZ, 0x7f ;  /* 0x0000007fff007424 */ /* 0x000fe200078e00ff */
[----:B------:R-:W-:-:S04]  /*2460*/  ISETP.GT.U32.AND P0, PT, R4, 0x7f800000, PT ;  /* 0x7f8000000400780c */ /* 0x000fc80003f04070 */
[----:B------:R-:W-:-:S04]  /*2470*/  SEL R0, R0, 0x7c, P0 ;  /* 0x0000007c00007807 */ /* 0x000fc80000000000 */
.L_x_3435:
[----:B------:R-:W-:Y:S05]  /*2480*/  BSYNC B0 ;  /* 0x0000000000007941 */ /* 0x000fea0003800000 */
.L_x_3433:
[----:B------:R-:W-:-:S04]  /*2490*/  LOP3.LUT R2, R2, 0x80000000, RZ, 0xc0, !PT ;  /* 0x8000000002027812 */ /* 0x000fc800078ec0ff */
[----:B------:R-:W-:-:S04]  /*24a0*/  SHF.R.U32.HI R3, RZ, 0x18, R2 ;  /* 0x00000018ff037819 */ /* 0x000fc80000011602 */
[----:B------:R-:W-:-:S05]  /*24b0*/  LOP3.LUT R3, R0, R3, RZ, 0xfc, !PT ;  /* 0x0000000300037212 */ /* 0x000fca00078efcff */
[----:B------:R0:W-:Y:S01]  /*24c0*/  STG.E.U8 [R16.64], R3 ;  /* 0x0000000310007986 */ /* 0x0001e2000c101124 */
[----:B------:R-:W-:Y:S05]  /*24d0*/  BRA `(.L_x_3419) ;  /* 0x000006a000007947 */ /* 0x000fea0003800000 */
.L_x_3429:
[----:B------:R-:W-:-:S05]  /*24e0*/  F2FP.BF16.PACK_AB R2, RZ, R2 ;  /* 0x00000002ff02723e */ /* 0x000fca00000010ff */
[----:B------:R0:W-:Y:S01]  /*24f0*/  STG.E.U16 [R16.64], R2 ;  /* 0x0000000210007986 */ /* 0x0001e2000c101524 */
[----:B------:R-:W-:Y:S05]  /*2500*/  BRA `(.L_x_3419) ;  /* 0x0000067000007947 */ /* 0x000fea0003800000 */
.L_x_3426:
        /* <DEDUP_REMOVED lines=11> */
.L_x_3438:
        /* <DEDUP_REMOVED lines=16> */
.L_x_3441:
[----:B------:R-:W-:-:S04]  /*26c0*/  LOP3.LUT R2, R2, 0x80000000, RZ, 0xc0, !PT ;  /* 0x8000000002027812 */ /* 0x000fc800078ec0ff */
[----:B------:R-:W-:-:S04]  /*26d0*/  SHF.R.U32.HI R3, RZ, 0x18, R2 ;  /* 0x00000018ff037819 */ /* 0x000fc80000011602 */
[----:B------:R-:W-:-:S04]  /*26e0*/  LOP3.LUT R0, R0, R3, RZ, 0xfc, !PT ;  /* 0x0000000300007212 */ /* 0x000fc800078efcff */
[----:B------:R-:W-:Y:S02]  /*26f0*/  PRMT R8, R0, 0x7610, R8 ;  /* 0x0000761000087816 */ /* 0x000fe40000000008 */
.L_x_3440:
[----:B------:R-:W-:Y:S05]  /*2700*/  BSYNC B0 ;  /* 0x0000000000007941 */ /* 0x000fea0003800000 */
.L_x_3439:
[----:B------:R0:W-:Y:S01]  /*2710*/  STG.E.U8 [R16.64], R8 ;  /* 0x0000000810007986 */ /* 0x0001e2000c101124 */
[----:B------:R-:W-:Y:S05]  /*2720*/  BRA `(.L_x_3419) ;  /* 0x0000045000007947 */ /* 0x000fea0003800000 */
.L_x_3437:
        /* <DEDUP_REMOVED lines=16> */
.L_x_3444:
[----:B------:R-:W-:-:S04]  /*2830*/  LOP3.LUT R2, R2, 0x80000000, RZ, 0xc0, !PT ;  /* 0x8000000002027812 */ /* 0x000fc800078ec0ff */
[----:B------:R-:W-:-:S04]  /*2840*/  SHF.R.U32.HI R3, RZ, 0x18, R2 ;  /* 0x00000018ff037819 */ /* 0x000fc80000011602 */
[----:B------:R-:W-:-:S04]  /*2850*/  LOP3.LUT R0, R0, R3, RZ, 0xfc, !PT ;  /* 0x0000000300007212 */ /* 0x000fc800078efcff */
[----:B------:R-:W-:Y:S02]  /*2860*/  PRMT R8, R0, 0x7610, R8 ;  /* 0x0000761000087816 */ /* 0x000fe40000000008 */
.L_x_3443:
[----:B------:R-:W-:Y:S05]  /*2870*/  BSYNC B0 ;  /* 0x0000000000007941 */ /* 0x000fea0003800000 */
.L_x_3442:
[----:B------:R0:W-:Y:S01]  /*2880*/  STG.E.U8 [R16.64], R8 ;  /* 0x0000000810007986 */ /* 0x0001e2000c101124 */
[----:B------:R-:W-:Y:S05]  /*2890*/  BRA `(.L_x_3419) ;  /* 0x000002e000007947 */ /* 0x000fea0003800000 */
.L_x_3436:
        /* <DEDUP_REMOVED lines=21> */
.L_x_3418:
        /* <DEDUP_REMOVED lines=20> */
.L_x_3446:
[----:B------:R-:W0:Y:S02]  /*2b30*/  F2I.U64.TRUNC R2, R2 ;  /* 0x0000000200027311 */ /* 0x000e24000020d800 */
[----:B0-----:R0:W-:Y:S01]  /*2b40*/  STG.E.64 [R16.64], R2 ;  /* 0x0000000210007986 */ /* 0x0011e2000c101b24 */
[----:B------:R-:W-:Y:S05]  /*2b50*/  BRA `(.L_x_3419) ;  /* 0x0000002000007947 */ /* 0x000fea0003800000 */
.L_x_3445:
[----:B------:R-:W0:Y:S02]  /*2b60*/  F2I.FTZ.U32.TRUNC.NTZ R3, R2 ;  /* 0x0000000200037305 */ /* 0x000e24000021f000 */
[----:B0-----:R0:W-:Y:S02]  /*2b70*/  STG.E [R16.64], R3 ;  /* 0x0000000310007986 */ /* 0x0011e4000c101924 */
.L_x_3419:
[----:B------:R-:W-:-:S05]  /*2b80*/  IMAD R18, R18, 0x200, R23 ;  /* 0x0000020012127824 */ /* 0x000fca00078e0217 */
[----:B------:R-:W-:Y:S02]  /*2b90*/  IADD3 R19, R18, 0x80, RZ ;  /* 0x0000008012137810 */ /* 0x000fe40007ffe0ff */
.L_x_3385:
[----:B------:R-:W-:Y:S05]  /*2ba0*/  BSYNC B7 ;  /* 0x0000000000077941 */ /* 0x000fea0003800000 */
.L_x_3384:
        /* <DEDUP_REMOVED lines=231> */
.L_x_3449:
        /* <DEDUP_REMOVED lines=20> */
.L_x_3454:
[----:B------:R-:W2:Y:S02]  /*3b60*/  LDG.E.U8 R0, [R2.64] ;  /* 0x0000002402007981 */ /* 0x000ea4000c1e1100 */
[----:B--2---:R-:W0:Y:S01]  /*3b70*/  I2F.U16 R0, R0 ;  /* 0x0000000000007306 */ /* 0x004e220000101000 */
[----:B------:R-:W-:Y:S05]  /*3b80*/  BRA `(.L_x_3456) ;  /* 0x00000ca000007947 */ /* 0x000fea0003800000 */
.L_x_3453:
        /* <DEDUP_REMOVED lines=9> */
.L_x_3458:
[----:B------:R-:W2:Y:S02]  /*3c20*/  LDG.E R0, [R2.64] ;  /* 0x0000002402007981 */ /* 0x000ea4000c1e1900 */
[----:B--2---:R-:W0:Y:S01]  /*3c30*/  I2F R0, R0 ;  /* 0x0000000000007306 */ /* 0x004e220000201400 */
[----:B------:R-:W-:Y:S05]  /*3c40*/  BRA `(.L_x_3456) ;  /* 0x00000be000007947 */ /* 0x000fea0003800000 */
.L_x_3457:
[----:B------:R-:W2:Y:S02]  /*3c50*/  LDG.E.U16 R0, [R2.64] ;  /* 0x0000002402007981 */ /* 0x000ea4000c1e1500 */
[----:B--2---:R-:W0:Y:S01]  /*3c60*/  I2F.S16 R0, R0 ;  /* 0x0000000000007306 */ /* 0x004e220000101400 */
[----:B------:R-:W-:Y:S05]  /*3c70*/  BRA `(.L_x_3456) ;  /* 0x00000bb000007947 */ /* 0x000fea0003800000 */
.L_x_3452:
        /* <DEDUP_REMOVED lines=8> */
.L_x_3460:
[----:B------:R-:W2:Y:S02]  /*3d00*/  LDG.E.U16 R0, [R2.64] ;  /* 0x0000002402007981 */ /* 0x000ea4000c1e1500 */
[----:B--2---:R-:W-:Y:S01]  /*3d10*/  HADD2.F32 R0, -RZ, R0.H0_H0 ;  /* 0x20000000ff007230 */ /* 0x004fe20000004100 */
[----:B------:R-:W-:Y:S05]  /*3d20*/  BRA `(.L_x_3456) ;  /* 0x00000b0000007947 */ /* 0x000fea0003800000 */
.L_x_3459:
        /* <DEDUP_REMOVED lines=8> */
.L_x_3462:
[----:B------:R-:W2:Y:S02]  /*3db0*/  LDG.E.U16 R0, [R2.64] ;  /* 0x0000002402007981 */ /* 0x000ea4000c1e1500 */
[----:B--2---:R-:W-:Y:S01]  /*3dc0*/  HADD2.F32 R0, -RZ, R0.H0_H0 ;  /* 0x20000000ff007230 */ /* 0x004fe20000004100 */
[----:B------:R-:W-:Y:S05]  /*3dd0*/  BRA `(.L_x_3456) ;  /* 0x00000a5000007947 */ /* 0x000fea0003800000 */
.L_x_3461:
[----:B------:R-:W2:Y:S02]  /*3de0*/  LDG.E.64 R2, [R2.64] ;  /* 0x0000002402027981 */ /* 0x000ea4000c1e1b00 */
[----:B--2---:R-:W0:Y:S01]  /*3df0*/  F2F.F32.F64 R0, R2 ;  /* 0x0000000200007310 */ /* 0x004e220000301000 */
[----:B------:R-:W0:-:S14]  /*3e00*/  DSETP.GEU.AND P0, PT, |R2|, c[0x2][0x0], PT ;  /* 0x008000000200762a */ /* 0x000e1c0003f0e200 */
[----:B0-----:R-:W-:Y:S01]  /*3e10*/  @!P0 FMUL R0, R0, 1.175494350822287508e-38 ;  /* 0x0080000000008820 */ /* 0x001fe20000400000 */
[----:B------:R-:W-:Y:S05]  /*3e20*/  BRA `(.L_x_3456) ;  /* 0x00000a0000007947 */ /* 0x000fea0003800000 */
.L_x_3451:
        /* <DEDUP_REMOVED lines=12> */
.L_x_3465:
[----:B------:R-:W2:Y:S02]  /*3ef0*/  LDG.E.64 R2, [R2.64] ;  /* 0x0000002402027981 */ /* 0x000ea4000c1e1b00 */
[----:B--2---:R-:W0:Y:S01]  /*3f00*/  F2F.F32.F64 R0, R2 ;  /* 0x0000000200007310 */ /* 0x004e220000301000 */
[----:B------:R-:W0:-:S14]  /*3f10*/  DSETP.GEU.AND P0, PT, |R2|, c[0x2][0x0], PT ;  /* 0x008000000200762a */ /* 0x000e1c0003f0e200 */
[----:B0-----:R-:W-:Y:S01]  /*3f20*/  @!P0 FMUL R0, R0, 1.175494350822287508e-38 ;  /* 0x0080000000008820 */ /* 0x001fe20000400000 */
[----:B------:R-:W-:Y:S05]  /*3f30*/  BRA `(.L_x_3456) ;  /* 0x000008f000007947 */ /* 0x000fea0003800000 */
.L_x_3464:
        /* <DEDUP_REMOVED lines=26> */
.L_x_3467:
        /* <DEDUP_REMOVED lines=13> */
.L_x_3466:
[----:B------:R-:W2:Y:S02]  /*41b0*/  LDG.E.U16 R0, [R2.64] ;  /* 0x0000002402007981 */ /* 0x000ea4000c1e1500 */
[----:B--2---:R-:W-:Y:S01]  /*41c0*/  PRMT R0, RZ, 0x5410, R0 ;  /* 0x00005410ff007816 */ /* 0x004fe20000000000 */
[----:B------:R-:W-:Y:S05]  /*41d0*/  BRA `(.L_x_3456) ;  /* 0x0000065000007947 */ /* 0x000fea0003800000 */
.L_x_3463:
        /* <DEDUP_REMOVED lines=11> */
.L_x_3470:
        /* <DEDUP_REMOVED lines=20> */
.L_x_3472:
[----:B------:R-:W-:Y:S05]  /*43d0*/  BSYNC B0 ;  /* 0x0000000000007941 */ /* 0x000fea0003800000 */
.L_x_3471:
[----:B------:R-:W-:Y:S01]  /*43e0*/  LEA R3, R0, 0x3b800000, 0x17 ;  /* 0x3b80000000037811 */ /* 0x000fe200078eb8ff */
[----:B------:R-:W-:-:S05]  /*43f0*/  IMAD.SHL.U32 R0, R2, 0x100000, RZ ;  /* 0x0010000002007824 */ /* 0x000fca00078e00ff */
[----:B------:R-:W-:Y:S01]  /*4400*/  LOP3.LUT R0, R3, R0, R4, 0xfe, !PT ;  /* 0x0000000003007212 */ /* 0x000fe200078efe04 */
[----:B------:R-:W-:Y:S05]  /*4410*/  BRA `(.L_x_3456) ;  /* 0x0000041000007947 */ /* 0x000fea0003800000 */
.L_x_3469:
        /* <DEDUP_REMOVED lines=20> */
.L_x_3474:
[----:B------:R-:W-:Y:S05]  /*4560*/  BSYNC B0 ;  /* 0x0000000000007941 */ /* 0x000fea0003800000 */
.L_x_3473:
[----:B------:R-:W-:Y:S01]  /*4570*/  LEA R3, R0, 0x37800000, 0x17 ;  /* 0x3780000000037811 */ /* 0x000fe200078eb8ff */
[----:B------:R-:W-:-:S05]  /*4580*/  IMAD.SHL.U32 R0, R2, 0x200000, RZ ;  /* 0x0020000002007824 */ /* 0x000fca00078e00ff */
[----:B------:R-:W-:Y:S01]  /*4590*/  LOP3.LUT R0, R3, R0, R4, 0xfe, !PT ;  /* 0x0000000003007212 */ /* 0x000fe200078efe04 */
[----:B------:R-:W-:Y:S05]  /*45a0*/  BRA `(.L_x_3456) ;  /* 0x0000028000007947 */ /* 0x000fea0003800000 */
.L_x_3468:
        /* <DEDUP_REMOVED lines=14> */
.L_x_3455:
        /* <DEDUP_REMOVED lines=21> */
.L_x_3476:
[----:B------:R-:W2:Y:S02]  /*47e0*/  LDG.E.64 R2, [R2.64] ;  /* 0x0000002402027981 */ /* 0x000ea4000c1e1b00 */
[----:B--2---:R0:W1:Y:S01]  /*47f0*/  I2F.U64 R0, R2 ;  /* 0x0000000200007312 */ /* 0x0040620000301000 */
[----:B------:R-:W-:Y:S05]  /*4800*/  BRA `(.L_x_3456) ;  /* 0x0000002000007947 */ /* 0x000fea0003800000 */
.L_x_3475:
[----:B------:R-:W2:Y:S02]  /*4810*/  LDG.E R0, [R2.64] ;  /* 0x0000002402007981 */ /* 0x000ea4000c1e1900 */
[----:B--2---:R-:W0:Y:S02]  /*4820*/  I2F.U32 R0, R0 ;  /* 0x0000000000007306 */ /* 0x004e240000201000 */
.L_x_3456:
[----:B------:R-:W-:Y:S05]  /*4830*/  BSYNC B6 ;  /* 0x0000000000067941 */ /* 0x000fea0003800000 */
.L_x_3450:
        /* <DEDUP_REMOVED lines=18> */
.L_x_3480:
[----:B------:R-:W0:Y:S02]  /*4960*/  F2I.S64.TRUNC R2, R2 ;  /* 0x0000000200027311 */ /* 0x000e24000020d900 */
[----:B0-----:R-:W-:-:S05]  /*4970*/  IMAD.MOV.U32 R5, RZ, RZ, R2 ;  /* 0x000000ffff057224 */ /* 0x001fca00078e0002 */
[----:B------:R0:W-:Y:S01]  /*4980*/  STG.E.U8 [R16.64], R5 ;  /* 0x0000000510007986 */ /* 0x0001e2000c101124 */
[----:B------:R-:W-:Y:S05]  /*4990*/  BRA `(.L_x_3482) ;  /* 0x00000d3000007947 */ /* 0x000fea0003800000 */
.L_x_3479:
        /* <DEDUP_REMOVED lines=9> */
.L_x_3484:
[----:B------:R-:W0:Y:S02]  /*4a30*/  F2I.FTZ.TRUNC.NTZ R3, R2 ;  /* 0x0000000200037305 */ /* 0x000e24000021f100 */
[----:B0-----:R0:W-:Y:S01]  /*4a40*/  STG.E [R16.64], R3 ;  /* 0x0000000310007986 */ /* 0x0011e2000c101924 */
[----:B------:R-:W-:Y:S05]  /*4a50*/  BRA `(.L_x_3482) ;  /* 0x00000c7000007947 */ /* 0x000fea0003800000 */
.L_x_3483:
[----:B------:R-:W0:Y:S02]  /*4a60*/  F2I.FTZ.TRUNC.NTZ R3, R2 ;  /* 0x0000000200037305 */ /* 0x000e24000021f100 */
[----:B0-----:R0:W-:Y:S01]  /*4a70*/  STG.E.U16 [R16.64], R3 ;  /* 0x0000000310007986 */ /* 0x0011e2000c101524 */
[----:B------:R-:W-:Y:S05]  /*4a80*/  BRA `(.L_x_3482) ;  /* 0x00000c4000007947 */ /* 0x000fea0003800000 */
.L_x_3478:
        /* <DEDUP_REMOVED lines=8> */
.L_x_3486:
[----:B------:R-:W-:-:S05]  /*4b10*/  F2FP.PACK_AB R2, RZ, R2 ;  /* 0x00000002ff02723e */ /* 0x000fca00000000ff */
[----:B------:R0:W-:Y:S01]  /*4b20*/  STG.E.U16 [R16.64], R2 ;  /* 0x0000000210007986 */ /* 0x0001e2000c101524 */
[----:B------:R-:W-:Y:S05]  /*4b30*/  BRA `(.L_x_3482) ;  /* 0x00000b9000007947 */ /* 0x000fea0003800000 */
.L_x_3485:
        /* <DEDUP_REMOVED lines=9> */
.L_x_3488:
[----:B------:R-:W-:-:S04]  /*4bd0*/  F2FP.PACK_AB R3, RZ, R2 ;  /* 0x00000002ff03723e */ /* 0x000fc800000000ff */
[----:B------:R-:W-:-:S05]  /*4be0*/  PRMT R3, R3, 0x5410, RZ ;  /* 0x0000541003037816 */ /* 0x000fca00000000ff */
[----:B------:R0:W-:Y:S01]  /*4bf0*/  STG.E [R16.64], R3 ;  /* 0x0000000310007986 */ /* 0x0001e2000c101924 */
[----:B------:R-:W-:Y:S05]  /*4c00*/  BRA `(.L_x_3482) ;  /* 0x00000ac000007947 */ /* 0x000fea0003800000 */
.L_x_3487:
[----:B------:R-:W-:-:S06]  /*4c10*/  FMUL.FTZ R2, R2, 1 ;  /* 0x3f80000002027820 */ /* 0x000fcc0000410000 */
[----:B------:R-:W0:Y:S02]  /*4c20*/  F2F.F64.F32 R2, R2 ;  /* 0x0000000200027310 */ /* 0x000e240000201800 */
[----:B0-----:R0:W-:Y:S01]  /*4c30*/  STG.E.64 [R16.64], R2 ;  /* 0x0000000210007986 */ /* 0x0011e2000c101b24 */
[----:B------:R-:W-:Y:S05]  /*4c40*/  BRA `(.L_x_3482) ;  /* 0x00000a8000007947 */ /* 0x000fea0003800000 */
.L_x_3477:
        /* <DEDUP_REMOVED lines=12> */
.L_x_3491:
[----:B------:R-:W-:Y:S01]  /*4d10*/  FMUL.FTZ R4, R2, 1 ;  /* 0x3f80000002047820 */ /* 0x000fe20000410000 */
[----:B------:R-:W-:-:S05]  /*4d20*/  CS2R R6, SRZ ;  /* 0x0000000000067805 */ /* 0x000fca000001ff00 */
[----:B------:R-:W0:Y:S02]  /*4d30*/  F2F.F64.F32 R4, R4 ;  /* 0x0000000400047310 */ /* 0x000e240000201800 */
[----:B0-----:R0:W-:Y:S01]  /*4d40*/  STG.E.128 [R16.64], R4 ;  /* 0x0000000410007986 */ /* 0x0011e2000c101d24 */
[----:B------:R-:W-:Y:S05]  /*4d50*/  BRA `(.L_x_3482) ;  /* 0x0000097000007947 */ /* 0x000fea0003800000 */
.L_x_3490:
        /* <DEDUP_REMOVED lines=20> */
.L_x_3495:
[----:B------:R-:W-:Y:S05]  /*4ea0*/  BSYNC B0 ;  /* 0x0000000000007941 */ /* 0x000fea0003800000 */
.L_x_3494:
[----:B------:R-:W-:-:S05]  /*4eb0*/  LOP3.LUT R5, R0, R5, RZ, 0xfc, !PT ;  /* 0x0000000500057212 */ /* 0x000fca00078efcff */
[----:B------:R0:W-:Y:S01]  /*4ec0*/  STG.E.U8 [R16.64], R5 ;  /* 0x0000000510007986 */ /* 0x0001e2000c101124 */
[----:B------:R-:W-:Y:S05]  /*4ed0*/  BRA `(.L_x_3482) ;  /* 0x000007f000007947 */ /* 0x000fea0003800000 */
.L_x_3493:
        /* <DEDUP_REMOVED lines=12> */
.L_x_3497:
[----:B------:R-:W-:Y:S01]  /*4fa0*/  IMAD.MOV.U32 R0, RZ, RZ, 0x7f ;  /* 0x0000007fff007424 */ /* 0x000fe200078e00ff */
[----:B------:R-:W-:-:S04]  /*4fb0*/  ISETP.GT.U32.AND P0, PT, R4, 0x7f800000, PT ;  /* 0x7f8000000400780c */ /* 0x000fc80003f04070 */
[----:B------:R-:W-:-:S04]  /*4fc0*/  SEL R0, R0, 0x7c, P0 ;  /* 0x0000007c00007807 */ /* 0x000fc80000000000 */
.L_x_3498:
[----:B------:R-:W-:Y:S05]  /*4fd0*/  BSYNC B0 ;  /* 0x0000000000007941 */ /* 0x000fea0003800000 */
.L_x_3496:
[----:B------:R-:W-:-:S04]  /*4fe0*/  LOP3.LUT R2, R2, 0x80000000, RZ, 0xc0, !PT ;  /* 0x8000000002027812 */ /* 0x000fc800078ec0ff */
[----:B------:R-:W-:-:S04]  /*4ff0*/  SHF.R.U32.HI R3, RZ, 0x18, R2 ;  /* 0x00000018ff037819 */ /* 0x000fc80000011602 */
[----:B------:R-:W-:-:S05]  /*5000*/  LOP3.LUT R3, R0, R3, RZ, 0xfc, !PT ;  /* 0x0000000300037212 */ /* 0x000fca00078efcff */
[----:B------:R0:W-:Y:S01]  /*5010*/  STG.E.U8 [R16.64], R3 ;  /* 0x0000000310007986 */ /* 0x0001e2000c101124 */
[----:B------:R-:W-:Y:S05]  /*5020*/  BRA `(.L_x_3482) ;  /* 0x000006a000007947 */ /* 0x000fea0003800000 */
.L_x_3492:
[----:B------:R-:W-:-:S05]  /*5030*/  F2FP.BF16.PACK_AB R2, RZ, R2 ;  /* 0x00000002ff02723e */ /* 0x000fca00000010ff */
[----:B------:R0:W-:Y:S01]  /*5040*/  STG.E.U16 [R16.64], R2 ;  /* 0x0000000210007986 */ /* 0x0001e2000c101524 */
[----:B------:R-:W-:Y:S05]  /*5050*/  BRA `(.L_x_3482) ;  /* 0x0000067000007947 */ /* 0x000fea0003800000 */
.L_x_3489:
        /* <DEDUP_REMOVED lines=11> */
.L_x_3501:
        /* <DEDUP_REMOVED lines=16> */
.L_x_3504:
[----:B------:R-:W-:-:S04]  /*5210*/  LOP3.LUT R2, R2, 0x80000000, RZ, 0xc0, !PT ;  /* 0x8000000002027812 */ /* 0x000fc800078ec0ff */
[----:B------:R-:W-:-:S04]  /*5220*/  SHF.R.U32.HI R3, RZ, 0x18, R2 ;  /* 0x00000018ff037819 */ /* 0x000fc80000011602 */
[----:B------:R-:W-:-:S04]  /*5230*/  LOP3.LUT R0, R0, R3, RZ, 0xfc, !PT ;  /* 0x0000000300007212 */ /* 0x000fc800078efcff */
[----:B------:R-:W-:Y:S02]  /*5240*/  PRMT R8, R0, 0x7610, R8 ;  /* 0x0000761000087816 */ /* 0x000fe40000000008 */
.L_x_3503:
[----:B------:R-:W-:Y:S05]  /*5250*/  BSYNC B0 ;  /* 0x0000000000007941 */ /* 0x000fea0003800000 */
.L_x_3502:
[----:B------:R0:W-:Y:S01]  /*5260*/  STG.E.U8 [R16.64], R8 ;  /* 0x0000000810007986 */ /* 0x0001e2000c101124 */
[----:B------:R-:W-:Y:S05]  /*5270*/  BRA `(.L_x_3482) ;  /* 0x0000045000007947 */ /* 0x000fea0003800000 */
.L_x_3500:
        /* <DEDUP_REMOVED lines=16> */
.L_x_3507:
[----:B------:R-:W-:-:S04]  /*5380*/  LOP3.LUT R2, R2, 0x80000000, RZ, 0xc0, !PT ;  /* 0x8000000002027812 */ /* 0x000fc800078ec0ff */
[----:B------:R-:W-:-:S04]  /*5390*/  SHF.R.U32.HI R3, RZ, 0x18, R2 ;  /* 0x00000018ff037819 */ /* 0x000fc80000011602 */
[----:B------:R-:W-:-:S04]  /*53a0*/  LOP3.LUT R0, R0, R3, RZ, 0xfc, !PT ;  /* 0x0000000300007212 */ /* 0x000fc800078efcff */
[----:B------:R-:W-:Y:S02]  /*53b0*/  PRMT R8, R0, 0x7610, R8 ;  /* 0x0000761000087816 */ /* 0x000fe40000000008 */
.L_x_3506:
[----:B------:R-:W-:Y:S05]  /*53c0*/  BSYNC B0 ;  /* 0x0000000000007941 */ /* 0x000fea0003800000 */
.L_x_3505:
[----:B------:R0:W-:Y:S01]  /*53d0*/  STG.E.U8 [R16.64], R8 ;  /* 0x0000000810007986 */ /* 0x0001e2000c101124 */
[----:B------:R-:W-:Y:S05]  /*53e0*/  BRA `(.L_x_3482) ;  /* 0x000002e000007947 */ /* 0x000fea0003800000 */
.L_x_3499:
        /* <DEDUP_REMOVED lines=21> */
.L_x_3481:
        /* <DEDUP_REMOVED lines=20> */
.L_x_3509:
[----:B------:R-:W0:Y:S02]  /*5680*/  F2I.U64.TRUNC R2, R2 ;  /* 0x0000000200027311 */ /* 0x000e24000020d800 */
[----:B0-----:R0:W-:Y:S01]  /*5690*/  STG.E.64 [R16.64], R2 ;  /* 0x0000000210007986 */ /* 0x0011e2000c101b24 */
[----:B------:R-:W-:Y:S05]  /*56a0*/  BRA `(.L_x_3482) ;  /* 0x0000002000007947 */ /* 0x000fea0003800000 */
.L_x_3508:
[----:B------:R-:W0:Y:S02]  /*56b0*/  F2I.FTZ.U32.TRUNC.NTZ R3, R2 ;  /* 0x0000000200037305 */ /* 0x000e24000021f000 */
[----:B0-----:R0:W-:Y:S02]  /*56c0*/  STG.E [R16.64], R3 ;  /* 0x0000000310007986 */ /* 0x0011e4000c101924 */
.L_x_3482:
        /* <DEDUP_REMOVED lines=231> */
.L_x_3510:
        /* <DEDUP_REMOVED lines=20> */
.L_x_3515:
[----:B------:R-:W2:Y:S02]  /*6680*/  LDG.E.U8 R0, [R2.64] ;  /* 0x0000002402007981 */ /* 0x000ea4000c1e1100 */
[----:B--2---:R-:W0:Y:S01]  /*6690*/  I2F.U16 R0, R0 ;  /* 0x0000000000007306 */ /* 0x004e220000101000 */
[----:B------:R-:W-:Y:S05]  /*66a0*/  BRA `(.L_x_3517) ;  /* 0x00000ca000007947 */ /* 0x000fea0003800000 */
.L_x_3514:
        /* <DEDUP_REMOVED lines=9> */
.L_x_3519:
[----:B------:R-:W2:Y:S02]  /*6740*/  LDG.E R0, [R2.64] ;  /* 0x0000002402007981 */ /* 0x000ea4000c1e1900 */
[----:B--2---:R-:W0:Y:S01]  /*6750*/  I2F R0, R0 ;  /* 0x0000000000007306 */ /* 0x004e220000201400 */
[----:B------:R-:W-:Y:S05]  /*6760*/  BRA `(.L_x_3517) ;  /* 0x00000be000007947 */ /* 0x000fea0003800000 */
.L_x_3518:
[----:B------:R-:W2:Y:S02]  /*6770*/  LDG.E.U16 R0, [R2.64] ;  /* 0x0000002402007981 */ /* 0x000ea4000c1e1500 */
[----:B--2---:R-:W0:Y:S01]  /*6780*/  I2F.S16 R0, R0 ;  /* 0x0000000000007306 */ /* 0x004e220000101400 */
[----:B------:R-:W-:Y:S05]  /*6790*/  BRA `(.L_x_3517) ;  /* 0x00000bb000007947 */ /* 0x000fea0003800000 */
.L_x_3513:
        /* <DEDUP_REMOVED lines=8> */
.L_x_3521:
[----:B------:R-:W2:Y:S02]  /*6820*/  LDG.E.U16 R0, [R2.64] ;  /* 0x0000002402007981 */ /* 0x000ea4000c1e1500 */
[----:B--2---:R-:W-:Y:S01]  /*6830*/  HADD2.F32 R0, -RZ, R0.H0_H0 ;  /* 0x20000000ff007230 */ /* 0x004fe20000004100 */
[----:B------:R-:W-:Y:S05]  /*6840*/  BRA `(.L_x_3517) ;  /* 0x00000b0000007947 */ /* 0x000fea0003800000 */
.L_x_3520:
        /* <DEDUP_REMOVED lines=8> */
.L_x_3523:
[----:B------:R-:W2:Y:S02]  /*68d0*/  LDG.E.U16 R0, [R2.64] ;  /* 0x0000002402007981 */ /* 0x000ea4000c1e1500 */
[----:B--2---:R-:W-:Y:S01]  /*68e0*/  HADD2.F32 R0, -RZ, R0.H0_H0 ;  /* 0x20000000ff007230 */ /* 0x004fe20000004100 */
[----:B------:R-:W-:Y:S05]  /*68f0*/  BRA `(.L_x_3517) ;  /* 0x00000a5000007947 */ /* 0x000fea0003800000 */
.L_x_3522:
[----:B------:R-:W2:Y:S02]  /*6900*/  LDG.E.64 R2, [R2.64] ;  /* 0x0000002402027981 */ /* 0x000ea4000c1e1b00 */
[----:B--2---:R-:W0:Y:S01]  /*6910*/  F2F.F32.F64 R0, R2 ;  /* 0x0000000200007310 */ /* 0x004e220000301000 */
[----:B------:R-:W0:-:S14]  /*6920*/  DSETP.GEU.AND P0, PT, |R2|, c[0x2][0x0], PT ;  /* 0x008000000200762a */ /* 0x000e1c0003f0e200 */
[----:B0-----:R-:W-:Y:S01]  /*6930*/  @!P0 FMUL R0, R0, 1.175494350822287508e-38 ;  /* 0x0080000000008820 */ /* 0x001fe20000400000 */
[----:B------:R-:W-:Y:S05]  /*6940*/  BRA `(.L_x_3517) ;  /* 0x00000a0000007947 */ /* 0x000fea0003800000 */
.L_x_3512:
        /* <DEDUP_REMOVED lines=12> */
.L_x_3526:
[----:B------:R-:W2:Y:S02]  /*6a10*/  LDG.E.64 R2, [R2.64] ;  /* 0x0000002402027981 */ /* 0x000ea4000c1e1b00 */
[----:B--2---:R-:W0:Y:S01]  /*6a20*/  F2F.F32.F64 R0, R2 ;  /* 0x0000000200007310 */ /* 0x004e220000301000 */
[----:B------:R-:W0:-:S14]  /*6a30*/  DSETP.GEU.AND P0, PT, |R2|, c[0x2][0x0], PT ;  /* 0x008000000200762a */ /* 0x000e1c0003f0e200 */
[----:B0-----:R-:W-:Y:S01]  /*6a40*/  @!P0 FMUL R0, R0, 1.175494350822287508e-38 ;  /* 0x0080000000008820 */ /* 0x001fe20000400000 */
[----:B------:R-:W-:Y:S05]  /*6a50*/  BRA `(.L_x_3517) ;  /* 0x000008f000007947 */ /* 0x000fea0003800000 */
.L_x_3525:
        /* <DEDUP_REMOVED lines=26> */
.L_x_3528:
        /* <DEDUP_REMOVED lines=13> */
.L_x_3527:
[----:B------:R-:W2:Y:S02]  /*6cd0*/  LDG.E.U16 R0, [R2.64] ;  /* 0x0000002402007981 */ /* 0x000ea4000c1e1500 */
[----:B--2---:R-:W-:Y:S01]  /*6ce0*/  PRMT R0, RZ, 0x5410, R0 ;  /* 0x00005410ff007816 */ /* 0x004fe20000000000 */
[----:B------:R-:W-:Y:S05]  /*6cf0*/  BRA `(.L_x_3517) ;  /* 0x0000065000007947 */ /* 0x000fea0003800000 */
.L_x_3524:
        /* <DEDUP_REMOVED lines=11> */
.L_x_3531:
        /* <DEDUP_REMOVED lines=20> */
.L_x_3533:
[----:B------:R-:W-:Y:S05]  /*6ef0*/  BSYNC B0 ;  /* 0x0000000000007941 */ /* 0x000fea0003800000 */
.L_x_3532:
[----:B------:R-:W-:Y:S01]  /*6f00*/  LEA R3, R0, 0x3b800000, 0x17 ;  /* 0x3b80000000037811 */ /* 0x000fe200078eb8ff */
[----:B------:R-:W-:-:S05]  /*6f10*/  IMAD.SHL.U32 R0, R2, 0x100000, RZ ;  /* 0x0010000002007824 */ /* 0x000fca00078e00ff */
[----:B------:R-:W-:Y:S01]  /*6f20*/  LOP3.LUT R0, R3, R0, R4, 0xfe, !PT ;  /* 0x0000000003007212 */ /* 0x000fe200078efe04 */
[----:B------:R-:W-:Y:S05]  /*6f30*/  BRA `(.L_x_3517) ;  /* 0x0000041000007947 */ /* 0x000fea0003800000 */
.L_x_3530:
        /* <DEDUP_REMOVED lines=20> */
.L_x_3535:
[----:B------:R-:W-:Y:S05]  /*7080*/  BSYNC B0 ;  /* 0x0000000000007941 */ /* 0x000fea0003800000 */
.L_x_3534:
[----:B------:R-:W-:Y:S01]  /*7090*/  LEA R3, R0, 0x37800000, 0x17 ;  /* 0x3780000000037811 */ /* 0x000fe200078eb8ff */
[----:B------:R-:W-:-:S05]  /*70a0*/  IMAD.SHL.U32 R0, R2, 0x200000, RZ ;  /* 0x0020000002007824 */ /* 0x000fca00078e00ff */
[----:B------:R-:W-:Y:S01]  /*70b0*/  LOP3.LUT R0, R3, R0, R4, 0xfe, !PT ;  /* 0x0000000003007212 */ /* 0x000fe200078efe04 */
[----:B------:R-:W-:Y:S05]  /*70c0*/  BRA `(.L_x_3517) ;  /* 0x0000028000007947 */ /* 0x000fea0003800000 */
.L_x_3529:
        /* <DEDUP_REMOVED lines=14> */
.L_x_3516:
        /* <DEDUP_REMOVED lines=21> */
.L_x_3537:
[----:B------:R-:W2:Y:S02]  /*7300*/  LDG.E.64 R2, [R2.64] ;  /* 0x0000002402027981 */ /* 0x000ea4000c1e1b00 */
[----:B--2---:R0:W1:Y:S01]  /*7310*/  I2F.U64 R0, R2 ;  /* 0x0000000200007312 */ /* 0x0040620000301000 */
[----:B------:R-:W-:Y:S05]  /*7320*/  BRA `(.L_x_3517) ;  /* 0x0000002000007947 */ /* 0x000fea0003800000 */
.L_x_3536:
[----:B------:R-:W2:Y:S02]  /*7330*/  LDG.E R0, [R2.64] ;  /* 0x0000002402007981 */ /* 0x000ea4000c1e1900 */
[----:B--2---:R-:W0:Y:S02]  /*7340*/  I2F.U32 R0, R0 ;  /* 0x0000000000007306 */ /* 0x004e240000201000 */
.L_x_3517:
[----:B------:R-:W-:Y:S05]  /*7350*/  BSYNC B6 ;  /* 0x0000000000067941 */ /* 0x000fea0003800000 */
.L_x_3511:
        /* <DEDUP_REMOVED lines=18> */
.L_x_3541:
[----:B------:R-:W0:Y:S02]  /*7480*/  F2I.S64.TRUNC R2, R2 ;  /* 0x0000000200027311 */ /* 0x000e24000020d900 */
[----:B0-----:R-:W-:-:S05]  /*7490*/  IMAD.MOV.U32 R5, RZ, RZ, R2 ;  /* 0x000000ffff057224 */ /* 0x001fca00078e0002 */
[----:B------:R0:W-:Y:S01]  /*74a0*/  STG.E.U8 [R16.64], R5 ;  /* 0x0000000510007986 */ /* 0x0001e2000c101124 */
[----:B------:R-:W-:Y:S05]  /*74b0*/  BRA `(.L_x_3543) ;  /* 0x00000d3000007947 */ /* 0x000fea0003800000 */
.L_x_3540:
        /* <DEDUP_REMOVED lines=9> */
.L_x_3545:
[----:B------:R-:W0:Y:S02]  /*7550*/  F2I.FTZ.TRUNC.NTZ R3, R2 ;  /* 0x0000000200037305 */ /* 0x000e24000021f100 */
[----:B0-----:R0:W-:Y:S01]  /*7560*/  STG.E [R16.64], R3 ;  /* 0x0000000310007986 */ /* 0x0011e2000c101924 */
[----:B------:R-:W-:Y:S05]  /*7570*/  BRA `(.L_x_3543) ;  /* 0x00000c7000007947 */ /* 0x000fea0003800000 */
.L_x_3544:
[----:B------:R-:W0:Y:S02]  /*7580*/  F2I.FTZ.TRUNC.NTZ R3, R2 ;  /* 0x0000000200037305 */ /* 0x000e24000021f100 */
[----:B0-----:R0:W-:Y:S01]  /*7590*/  STG.E.U16 [R16.64], R3 ;  /* 0x0000000310007986 */ /* 0x0011e2000c101524 */
[----:B------:R-:W-:Y:S05]  /*75a0*/  BRA `(.L_x_3543) ;  /* 0x00000c4000007947 */ /* 0x000fea0003800000 */
.L_x_3539:
        /* <DEDUP_REMOVED lines=8> */
.L_x_3547:
[----:B------:R-:W-:-:S05]  /*7630*/  F2FP.PACK_AB R2, RZ, R2 ;  /* 0x00000002ff02723e */ /* 0x000fca00000000ff */
[----:B------:R0:W-:Y:S01]  /*7640*/  STG.E.U16 [R16.64], R2 ;  /* 0x0000000210007986 */ /* 0x0001e2000c101524 */
[----:B------:R-:W-:Y:S05]  /*7650*/  BRA `(.L_x_3543) ;  /* 0x00000b9000007947 */ /* 0x000fea0003800000 */
.L_x_3546:
        /* <DEDUP_REMOVED lines=9> */
.L_x_3549:
[----:B------:R-:W-:-:S04]  /*76f0*/  F2FP.PACK_AB R3, RZ, R2 ;  /* 0x00000002ff03723e */ /* 0x000fc800000000ff */
[----:B------:R-:W-:-:S05]  /*7700*/  PRMT R3, R3, 0x5410, RZ ;  /* 0x0000541003037816 */ /* 0x000fca00000000ff */
[----:B------:R0:W-:Y:S01]  /*7710*/  STG.E [R16.64], R3 ;  /* 0x0000000310007986 */ /* 0x0001e2000c101924 */
[----:B------:R-:W-:Y:S05]  /*7720*/  BRA `(.L_x_3543) ;  /* 0x00000ac000007947 */ /* 0x000fea0003800000 */
.L_x_3548:
[----:B------:R-:W-:-:S06]  /*7730*/  FMUL.FTZ R2, R2, 1 ;  /* 0x3f80000002027820 */ /* 0x000fcc0000410000 */
[----:B------:R-:W0:Y:S02]  /*7740*/  F2F.F64.F32 R2, R2 ;  /* 0x0000000200027310 */ /* 0x000e240000201800 */
[----:B0-----:R0:W-:Y:S01]  /*7750*/  STG.E.64 [R16.64], R2 ;  /* 0x0000000210007986 */ /* 0x0011e2000c101b24 */
[----:B------:R-:W-:Y:S05]  /*7760*/  BRA `(.L_x_3543) ;  /* 0x00000a8000007947 */ /* 0x000fea0003800000 */
.L_x_3538:
        /* <DEDUP_REMOVED lines=12> */
.L_x_3552:
[----:B------:R-:W-:Y:S01]  /*7830*/  FMUL.FTZ R4, R2, 1 ;  /* 0x3f80000002047820 */ /* 0x000fe20000410000 */
[----:B------:R-:W-:-:S05]  /*7840*/  CS2R R6, SRZ ;  /* 0x0000000000067805 */ /* 0x000fca000001ff00 */
[----:B------:R-:W0:Y:S02]  /*7850*/  F2F.F64.F32 R4, R4 ;  /* 0x0000000400047310 */ /* 0x000e240000201800 */
[----:B0-----:R0:W-:Y:S01]  /*7860*/  STG.E.128 [R16.64], R4 ;  /* 0x0000000410007986 */ /* 0x0011e2000c101d24 */
[----:B------:R-:W-:Y:S05]  /*7870*/  BRA `(.L_x_3543) ;  /* 0x0000097000007947 */ /* 0x000fea0003800000 */
.L_x_3551:
        /* <DEDUP_REMOVED lines=20> */
.L_x_3556:
[----:B------:R-:W-:Y:S05]  /*79c0*/  BSYNC B0 ;  /* 0x0000000000007941 */ /* 0x000fea0003800000 */
.L_x_3555:
[----:B------:R-:W-:-:S05]  /*79d0*/  LOP3.LUT R5, R0, R5, RZ, 0xfc, !PT ;  /* 0x0000000500057212 */ /* 0x000fca00078efcff */
[----:B------:R0:W-:Y:S01]  /*79e0*/  STG.E.U8 [R16.64], R5 ;  /* 0x0000000510007986 */ /* 0x0001e2000c101124 */
[----:B------:R-:W-:Y:S05]  /*79f0*/  BRA `(.L_x_3543) ;  /* 0x000007f000007947 */ /* 0x000fea0003800000 */
.L_x_3554:
        /* <DEDUP_REMOVED lines=12> */
.L_x_3558:
[----:B------:R-:W-:Y:S01]  /*7ac0*/  IMAD.MOV.U32 R0, RZ, RZ, 0x7f ;  /* 0x0000007fff007424 */ /* 0x000fe200078e00ff */
[----:B------:R-:W-:-:S04]  /*7ad0*/  ISETP.GT.U32.AND P0, PT, R4, 0x7f800000, PT ;  /* 0x7f8000000400780c */ /* 0x000fc80003f04070 */
[----:B------:R-:W-:-:S04]  /*7ae0*/  SEL R0, R0, 0x7c, P0 ;  /* 0x0000007c00007807 */ /* 0x000fc80000000000 */
.L_x_3559:
[----:B------:R-:W-:Y:S05]  /*7af0*/  BSYNC B0 ;  /* 0x0000000000007941 */ /* 0x000fea0003800000 */
.L_x_3557:
[----:B------:R-:W-:-:S04]  /*7b00*/  LOP3.LUT R2, R2, 0x80000000, RZ, 0xc0, !PT ;  /* 0x8000000002027812 */ /* 0x000fc800078ec0ff */
[----:B------:R-:W-:-:S04]  /*7b10*/  SHF.R.U32.HI R3, RZ, 0x18, R2 ;  /* 0x00000018ff037819 */ /* 0x000fc80000011602 */
[----:B------:R-:W-:-:S05]  /*7b20*/  LOP3.LUT R3, R0, R3, RZ, 0xfc, !PT ;  /* 0x0000000300037212 */ /* 0x000fca00078efcff */
[----:B------:R0:W-:Y:S01]  /*7b30*/  STG.E.U8 [R16.64], R3 ;  /* 0x0000000310007986 */ /* 0x0001e2000c101124 */
[----:B------:R-:W-:Y:S05]  /*7b40*/  BRA `(.L_x_3543) ;  /* 0x000006a000007947 */ /* 0x000fea0003800000 */
.L_x_3553:
[----:B------:R-:W-:-:S05]  /*7b50*/  F2FP.BF16.PACK_AB R2, RZ, R2 ;  /* 0x00000002ff02723e */ /* 0x000fca00000010ff */
[----:B------:R0:W-:Y:S01]  /*7b60*/  STG.E.U16 [R16.64], R2 ;  /* 0x0000000210007986 */ /* 0x0001e2000c101524 */
[----:B------:R-:W-:Y:S05]  /*7b70*/  BRA `(.L_x_3543) ;  /* 0x0000067000007947 */ /* 0x000fea0003800000 */
.L_x_3550:
        /* <DEDUP_REMOVED lines=11> */
.L_x_3562:
        /* <DEDUP_REMOVED lines=16> */
.L_x_3565:
[----:B------:R-:W-:-:S04]  /*7d30*/  LOP3.LUT R2, R2, 0x80000000, RZ, 0xc0, !PT ;  /* 0x8000000002027812 */ /* 0x000fc800078ec0ff */
[----:B------:R-:W-:-:S04]  /*7d40*/  SHF.R.U32.HI R3, RZ, 0x18, R2 ;  /* 0x00000018ff037819 */ /* 0x000fc80000011602 */
[----:B------:R-:W-:-:S04]  /*7d50*/  LOP3.LUT R0, R0, R3, RZ, 0xfc, !PT ;  /* 0x0000000300007212 */ /* 0x000fc800078efcff */
[----:B------:R-:W-:Y:S02]  /*7d60*/  PRMT R8, R0, 0x7610, R8 ;  /* 0x0000761000087816 */ /* 0x000fe40000000008 */
.L_x_3564:
[----:B------:R-:W-:Y:S05]  /*7d70*/  BSYNC B0 ;  /* 0x0000000000007941 */ /* 0x000fea0003800000 */
.L_x_3563:
[----:B------:R0:W-:Y:S01]  /*7d80*/  STG.E.U8 [R16.64], R8 ;  /* 0x0000000810007986 */ /* 0x0001e2000c101124 */
[----:B------:R-:W-:Y:S05]  /*7d90*/  BRA `(.L_x_3543) ;  /* 0x0000045000007947 */ /* 0x000fea0003800000 */
.L_x_3561:
        /* <DEDUP_REMOVED lines=16> */
.L_x_3568:
[----:B------:R-:W-:-:S04]  /*7ea0*/  LOP3.LUT R2, R2, 0x80000000, RZ, 0xc0, !PT ;  /* 0x8000000002027812 */ /* 0x000fc800078ec0ff */
[----:B------:R-:W-:-:S04]  /*7eb0*/  SHF.R.U32.HI R3, RZ, 0x18, R2 ;  /* 0x00000018ff037819 */ /* 0x000fc80000011602 */
[----:B------:R-:W-:-:S04]  /*7ec0*/  LOP3.LUT R0, R0, R3, RZ, 0xfc, !PT ;  /* 0x0000000300007212 */ /* 0x000fc800078efcff */
[----:B------:R-:W-:Y:S02]  /*7ed0*/  PRMT R8, R0, 0x7610, R8 ;  /* 0x0000761000087816 */ /* 0x000fe40000000008 */
.L_x_3567:
[----:B------:R-:W-:Y:S05]  /*7ee0*/  BSYNC B0 ;  /* 0x0000000000007941 */ /* 0x000fea0003800000 */
.L_x_3566:
[----:B------:R0:W-:Y:S01]  /*7ef0*/  STG.E.U8 [R16.64], R8 ;  /* 0x0000000810007986 */ /* 0x0001e2000c101124 */
[----:B------:R-:W-:Y:S05]  /*7f00*/  BRA `(.L_x_3543) ;  /* 0x000002e000007947 */ /* 0x000fea0003800000 */
.L_x_3560:
        /* <DEDUP_REMOVED lines=21> */
.L_x_3542:
        /* <DEDUP_REMOVED lines=20> */
.L_x_3570:
[----:B------:R-:W0:Y:S02]  /*81a0*/  F2I.U64.TRUNC R2, R2 ;  /* 0x0000000200027311 */ /* 0x000e24000020d800 */
[----:B0-----:R0:W-:Y:S01]  /*81b0*/  STG.E.64 [R16.64], R2 ;  /* 0x0000000210007986 */ /* 0x0011e2000c101b24 */
[----:B------:R-:W-:Y:S05]  /*81c0*/  BRA `(.L_x_3543) ;  /* 0x0000002000007947 */ /* 0x000fea0003800000 */
.L_x_3569:
[----:B------:R-:W0:Y:S02]  /*81d0*/  F2I.FTZ.U32.TRUNC.NTZ R3, R2 ;  /* 0x0000000200037305 */ /* 0x000e24000021f000 */
[----:B0-----:R0:W-:Y:S02]  /*81e0*/  STG.E [R16.64], R3 ;  /* 0x0000000310007986 */ /* 0x0011e4000c101924 */
.L_x_3543:
[----:B------:R-:W-:Y:S02]  /*81f0*/  IADD3 R19, R19, 0x80, RZ ;  /* 0x0000008013137810 */ /* 0x000fe40007ffe0ff */
.L_x_3448:
[----:B------:R-:W-:Y:S05]  /*8200*/  BSYNC B7 ;  /* 0x0000000000077941 */ /* 0x000fea0003800000 */
.L_x_3447:
        /* <DEDUP_REMOVED lines=230> */
.L_x_3571:
        /* <DEDUP_REMOVED lines=20> */
.L_x_3576:
[----:B------:R-:W2:Y:S02]  /*91b0*/  LDG.E.U8 R0, [R2.64] ;  /* 0x0000002402007981 */ /* 0x000ea4000c1e1100 */
[----:B--2---:R-:W0:Y:S01]  /*91c0*/  I2F.U16 R0, R0 ;  /* 0x0000000000007306 */ /* 0x004e220000101000 */
[----:B------:R-:W-:Y:S05]  /*91d0*/  BRA `(.L_x_3578) ;  /* 0x00000ca000007947 */ /* 0x000fea0003800000 */
.L_x_3575:
        /* <DEDUP_REMOVED lines=9> */
.L_x_3580:
[----:B------:R-:W2:Y:S02]  /*9270*/  LDG.E R0, [R2.64] ;  /* 0x0000002402007981 */ /* 0x000ea4000c1e1900 */
[----:B--2---:R-:W0:Y:S01]  /*9280*/  I2F R0, R0 ;  /* 0x0000000000007306 */ /* 0x004e220000201400 */
[----:B------:R-:W-:Y:S05]  /*9290*/  BRA `(.L_x_3578) ;  /* 0x00000be000007947 */ /* 0x000fea0003800000 */
.L_x_3579:
[----:B------:R-:W2:Y:S02]  /*92a0*/  LDG.E.U16 R0, [R2.64] ;  /* 0x0000002402007981 */ /* 0x000ea4000c1e1500 */
[----:B--2---:R-:W0:Y:S01]  /*92b0*/  I2F.S16 R0, R0 ;  /* 0x0000000000007306 */ /* 0x004e220000101400 */
[----:B------:R-:W-:Y:S05]  /*92c0*/  BRA `(.L_x_3578) ;  /* 0x00000bb000007947 */ /* 0x000fea0003800000 */
.L_x_3574:
        /* <DEDUP_REMOVED lines=8> */
.L_x_3582:
[----:B------:R-:W2:Y:S02]  /*9350*/  LDG.E.U16 R0, [R2.64] ;  /* 0x0000002402007981 */ /* 0x000ea4000c1e1500 */
[----:B--2---:R-:W-:Y:S01]  /*9360*/  HADD2.F32 R0, -RZ, R0.H0_H0 ;  /* 0x20000000ff007230 */ /* 0x004fe20000004100 */
[----:B------:R-:W-:Y:S05]  /*9370*/  BRA `(.L_x_3578) ;  /* 0x00000b0000007947 */ /* 0x000fea0003800000 */
.L_x_3581:
        /* <DEDUP_REMOVED lines=8> */
.L_x_3584:
[----:B------:R-:W2:Y:S02]  /*9400*/  LDG.E.U16 R0, [R2.64] ;  /* 0x0000002402007981 */ /* 0x000ea4000c1e1500 */
[----:B--2---:R-:W-:Y:S01]  /*9410*/  HADD2.F32 R0, -RZ, R0.H0_H0 ;  /* 0x20000000ff007230 */ /* 0x004fe20000004100 */
[----:B------:R-:W-:Y:S05]  /*9420*/  BRA `(.L_x_3578) ;  /* 0x00000a5000007947 */ /* 0x000fea0003800000 */
.L_x_3583:
[----:B------:R-:W2:Y:S02]  /*9430*/  LDG.E.64 R2, [R2.64] ;  /* 0x0000002402027981 */ /* 0x000ea4000c1e1b00 */
[----:B--2---:R-:W0:Y:S01]  /*9440*/  F2F.F32.F64 R0, R2 ;  /* 0x0000000200007310 */ /* 0x004e220000301000 */
[----:B------:R-:W0:-:S14]  /*9450*/  DSETP.GEU.AND P0, PT, |R2|, c[0x2][0x0], PT ;  /* 0x008000000200762a */ /* 0x000e1c0003f0e200 */
[----:B0-----:R-:W-:Y:S01]  /*9460*/  @!P0 FMUL R0, R0, 1.175494350822287508e-38 ;  /* 0x0080000000008820 */ /* 0x001fe20000400000 */
[----:B------:R-:W-:Y:S05]  /*9470*/  BRA `(.L_x_3578) ;  /* 0x00000a0000007947 */ /* 0x000fea0003800000 */
.L_x_3573:
        /* <DEDUP_REMOVED lines=12> */
.L_x_3587:
[----:B------:R-:W2:Y:S02]  /*9540*/  LDG.E.64 R2, [R2.64] ;  /* 0x0000002402027981 */ /* 0x000ea4000c1e1b00 */
[----:B--2---:R-:W0:Y:S01]  /*9550*/  F2F.F32.F64 R0, R2 ;  /* 0x0000000200007310 */ /* 0x004e220000301000 */
[----:B------:R-:W0:-:S14]  /*9560*/  DSETP.GEU.AND P0, PT, |R2|, c[0x2][0x0], PT ;  /* 0x008000000200762a */ /* 0x000e1c0003f0e200 */
[----:B0-----:R-:W-:Y:S01]  /*9570*/  @!P0 FMUL R0, R0, 1.175494350822287508e-38 ;  /* 0x0080000000008820 */ /* 0x001fe20000400000 */
[----:B------:R-:W-:Y:S05]  /*9580*/  BRA `(.L_x_3578) ;  /* 0x000008f000007947 */ /* 0x000fea0003800000 */
.L_x_3586:
        /* <DEDUP_REMOVED lines=26> */
.L_x_3589:
        /* <DEDUP_REMOVED lines=13> */
.L_x_3588:
[----:B------:R-:W2:Y:S02]  /*9800*/  LDG.E.U16 R0, [R2.64] ;  /* 0x0000002402007981 */ /* 0x000ea4000c1e1500 */
[----:B--2---:R-:W-:Y:S01]  /*9810*/  PRMT R0, RZ, 0x5410, R0 ;  /* 0x00005410ff007816 */ /* 0x004fe20000000000 */
[----:B------:R-:W-:Y:S05]  /*9820*/  BRA `(.L_x_3578) ;  /* 0x0000065000007947 */ /* 0x000fea0003800000 */
.L_x_3585:
        /* <DEDUP_REMOVED lines=11> */
.L_x_3592:
        /* <DEDUP_REMOVED lines=20> */
.L_x_3594:
[----:B------:R-:W-:Y:S05]  /*9a20*/  BSYNC B0 ;  /* 0x0000000000007941 */ /* 0x000fea0003800000 */
.L_x_3593:
[----:B------:R-:W-:Y:S01]  /*9a30*/  LEA R3, R0, 0x3b800000, 0x17 ;  /* 0x3b80000000037811 */ /* 0x000fe200078eb8ff */
[----:B------:R-:W-:-:S05]  /*9a40*/  IMAD.SHL.U32 R0, R2, 0x100000, RZ ;  /* 0x0010000002007824 */ /* 0x000fca00078e00ff */
[----:B------:R-:W-:Y:S01]  /*9a50*/  LOP3.LUT R0, R3, R0, R4, 0xfe, !PT ;  /* 0x0000000003007212 */ /* 0x000fe200078efe04 */
[----:B------:R-:W-:Y:S05]  /*9a60*/  BRA `(.L_x_3578) ;  /* 0x0000041000007947 */ /* 0x000fea0003800000 */
.L_x_3591:
        /* <DEDUP_REMOVED lines=20> */
.L_x_3596:
[----:B------:R-:W-:Y:S05]  /*9bb0*/  BSYNC B0 ;  /* 0x0000000000007941 */ /* 0x000fea0003800000 */
.L_x_3595:
[----:B------:R-:W-:Y:S01]  /*9bc0*/  LEA R3, R0, 0x37800000, 0x17 ;  /* 0x3780000000037811 */ /* 0x000fe200078eb8ff */
[----:B------:R-:W-:-:S05]  /*9bd0*/  IMAD.SHL.U32 R0, R2, 0x200000, RZ ;  /* 0x0020000002007824 */ /* 0x000fca00078e00ff */
[----:B------:R-:W-:Y:S01]  /*9be0*/  LOP3.LUT R0, R3, R0, R4, 0xfe, !PT ;  /* 0x0000000003007212 */ /* 0x000fe200078efe04 */
[----:B------:R-:W-:Y:S05]  /*9bf0*/  BRA `(.L_x_3578) ;  /* 0x0000028000007947 */ /* 0x000fea0003800000 */
.L_x_3590:
        /* <DEDUP_REMOVED lines=14> */
.L_x_3577:
        /* <DEDUP_REMOVED lines=21> */
.L_x_3598:
[----:B------:R-:W2:Y:S02]  /*9e30*/  LDG.E.64 R2, [R2.64] ;  /* 0x0000002402027981 */ /* 0x000ea4000c1e1b00 */
[----:B--2---:R0:W1:Y:S01]  /*9e40*/  I2F.U64 R0, R2 ;  /* 0x0000000200007312 */ /* 0x0040620000301000 */
[----:B------:R-:W-:Y:S05]  /*9e50*/  BRA `(.L_x_3578) ;  /* 0x0000002000007947 */ /* 0x000fea0003800000 */
.L_x_3597:
[----:B------:R-:W2:Y:S02]  /*9e60*/  LDG.E R0, [R2.64] ;  /* 0x0000002402007981 */ /* 0x000ea4000c1e1900 */
[----:B--2---:R-:W0:Y:S02]  /*9e70*/  I2F.U32 R0, R0 ;  /* 0x0000000000007306 */ /* 0x004e240000201000 */
.L_x_3578:
[----:B------:R-:W-:Y:S05]  /*9e80*/  BSYNC B6 ;  /* 0x0000000000067941 */ /* 0x000fea0003800000 */
.L_x_3572:
        /* <DEDUP_REMOVED lines=18> */
.L_x_3602:
[----:B------:R-:W0:Y:S02]  /*9fb0*/  F2I.S64.TRUNC R2, R2 ;  /* 0x0000000200027311 */ /* 0x000e24000020d900 */
[----:B0-----:R-:W-:-:S05]  /*9fc0*/  IMAD.MOV.U32 R5, RZ, RZ, R2 ;  /* 0x000000ffff057224 */ /* 0x001fca00078e0002 */
[----:B------:R-:W-:Y:S01]  /*9fd0*/  STG.E.U8 [R16.64], R5 ;  /* 0x0000000510007986 */ /* 0x000fe2000c101124 */
[----:B------:R-:W-:Y:S05]  /*9fe0*/  EXIT ;  /* 0x000000000000794d */ /* 0x000fea0003800000 */
.L_x_3601:
        /* <DEDUP_REMOVED lines=9> */
.L_x_3605:
[----:B------:R-:W0:Y:S02]  /*a080*/  F2I.FTZ.TRUNC.NTZ R3, R2 ;  /* 0x0000000200037305 */ /* 0x000e24000021f100 */
[----:B0-----:R-:W-:Y:S01]  /*a090*/  STG.E [R16.64], R3 ;  /* 0x0000000310007986 */ /* 0x001fe2000c101924 */
[----:B------:R-:W-:Y:S05]  /*a0a0*/  EXIT ;  /* 0x000000000000794d */ /* 0x000fea0003800000 */
.L_x_3604:
[----:B------:R-:W0:Y:S02]  /*a0b0*/  F2I.FTZ.TRUNC.NTZ R3, R2 ;  /* 0x0000000200037305 */ /* 0x000e24000021f100 */
[----:B0-----:R-:W-:Y:S01]  /*a0c0*/  STG.E.U16 [R16.64], R3 ;  /* 0x0000000310007986 */ /* 0x001fe2000c101524 */
[----:B------:R-:W-:Y:S05]  /*a0d0*/  EXIT ;  /* 0x000000000000794d */ /* 0x000fea0003800000 */
.L_x_3600:
        /* <DEDUP_REMOVED lines=8> */
.L_x_3607:
[----:B------:R-:W-:-:S05]  /*a160*/  F2FP.PACK_AB R2, RZ, R2 ;  /* 0x00000002ff02723e */ /* 0x000fca00000000ff */
[----:B------:R-:W-:Y:S01]  /*a170*/  STG.E.U16 [R16.64], R2 ;  /* 0x0000000210007986 */ /* 0x000fe2000c101524 */
[----:B------:R-:W-:Y:S05]  /*a180*/  EXIT ;  /* 0x000000000000794d */ /* 0x000fea0003800000 */
.L_x_3606:
        /* <DEDUP_REMOVED lines=9> */
.L_x_3609:
[----:B------:R-:W-:-:S04]  /*a220*/  F2FP.PACK_AB R3, RZ, R2 ;  /* 0x00000002ff03723e */ /* 0x000fc800000000ff */
[----:B------:R-:W-:-:S05]  /*a230*/  PRMT R3, R3, 0x5410, RZ ;  /* 0x0000541003037816 */ /* 0x000fca00000000ff */
[----:B------:R-:W-:Y:S01]  /*a240*/  STG.E [R16.64], R3 ;  /* 0x0000000310007986 */ /* 0x000fe2000c101924 */
[----:B------:R-:W-:Y:S05]  /*a250*/  EXIT ;  /* 0x000000000000794d */ /* 0x000fea0003800000 */
.L_x_3608:
[----:B------:R-:W-:-:S06]  /*a260*/  FMUL.FTZ R2, R2, 1 ;  /* 0x3f80000002027820 */ /* 0x000fcc0000410000 */
[----:B------:R-:W0:Y:S02]  /*a270*/  F2F.F64.F32 R2, R2 ;  /* 0x0000000200027310 */ /* 0x000e240000201800 */
[----:B0-----:R-:W-:Y:S01]  /*a280*/  STG.E.64 [R16.64], R2 ;  /* 0x0000000210007986 */ /* 0x001fe2000c101b24 */
[----:B------:R-:W-:Y:S05]  /*a290*/  EXIT ;  /* 0x000000000000794d */ /* 0x000fea0003800000 */
.L_x_3599:
        /* <DEDUP_REMOVED lines=12> */
.L_x_3612:
[----:B------:R-:W-:Y:S01]  /*a360*/  FMUL.FTZ R4, R2, 1 ;  /* 0x3f80000002047820 */ /* 0x000fe20000410000 */
[----:B------:R-:W-:-:S05]  /*a370*/  CS2R R6, SRZ ;  /* 0x0000000000067805 */ /* 0x000fca000001ff00 */
[----:B------:R-:W0:Y:S02]  /*a380*/  F2F.F64.F32 R4, R4 ;  /* 0x0000000400047310 */ /* 0x000e240000201800 */
[----:B0-----:R-:W-:Y:S01]  /*a390*/  STG.E.128 [R16.64], R4 ;  /* 0x0000000410007986 */ /* 0x001fe2000c101d24 */
[----:B------:R-:W-:Y:S05]  /*a3a0*/  EXIT ;  /* 0x000000000000794d */ /* 0x000fea0003800000 */
.L_x_3611:
        /* <DEDUP_REMOVED lines=20> */
.L_x_3616:
[----:B------:R-:W-:Y:S05]  /*a4f0*/  BSYNC B0 ;  /* 0x0000000000007941 */ /* 0x000fea0003800000 */
.L_x_3615:
[----:B------:R-:W-:-:S05]  /*a500*/  LOP3.LUT R5, R0, R5, RZ, 0xfc, !PT ;  /* 0x0000000500057212 */ /* 0x000fca00078efcff */
[----:B------:R-:W-:Y:S01]  /*a510*/  STG.E.U8 [R16.64], R5 ;  /* 0x0000000510007986 */ /* 0x000fe2000c101124 */
[----:B------:R-:W-:Y:S05]  /*a520*/  EXIT ;  /* 0x000000000000794d */ /* 0x000fea0003800000 */
.L_x_3614:
        /* <DEDUP_REMOVED lines=12> */
.L_x_3618:
[----:B------:R-:W-:Y:S01]  /*a5f0*/  IMAD.MOV.U32 R0, RZ, RZ, 0x7f ;  /* 0x0000007fff007424 */ /* 0x000fe200078e00ff */
[----:B------:R-:W-:-:S04]  /*a600*/  ISETP.GT.U32.AND P0, PT, R4, 0x7f800000, PT ;  /* 0x7f8000000400780c */ /* 0x000fc80003f04070 */
[----:B------:R-:W-:-:S04]  /*a610*/  SEL R0, R0, 0x7c, P0 ;  /* 0x0000007c00007807 */ /* 0x000fc80000000000 */
.L_x_3619:
[----:B------:R-:W-:Y:S05]  /*a620*/  BSYNC B0 ;  /* 0x0000000000007941 */ /* 0x000fea0003800000 */
.L_x_3617:
[----:B------:R-:W-:-:S04]  /*a630*/  LOP3.LUT R2, R2, 0x80000000, RZ, 0xc0, !PT ;  /* 0x8000000002027812 */ /* 0x000fc800078ec0ff */
[----:B------:R-:W-:-:S04]  /*a640*/  SHF.R.U32.HI R3, RZ, 0x18, R2 ;  /* 0x00000018ff037819 */ /* 0x000fc80000011602 */
[----:B------:R-:W-:-:S05]  /*a650*/  LOP3.LUT R3, R0, R3, RZ, 0xfc, !PT ;  /* 0x0000000300037212 */ /* 0x000fca00078efcff */
[----:B------:R-:W-:Y:S01]  /*a660*/  STG.E.U8 [R16.64], R3 ;  /* 0x0000000310007986 */ /* 0x000fe2000c101124 */
[----:B------:R-:W-:Y:S05]  /*a670*/  EXIT ;  /* 0x000000000000794d */ /* 0x000fea0003800000 */
.L_x_3613:
[----:B------:R-:W-:-:S05]  /*a680*/  F2FP.BF16.PACK_AB R2, RZ, R2 ;  /* 0x00000002ff02723e */ /* 0x000fca00000010ff */
[----:B------:R-:W-:Y:S01]  /*a690*/  STG.E.U16 [R16.64], R2 ;  /* 0x0000000210007986 */ /* 0x000fe2000c101524 */
[----:B------:R-:W-:Y:S05]  /*a6a0*/  EXIT ;  /* 0x000000000000794d */ /* 0x000fea0003800000 */
.L_x_3610:
        /* <DEDUP_REMOVED lines=11> */
.L_x_3622:
        /* <DEDUP_REMOVED lines=16> */
.L_x_3625:
[----:B------:R-:W-:-:S04]  /*a860*/  LOP3.LUT R2, R2, 0x80000000, RZ, 0xc0, !PT ;  /* 0x8000000002027812 */ /* 0x000fc800078ec0ff */
[----:B------:R-:W-:-:S04]  /*a870*/  SHF.R.U32.HI R3, RZ, 0x18, R2 ;  /* 0x00000018ff037819 */ /* 0x000fc80000011602 */
[----:B------:R-:W-:-:S04]  /*a880*/  LOP3.LUT R0, R0, R3, RZ, 0xfc, !PT ;  /* 0x0000000300007212 */ /* 0x000fc800078efcff */
[----:B------:R-:W-:Y:S02]  /*a890*/  PRMT R8, R0, 0x7610, R8 ;  /* 0x0000761000087816 */ /* 0x000fe40000000008 */
.L_x_3624:
[----:B------:R-:W-:Y:S05]  /*a8a0*/  BSYNC B0 ;  /* 0x0000000000007941 */ /* 0x000fea0003800000 */
.L_x_3623:
[----:B------:R-:W-:Y:S01]  /*a8b0*/  STG.E.U8 [R16.64], R8 ;  /* 0x0000000810007986 */ /* 0x000fe2000c101124 */
[----:B------:R-:W-:Y:S05]  /*a8c0*/  EXIT ;  /* 0x000000000000794d */ /* 0x000fea0003800000 */
.L_x_3621:
        /* <DEDUP_REMOVED lines=16> */
.L_x_3628:
[----:B------:R-:W-:-:S04]  /*a9d0*/  LOP3.LUT R2, R2, 0x80000000, RZ, 0xc0, !PT ;  /* 0x8000000002027812 */ /* 0x000fc800078ec0ff */
[----:B------:R-:W-:-:S04]  /*a9e0*/  SHF.R.U32.HI R3, RZ, 0x18, R2 ;  /* 0x00000018ff037819 */ /* 0x000fc80000011602 */
[----:B------:R-:W-:-:S04]  /*a9f0*/  LOP3.LUT R0, R0, R3, RZ, 0xfc, !PT ;  /* 0x0000000300007212 */ /* 0x000fc800078efcff */
[----:B------:R-:W-:Y:S02]  /*aa00*/  PRMT R8, R0, 0x7610, R8 ;  /* 0x0000761000087816 */ /* 0x000fe40000000008 */
.L_x_3627:
[----:B------:R-:W-:Y:S05]  /*aa10*/  BSYNC B0 ;  /* 0x0000000000007941 */ /* 0x000fea0003800000 */
.L_x_3626:
[----:B------:R-:W-:Y:S01]  /*aa20*/  STG.E.U8 [R16.64], R8 ;  /* 0x0000000810007986 */ /* 0x000fe2000c101124 */
[----:B------:R-:W-:Y:S05]  /*aa30*/  EXIT ;  /* 0x000000000000794d */ /* 0x000fea0003800000 */
.L_x_3620:
        /* <DEDUP_REMOVED lines=21> */
.L_x_3603:
        /* <DEDUP_REMOVED lines=20> */
.L_x_3630:
[----:B------:R-:W0:Y:S02]  /*acd0*/  F2I.U64.TRUNC R2, R2 ;  /* 0x0000000200027311 */ /* 0x000e24000020d800 */
[----:B0-----:R-:W-:Y:S01]  /*ace0*/  STG.E.64 [R16.64], R2 ;  /* 0x0000000210007986 */ /* 0x001fe2000c101b24 */
[----:B------:R-:W-:Y:S05]  /*acf0*/  EXIT ;  /* 0x000000000000794d */ /* 0x000fea0003800000 */
.L_x_3629:
[----:B------:R-:W0:Y:S02]  /*ad00*/  F2I.FTZ.U32.TRUNC.NTZ R3, R2 ;  /* 0x0000000200037305 */ /* 0x000e24000021f000 */
[----:B0-----:R-:W-:Y:S01]  /*ad10*/  STG.E [R16.64], R3 ;  /* 0x0000000310007986 */ /* 0x001fe2000c101924 */
[----:B------:R-:W-:Y:S05]  /*ad20*/  EXIT ;  /* 0x000000000000794d */ /* 0x000fea0003800000 */
.L_x_3631:
        /* <DEDUP_REMOVED lines=13> */
.L_x_26752:


//--------------------- .text._ZN2at6native27unrolled_elementwise_kernelIZZZNS0_49_GLOBAL__N__b919a28f_16_Normalization_cu_5c38458722batch_norm_calc_invstdERKNS_6TensorES5_dENKUlvE_clEvENKUlvE0_clEvEUlfE_St5arrayIPcLm2EELi4E23TrivialOffsetCalculatorILi1EjESD_NS0_6memory12LoadWithCastILi1EEENSE_13StoreWithCastILi1EEEEEviT_T0_T2_T3_T4_T5_ --------------------------
	.section	.text._ZN2at6native27unrolled_elementwise_kernelIZZZNS0_49_GLOBAL__N__b919a28f_16_Normalization_cu_5c38458722batch_norm_calc_invstdERKNS_6TensorES5_dENKUlvE_clEvENKUlvE0_clEvEUlfE_St5arrayIPcLm2EELi4E23TrivialOffsetCalculatorILi1EjESD_NS0_6memory12LoadWithCastILi1EEENSE_13StoreWithCastILi1EEEEEviT_T0_T2_T3_T4_T5_,"ax",@progbits
	.sectioninfo	@"SHI_REGISTERS=28"
	.align	128
        .global         _ZN2at6native27unrolled_elementwise_kernelIZZZNS0_49_GLOBAL__N__b919a28f_16_Normalization_cu_5c38458722batch_norm_calc_invstdERKNS_6TensorES5_dENKUlvE_clEvENKUlvE0_clEvEUlfE_St5arrayIPcLm2EELi4E23TrivialOffsetCalculatorILi1EjESD_NS0_6memory12LoadWithCastILi1EEENSE_13StoreWithCastILi1EEEEEviT_T0_T2_T3_T4_T5_
        .type           _ZN2at6native27unrolled_elementwise_kernelIZZZNS0_49_GLOBAL__N__b919a28f_16_Normalization_cu_5c38458722batch_norm_calc_invstdERKNS_6TensorES5_dENKUlvE_clEvENKUlvE0_clEvEUlfE_St5arrayIPcLm2EELi4E23TrivialOffsetCalculatorILi1EjESD_NS0_6memory12LoadWithCastILi1EEENSE_13StoreWithCastILi1EEEEEviT_T0_T2_T3_T4_T5_,@function
        .size           _ZN2at6native27unrolled_elementwise_kernelIZZZNS0_49_GLOBAL__N__b919a28f_16_Normalization_cu_5c38458722batch_norm_calc_invstdERKNS_6TensorES5_dENKUlvE_clEvENKUlvE0_clEvEUlfE_St5arrayIPcLm2EELi4E23TrivialOffsetCalculatorILi1EjESD_NS0_6memory12LoadWithCastILi1EEENSE_13StoreWithCastILi1EEEEEviT_T0_T2_T3_T4_T5_,(.L_x_26753 - _ZN2at6native27unrolled_elementwise_kernelIZZZNS0_49_GLOBAL__N__b919a28f_16_Normalization_cu_5c38458722batch_norm_calc_invstdERKNS_6TensorES5_dENKUlvE_clEvENKUlvE0_clEvEUlfE_St5arrayIPcLm2EELi4E23TrivialOffsetCalculatorILi1EjESD_NS0_6memory12LoadWithCastILi1EEENSE_13StoreWithCastILi1EEEEEviT_T0_T2_T3_T4_T5_)
        .other          _ZN2at6native27unrolled_elementwise_kernelIZZZNS0_49_GLOBAL__N__b919a28f_16_Normalization_cu_5c38458722batch_norm_calc_invstdERKNS_6TensorES5_dENKUlvE_clEvENKUlvE0_clEvEUlfE_St5arrayIPcLm2EELi4E23TrivialOffsetCalculatorILi1EjESD_NS0_6memory12LoadWithCastILi1EEENSE_13StoreWithCastILi1EEEEEviT_T0_T2_T3_T4_T5_,@"STO_CUDA_ENTRY STV_DEFAULT"
_ZN2at6native27unrolled_elementwise_kernelIZZZNS0_49_GLOBAL__N__b919a28f_16_Normalization_cu_5c38458722batch_norm_calc_invstdERKNS_6TensorES5_dENKUlvE_clEvENKUlvE0_clEvEUlfE_St5arrayIPcLm2EELi4E23TrivialOffsetCalculatorILi1EjESD_NS0_6memory12LoadWithCastILi1EEENSE_13StoreWithCastILi1EEEEEviT_T0_T2_T3_T4_T5_:
.text._ZN2at6native27unrolled_elementwise_kernelIZZZNS0_49_GLOBAL__N__b919a28f_16_Normalization_cu_5c38458722batch_norm_calc_invstdERKNS_6TensorES5_dENKUlvE_clEvENKUlvE0_clEvEUlfE_St5arrayIPcLm2EELi4E23TrivialOffsetCalculatorILi1EjESD_NS0_6memory12LoadWithCastILi1EEENSE_13StoreWithCastILi1EEEEEviT_T0_T2_T3_T4_T5_:
[----:B------:R-:W-:Y:S02]  /*0000*/  IMAD.MOV.U32 R1, RZ, RZ, c[0x0][0x28] ;  /* 0x00000a00ff017624 */ /* 0x000fe400078e00ff */
[----:B------:R-:W0:Y:S01]  /*0010*/  S2R R2, SR_CTAID.X ;  /* 0x0000000000027919 */ /* 0x000e220000002500 */
[----:B------:R-:W-:Y:S01]  /*0020*/  IMAD.MOV.U32 R3, RZ, RZ, -0x200 ;  /* 0xfffffe00ff037424 */ /* 0x000fe200078e00ff */
[----:B------:R-:W1:Y:S01]  /*0030*/  LDC.U8 R24, c[0x0][0x18c] ;  /* 0x00006300ff187b82 */ /* 0x000e620000000000 */
[----:B------:R-:W-:Y:S01]  /*0040*/  ULDC.64 UR36, c[0x0][0x118] ;  /* 0x0000460000247ab9 */ /* 0x000fe20000000a00 */
[----:B------:R-:W2:Y:S01]  /*0050*/  S2R R25, SR_TID.X ;  /* 0x0000000000197919 */ /* 0x000ea20000002100 */
[----:B------:R-:W-:Y:S01]  /*0060*/  BSSY B7, `(.L_x_3632) ;  /* 0x00000e9000077945 */ /* 0x000fe20003800000 */
[----:B------:R-:W-:Y:S01]  /*0070*/  CS2R R22, SRZ ;  /* 0x0000000000167805 */ /* 0x000fe2000001ff00 */
[----:B0-----:R-:W-:-:S05]  /*0080*/  IMAD R16, R2, R3, c[0x0][0x160] ;  /* 0x0000580002107624 */ /* 0x001fca00078e0203 */
[----:B--2---:R-:W-:-:S13]  /*0090*/  ISETP.GE.AND P0, PT, R25, R16, PT ;  /* 0x000000101900720c */ /* 0x004fda0003f06270 */
[----:B------:R-:W-:Y:S05]  /*00a0*/  @P0 BRA `(.L_x_3633) ;  /* 0x00000e4000000947 */ /* 0x000fea0003800000 */
[----:B-1----:R-:W-:Y:S01]  /*00b0*/  PRMT R0, R24, 0x9910, RZ ;  /* 0x0000991018007816 */ /* 0x002fe200000000ff */
[----:B------:R-:W-:Y:S01]  /*00c0*/  IMAD R25, R2, 0x200, R25 ;  /* 0x0000020002197824 */ /* 0x000fe200078e0219 */
[----:B------:R-:W-:Y:S02]  /*00d0*/  BSSY B6, `(.L_x_3634) ;  /* 0x00000df000067945 */ /* 0x000fe40003800000 */
        /* <DEDUP_REMOVED lines=14> */
[----:B--2---:R0:W1:Y:S01]  /*01c0*/  I2F.S16 R22, R4 ;  /* 0x0000000400167306 */ /* 0x0040620000101400 */
[----:B------:R-:W-:Y:S05]  /*01d0*/  BRA `(.L_x_3640) ;  /* 0x00000ce000007947 */ /* 0x000fea0003800000 */
.L_x_3638:
[----:B------:R-:W2:Y:S02]  /*01e0*/  LDG.E.U8 R4, [R4.64] ;  /* 0x0000002404047981 */ /* 0x000ea4000c1e1100 */
[----:B--2---:R0:W1:Y:S01]  /*01f0*/  I2F.U16 R22, R4 ;  /* 0x0000000400167306 */ /* 0x0040620000101000 */
[----:B------:R-:W-:Y:S05]  /*0200*/  BRA `(.L_x_3640) ;  /* 0x00000cb000007947 */ /* 0x000fea0003800000 */
.L_x_3637:
        /* <DEDUP_REMOVED lines=9> */
.L_x_3642:
[----:B------:R-:W2:Y:S02]  /*02a0*/  LDG.E R4, [R4.64] ;  /* 0x0000002404047981 */ /* 0x000ea4000c1e1900 */
[----:B--2---:R0:W1:Y:S01]  /*02b0*/  I2F R22, R4 ;  /* 0x0000000400167306 */ /* 0x0040620000201400 */
[----:B------:R-:W-:Y:S05]  /*02c0*/  BRA `(.L_x_3640) ;  /* 0x00000bf000007947 */ /* 0x000fea0003800000 */
.L_x_3641:
[----:B------:R-:W2:Y:S02]  /*02d0*/  LDG.E.U16 R4, [R4.64] ;  /* 0x0000002404047981 */ /* 0x000ea4000c1e1500 */
[----:B--2---:R0:W1:Y:S01]  /*02e0*/  I2F.S16 R22, R4 ;  /* 0x0000000400167306 */ /* 0x0040620000101400 */
[----:B------:R-:W-:Y:S05]  /*02f0*/  BRA `(.L_x_3640) ;  /* 0x00000bc000007947 */ /* 0x000fea0003800000 */
.L_x_3636:
        /* <DEDUP_REMOVED lines=8> */
.L_x_3644:
[----:B------:R-:W2:Y:S02]  /*0380*/  LDG.E.U16 R4, [R4.64] ;  /* 0x0000002404047981 */ /* 0x000ea4000c1e1500 */
[----:B--2---:R-:W-:Y:S01]  /*0390*/  HADD2.F32 R22, -RZ, R4.H0_H0 ;  /* 0x20000004ff167230 */ /* 0x004fe20000004100 */
[----:B------:R-:W-:Y:S05]  /*03a0*/  BRA `(.L_x_3640) ;  /* 0x00000b1000007947 */ /* 0x000fea0003800000 */
.L_x_3643:
        /* <DEDUP_REMOVED lines=8> */
.L_x_3646:
[----:B------:R-:W2:Y:S02]  /*0430*/  LDG.E.U16 R4, [R4.64] ;  /* 0x0000002404047981 */ /* 0x000ea4000c1e1500 */
[----:B--2---:R-:W-:Y:S01]  /*0440*/  HADD2.F32 R22, -RZ, R4.H0_H0 ;  /* 0x20000004ff167230 */ /* 0x004fe20000004100 */
[----:B------:R-:W-:Y:S05]  /*0450*/  BRA `(.L_x_3640) ;  /* 0x00000a6000007947 */ /* 0x000fea0003800000 */
.L_x_3645:
[----:B------:R-:W2:Y:S02]  /*0460*/  LDG.E.64 R4, [R4.64] ;  /* 0x0000002404047981 */ /* 0x000ea4000c1e1b00 */
[----:B--2---:R-:W0:Y:S01]  /*0470*/  F2F.F32.F64 R22, R4 ;  /* 0x0000000400167310 */ /* 0x004e220000301000 */
[----:B------:R-:W0:-:S14]  /*0480*/  DSETP.GEU.AND P0, PT, |R4|, c[0x2][0x0], PT ;  /* 0x008000000400762a */ /* 0x000e1c0003f0e200 */
[----:B0-----:R-:W-:Y:S01]  /*0490*/  @!P0 FMUL R22, R22, 1.175494350822287508e-38 ;  /* 0x0080000016168820 */ /* 0x001fe20000400000 */
[----:B------:R-:W-:Y:S05]  /*04a0*/  BRA `(.L_x_3640) ;  /* 0x00000a1000007947 */ /* 0x000fea0003800000 */
.L_x_3635:
        /* <DEDUP_REMOVED lines=12> */
.L_x_3649:
[----:B------:R-:W2:Y:S02]  /*0570*/  LDG.E.64 R4, [R4.64] ;  /* 0x0000002404047981 */ /* 0x000ea4000c1e1b00 */
[----:B--2---:R-:W0:Y:S01]  /*0580*/  F2F.F32.F64 R22, R4 ;  /* 0x0000000400167310 */ /* 0x004e220000301000 */
[----:B------:R-:W0:-:S14]  /*0590*/  DSETP.GEU.AND P0, PT, |R4|, c[0x2][0x0], PT ;  /* 0x008000000400762a */ /* 0x000e1c0003f0e200 */
[----:B0-----:R-:W-:Y:S01]  /*05a0*/  @!P0 FMUL R22, R22, 1.175494350822287508e-38 ;  /* 0x0080000016168820 */ /* 0x001fe20000400000 */
[----:B------:R-:W-:Y:S05]  /*05b0*/  BRA `(.L_x_3640) ;  /* 0x0000090000007947 */ /* 0x000fea0003800000 */
.L_x_3648:
        /* <DEDUP_REMOVED lines=11> */
[----:B------:R-:W-:-:S04]  /*0670*/  IADD3 R6, R0, 0x1000000, RZ ;  /* 0x0100000000067810 */ /* 0x000fc80007ffe0ff */
[----:B------:R-:W-:Y:S02]  /*0680*/  SHF.R.S32.HI R6, RZ, 0x8, R6 ;  /* 0x00000008ff067819 */ /* 0x000fe40000011406 */
[----:B0-----:R-:W-:-:S04]  /*0690*/  IADD3 R3, -R3, 0x1f, RZ ;  /* 0x0000001f03037810 */ /* 0x001fc80007ffe1ff */
[C---:B------:R-:W-:Y:S02]  /*06a0*/  ISETP.GT.U32.AND P0, PT, R3.reuse, 0x4, PT ;  /* 0x000000040300780c */ /* 0x040fe40003f04070 */
[----:B------:R-:W-:-:S04]  /*06b0*/  IADD3 R3, R3, -0x4, RZ ;  /* 0xfffffffc03037810 */ /* 0x000fc80007ffe0ff */
[----:B------:R-:W-:-:S04]  /*06c0*/  SEL R3, R3, RZ, P0 ;  /* 0x000000ff03037207 */ /* 0x000fc80000000000 */
[C---:B------:R-:W-:Y:S01]  /*06d0*/  SHF.L.U32 R4, R0.reuse, R3, RZ ;  /* 0x0000000300047219 */ /* 0x040fe200000006ff */
[----:B------:R-:W-:Y:S01]  /*06e0*/  IMAD R7, R3, R8, 0x3c000000 ;  /* 0x3c00000003077424 */ /* 0x000fe200078e0208 */
[----:B------:R-:W-:-:S04]  /*06f0*/  IADD3 R3, R0, -0x1, RZ ;  /* 0xffffffff00037810 */ /* 0x000fc80007ffe0ff */
[----:B------:R-:W-:Y:S02]  /*0700*/  LEA.HI R7, R4, R7, RZ, 0x1c ;  /* 0x0000000704077211 */ /* 0x000fe400078fe0ff */
[----:B------:R-:W-:Y:S02]  /*0710*/  SHF.R.S32.HI R3, RZ, 0x1f, R3 ;  /* 0x0000001fff037819 */ /* 0x000fe40000011403 */
[----:B------:R-:W-:-:S04]  /*0720*/  LOP3.LUT R6, R7, 0x7f800000, R6, 0xf8, !PT ;  /* 0x7f80000007067812 */ /* 0x000fc800078ef806 */
[----:B------:R-:W-:-:S04]  /*0730*/  LOP3.LUT R3, R6, R3, RZ, 0x30, !PT ;  /* 0x0000000306037212 */ /* 0x000fc800078e30ff */
[----:B------:R-:W-:Y:S01]  /*0740*/  LOP3.LUT R22, R3, 0x80000000, R22, 0xf8, !PT ;  /* 0x8000000003167812 */ /* 0x000fe200078ef816 */
[----:B------:R-:W-:Y:S05]  /*0750*/  BRA `(.L_x_3640) ;  /* 0x0000076000007947 */ /* 0x000fea0003800000 */
.L_x_3651:
        /* <DEDUP_REMOVED lines=12> */
[----:B------:R-:W-:Y:S01]  /*0820*/  LOP3.LUT R22, R22, 0x80000000, R3, 0xf8, !PT ;  /* 0x8000000016167812 */ /* 0x000fe200078ef803 */
[----:B------:R-:W-:Y:S05]  /*0830*/  BRA `(.L_x_3640) ;  /* 0x0000068000007947 */ /* 0x000fea0003800000 */
.L_x_3650:
[----:B------:R-:W2:Y:S02]  /*0840*/  LDG.E.U16 R4, [R4.64] ;  /* 0x0000002404047981 */ /* 0x000ea4000c1e1500 */
[----:B--2---:R-:W-:Y:S01]  /*0850*/  PRMT R22, RZ, 0x5410, R4 ;  /* 0x00005410ff167816 */ /* 0x004fe20000000004 */
[----:B------:R-:W-:Y:S05]  /*0860*/  BRA `(.L_x_3640) ;  /* 0x0000065000007947 */ /* 0x000fea0003800000 */
.L_x_3647:
        /* <DEDUP_REMOVED lines=9> */
[----:B--2---:R0:W1:Y:S01]  /*0900*/  I2F.U16 R22, R4 ;  /* 0x0000000400167306 */ /* 0x0040620000101000 */
[----:B------:R-:W-:Y:S05]  /*0910*/  BRA `(.L_x_3640) ;  /* 0x000005a000007947 */ /* 0x000fea0003800000 */
.L_x_3654:
        /* <DEDUP_REMOVED lines=20> */
.L_x_3656:
[----:B------:R-:W-:Y:S05]  /*0a60*/  BSYNC B0 ;  /* 0x0000000000007941 */ /* 0x000fea0003800000 */
.L_x_3655:
[----:B------:R-:W-:Y:S01]  /*0a70*/  IMAD.SHL.U32 R3, R3, 0x100000, RZ ;  /* 0x0010000003037824 */ /* 0x000fe200078e00ff */
[----:B------:R-:W-:-:S04]  /*0a80*/  LEA R5, R0, 0x3b800000, 0x17 ;  /* 0x3b80000000057811 */ /* 0x000fc800078eb8ff */
[----:B------:R-:W-:Y:S01]  /*0a90*/  LOP3.LUT R22, R5, R3, R22, 0xfe, !PT ;  /* 0x0000000305167212 */ /* 0x000fe200078efe16 */
[----:B------:R-:W-:Y:S05]  /*0aa0*/  BRA `(.L_x_3640) ;  /* 0x0000041000007947 */ /* 0x000fea0003800000 */
.L_x_3653:
        /* <DEDUP_REMOVED lines=20> */
.L_x_3658:
[----:B------:R-:W-:Y:S05]  /*0bf0*/  BSYNC B0 ;  /* 0x0000000000007941 */ /* 0x000fea0003800000 */
.L_x_3657:
[----:B------:R-:W-:Y:S01]  /*0c00*/  IMAD.SHL.U32 R3, R3, 0x200000, RZ ;  /* 0x0020000003037824 */ /* 0x000fe200078e00ff */
[----:B------:R-:W-:-:S04]  /*0c10*/  LEA R5, R0, 0x37800000, 0x17 ;  /* 0x3780000000057811 */ /* 0x000fc800078eb8ff */
[----:B------:R-:W-:Y:S01]  /*0c20*/  LOP3.LUT R22, R5, R3, R22, 0xfe, !PT ;  /* 0x0000000305167212 */ /* 0x000fe200078efe16 */
[----:B------:R-:W-:Y:S05]  /*0c30*/  BRA `(.L_x_3640) ;  /* 0x0000028000007947 */ /* 0x000fea0003800000 */
.L_x_3652:
        /* <DEDUP_REMOVED lines=14> */
.L_x_3639:
        /* <DEDUP_REMOVED lines=21> */
.L_x_3660:
[----:B------:R-:W2:Y:S02]  /*0e70*/  LDG.E.64 R4, [R4.64] ;  /* 0x0000002404047981 */ /* 0x000ea4000c1e1b00 */
[----:B--2---:R0:W1:Y:S01]  /*0e80*/  I2F.U64 R22, R4 ;  /* 0x0000000400167312 */ /* 0x0040620000301000 */
[----:B------:R-:W-:Y:S05]  /*0e90*/  BRA `(.L_x_3640) ;  /* 0x0000002000007947 */ /* 0x000fea0003800000 */
.L_x_3659:
[----:B------:R-:W2:Y:S02]  /*0ea0*/  LDG.E R4, [R4.64] ;  /* 0x0000002404047981 */ /* 0x000ea4000c1e1900 */
[----:B--2---:R0:W1:Y:S02]  /*0eb0*/  I2F.U32 R22, R4 ;  /* 0x0000000400167306 */ /* 0x0040640000201000 */
.L_x_3640:
[----:B------:R-:W-:Y:S05]  /*0ec0*/  BSYNC B6 ;  /* 0x0000000000067941 */ /* 0x000fea0003800000 */
.L_x_3634:
[----:B------:R-:W2:Y:S02]  /*0ed0*/  S2R R25, SR_TID.X ;  /* 0x0000000000197919 */ /* 0x000ea40000002100 */
[----:B--2---:R-:W-:Y:S02]  /*0ee0*/  IADD3 R25, R25, 0x80, RZ ;  /* 0x0000008019197810 */ /* 0x004fe40007ffe0ff */
.L_x_3633:
[----:B-1----:R-:W-:Y:S05]  /*0ef0*/  BSYNC B7 ;  /* 0x0000000000077941 */ /* 0x002fea0003800000 */
.L_x_3632:
[----:B------:R-:W-:Y:S01]  /*0f00*/  ISETP.GE.AND P0, PT, R25, R16, PT ;  /* 0x000000101900720c */ /* 0x000fe20003f06270 */
[----:B------:R-:W-:-:S12]  /*0f10*/  BSSY B7, `(.L_x_3661) ;  /* 0x00000e5000077945 */ /* 0x000fd80003800000 */
[----:B------:R-:W-:Y:S05]  /*0f20*/  @P0 BRA `(.L_x_3662) ;  /* 0x00000e3000000947 */ /* 0x000fea0003800000 */
[----:B------:R-:W-:Y:S01]  /*0f30*/  IMAD R0, R2, 0x200, R25 ;  /* 0x0000020002007824 */ /* 0x000fe200078e0219 */
[----:B------:R-:W-:Y:S01]  /*0f40*/  PRMT R3, R24, 0x9910, RZ ;  /* 0x0000991018037816 */ /* 0x000fe200000000ff */
[----:B------:R-:W-:Y:S02]  /*0f50*/  BSSY B6, `(.L_x_3663) ;  /* 0x00000df000067945 */ /* 0x000fe40003800000 */
        /* <DEDUP_REMOVED lines=17> */
.L_x_3667:
[----:B------:R-:W2:Y:S02]  /*1070*/  LDG.E.U8 R4, [R4.64] ;  /* 0x0000002404047981 */ /* 0x000ea4000c1e1100 */
[----:B--2---:R0:W1:Y:S01]  /*1080*/  I2F.U16 R23, R4 ;  /* 0x0000000400177306 */ /* 0x0040620000101000 */
[----:B------:R-:W-:Y:S05]  /*1090*/  BRA `(.L_x_3669) ;  /* 0x00000ca000007947 */ /* 0x000fea0003800000 */
.L_x_3666:
        /* <DEDUP_REMOVED lines=9> */
.L_x_3671:
[----:B------:R-:W2:Y:S02]  /*1130*/  LDG.E R4, [R4.64] ;  /* 0x0000002404047981 */ /* 0x000ea4000c1e1900 */
[----:B--2---:R0:W1:Y:S01]  /*1140*/  I2F R23, R4 ;  /* 0x0000000400177306 */ /* 0x0040620000201400 */
[----:B------:R-:W-:Y:S05]  /*1150*/  BRA `(.L_x_3669) ;  /* 0x00000be000007947 */ /* 0x000fea0003800000 */
.L_x_3670:
[----:B------:R-:W2:Y:S02]  /*1160*/  LDG.E.U16 R4, [R4.64] ;  /* 0x0000002404047981 */ /* 0x000ea4000c1e1500 */
[----:B--2---:R0:W1:Y:S01]  /*1170*/  I2F.S16 R23, R4 ;  /* 0x0000000400177306 */ /* 0x0040620000101400 */
[----:B------:R-:W-:Y:S05]  /*1180*/  BRA `(.L_x_3669) ;  /* 0x00000bb000007947 */ /* 0x000fea0003800000 */
.L_x_3665:
        /* <DEDUP_REMOVED lines=8> */
.L_x_3673:
[----:B------:R-:W2:Y:S02]  /*1210*/  LDG.E.U16 R4, [R4.64] ;  /* 0x0000002404047981 */ /* 0x000ea4000c1e1500 */
[----:B--2---:R-:W-:Y:S01]  /*1220*/  HADD2.F32 R23, -RZ, R4.H0_H0 ;  /* 0x20000004ff177230 */ /* 0x004fe20000004100 */
[----:B------:R-:W-:Y:S05]  /*1230*/  BRA `(.L_x_3669) ;  /* 0x00000b0000007947 */ /* 0x000fea0003800000 */
.L_x_3672:
        /* <DEDUP_REMOVED lines=8> */
.L_x_3675:
[----:B------:R-:W2:Y:S02]  /*12c0*/  LDG.E.U16 R4, [R4.64] ;  /* 0x0000002404047981 */ /* 0x000ea4000c1e1500 */
[----:B--2---:R-:W-:Y:S01]  /*12d0*/  HADD2.F32 R23, -RZ, R4.H0_H0 ;  /* 0x20000004ff177230 */ /* 0x004fe20000004100 */
[----:B------:R-:W-:Y:S05]  /*12e0*/  BRA `(.L_x_3669) ;  /* 0x00000a5000007947 */ /* 0x000fea0003800000 */
.L_x_3674:
[----:B------:R-:W2:Y:S02]  /*12f0*/  LDG.E.64 R4, [R4.64] ;  /* 0x0000002404047981 */ /* 0x000ea4000c1e1b00 */
[----:B--2---:R-:W0:Y:S01]  /*1300*/  F2F.F32.F64 R23, R4 ;  /* 0x0000000400177310 */ /* 0x004e220000301000 */
[----:B------:R-:W0:-:S14]  /*1310*/  DSETP.GEU.AND P0, PT, |R4|, c[0x2][0x0], PT ;  /* 0x008000000400762a */ /* 0x000e1c0003f0e200 */
[----:B0-----:R-:W-:Y:S01]  /*1320*/  @!P0 FMUL R23, R23, 1.175494350822287508e-38 ;  /* 0x0080000017178820 */ /* 0x001fe20000400000 */
[----:B------:R-:W-:Y:S05]  /*1330*/  BRA `(.L_x_3669) ;  /* 0x00000a0000007947 */ /* 0x000fea0003800000 */
.L_x_3664:
        /* <DEDUP_REMOVED lines=12> */
.L_x_3678:
[----:B------:R-:W2:Y:S02]  /*1400*/  LDG.E.64 R4, [R4.64] ;  /* 0x0000002404047981 */ /* 0x000ea4000c1e1b00 */
[----:B--2---:R-:W0:Y:S01]  /*1410*/  F2F.F32.F64 R23, R4 ;  /* 0x0000000400177310 */ /* 0x004e220000301000 */
[----:B------:R-:W0:-:S14]  /*1420*/  DSETP.GEU.AND P0, PT, |R4|, c[0x2][0x0], PT ;  /* 0x008000000400762a */ /* 0x000e1c0003f0e200 */
[----:B0-----:R-:W-:Y:S01]  /*1430*/  @!P0 FMUL R23, R23, 1.175494350822287508e-38 ;  /* 0x0080000017178820 */ /* 0x001fe20000400000 */
[----:B------:R-:W-:Y:S05]  /*1440*/  BRA `(.L_x_3669) ;  /* 0x000008f000007947 */ /* 0x000fea0003800000 */
.L_x_3677:
        /* <DEDUP_REMOVED lines=26> */
.L_x_3680:
        /* <DEDUP_REMOVED lines=13> */
.L_x_3679:
[----:B------:R-:W2:Y:S02]  /*16c0*/  LDG.E.U16 R4, [R4.64] ;  /* 0x0000002404047981 */ /* 0x000ea4000c1e1500 */
[----:B--2---:R-:W-:Y:S01]  /*16d0*/  PRMT R23, RZ, 0x5410, R4 ;  /* 0x00005410ff177816 */ /* 0x004fe20000000004 */
[----:B------:R-:W-:Y:S05]  /*16e0*/  BRA `(.L_x_3669) ;  /* 0x0000065000007947 */ /* 0x000fea0003800000 */
.L_x_3676:
        /* <DEDUP_REMOVED lines=11> */
.L_x_3683:
        /* <DEDUP_REMOVED lines=20> */
.L_x_3685:
[----:B------:R-:W-:Y:S05]  /*18e0*/  BSYNC B0 ;  /* 0x0000000000007941 */ /* 0x000fea0003800000 */
.L_x_3684:
[----:B------:R-:W-:Y:S01]  /*18f0*/  IMAD.SHL.U32 R3, R3, 0x100000, RZ ;  /* 0x0010000003037824 */ /* 0x000fe200078e00ff */
[----:B------:R-:W-:-:S04]  /*1900*/  LEA R0, R0, 0x3b800000, 0x17 ;  /* 0x3b80000000007811 */ /* 0x000fc800078eb8ff */
[----:B------:R-:W-:Y:S01]  /*1910*/  LOP3.LUT R23, R0, R3, R23, 0xfe, !PT ;  /* 0x0000000300177212 */ /* 0x000fe200078efe17 */
[----:B------:R-:W-:Y:S05]  /*1920*/  BRA `(.L_x_3669) ;  /* 0x0000041000007947 */ /* 0x000fea0003800000 */
.L_x_3682:
        /* <DEDUP_REMOVED lines=20> */
.L_x_3687:
[----:B------:R-:W-:Y:S05]  /*1a70*/  BSYNC B0 ;  /* 0x0000000000007941 */ /* 0x000fea0003800000 */
.L_x_3686:
[----:B------:R-:W-:Y:S01]  /*1a80*/  IMAD.SHL.U32 R3, R3, 0x200000, RZ ;  /* 0x0020000003037824 */ /* 0x000fe200078e00ff */
[----:B------:R-:W-:-:S04]  /*1a90*/  LEA R0, R0, 0x37800000, 0x17 ;  /* 0x3780000000007811 */ /* 0x000fc800078eb8ff */
[----:B------:R-:W-:Y:S01]  /*1aa0*/  LOP3.LUT R23, R0, R3, R23, 0xfe, !PT ;  /* 0x0000000300177212 */ /* 0x000fe200078efe17 */
[----:B------:R-:W-:Y:S05]  /*1ab0*/  BRA `(.L_x_3669) ;  /* 0x0000028000007947 */ /* 0x000fea0003800000 */
.L_x_3681:
        /* <DEDUP_REMOVED lines=14> */
.L_x_3668:
        /* <DEDUP_REMOVED lines=18> */
[----:B0----5:R-:W-:Y:S05]  /*1cc0*/  CALL.ABS.NOINC R14 ;  /* 0x000000000e007343 */ /* 0x021fea0003c00000 */
[----:B------:R-:W-:Y:S01]  /*1cd0*/  IMAD.MOV.U32 R23, RZ, RZ, RZ ;  /* 0x000000ffff177224 */ /* 0x000fe200078e00ff */
[----:B------:R-:W-:Y:S05]  /*1ce0*/  BRA `(.L_x_3669) ;  /* 0x0000005000007947 */ /* 0x000fea0003800000 */
.L_x_3689:
[----:B------:R-:W2:Y:S02]  /*1cf0*/  LDG.E.64 R4, [R4.64] ;  /* 0x0000002404047981 */ /* 0x000ea4000c1e1b00 */
[----:B--2---:R0:W1:Y:S01]  /*1d00*/  I2F.U64 R23, R4 ;  /* 0x0000000400177312 */ /* 0x0040620000301000 */
[----:B------:R-:W-:Y:S05]  /*1d10*/  BRA `(.L_x_3669) ;  /* 0x0000002000007947 */ /* 0x000fea0003800000 */
.L_x_3688:
[----:B------:R-:W2:Y:S02]  /*1d20*/  LDG.E R4, [R4.64] ;  /* 0x0000002404047981 */ /* 0x000ea4000c1e1900 */
[----:B--2---:R0:W1:Y:S02]  /*1d30*/  I2F.U32 R23, R4 ;  /* 0x0000000400177306 */ /* 0x0040640000201000 */
.L_x_3669:
[----:B------:R-:W-:Y:S05]  /*1d40*/  BSYNC B6 ;  /* 0x0000000000067941 */ /* 0x000fea0003800000 */
.L_x_3663:
[----:B------:R-:W-:Y:S02]  /*1d50*/  IADD3 R25, R25, 0x80, RZ ;  /* 0x0000008019197810 */ /* 0x000fe40007ffe0ff */
.L_x_3662:
[----:B------:R-:W-:Y:S05]  /*1d60*/  BSYNC B7 ;  /* 0x0000000000077941 */ /* 0x000fea0003800000 */
.L_x_3661:
[----:B------:R-:W-:Y:S01]  /*1d70*/  ISETP.GE.AND P0, PT, R25, R16, PT ;  /* 0x000000101900720c */ /* 0x000fe20003f06270 */
[----:B------:R-:W-:Y:S01]  /*1d80*/  BSSY B7, `(.L_x_3690) ;  /* 0x00000e7000077945 */ /* 0x000fe20003800000 */
[----:B------:R-:W-:Y:S02]  /*1d90*/  IMAD.MOV.U32 R17, RZ, RZ, RZ ;  /* 0x000000ffff117224 */ /* 0x000fe400078e00ff */
[----:B------:R-:W-:-:S09]  /*1da0*/  IMAD.MOV.U32 R18, RZ, RZ, RZ ;  /* 0x000000ffff127224 */ /* 0x000fd200078e00ff */
        /* <DEDUP_REMOVED lines=19> */
[----:B--2---:R0:W2:Y:S01]  /*1ee0*/  I2F.S16 R18, R4 ;  /* 0x0000000400127306 */ /* 0x0040a20000101400 */
[----:B------:R-:W-:Y:S05]  /*1ef0*/  BRA `(.L_x_3698) ;  /* 0x00000cd000007947 */ /* 0x000fea0003800000 */
.L_x_3696:
[----:B------:R-:W2:Y:S02]  /*1f00*/  LDG.E.U8 R4, [R4.64] ;  /* 0x0000002404047981 */ /* 0x000ea4000c1e1100 */
[----:B--2---:R0:W2:Y:S01]  /*1f10*/  I2F.U16 R18, R4 ;  /* 0x0000000400127306 */ /* 0x0040a20000101000 */
[----:B------:R-:W-:Y:S05]  /*1f20*/  BRA `(.L_x_3698) ;  /* 0x00000ca000007947 */ /* 0x000fea0003800000 */
.L_x_3695:
[----:B------:R-:W-:-:S13]  /*1f30*/  ISETP.NE.AND P0, PT, R0, 0x2, PT ;  /* 0x000000020000780c */ /* 0x000fda0003f05270 */
[----:B------:R-:W-:Y:S05]  /*1f40*/  @!P0 BRA `(.L_x_3699) ;  /* 0x000000a000008947 */ /* 0x000fea0003800000 */
[----:B------:R-:W-:-:S13]  /*1f50*/  ISETP.NE.AND P0, PT, R0, 0x3, PT ;  /* 0x000000030000780c */ /* 0x000fda0003f05270 */
[----:B------:R-:W-:Y:S05]  /*1f60*/  @!P0 BRA `(.L_x_3700) ;  /* 0x0000005000008947 */ /* 0x000fea0003800000 */
[----:B------:R-:W-:-:S13]  /*1f70*/  ISETP.NE.AND P0, PT, R0, 0x4, PT ;  /* 0x000000040000780c */ /* 0x000fda0003f05270 */
[----:B------:R-:W-:Y:S05]  /*1f80*/  @P0 BRA `(.L_x_3697) ;  /* 0x00000aa000000947 */ /* 0x000fea0003800000 */
[----:B------:R-:W2:Y:S02]  /*1f90*/  LDG.E.64 R18, [R4.64] ;  /* 0x0000002404127981 */ /* 0x000ea4000c1e1b00 */
[----:B--2---:R0:W2:Y:S01]  /*1fa0*/  I2F.S64 R18, R18 ;  /* 0x0000001200127312 */ /* 0x0040a20000301400 */
[----:B------:R-:W-:Y:S05]  /*1fb0*/  BRA `(.L_x_3698) ;  /* 0x00000c1000007947 */ /* 0x000fea0003800000 */
.L_x_3700:
[----:B------:R-:W2:Y:S02]  /*1fc0*/  LDG.E R4, [R4.64] ;  /* 0x0000002404047981 */ /* 0x000ea4000c1e1900 */
[----:B--2---:R0:W2:Y:S01]  /*1fd0*/  I2F R18, R4 ;  /* 0x0000000400127306 */ /* 0x0040a20000201400 */
[----:B------:R-:W-:Y:S05]  /*1fe0*/  BRA `(.L_x_3698) ;  /* 0x00000be000007947 */ /* 0x000fea0003800000 */
.L_x_3699:
[----:B------:R-:W2:Y:S02]  /*1ff0*/  LDG.E.U16 R4, [R4.64] ;  /* 0x0000002404047981 */ /* 0x000ea4000c1e1500 */
[----:B--2---:R0:W2:Y:S01]  /*2000*/  I2F.S16 R18, R4 ;  /* 0x0000000400127306 */ /* 0x0040a20000101400 */
[----:B------:R-:W-:Y:S05]  /*2010*/  BRA `(.L_x_3698) ;  /* 0x00000bb000007947 */ /* 0x000fea0003800000 */
.L_x_3694:
        /* <DEDUP_REMOVED lines=8> */
.L_x_3702:
[----:B------:R-:W2:Y:S02]  /*20a0*/  LDG.E.U16 R4, [R4.64] ;  /* 0x0000002404047981 */ /* 0x000ea4000c1e1500 */
[----:B--2---:R-:W-:Y:S01]  /*20b0*/  HADD2.F32 R18, -RZ, R4.H0_H0 ;  /* 0x20000004ff127230 */ /* 0x004fe20000004100 */
[----:B------:R-:W-:Y:S05]  /*20c0*/  BRA `(.L_x_3698) ;  /* 0x00000b0000007947 */ /* 0x000fea0003800000 */
.L_x_3701:
        /* <DEDUP_REMOVED lines=8> */
.L_x_3704:
[----:B------:R-:W2:Y:S02]  /*2150*/  LDG.E.U16 R4, [R4.64] ;  /* 0x0000002404047981 */ /* 0x000ea4000c1e1500 */
[----:B--2---:R-:W-:Y:S01]  /*2160*/  HADD2.F32 R18, -RZ, R4.H0_H0 ;  /* 0x20000004ff127230 */ /* 0x004fe20000004100 */
[----:B------:R-:W-:Y:S05]  /*2170*/  BRA `(.L_x_3698) ;  /* 0x00000a5000007947 */ /* 0x000fea0003800000 */
.L_x_3703:
[----:B------:R-:W2:Y:S02]  /*2180*/  LDG.E.64 R4, [R4.64] ;  /* 0x0000002404047981 */ /* 0x000ea4000c1e1b00 */
[----:B--2---:R-:W0:Y:S01]  /*2190*/  F2F.F32.F64 R18, R4 ;  /* 0x0000000400127310 */ /* 0x004e220000301000 */
[----:B------:R-:W0:-:S14]  /*21a0*/  DSETP.GEU.AND P0, PT, |R4|, c[0x2][0x0], PT ;  /* 0x008000000400762a */ /* 0x000e1c0003f0e200 */
[----:B0-----:R-:W-:Y:S01]  /*21b0*/  @!P0 FMUL R18, R18, 1.175494350822287508e-38 ;  /* 0x0080000012128820 */ /* 0x001fe20000400000 */
[----:B------:R-:W-:Y:S05]  /*21c0*/  BRA `(.L_x_3698) ;  /* 0x00000a0000007947 */ /* 0x000fea0003800000 */
.L_x_3693:
        /* <DEDUP_REMOVED lines=12> */
.L_x_3707:
[----:B------:R-:W2:Y:S02]  /*2290*/  LDG.E.64 R4, [R4.64] ;  /* 0x0000002404047981 */ /* 0x000ea4000c1e1b00 */
[----:B--2---:R-:W0:Y:S01]  /*22a0*/  F2F.F32.F64 R18, R4 ;  /* 0x0000000400127310 */ /* 0x004e220000301000 */
[----:B------:R-:W0:-:S14]  /*22b0*/  DSETP.GEU.AND P0, PT, |R4|, c[0x2][0x0], PT ;  /* 0x008000000400762a */ /* 0x000e1c0003f0e200 */
[----:B0-----:R-:W-:Y:S01]  /*22c0*/  @!P0 FMUL R18, R18, 1.175494350822287508e-38 ;  /* 0x0080000012128820 */ /* 0x001fe20000400000 */
[----:B------:R-:W-:Y:S05]  /*22d0*/  BRA `(.L_x_3698) ;  /* 0x000008f000007947 */ /* 0x000fea0003800000 */
.L_x_3706:
        /* <DEDUP_REMOVED lines=26> */
.L_x_3709:
        /* <DEDUP_REMOVED lines=13> */
.L_x_3708:
[----:B------:R-:W2:Y:S02]  /*2550*/  LDG.E.U16 R4, [R4.64] ;  /* 0x0000002404047981 */ /* 0x000ea4000c1e1500 */
[----:B--2---:R-:W-:Y:S01]  /*2560*/  PRMT R18, RZ, 0x5410, R4 ;  /* 0x00005410ff127816 */ /* 0x004fe20000000004 */
[----:B------:R-:W-:Y:S05]  /*2570*/  BRA `(.L_x_3698) ;  /* 0x0000065000007947 */ /* 0x000fea0003800000 */
.L_x_3705:
        /* <DEDUP_REMOVED lines=9> */
[----:B--2---:R0:W2:Y:S01]  /*2610*/  I2F.U16 R18, R4 ;  /* 0x0000000400127306 */ /* 0x0040a20000101000 */
[----:B------:R-:W-:Y:S05]  /*2620*/  BRA `(.L_x_3698) ;  /* 0x000005a000007947 */ /* 0x000fea0003800000 */
.L_x_3712:
        /* <DEDUP_REMOVED lines=20> */
.L_x_3714:
[----:B------:R-:W-:Y:S05]  /*2770*/  BSYNC B0 ;  /* 0x0000000000007941 */ /* 0x000fea0003800000 */
.L_x_3713:
[----:B------:R-:W-:Y:S01]  /*2780*/  IMAD.SHL.U32 R3, R3, 0x100000, RZ ;  /* 0x0010000003037824 */ /* 0x000fe200078e00ff */
[----:B------:R-:W-:-:S04]  /*2790*/  LEA R5, R0, 0x3b800000, 0x17 ;  /* 0x3b80000000057811 */ /* 0x000fc800078eb8ff */
[----:B------:R-:W-:Y:S01]  /*27a0*/  LOP3.LUT R18, R5, R3, R18, 0xfe, !PT ;  /* 0x0000000305127212 */ /* 0x000fe200078efe12 */
[----:B------:R-:W-:Y:S05]  /*27b0*/  BRA `(.L_x_3698) ;  /* 0x0000041000007947 */ /* 0x000fea0003800000 */
.L_x_3711:
        /* <DEDUP_REMOVED lines=20> */
.L_x_3716:
[----:B------:R-:W-:Y:S05]  /*2900*/  BSYNC B0 ;  /* 0x0000000000007941 */ /* 0x000fea0003800000 */
.L_x_3715:
[----:B------:R-:W-:Y:S01]  /*2910*/  IMAD.SHL.U32 R3, R3, 0x200000, RZ ;  /* 0x0020000003037824 */ /* 0x000fe200078e00ff */
[----:B------:R-:W-:-:S04]  /*2920*/  LEA R5, R0, 0x37800000, 0x17 ;  /* 0x3780000000057811 */ /* 0x000fc800078eb8ff */
[----:B------:R-:W-:Y:S01]  /*2930*/  LOP3.LUT R18, R5, R3, R18, 0xfe, !PT ;  /* 0x0000000305127212 */ /* 0x000fe200078efe12 */
[----:B------:R-:W-:Y:S05]  /*2940*/  BRA `(.L_x_3698) ;  /* 0x0000028000007947 */ /* 0x000fea0003800000 */
.L_x_3710:
        /* <DEDUP_REMOVED lines=14> */
.L_x_3697:
        /* <DEDUP_REMOVED lines=18> */
[----:B01---5:R-:W-:Y:S05]  /*2b50*/  CALL.ABS.NOINC R14 ;  /* 0x000000000e007343 */ /* 0x023fea0003c00000 */
[----:B------:R-:W-:Y:S01]  /*2b60*/  IMAD.MOV.U32 R18, RZ, RZ, RZ ;  /* 0x000000ffff127224 */ /* 0x000fe200078e00ff */
[----:B------:R-:W-:Y:S05]  /*2b70*/  BRA `(.L_x_3698) ;  /* 0x0000005000007947 */ /* 0x000fea0003800000 */
.L_x_3718:
[----:B------:R-:W2:Y:S02]  /*2b80*/  LDG.E.64 R18, [R4.64] ;  /* 0x0000002404127981 */ /* 0x000ea4000c1e1b00 */
[----:B--2---:R0:W2:Y:S01]  /*2b90*/  I2F.U64 R18, R18 ;  /* 0x0000001200127312 */ /* 0x0040a20000301000 */
[----:B------:R-:W-:Y:S05]  /*2ba0*/  BRA `(.L_x_3698) ;  /* 0x0000002000007947 */ /* 0x000fea0003800000 */
.L_x_3717:
[----:B------:R-:W2:Y:S02]  /*2bb0*/  LDG.E R4, [R4.64] ;  /* 0x0000002404047981 */ /* 0x000ea4000c1e1900 */
[----:B--2---:R0:W2:Y:S02]  /*2bc0*/  I2F.U32 R18, R4 ;  /* 0x0000000400127306 */ /* 0x0040a40000201000 */
.L_x_3698:
[----:B------:R-:W-:Y:S05]  /*2bd0*/  BSYNC B6 ;  /* 0x0000000000067941 */ /* 0x000fea0003800000 */
.L_x_3692:
[----:B------:R-:W-:Y:S02]  /*2be0*/  IADD3 R25, R25, 0x80, RZ ;  /* 0x0000008019197810 */ /* 0x000fe40007ffe0ff */
.L_x_3691:
[----:B------:R-:W-:Y:S05]  /*2bf0*/  BSYNC B7 ;  /* 0x0000000000077941 */ /* 0x000fea0003800000 */
.L_x_3690:
        /* <DEDUP_REMOVED lines=18> */
[----:B------:R-:W3:Y:S02]  /*2d20*/  LDG.E.S8 R4, [R4.64] ;  /* 0x0000002404047981 */ /* 0x000ee4000c1e1300 */
[----:B---3--:R0:W3:Y:S01]  /*2d30*/  I2F.S16 R17, R4 ;  /* 0x0000000400117306 */ /* 0x0080e20000101400 */
[----:B------:R-:W-:Y:S05]  /*2d40*/  BRA `(.L_x_3720) ;  /* 0x00000ca000007947 */ /* 0x000fea0003800000 */
.L_x_3724:
[----:B------:R-:W3:Y:S02]  /*2d50*/  LDG.E.U8 R4, [R4.64] ;  /* 0x0000002404047981 */ /* 0x000ee4000c1e1100 */
[----:B---3--:R0:W3:Y:S01]  /*2d60*/  I2F.U16 R17, R4 ;  /* 0x0000000400117306 */ /* 0x0080e20000101000 */
[----:B------:R-:W-:Y:S05]  /*2d70*/  BRA `(.L_x_3720) ;  /* 0x00000c7000007947 */ /* 0x000fea0003800000 */
.L_x_3723:
[----:B------:R-:W-:-:S13]  /*2d80*/  ISETP.NE.AND P0, PT, R0, 0x2, PT ;  /* 0x000000020000780c */ /* 0x000fda0003f05270 */
[----:B------:R-:W-:Y:S05]  /*2d90*/  @!P0 BRA `(.L_x_3726) ;  /* 0x000000a000008947 */ /* 0x000fea0003800000 */
[----:B------:R-:W-:-:S13]  /*2da0*/  ISETP.NE.AND P0, PT, R0, 0x3, PT ;  /* 0x000000030000780c */ /* 0x000fda0003f05270 */
[----:B------:R-:W-:Y:S05]  /*2db0*/  @!P0 BRA `(.L_x_3727) ;  /* 0x0000005000008947 */ /* 0x000fea0003800000 */
[----:B------:R-:W-:-:S13]  /*2dc0*/  ISETP.NE.AND P0, PT, R0, 0x4, PT ;  /* 0x000000040000780c */ /* 0x000fda0003f05270 */
[----:B------:R-:W-:Y:S05]  /*2dd0*/  @P0 BRA `(.L_x_3725) ;  /* 0x00000a8000000947 */ /* 0x000fea0003800000 */
[----:B------:R-:W3:Y:S02]  /*2de0*/  LDG.E.64 R4, [R4.64] ;  /* 0x0000002404047981 */ /* 0x000ee4000c1e1b00 */
[----:B---3--:R0:W3:Y:S01]  /*2df0*/  I2F.S64 R17, R4 ;  /* 0x0000000400117312 */ /* 0x0080e20000301400 */
[----:B------:R-:W-:Y:S05]  /*2e00*/  BRA `(.L_x_3720) ;  /* 0x00000be000007947 */ /* 0x000fea0003800000 */
.L_x_3727:
[----:B------:R-:W3:Y:S02]  /*2e10*/  LDG.E R4, [R4.64] ;  /* 0x0000002404047981 */ /* 0x000ee4000c1e1900 */
[----:B---3--:R0:W3:Y:S01]  /*2e20*/  I2F R17, R4 ;  /* 0x0000000400117306 */ /* 0x0080e20000201400 */
[----:B------:R-:W-:Y:S05]  /*2e30*/  BRA `(.L_x_3720) ;  /* 0x00000bb000007947 */ /* 0x000fea0003800000 */
.L_x_3726:
[----:B------:R-:W3:Y:S02]  /*2e40*/  LDG.E.U16 R4, [R4.64] ;  /* 0x0000002404047981 */ /* 0x000ee4000c1e1500 */
[----:B---3--:R0:W3:Y:S01]  /*2e50*/  I2F.S16 R17, R4 ;  /* 0x0000000400117306 */ /* 0x0080e20000101400 */
[----:B------:R-:W-:Y:S05]  /*2e60*/  BRA `(.L_x_3720) ;  /* 0x00000b8000007947 */ /* 0x000fea0003800000 */
.L_x_3722:
        /* <DEDUP_REMOVED lines=8> */
.L_x_3729:
[----:B------:R-:W3:Y:S02]  /*2ef0*/  LDG.E.U16 R4, [R4.64] ;  /* 0x0000002404047981 */ /* 0x000ee4000c1e1500 */
[----:B---3--:R-:W-:Y:S01]  /*2f00*/  HADD2.F32 R17, -RZ, R4.H0_H0 ;  /* 0x20000004ff117230 */ /* 0x008fe20000004100 */
[----:B------:R-:W-:Y:S05]  /*2f10*/  BRA `(.L_x_3720) ;  /* 0x00000ad000007947 */ /* 0x000fea0003800000 */
.L_x_3728:
        /* <DEDUP_REMOVED lines=8> */
.L_x_3731:
[----:B------:R-:W3:Y:S02]  /*2fa0*/  LDG.E.U16 R4, [R4.64] ;  /* 0x0000002404047981 */ /* 0x000ee4000c1e1500 */
[----:B---3--:R-:W-:Y:S01]  /*2fb0*/  HADD2.F32 R17, -RZ, R4.H0_H0 ;  /* 0x20000004ff117230 */ /* 0x008fe20000004100 */
[----:B------:R-:W-:Y:S05]  /*2fc0*/  BRA `(.L_x_3720) ;  /* 0x00000a2000007947 */ /* 0x000fea0003800000 */
.L_x_3730:
[----:B------:R-:W3:Y:S02]  /*2fd0*/  LDG.E.64 R4, [R4.64] ;  /* 0x0000002404047981 */ /* 0x000ee4000c1e1b00 */
[----:B---3--:R-:W0:Y:S01]  /*2fe0*/  F2F.F32.F64 R17, R4 ;  /* 0x0000000400117310 */ /* 0x008e220000301000 */
[----:B------:R-:W0:-:S14]  /*2ff0*/  DSETP.GEU.AND P0, PT, |R4|, c[0x2][0x0], PT ;  /* 0x008000000400762a */ /* 0x000e1c0003f0e200 */
[----:B0-----:R-:W-:Y:S01]  /*3000*/  @!P0 FMUL R17, R17, 1.175494350822287508e-38 ;  /* 0x0080000011118820 */ /* 0x001fe20000400000 */
[----:B------:R-:W-:Y:S05]  /*3010*/  BRA `(.L_x_3720) ;  /* 0x000009d000007947 */ /* 0x000fea0003800000 */
.L_x_3721:
        /* <DEDUP_REMOVED lines=8> */
[----:B------:R-:W3:Y:S02]  /*30a0*/  LDG.E.U8 R4, [R4.64] ;  /* 0x0000002404047981 */ /* 0x000ee4000c1e1100 */
[----:B---3--:R-:W-:-:S04]  /*30b0*/  ISETP.NE.AND P0, PT, R4, RZ, PT ;  /* 0x000000ff0400720c */ /* 0x008fc80003f05270 */
[----:B------:R-:W-:Y:S01]  /*30c0*/  FSEL R17, RZ, 1, !P0 ;  /* 0x3f800000ff117808 */ /* 0x000fe20004000000 */
[----:B------:R-:W-:Y:S05]  /*30d0*/  BRA `(.L_x_3720) ;  /* 0x0000091000007947 */ /* 0x000fea0003800000 */
.L_x_3734:
[----:B------:R-:W3:Y:S02]  /*30e0*/  LDG.E.64 R4, [R4.64] ;  /* 0x0000002404047981 */ /* 0x000ee4000c1e1b00 */
[----:B---3--:R-:W0:Y:S01]  /*30f0*/  F2F.F32.F64 R17, R4 ;  /* 0x0000000400117310 */ /* 0x008e220000301000 */
[----:B------:R-:W0:-:S14]  /*3100*/  DSETP.GEU.AND P0, PT, |R4|, c[0x2][0x0], PT ;  /* 0x008000000400762a */ /* 0x000e1c0003f0e200 */
[----:B0-----:R-:W-:Y:S01]  /*3110*/  @!P0 FMUL R17, R17, 1.175494350822287508e-38 ;  /* 0x0080000011118820 */ /* 0x001fe20000400000 */
[----:B------:R-:W-:Y:S05]  /*3120*/  BRA `(.L_x_3720) ;  /* 0x000008c000007947 */ /* 0x000fea0003800000 */
.L_x_3733:
[----:B------:R-:W-:-:S13]  /*3130*/  ISETP.NE.AND P0, PT, R0, 0xf, PT ;  /* 0x0000000f0000780c */ /* 0x000fda0003f05270 */
[----:B------:R-:W-:Y:S05]  /*3140*/  @!P0 BRA `(.L_x_3735) ;  /* 0x0000025000008947 */ /* 0x000fea0003800000 */
[----:B------:R-:W-:-:S13]  /*3150*/  ISETP.NE.AND P0, PT, R0, 0x17, PT ;  /* 0x000000170000780c */ /* 0x000fda0003f05270 */
[----:B------:R-:W-:Y:S05]  /*3160*/  @!P0 BRA `(.L_x_3736) ;  /* 0x0000016000008947 */ /* 0x000fea0003800000 */
[----:B------:R-:W-:-:S13]  /*3170*/  ISETP.NE.AND P0, PT, R0, 0x18, PT ;  /* 0x000000180000780c */ /* 0x000fda0003f05270 */
[----:B------:R-:W-:Y:S05]  /*3180*/  @P0 BRA `(.L_x_3725) ;  /* 0x000006d000000947 */ /* 0x000fea0003800000 */
[----:B------:R-:W3:Y:S01]  /*3190*/  LDG.E.U8 R17, [R4.64] ;  /* 0x0000002404117981 */ /* 0x000ee2000c1e1100 */
[----:B------:R-:W-:Y:S02]  /*31a0*/  IMAD.MOV.U32 R8, RZ, RZ, -0x800000 ;  /* 0xff800000ff087424 */ /* 0x000fe400078e00ff */
[----:B---3--:R-:W-:-:S05]  /*31b0*/  IMAD.SHL.U32 R17, R17, 0x1000000, RZ ;  /* 0x0100000011117824 */ /* 0x008fca00078e00ff */
        /* <DEDUP_REMOVED lines=17> */
.L_x_3736:
[----:B------:R-:W3:Y:S02]  /*32d0*/  LDG.E.U8 R4, [R4.64] ;  /* 0x0000002404047981 */ /* 0x000ee4000c1e1100 */
[----:B---3--:R-:W-:-:S05]  /*32e0*/  IMAD.SHL.U32 R0, R4, 0x2000000, RZ ;  /* 0x0200000004007824 */ /* 0x008fca00078e00ff */
        /* <DEDUP_REMOVED lines=11> */
.L_x_3735:
[----:B------:R-:W3:Y:S02]  /*33a0*/  LDG.E.U16 R4, [R4.64] ;  /* 0x0000002404047981 */ /* 0x000ee4000c1e1500 */
[----:B---3--:R-:W-:Y:S01]  /*33b0*/  PRMT R17, RZ, 0x5410, R4 ;  /* 0x00005410ff117816 */ /* 0x008fe20000000004 */
[----:B------:R-:W-:Y:S05]  /*33c0*/  BRA `(.L_x_3720) ;  /* 0x0000062000007947 */ /* 0x000fea0003800000 */
.L_x_3732:
        /* <DEDUP_REMOVED lines=8> */
[----:B------:R-:W3:Y:S02]  /*3450*/  LDG.E.U16 R4, [R4.64] ;  /* 0x0000002404047981 */ /* 0x000ee4000c1e1500 */
[----:B---3--:R0:W3:Y:S01]  /*3460*/  I2F.U16 R17, R4 ;  /* 0x0000000400117306 */ /* 0x0080e20000101000 */
[----:B------:R-:W-:Y:S05]  /*3470*/  BRA `(.L_x_3720) ;  /* 0x0000057000007947 */ /* 0x000fea0003800000 */
.L_x_3739:
[----:B------:R-:W3:Y:S02]  /*3480*/  LDG.E.U8 R3, [R4.64] ;  /* 0x0000002404037981 */ /* 0x000ee4000c1e1100 */
[----:B---3--:R-:W-:-:S13]  /*3490*/  ISETP.NE.AND P0, PT, R3, RZ, PT ;  /* 0x000000ff0300720c */ /* 0x008fda0003f05270 */
        /* <DEDUP_REMOVED lines=17> */
.L_x_3741:
[----:B------:R-:W-:Y:S05]  /*35b0*/  BSYNC B0 ;  /* 0x0000000000007941 */ /* 0x000fea0003800000 */
.L_x_3740:
[----:B------:R-:W-:Y:S01]  /*35c0*/  IMAD.SHL.U32 R3, R3, 0x100000, RZ ;  /* 0x0010000003037824 */ /* 0x000fe200078e00ff */
[----:B------:R-:W-:-:S04]  /*35d0*/  LEA R0, R0, 0x3b800000, 0x17 ;  /* 0x3b80000000007811 */ /* 0x000fc800078eb8ff */
[----:B------:R-:W-:Y:S01]  /*35e0*/  LOP3.LUT R17, R0, R3, R17, 0xfe, !PT ;  /* 0x0000000300117212 */ /* 0x000fe200078efe11 */
[----:B------:R-:W-:Y:S05]  /*35f0*/  BRA `(.L_x_3720) ;  /* 0x000003f000007947 */ /* 0x000fea0003800000 */
.L_x_3738:
        /* <DEDUP_REMOVED lines=19> */
.L_x_3743:
[----:B------:R-:W-:Y:S05]  /*3730*/  BSYNC B0 ;  /* 0x0000000000007941 */ /* 0x000fea0003800000 */
.L_x_3742:
[----:B------:R-:W-:Y:S01]  /*3740*/  IMAD.SHL.U32 R3, R3, 0x200000, RZ ;  /* 0x0020000003037824 */ /* 0x000fe200078e00ff */
[----:B------:R-:W-:-:S04]  /*3750*/  LEA R0, R0, 0x37800000, 0x17 ;  /* 0x3780000000007811 */ /* 0x000fc800078eb8ff */
[----:B------:R-:W-:Y:S01]  /*3760*/  LOP3.LUT R17, R0, R3, R17, 0xfe, !PT ;  /* 0x0000000300117212 */ /* 0x000fe200078efe11 */
[----:B------:R-:W-:Y:S05]  /*3770*/  BRA `(.L_x_3720) ;  /* 0x0000027000007947 */ /* 0x000fea0003800000 */
.L_x_3737:
[----:B------:R-:W-:-:S13]  /*3780*/  ISETP.NE.AND P0, PT, R0, 0x1c, PT ;  /* 0x0000001c0000780c */ /* 0x000fda0003f05270 */
[----:B------:R-:W-:Y:S05]  /*3790*/  @!P0 BRA `(.L_x_3744) ;  /* 0x0000023000008947 */ /* 0x000fea0003800000 */
[----:B------:R-:W-:-:S13]  /*37a0*/  ISETP.NE.AND P0, PT, R0, 0x1d, PT ;  /* 0x0000001d0000780c */ /* 0x000fda0003f05270 */
[----:B------:R-:W-:Y:S05]  /*37b0*/  @!P0 BRA `(.L_x_3745) ;  /* 0x000001e000008947 */ /* 0x000fea0003800000 */
[----:B------:R-:W-:-:S13]  /*37c0*/  ISETP.NE.AND P0, PT, R0, 0x2c, PT ;  /* 0x0000002c0000780c */ /* 0x000fda0003f05270 */
[----:B------:R-:W-:Y:S05]  /*37d0*/  @P0 BRA `(.L_x_3725) ;  /* 0x0000008000000947 */ /* 0x000fea0003800000 */
[----:B------:R-:W3:Y:S01]  /*37e0*/  LDG.E.U8 R4, [R4.64] ;  /* 0x0000002404047981 */ /* 0x000ee2000c1e1100 */
[----:B------:R-:W-:Y:S01]  /*37f0*/  IMAD.MOV.U32 R17, RZ, RZ, 0x400000 ;  /* 0x00400000ff117424 */ /* 0x000fe200078e00ff */
[----:B---3--:R-:W-:-:S13]  /*3800*/  ISETP.NE.AND P0, PT, R4, RZ, PT ;  /* 0x000000ff0400720c */ /* 0x008fda0003f05270 */
[----:B------:R-:W-:Y:S05]  /*3810*/  @!P0 BRA `(.L_x_3720) ;  /* 0x000001d000008947 */ /* 0x000fea0003800000 */
[----:B------:R-:W-:-:S13]  /*3820*/  ISETP.NE.AND P0, PT, R4, 0xff, PT ;  /* 0x000000ff0400780c */ /* 0x000fda0003f05270 */
[----:B------:R-:W-:Y:S02]  /*3830*/  @!P0 IMAD.MOV.U32 R17, RZ, RZ, 0x7f800001 ;  /* 0x7f800001ff118424 */ /* 0x000fe400078e00ff */
[----:B------:R-:W-:Y:S01]  /*3840*/  @P0 IMAD.SHL.U32 R17, R4, 0x800000, RZ ;  /* 0x0080000004110824 */ /* 0x000fe200078e00ff */
[----:B------:R-:W-:Y:S05]  /*3850*/  BRA `(.L_x_3720) ;  /* 0x0000019000007947 */ /* 0x000fea0003800000 */
.L_x_3725:
        /* <DEDUP_REMOVED lines=18> */
[----:B012--5:R-:W-:Y:S05]  /*3980*/  CALL.ABS.NOINC R14 ;  /* 0x000000000e007343 */ /* 0x027fea0003c00000 */
[----:B------:R-:W-:Y:S05]  /*3990*/  BRA `(.L_x_3720) ;  /* 0x0000005000007947 */ /* 0x000fea0003800000 */
.L_x_3745:
[----:B------:R-:W3:Y:S02]  /*39a0*/  LDG.E.64 R4, [R4.64] ;  /* 0x0000002404047981 */ /* 0x000ee4000c1e1b00 */
[----:B---3--:R0:W3:Y:S01]  /*39b0*/  I2F.U64 R17, R4 ;  /* 0x0000000400117312 */ /* 0x0080e20000301000 */
[----:B------:R-:W-:Y:S05]  /*39c0*/  BRA `(.L_x_3720) ;  /* 0x0000002000007947 */ /* 0x000fea0003800000 */
.L_x_3744:
[----:B------:R-:W3:Y:S02]  /*39d0*/  LDG.E R4, [R4.64] ;  /* 0x0000002404047981 */ /* 0x000ee4000c1e1900 */
[----:B---3--:R0:W3:Y:S02]  /*39e0*/  I2F.U32 R17, R4 ;  /* 0x0000000400117306 */ /* 0x0080e40000201000 */
.L_x_3720:
[----:B------:R-:W-:Y:S05]  /*39f0*/  BSYNC B6 ;  /* 0x0000000000067941 */ /* 0x000fea0003800000 */
.L_x_3719:
[----:B------:R-:W4:Y:S01]  /*3a00*/  S2R R25, SR_TID.X ;  /* 0x0000000000197919 */ /* 0x000f220000002100 */
[----:B------:R-:W-:Y:S01]  /*3a10*/  BSSY B6, `(.L_x_3746) ;  /* 0x0000112000067945 */ /* 0x000fe20003800000 */
[C---:B----4-:R-:W-:Y:S02]  /*3a20*/  IADD3 R3, R25.reuse, 0x100, RZ ;  /* 0x0000010019037810 */ /* 0x050fe40007ffe0ff */
[----:B0-----:R-:W-:Y:S02]  /*3a30*/  IADD3 R19, R25, 0x80, RZ ;  /* 0x0000008019137810 */ /* 0x001fe40007ffe0ff */
[----:B------:R-:W-:-:S02]  /*3a40*/  ISETP.GE.AND P1, PT, R3, R16, PT ;  /* 0x000000100300720c */ /* 0x000fc40003f26270 */
[C---:B------:R-:W-:Y:S02]  /*3a50*/  IADD3 R3, R25.reuse, 0x180, RZ ;  /* 0x0000018019037810 */ /* 0x040fe40007ffe0ff */
[-C--:B------:R-:W-:Y:S02]  /*3a60*/  ISETP.GE.AND P3, PT, R25, R16.reuse, PT ;  /* 0x000000101900720c */ /* 0x080fe40003f66270 */
[-C--:B------:R-:W-:Y:S02]  /*3a70*/  ISETP.GE.AND P2, PT, R3, R16.reuse, PT ;  /* 0x000000100300720c */ /* 0x080fe40003f46270 */
[----:B------:R-:W-:-:S09]  /*3a80*/  ISETP.GE.AND P0, PT, R19, R16, PT ;  /* 0x000000101300720c */ /* 0x000fd20003f06270 */
[----:B-----5:R-:W-:Y:S02]  /*3a90*/  @!P3 FADD.FTZ R4, R22, c[0x0][0x168] ;  /* 0x00005a001604b621 */ /* 0x020fe40000010000 */
[----:B---3--:R-:W-:Y:S02]  /*3aa0*/  @!P2 FADD.FTZ R24, R17, c[0x0][0x168] ;  /* 0x00005a001118a621 */ /* 0x008fe40000010000 */
[----:B------:R-:W0:Y:S01]  /*3ab0*/  LDC.U8 R17, c[0x0][0x194] ;  /* 0x00006500ff117b82 */ /* 0x000e220000000000 */
[----:B--2---:R-:W-:Y:S01]  /*3ac0*/  @!P1 FADD.FTZ R22, R18, c[0x0][0x168] ;  /* 0x00005a0012169621 */ /* 0x004fe20000010000 */
[----:B------:R-:W2:Y:S01]  /*3ad0*/  @!P3 MUFU.RSQ R4, R4 ;  /* 0x000000040004b308 */ /* 0x000ea20000001400 */
[----:B-1----:R-:W-:-:S07]  /*3ae0*/  @!P0 FADD.FTZ R18, R23, c[0x0][0x168] ;  /* 0x00005a0017128621 */ /* 0x002fce0000010000 */
[----:B------:R-:W1:Y:S08]  /*3af0*/  @!P1 MUFU.RSQ R22, R22 ;  /* 0x0000001600169308 */ /* 0x000e700000001400 */
        /* <DEDUP_REMOVED lines=23> */
.L_x_3751:
[----:B------:R-:W0:Y:S01]  /*3c70*/  F2I.S64.TRUNC R4, R4 ;  /* 0x0000000400047311 */ /* 0x000e22000020d900 */
[----:B------:R-:W-:Y:S02]  /*3c80*/  IMAD.MOV.U32 R25, RZ, RZ, R19 ;  /* 0x000000ffff197224 */ /* 0x000fe400078e0013 */
[----:B0-----:R-:W-:-:S05]  /*3c90*/  IMAD.MOV.U32 R3, RZ, RZ, R4 ;  /* 0x000000ffff037224 */ /* 0x001fca00078e0004 */
[----:B------:R0:W-:Y:S01]  /*3ca0*/  STG.E.U8 [R8.64], R3 ;  /* 0x0000000308007986 */ /* 0x0001e2000c101124 */
[----:B------:R-:W-:Y:S05]  /*3cb0*/  BRA `(.L_x_3747) ;  /* 0x00000e7000007947 */ /* 0x000fea0003800000 */
.L_x_3750:
        /* <DEDUP_REMOVED lines=10> */
.L_x_3754:
[----:B------:R-:W0:Y:S01]  /*3d60*/  F2I.FTZ.TRUNC.NTZ R3, R4 ;  /* 0x0000000400037305 */ /* 0x000e22000021f100 */
[----:B------:R-:W-:Y:S01]  /*3d70*/  IMAD.MOV.U32 R25, RZ, RZ, R19 ;  /* 0x000000ffff197224 */ /* 0x000fe200078e0013 */
[----:B0-----:R0:W-:Y:S01]  /*3d80*/  STG.E [R8.64], R3 ;  /* 0x0000000308007986 */ /* 0x0011e2000c101924 */
[----:B------:R-:W-:Y:S05]  /*3d90*/  BRA `(.L_x_3747) ;  /* 0x00000d9000007947 */ /* 0x000fea0003800000 */
.L_x_3753:
[----:B------:R-:W0:Y:S01]  /*3da0*/  F2I.FTZ.TRUNC.NTZ R3, R4 ;  /* 0x0000000400037305 */ /* 0x000e22000021f100 */
[----:B------:R-:W-:Y:S01]  /*3db0*/  IMAD.MOV.U32 R25, RZ, RZ, R19 ;  /* 0x000000ffff197224 */ /* 0x000fe200078e0013 */
[----:B0-----:R0:W-:Y:S01]  /*3dc0*/  STG.E.U16 [R8.64], R3 ;  /* 0x0000000308007986 */ /* 0x0011e2000c101524 */
[----:B------:R-:W-:Y:S05]  /*3dd0*/  BRA `(.L_x_3747) ;  /* 0x00000d5000007947 */ /* 0x000fea0003800000 */
.L_x_3749:
        /* <DEDUP_REMOVED lines=9> */
.L_x_3756:
[----:B------:R-:W-:Y:S01]  /*3e70*/  F2FP.PACK_AB R4, RZ, R4 ;  /* 0x00000004ff04723e */ /* 0x000fe200000000ff */
[----:B------:R-:W-:-:S04]  /*3e80*/  IMAD.MOV.U32 R25, RZ, RZ, R19 ;  /* 0x000000ffff197224 */ /* 0x000fc800078e0013 */
[----:B------:R0:W-:Y:S01]  /*3e90*/  STG.E.U16 [R8.64], R4 ;  /* 0x0000000408007986 */ /* 0x0001e2000c101524 */
[----:B------:R-:W-:Y:S05]  /*3ea0*/  BRA `(.L_x_3747) ;  /* 0x00000c8000007947 */ /* 0x000fea0003800000 */
.L_x_3755:
        /* <DEDUP_REMOVED lines=10> */
.L_x_3758:
[----:B------:R-:W-:Y:S01]  /*3f50*/  F2FP.PACK_AB R3, RZ, R4 ;  /* 0x00000004ff03723e */ /* 0x000fe200000000ff */
[----:B------:R-:W-:-:S03]  /*3f60*/  IMAD.MOV.U32 R25, RZ, RZ, R19 ;  /* 0x000000ffff197224 */ /* 0x000fc600078e0013 */
[----:B------:R-:W-:-:S05]  /*3f70*/  PRMT R3, R3, 0x5410, RZ ;  /* 0x0000541003037816 */ /* 0x000fca00000000ff */
[----:B------:R0:W-:Y:S01]  /*3f80*/  STG.E [R8.64], R3 ;  /* 0x0000000308007986 */ /* 0x0001e2000c101924 */
[----:B------:R-:W-:Y:S05]  /*3f90*/  BRA `(.L_x_3747) ;  /* 0x00000b9000007947 */ /* 0x000fea0003800000 */
.L_x_3757:
[----:B------:R-:W-:Y:S02]  /*3fa0*/  FMUL.FTZ R4, R4, 1 ;  /* 0x3f80000004047820 */ /* 0x000fe40000410000 */
[----:B------:R-:W-:-:S04]  /*3fb0*/  IMAD.MOV.U32 R25, RZ, RZ, R19 ;  /* 0x000000ffff197224 */ /* 0x000fc800078e0013 */
[----:B------:R-:W0:Y:S02]  /*3fc0*/  F2F.F64.F32 R4, R4 ;  /* 0x0000000400047310 */ /* 0x000e240000201800 */
[----:B0-----:R0:W-:Y:S01]  /*3fd0*/  STG.E.64 [R8.64], R4 ;  /* 0x0000000408007986 */ /* 0x0011e2000c101b24 */
[----:B------:R-:W-:Y:S05]  /*3fe0*/  BRA `(.L_x_3747) ;  /* 0x00000b4000007947 */ /* 0x000fea0003800000 */
.L_x_3748:
        /* <DEDUP_REMOVED lines=13> */
.L_x_3761:
[----:B------:R-:W-:Y:S01]  /*40c0*/  FMUL.FTZ R4, R4, 1 ;  /* 0x3f80000004047820 */ /* 0x000fe20000410000 */
[----:B------:R-:W-:Y:S01]  /*40d0*/  CS2R R6, SRZ ;  /* 0x0000000000067805 */ /* 0x000fe2000001ff00 */
[----:B------:R-:W-:-:S04]  /*40e0*/  IMAD.MOV.U32 R25, RZ, RZ, R19 ;  /* 0x000000ffff197224 */ /* 0x000fc800078e0013 */
[----:B------:R-:W0:Y:S02]  /*40f0*/  F2F.F64.F32 R4, R4 ;  /* 0x0000000400047310 */ /* 0x000e240000201800 */
[----:B0-----:R0:W-:Y:S01]  /*4100*/  STG.E.128 [R8.64], R4 ;  /* 0x0000000408007986 */ /* 0x0011e2000c101d24 */
[----:B------:R-:W-:Y:S05]  /*4110*/  BRA `(.L_x_3747) ;  /* 0x00000a1000007947 */ /* 0x000fea0003800000 */
.L_x_3760:
        /* <DEDUP_REMOVED lines=20> */
.L_x_3765:
[----:B------:R-:W-:Y:S05]  /*4260*/  BSYNC B0 ;  /* 0x0000000000007941 */ /* 0x000fea0003800000 */
.L_x_3764:
[----:B------:R-:W-:Y:S01]  /*4270*/  LOP3.LUT R5, R0, R5, RZ, 0xfc, !PT ;  /* 0x0000000500057212 */ /* 0x000fe200078efcff */
[----:B------:R-:W-:-:S04]  /*4280*/  IMAD.MOV.U32 R25, RZ, RZ, R19 ;  /* 0x000000ffff197224 */ /* 0x000fc800078e0013 */
[----:B------:R0:W-:Y:S01]  /*4290*/  STG.E.U8 [R8.64], R5 ;  /* 0x0000000508007986 */ /* 0x0001e2000c101124 */
[----:B------:R-:W-:Y:S05]  /*42a0*/  BRA `(.L_x_3747) ;  /* 0x0000088000007947 */ /* 0x000fea0003800000 */
.L_x_3763:
        /* <DEDUP_REMOVED lines=12> */
.L_x_3767:
[----:B------:R-:W-:Y:S01]  /*4370*/  IMAD.MOV.U32 R0, RZ, RZ, 0x7f ;  /* 0x0000007fff007424 */ /* 0x000fe200078e00ff */
[----:B------:R-:W-:-:S04]  /*4380*/  ISETP.GT.U32.AND P0, PT, R5, 0x7f800000, PT ;  /* 0x7f8000000500780c */ /* 0x000fc80003f04070 */
[----:B------:R-:W-:-:S04]  /*4390*/  SEL R0, R0, 0x7c, P0 ;  /* 0x0000007c00007807 */ /* 0x000fc80000000000 */
.L_x_3768:
[----:B------:R-:W-:Y:S05]  /*43a0*/  BSYNC B0 ;  /* 0x0000000000007941 */ /* 0x000fea0003800000 */
.L_x_3766:
[----:B------:R-:W-:Y:S01]  /*43b0*/  LOP3.LUT R4, R4, 0x80000000, RZ, 0xc0, !PT ;  /* 0x8000000004047812 */ /* 0x000fe200078ec0ff */
[----:B------:R-:W-:-:S03]  /*43c0*/  IMAD.MOV.U32 R25, RZ, RZ, R19 ;  /* 0x000000ffff197224 */ /* 0x000fc600078e0013 */
[----:B------:R-:W-:-:S04]  /*43d0*/  SHF.R.U32.HI R3, RZ, 0x18, R4 ;  /* 0x00000018ff037819 */ /* 0x000fc80000011604 */
[----:B------:R-:W-:-:S05]  /*43e0*/  LOP3.LUT R3, R0, R3, RZ, 0xfc, !PT ;  /* 0x0000000300037212 */ /* 0x000fca00078efcff */
[----:B------:R0:W-:Y:S01]  /*43f0*/  STG.E.U8 [R8.64], R3 ;  /* 0x0000000308007986 */ /* 0x0001e2000c101124 */
[----:B------:R-:W-:Y:S05]  /*4400*/  BRA `(.L_x_3747) ;  /* 0x0000072000007947 */ /* 0x000fea0003800000 */
.L_x_3762:
[----:B------:R-:W-:Y:S01]  /*4410*/  F2FP.BF16.PACK_AB R4, RZ, R4 ;  /* 0x00000004ff04723e */ /* 0x000fe200000010ff */
[----:B------:R-:W-:-:S04]  /*4420*/  IMAD.MOV.U32 R25, RZ, RZ, R19 ;  /* 0x000000ffff197224 */ /* 0x000fc800078e0013 */
[----:B------:R0:W-:Y:S01]  /*4430*/  STG.E.U16 [R8.64], R4 ;  /* 0x0000000408007986 */ /* 0x0001e2000c101524 */
[----:B------:R-:W-:Y:S05]  /*4440*/  BRA `(.L_x_3747) ;  /* 0x000006e000007947 */ /* 0x000fea0003800000 */
.L_x_3759:
        /* <DEDUP_REMOVED lines=12> */
.L_x_3771:
        /* <DEDUP_REMOVED lines=16> */
.L_x_3774:
[----:B------:R-:W-:-:S04]  /*4610*/  LOP3.LUT R4, R4, 0x80000000, RZ, 0xc0, !PT ;  /* 0x8000000004047812 */ /* 0x000fc800078ec0ff */
[----:B------:R-:W-:-:S04]  /*4620*/  SHF.R.U32.HI R4, RZ, 0x18, R4 ;  /* 0x00000018ff047819 */ /* 0x000fc80000011604 */
[----:B------:R-:W-:-:S04]  /*4630*/  LOP3.LUT R3, R3, R4, RZ, 0xfc, !PT ;  /* 0x0000000403037212 */ /* 0x000fc800078efcff */
[----:B------:R-:W-:Y:S02]  /*4640*/  PRMT R0, R3, 0x7610, R0 ;  /* 0x0000761003007816 */ /* 0x000fe40000000000 */
.L_x_3773:
[----:B------:R-:W-:Y:S05]  /*4650*/  BSYNC B0 ;  /* 0x0000000000007941 */ /* 0x000fea0003800000 */
.L_x_3772:
[----:B------:R0:W-:Y:S01]  /*4660*/  STG.E.U8 [R8.64], R0 ;  /* 0x0000000008007986 */ /* 0x0001e2000c101124 */
[----:B------:R-:W-:Y:S01]  /*4670*/  IMAD.MOV.U32 R25, RZ, RZ, R19 ;  /* 0x000000ffff197224 */ /* 0x000fe200078e0013 */
[----:B------:R-:W-:Y:S05]  /*4680*/  BRA `(.L_x_3747) ;  /* 0x000004a000007947 */ /* 0x000fea0003800000 */
.L_x_3770:
        /* <DEDUP_REMOVED lines=16> */
.L_x_3777:
[----:B------:R-:W-:-:S04]  /*4790*/  LOP3.LUT R4, R4, 0x80000000, RZ, 0xc0, !PT ;  /* 0x8000000004047812 */ /* 0x000fc800078ec0ff */
[----:B------:R-:W-:-:S04]  /*47a0*/  SHF.R.U32.HI R4, RZ, 0x18, R4 ;  /* 0x00000018ff047819 */ /* 0x000fc80000011604 */
[----:B------:R-:W-:-:S04]  /*47b0*/  LOP3.LUT R3, R3, R4, RZ, 0xfc, !PT ;  /* 0x0000000403037212 */ /* 0x000fc800078efcff */
[----:B------:R-:W-:Y:S02]  /*47c0*/  PRMT R0, R3, 0x7610, R0 ;  /* 0x0000761003007816 */ /* 0x000fe40000000000 */
.L_x_3776:
[----:B------:R-:W-:Y:S05]  /*47d0*/  BSYNC B0 ;  /* 0x0000000000007941 */ /* 0x000fea0003800000 */
.L_x_3775:
[----:B------:R0:W-:Y:S01]  /*47e0*/  STG.E.U8 [R8.64], R0 ;  /* 0x0000000008007986 */ /* 0x0001e2000c101124 */
[----:B------:R-:W-:Y:S01]  /*47f0*/  IMAD.MOV.U32 R25, RZ, RZ, R19 ;  /* 0x000000ffff197224 */ /* 0x000fe200078e0013 */
[----:B------:R-:W-:Y:S05]  /*4800*/  BRA `(.L_x_3747) ;  /* 0x0000032000007947 */ /* 0x000fea0003800000 */
.L_x_3769:
        /* <DEDUP_REMOVED lines=22> */
.L_x_3752:
        /* <DEDUP_REMOVED lines=21> */
.L_x_3779:
[----:B------:R-:W0:Y:S01]  /*4ac0*/  F2I.U64.TRUNC R4, R4 ;  /* 0x0000000400047311 */ /* 0x000e22000020d800 */
[----:B------:R-:W-:Y:S01]  /*4ad0*/  IMAD.MOV.U32 R25, RZ, RZ, R19 ;  /* 0x000000ffff197224 */ /* 0x000fe200078e0013 */
[----:B0-----:R0:W-:Y:S01]  /*4ae0*/  STG.E.64 [R8.64], R4 ;  /* 0x0000000408007986 */ /* 0x0011e2000c101b24 */
[----:B------:R-:W-:Y:S05]  /*4af0*/  BRA `(.L_x_3747) ;  /* 0x0000003000007947 */ /* 0x000fea0003800000 */
.L_x_3778:
[----:B------:R-:W0:Y:S01]  /*4b00*/  F2I.FTZ.U32.TRUNC.NTZ R3, R4 ;  /* 0x0000000400037305 */ /* 0x000e22000021f000 */
[----:B------:R-:W-:Y:S01]  /*4b10*/  IMAD.MOV.U32 R25, RZ, RZ, R19 ;  /* 0x000000ffff197224 */ /* 0x000fe200078e0013 */
[----:B0-----:R0:W-:Y:S06]  /*4b20*/  STG.E [R8.64], R3 ;  /* 0x0000000308007986 */ /* 0x0011ec000c101924 */
.L_x_3747:
[----:B012---:R-:W-:Y:S05]  /*4b30*/  BSYNC B6 ;  /* 0x0000000000067941 */ /* 0x007fea0003800000 */
.L_x_3746:
        /* <DEDUP_REMOVED lines=22> */
.L_x_3785:
[----:B----4-:R-:W0:Y:S02]  /*4ca0*/  F2I.S64.TRUNC R18, R18 ;  /* 0x0000001200127311 */ /* 0x010e24000020d900 */
[----:B0-----:R-:W-:-:S05]  /*4cb0*/  IMAD.MOV.U32 R3, RZ, RZ, R18 ;  /* 0x000000ffff037224 */ /* 0x001fca00078e0012 */
[----:B------:R0:W-:Y:S01]  /*4cc0*/  STG.E.U8 [R8.64], R3 ;  /* 0x0000000308007986 */ /* 0x0001e2000c101124 */
[----:B------:R-:W-:Y:S05]  /*4cd0*/  BRA `(.L_x_3787) ;  /* 0x00000d3000007947 */ /* 0x000fea0003800000 */
.L_x_3784:
        /* <DEDUP_REMOVED lines=9> */
.L_x_3789:
[----:B----4-:R-:W0:Y:S02]  /*4d70*/  F2I.FTZ.TRUNC.NTZ R3, R18 ;  /* 0x0000001200037305 */ /* 0x010e24000021f100 */
[----:B0-----:R0:W-:Y:S01]  /*4d80*/  STG.E [R8.64], R3 ;  /* 0x0000000308007986 */ /* 0x0011e2000c101924 */
[----:B------:R-:W-:Y:S05]  /*4d90*/  BRA `(.L_x_3787) ;  /* 0x00000c7000007947 */ /* 0x000fea0003800000 */
.L_x_3788:
[----:B----4-:R-:W0:Y:S02]  /*4da0*/  F2I.FTZ.TRUNC.NTZ R3, R18 ;  /* 0x0000001200037305 */ /* 0x010e24000021f100 */
[----:B0-----:R0:W-:Y:S01]  /*4db0*/  STG.E.U16 [R8.64], R3 ;  /* 0x0000000308007986 */ /* 0x0011e2000c101524 */
[----:B------:R-:W-:Y:S05]  /*4dc0*/  BRA `(.L_x_3787) ;  /* 0x00000c4000007947 */ /* 0x000fea0003800000 */
.L_x_3783:
        /* <DEDUP_REMOVED lines=8> */
.L_x_3791:
[----:B----4-:R-:W-:-:S05]  /*4e50*/  F2FP.PACK_AB R18, RZ, R18 ;  /* 0x00000012ff12723e */ /* 0x010fca00000000ff */
[----:B------:R0:W-:Y:S01]  /*4e60*/  STG.E.U16 [R8.64], R18 ;  /* 0x0000001208007986 */ /* 0x0001e2000c101524 */
[----:B------:R-:W-:Y:S05]  /*4e70*/  BRA `(.L_x_3787) ;  /* 0x00000b9000007947 */ /* 0x000fea0003800000 */
.L_x_3790:
        /* <DEDUP_REMOVED lines=9> */
.L_x_3793:
[----:B----4-:R-:W-:-:S04]  /*4f10*/  F2FP.PACK_AB R3, RZ, R18 ;  /* 0x00000012ff03723e */ /* 0x010fc800000000ff */
[----:B------:R-:W-:-:S05]  /*4f20*/  PRMT R3, R3, 0x5410, RZ ;  /* 0x0000541003037816 */ /* 0x000fca00000000ff */
[----:B------:R0:W-:Y:S01]  /*4f30*/  STG.E [R8.64], R3 ;  /* 0x0000000308007986 */ /* 0x0001e2000c101924 */
[----:B------:R-:W-:Y:S05]  /*4f40*/  BRA `(.L_x_3787) ;  /* 0x00000ac000007947 */ /* 0x000fea0003800000 */
.L_x_3792:
[----:B----4-:R-:W-:-:S06]  /*4f50*/  FMUL.FTZ R4, R18, 1 ;  /* 0x3f80000012047820 */ /* 0x010fcc0000410000 */
[----:B------:R-:W0:Y:S02]  /*4f60*/  F2F.F64.F32 R4, R4 ;  /* 0x0000000400047310 */ /* 0x000e240000201800 */
[----:B0-----:R0:W-:Y:S01]  /*4f70*/  STG.E.64 [R8.64], R4 ;  /* 0x0000000408007986 */ /* 0x0011e2000c101b24 */
[----:B------:R-:W-:Y:S05]  /*4f80*/  BRA `(.L_x_3787) ;  /* 0x00000a8000007947 */ /* 0x000fea0003800000 */
.L_x_3782:
        /* <DEDUP_REMOVED lines=12> */
.L_x_3796:
[----:B----4-:R-:W-:Y:S01]  /*5050*/  FMUL.FTZ R4, R18, 1 ;  /* 0x3f80000012047820 */ /* 0x010fe20000410000 */
[----:B------:R-:W-:-:S05]  /*5060*/  CS2R R6, SRZ ;  /* 0x0000000000067805 */ /* 0x000fca000001ff00 */
[----:B------:R-:W0:Y:S02]  /*5070*/  F2F.F64.F32 R4, R4 ;  /* 0x0000000400047310 */ /* 0x000e240000201800 */
[----:B0-----:R0:W-:Y:S01]  /*5080*/  STG.E.128 [R8.64], R4 ;  /* 0x0000000408007986 */ /* 0x0011e2000c101d24 */
[----:B------:R-:W-:Y:S05]  /*5090*/  BRA `(.L_x_3787) ;  /* 0x0000097000007947 */ /* 0x000fea0003800000 */
.L_x_3795:
        /* <DEDUP_REMOVED lines=20> */
.L_x_3800:
[----:B------:R-:W-:Y:S05]  /*51e0*/  BSYNC B0 ;  /* 0x0000000000007941 */ /* 0x000fea0003800000 */
.L_x_3799:
[----:B------:R-:W-:-:S05]  /*51f0*/  LOP3.LUT R5, R0, R5, RZ, 0xfc, !PT ;  /* 0x0000000500057212 */ /* 0x000fca00078efcff */
[----:B------:R0:W-:Y:S01]  /*5200*/  STG.E.U8 [R8.64], R5 ;  /* 0x0000000508007986 */ /* 0x0001e2000c101124 */
[----:B------:R-:W-:Y:S05]  /*5210*/  BRA `(.L_x_3787) ;  /* 0x000007f000007947 */ /* 0x000fea0003800000 */
.L_x_3798:
        /* <DEDUP_REMOVED lines=12> */
.L_x_3802:
[----:B------:R-:W-:Y:S01]  /*52e0*/  IMAD.MOV.U32 R0, RZ, RZ, 0x7f ;  /* 0x0000007fff007424 */ /* 0x000fe200078e00ff */
[----:B------:R-:W-:-:S04]  /*52f0*/  ISETP.GT.U32.AND P0, PT, R4, 0x7f800000, PT ;  /* 0x7f8000000400780c */ /* 0x000fc80003f04070 */
[----:B------:R-:W-:-:S04]  /*5300*/  SEL R0, R0, 0x7c, P0 ;  /* 0x0000007c00007807 */ /* 0x000fc80000000000 */
.L_x_3803:
[----:B------:R-:W-:Y:S05]  /*5310*/  BSYNC B0 ;  /* 0x0000000000007941 */ /* 0x000fea0003800000 */
.L_x_3801:
[----:B------:R-:W-:-:S04]  /*5320*/  LOP3.LUT R18, R18, 0x80000000, RZ, 0xc0, !PT ;  /* 0x8000000012127812 */ /* 0x000fc800078ec0ff */
[----:B------:R-:W-:-:S04]  /*5330*/  SHF.R.U32.HI R3, RZ, 0x18, R18 ;  /* 0x00000018ff037819 */ /* 0x000fc80000011612 */
[----:B------:R-:W-:-:S05]  /*5340*/  LOP3.LUT R3, R0, R3, RZ, 0xfc, !PT ;  /* 0x0000000300037212 */ /* 0x000fca00078efcff */
[----:B------:R0:W-:Y:S01]  /*5350*/  STG.E.U8 [R8.64], R3 ;  /* 0x0000000308007986 */ /* 0x0001e2000c101124 */
[----:B------:R-:W-:Y:S05]  /*5360*/  BRA `(.L_x_3787) ;  /* 0x000006a000007947 */ /* 0x000fea0003800000 */
.L_x_3797:
[----:B----4-:R-:W-:-:S05]  /*5370*/  F2FP.BF16.PACK_AB R18, RZ, R18 ;  /* 0x00000012ff12723e */ /* 0x010fca00000010ff */
[----:B------:R0:W-:Y:S01]  /*5380*/  STG.E.U16 [R8.64], R18 ;  /* 0x0000001208007986 */ /* 0x0001e2000c101524 */
[----:B------:R-:W-:Y:S05]  /*5390*/  BRA `(.L_x_3787) ;  /* 0x0000067000007947 */ /* 0x000fea0003800000 */
.L_x_3794:
        /* <DEDUP_REMOVED lines=11> */
.L_x_3806:
        /* <DEDUP_REMOVED lines=16> */
.L_x_3809:
[----:B------:R-:W-:-:S04]  /*5550*/  LOP3.LUT R18, R18, 0x80000000, RZ, 0xc0, !PT ;  /* 0x8000000012127812 */ /* 0x000fc800078ec0ff */
[----:B------:R-:W-:-:S04]  /*5560*/  SHF.R.U32.HI R3, RZ, 0x18, R18 ;  /* 0x00000018ff037819 */ /* 0x000fc80000011612 */
[----:B------:R-:W-:-:S04]  /*5570*/  LOP3.LUT R0, R0, R3, RZ, 0xfc, !PT ;  /* 0x0000000300007212 */ /* 0x000fc800078efcff */
[----:B------:R-:W-:Y:S02]  /*5580*/  PRMT R4, R0, 0x7610, R4 ;  /* 0x0000761000047816 */ /* 0x000fe40000000004 */
.L_x_3808:
[----:B------:R-:W-:Y:S05]  /*5590*/  BSYNC B0 ;  /* 0x0000000000007941 */ /* 0x000fea0003800000 */
.L_x_3807:
[----:B------:R0:W-:Y:S01]  /*55a0*/  STG.E.U8 [R8.64], R4 ;  /* 0x0000000408007986 */ /* 0x0001e2000c101124 */
[----:B------:R-:W-:Y:S05]  /*55b0*/  BRA `(.L_x_3787) ;  /* 0x0000045000007947 */ /* 0x000fea0003800000 */
.L_x_3805:
        /* <DEDUP_REMOVED lines=16> */
.L_x_3812:
[----:B------:R-:W-:-:S04]  /*56c0*/  LOP3.LUT R18, R18, 0x80000000, RZ, 0xc0, !PT ;  /* 0x8000000012127812 */ /* 0x000fc800078ec0ff */
[----:B------:R-:W-:-:S04]  /*56d0*/  SHF.R.U32.HI R3, RZ, 0x18, R18 ;  /* 0x00000018ff037819 */ /* 0x000fc80000011612 */
[----:B------:R-:W-:-:S04]  /*56e0*/  LOP3.LUT R0, R0, R3, RZ, 0xfc, !PT ;  /* 0x0000000300007212 */ /* 0x000fc800078efcff */
[----:B------:R-:W-:Y:S02]  /*56f0*/  PRMT R4, R0, 0x7610, R4 ;  /* 0x0000761000047816 */ /* 0x000fe40000000004 */
.L_x_3811:
[----:B------:R-:W-:Y:S05]  /*5700*/  BSYNC B0 ;  /* 0x0000000000007941 */ /* 0x000fea0003800000 */
.L_x_3810:
[----:B------:R0:W-:Y:S01]  /*5710*/  STG.E.U8 [R8.64], R4 ;  /* 0x0000000408007986 */ /* 0x0001e2000c101124 */
[----:B------:R-:W-:Y:S05]  /*5720*/  BRA `(.L_x_3787) ;  /* 0x000002e000007947 */ /* 0x000fea0003800000 */
.L_x_3804:
        /* <DEDUP_REMOVED lines=21> */
.L_x_3786:
        /* <DEDUP_REMOVED lines=20> */
.L_x_3814:
[----:B----4-:R-:W0:Y:S02]  /*59c0*/  F2I.U64.TRUNC R18, R18 ;  /* 0x0000001200127311 */ /* 0x010e24000020d800 */
[----:B0-----:R0:W-:Y:S01]  /*59d0*/  STG.E.64 [R8.64], R18 ;  /* 0x0000001208007986 */ /* 0x0011e2000c101b24 */
[----:B------:R-:W-:Y:S05]  /*59e0*/  BRA `(.L_x_3787) ;  /* 0x0000002000007947 */ /* 0x000fea0003800000 */
.L_x_3813:
[----:B----4-:R-:W0:Y:S02]  /*59f0*/  F2I.FTZ.U32.TRUNC.NTZ R3, R18 ;  /* 0x0000001200037305 */ /* 0x010e24000021f000 */
[----:B0-----:R0:W-:Y:S02]  /*5a00*/  STG.E [R8.64], R3 ;  /* 0x0000000308007986 */ /* 0x0011e4000c101924 */
.L_x_3787:
        /* <DEDUP_REMOVED lines=22> */
.L_x_3818:
[----:B------:R-:W0:Y:S02]  /*5b70*/  F2I.S64.TRUNC R22, R22 ;  /* 0x0000001600167311 */ /* 0x000e24000020d900 */
[----:B0-----:R-:W-:-:S05]  /*5b80*/  IMAD.MOV.U32 R3, RZ, RZ, R22 ;  /* 0x000000ffff037224 */ /* 0x001fca00078e0016 */
[----:B------:R0:W-:Y:S01]  /*5b90*/  STG.E.U8 [R8.64], R3 ;  /* 0x0000000308007986 */ /* 0x0001e2000c101124 */
[----:B------:R-:W-:Y:S05]  /*5ba0*/  BRA `(.L_x_3820) ;  /* 0x00000d3000007947 */ /* 0x000fea0003800000 */
.L_x_3817:
        /* <DEDUP_REMOVED lines=9> */
.L_x_3822:
[----:B------:R-:W0:Y:S02]  /*5c40*/  F2I.FTZ.TRUNC.NTZ R3, R22 ;  /* 0x0000001600037305 */ /* 0x000e24000021f100 */
[----:B0-----:R0:W-:Y:S01]  /*5c50*/  STG.E [R8.64], R3 ;  /* 0x0000000308007986 */ /* 0x0011e2000c101924 */
[----:B------:R-:W-:Y:S05]  /*5c60*/  BRA `(.L_x_3820) ;  /* 0x00000c7000007947 */ /* 0x000fea0003800000 */
.L_x_3821:
[----:B------:R-:W0:Y:S02]  /*5c70*/  F2I.FTZ.TRUNC.NTZ R3, R22 ;  /* 0x0000001600037305 */ /* 0x000e24000021f100 */
[----:B0-----:R0:W-:Y:S01]  /*5c80*/  STG.E.U16 [R8.64], R3 ;  /* 0x0000000308007986 */ /* 0x0011e2000c101524 */
[----:B------:R-:W-:Y:S05]  /*5c90*/  BRA `(.L_x_3820) ;  /* 0x00000c4000007947 */ /* 0x000fea0003800000 */
.L_x_3816:
        /* <DEDUP_REMOVED lines=8> */
.L_x_3824:
[----:B------:R-:W-:-:S05]  /*5d20*/  F2FP.PACK_AB R22, RZ, R22 ;  /* 0x00000016ff16723e */ /* 0x000fca00000000ff */
[----:B------:R0:W-:Y:S01]  /*5d30*/  STG.E.U16 [R8.64], R22 ;  /* 0x0000001608007986 */ /* 0x0001e2000c101524 */
[----:B------:R-:W-:Y:S05]  /*5d40*/  BRA `(.L_x_3820) ;  /* 0x00000b9000007947 */ /* 0x000fea0003800000 */
.L_x_3823:
        /* <DEDUP_REMOVED lines=9> */
.L_x_3826:
[----:B------:R-:W-:-:S04]  /*5de0*/  F2FP.PACK_AB R3, RZ, R22 ;  /* 0x00000016ff03723e */ /* 0x000fc800000000ff */
[----:B------:R-:W-:-:S05]  /*5df0*/  PRMT R3, R3, 0x5410, RZ ;  /* 0x0000541003037816 */ /* 0x000fca00000000ff */
[----:B------:R0:W-:Y:S01]  /*5e00*/  STG.E [R8.64], R3 ;  /* 0x0000000308007986 */ /* 0x0001e2000c101924 */
[----:B------:R-:W-:Y:S05]  /*5e10*/  BRA `(.L_x_3820) ;  /* 0x00000ac000007947 */ /* 0x000fea0003800000 */
.L_x_3825:
[----:B------:R-:W-:-:S06]  /*5e20*/  FMUL.FTZ R4, R22, 1 ;  /* 0x3f80000016047820 */ /* 0x000fcc0000410000 */
[----:B------:R-:W0:Y:S02]  /*5e30*/  F2F.F64.F32 R4, R4 ;  /* 0x0000000400047310 */ /* 0x000e240000201800 */
[----:B0-----:R0:W-:Y:S01]  /*5e40*/  STG.E.64 [R8.64], R4 ;  /* 0x0000000408007986 */ /* 0x0011e2000c101b24 */
[----:B------:R-:W-:Y:S05]  /*5e50*/  BRA `(.L_x_3820) ;  /* 0x00000a8000007947 */ /* 0x000fea0003800000 */
.L_x_3815:
        /* <DEDUP_REMOVED lines=12> */
.L_x_3829:
[----:B------:R-:W-:Y:S01]  /*5f20*/  FMUL.FTZ R4, R22, 1 ;  /* 0x3f80000016047820 */ /* 0x000fe20000410000 */
[----:B------:R-:W-:-:S05]  /*5f30*/  CS2R R6, SRZ ;  /* 0x0000000000067805 */ /* 0x000fca000001ff00 */
[----:B------:R-:W0:Y:S02]  /*5f40*/  F2F.F64.F32 R4, R4 ;  /* 0x0000000400047310 */ /* 0x000e240000201800 */
[----:B0-----:R0:W-:Y:S01]  /*5f50*/  STG.E.128 [R8.64], R4 ;  /* 0x0000000408007986 */ /* 0x0011e2000c101d24 */
[----:B------:R-:W-:Y:S05]  /*5f60*/  BRA `(.L_x_3820) ;  /* 0x0000097000007947 */ /* 0x000fea0003800000 */
.L_x_3828:
        /* <DEDUP_REMOVED lines=20> */
.L_x_3833:
[----:B------:R-:W-:Y:S05]  /*60b0*/  BSYNC B0 ;  /* 0x0000000000007941 */ /* 0x000fea0003800000 */
.L_x_3832:
[----:B------:R-:W-:-:S05]  /*60c0*/  LOP3.LUT R5, R0, R5, RZ, 0xfc, !PT ;  /* 0x0000000500057212 */ /* 0x000fca00078efcff */
[----:B------:R0:W-:Y:S01]  /*60d0*/  STG.E.U8 [R8.64], R5 ;  /* 0x0000000508007986 */ /* 0x0001e2000c101124 */
[----:B------:R-:W-:Y:S05]  /*60e0*/  BRA `(.L_x_3820) ;  /* 0x000007f000007947 */ /* 0x000fea0003800000 */
.L_x_3831:
        /* <DEDUP_REMOVED lines=12> */
.L_x_3835:
[----:B------:R-:W-:Y:S01]  /*61b0*/  IMAD.MOV.U32 R0, RZ, RZ, 0x7f ;  /* 0x0000007fff007424 */ /* 0x000fe200078e00ff */
[----:B------:R-:W-:-:S04]  /*61c0*/  ISETP.GT.U32.AND P0, PT, R4, 0x7f800000, PT ;  /* 0x7f8000000400780c */ /* 0x000fc80003f04070 */
[----:B------:R-:W-:-:S04]  /*61d0*/  SEL R0, R0, 0x7c, P0 ;  /* 0x0000007c00007807 */ /* 0x000fc80000000000 */
.L_x_3836:
[----:B------:R-:W-:Y:S05]  /*61e0*/  BSYNC B0 ;  /* 0x0000000000007941 */ /* 0x000fea0003800000 */
.L_x_3834:
[----:B------:R-:W-:-:S04]  /*61f0*/  LOP3.LUT R22, R22, 0x80000000, RZ, 0xc0, !PT ;  /* 0x8000000016167812 */ /* 0x000fc800078ec0ff */
[----:B------:R-:W-:-:S04]  /*6200*/  SHF.R.U32.HI R3, RZ, 0x18, R22 ;  /* 0x00000018ff037819 */ /* 0x000fc80000011616 */
[----:B------:R-:W-:-:S05]  /*6210*/  LOP3.LUT R3, R0, R3, RZ, 0xfc, !PT ;  /* 0x0000000300037212 */ /* 0x000fca00078efcff */
[----:B------:R0:W-:Y:S01]  /*6220*/  STG.E.U8 [R8.64], R3 ;  /* 0x0000000308007986 */ /* 0x0001e2000c101124 */
[----:B------:R-:W-:Y:S05]  /*6230*/  BRA `(.L_x_3820) ;  /* 0x000006a000007947 */ /* 0x000fea0003800000 */
.L_x_3830:
[----:B------:R-:W-:-:S05]  /*6240*/  F2FP.BF16.PACK_AB R22, RZ, R22 ;  /* 0x00000016ff16723e */ /* 0x000fca00000010ff */
[----:B------:R0:W-:Y:S01]  /*6250*/  STG.E.U16 [R8.64], R22 ;  /* 0x0000001608007986 */ /* 0x0001e2000c101524 */
[----:B------:R-:W-:Y:S05]  /*6260*/  BRA `(.L_x_3820) ;  /* 0x0000067000007947 */ /* 0x000fea0003800000 */
.L_x_3827:
        /* <DEDUP_REMOVED lines=11> */
.L_x_3839:
        /* <DEDUP_REMOVED lines=16> */
.L_x_3842:
[----:B------:R-:W-:-:S04]  /*6420*/  LOP3.LUT R22, R22, 0x80000000, RZ, 0xc0, !PT ;  /* 0x8000000016167812 */ /* 0x000fc800078ec0ff */
[----:B------:R-:W-:-:S04]  /*6430*/  SHF.R.U32.HI R3, RZ, 0x18, R22 ;  /* 0x00000018ff037819 */ /* 0x000fc80000011616 */
[----:B------:R-:W-:-:S04]  /*6440*/  LOP3.LUT R0, R0, R3, RZ, 0xfc, !PT ;  /* 0x0000000300007212 */ /* 0x000fc800078efcff */
[----:B------:R-:W-:Y:S02]  /*6450*/  PRMT R4, R0, 0x7610, R4 ;  /* 0x0000761000047816 */ /* 0x000fe40000000004 */
.L_x_3841:
[----:B------:R-:W-:Y:S05]  /*6460*/  BSYNC B0 ;  /* 0x0000000000007941 */ /* 0x000fea0003800000 */
.L_x_3840:
[----:B------:R0:W-:Y:S01]  /*6470*/  STG.E.U8 [R8.64], R4 ;  /* 0x0000000408007986 */ /* 0x0001e2000c101124 */
[----:B------:R-:W-:Y:S05]  /*6480*/  BRA `(.L_x_3820) ;  /* 0x0000045000007947 */ /* 0x000fea0003800000 */
.L_x_3838:
        /* <DEDUP_REMOVED lines=16> */
.L_x_3845:
[----:B------:R-:W-:-:S04]  /*6590*/  LOP3.LUT R22, R22, 0x80000000, RZ, 0xc0, !PT ;  /* 0x8000000016167812 */ /* 0x000fc800078ec0ff */
[----:B------:R-:W-:-:S04]  /*65a0*/  SHF.R.U32.HI R3, RZ, 0x18, R22 ;  /* 0x00000018ff037819 */ /* 0x000fc80000011616 */
[----:B------:R-:W-:-:S04]  /*65b0*/  LOP3.LUT R0, R0, R3, RZ, 0xfc, !PT ;  /* 0x0000000300007212 */ /* 0x000fc800078efcff */
[----:B------:R-:W-:Y:S02]  /*65c0*/  PRMT R4, R0, 0x7610, R4 ;  /* 0x0000761000047816 */ /* 0x000fe40000000004 */
.L_x_3844:
[----:B------:R-:W-:Y:S05]  /*65d0*/  BSYNC B0 ;  /* 0x0000000000007941 */ /* 0x000fea0003800000 */
.L_x_3843:
[----:B------:R0:W-:Y:S01]  /*65e0*/  STG.E.U8 [R8.64], R4 ;  /* 0x0000000408007986 */ /* 0x0001e2000c101124 */
[----:B------:R-:W-:Y:S05]  /*65f0*/  BRA `(.L_x_3820) ;  /* 0x000002e000007947 */ /* 0x000fea0003800000 */
.L_x_3837:
        /* <DEDUP_REMOVED lines=21> */
.L_x_3819:
        /* <DEDUP_REMOVED lines=20> */
.L_x_3847:
[----:B------:R-:W0:Y:S02]  /*6890*/  F2I.U64.TRUNC R22, R22 ;  /* 0x0000001600167311 */ /* 0x000e24000020d800 */
[----:B0-----:R0:W-:Y:S01]  /*68a0*/  STG.E.64 [R8.64], R22 ;  /* 0x0000001608007986 */ /* 0x0011e2000c101b24 */
[----:B------:R-:W-:Y:S05]  /*68b0*/  BRA `(.L_x_3820) ;  /* 0x0000002000007947 */ /* 0x000fea0003800000 */
.L_x_3846:
[----:B------:R-:W0:Y:S02]  /*68c0*/  F2I.FTZ.U32.TRUNC.NTZ R3, R22 ;  /* 0x0000001600037305 */ /* 0x000e24000021f000 */
[----:B0-----:R0:W-:Y:S02]  /*68d0*/  STG.E [R8.64], R3 ;  /* 0x0000000308007986 */ /* 0x0011e4000c101924 */
.L_x_3820:
[----:B------:R-:W-:Y:S02]  /*68e0*/  IADD3 R25, R25, 0x80, RZ ;  /* 0x0000008019197810 */ /* 0x000fe40007ffe0ff */
.L_x_3781:
[----:B------:R-:W-:Y:S05]  /*68f0*/  BSYNC B6 ;  /* 0x0000000000067941 */ /* 0x000fea0003800000 */
.L_x_3780:
        /* <DEDUP_REMOVED lines=20> */
.L_x_3851:
[----:B---3--:R-:W0:Y:S02]  /*6a40*/  F2I.S64.TRUNC R24, R24 ;  /* 0x0000001800187311 */ /* 0x008e24000020d900 */
[----:B0-----:R-:W-:-:S05]  /*6a50*/  IMAD.MOV.U32 R5, RZ, RZ, R24 ;  /* 0x000000ffff057224 */ /* 0x001fca00078e0018 */
[----:B------:R-:W-:Y:S01]  /*6a60*/  STG.E.U8 [R2.64], R5 ;  /* 0x0000000502007986 */ /* 0x000fe2000c101124 */
[----:B------:R-:W-:Y:S05]  /*6a70*/  EXIT ;  /* 0x000000000000794d */ /* 0x000fea0003800000 */
.L_x_3850:
        /* <DEDUP_REMOVED lines=9> */
.L_x_3854:
[----:B---3--:R-:W0:Y:S02]  /*6b10*/  F2I.FTZ.TRUNC.NTZ R5, R24 ;  /* 0x0000001800057305 */ /* 0x008e24000021f100 */
[----:B0-----:R-:W-:Y:S01]  /*6b20*/  STG.E [R2.64], R5 ;  /* 0x0000000502007986 */ /* 0x001fe2000c101924 */
[----:B------:R-:W-:Y:S05]  /*6b30*/  EXIT ;  /* 0x000000000000794d */ /* 0x000fea0003800000 */
.L_x_3853:
[----:B---3--:R-:W0:Y:S02]  /*6b40*/  F2I.FTZ.TRUNC.NTZ R5, R24 ;  /* 0x0000001800057305 */ /* 0x008e24000021f100 */
[----:B0-----:R-:W-:Y:S01]  /*6b50*/  STG.E.U16 [R2.64], R5 ;  /* 0x0000000502007986 */ /* 0x001fe2000c101524 */
[----:B------:R-:W-:Y:S05]  /*6b60*/  EXIT ;  /* 0x000000000000794d */ /* 0x000fea0003800000 */
.L_x_3849:
        /* <DEDUP_REMOVED lines=8> */
.L_x_3856:
[----:B---3--:R-:W-:-:S05]  /*6bf0*/  F2FP.PACK_AB R24, RZ, R24 ;  /* 0x00000018ff18723e */ /* 0x008fca00000000ff */
[----:B------:R-:W-:Y:S01]  /*6c00*/  STG.E.U16 [R2.64], R24 ;  /* 0x0000001802007986 */ /* 0x000fe2000c101524 */
[----:B------:R-:W-:Y:S05]  /*6c10*/  EXIT ;  /* 0x000000000000794d */ /* 0x000fea0003800000 */
.L_x_3855:
        /* <DEDUP_REMOVED lines=9> */
.L_x_3858:
[----:B---3--:R-:W-:-:S04]  /*6cb0*/  F2FP.PACK_AB R5, RZ, R24 ;  /* 0x00000018ff05723e */ /* 0x008fc800000000ff */
[----:B------:R-:W-:-:S05]  /*6cc0*/  PRMT R5, R5, 0x5410, RZ ;  /* 0x0000541005057816 */ /* 0x000fca00000000ff */
[----:B------:R-:W-:Y:S01]  /*6cd0*/  STG.E [R2.64], R5 ;  /* 0x0000000502007986 */ /* 0x000fe2000c101924 */
[----:B------:R-:W-:Y:S05]  /*6ce0*/  EXIT ;  /* 0x000000000000794d */ /* 0x000fea0003800000 */
.L_x_3857:
[----:B---3--:R-:W-:-:S06]  /*6cf0*/  FMUL.FTZ R4, R24, 1 ;  /* 0x3f80000018047820 */ /* 0x008fcc0000410000 */
[----:B------:R-:W0:Y:S02]  /*6d00*/  F2F.F64.F32 R4, R4 ;  /* 0x0000000400047310 */ /* 0x000e240000201800 */
[----:B0-----:R-:W-:Y:S01]  /*6d10*/  STG.E.64 [R2.64], R4 ;  /* 0x0000000402007986 */ /* 0x001fe2000c101b24 */
[----:B------:R-:W-:Y:S05]  /*6d20*/  EXIT ;  /* 0x000000000000794d */ /* 0x000fea0003800000 */
.L_x_3848:
        /* <DEDUP_REMOVED lines=12> */
.L_x_3861:
[----:B---3--:R-:W-:Y:S01]  /*6df0*/  FMUL.FTZ R4, R24, 1 ;  /* 0x3f80000018047820 */ /* 0x008fe20000410000 */
[----:B------:R-:W-:-:S05]  /*6e00*/  CS2R R6, SRZ ;  /* 0x0000000000067805 */ /* 0x000fca000001ff00 */
[----:B------:R-:W0:Y:S02]  /*6e10*/  F2F.F64.F32 R4, R4 ;  /* 0x0000000400047310 */ /* 0x000e240000201800 */
[----:B0-----:R-:W-:Y:S01]  /*6e20*/  STG.E.128 [R2.64], R4 ;  /* 0x0000000402007986 */ /* 0x001fe2000c101d24 */
[----:B------:R-:W-:Y:S05]  /*6e30*/  EXIT ;  /* 0x000000000000794d */ /* 0x000fea0003800000 */
.L_x_3860:
        /* <DEDUP_REMOVED lines=20> */
.L_x_3865:
[----:B------:R-:W-:Y:S05]  /*6f80*/  BSYNC B0 ;  /* 0x0000000000007941 */ /* 0x000fea0003800000 */
.L_x_3864:
[----:B------:R-:W-:-:S05]  /*6f90*/  LOP3.LUT R7, R0, R7, RZ, 0xfc, !PT ;  /* 0x0000000700077212 */ /* 0x000fca00078efcff */
[----:B------:R-:W-:Y:S01]  /*6fa0*/  STG.E.U8 [R2.64], R7 ;  /* 0x0000000702007986 */ /* 0x000fe2000c101124 */
[----:B------:R-:W-:Y:S05]  /*6fb0*/  EXIT ;  /* 0x000000000000794d */ /* 0x000fea0003800000 */
.L_x_3863:
        /* <DEDUP_REMOVED lines=12> */
.L_x_3867:
[----:B------:R-:W-:Y:S01]  /*7080*/  IMAD.MOV.U32 R0, RZ, RZ, 0x7f ;  /* 0x0000007fff007424 */ /* 0x000fe200078e00ff */
[----:B------:R-:W-:-:S04]  /*7090*/  ISETP.GT.U32.AND P0, PT, R4, 0x7f800000, PT ;  /* 0x7f8000000400780c */ /* 0x000fc80003f04070 */
[----:B------:R-:W-:-:S04]  /*70a0*/  SEL R0, R0, 0x7c, P0 ;  /* 0x0000007c00007807 */ /* 0x000fc80000000000 */
.L_x_3868:
[----:B------:R-:W-:Y:S05]  /*70b0*/  BSYNC B0 ;  /* 0x0000000000007941 */ /* 0x000fea0003800000 */
.L_x_3866:
[----:B------:R-:W-:-:S04]  /*70c0*/  LOP3.LUT R24, R24, 0x80000000, RZ, 0xc0, !PT ;  /* 0x8000000018187812 */ /* 0x000fc800078ec0ff */
[----:B------:R-:W-:-:S04]  /*70d0*/  SHF.R.U32.HI R5, RZ, 0x18, R24 ;  /* 0x00000018ff057819 */ /* 0x000fc80000011618 */
[----:B------:R-:W-:-:S05]  /*70e0*/  LOP3.LUT R5, R0, R5, RZ, 0xfc, !PT ;  /* 0x0000000500057212 */ /* 0x000fca00078efcff */
[----:B------:R-:W-:Y:S01]  /*70f0*/  STG.E.U8 [R2.64], R5 ;  /* 0x0000000502007986 */ /* 0x000fe2000c101124 */
[----:B------:R-:W-:Y:S05]  /*7100*/  EXIT ;  /* 0x000000000000794d */ /* 0x000fea0003800000 */
.L_x_3862:
[----:B---3--:R-:W-:-:S05]  /*7110*/  F2FP.BF16.PACK_AB R24, RZ, R24 ;  /* 0x00000018ff18723e */ /* 0x008fca00000010ff */
[----:B------:R-:W-:Y:S01]  /*7120*/  STG.E.U16 [R2.64], R24 ;  /* 0x0000001802007986 */ /* 0x000fe2000c101524 */
[----:B------:R-:W-:Y:S05]  /*7130*/  EXIT ;  /* 0x000000000000794d */ /* 0x000fea0003800000 */
.L_x_3859:
        /* <DEDUP_REMOVED lines=11> */
.L_x_3871:
        /* <DEDUP_REMOVED lines=16> */
.L_x_3874:
[----:B------:R-:W-:-:S04]  /*72f0*/  LOP3.LUT R24, R24, 0x80000000, RZ, 0xc0, !PT ;  /* 0x8000000018187812 */ /* 0x000fc800078ec0ff */
[----:B------:R-:W-:-:S04]  /*7300*/  SHF.R.U32.HI R5, RZ, 0x18, R24 ;  /* 0x00000018ff057819 */ /* 0x000fc80000011618 */
[----:B------:R-:W-:-:S04]  /*7310*/  LOP3.LUT R4, R4, R5, RZ, 0xfc, !PT ;  /* 0x0000000504047212 */ /* 0x000fc800078efcff */
[----:B------:R-:W-:Y:S02]  /*7320*/  PRMT R0, R4, 0x7610, R0 ;  /* 0x0000761004007816 */ /* 0x000fe40000000000 */
.L_x_3873:
[----:B------:R-:W-:Y:S05]  /*7330*/  BSYNC B0 ;  /* 0x0000000000007941 */ /* 0x000fea0003800000 */
.L_x_3872:
[----:B------:R-:W-:Y:S01]  /*7340*/  STG.E.U8 [R2.64], R0 ;  /* 0x0000000002007986 */ /* 0x000fe2000c101124 */
[----:B------:R-:W-:Y:S05]  /*7350*/  EXIT ;  /* 0x000000000000794d */ /* 0x000fea0003800000 */
.L_x_3870:
        /* <DEDUP_REMOVED lines=16> */
.L_x_3877:
[----:B------:R-:W-:-:S04]  /*7460*/  LOP3.LUT R24, R24, 0x80000000, RZ, 0xc0, !PT ;  /* 0x8000000018187812 */ /* 0x000fc800078ec0ff */
[----:B------:R-:W-:-:S04]  /*7470*/  SHF.R.U32.HI R5, RZ, 0x18, R24 ;  /* 0x00000018ff057819 */ /* 0x000fc80000011618 */
[----:B------:R-:W-:-:S04]  /*7480*/  LOP3.LUT R4, R4, R5, RZ, 0xfc, !PT ;  /* 0x0000000504047212 */ /* 0x000fc800078efcff */
[----:B------:R-:W-:Y:S02]  /*7490*/  PRMT R0, R4, 0x7610, R0 ;  /* 0x0000761004007816 */ /* 0x000fe40000000000 */
.L_x_3876:
[----:B------:R-:W-:Y:S05]  /*74a0*/  BSYNC B0 ;  /* 0x0000000000007941 */ /* 0x000fea0003800000 */
.L_x_3875:
[----:B------:R-:W-:Y:S01]  /*74b0*/  STG.E.U8 [R2.64], R0 ;  /* 0x0000000002007986 */ /* 0x000fe2000c101124 */
[----:B------:R-:W-:Y:S05]  /*74c0*/  EXIT ;  /* 0x000000000000794d */ /* 0x000fea0003800000 */
.L_x_3869:
        /* <DEDUP_REMOVED lines=21> */
.L_x_3852:
        /* <DEDUP_REMOVED lines=20> */
.L_x_3879:
[----:B---3--:R-:W0:Y:S02]  /*7760*/  F2I.U64.TRUNC R24, R24 ;  /* 0x0000001800187311 */ /* 0x008e24000020d800 */
[----:B0-----:R-:W-:Y:S01]  /*7770*/  STG.E.64 [R2.64], R24 ;  /* 0x0000001802007986 */ /* 0x001fe2000c101b24 */
[----:B------:R-:W-:Y:S05]  /*7780*/  EXIT ;  /* 0x000000000000794d */ /* 0x000fea0003800000 */
.L_x_3878:
[----:B---3--:R-:W0:Y:S02]  /*7790*/  F2I.FTZ.U32.TRUNC.NTZ R5, R24 ;  /* 0x0000001800057305 */ /* 0x008e24000021f000 */
[----:B0-----:R-:W-:Y:S01]  /*77a0*/  STG.E [R2.64], R5 ;  /* 0x0000000502007986 */ /* 0x001fe2000c101924 */
[----:B------:R-:W-:Y:S05]  /*77b0*/  EXIT ;  /* 0x000000000000794d */ /* 0x000fea0003800000 */
.L_x_3880:
        /* <DEDUP_REMOVED lines=12> */
.L_x_26753:


//--------------------- .text._ZN2at6native18elementwise_kernelILi128ELi2EZNS0_22gpu_kernel_impl_nocastIZZZNS0_49_GLOBAL__N__b919a28f_16_Normalization_cu_5c38458722batch_norm_calc_invstdERKNS_6TensorES6_dENKUlvE_clEvENKUlvE0_clEvEUlfE_EEvRNS_18TensorIteratorBaseERKT_EUliE_EEviT1_ --------------------------
	.section	.text._ZN2at6native18elementwise_kernelILi128ELi2EZNS0_22gpu_kernel_impl_nocastIZZZNS0_49_GLOBAL__N__b919a28f_16_Normalization_cu_5c38458722batch_norm_calc_invstdERKNS_6TensorES6_dENKUlvE_clEvENKUlvE0_clEvEUlfE_EEvRNS_18TensorIteratorBaseERKT_EUliE_EEviT1_,"ax",@progbits
	.sectioninfo	@"SHI_REGISTERS=12"
	.align	128
        .global         _ZN2at6native18elementwise_kernelILi128ELi2EZNS0_22gpu_kernel_impl_nocastIZZZNS0_49_GLOBAL__N__b919a28f_16_Normalization_cu_5c38458722batch_norm_calc_invstdERKNS_6TensorES6_dENKUlvE_clEvENKUlvE0_clEvEUlfE_EEvRNS_18TensorIteratorBaseERKT_EUliE_EEviT1_
        .type           _ZN2at6native18elementwise_kernelILi128ELi2EZNS0_22gpu_kernel_impl_nocastIZZZNS0_49_GLOBAL__N__b919a28f_16_Normalization_cu_5c38458722batch_norm_calc_invstdERKNS_6TensorES6_dENKUlvE_clEvENKUlvE0_clEvEUlfE_EEvRNS_18TensorIteratorBaseERKT_EUliE_EEviT1_,@function
        .size           _ZN2at6native18elementwise_kernelILi128ELi2EZNS0_22gpu_kernel_impl_nocastIZZZNS0_49_GLOBAL__N__b919a28f_16_Normalization_cu_5c38458722batch_norm_calc_invstdERKNS_6TensorES6_dENKUlvE_clEvENKUlvE0_clEvEUlfE_EEvRNS_18TensorIteratorBaseERKT_EUliE_EEviT1_,(.L_x_26754 - _ZN2at6native18elementwise_kernelILi128ELi2EZNS0_22gpu_kernel_impl_nocastIZZZNS0_49_GLOBAL__N__b919a28f_16_Normalization_cu_5c38458722batch_norm_calc_invstdERKNS_6TensorES6_dENKUlvE_clEvENKUlvE0_clEvEUlfE_EEvRNS_18TensorIteratorBaseERKT_EUliE_EEviT1_)
        .other          _ZN2at6native18elementwise_kernelILi128ELi2EZNS0_22gpu_kernel_impl_nocastIZZZNS0_49_GLOBAL__N__b919a28f_16_Normalization_cu_5c38458722batch_norm_calc_invstdERKNS_6TensorES6_dENKUlvE_clEvENKUlvE0_clEvEUlfE_EEvRNS_18TensorIteratorBaseERKT_EUliE_EEviT1_,@"STO_CUDA_ENTRY STV_DEFAULT"
_ZN2at6native18elementwise_kernelILi128ELi2EZNS0_22gpu_kernel_impl_nocastIZZZNS0_49_GLOBAL__N__b919a28f_16_Normalization_cu_5c38458722batch_norm_calc_invstdERKNS_6TensorES6_dENKUlvE_clEvENKUlvE0_clEvEUlfE_EEvRNS_18TensorIteratorBaseERKT_EUliE_EEviT1_:
.text._ZN2at6native18elementwise_kernelILi128ELi2EZNS0_22gpu_kernel_impl_nocastIZZZNS0_49_GLOBAL__N__b919a28f_16_Normalization_cu_5c38458722batch_norm_calc_invstdERKNS_6TensorES6_dENKUlvE_clEvENKUlvE0_clEvEUlfE_EEvRNS_18TensorIteratorBaseERKT_EUliE_EEviT1_:
        /* <DEDUP_REMOVED lines=236> */
.L_x_3883:
[----:B------:R-:W-:-:S05]  /*0ec0*/  IADD3 R4, P0, R3, c[0x0][0x368], RZ ;  /* 0x0000da0003047a10 */ /* 0x000fca0007f1e0ff */
[----:B------:R-:W-:-:S05]  /*0ed0*/  IMAD.X R5, RZ, RZ, c[0x0][0x36c], P0 ;  /* 0x0000db00ff057624 */ /* 0x000fca00000e06ff */
[----:B------:R-:W2:Y:S01]  /*0ee0*/  LDG.E R4, [R4.64] ;  /* 0x0000000404047981 */ /* 0x000ea2000c1e1900 */
[----:B------:R-:W-:Y:S02]  /*0ef0*/  IADD3 R2, P0, R2, c[0x0][0x360], RZ ;  /* 0x0000d80002027a10 */ /* 0x000fe40007f1e0ff */
[----:B------:R-:W-:Y:S02]  /*0f00*/  IADD3 R7, R0, 0x80, RZ ;  /* 0x0000008000077810 */ /* 0x000fe40007ffe0ff */
[----:B------:R-:W-:Y:S01]  /*0f10*/  IADD3.X R3, RZ, c[0x0][0x364], RZ, P0, !PT ;  /* 0x0000d900ff037a10 */ /* 0x000fe200007fe4ff */
[----:B--2---:R-:W-:-:S04]  /*0f20*/  FADD.FTZ R6, R4, c[0x0][0x370] ;  /* 0x0000dc0004067621 */ /* 0x004fc80000010000 */
[----:B------:R-:W0:Y:S02]  /*0f30*/  MUFU.RSQ R9, R6 ;  /* 0x0000000600097308 */ /* 0x000e240000001400 */
[----:B0-----:R0:W-:Y:S02]  /*0f40*/  STG.E [R2.64], R9 ;  /* 0x0000000902007986 */ /* 0x0011e4000c101904 */
.L_x_3882:
[----:B------:R-:W-:Y:S05]  /*0f50*/  BSYNC B0 ;  /* 0x0000000000007941 */ /* 0x000fea0003800000 */
.L_x_3881:
        /* <DEDUP_REMOVED lines=230> */
.L_x_3884:
[----:B------:R-:W-:-:S04]  /*1dc0*/  IADD3 R2, P0, R2, c[0x0][0x368], RZ ;  /* 0x0000da0002027a10 */ /* 0x000fc80007f1e0ff */
[----:B------:R-:W-:-:S05]  /*1dd0*/  IADD3.X R3, RZ, c[0x0][0x36c], RZ, P0, !PT ;  /* 0x0000db00ff037a10 */ /* 0x000fca00007fe4ff */
[----:B------:R-:W2:Y:S01]  /*1de0*/  LDG.E R2, [R2.64] ;  /* 0x0000000402027981 */ /* 0x000ea2000c1e1900 */
[----:B------:R-:W-:-:S04]  /*1df0*/  IADD3 R4, P0, R0, c[0x0][0x360], RZ ;  /* 0x0000d80000047a10 */ /* 0x000fc80007f1e0ff */
[----:B------:R-:W-:Y:S01]  /*1e00*/  IADD3.X R5, RZ, c[0x0][0x364], RZ, P0, !PT ;  /* 0x0000d900ff057a10 */ /* 0x000fe200007fe4ff */
[----:B--2---:R-:W-:-:S04]  /*1e10*/  FADD.FTZ R6, R2, c[0x0][0x370] ;  /* 0x0000dc0002067621 */ /* 0x004fc80000010000 */
[----:B------:R-:W0:Y:S02]  /*1e20*/  MUFU.RSQ R7, R6 ;  /* 0x0000000600077308 */ /* 0x000e240000001400 */
[----:B0-----:R-:W-:Y:S01]  /*1e30*/  STG.E [R4.64], R7 ;  /* 0x0000000704007986 */ /* 0x001fe2000c101904 */
[----:B------:R-:W-:Y:S05]  /*1e40*/  EXIT ;  /* 0x000000000000794d */ /* 0x000fea0003800000 */
.L_x_3885:
        /* <DEDUP_REMOVED lines=11> */
.L_x_26754:


//--------------------- .text._ZN2at6native27unrolled_elementwise_kernelIZZZNS0_49_GLOBAL__N__b919a28f_16_Normalization_cu_5c38458722batch_norm_calc_invstdERKNS_6TensorES5_dENKUlvE_clEvENKUlvE0_clEvEUlfE_St5arrayIPcLm2EELi4E23TrivialOffsetCalculatorILi1EjESD_NS0_6memory15LoadWithoutCastENSE_16StoreWithoutCastEEEviT_T0_T2_T3_T4_T5_ --------------------------
	.section	.text._ZN2at6native27unrolled_elementwise_kernelIZZZNS0_49_GLOBAL__N__b919a28f_16_Normalization_cu_5c38458722batch_norm_calc_invstdERKNS_6TensorES5_dENKUlvE_clEvENKUlvE0_clEvEUlfE_St5arrayIPcLm2EELi4E23TrivialOffsetCalculatorILi1EjESD_NS0_6memory15LoadWithoutCastENSE_16StoreWithoutCastEEEviT_T0_T2_T3_T4_T5_,"ax",@progbits
	.sectioninfo	@"SHI_REGISTERS=18"
	.align	128
        .global         _ZN2at6native27unrolled_elementwise_kernelIZZZNS0_49_GLOBAL__N__b919a28f_16_Normalization_cu_5c38458722batch_norm_calc_invstdERKNS_6TensorES5_dENKUlvE_clEvENKUlvE0_clEvEUlfE_St5arrayIPcLm2EELi4E23TrivialOffsetCalculatorILi1EjESD_NS0_6memory15LoadWithoutCastENSE_16StoreWithoutCastEEEviT_T0_T2_T3_T4_T5_
        .type           _ZN2at6native27unrolled_elementwise_kernelIZZZNS0_49_GLOBAL__N__b919a28f_16_Normalization_cu_5c38458722batch_norm_calc_invstdERKNS_6TensorES5_dENKUlvE_clEvENKUlvE0_clEvEUlfE_St5arrayIPcLm2EELi4E23TrivialOffsetCalculatorILi1EjESD_NS0_6memory15LoadWithoutCastENSE_16StoreWithoutCastEEEviT_T0_T2_T3_T4_T5_,@function
        .size           _ZN2at6native27unrolled_elementwise_kernelIZZZNS0_49_GLOBAL__N__b919a28f_16_Normalization_cu_5c38458722batch_norm_calc_invstdERKNS_6TensorES5_dENKUlvE_clEvENKUlvE0_clEvEUlfE_St5arrayIPcLm2EELi4E23TrivialOffsetCalculatorILi1EjESD_NS0_6memory15LoadWithoutCastENSE_16StoreWithoutCastEEEviT_T0_T2_T3_T4_T5_,(.L_x_26755 - _ZN2at6native27unrolled_elementwise_kernelIZZZNS0_49_GLOBAL__N__b919a28f_16_Normalization_cu_5c38458722batch_norm_calc_invstdERKNS_6TensorES5_dENKUlvE_clEvENKUlvE0_clEvEUlfE_St5arrayIPcLm2EELi4E23TrivialOffsetCalculatorILi1EjESD_NS0_6memory15LoadWithoutCastENSE_16StoreWithoutCastEEEviT_T0_T2_T3_T4_T5_)
        .other          _ZN2at6native27unrolled_elementwise_kernelIZZZNS0_49_GLOBAL__N__b919a28f_16_Normalization_cu_5c38458722batch_norm_calc_invstdERKNS_6TensorES5_dENKUlvE_clEvENKUlvE0_clEvEUlfE_St5arrayIPcLm2EELi4E23TrivialOffsetCalculatorILi1EjESD_NS0_6memory15LoadWithoutCastENSE_16StoreWithoutCastEEEviT_T0_T2_T3_T4_T5_,@"STO_CUDA_ENTRY STV_DEFAULT"
_ZN2at6native27unrolled_elementwise_kernelIZZZNS0_49_GLOBAL__N__b919a28f_16_Normalization_cu_5c38458722batch_norm_calc_invstdERKNS_6TensorES5_dENKUlvE_clEvENKUlvE0_clEvEUlfE_St5arrayIPcLm2EELi4E23TrivialOffsetCalculatorILi1EjESD_NS0_6memory15LoadWithoutCastENSE_16StoreWithoutCastEEEviT_T0_T2_T3_T4_T5_:
.text._ZN2at6native27unrolled_elementwise_kernelIZZZNS0_49_GLOBAL__N__b919a28f_16_Normalization_cu_5c38458722batch_norm_calc_invstdERKNS_6TensorES5_dENKUlvE_clEvENKUlvE0_clEvEUlfE_St5arrayIPcLm2EELi4E23TrivialOffsetCalculatorILi1EjESD_NS0_6memory15LoadWithoutCastENSE_16StoreWithoutCastEEEviT_T0_T2_T3_T4_T5_:
[----:B------:R-:W-:Y:S02]  /*0000*/  IMAD.MOV.U32 R1, RZ, RZ, c[0x0][0x28] ;  /* 0x00000a00ff017624 */ /* 0x000fe400078e00ff */
[----:B------:R-:W0:Y:S01]  /*0010*/  S2R R0, SR_CTAID.X ;  /* 0x0000000000007919 */ /* 0x000e220000002500 */
[----:B------:R-:W-:Y:S01]  /*0020*/  IMAD.MOV.U32 R5, RZ, RZ, -0x200 ;  /* 0xfffffe00ff057424 */ /* 0x000fe200078e00ff */
[----:B------:R-:W-:Y:S01]  /*0030*/  CS2R R12, SRZ ;  /* 0x00000000000c7805 */ /* 0x000fe2000001ff00 */
[----:B------:R-:W-:Y:S01]  /*0040*/  ULDC.64 UR4, c[0x0][0x118] ;  /* 0x0000460000047ab9 */ /* 0x000fe20000000a00 */
[----:B------:R-:W1:Y:S01]  /*0050*/  S2R R3, SR_TID.X ;  /* 0x0000000000037919 */ /* 0x000e620000002100 */
[----:B0-----:R-:W-:Y:S01]  /*0060*/  IMAD R2, R0, R5, c[0x0][0x160] ;  /* 0x0000580000027624 */ /* 0x001fe200078e0205 */
[----:B-1----:R-:W-:-:S04]  /*0070*/  MOV R7, R3 ;  /* 0x0000000300077202 */ /* 0x002fc80000000f00 */
[----:B------:R-:W-:-:S13]  /*0080*/  ISETP.GE.AND P0, PT, R3, R2, PT ;  /* 0x000000020300720c */ /* 0x000fda0003f06270 */
[----:B------:R-:W-:Y:S01]  /*0090*/  @!P0 IMAD R4, R0, 0x200, R7 ;  /* 0x0000020000048824 */ /* 0x000fe200078e0207 */
[----:B------:R-:W-:Y:S02]  /*00a0*/  @!P0 IADD3 R7, R7, 0x80, RZ ;  /* 0x0000008007078810 */ /* 0x000fe40007ffe0ff */
[----:B------:R-:W-:Y:S02]  /*00b0*/  @!P0 MOV R5, 0x4 ;  /* 0x0000000400058802 */ /* 0x000fe40000000f00 */
[----:B------:R-:W-:-:S03]  /*00c0*/  ISETP.GE.AND P1, PT, R7, R2, PT ;  /* 0x000000020700720c */ /* 0x000fc60003f26270 */
[----:B------:R-:W-:-:S05]  /*00d0*/  @!P0 IMAD.WIDE.U32 R4, R4, R5, c[0x0][0x180] ;  /* 0x0000600004048625 */ /* 0x000fca00078e0005 */
[----:B------:R0:W2:Y:S05]  /*00e0*/  @!P0 LDG.E R13, [R4.64] ;  /* 0x00000004040d8981 */ /* 0x0000aa000c1e1900 */
[----:B------:R-:W-:Y:S01]  /*00f0*/  @!P1 IMAD R8, R0, 0x200, R7 ;  /* 0x0000020000089824 */ /* 0x000fe200078e0207 */
[----:B------:R-:W-:Y:S01]  /*0100*/  @!P1 IADD3 R7, R7, 0x80, RZ ;  /* 0x0000008007079810 */ /* 0x000fe20007ffe0ff */
[----:B------:R-:W-:Y:S02]  /*0110*/  IMAD.MOV.U32 R14, RZ, RZ, RZ ;  /* 0x000000ffff0e7224 */ /* 0x000fe400078e00ff */
[----:B------:R-:W-:Y:S01]  /*0120*/  @!P1 IMAD.MOV.U32 R9, RZ, RZ, 0x4 ;  /* 0x00000004ff099424 */ /* 0x000fe200078e00ff */
[----:B------:R-:W-:-:S13]  /*0130*/  ISETP.GE.AND P3, PT, R7, R2, PT ;  /* 0x000000020700720c */ /* 0x000fda0003f66270 */
[----:B------:R-:W-:Y:S01]  /*0140*/  @!P3 MOV R11, 0x4 ;  /* 0x00000004000bb802 */ /* 0x000fe20000000f00 */
[----:B------:R-:W-:-:S04]  /*0150*/  @!P3 IMAD R10, R0, 0x200, R7 ;  /* 0x00000200000ab824 */ /* 0x000fc800078e0207 */
[----:B------:R-:W-:-:S05]  /*0160*/  @!P3 IMAD.WIDE.U32 R10, R10, R11, c[0x0][0x180] ;  /* 0x000060000a0ab625 */ /* 0x000fca00078e000b */
[----:B------:R-:W3:Y:S01]  /*0170*/  @!P3 LDG.E R14, [R10.64] ;  /* 0x000000040a0eb981 */ /* 0x000ee2000c1e1900 */
[----:B------:R-:W-:-:S05]  /*0180*/  @!P1 IMAD.WIDE.U32 R8, R8, R9, c[0x0][0x180] ;  /* 0x0000600008089625 */ /* 0x000fca00078e0009 */
[----:B------:R1:W4:Y:S01]  /*0190*/  @!P1 LDG.E R12, [R8.64] ;  /* 0x00000004080c9981 */ /* 0x000322000c1e1900 */
[----:B------:R-:W-:-:S04]  /*01a0*/  @!P3 IADD3 R7, R7, 0x80, RZ ;  /* 0x000000800707b810 */ /* 0x000fc80007ffe0ff */
[----:B------:R-:W-:Y:S01]  /*01b0*/  ISETP.GE.AND P2, PT, R7, R2, PT ;  /* 0x000000020700720c */ /* 0x000fe20003f46270 */
[----:B0-----:R-:W-:Y:S01]  /*01c0*/  IMAD.MOV.U32 R5, RZ, RZ, R3 ;  /* 0x000000ffff057224 */ /* 0x001fe200078e0003 */
[----:B------:R-:W-:-:S04]  /*01d0*/  HFMA2.MMA R4, -RZ, RZ, 0, 0 ;  /* 0x00000000ff047435 */ /* 0x000fc800000001ff */
[----:B-1----:R-:W-:-:S07]  /*01e0*/  IADD3 R9, R5, 0x100, RZ ;  /* 0x0000010005097810 */ /* 0x002fce0007ffe0ff */
[----:B------:R-:W-:Y:S01]  /*01f0*/  @!P2 LEA R6, R0, R7, 0x9 ;  /* 0x000000070006a211 */ /* 0x000fe200078e48ff */
[----:B------:R-:W-:Y:S01]  /*0200*/  @!P2 IMAD.MOV.U32 R7, RZ, RZ, 0x4 ;  /* 0x00000004ff07a424 */ /* 0x000fe200078e00ff */
[----:B------:R-:W-:-:S03]  /*0210*/  ISETP.GE.AND P1, PT, R9, R2, PT ;  /* 0x000000020900720c */ /* 0x000fc60003f26270 */
[----:B------:R-:W-:Y:S01]  /*0220*/  @!P2 IMAD.WIDE.U32 R6, R6, R7, c[0x0][0x180] ;  /* 0x000060000606a625 */ /* 0x000fe200078e0007 */
[C---:B------:R-:W-:Y:S02]  /*0230*/  IADD3 R15, R5.reuse, 0x80, RZ ;  /* 0x00000080050f7810 */ /* 0x040fe40007ffe0ff */
[----:B------:R-:W-:Y:S02]  /*0240*/  IADD3 R9, R5, 0x180, RZ ;  /* 0x0000018005097810 */ /* 0x000fe40007ffe0ff */
[----:B------:R-:W-:Y:S01]  /*0250*/  @!P0 IADD3 R5, R3, 0x80, RZ ;  /* 0x0000008003058810 */ /* 0x000fe20007ffe0ff */
[----:B------:R0:W5:Y:S01]  /*0260*/  @!P2 LDG.E R4, [R6.64] ;  /* 0x000000040604a981 */ /* 0x000162000c1e1900 */
[----:B------:R-:W-:Y:S01]  /*0270*/  @!P0 LEA R3, R0, R3, 0x9 ;  /* 0x0000000300038211 */ /* 0x000fe200078e48ff */
[----:B0-----:R-:W-:-:S04]  /*0280*/  @!P0 IMAD.MOV.U32 R6, RZ, RZ, 0x4 ;  /* 0x00000004ff068424 */ /* 0x001fc800078e00ff */
[----:B------:R-:W-:Y:S01]  /*0290*/  @!P0 IMAD.WIDE.U32 R6, R3, R6, c[0x0][0x178] ;  /* 0x00005e0003068625 */ /* 0x000fe200078e0006 */
[-C--:B------:R-:W-:Y:S02]  /*02a0*/  ISETP.GE.AND P3, PT, R15, R2.reuse, PT ;  /* 0x000000020f00720c */ /* 0x080fe40003f66270 */
[----:B------:R-:W-:Y:S01]  /*02b0*/  ISETP.GE.AND P2, PT, R5, R2, PT ;  /* 0x000000020500720c */ /* 0x000fe20003f46270 */
[----:B------:R-:W-:Y:S01]  /*02c0*/  BSSY B0, `(.L_x_3886) ;  /* 0x0000014000007945 */ /* 0x000fe20003800000 */
[----:B--2---:R-:W-:-:S06]  /*02d0*/  @!P0 FADD.FTZ R13, R13, c[0x0][0x168] ;  /* 0x00005a000d0d8621 */ /* 0x004fcc0000010000 */
[----:B------:R-:W0:Y:S02]  /*02e0*/  @!P0 MUFU.RSQ R13, R13 ;  /* 0x0000000d000d8308 */ /* 0x000e240000001400 */
[----:B0-----:R0:W-:Y:S01]  /*02f0*/  @!P0 STG.E [R6.64], R13 ;  /* 0x0000000d06008986 */ /* 0x0011e2000c101904 */
[----:B---3--:R-:W-:-:S05]  /*0300*/  @!P1 FADD.FTZ R14, R14, c[0x0][0x168] ;  /* 0x00005a000e0e9621 */ /* 0x008fca0000010000 */
[----:B------:R0:W1:Y:S01]  /*0310*/  @!P1 MUFU.RSQ R3, R14 ;  /* 0x0000000e00039308 */ /* 0x0000620000001400 */
[----:B----4-:R-:W-:-:S07]  /*0320*/  @!P3 FADD.FTZ R12, R12, c[0x0][0x168] ;  /* 0x00005a000c0cb621 */ /* 0x010fce0000010000 */
[----:B------:R0:W2:Y:S01]  /*0330*/  @!P3 MUFU.RSQ R11, R12 ;  /* 0x0000000c000bb308 */ /* 0x0000a20000001400 */
[----:B------:R-:W-:Y:S01]  /*0340*/  ISETP.GE.AND P3, PT, R9, R2, PT ;  /* 0x000000020900720c */ /* 0x000fe20003f66270 */
[----:B------:R-:W-:Y:S07]  /*0350*/  @P2 BRA `(.L_x_3887) ;  /* 0x000000a000002947 */ /* 0x000fee0003800000 */
[----:B0-----:R-:W-:Y:S01]  /*0360*/  LEA R6, R0, R5, 0x9 ;  /* 0x0000000500067211 */ /* 0x001fe200078e48ff */
[----:B------:R-:W-:Y:S01]  /*0370*/  IMAD.MOV.U32 R9, RZ, RZ, 0x4 ;  /* 0x00000004ff097424 */ /* 0x000fe200078e00ff */
[----:B------:R-:W-:-:S03]  /*0380*/  IADD3 R5, R5, 0x80, RZ ;  /* 0x0000008005057810 */ /* 0x000fc60007ffe0ff */
[----:B------:R-:W-:Y:S01]  /*0390*/  IMAD.WIDE.U32 R6, R6, R9, c[0x0][0x178] ;  /* 0x00005e0006067625 */ /* 0x000fe200078e0009 */
[----:B------:R-:W-:-:S04]  /*03a0*/  ISETP.GE.AND P0, PT, R5, R2, PT ;  /* 0x000000020500720c */ /* 0x000fc80003f06270 */
[----:B--2---:R0:W-:Y:S09]  /*03b0*/  STG.E [R6.64], R11 ;  /* 0x0000000b06007986 */ /* 0x0041f2000c101904 */
[----:B------:R-:W-:Y:S02]  /*03c0*/  @!P0 LEA R8, R0, R5, 0x9 ;  /* 0x0000000500088211 */ /* 0x000fe400078e48ff */
[----:B------:R-:W-:-:S03]  /*03d0*/  @!P0 IADD3 R5, R5, 0x80, RZ ;  /* 0x0000008005058810 */ /* 0x000fc60007ffe0ff */
[----:B------:R-:W-:-:S05]  /*03e0*/  @!P0 IMAD.WIDE.U32 R8, R8, R9, c[0x0][0x178] ;  /* 0x00005e0008088625 */ /* 0x000fca00078e0009 */
[----:B-1----:R0:W-:Y:S02]  /*03f0*/  @!P0 STG.E [R8.64], R3 ;  /* 0x0000000308008986 */ /* 0x0021e4000c101904 */
.L_x_3887:
[----:B------:R-:W-:Y:S05]  /*0400*/  BSYNC B0 ;  /* 0x0000000000007941 */ /* 0x000fea0003800000 */
.L_x_3886:
[----:B-----5:R-:W-:Y:S01]  /*0410*/  @!P3 FADD.FTZ R4, R4, c[0x0][0x168] ;  /* 0x00005a000404b621 */ /* 0x020fe20000010000 */
[----:B------:R-:W-:-:S03]  /*0420*/  ISETP.GE.AND P0, PT, R5, R2, PT ;  /* 0x000000020500720c */ /* 0x000fc60003f06270 */
[----:B0-----:R0:W3:Y:S10]  /*0430*/  @!P3 MUFU.RSQ R7, R4 ;  /* 0x000000040007b308 */ /* 0x0010f40000001400 */
[----:B------:R-:W-:Y:S05]  /*0440*/  @P0 EXIT ;  /* 0x000000000000094d */ /* 0x000fea0003800000 */
[----:B01----:R-:W-:Y:S01]  /*0450*/  MOV R3, 0x4 ;  /* 0x0000000400037802 */ /* 0x003fe20000000f00 */
[----:B------:R-:W-:-:S04]  /*0460*/  IMAD R2, R0, 0x200, R5 ;  /* 0x0000020000027824 */ /* 0x000fc800078e0205 */
[----:B------:R-:W-:-:S05]  /*0470*/  IMAD.WIDE.U32 R2, R2, R3, c[0x0][0x178] ;  /* 0x00005e0002027625 */ /* 0x000fca00078e0003 */
[----:B---3--:R-:W-:Y:S01]  /*0480*/  STG.E [R2.64], R7 ;  /* 0x0000000702007986 */ /* 0x008fe2000c101904 */
[----:B------:R-:W-:Y:S05]  /*0490*/  EXIT ;  /* 0x000000000000794d */ /* 0x000fea0003800000 */
.L_x_3888:
        /* <DEDUP_REMOVED lines=14> */
.L_x_26755:


//--------------------- .text._ZN2at6native29vectorized_elementwise_kernelILi2EZZZNS0_49_GLOBAL__N__b919a28f_16_Normalization_cu_5c38458722batch_norm_calc_invstdERKNS_6TensorES5_dENKUlvE_clEvENKUlvE0_clEvEUlfE_St5arrayIPcLm2EEEEviT0_T1_ --------------------------
	.section	.text._ZN2at6native29vectorized_elementwise_kernelILi2EZZZNS0_49_GLOBAL__N__b919a28f_16_Normalization_cu_5c38458722batch_norm_calc_invstdERKNS_6TensorES5_dENKUlvE_clEvENKUlvE0_clEvEUlfE_St5arrayIPcLm2EEEEviT0_T1_,"ax",@progbits
	.sectioninfo	@"SHI_REGISTERS=25"
	.align	128
        .global         _ZN2at6native29vectorized_elementwise_kernelILi2EZZZNS0_49_GLOBAL__N__b919a28f_16_Normalization_cu_5c38458722batch_norm_calc_invstdERKNS_6TensorES5_dENKUlvE_clEvENKUlvE0_clEvEUlfE_St5arrayIPcLm2EEEEviT0_T1_
        .type           _ZN2at6native29vectorized_elementwise_kernelILi2EZZZNS0_49_GLOBAL__N__b919a28f_16_Normalization_cu_5c38458722batch_norm_calc_invstdERKNS_6TensorES5_dENKUlvE_clEvENKUlvE0_clEvEUlfE_St5arrayIPcLm2EEEEviT0_T1_,@function
        .size           _ZN2at6native29vectorized_elementwise_kernelILi2EZZZNS0_49_GLOBAL__N__b919a28f_16_Normalization_cu_5c38458722batch_norm_calc_invstdERKNS_6TensorES5_dENKUlvE_clEvENKUlvE0_clEvEUlfE_St5arrayIPcLm2EEEEviT0_T1_,(.L_x_26756 - _ZN2at6native29vectorized_elementwise_kernelILi2EZZZNS0_49_GLOBAL__N__b919a28f_16_Normalization_cu_5c38458722batch_norm_calc_invstdERKNS_6TensorES5_dENKUlvE_clEvENKUlvE0_clEvEUlfE_St5arrayIPcLm2EEEEviT0_T1_)
        .other          _ZN2at6native29vectorized_elementwise_kernelILi2EZZZNS0_49_GLOBAL__N__b919a28f_16_Normalization_cu_5c38458722batch_norm_calc_invstdERKNS_6TensorES5_dENKUlvE_clEvENKUlvE0_clEvEUlfE_St5arrayIPcLm2EEEEviT0_T1_,@"STO_CUDA_ENTRY STV_DEFAULT"
_ZN2at6native29vectorized_elementwise_kernelILi2EZZZNS0_49_GLOBAL__N__b919a28f_16_Normalization_cu_5c38458722batch_norm_calc_invstdERKNS_6TensorES5_dENKUlvE_clEvENKUlvE0_clEvEUlfE_St5arrayIPcLm2EEEEviT0_T1_:
.text._ZN2at6native29vectorized_elementwise_kernelILi2EZZZNS0_49_GLOBAL__N__b919a28f_16_Normalization_cu_5c38458722batch_norm_calc_invstdERKNS_6TensorES5_dENKUlvE_clEvENKUlvE0_clEvEUlfE_St5arrayIPcLm2EEEEviT0_T1_:
        /* <DEDUP_REMOVED lines=8> */
[----:B------:R-:W-:-:S10]  /*0080*/  HFMA2.MMA R9, -RZ, RZ, 0, 2.384185791015625e-07 ;  /* 0x00000004ff097435 */ /* 0x000fd400000001ff */
[----:B------:R-:W-:-:S06]  /*0090*/  IMAD.WIDE R2, R0, R9, c[0x0][0x180] ;  /* 0x0000600000027625 */ /* 0x000fcc00078e0209 */
[----:B0-----:R-:W-:-:S05]  /*00a0*/  IMAD.WIDE.U32 R12, R8, 0x8, R2 ;  /* 0x00000008080c7825 */ /* 0x001fca00078e0002 */
[----:B------:R-:W2:Y:S04]  /*00b0*/  LDG.E.64 R6, [R12.64] ;  /* 0x000000040c067981 */ /* 0x000ea8000c1e1b00 */
[----:B------:R-:W3:Y:S04]  /*00c0*/  LDG.E.64 R10, [R12.64+0x400] ;  /* 0x000400040c0a7981 */ /* 0x000ee8000c1e1b00 */
[----:B------:R-:W4:Y:S04]  /*00d0*/  LDG.E.64 R4, [R12.64+0x800] ;  /* 0x000800040c047981 */ /* 0x000f28000c1e1b00 */
[----:B------:R-:W5:Y:S01]  /*00e0*/  LDG.E.64 R2, [R12.64+0xc00] ;  /* 0x000c00040c027981 */ /* 0x000f62000c1e1b00 */
[----:B--2---:R-:W-:-:S02]  /*00f0*/  FADD.FTZ R7, R7, c[0x0][0x168] ;  /* 0x00005a0007077621 */ /* 0x004fc40000010000 */
[----:B------:R-:W-:Y:S02]  /*0100*/  FADD.FTZ R6, R6, c[0x0][0x168] ;  /* 0x00005a0006067621 */ /* 0x000fe40000010000 */
[----:B---3--:R-:W-:Y:S02]  /*0110*/  FADD.FTZ R11, R11, c[0x0][0x168] ;  /* 0x00005a000b0b7621 */ /* 0x008fe40000010000 */
[----:B------:R-:W-:Y:S01]  /*0120*/  FADD.FTZ R10, R10, c[0x0][0x168] ;  /* 0x00005a000a0a7621 */ /* 0x000fe20000010000 */
[----:B------:R-:W-:Y:S01]  /*0130*/  MUFU.RSQ R7, R7 ;  /* 0x0000000700077308 */ /* 0x000fe20000001400 */
[----:B----4-:R-:W-:Y:S02]  /*0140*/  FADD.FTZ R5, R5, c[0x0][0x168] ;  /* 0x00005a0005057621 */ /* 0x010fe40000010000 */
[----:B------:R-:W-:Y:S02]  /*0150*/  FADD.FTZ R4, R4, c[0x0][0x168] ;  /* 0x00005a0004047621 */ /* 0x000fe40000010000 */
[----:B-----5:R-:W-:-:S02]  /*0160*/  FADD.FTZ R13, R3, c[0x0][0x168] ;  /* 0x00005a00030d7621 */ /* 0x020fc40000010000 */
[----:B------:R-:W-:Y:S01]  /*0170*/  FADD.FTZ R12, R2, c[0x0][0x168] ;  /* 0x00005a00020c7621 */ /* 0x000fe20000010000 */
[----:B------:R-:W0:Y:S01]  /*0180*/  MUFU.RSQ R6, R6 ;  /* 0x0000000600067308 */ /* 0x000e220000001400 */
[----:B------:R-:W-:-:S06]  /*0190*/  IMAD.WIDE.U32 R2, R0, R9, c[0x0][0x178] ;  /* 0x00005e0000027625 */ /* 0x000fcc00078e0009 */
[----:B------:R-:W-:Y:S01]  /*01a0*/  IMAD.WIDE R2, R8, 0x8, R2 ;  /* 0x0000000808027825 */ /* 0x000fe200078e0202 */
[----:B------:R-:W-:Y:S08]  /*01b0*/  MUFU.RSQ R11, R11 ;  /* 0x0000000b000b7308 */ /* 0x000ff00000001400 */
[----:B------:R-:W1:Y:S01]  /*01c0*/  MUFU.RSQ R10, R10 ;  /* 0x0000000a000a7308 */ /* 0x000e620000001400 */
[----:B0-----:R-:W-:Y:S07]  /*01d0*/  STG.E.64 [R2.64], R6 ;  /* 0x0000000602007986 */ /* 0x001fee000c101b04 */
[----:B------:R-:W-:Y:S08]  /*01e0*/  MUFU.RSQ R5, R5 ;  /* 0x0000000500057308 */ /* 0x000ff00000001400 */
[----:B------:R-:W0:Y:S01]  /*01f0*/  MUFU.RSQ R4, R4 ;  /* 0x0000000400047308 */ /* 0x000e220000001400 */
[----:B-1----:R-:W-:Y:S07]  /*0200*/  STG.E.64 [R2.64+0x400], R10 ;  /* 0x0004000a02007986 */ /* 0x002fee000c101b04 */
[----:B------:R-:W-:Y:S08]  /*0210*/  MUFU.RSQ R13, R13 ;  /* 0x0000000d000d7308 */ /* 0x000ff00000001400 */
[----:B------:R-:W1:Y:S01]  /*0220*/  MUFU.RSQ R12, R12 ;  /* 0x0000000c000c7308 */ /* 0x000e620000001400 */
[----:B0-----:R-:W-:Y:S04]  /*0230*/  STG.E.64 [R2.64+0x800], R4 ;  /* 0x0008000402007986 */ /* 0x001fe8000c101b04 */
[----:B-1----:R-:W-:Y:S01]  /*0240*/  STG.E.64 [R2.64+0xc00], R12 ;  /* 0x000c000c02007986 */ /* 0x002fe2000c101b04 */
[----:B------:R-:W-:Y:S05]  /*0250*/  EXIT ;  /* 0x000000000000794d */ /* 0x000fea0003800000 */
.L_x_3889:
[----:B------:R-:W0:Y:S01]  /*0260*/  S2R R3, SR_TID.X ;  /* 0x0000000000037919 */ /* 0x000e220000002100 */
[----:B------:R-:W-:Y:S01]  /*0270*/  CS2R R4, SRZ ;  /* 0x0000000000047805 */ /* 0x000fe2000001ff00 */
[----:B0-----:R-:W-:Y:S01]  /*0280*/  ISETP.GE.AND P0, PT, R3, R2, PT ;  /* 0x000000020300720c */ /* 0x001fe20003f06270 */
[----:B------:R-:W-:-:S12]  /*0290*/  IMAD.MOV.U32 R11, RZ, RZ, R3 ;  /* 0x000000ffff0b7224 */ /* 0x000fd800078e0003 */
[----:B------:R-:W-:Y:S01]  /*02a0*/  @!P0 IMAD.IADD R12, R0, 0x1, R11 ;  /* 0x00000001000c8824 */ /* 0x000fe200078e020b */
[----:B------:R-:W-:Y:S01]  /*02b0*/  @!P0 IADD3 R11, R11, 0x80, RZ ;  /* 0x000000800b0b8810 */ /* 0x000fe20007ffe0ff */
[----:B------:R-:W-:-:S03]  /*02c0*/  @!P0 IMAD.MOV.U32 R13, RZ, RZ, 0x4 ;  /* 0x00000004ff0d8424 */ /* 0x000fc600078e00ff */
[----:B------:R-:W-:Y:S01]  /*02d0*/  ISETP.GE.AND P4, PT, R11, R2, PT ;  /* 0x000000020b00720c */ /* 0x000fe20003f86270 */
[----:B------:R-:W-:-:S05]  /*02e0*/  @!P0 IMAD.WIDE.U32 R12, R12, R13, c[0x0][0x180] ;  /* 0x000060000c0c8625 */ /* 0x000fca00078e000d */
[----:B------:R0:W2:Y:S07]  /*02f0*/  @!P0 LDG.E R5, [R12.64] ;  /* 0x000000040c058981 */ /* 0x0000ae000c1e1900 */
[----:B------:R-:W-:Y:S01]  /*0300*/  @!P4 IADD3 R14, R0, R11, RZ ;  /* 0x0000000b000ec210 */ /* 0x000fe20007ffe0ff */
[----:B------:R-:W-:Y:S01]  /*0310*/  @!P4 IMAD.MOV.U32 R15, RZ, RZ, 0x4 ;  /* 0x00000004ff0fc424 */ /* 0x000fe200078e00ff */
[----:B------:R-:W-:-:S03]  /*0320*/  @!P4 IADD3 R11, R11, 0x80, RZ ;  /* 0x000000800b0bc810 */ /* 0x000fc60007ffe0ff */
[----:B------:R-:W-:Y:S01]  /*0330*/  @!P4 IMAD.WIDE.U32 R14, R14, R15, c[0x0][0x180] ;  /* 0x000060000e0ec625 */ /* 0x000fe200078e000f */
[----:B------:R-:W-:-:S04]  /*0340*/  ISETP.GE.AND P5, PT, R11, R2, PT ;  /* 0x000000020b00720c */ /* 0x000fc80003fa6270 */
[----:B------:R1:W3:Y:S09]  /*0350*/  @!P4 LDG.E R4, [R14.64] ;  /* 0x000000040e04c981 */ /* 0x0002f2000c1e1900 */
[----:B------:R-:W-:Y:S01]  /*0360*/  @!P5 IMAD.IADD R16, R0, 0x1, R11 ;  /* 0x000000010010d824 */ /* 0x000fe200078e020b */
[----:B------:R-:W-:-:S04]  /*0370*/  @!P5 IADD3 R11, R11, 0x80, RZ ;  /* 0x000000800b0bd810 */ /* 0x000fc80007ffe0ff */
[----:B------:R-:W-:-:S13]  /*0380*/  ISETP.GE.AND P6, PT, R11, R2, PT ;  /* 0x000000020b00720c */ /* 0x000fda0003fc6270 */
[----:B------:R-:W-:Y:S01]  /*0390*/  @!P6 IMAD.IADD R18, R0, 0x1, R11 ;  /* 0x000000010012e824 */ /* 0x000fe200078e020b */
[----:B------:R-:W-:-:S04]  /*03a0*/  @!P6 IADD3 R11, R11, 0x80, RZ ;  /* 0x000000800b0be810 */ /* 0x000fc80007ffe0ff */
[----:B------:R-:W-:-:S13]  /*03b0*/  ISETP.GE.AND P1, PT, R11, R2, PT ;  /* 0x000000020b00720c */ /* 0x000fda0003f26270 */
[----:B------:R-:W-:Y:S02]  /*03c0*/  @!P1 IADD3 R9, R0, R11, RZ ;  /* 0x0000000b00099210 */ /* 0x000fe40007ffe0ff */
[----:B------:R-:W-:-:S04]  /*03d0*/  @!P1 IADD3 R11, R11, 0x80, RZ ;  /* 0x000000800b0b9810 */ /* 0x000fc80007ffe0ff */
[----:B------:R-:W-:Y:S01]  /*03e0*/  ISETP.GE.AND P2, PT, R11, R2, PT ;  /* 0x000000020b00720c */ /* 0x000fe20003f46270 */
[----:B------:R-:W-:Y:S01]  /*03f0*/  @!P5 IMAD.MOV.U32 R17, RZ, RZ, 0x4 ;  /* 0x00000004ff11d424 */ /* 0x000fe200078e00ff */
[----:B------:R-:W-:-:S11]  /*0400*/  CS2R R6, SRZ ;  /* 0x0000000000067805 */ /* 0x000fd6000001ff00 */
[----:B------:R-:W-:Y:S02]  /*0410*/  @!P2 IADD3 R10, R0, R11, RZ ;  /* 0x0000000b000aa210 */ /* 0x000fe40007ffe0ff */
[----:B------:R-:W-:-:S04]  /*0420*/  @!P2 IADD3 R11, R11, 0x80, RZ ;  /* 0x000000800b0ba810 */ /* 0x000fc80007ffe0ff */
[----:B------:R-:W-:Y:S01]  /*0430*/  ISETP.GE.AND P3, PT, R11, R2, PT ;  /* 0x000000020b00720c */ /* 0x000fe20003f66270 */
[----:B------:R-:W-:Y:S01]  /*0440*/  @!P5 IMAD.WIDE.U32 R16, R16, R17, c[0x0][0x180] ;  /* 0x000060001010d625 */ /* 0x000fe200078e0011 */
[----:B------:R-:W-:-:S03]  /*0450*/  @!P1 MOV R20, 0x4 ;  /* 0x0000000400149802 */ /* 0x000fc60000000f00 */
[----:B------:R-:W-:Y:S01]  /*0460*/  @!P6 IMAD.MOV.U32 R19, RZ, RZ, 0x4 ;  /* 0x00000004ff13e424 */ /* 0x000fe200078e00ff */
[----:B------:R4:W5:Y:S03]  /*0470*/  @!P5 LDG.E R7, [R16.64] ;  /* 0x000000041007d981 */ /* 0x000966000c1e1900 */
[----:B------:R-:W-:-:S04]  /*0480*/  @!P6 IMAD.WIDE.U32 R18, R18, R19, c[0x0][0x180] ;  /* 0x000060001212e625 */ /* 0x000fc800078e0013 */
[----:B------:R-:W-:Y:S01]  /*0490*/  @!P3 IMAD.IADD R22, R0, 0x1, R11 ;  /* 0x000000010016b824 */ /* 0x000fe200078e020b */
[----:B------:R-:W-:Y:S01]  /*04a0*/  @!P3 IADD3 R11, R11, 0x80, RZ ;  /* 0x000000800b0bb810 */ /* 0x000fe20007ffe0ff */
[----:B0-----:R-:W-:Y:S01]  /*04b0*/  @!P1 IMAD.WIDE.U32 R12, R9, R20, c[0x0][0x180] ;  /* 0x00006000090c9625 */ /* 0x001fe200078e0014 */
[----:B------:R-:W5:Y:S01]  /*04c0*/  @!P6 LDG.E R6, [R18.64] ;  /* 0x000000041206e981 */ /* 0x000f62000c1e1900 */
[----:B------:R-:W-:Y:S01]  /*04d0*/  CS2R R8, SRZ ;  /* 0x0000000000087805 */ /* 0x000fe2000001ff00 */
[----:B------:R-:W-:-:S05]  /*04e0*/  ISETP.GE.AND P4, PT, R11, R2, PT ;  /* 0x000000020b00720c */ /* 0x000fca0003f86270 */
[----:B------:R0:W5:Y:S01]  /*04f0*/  @!P1 LDG.E R8, [R12.64] ;  /* 0x000000040c089981 */ /* 0x000162000c1e1900 */
[----:B------:R-:W-:Y:S01]  /*0500*/  @!P2 IMAD.MOV.U32 R21, RZ, RZ, 0x4 ;  /* 0x00000004ff15a424 */ /* 0x000fe200078e00ff */
[----:B----4-:R-:W-:-:S03]  /*0510*/  @!P3 MOV R17, 0x4 ;  /* 0x000000040011b802 */ /* 0x010fc60000000f00 */
[----:B------:R-:W-:-:S03]  /*0520*/  @!P2 IMAD.WIDE.U32 R20, R10, R21, c[0x0][0x180] ;  /* 0x000060000a14a625 */ /* 0x000fc600078e0015 */
[----:B-1----:R-:W-:Y:S01]  /*0530*/  @!P4 IADD3 R14, R0, R11, RZ ;  /* 0x0000000b000ec210 */ /* 0x002fe20007ffe0ff */
[----:B------:R-:W-:Y:S01]  /*0540*/  HFMA2.MMA R11, -RZ, RZ, 0, 0 ;  /* 0x00000000ff0b7435 */ /* 0x000fe200000001ff */
[----:B------:R-:W-:Y:S01]  /*0550*/  @!P4 IMAD.MOV.U32 R15, RZ, RZ, 0x4 ;  /* 0x00000004ff0fc424 */ /* 0x000fe200078e00ff */
[----:B------:R-:W4:Y:S01]  /*0560*/  @!P2 LDG.E R9, [R20.64] ;  /* 0x000000041409a981 */ /* 0x000f22000c1e1900 */
[----:B------:R-:W-:Y:S02]  /*0570*/  IMAD.MOV.U32 R10, RZ, RZ, RZ ;  /* 0x000000ffff0a7224 */ /* 0x000fe400078e00ff */
[----:B------:R-:W-:-:S04]  /*0580*/  @!P3 IMAD.WIDE.U32 R16, R22, R17, c[0x0][0x180] ;  /* 0x000060001610b625 */ /* 0x000fc800078e0011 */
[----:B------:R-:W-:Y:S01]  /*0590*/  @!P4 IMAD.WIDE.U32 R14, R14, R15, c[0x0][0x180] ;  /* 0x000060000e0ec625 */ /* 0x000fe200078e000f */
[----:B------:R-:W4:Y:S04]  /*05a0*/  @!P3 LDG.E R10, [R16.64] ;  /* 0x00000004100ab981 */ /* 0x000f28000c1e1900 */
[----:B------:R1:W4:Y:S01]  /*05b0*/  @!P4 LDG.E R11, [R14.64] ;  /* 0x000000040e0bc981 */ /* 0x000322000c1e1900 */
[----:B0-----:R-:W-:-:S04]  /*05c0*/  IADD3 R13, R3, 0x80, RZ ;  /* 0x00000080030d7810 */ /* 0x001fc80007ffe0ff */
[----:B------:R-:W-:Y:S02]  /*05d0*/  ISETP.GE.AND P1, PT, R13, R2, PT ;  /* 0x000000020d00720c */ /* 0x000fe40003f26270 */
[----:B------:R-:W-:-:S04]  /*05e0*/  IADD3 R13, R3, 0x100, RZ ;  /* 0x00000100030d7810 */ /* 0x000fc80007ffe0ff */
[----:B------:R-:W-:Y:S02]  /*05f0*/  ISETP.GE.AND P2, PT, R13, R2, PT ;  /* 0x000000020d00720c */ /* 0x000fe40003f46270 */
[----:B-1----:R-:W-:Y:S01]  /*0600*/  @!P0 MOV R15, 0x4 ;  /* 0x00000004000f8802 */ /* 0x002fe20000000f00 */
[----:B------:R-:W-:Y:S01]  /*0610*/  BSSY B0, `(.L_x_3890) ;  /* 0x000004b000007945 */ /* 0x000fe20003800000 */
[----:B------:R-:W-:Y:S01]  /*0620*/  BSSY B1, `(.L_x_3891) ;  /* 0x0000043000017945 */ /* 0x000fe20003800000 */
[----:B--2---:R-:W-:Y:S01]  /*0630*/  @!P0 FADD.FTZ R13, R5, c[0x0][0x168] ;  /* 0x00005a00050d8621 */ /* 0x004fe20000010000 */
[----:B------:R-:W-:-:S04]  /*0640*/  IADD3 R5, R3, 0x180, RZ ;  /* 0x0000018003057810 */ /* 0x000fc80007ffe0ff */
[----:B------:R-:W-:Y:S02]  /*0650*/  ISETP.GE.AND P3, PT, R5, R2, PT ;  /* 0x000000020500720c */ /* 0x000fe40003f66270 */
[----:B------:R-:W-:Y:S01]  /*0660*/  IADD3 R5, R3, 0x200, RZ ;  /* 0x0000020003057810 */ /* 0x000fe20007ffe0ff */
[----:B---3--:R-:W-:-:S06]  /*0670*/  @!P1 FADD.FTZ R4, R4, c[0x0][0x168] ;  /* 0x00005a0004049621 */ /* 0x008fcc0000010000 */
[----:B------:R-:W-:Y:S01]  /*0680*/  @!P1 MUFU.RSQ R4, R4 ;  /* 0x0000000400049308 */ /* 0x000fe20000001400 */
[----:B------:R-:W-:-:S07]  /*0690*/  ISETP.GE.AND P1, PT, R5, R2, PT ;  /* 0x000000020500720c */ /* 0x000fce0003f26270 */
[----:B------:R-:W0:Y:S01]  /*06a0*/  @!P0 MUFU.RSQ R13, R13 ;  /* 0x0000000d000d8308 */ /* 0x000e220000001400 */
[----:B-----5:R-:W-:Y:S01]  /*06b0*/  @!P2 FADD.FTZ R5, R7, c[0x0][0x168] ;  /* 0x00005a000705a621 */ /* 0x020fe20000010000 */
[----:B------:R-:W-:-:S06]  /*06c0*/  IADD3 R7, R3, 0x280, RZ ;  /* 0x0000028003077810 */ /* 0x000fcc0007ffe0ff */
[----:B------:R-:W1:Y:S01]  /*06d0*/  @!P2 MUFU.RSQ R5, R5 ;  /* 0x000000050005a308 */ /* 0x000e620000001400 */
[----:B------:R-:W-:Y:S01]  /*06e0*/  ISETP.GE.AND P2, PT, R7, R2, PT ;  /* 0x000000020700720c */ /* 0x000fe20003f46270 */
[----:B------:R-:W-:Y:S01]  /*06f0*/  @!P3 FADD.FTZ R12, R6, c[0x0][0x168] ;  /* 0x00005a00060cb621 */ /* 0x000fe20000010000 */
[----:B------:R-:W-:-:S05]  /*0700*/  IADD3 R7, R3, 0x300, RZ ;  /* 0x0000030003077810 */ /* 0x000fca0007ffe0ff */
[----:B------:R-:W2:Y:S01]  /*0710*/  @!P3 MUFU.RSQ R12, R12 ;  /* 0x0000000c000cb308 */ /* 0x000ea20000001400 */
[----:B------:R-:W-:Y:S01]  /*0720*/  @!P1 FADD.FTZ R8, R8, c[0x0][0x168] ;  /* 0x00005a0008089621 */ /* 0x000fe20000010000 */
[----:B------:R-:W-:Y:S02]  /*0730*/  ISETP.GE.AND P3, PT, R7, R2, PT ;  /* 0x000000020700720c */ /* 0x000fe40003f66270 */
[----:B------:R-:W-:-:S04]  /*0740*/  IADD3 R7, R3, 0x380, RZ ;  /* 0x0000038003077810 */ /* 0x000fc80007ffe0ff */
[----:B------:R-:W3:Y:S01]  /*0750*/  @!P1 MUFU.RSQ R8, R8 ;  /* 0x0000000800089308 */ /* 0x000ee20000001400 */
[----:B------:R-:W-:Y:S01]  /*0760*/  ISETP.GE.AND P1, PT, R7, R2, PT ;  /* 0x000000020700720c */ /* 0x000fe20003f26270 */
[----:B------:R-:W-:Y:S01]  /*0770*/  @!P0 IMAD.IADD R6, R0, 0x1, R3 ;  /* 0x0000000100068824 */ /* 0x000fe200078e0203 */
[----:B------:R-:W-:-:S03]  /*0780*/  @!P0 IADD3 R3, R3, 0x80, RZ ;  /* 0x0000008003038810 */ /* 0x000fc60007ffe0ff */
[----:B------:R-:W-:-:S04]  /*0790*/  @!P0 IMAD.WIDE.U32 R6, R6, R15, c[0x0][0x178] ;  /* 0x00005e0006068625 */ /* 0x000fc800078e000f */
[----:B----4-:R-:W-:Y:S02]  /*07a0*/  @!P2 FADD.FTZ R9, R9, c[0x0][0x168] ;  /* 0x00005a000909a621 */ /* 0x010fe40000010000 */
[----:B------:R-:W-:Y:S01]  /*07b0*/  @!P3 FADD.FTZ R14, R10, c[0x0][0x168] ;  /* 0x00005a000a0eb621 */ /* 0x000fe20000010000 */
[----:B0-----:R0:W-:Y:S01]  /*07c0*/  @!P0 STG.E [R6.64], R13 ;  /* 0x0000000d06008986 */ /* 0x0011e2000c101904 */
[----:B------:R-:W-:Y:S01]  /*07d0*/  @!P1 FADD.FTZ R10, R11, c[0x0][0x168] ;  /* 0x00005a000b0a9621 */ /* 0x000fe20000010000 */
[----:B------:R-:W-:Y:S01]  /*07e0*/  ISETP.GE.AND P0, PT, R3, R2, PT ;  /* 0x000000020300720c */ /* 0x000fe20003f06270 */
[----:B------:R-:W4:Y:S08]  /*07f0*/  @!P2 MUFU.RSQ R9, R9 ;  /* 0x000000090009a308 */ /* 0x000f300000001400 */
[----:B------:R-:W0:Y:S08]  /*0800*/  @!P3 MUFU.RSQ R14, R14 ;  /* 0x0000000e000eb308 */ /* 0x000e300000001400 */
[----:B------:R-:W0:Y:S01]  /*0810*/  @!P1 MUFU.RSQ R10, R10 ;  /* 0x0000000a000a9308 */ /* 0x000e220000001400 */
[----:B------:R-:W-:Y:S05]  /*0820*/  @P0 BRA `(.L_x_3892) ;  /* 0x000000c000000947 */ /* 0x000fea0003800000 */
[----:B01234-:R-:W-:Y:S01]  /*0830*/  MOV R7, 0x4 ;  /* 0x0000000400077802 */ /* 0x01ffe20000000f00 */
[----:B------:R-:W-:Y:S01]  /*0840*/  IMAD.IADD R6, R0, 0x1, R3 ;  /* 0x0000000100067824 */ /* 0x000fe200078e0203 */
[----:B------:R-:W-:-:S03]  /*0850*/  IADD3 R3, R3, 0x80, RZ ;  /* 0x0000008003037810 */ /* 0x000fc60007ffe0ff */
[----:B------:R-:W-:Y:S01]  /*0860*/  IMAD.WIDE.U32 R6, R6, R7, c[0x0][0x178] ;  /* 0x00005e0006067625 */ /* 0x000fe200078e0007 */
[----:B------:R-:W-:-:S04]  /*0870*/  ISETP.GE.AND P0, PT, R3, R2, PT ;  /* 0x000000020300720c */ /* 0x000fc80003f06270 */
[----:B------:R0:W-:Y:S09]  /*0880*/  STG.E [R6.64], R4 ;  /* 0x0000000406007986 */ /* 0x0001f2000c101904 */
[----:B------:R-:W-:Y:S05]  /*0890*/  @P0 BRA `(.L_x_3893) ;  /* 0x000000c000000947 */ /* 0x000fea0003800000 */
[----:B0-----:R-:W-:Y:S01]  /*08a0*/  HFMA2.MMA R7, -RZ, RZ, 0, 2.384185791015625e-07 ;  /* 0x00000004ff077435 */ /* 0x001fe200000001ff */
[----:B------:R-:W-:Y:S01]  /*08b0*/  IMAD.IADD R6, R0, 0x1, R3 ;  /* 0x0000000100067824 */ /* 0x000fe200078e0203 */
[----:B------:R-:W-:-:S08]  /*08c0*/  IADD3 R3, R3, 0x80, RZ ;  /* 0x0000008003037810 */ /* 0x000fd00007ffe0ff */
[----:B------:R-:W-:-:S05]  /*08d0*/  IMAD.WIDE.U32 R6, R6, R7, c[0x0][0x178] ;  /* 0x00005e0006067625 */ /* 0x000fca00078e0007 */
[----:B------:R0:W-:Y:S02]  /*08e0*/  STG.E [R6.64], R5 ;  /* 0x0000000506007986 */ /* 0x0001e4000c101904 */
.L_x_3892:
[----:B-1234-:R-:W-:-:S13]  /*08f0*/  ISETP.GE.AND P0, PT, R3, R2, PT ;  /* 0x000000020300720c */ /* 0x01efda0003f06270 */
[----:B------:R-:W-:Y:S05]  /*0900*/  @P0 BRA `(.L_x_3894) ;  /* 0x000000c000000947 */ /* 0x000fea0003800000 */
[----:B0-----:R-:W-:Y:S01]  /*0910*/  MOV R5, 0x4 ;  /* 0x0000000400057802 */ /* 0x001fe20000000f00 */
[----:B------:R-:W-:Y:S01]  /*0920*/  IMAD.IADD R4, R0, 0x1, R3 ;  /* 0x0000000100047824 */ /* 0x000fe200078e0203 */
[----:B------:R-:W-:-:S03]  /*0930*/  IADD3 R3, R3, 0x80, RZ ;  /* 0x0000008003037810 */ /* 0x000fc60007ffe0ff */
[----:B------:R-:W-:-:S05]  /*0940*/  IMAD.WIDE.U32 R4, R4, R5, c[0x0][0x178] ;  /* 0x00005e0004047625 */ /* 0x000fca00078e0005 */
[----:B------:R0:W-:Y:S02]  /*0950*/  STG.E [R4.64], R12 ;  /* 0x0000000c04007986 */ /* 0x0001e4000c101904 */
.L_x_3893:
[----:B------:R-:W-:-:S13]  /*0960*/  ISETP.GE.AND P0, PT, R3, R2, PT ;  /* 0x000000020300720c */ /* 0x000fda0003f06270 */
[----:B------:R-:W-:Y:S05]  /*0970*/  @P0 BRA `(.L_x_3895) ;  /* 0x000000d000000947 */ /* 0x000fea0003800000 */
[----:B0-----:R-:W-:Y:S01]  /*0980*/  HFMA2.MMA R5, -RZ, RZ, 0, 2.384185791015625e-07 ;  /* 0x00000004ff057435 */ /* 0x001fe200000001ff */
[----:B------:R-:W-:Y:S01]  /*0990*/  IMAD.IADD R4, R0, 0x1, R3 ;  /* 0x0000000100047824 */ /* 0x000fe200078e0203 */
[----:B------:R-:W-:-:S08]  /*09a0*/  IADD3 R3, R3, 0x80, RZ ;  /* 0x0000008003037810 */ /* 0x000fd00007ffe0ff */
[----:B------:R-:W-:-:S05]  /*09b0*/  IMAD.WIDE.U32 R4, R4, R5, c[0x0][0x178] ;  /* 0x00005e0004047625 */ /* 0x000fca00078e0005 */
[----:B------:R0:W-:Y:S02]  /*09c0*/  STG.E [R4.64], R8 ;  /* 0x0000000804007986 */ /* 0x0001e4000c101904 */
.L_x_3894:
        /* <DEDUP_REMOVED lines=8> */
.L_x_3895:
[----:B------:R-:W-:Y:S05]  /*0a50*/  BSYNC B1 ;  /* 0x0000000000017941 */ /* 0x000fea0003800000 */
.L_x_3891:
[----:B------:R-:W-:-:S13]  /*0a60*/  ISETP.GE.AND P0, PT, R3, R2, PT ;  /* 0x000000020300720c */ /* 0x000fda0003f06270 */
[----:B0-----:R-:W-:Y:S01]  /*0a70*/  @!P0 MOV R5, 0x4 ;  /* 0x0000000400058802 */ /* 0x001fe20000000f00 */
[----:B------:R-:W-:Y:S01]  /*0a80*/  @!P0 IMAD.IADD R4, R0, 0x1, R3 ;  /* 0x0000000100048824 */ /* 0x000fe200078e0203 */
[----:B------:R-:W-:-:S03]  /*0a90*/  @!P0 IADD3 R3, R3, 0x80, RZ ;  /* 0x0000008003038810 */ /* 0x000fc60007ffe0ff */
[----:B------:R-:W-:-:S05]  /*0aa0*/  @!P0 IMAD.WIDE.U32 R4, R4, R5, c[0x0][0x178] ;  /* 0x00005e0004048625 */ /* 0x000fca00078e0005 */
[----:B------:R0:W-:Y:S02]  /*0ab0*/  @!P0 STG.E [R4.64], R14 ;  /* 0x0000000e04008986 */ /* 0x0001e4000c101904 */
.L_x_3896:
[----:B------:R-:W-:Y:S05]  /*0ac0*/  BSYNC B0 ;  /* 0x0000000000007941 */ /* 0x000fea0003800000 */
.L_x_3890:
[----:B------:R-:W-:Y:S01]  /*0ad0*/  WARPSYNC 0xffffffff ;  /* 0xffffffff00007948 */ /* 0x000fe20003800000 */
[----:B------:R-:W-:-:S13]  /*0ae0*/  ISETP.GE.AND P0, PT, R3, R2, PT ;  /* 0x000000020300720c */ /* 0x000fda0003f06270 */
[----:B------:R-:W-:Y:S05]  /*0af0*/  @P0 EXIT ;  /* 0x000000000000094d */ /* 0x000fea0003800000 */
[----:B------:R-:W-:Y:S01]  /*0b00*/  HFMA2.MMA R2, -RZ, RZ, 0, 2.384185791015625e-07 ;  /* 0x00000004ff027435 */ /* 0x000fe200000001ff */
[----:B------:R-:W-:-:S09]  /*0b10*/  IMAD.IADD R3, R0, 0x1, R3 ;  /* 0x0000000100037824 */ /* 0x000fd200078e0203 */
[----:B------:R-:W-:-:S05]  /*0b20*/  IMAD.WIDE.U32 R2, R3, R2, c[0x0][0x178] ;  /* 0x00005e0003027625 */ /* 0x000fca00078e0002 */
[----:B0-----:R-:W-:Y:S01]  /*0b30*/  STG.E [R2.64], R10 ;  /* 0x0000000a02007986 */ /* 0x001fe2000c101904 */
[----:B------:R-:W-:Y:S05]  /*0b40*/  EXIT ;  /* 0x000000000000794d */ /* 0x000fea0003800000 */
.L_x_3897:
        /* <DEDUP_REMOVED lines=11> */
.L_x_26756:


//--------------------- .text._ZN2at6native29vectorized_elementwise_kernelILi4EZZZNS0_49_GLOBAL__N__b919a28f_16_Normalization_cu_5c38458722batch_norm_calc_invstdERKNS_6TensorES5_dENKUlvE_clEvENKUlvE0_clEvEUlfE_St5arrayIPcLm2EEEEviT0_T1_ --------------------------
	.section	.text._ZN2at6native29vectorized_elementwise_kernelILi4EZZZNS0_49_GLOBAL__N__b919a28f_16_Normalization_cu_5c38458722batch_norm_calc_invstdERKNS_6TensorES5_dENKUlvE_clEvENKUlvE0_clEvEUlfE_St5arrayIPcLm2EEEEviT0_T1_,"ax",@progbits
	.sectioninfo	@"SHI_REGISTERS=25"
	.align	128
        .global         _ZN2at6native29vectorized_elementwise_kernelILi4EZZZNS0_49_GLOBAL__N__b919a28f_16_Normalization_cu_5c38458722batch_norm_calc_invstdERKNS_6TensorES5_dENKUlvE_clEvENKUlvE0_clEvEUlfE_St5arrayIPcLm2EEEEviT0_T1_
        .type           _ZN2at6native29vectorized_elementwise_kernelILi4EZZZNS0_49_GLOBAL__N__b919a28f_16_Normalization_cu_5c38458722batch_norm_calc_invstdERKNS_6TensorES5_dENKUlvE_clEvENKUlvE0_clEvEUlfE_St5arrayIPcLm2EEEEviT0_T1_,@function
        .size           _ZN2at6native29vectorized_elementwise_kernelILi4EZZZNS0_49_GLOBAL__N__b919a28f_16_Normalization_cu_5c38458722batch_norm_calc_invstdERKNS_6TensorES5_dENKUlvE_clEvENKUlvE0_clEvEUlfE_St5arrayIPcLm2EEEEviT0_T1_,(.L_x_26757 - _ZN2at6native29vectorized_elementwise_kernelILi4EZZZNS0_49_GLOBAL__N__b919a28f_16_Normalization_cu_5c38458722batch_norm_calc_invstdERKNS_6TensorES5_dENKUlvE_clEvENKUlvE0_clEvEUlfE_St5arrayIPcLm2EEEEviT0_T1_)
        .other          _ZN2at6native29vectorized_elementwise_kernelILi4EZZZNS0_49_GLOBAL__N__b919a28f_16_Normalization_cu_5c38458722batch_norm_calc_invstdERKNS_6TensorES5_dENKUlvE_clEvENKUlvE0_clEvEUlfE_St5arrayIPcLm2EEEEviT0_T1_,@"STO_CUDA_ENTRY STV_DEFAULT"
_ZN2at6native29vectorized_elementwise_kernelILi4EZZZNS0_49_GLOBAL__N__b919a28f_16_Normalization_cu_5c38458722batch_norm_calc_invstdERKNS_6TensorES5_dENKUlvE_clEvENKUlvE0_clEvEUlfE_St5arrayIPcLm2EEEEviT0_T1_:
.text._ZN2at6native29vectorized_elementwise_kernelILi4EZZZNS0_49_GLOBAL__N__b919a28f_16_Normalization_cu_5c38458722batch_norm_calc_invstdERKNS_6TensorES5_dENKUlvE_clEvENKUlvE0_clEvEUlfE_St5arrayIPcLm2EEEEviT0_T1_:
        /* <DEDUP_REMOVED lines=11> */
[----:B------:R0:W2:Y:S04]  /*00b0*/  LDG.E.128 R4, [R12.64] ;  /* 0x000000040c047981 */ /* 0x0000a8000c1e1d00 */
[----:B------:R0:W3:Y:S02]  /*00c0*/  LDG.E.128 R8, [R12.64+0x800] ;  /* 0x000800040c087981 */ /* 0x0000e4000c1e1d00 */
[----:B0-----:R-:W-:-:S06]  /*00d0*/  IMAD.WIDE.U32 R12, R0, R3, c[0x0][0x178] ;  /* 0x00005e00000c7625 */ /* 0x001fcc00078e0003 */
[----:B------:R-:W-:-:S04]  /*00e0*/  IMAD.WIDE R12, R2, 0x10, R12 ;  /* 0x00000010020c7825 */ /* 0x000fc800078e020c */
[----:B--2---:R-:W-:Y:S02]  /*00f0*/  FADD.FTZ R7, R7, c[0x0][0x168] ;  /* 0x00005a0007077621 */ /* 0x004fe40000010000 */
[----:B------:R-:W-:Y:S02]  /*0100*/  FADD.FTZ R6, R6, c[0x0][0x168] ;  /* 0x00005a0006067621 */ /* 0x000fe40000010000 */
[----:B------:R-:W-:Y:S02]  /*0110*/  FADD.FTZ R5, R5, c[0x0][0x168] ;  /* 0x00005a0005057621 */ /* 0x000fe40000010000 */
[----:B------:R-:W-:Y:S01]  /*0120*/  FADD.FTZ R4, R4, c[0x0][0x168] ;  /* 0x00005a0004047621 */ /* 0x000fe20000010000 */
[----:B------:R-:W-:Y:S01]  /*0130*/  MUFU.RSQ R7, R7 ;  /* 0x0000000700077308 */ /* 0x000fe20000001400 */
[----:B---3--:R-:W-:Y:S02]  /*0140*/  FADD.FTZ R11, R11, c[0x0][0x168] ;  /* 0x00005a000b0b7621 */ /* 0x008fe40000010000 */
[----:B------:R-:W-:-:S02]  /*0150*/  FADD.FTZ R10, R10, c[0x0][0x168] ;  /* 0x00005a000a0a7621 */ /* 0x000fc40000010000 */
[----:B------:R-:W-:Y:S02]  /*0160*/  FADD.FTZ R9, R9, c[0x0][0x168] ;  /* 0x00005a0009097621 */ /* 0x000fe40000010000 */
[----:B------:R-:W-:Y:S01]  /*0170*/  FADD.FTZ R8, R8, c[0x0][0x168] ;  /* 0x00005a0008087621 */ /* 0x000fe20000010000 */
[----:B------:R-:W-:Y:S08]  /*0180*/  MUFU.RSQ R6, R6 ;  /* 0x0000000600067308 */ /* 0x000ff00000001400 */
[----:B------:R-:W-:Y:S08]  /*0190*/  MUFU.RSQ R5, R5 ;  /* 0x0000000500057308 */ /* 0x000ff00000001400 */
        /* <DEDUP_REMOVED lines=8> */
.L_x_3898:
        /* <DEDUP_REMOVED lines=105> */
.L_x_3901:
[----:B-1234-:R-:W-:-:S13]  /*08b0*/  ISETP.GE.AND P0, PT, R3, R2, PT ;  /* 0x000000020300720c */ /* 0x01efda0003f06270 */
[----:B------:R-:W-:Y:S05]  /*08c0*/  @P0 BRA `(.L_x_3903) ;  /* 0x000000c000000947 */ /* 0x000fea0003800000 */
[----:B0-----:R-:W-:Y:S01]  /*08d0*/  MOV R5, 0x4 ;  /* 0x0000000400057802 */ /* 0x001fe20000000f00 */
[----:B------:R-:W-:Y:S01]  /*08e0*/  IMAD.IADD R4, R0, 0x1, R3 ;  /* 0x0000000100047824 */ /* 0x000fe200078e0203 */
[----:B------:R-:W-:-:S03]  /*08f0*/  IADD3 R3, R3, 0x80, RZ ;  /* 0x0000008003037810 */ /* 0x000fc60007ffe0ff */
[----:B------:R-:W-:-:S05]  /*0900*/  IMAD.WIDE.U32 R4, R4, R5, c[0x0][0x178] ;  /* 0x00005e0004047625 */ /* 0x000fca00078e0005 */
[----:B------:R0:W-:Y:S02]  /*0910*/  STG.E [R4.64], R12 ;  /* 0x0000000c04007986 */ /* 0x0001e4000c101904 */
.L_x_3902:
[----:B------:R-:W-:-:S13]  /*0920*/  ISETP.GE.AND P0, PT, R3, R2, PT ;  /* 0x000000020300720c */ /* 0x000fda0003f06270 */
[----:B------:R-:W-:Y:S05]  /*0930*/  @P0 BRA `(.L_x_3904) ;  /* 0x000000d000000947 */ /* 0x000fea0003800000 */
[----:B0-----:R-:W-:Y:S01]  /*0940*/  HFMA2.MMA R5, -RZ, RZ, 0, 2.384185791015625e-07 ;  /* 0x00000004ff057435 */ /* 0x001fe200000001ff */
[----:B------:R-:W-:Y:S01]  /*0950*/  IMAD.IADD R4, R0, 0x1, R3 ;  /* 0x0000000100047824 */ /* 0x000fe200078e0203 */
[----:B------:R-:W-:-:S08]  /*0960*/  IADD3 R3, R3, 0x80, RZ ;  /* 0x0000008003037810 */ /* 0x000fd00007ffe0ff */
[----:B------:R-:W-:-:S05]  /*0970*/  IMAD.WIDE.U32 R4, R4, R5, c[0x0][0x178] ;  /* 0x00005e0004047625 */ /* 0x000fca00078e0005 */
[----:B------:R0:W-:Y:S02]  /*0980*/  STG.E [R4.64], R8 ;  /* 0x0000000804007986 */ /* 0x0001e4000c101904 */
.L_x_3903:
        /* <DEDUP_REMOVED lines=8> */
.L_x_3904:
[----:B------:R-:W-:Y:S05]  /*0a10*/  BSYNC B1 ;  /* 0x0000000000017941 */ /* 0x000fea0003800000 */
.L_x_3900:
[----:B------:R-:W-:-:S13]  /*0a20*/  ISETP.GE.AND P0, PT, R3, R2, PT ;  /* 0x000000020300720c */ /* 0x000fda0003f06270 */
[----:B0-----:R-:W-:Y:S01]  /*0a30*/  @!P0 MOV R5, 0x4 ;  /* 0x0000000400058802 */ /* 0x001fe20000000f00 */
[----:B------:R-:W-:Y:S01]  /*0a40*/  @!P0 IMAD.IADD R4, R0, 0x1, R3 ;  /* 0x0000000100048824 */ /* 0x000fe200078e0203 */
[----:B------:R-:W-:-:S03]  /*0a50*/  @!P0 IADD3 R3, R3, 0x80, RZ ;  /* 0x0000008003038810 */ /* 0x000fc60007ffe0ff */
[----:B------:R-:W-:-:S05]  /*0a60*/  @!P0 IMAD.WIDE.U32 R4, R4, R5, c[0x0][0x178] ;  /* 0x00005e0004048625 */ /* 0x000fca00078e0005 */
[----:B------:R0:W-:Y:S02]  /*0a70*/  @!P0 STG.E [R4.64], R14 ;  /* 0x0000000e04008986 */ /* 0x0001e4000c101904 */
.L_x_3905:
[----:B------:R-:W-:Y:S05]  /*0a80*/  BSYNC B0 ;  /* 0x0000000000007941 */ /* 0x000fea0003800000 */
.L_x_3899:
        /* <DEDUP_REMOVED lines=8> */
.L_x_3906:
        /* <DEDUP_REMOVED lines=15> */
.L_x_26757:


//--------------------- .text._ZN2at6native29vectorized_elementwise_kernelILi8EZZZNS0_49_GLOBAL__N__b919a28f_16_Normalization_cu_5c38458722batch_norm_calc_invstdERKNS_6TensorES5_dENKUlvE_clEvENKUlvE0_clEvEUlfE_St5arrayIPcLm2EEEEviT0_T1_ --------------------------
	.section	.text._ZN2at6native29vectorized_elementwise_kernelILi8EZZZNS0_49_GLOBAL__N__b919a28f_16_Normalization_cu_5c38458722batch_norm_calc_invstdERKNS_6TensorES5_dENKUlvE_clEvENKUlvE0_clEvEUlfE_St5arrayIPcLm2EEEEviT0_T1_,"ax",@progbits
	.sectioninfo	@"SHI_REGISTERS=4"
	.align	128
        .global         _ZN2at6native29vectorized_elementwise_kernelILi8EZZZNS0_49_GLOBAL__N__b919a28f_16_Normalization_cu_5c38458722batch_norm_calc_invstdERKNS_6TensorES5_dENKUlvE_clEvENKUlvE0_clEvEUlfE_St5arrayIPcLm2EEEEviT0_T1_
        .type           _ZN2at6native29vectorized_elementwise_kernelILi8EZZZNS0_49_GLOBAL__N__b919a28f_16_Normalization_cu_5c38458722batch_norm_calc_invstdERKNS_6TensorES5_dENKUlvE_clEvENKUlvE0_clEvEUlfE_St5arrayIPcLm2EEEEviT0_T1_,@function
        .size           _ZN2at6native29vectorized_elementwise_kernelILi8EZZZNS0_49_GLOBAL__N__b919a28f_16_Normalization_cu_5c38458722batch_norm_calc_invstdERKNS_6TensorES5_dENKUlvE_clEvENKUlvE0_clEvEUlfE_St5arrayIPcLm2EEEEviT0_T1_,(.L_x_26758 - _ZN2at6native29vectorized_elementwise_kernelILi8EZZZNS0_49_GLOBAL__N__b919a28f_16_Normalization_cu_5c38458722batch_norm_calc_invstdERKNS_6TensorES5_dENKUlvE_clEvENKUlvE0_clEvEUlfE_St5arrayIPcLm2EEEEviT0_T1_)
        .other          _ZN2at6native29vectorized_elementwise_kernelILi8EZZZNS0_49_GLOBAL__N__b919a28f_16_Normalization_cu_5c38458722batch_norm_calc_invstdERKNS_6TensorES5_dENKUlvE_clEvENKUlvE0_clEvEUlfE_St5arrayIPcLm2EEEEviT0_T1_,@"STO_CUDA_ENTRY STV_DEFAULT"
_ZN2at6native29vectorized_elementwise_kernelILi8EZZZNS0_49_GLOBAL__N__b919a28f_16_Normalization_cu_5c38458722batch_norm_calc_invstdERKNS_6TensorES5_dENKUlvE_clEvENKUlvE0_clEvEUlfE_St5arrayIPcLm2EEEEviT0_T1_:
.text._ZN2at6native29vectorized_elementwise_kernelILi8EZZZNS0_49_GLOBAL__N__b919a28f_16_Normalization_cu_5c38458722batch_norm_calc_invstdERKNS_6TensorES5_dENKUlvE_clEvENKUlvE0_clEvEUlfE_St5arrayIPcLm2EEEEviT0_T1_:
[----:B------:R-:W-:Y:S02]  /*0000*/  MOV R1, c[0x0][0x28] ;  /* 0x00000a0000017a02 */ /* 0x000fe40000000f00 */
[----:B------:R-:W-:Y:S05]  /*0010*/  EXIT ;  /* 0x000000000000794d */ /* 0x000fea0003800000 */
.L_x_3907:
        /* <DEDUP_REMOVED lines=14> */
.L_x_26758:


//--------------------- .text._ZN2at6native18elementwise_kernelILi128ELi4EZNS0_15gpu_kernel_implIZZZNS0_49_GLOBAL__N__b919a28f_16_Normalization_cu_5c38458722batch_norm_calc_invstdERKNS_6TensorES6_dENKUlvE_clEvENKUlvE_clEvEUldE_EEvRNS_18TensorIteratorBaseERKT_EUliE_EEviT1_ --------------------------
	.section	.text._ZN2at6native18elementwise_kernelILi128ELi4EZNS0_15gpu_kernel_implIZZZNS0_49_GLOBAL__N__b919a28f_16_Normalization_cu_5c38458722batch_norm_calc_invstdERKNS_6TensorES6_dENKUlvE_clEvENKUlvE_clEvEUldE_EEvRNS_18TensorIteratorBaseERKT_EUliE_EEviT1_,"ax",@progbits
	.sectioninfo	@"SHI_REGISTERS=26"
	.align	128
        .global         _ZN2at6native18elementwise_kernelILi128ELi4EZNS0_15gpu_kernel_implIZZZNS0_49_GLOBAL__N__b919a28f_16_Normalization_cu_5c38458722batch_norm_calc_invstdERKNS_6TensorES6_dENKUlvE_clEvENKUlvE_clEvEUldE_EEvRNS_18TensorIteratorBaseERKT_EUliE_EEviT1_
        .type           _ZN2at6native18elementwise_kernelILi128ELi4EZNS0_15gpu_kernel_implIZZZNS0_49_GLOBAL__N__b919a28f_16_Normalization_cu_5c38458722batch_norm_calc_invstdERKNS_6TensorES6_dENKUlvE_clEvENKUlvE_clEvEUldE_EEvRNS_18TensorIteratorBaseERKT_EUliE_EEviT1_,@function
        .size           _ZN2at6native18elementwise_kernelILi128ELi4EZNS0_15gpu_kernel_implIZZZNS0_49_GLOBAL__N__b919a28f_16_Normalization_cu_5c38458722batch_norm_calc_invstdERKNS_6TensorES6_dENKUlvE_clEvENKUlvE_clEvEUldE_EEvRNS_18TensorIteratorBaseERKT_EUliE_EEviT1_,(.L_x_26674 - _ZN2at6native18elementwise_kernelILi128ELi4EZNS0_15gpu_kernel_implIZZZNS0_49_GLOBAL__N__b919a28f_16_Normalization_cu_5c38458722batch_norm_calc_invstdERKNS_6TensorES6_dENKUlvE_clEvENKUlvE_clEvEUldE_EEvRNS_18TensorIteratorBaseERKT_EUliE_EEviT1_)
        .other          _ZN2at6native18elementwise_kernelILi128ELi4EZNS0_15gpu_kernel_implIZZZNS0_49_GLOBAL__N__b919a28f_16_Normalization_cu_5c38458722batch_norm_calc_invstdERKNS_6TensorES6_dENKUlvE_clEvENKUlvE_clEvEUldE_EEvRNS_18TensorIteratorBaseERKT_EUliE_EEviT1_,@"STO_CUDA_ENTRY STV_DEFAULT"
_ZN2at6native18elementwise_kernelILi128ELi4EZNS0_15gpu_kernel_implIZZZNS0_49_GLOBAL__N__b919a28f_16_Normalization_cu_5c38458722batch_norm_calc_invstdERKNS_6TensorES6_dENKUlvE_clEvENKUlvE_clEvEUldE_EEvRNS_18TensorIteratorBaseERKT_EUliE_EEviT1_:
.text._ZN2at6native18elementwise_kernelILi128ELi4EZNS0_15gpu_kernel_implIZZZNS0_49_GLOBAL__N__b919a28f_16_Normalization_cu_5c38458722batch_norm_calc_invstdERKNS_6TensorES6_dENKUlvE_clEvENKUlvE_clEvEUldE_EEvRNS_18TensorIteratorBaseERKT_EUliE_EEviT1_:
        /* <DEDUP_REMOVED lines=237> */
.L_x_3910:
        /* <DEDUP_REMOVED lines=17> */
[----:B--2---:R-:W0:Y:S01]  /*0fe0*/  I2F.F64.S16 R2, R2 ;  /* 0x0000000200027312 */ /* 0x004e220000101c00 */
[----:B------:R-:W-:Y:S05]  /*0ff0*/  BRA `(.L_x_3916) ;  /* 0x00000e2000007947 */ /* 0x000fea0003800000 */
.L_x_3914:
[----:B------:R-:W2:Y:S02]  /*1000*/  LDG.E.U8 R2, [R4.64] ;  /* 0x0000002404027981 */ /* 0x000ea4000c1e1100 */
[----:B--2---:R-:W0:Y:S01]  /*1010*/  I2F.F64.U16 R2, R2 ;  /* 0x0000000200027312 */ /* 0x004e220000101800 */
[----:B------:R-:W-:Y:S05]  /*1020*/  BRA `(.L_x_3916) ;  /* 0x00000df000007947 */ /* 0x000fea0003800000 */
.L_x_3913:
[----:B------:R-:W-:-:S13]  /*1030*/  ISETP.NE.AND P0, PT, R2, 0x2, PT ;  /* 0x000000020200780c */ /* 0x000fda0003f05270 */
[----:B------:R-:W-:Y:S05]  /*1040*/  @!P0 BRA `(.L_x_3917) ;  /* 0x000000a000008947 */ /* 0x000fea0003800000 */
[----:B------:R-:W-:-:S13]  /*1050*/  ISETP.NE.AND P0, PT, R2, 0x3, PT ;  /* 0x000000030200780c */ /* 0x000fda0003f05270 */
[----:B------:R-:W-:Y:S05]  /*1060*/  @!P0 BRA `(.L_x_3918) ;  /* 0x0000005000008947 */ /* 0x000fea0003800000 */
[----:B------:R-:W-:-:S13]  /*1070*/  ISETP.NE.AND P0, PT, R2, 0x4, PT ;  /* 0x000000040200780c */ /* 0x000fda0003f05270 */
[----:B------:R-:W-:Y:S05]  /*1080*/  @P0 BRA `(.L_x_3915) ;  /* 0x00000bf000000947 */ /* 0x000fea0003800000 */
[----:B------:R-:W2:Y:S02]  /*1090*/  LDG.E.64 R2, [R4.64] ;  /* 0x0000002404027981 */ /* 0x000ea4000c1e1b00 */
[----:B--2---:R-:W0:Y:S01]  /*10a0*/  I2F.F64.S64 R2, R2 ;  /* 0x0000000200027312 */ /* 0x004e220000301c00 */
[----:B------:R-:W-:Y:S05]  /*10b0*/  BRA `(.L_x_3916) ;  /* 0x00000d6000007947 */ /* 0x000fea0003800000 */
.L_x_3918:
[----:B------:R-:W2:Y:S02]  /*10c0*/  LDG.E R2, [R4.64] ;  /* 0x0000002404027981 */ /* 0x000ea4000c1e1900 */
[----:B--2---:R-:W0:Y:S01]  /*10d0*/  I2F.F64 R2, R2 ;  /* 0x0000000200027312 */ /* 0x004e220000201c00 */
[----:B------:R-:W-:Y:S05]  /*10e0*/  BRA `(.L_x_3916) ;  /* 0x00000d3000007947 */ /* 0x000fea0003800000 */
.L_x_3917:
[----:B------:R-:W2:Y:S02]  /*10f0*/  LDG.E.U16 R2, [R4.64] ;  /* 0x0000002404027981 */ /* 0x000ea4000c1e1500 */
[----:B--2---:R-:W0:Y:S01]  /*1100*/  I2F.F64.S16 R2, R2 ;  /* 0x0000000200027312 */ /* 0x004e220000101c00 */
[----:B------:R-:W-:Y:S05]  /*1110*/  BRA `(.L_x_3916) ;  /* 0x00000d0000007947 */ /* 0x000fea0003800000 */
.L_x_3912:
[----:B------:R-:W-:-:S13]  /*1120*/  ISETP.GT.AND P0, PT, R2, 0x6, PT ;  /* 0x000000060200780c */ /* 0x000fda0003f04270 */
[----:B------:R-:W-:Y:S05]  /*1130*/  @P0 BRA `(.L_x_3919) ;  /* 0x000000d000000947 */ /* 0x000fea0003800000 */
[----:B------:R-:W-:-:S13]  /*1140*/  ISETP.NE.AND P0, PT, R2, 0x5, PT ;  /* 0x000000050200780c */ /* 0x000fda0003f05270 */
[----:B------:R-:W-:Y:S05]  /*1150*/  @!P0 BRA `(.L_x_3920) ;  /* 0x0000006000008947 */ /* 0x000fea0003800000 */
[----:B------:R-:W-:-:S13]  /*1160*/  ISETP.NE.AND P0, PT, R2, 0x6, PT ;  /* 0x000000060200780c */ /* 0x000fda0003f05270 */
[----:B------:R-:W-:Y:S05]  /*1170*/  @P0 BRA `(.L_x_3915) ;  /* 0x00000b0000000947 */ /* 0x000fea0003800000 */
[----:B------:R-:W2:Y:S02]  /*1180*/  LDG.E R2, [R4.64] ;  /* 0x0000002404027981 */ /* 0x000ea4000c1e1900 */
[----:B--2---:R-:W-:-:S06]  /*1190*/  FMUL.FTZ R2, R2, 1 ;  /* 0x3f80000002027820 */ /* 0x004fcc0000410000 */
[----:B------:R-:W0:Y:S01]  /*11a0*/  F2F.F64.F32 R2, R2 ;  /* 0x0000000200027310 */ /* 0x000e220000201800 */
[----:B------:R-:W-:Y:S05]  /*11b0*/  BRA `(.L_x_3916) ;  /* 0x00000c6000007947 */ /* 0x000fea0003800000 */
.L_x_3920:
[----:B------:R-:W2:Y:S02]  /*11c0*/  LDG.E.U16 R0, [R4.64] ;  /* 0x0000002404007981 */ /* 0x000ea4000c1e1500 */
[----:B--2---:R-:W-:-:S05]  /*11d0*/  HADD2.F32 R0, -RZ, R0.H0_H0 ;  /* 0x20000000ff007230 */ /* 0x004fca0000004100 */
[----:B------:R-:W-:-:S04]  /*11e0*/  FMUL.FTZ R0, R0, 1 ;  /* 0x3f80000000007820 */ /* 0x000fc80000410000 */
[----:B------:R0:W1:Y:S01]  /*11f0*/  F2F.F64.F32 R2, R0 ;  /* 0x0000000000027310 */ /* 0x0000620000201800 */
[----:B------:R-:W-:Y:S05]  /*1200*/  BRA `(.L_x_3916) ;  /* 0x00000c1000007947 */ /* 0x000fea0003800000 */
.L_x_3919:
[----:B------:R-:W-:-:S13]  /*1210*/  ISETP.NE.AND P0, PT, R2, 0x7, PT ;  /* 0x000000070200780c */ /* 0x000fda0003f05270 */
[----:B------:R-:W-:Y:S05]  /*1220*/  @!P0 BRA `(.L_x_3921) ;  /* 0x000000d000008947 */ /* 0x000fea0003800000 */
        /* <DEDUP_REMOVED lines=8> */
.L_x_3922:
[----:B------:R-:W2:Y:S02]  /*12b0*/  LDG.E.U16 R4, [R4.64] ;  /* 0x0000002404047981 */ /* 0x000ea4000c1e1500 */
[----:B--2---:R-:W-:-:S05]  /*12c0*/  HADD2.F32 R0, -RZ, R4.H0_H0 ;  /* 0x20000004ff007230 */ /* 0x004fca0000004100 */
[----:B------:R-:W-:-:S04]  /*12d0*/  FMUL.FTZ R0, R0, 1 ;  /* 0x3f80000000007820 */ /* 0x000fc80000410000 */
[----:B------:R0:W1:Y:S01]  /*12e0*/  F2F.F64.F32 R2, R0 ;  /* 0x0000000000027310 */ /* 0x0000620000201800 */
[----:B------:R-:W-:Y:S05]  /*12f0*/  BRA `(.L_x_3916) ;  /* 0x00000b2000007947 */ /* 0x000fea0003800000 */
.L_x_3921:
[----:B------:R0:W5:Y:S01]  /*1300*/  LDG.E.64 R2, [R4.64] ;  /* 0x0000002404027981 */ /* 0x000162000c1e1b00 */
[----:B------:R-:W-:Y:S05]  /*1310*/  BRA `(.L_x_3916) ;  /* 0x00000b0000007947 */ /* 0x000fea0003800000 */
.L_x_3911:
        /* <DEDUP_REMOVED lines=8> */
[----:B------:R-:W2:Y:S01]  /*13a0*/  LDG.E.U8 R4, [R4.64] ;  /* 0x0000002404047981 */ /* 0x000ea2000c1e1100 */
[----:B------:R-:W-:Y:S01]  /*13b0*/  IMAD.MOV.U32 R2, RZ, RZ, RZ ;  /* 0x000000ffff027224 */ /* 0x000fe200078e00ff */
[----:B--2---:R-:W-:-:S04]  /*13c0*/  ISETP.NE.AND P0, PT, R4, RZ, PT ;  /* 0x000000ff0400720c */ /* 0x004fc80003f05270 */
[----:B------:R-:W-:Y:S01]  /*13d0*/  FSEL R3, RZ, 1.875, !P0 ;  /* 0x3ff00000ff037808 */ /* 0x000fe20004000000 */
[----:B------:R-:W-:Y:S05]  /*13e0*/  BRA `(.L_x_3916) ;  /* 0x00000a3000007947 */ /* 0x000fea0003800000 */
.L_x_3925:
[----:B------:R0:W5:Y:S01]  /*13f0*/  LDG.E.64 R2, [R4.64] ;  /* 0x0000002404027981 */ /* 0x000162000c1e1b00 */
[----:B------:R-:W-:Y:S05]  /*1400*/  BRA `(.L_x_3916) ;  /* 0x00000a1000007947 */ /* 0x000fea0003800000 */
.L_x_3924:
        /* <DEDUP_REMOVED lines=24> */
[----:B------:R-:W-:-:S05]  /*1590*/  LOP3.LUT R3, R3, 0x80000000, R0, 0xf8, !PT ;  /* 0x8000000003037812 */ /* 0x000fca00078ef800 */
[----:B------:R-:W-:-:S06]  /*15a0*/  FMUL.FTZ R3, R3, 1 ;  /* 0x3f80000003037820 */ /* 0x000fcc0000410000 */
[----:B------:R-:W0:Y:S01]  /*15b0*/  F2F.F64.F32 R2, R3 ;  /* 0x0000000300027310 */ /* 0x000e220000201800 */
[----:B------:R-:W-:Y:S05]  /*15c0*/  BRA `(.L_x_3916) ;  /* 0x0000085000007947 */ /* 0x000fea0003800000 */
.L_x_3927:
[----:B------:R-:W2:Y:S02]  /*15d0*/  LDG.E.U8 R3, [R4.64] ;  /* 0x0000002404037981 */ /* 0x000ea4000c1e1100 */
[----:B--2---:R-:W-:-:S05]  /*15e0*/  IMAD.SHL.U32 R0, R3, 0x2000000, RZ ;  /* 0x0200000003007824 */ /* 0x004fca00078e00ff */
[----:B------:R-:W-:-:S13]  /*15f0*/  ISETP.GE.U32.AND P0, PT, R0, 0x8000000, PT ;  /* 0x080000000000780c */ /* 0x000fda0003f06070 */
[C---:B------:R-:W-:Y:S02]  /*1600*/  @!P0 IMAD.SHL.U32 R0, R3.reuse, 0x100, RZ ;  /* 0x0000010003008824 */ /* 0x040fe400078e00ff */
[C---:B------:R-:W-:Y:S02]  /*1610*/  @P0 IMAD.SHL.U32 R2, R3.reuse, 0x200000, RZ ;  /* 0x0020000003020824 */ /* 0x040fe400078e00ff */
[----:B------:R-:W-:Y:S01]  /*1620*/  IMAD.SHL.U32 R3, R3, 0x1000000, RZ ;  /* 0x0100000003037824 */ /* 0x000fe200078e00ff */
[----:B------:R-:W-:Y:S02]  /*1630*/  @!P0 LOP3.LUT R0, R0, 0x7f00, RZ, 0xc0, !PT ;  /* 0x00007f0000008812 */ /* 0x000fe400078ec0ff */
[----:B------:R-:W-:Y:S02]  /*1640*/  @P0 LOP3.LUT R2, R2, 0x70000000, RZ, 0xfc, !PT ;  /* 0x7000000002020812 */ /* 0x000fe400078efcff */
[----:B------:R-:W-:-:S03]  /*1650*/  @!P0 LOP3.LUT R0, R0, 0x3f000000, RZ, 0xfc, !PT ;  /* 0x3f00000000008812 */ /* 0x000fc600078efcff */
[----:B------:R-:W-:Y:S02]  /*1660*/  @P0 FMUL.FTZ R2, R2, 1.9259299443872358531e-34 ;  /* 0x0780000002020820 */ /* 0x000fe40000410000 */
[----:B------:R-:W-:-:S05]  /*1670*/  @!P0 FADD.FTZ R2, R0, -0.5 ;  /* 0xbf00000000028421 */ /* 0x000fca0000010000 */
[----:B------:R-:W-:-:S05]  /*1680*/  LOP3.LUT R2, R2, 0x80000000, R3, 0xf8, !PT ;  /* 0x8000000002027812 */ /* 0x000fca00078ef803 */
[----:B------:R-:W-:-:S06]  /*1690*/  FMUL.FTZ R2, R2, 1 ;  /* 0x3f80000002027820 */ /* 0x000fcc0000410000 */
[----:B------:R-:W0:Y:S01]  /*16a0*/  F2F.F64.F32 R2, R2 ;  /* 0x0000000200027310 */ /* 0x000e220000201800 */
[----:B------:R-:W-:Y:S05]  /*16b0*/  BRA `(.L_x_3916) ;  /* 0x0000076000007947 */ /* 0x000fea0003800000 */
.L_x_3926:
[----:B------:R-:W2:Y:S02]  /*16c0*/  LDG.E.U16 R0, [R4.64] ;  /* 0x0000002404007981 */ /* 0x000ea4000c1e1500 */
[----:B--2---:R-:W-:-:S05]  /*16d0*/  PRMT R0, RZ, 0x5410, R0 ;  /* 0x00005410ff007816 */ /* 0x004fca0000000000 */
[----:B------:R-:W-:-:S04]  /*16e0*/  FMUL.FTZ R0, R0, 1 ;  /* 0x3f80000000007820 */ /* 0x000fc80000410000 */
[----:B------:R0:W1:Y:S01]  /*16f0*/  F2F.F64.F32 R2, R0 ;  /* 0x0000000000027310 */ /* 0x0000620000201800 */
[----:B------:R-:W-:Y:S05]  /*1700*/  BRA `(.L_x_3916) ;  /* 0x0000071000007947 */ /* 0x000fea0003800000 */
.L_x_3923:
        /* <DEDUP_REMOVED lines=9> */
[----:B--2---:R-:W0:Y:S01]  /*17a0*/  I2F.F64.U16 R2, R2 ;  /* 0x0000000200027312 */ /* 0x004e220000101800 */
[----:B------:R-:W-:Y:S05]  /*17b0*/  BRA `(.L_x_3916) ;  /* 0x0000066000007947 */ /* 0x000fea0003800000 */
.L_x_3930:
        /* <DEDUP_REMOVED lines=21> */
.L_x_3934:
[----:B------:R-:W-:Y:S05]  /*1910*/  BSYNC B1 ;  /* 0x0000000000017941 */ /* 0x000fea0003800000 */
.L_x_3933:
[----:B------:R-:W-:Y:S01]  /*1920*/  LEA R3, R0, 0x3b800000, 0x17 ;  /* 0x3b80000000037811 */ /* 0x000fe200078eb8ff */
[----:B------:R-:W-:-:S05]  /*1930*/  IMAD.SHL.U32 R0, R2, 0x100000, RZ ;  /* 0x0010000002007824 */ /* 0x000fca00078e00ff */
[----:B------:R-:W-:Y:S02]  /*1940*/  LOP3.LUT R0, R3, R0, R4, 0xfe, !PT ;  /* 0x0000000003007212 */ /* 0x000fe400078efe04 */
.L_x_3932:
[----:B------:R-:W-:Y:S05]  /*1950*/  BSYNC B0 ;  /* 0x0000000000007941 */ /* 0x000fea0003800000 */
.L_x_3931:
[----:B------:R-:W-:-:S04]  /*1960*/  FMUL.FTZ R0, R0, 1 ;  /* 0x3f80000000007820 */ /* 0x000fc80000410000 */
[----:B------:R0:W1:Y:S01]  /*1970*/  F2F.F64.F32 R2, R0 ;  /* 0x0000000000027310 */ /* 0x0000620000201800 */
[----:B------:R-:W-:Y:S05]  /*1980*/  BRA `(.L_x_3916) ;  /* 0x0000049000007947 */ /* 0x000fea0003800000 */
.L_x_3929:
        /* <DEDUP_REMOVED lines=21> */
.L_x_3938:
[----:B------:R-:W-:Y:S05]  /*1ae0*/  BSYNC B1 ;  /* 0x0000000000017941 */ /* 0x000fea0003800000 */
.L_x_3937:
[----:B------:R-:W-:Y:S01]  /*1af0*/  LEA R3, R0, 0x37800000, 0x17 ;  /* 0x3780000000037811 */ /* 0x000fe200078eb8ff */
[----:B------:R-:W-:-:S05]  /*1b00*/  IMAD.SHL.U32 R0, R2, 0x200000, RZ ;  /* 0x0020000002007824 */ /* 0x000fca00078e00ff */
[----:B------:R-:W-:Y:S02]  /*1b10*/  LOP3.LUT R0, R3, R0, R4, 0xfe, !PT ;  /* 0x0000000003007212 */ /* 0x000fe400078efe04 */
.L_x_3936:
[----:B------:R-:W-:Y:S05]  /*1b20*/  BSYNC B0 ;  /* 0x0000000000007941 */ /* 0x000fea0003800000 */
.L_x_3935:
[----:B------:R-:W-:-:S04]  /*1b30*/  FMUL.FTZ R0, R0, 1 ;  /* 0x3f80000000007820 */ /* 0x000fc80000410000 */
[----:B------:R0:W1:Y:S01]  /*1b40*/  F2F.F64.F32 R2, R0 ;  /* 0x0000000000027310 */ /* 0x0000620000201800 */
[----:B------:R-:W-:Y:S05]  /*1b50*/  BRA `(.L_x_3916) ;  /* 0x000002c000007947 */ /* 0x000fea0003800000 */
.L_x_3928:
        /* <DEDUP_REMOVED lines=14> */
.L_x_3942:
[----:B------:R-:W-:Y:S05]  /*1c40*/  BSYNC B0 ;  /* 0x0000000000007941 */ /* 0x000fea0003800000 */
.L_x_3941:
[----:B------:R-:W-:-:S04]  /*1c50*/  FMUL.FTZ R0, R0, 1 ;  /* 0x3f80000000007820 */ /* 0x000fc80000410000 */
[----:B------:R0:W1:Y:S01]  /*1c60*/  F2F.F64.F32 R2, R0 ;  /* 0x0000000000027310 */ /* 0x0000620000201800 */
[----:B------:R-:W-:Y:S05]  /*1c70*/  BRA `(.L_x_3916) ;  /* 0x000001a000007947 */ /* 0x000fea0003800000 */
.L_x_3915:
        /* <DEDUP_REMOVED lines=19> */
[----:B------:R-:W-:Y:S01]  /*1db0*/  CS2R R2, SRZ ;  /* 0x0000000000027805 */ /* 0x000fe2000001ff00 */
[----:B------:R-:W-:Y:S05]  /*1dc0*/  BRA `(.L_x_3916) ;  /* 0x0000005000007947 */ /* 0x000fea0003800000 */
.L_x_3940:
[----:B------:R-:W2:Y:S02]  /*1dd0*/  LDG.E.64 R2, [R4.64] ;  /* 0x0000002404027981 */ /* 0x000ea4000c1e1b00 */
[----:B--2---:R-:W0:Y:S01]  /*1de0*/  I2F.F64.U64 R2, R2 ;  /* 0x0000000200027312 */ /* 0x004e220000301800 */
[----:B------:R-:W-:Y:S05]  /*1df0*/  BRA `(.L_x_3916) ;  /* 0x0000002000007947 */ /* 0x000fea0003800000 */
.L_x_3939:
[----:B------:R-:W2:Y:S02]  /*1e00*/  LDG.E R2, [R4.64] ;  /* 0x0000002404027981 */ /* 0x000ea4000c1e1900 */
[----:B--2---:R-:W0:Y:S02]  /*1e10*/  I2F.F64.U32 R2, R2 ;  /* 0x0000000200027312 */ /* 0x004e240000201800 */
.L_x_3916:
[----:B01---5:R-:W0:Y:S01]  /*1e20*/  DADD R8, R2, c[0x0][0x370] ;  /* 0x0000dc0002087629 */ /* 0x023e220000000000 */
[----:B------:R-:W-:Y:S01]  /*1e30*/  IMAD.MOV.U32 R4, RZ, RZ, RZ ;  /* 0x000000ffff047224 */ /* 0x000fe200078e00ff */
[----:B------:R-:W-:Y:S01]  /*1e40*/  BSSY B0, `(.L_x_3943) ;  /* 0x000000e000007945 */ /* 0x000fe20003800000 */
[----:B------:R-:W-:Y:S02]  /*1e50*/  IMAD.MOV.U32 R6, RZ, RZ, 0x0 ;  /* 0x00000000ff067424 */ /* 0x000fe400078e00ff */
[----:B------:R-:W-:Y:S01]  /*1e60*/  IMAD.MOV.U32 R7, RZ, RZ, 0x3fd80000 ;  /* 0x3fd80000ff077424 */ /* 0x000fe200078e00ff */
[----:B0-----:R-:W0:Y:S04]  /*1e70*/  MUFU.RSQ64H R5, R9 ;  /* 0x0000000900057308 */ /* 0x001e280000001c00 */
[----:B------:R-:W-:-:S04]  /*1e80*/  IADD3 R0, R9, -0x100000, RZ ;  /* 0xfff0000009007810 */ /* 0x000fc80007ffe0ff */
[----:B------:R-:W-:Y:S01]  /*1e90*/  ISETP.GE.U32.AND P0, PT, R0, 0x7fe00000, PT ;  /* 0x7fe000000000780c */ /* 0x000fe20003f06070 */
[----:B0-----:R-:W0:-:S06]  /*1ea0*/  DMUL R2, R4, R4 ;  /* 0x0000000404027228 */ /* 0x001e0c0000000000 */
[----:B0-----:R-:W0:-:S06]  /*1eb0*/  DFMA R2, R8, -R2, 1 ;  /* 0x3ff000000802742b */ /* 0x001e0c0000000802 */
[----:B0-----:R-:W-:-:S04]  /*1ec0*/  DFMA R6, R2, R6, 0.5 ;  /* 0x3fe000000206742b */ /* 0x001fc80000000006 */
[----:B------:R-:W0:-:S06]  /*1ed0*/  DMUL R2, R4, R2 ;  /* 0x0000000204027228 */ /* 0x000e0c0000000000 */
[----:B0-----:R0:W1:Y:S01]  /*1ee0*/  DFMA R4, R6, R2, R4 ;  /* 0x000000020604722b */ /* 0x0010620000000004 */
[----:B------:R-:W-:Y:S05]  /*1ef0*/  @!P0 BRA `(.L_x_3944) ;  /* 0x0000002000008947 */ /* 0x000fea0003800000 */
[----:B------:R-:W-:-:S05]  /*1f00*/  MOV R0, 0x1f20 ;  /* 0x00001f2000007802 */ /* 0x000fca0000000f00 */
[----:B01----:R-:W-:Y:S05]  /*1f10*/  CALL.REL.NOINC `($__internal_68_$__cuda_sm20_drsqrt_f64_slowpath_v2) ;  /* 0x00009cd000007944 */ /* 0x003fea0003c00000 */
.L_x_3944:
[----:B------:R-:W-:Y:S05]  /*1f20*/  BSYNC B0 ;  /* 0x0000000000007941 */ /* 0x000fea0003800000 */
.L_x_3943:
[----:B0-----:R-:W0:Y:S02]  /*1f30*/  LDC.U8 R2, c[0x0][0x380] ;  /* 0x0000e000ff027b82 */ /* 0x001e240000000000 */
        /* <DEDUP_REMOVED lines=11> */
[----:B-1----:R-:W0:Y:S02]  /*1ff0*/  F2I.F64.TRUNC R5, R4 ;  /* 0x0000000400057311 */ /* 0x002e24000030d100 */
[----:B0-----:R0:W-:Y:S01]  /*2000*/  STG.E.U8 [R16.64], R5 ;  /* 0x0000000510007986 */ /* 0x0011e2000c101124 */
[----:B------:R-:W-:Y:S05]  /*2010*/  BRA `(.L_x_3950) ;  /* 0x00000f1000007947 */ /* 0x000fea0003800000 */
.L_x_3948:
[----:B-1----:R-:W0:Y:S02]  /*2020*/  F2I.S64.F64.TRUNC R4, R4 ;  /* 0x0000000400047311 */ /* 0x002e24000030d900 */
[----:B0-----:R-:W-:-:S05]  /*2030*/  IMAD.MOV.U32 R3, RZ, RZ, R4 ;  /* 0x000000ffff037224 */ /* 0x001fca00078e0004 */
[----:B------:R0:W-:Y:S01]  /*2040*/  STG.E.U8 [R16.64], R3 ;  /* 0x0000000310007986 */ /* 0x0001e2000c101124 */
[----:B------:R-:W-:Y:S05]  /*2050*/  BRA `(.L_x_3950) ;  /* 0x00000ed000007947 */ /* 0x000fea0003800000 */
.L_x_3947:
[----:B------:R-:W-:-:S13]  /*2060*/  ISETP.NE.AND P0, PT, R0, 0x2, PT ;  /* 0x000000020000780c */ /* 0x000fda0003f05270 */
[----:B------:R-:W-:Y:S05]  /*2070*/  @!P0 BRA `(.L_x_3951) ;  /* 0x000000a000008947 */ /* 0x000fea0003800000 */
[----:B------:R-:W-:-:S13]  /*2080*/  ISETP.NE.AND P0, PT, R0, 0x3, PT ;  /* 0x000000030000780c */ /* 0x000fda0003f05270 */
[----:B------:R-:W-:Y:S05]  /*2090*/  @!P0 BRA `(.L_x_3952) ;  /* 0x0000005000008947 */ /* 0x000fea0003800000 */
[----:B------:R-:W-:-:S13]  /*20a0*/  ISETP.NE.AND P0, PT, R0, 0x4, PT ;  /* 0x000000040000780c */ /* 0x000fda0003f05270 */
[----:B------:R-:W-:Y:S05]  /*20b0*/  @P0 BRA `(.L_x_3949) ;  /* 0x00000ce000000947 */ /* 0x000fea0003800000 */
[----:B-1----:R-:W0:Y:S02]  /*20c0*/  F2I.S64.F64.TRUNC R4, R4 ;  /* 0x0000000400047311 */ /* 0x002e24000030d900 */
[----:B0-----:R0:W-:Y:S01]  /*20d0*/  STG.E.64 [R16.64], R4 ;  /* 0x0000000410007986 */ /* 0x0011e2000c101b24 */
[----:B------:R-:W-:Y:S05]  /*20e0*/  BRA `(.L_x_3950) ;  /* 0x00000e4000007947 */ /* 0x000fea0003800000 */
.L_x_3952:
[----:B-1----:R-:W0:Y:S02]  /*20f0*/  F2I.F64.TRUNC R5, R4 ;  /* 0x0000000400057311 */ /* 0x002e24000030d100 */
[----:B0-----:R0:W-:Y:S01]  /*2100*/  STG.E [R16.64], R5 ;  /* 0x0000000510007986 */ /* 0x0011e2000c101924 */
[----:B------:R-:W-:Y:S05]  /*2110*/  BRA `(.L_x_3950) ;  /* 0x00000e1000007947 */ /* 0x000fea0003800000 */
.L_x_3951:
[----:B-1----:R-:W0:Y:S02]  /*2120*/  F2I.F64.TRUNC R5, R4 ;  /* 0x0000000400057311 */ /* 0x002e24000030d100 */
[----:B0-----:R0:W-:Y:S01]  /*2130*/  STG.E.U16 [R16.64], R5 ;  /* 0x0000000510007986 */ /* 0x0011e2000c101524 */
[----:B------:R-:W-:Y:S05]  /*2140*/  BRA `(.L_x_3950) ;  /* 0x00000de000007947 */ /* 0x000fea0003800000 */
.L_x_3946:
[----:B------:R-:W-:-:S13]  /*2150*/  ISETP.GT.AND P0, PT, R0, 0x6, PT ;  /* 0x000000060000780c */ /* 0x000fda0003f04270 */
[----:B------:R-:W-:Y:S05]  /*2160*/  @P0 BRA `(.L_x_3953) ;  /* 0x000000f000000947 */ /* 0x000fea0003800000 */
[----:B------:R-:W-:-:S13]  /*2170*/  ISETP.NE.AND P0, PT, R0, 0x5, PT ;  /* 0x000000050000780c */ /* 0x000fda0003f05270 */
[----:B------:R-:W-:Y:S05]  /*2180*/  @!P0 BRA `(.L_x_3954) ;  /* 0x0000007000008947 */ /* 0x000fea0003800000 */
[----:B------:R-:W-:-:S13]  /*2190*/  ISETP.NE.AND P0, PT, R0, 0x6, PT ;  /* 0x000000060000780c */ /* 0x000fda0003f05270 */
[----:B------:R-:W-:Y:S05]  /*21a0*/  @P0 BRA `(.L_x_3949) ;  /* 0x00000bf000000947 */ /* 0x000fea0003800000 */
[----:B-1----:R-:W0:Y:S01]  /*21b0*/  F2F.F32.F64 R3, R4 ;  /* 0x0000000400037310 */ /* 0x002e220000301000 */
[----:B------:R-:W0:-:S14]  /*21c0*/  DSETP.GEU.AND P0, PT, |R4|, c[0x2][0x0], PT ;  /* 0x008000000400762a */ /* 0x000e1c0003f0e200 */
[----:B0-----:R-:W-:-:S05]  /*21d0*/  @!P0 FMUL R3, R3, 1.175494350822287508e-38 ;  /* 0x0080000003038820 */ /* 0x001fca0000400000 */
[----:B------:R0:W-:Y:S01]  /*21e0*/  STG.E [R16.64], R3 ;  /* 0x0000000310007986 */ /* 0x0001e2000c101924 */
[----:B------:R-:W-:Y:S05]  /*21f0*/  BRA `(.L_x_3950) ;  /* 0x00000d3000007947 */ /* 0x000fea0003800000 */
.L_x_3954:
[----:B-1----:R-:W0:Y:S01]  /*2200*/  F2F.F32.F64 R0, R4 ;  /* 0x0000000400007310 */ /* 0x002e220000301000 */
[----:B------:R-:W0:-:S14]  /*2210*/  DSETP.GEU.AND P0, PT, |R4|, c[0x2][0x0], PT ;  /* 0x008000000400762a */ /* 0x000e1c0003f0e200 */
[----:B0-----:R-:W-:-:S05]  /*2220*/  @!P0 FMUL R0, R0, 1.175494350822287508e-38 ;  /* 0x0080000000008820 */ /* 0x001fca0000400000 */
[----:B------:R-:W-:-:S05]  /*2230*/  F2FP.PACK_AB R0, RZ, R0 ;  /* 0x00000000ff00723e */ /* 0x000fca00000000ff */
[----:B------:R0:W-:Y:S01]  /*2240*/  STG.E.U16 [R16.64], R0 ;  /* 0x0000000010007986 */ /* 0x0001e2000c101524 */
[----:B------:R-:W-:Y:S05]  /*2250*/  BRA `(.L_x_3950) ;  /* 0x00000cd000007947 */ /* 0x000fea0003800000 */
.L_x_3953:
[----:B------:R-:W-:-:S13]  /*2260*/  ISETP.NE.AND P0, PT, R0, 0x7, PT ;  /* 0x000000070000780c */ /* 0x000fda0003f05270 */
[----:B------:R-:W-:Y:S05]  /*2270*/  @!P0 BRA `(.L_x_3955) ;  /* 0x0000011000008947 */ /* 0x000fea0003800000 */
[----:B------:R-:W-:-:S13]  /*2280*/  ISETP.NE.AND P0, PT, R0, 0x8, PT ;  /* 0x000000080000780c */ /* 0x000fda0003f05270 */
[----:B------:R-:W-:Y:S05]  /*2290*/  @!P0 BRA `(.L_x_3956) ;  /* 0x0000008000008947 */ /* 0x000fea0003800000 */
[----:B------:R-:W-:-:S13]  /*22a0*/  ISETP.NE.AND P0, PT, R0, 0x9, PT ;  /* 0x000000090000780c */ /* 0x000fda0003f05270 */
[----:B------:R-:W-:Y:S05]  /*22b0*/  @P0 BRA `(.L_x_3949) ;  /* 0x00000ae000000947 */ /* 0x000fea0003800000 */
[----:B-1----:R-:W0:Y:S01]  /*22c0*/  F2F.F32.F64 R2, R4 ;  /* 0x0000000400027310 */ /* 0x002e220000301000 */
[----:B------:R-:W0:Y:S01]  /*22d0*/  DSETP.GEU.AND P0, PT, |R4|, c[0x2][0x0], PT ;  /* 0x008000000400762a */ /* 0x000e220003f0e200 */
[----:B------:R-:W-:-:S13]  /*22e0*/  IMAD.MOV.U32 R3, RZ, RZ, RZ ;  /* 0x000000ffff037224 */ /* 0x000fda00078e00ff */
[----:B0-----:R-:W-:-:S05]  /*22f0*/  @!P0 FMUL R2, R2, 1.175494350822287508e-38 ;  /* 0x0080000002028820 */ /* 0x001fca0000400000 */
[----:B------:R0:W-:Y:S01]  /*2300*/  STG.E.64 [R16.64], R2 ;  /* 0x0000000210007986 */ /* 0x0001e2000c101b24 */
[----:B------:R-:W-:Y:S05]  /*2310*/  BRA `(.L_x_3950) ;  /* 0x00000c1000007947 */ /* 0x000fea0003800000 */
.L_x_3956:
[----:B-1----:R-:W0:Y:S01]  /*2320*/  F2F.F32.F64 R0, R4 ;  /* 0x0000000400007310 */ /* 0x002e220000301000 */
[----:B------:R-:W0:-:S14]  /*2330*/  DSETP.GEU.AND P0, PT, |R4|, c[0x2][0x0], PT ;  /* 0x008000000400762a */ /* 0x000e1c0003f0e200 */
[----:B0-----:R-:W-:-:S05]  /*2340*/  @!P0 FMUL R0, R0, 1.175494350822287508e-38 ;  /* 0x0080000000008820 */ /* 0x001fca0000400000 */
[----:B------:R-:W-:-:S04]  /*2350*/  F2FP.PACK_AB R3, RZ, R0 ;  /* 0x00000000ff03723e */ /* 0x000fc800000000ff */
[----:B------:R-:W-:-:S05]  /*2360*/  PRMT R3, R3, 0x5410, RZ ;  /* 0x0000541003037816 */ /* 0x000fca00000000ff */
[----:B------:R0:W-:Y:S01]  /*2370*/  STG.E [R16.64], R3 ;  /* 0x0000000310007986 */ /* 0x0001e2000c101924 */
[----:B------:R-:W-:Y:S05]  /*2380*/  BRA `(.L_x_3950) ;  /* 0x00000ba000007947 */ /* 0x000fea0003800000 */
.L_x_3955:
[----:B-1----:R0:W-:Y:S01]  /*2390*/  STG.E.64 [R16.64], R4 ;  /* 0x0000000410007986 */ /* 0x0021e2000c101b24 */
[----:B------:R-:W-:Y:S05]  /*23a0*/  BRA `(.L_x_3950) ;  /* 0x00000b8000007947 */ /* 0x000fea0003800000 */
.L_x_3945:
        /* <DEDUP_REMOVED lines=8> */
[----:B-1----:R-:W0:-:S06]  /*2430*/  DSETP.NEU.AND P0, PT, R4, RZ, PT ;  /* 0x000000ff0400722a */ /* 0x002e0c0003f0d000 */
[----:B0-----:R-:W-:-:S05]  /*2440*/  SEL R3, RZ, 0x1, !P0 ;  /* 0x00000001ff037807 */ /* 0x001fca0004000000 */
[----:B------:R0:W-:Y:S01]  /*2450*/  STG.E.U8 [R16.64], R3 ;  /* 0x0000000310007986 */ /* 0x0001e2000c101124 */
[----:B------:R-:W-:Y:S05]  /*2460*/  BRA `(.L_x_3950) ;  /* 0x00000ac000007947 */ /* 0x000fea0003800000 */
.L_x_3959:
[----:B------:R-:W-:-:S05]  /*2470*/  CS2R R6, SRZ ;  /* 0x0000000000067805 */ /* 0x000fca000001ff00 */
[----:B-1----:R0:W-:Y:S01]  /*2480*/  STG.E.128 [R16.64], R4 ;  /* 0x0000000410007986 */ /* 0x0021e2000c101d24 */
[----:B------:R-:W-:Y:S05]  /*2490*/  BRA `(.L_x_3950) ;  /* 0x00000a9000007947 */ /* 0x000fea0003800000 */
.L_x_3958:
        /* <DEDUP_REMOVED lines=8> */
[----:B------:R-:W-:-:S13]  /*2520*/  BSSY B0, `(.L_x_3962) ;  /* 0x000000f000007945 */ /* 0x000fda0003800000 */
[----:B0-----:R-:W-:-:S05]  /*2530*/  @!P0 FMUL R7, R7, 1.175494350822287508e-38 ;  /* 0x0080000007078820 */ /* 0x001fca0000400000 */
[C---:B------:R-:W-:Y:S02]  /*2540*/  LOP3.LUT R2, R7.reuse, 0x7fffffff, RZ, 0xc0, !PT ;  /* 0x7fffffff07027812 */ /* 0x040fe400078ec0ff */
        /* <DEDUP_REMOVED lines=12> */
.L_x_3963:
[----:B------:R-:W-:Y:S05]  /*2610*/  BSYNC B0 ;  /* 0x0000000000007941 */ /* 0x000fea0003800000 */
.L_x_3962:
[----:B------:R-:W-:-:S05]  /*2620*/  LOP3.LUT R3, R0, R3, RZ, 0xfc, !PT ;  /* 0x0000000300037212 */ /* 0x000fca00078efcff */
[----:B------:R0:W-:Y:S01]  /*2630*/  STG.E.U8 [R16.64], R3 ;  /* 0x0000000310007986 */ /* 0x0001e2000c101124 */
[----:B------:R-:W-:Y:S05]  /*2640*/  BRA `(.L_x_3950) ;  /* 0x000008e000007947 */ /* 0x000fea0003800000 */
.L_x_3961:
[----:B-1----:R-:W0:Y:S01]  /*2650*/  F2F.F32.F64 R3, R4 ;  /* 0x0000000400037310 */ /* 0x002e220000301000 */
[----:B------:R-:W0:Y:S01]  /*2660*/  DSETP.GEU.AND P0, PT, |R4|, c[0x2][0x0], PT ;  /* 0x008000000400762a */ /* 0x000e220003f0e200 */
[----:B------:R-:W-:-:S13]  /*2670*/  BSSY B0, `(.L_x_3964) ;  /* 0x0000010000007945 */ /* 0x000fda0003800000 */
[----:B0-----:R-:W-:-:S05]  /*2680*/  @!P0 FMUL R3, R3, 1.175494350822287508e-38 ;  /* 0x0080000003038820 */ /* 0x001fca0000400000 */
[----:B------:R-:W-:-:S04]  /*2690*/  LOP3.LUT R2, R3, 0x7fffffff, RZ, 0xc0, !PT ;  /* 0x7fffffff03027812 */ /* 0x000fc800078ec0ff */
        /* <DEDUP_REMOVED lines=10> */
.L_x_3965:
[----:B------:R-:W-:Y:S01]  /*2740*/  IMAD.MOV.U32 R0, RZ, RZ, 0x7f ;  /* 0x0000007fff007424 */ /* 0x000fe200078e00ff */
[----:B------:R-:W-:-:S04]  /*2750*/  ISETP.GT.U32.AND P0, PT, R2, 0x7f800000, PT ;  /* 0x7f8000000200780c */ /* 0x000fc80003f04070 */
[----:B------:R-:W-:-:S04]  /*2760*/  SEL R0, R0, 0x7c, P0 ;  /* 0x0000007c00007807 */ /* 0x000fc80000000000 */
.L_x_3966:
[----:B------:R-:W-:Y:S05]  /*2770*/  BSYNC B0 ;  /* 0x0000000000007941 */ /* 0x000fea0003800000 */
.L_x_3964:
[----:B------:R-:W-:-:S04]  /*2780*/  LOP3.LUT R2, R3, 0x80000000, RZ, 0xc0, !PT ;  /* 0x8000000003027812 */ /* 0x000fc800078ec0ff */
[----:B------:R-:W-:-:S04]  /*2790*/  SHF.R.U32.HI R3, RZ, 0x18, R2 ;  /* 0x00000018ff037819 */ /* 0x000fc80000011602 */
[----:B------:R-:W-:-:S05]  /*27a0*/  LOP3.LUT R3, R0, R3, RZ, 0xfc, !PT ;  /* 0x0000000300037212 */ /* 0x000fca00078efcff */
[----:B------:R0:W-:Y:S01]  /*27b0*/  STG.E.U8 [R16.64], R3 ;  /* 0x0000000310007986 */ /* 0x0001e2000c101124 */
[----:B------:R-:W-:Y:S05]  /*27c0*/  BRA `(.L_x_3950) ;  /* 0x0000076000007947 */ /* 0x000fea0003800000 */
.L_x_3960:
[----:B-1----:R-:W0:Y:S01]  /*27d0*/  F2F.F32.F64 R0, R4 ;  /* 0x0000000400007310 */ /* 0x002e220000301000 */
[----:B------:R-:W0:-:S14]  /*27e0*/  DSETP.GEU.AND P0, PT, |R4|, c[0x2][0x0], PT ;  /* 0x008000000400762a */ /* 0x000e1c0003f0e200 */
[----:B0-----:R-:W-:-:S05]  /*27f0*/  @!P0 FMUL R0, R0, 1.175494350822287508e-38 ;  /* 0x0080000000008820 */ /* 0x001fca0000400000 */
[----:B------:R-:W-:-:S05]  /*2800*/  F2FP.BF16.PACK_AB R0, RZ, R0 ;  /* 0x00000000ff00723e */ /* 0x000fca00000010ff */
[----:B------:R0:W-:Y:S01]  /*2810*/  STG.E.U16 [R16.64], R0 ;  /* 0x0000000010007986 */ /* 0x0001e2000c101524 */
[----:B------:R-:W-:Y:S05]  /*2820*/  BRA `(.L_x_3950) ;  /* 0x0000070000007947 */ /* 0x000fea0003800000 */
.L_x_3957:
        /* <DEDUP_REMOVED lines=8> */
[----:B-1----:R-:W0:Y:S02]  /*28b0*/  F2I.U32.F64.TRUNC R5, R4 ;  /* 0x0000000400057311 */ /* 0x002e24000030d000 */
[----:B0-----:R0:W-:Y:S01]  /*28c0*/  STG.E.U16 [R16.64], R5 ;  /* 0x0000000510007986 */ /* 0x0011e2000c101524 */
[----:B------:R-:W-:Y:S05]  /*28d0*/  BRA `(.L_x_3950) ;  /* 0x0000065000007947 */ /* 0x000fea0003800000 */
.L_x_3969:
[----:B-1----:R-:W0:Y:S01]  /*28e0*/  F2F.F32.F64 R3, R4 ;  /* 0x0000000400037310 */ /* 0x002e220000301000 */
[----:B------:R-:W0:Y:S01]  /*28f0*/  DSETP.GEU.AND P0, PT, |R4|, c[0x2][0x0], PT ;  /* 0x008000000400762a */ /* 0x000e220003f0e200 */
[----:B------:R-:W-:Y:S01]  /*2900*/  BSSY B0, `(.L_x_3970) ;  /* 0x0000015000007945 */ /* 0x000fe20003800000 */
[----:B------:R-:W-:-:S12]  /*2910*/  IMAD.MOV.U32 R8, RZ, RZ, 0x80 ;  /* 0x00000080ff087424 */ /* 0x000fd800078e00ff */
[----:B0-----:R-:W-:-:S05]  /*2920*/  @!P0 FMUL R3, R3, 1.175494350822287508e-38 ;  /* 0x0080000003038820 */ /* 0x001fca0000400000 */
[----:B------:R-:W-:-:S04]  /*2930*/  LOP3.LUT R2, R3, 0x7fffffff, RZ, 0xc0, !PT ;  /* 0x7fffffff03027812 */ /* 0x000fc800078ec0ff */
        /* <DEDUP_REMOVED lines=13> */
.L_x_3972:
[----:B------:R-:W-:-:S04]  /*2a10*/  LOP3.LUT R2, R3, 0x80000000, RZ, 0xc0, !PT ;  /* 0x8000000003027812 */ /* 0x000fc800078ec0ff */
[----:B------:R-:W-:-:S04]  /*2a20*/  SHF.R.U32.HI R3, RZ, 0x18, R2 ;  /* 0x00000018ff037819 */ /* 0x000fc80000011602 */
[----:B------:R-:W-:-:S04]  /*2a30*/  LOP3.LUT R0, R0, R3, RZ, 0xfc, !PT ;  /* 0x0000000300007212 */ /* 0x000fc800078efcff */
[----:B------:R-:W-:Y:S02]  /*2a40*/  PRMT R8, R0, 0x7610, R8 ;  /* 0x0000761000087816 */ /* 0x000fe40000000008 */
.L_x_3971:
[----:B------:R-:W-:Y:S05]  /*2a50*/  BSYNC B0 ;  /* 0x0000000000007941 */ /* 0x000fea0003800000 */
.L_x_3970:
[----:B------:R0:W-:Y:S01]  /*2a60*/  STG.E.U8 [R16.64], R8 ;  /* 0x0000000810007986 */ /* 0x0001e2000c101124 */
[----:B------:R-:W-:Y:S05]  /*2a70*/  BRA `(.L_x_3950) ;  /* 0x000004b000007947 */ /* 0x000fea0003800000 */
.L_x_3968:
        /* <DEDUP_REMOVED lines=19> */
.L_x_3975:
[----:B------:R-:W-:-:S04]  /*2bb0*/  LOP3.LUT R2, R3, 0x80000000, RZ, 0xc0, !PT ;  /* 0x8000000003027812 */ /* 0x000fc800078ec0ff */
[----:B------:R-:W-:-:S04]  /*2bc0*/  SHF.R.U32.HI R3, RZ, 0x18, R2 ;  /* 0x00000018ff037819 */ /* 0x000fc80000011602 */
[----:B------:R-:W-:-:S04]  /*2bd0*/  LOP3.LUT R0, R0, R3, RZ, 0xfc, !PT ;  /* 0x0000000300007212 */ /* 0x000fc800078efcff */
[----:B------:R-:W-:Y:S02]  /*2be0*/  PRMT R8, R0, 0x7610, R8 ;  /* 0x0000761000087816 */ /* 0x000fe40000000008 */
.L_x_3974:
[----:B------:R-:W-:Y:S05]  /*2bf0*/  BSYNC B0 ;  /* 0x0000000000007941 */ /* 0x000fea0003800000 */
.L_x_3973:
[----:B------:R0:W-:Y:S01]  /*2c00*/  STG.E.U8 [R16.64], R8 ;  /* 0x0000000810007986 */ /* 0x0001e2000c101124 */
[----:B------:R-:W-:Y:S05]  /*2c10*/  BRA `(.L_x_3950) ;  /* 0x0000031000007947 */ /* 0x000fea0003800000 */
.L_x_3967:
[----:B------:R-:W-:-:S13]  /*2c20*/  ISETP.NE.AND P0, PT, R0, 0x1c, PT ;  /* 0x0000001c0000780c */ /* 0x000fda0003f05270 */
[----:B------:R-:W-:Y:S05]  /*2c30*/  @!P0 BRA `(.L_x_3976) ;  /* 0x000002d000008947 */ /* 0x000fea0003800000 */
[----:B------:R-:W-:-:S13]  /*2c40*/  ISETP.NE.AND P0, PT, R0, 0x1d, PT ;  /* 0x0000001d0000780c */ /* 0x000fda0003f05270 */
[----:B------:R-:W-:Y:S05]  /*2c50*/  @!P0 BRA `(.L_x_3977) ;  /* 0x0000028000008947 */ /* 0x000fea0003800000 */
[----:B------:R-:W-:-:S13]  /*2c60*/  ISETP.NE.AND P0, PT, R0, 0x2c, PT ;  /* 0x0000002c0000780c */ /* 0x000fda0003f05270 */
[----:B------:R-:W-:Y:S05]  /*2c70*/  @P0 BRA `(.L_x_3949) ;  /* 0x0000012000000947 */ /* 0x000fea0003800000 */
[----:B-1----:R-:W0:Y:S01]  /*2c80*/  F2F.F32.F64 R6, R4 ;  /* 0x0000000400067310 */ /* 0x002e220000301000 */
[----:B------:R-:W0:-:S14]  /*2c90*/  DSETP.GEU.AND P0, PT, |R4|, c[0x2][0x0], PT ;  /* 0x008000000400762a */ /* 0x000e1c0003f0e200 */
[----:B0-----:R-:W-:Y:S01]  /*2ca0*/  @!P0 FMUL R6, R6, 1.175494350822287508e-38 ;  /* 0x0080000006068820 */ /* 0x001fe20000400000 */
[----:B------:R-:W-:-:S04]  /*2cb0*/  PLOP3.LUT P0, PT, PT, PT, PT, 0x80, 0x0 ;  /* 0x000000000000781c */ /* 0x000fc80003f0f070 */
[----:B------:R-:W-:-:S04]  /*2cc0*/  SHF.R.U32.HI R2, RZ, 0x17, R6 ;  /* 0x00000017ff027819 */ /* 0x000fc80000011606 */
        /* <DEDUP_REMOVED lines=13> */
.L_x_3949:
[----:B------:R-:W-:Y:S01]  /*2da0*/  MOV R2, 0x130 ;  /* 0x0000013000027802 */ /* 0x000fe20000000f00 */
[----:B-1----:R-:W-:Y:S02]  /*2db0*/  IMAD.MOV.U32 R4, RZ, RZ, c[0x4][0x120] ;  /* 0x01004800ff047624 */ /* 0x002fe400078e00ff */
        /* <DEDUP_REMOVED lines=18> */
.L_x_3977:
[----:B-1----:R-:W0:Y:S02]  /*2ee0*/  F2I.U64.F64.TRUNC R4, R4 ;  /* 0x0000000400047311 */ /* 0x002e24000030d800 */
[----:B0-----:R0:W-:Y:S01]  /*2ef0*/  STG.E.64 [R16.64], R4 ;  /* 0x0000000410007986 */ /* 0x0011e2000c101b24 */
[----:B------:R-:W-:Y:S05]  /*2f00*/  BRA `(.L_x_3950) ;  /* 0x0000002000007947 */ /* 0x000fea0003800000 */
.L_x_3976:
[----:B-1----:R-:W0:Y:S02]  /*2f10*/  F2I.U32.F64.TRUNC R5, R4 ;  /* 0x0000000400057311 */ /* 0x002e24000030d000 */
[----:B0-----:R0:W-:Y:S02]  /*2f20*/  STG.E [R16.64], R5 ;  /* 0x0000000510007986 */ /* 0x0011e4000c101924 */
.L_x_3950:
[----:B------:R-:W-:-:S05]  /*2f30*/  IMAD R18, R18, 0x200, R23 ;  /* 0x0000020012127824 */ /* 0x000fca00078e0217 */
[----:B------:R-:W-:Y:S02]  /*2f40*/  IADD3 R19, R18, 0x80, RZ ;  /* 0x0000008012137810 */ /* 0x000fe40007ffe0ff */
.L_x_3909:
[----:B------:R-:W-:Y:S05]  /*2f50*/  BSYNC B6 ;  /* 0x0000000000067941 */ /* 0x000fea0003800000 */
.L_x_3908:
[----:B------:R-:W-:Y:S01]  /*2f60*/  ISETP.GE.AND P0, PT, R19, c[0x0][0x160], PT ;  /* 0x0000580013007a0c */ /* 0x000fe20003f06270 */
[----:B------:R-:W-:-:S12]  /*2f70*/  BSSY B6, `(.L_x_3978) ;  /* 0x00005da000067945 */ /* 0x000fd80003800000 */
[----:B------:R-:W-:Y:S05]  /*2f80*/  @P0 BRA `(.L_x_3979) ;  /* 0x00005d8000000947 */ /* 0x000fea0003800000 */
[----:B------:R-:W-:Y:S01]  /*2f90*/  ISETP.NE.AND P0, PT, RZ, c[0x0][0x168], PT ;  /* 0x00005a00ff007a0c */ /* 0x000fe20003f05270 */
[----:B0-----:R-:W-:Y:S02]  /*2fa0*/  IMAD.MOV.U32 R0, RZ, RZ, RZ ;  /* 0x000000ffff007224 */ /* 0x001fe400078e00ff */
[----:B------:R-:W-:-:S10]  /*2fb0*/  IMAD.MOV.U32 R16, RZ, RZ, RZ ;  /* 0x000000ffff107224 */ /* 0x000fd400078e00ff */
        /* <DEDUP_REMOVED lines=225> */
.L_x_3980:
        /* <DEDUP_REMOVED lines=19> */
.L_x_3984:
[----:B------:R-:W2:Y:S02]  /*3f00*/  LDG.E.U8 R2, [R4.64] ;  /* 0x0000002404027981 */ /* 0x000ea4000c1e1100 */
[----:B--2---:R-:W0:Y:S01]  /*3f10*/  I2F.F64.U16 R2, R2 ;  /* 0x0000000200027312 */ /* 0x004e220000101800 */
[----:B------:R-:W-:Y:S05]  /*3f20*/  BRA `(.L_x_3986) ;  /* 0x00000df000007947 */ /* 0x000fea0003800000 */
.L_x_3983:
        /* <DEDUP_REMOVED lines=9> */
.L_x_3988:
[----:B------:R-:W2:Y:S02]  /*3fc0*/  LDG.E R2, [R4.64] ;  /* 0x0000002404027981 */ /* 0x000ea4000c1e1900 */
[----:B--2---:R-:W0:Y:S01]  /*3fd0*/  I2F.F64 R2, R2 ;  /* 0x0000000200027312 */ /* 0x004e220000201c00 */
[----:B------:R-:W-:Y:S05]  /*3fe0*/  BRA `(.L_x_3986) ;  /* 0x00000d3000007947 */ /* 0x000fea0003800000 */
.L_x_3987:
[----:B------:R-:W2:Y:S02]  /*3ff0*/  LDG.E.U16 R2, [R4.64] ;  /* 0x0000002404027981 */ /* 0x000ea4000c1e1500 */
[----:B--2---:R-:W0:Y:S01]  /*4000*/  I2F.F64.S16 R2, R2 ;  /* 0x0000000200027312 */ /* 0x004e220000101c00 */
[----:B------:R-:W-:Y:S05]  /*4010*/  BRA `(.L_x_3986) ;  /* 0x00000d0000007947 */ /* 0x000fea0003800000 */
.L_x_3982:
        /* <DEDUP_REMOVED lines=10> */
.L_x_3990:
[----:B------:R-:W2:Y:S02]  /*40c0*/  LDG.E.U16 R0, [R4.64] ;  /* 0x0000002404007981 */ /* 0x000ea4000c1e1500 */
[----:B--2---:R-:W-:-:S05]  /*40d0*/  HADD2.F32 R0, -RZ, R0.H0_H0 ;  /* 0x20000000ff007230 */ /* 0x004fca0000004100 */
[----:B------:R-:W-:-:S04]  /*40e0*/  FMUL.FTZ R0, R0, 1 ;  /* 0x3f80000000007820 */ /* 0x000fc80000410000 */
[----:B------:R0:W1:Y:S01]  /*40f0*/  F2F.F64.F32 R2, R0 ;  /* 0x0000000000027310 */ /* 0x0000620000201800 */
[----:B------:R-:W-:Y:S05]  /*4100*/  BRA `(.L_x_3986) ;  /* 0x00000c1000007947 */ /* 0x000fea0003800000 */
.L_x_3989:
        /* <DEDUP_REMOVED lines=10> */
.L_x_3992:
[----:B------:R-:W2:Y:S02]  /*41b0*/  LDG.E.U16 R4, [R4.64] ;  /* 0x0000002404047981 */ /* 0x000ea4000c1e1500 */
[----:B--2---:R-:W-:-:S05]  /*41c0*/  HADD2.F32 R0, -RZ, R4.H0_H0 ;  /* 0x20000004ff007230 */ /* 0x004fca0000004100 */
[----:B------:R-:W-:-:S04]  /*41d0*/  FMUL.FTZ R0, R0, 1 ;  /* 0x3f80000000007820 */ /* 0x000fc80000410000 */
[----:B------:R0:W1:Y:S01]  /*41e0*/  F2F.F64.F32 R2, R0 ;  /* 0x0000000000027310 */ /* 0x0000620000201800 */
[----:B------:R-:W-:Y:S05]  /*41f0*/  BRA `(.L_x_3986) ;  /* 0x00000b2000007947 */ /* 0x000fea0003800000 */
.L_x_3991:
[----:B------:R0:W5:Y:S01]  /*4200*/  LDG.E.64 R2, [R4.64] ;  /* 0x0000002404027981 */ /* 0x000162000c1e1b00 */
[----:B------:R-:W-:Y:S05]  /*4210*/  BRA `(.L_x_3986) ;  /* 0x00000b0000007947 */ /* 0x000fea0003800000 */
.L_x_3981:
        /* <DEDUP_REMOVED lines=13> */
.L_x_3995:
[----:B------:R0:W5:Y:S01]  /*42f0*/  LDG.E.64 R2, [R4.64] ;  /* 0x0000002404027981 */ /* 0x000162000c1e1b00 */
[----:B------:R-:W-:Y:S05]  /*4300*/  BRA `(.L_x_3986) ;  /* 0x00000a1000007947 */ /* 0x000fea0003800000 */
.L_x_3994:
        /* <DEDUP_REMOVED lines=28> */
.L_x_3997:
        /* <DEDUP_REMOVED lines=15> */
.L_x_3996:
[----:B------:R-:W2:Y:S02]  /*45c0*/  LDG.E.U16 R0, [R4.64] ;  /* 0x0000002404007981 */ /* 0x000ea4000c1e1500 */
[----:B--2---:R-:W-:-:S05]  /*45d0*/  PRMT R0, RZ, 0x5410, R0 ;  /* 0x00005410ff007816 */ /* 0x004fca0000000000 */
[----:B------:R-:W-:-:S04]  /*45e0*/  FMUL.FTZ R0, R0, 1 ;  /* 0x3f80000000007820 */ /* 0x000fc80000410000 */
[----:B------:R0:W1:Y:S01]  /*45f0*/  F2F.F64.F32 R2, R0 ;  /* 0x0000000000027310 */ /* 0x0000620000201800 */
[----:B------:R-:W-:Y:S05]  /*4600*/  BRA `(.L_x_3986) ;  /* 0x0000071000007947 */ /* 0x000fea0003800000 */
.L_x_3993:
        /* <DEDUP_REMOVED lines=11> */
.L_x_4000:
        /* <DEDUP_REMOVED lines=21> */
.L_x_4004:
[----:B------:R-:W-:Y:S05]  /*4810*/  BSYNC B1 ;  /* 0x0000000000017941 */ /* 0x000fea0003800000 */
.L_x_4003:
[----:B------:R-:W-:Y:S01]  /*4820*/  LEA R3, R0, 0x3b800000, 0x17 ;  /* 0x3b80000000037811 */ /* 0x000fe200078eb8ff */
[----:B------:R-:W-:-:S05]  /*4830*/  IMAD.SHL.U32 R0, R2, 0x100000, RZ ;  /* 0x0010000002007824 */ /* 0x000fca00078e00ff */
[----:B------:R-:W-:Y:S02]  /*4840*/  LOP3.LUT R0, R3, R0, R4, 0xfe, !PT ;  /* 0x0000000003007212 */ /* 0x000fe400078efe04 */
.L_x_4002:
[----:B------:R-:W-:Y:S05]  /*4850*/  BSYNC B0 ;  /* 0x0000000000007941 */ /* 0x000fea0003800000 */
.L_x_4001:
[----:B------:R-:W-:-:S04]  /*4860*/  FMUL.FTZ R0, R0, 1 ;  /* 0x3f80000000007820 */ /* 0x000fc80000410000 */
[----:B------:R0:W1:Y:S01]  /*4870*/  F2F.F64.F32 R2, R0 ;  /* 0x0000000000027310 */ /* 0x0000620000201800 */
[----:B------:R-:W-:Y:S05]  /*4880*/  BRA `(.L_x_3986) ;  /* 0x0000049000007947 */ /* 0x000fea0003800000 */
.L_x_3999:
        /* <DEDUP_REMOVED lines=21> */
.L_x_4008:
[----:B------:R-:W-:Y:S05]  /*49e0*/  BSYNC B1 ;  /* 0x0000000000017941 */ /* 0x000fea0003800000 */
.L_x_4007:
[----:B------:R-:W-:Y:S01]  /*49f0*/  LEA R3, R0, 0x37800000, 0x17 ;  /* 0x3780000000037811 */ /* 0x000fe200078eb8ff */
[----:B------:R-:W-:-:S05]  /*4a00*/  IMAD.SHL.U32 R0, R2, 0x200000, RZ ;  /* 0x0020000002007824 */ /* 0x000fca00078e00ff */
[----:B------:R-:W-:Y:S02]  /*4a10*/  LOP3.LUT R0, R3, R0, R4, 0xfe, !PT ;  /* 0x0000000003007212 */ /* 0x000fe400078efe04 */
.L_x_4006:
[----:B------:R-:W-:Y:S05]  /*4a20*/  BSYNC B0 ;  /* 0x0000000000007941 */ /* 0x000fea0003800000 */
.L_x_4005:
[----:B------:R-:W-:-:S04]  /*4a30*/  FMUL.FTZ R0, R0, 1 ;  /* 0x3f80000000007820 */ /* 0x000fc80000410000 */
[----:B------:R0:W1:Y:S01]  /*4a40*/  F2F.F64.F32 R2, R0 ;  /* 0x0000000000027310 */ /* 0x0000620000201800 */
[----:B------:R-:W-:Y:S05]  /*4a50*/  BRA `(.L_x_3986) ;  /* 0x000002c000007947 */ /* 0x000fea0003800000 */
.L_x_3998:
        /* <DEDUP_REMOVED lines=14> */
.L_x_4012:
[----:B------:R-:W-:Y:S05]  /*4b40*/  BSYNC B0 ;  /* 0x0000000000007941 */ /* 0x000fea0003800000 */
.L_x_4011:
[----:B------:R-:W-:-:S04]  /*4b50*/  FMUL.FTZ R0, R0, 1 ;  /* 0x3f80000000007820 */ /* 0x000fc80000410000 */
[----:B------:R0:W1:Y:S01]  /*4b60*/  F2F.F64.F32 R2, R0 ;  /* 0x0000000000027310 */ /* 0x0000620000201800 */
[----:B------:R-:W-:Y:S05]  /*4b70*/  BRA `(.L_x_3986) ;  /* 0x000001a000007947 */ /* 0x000fea0003800000 */
.L_x_3985:
        /* <DEDUP_REMOVED lines=21> */
.L_x_4010:
[----:B------:R-:W2:Y:S02]  /*4cd0*/  LDG.E.64 R2, [R4.64] ;  /* 0x0000002404027981 */ /* 0x000ea4000c1e1b00 */
[----:B--2---:R-:W0:Y:S01]  /*4ce0*/  I2F.F64.U64 R2, R2 ;  /* 0x0000000200027312 */ /* 0x004e220000301800 */
[----:B------:R-:W-:Y:S05]  /*4cf0*/  BRA `(.L_x_3986) ;  /* 0x0000002000007947 */ /* 0x000fea0003800000 */
.L_x_4009:
[----:B------:R-:W2:Y:S02]  /*4d00*/  LDG.E R2, [R4.64] ;  /* 0x0000002404027981 */ /* 0x000ea4000c1e1900 */
[----:B--2---:R-:W0:Y:S02]  /*4d10*/  I2F.F64.U32 R2, R2 ;  /* 0x0000000200027312 */ /* 0x004e240000201800 */
.L_x_3986:
        /* <DEDUP_REMOVED lines=16> */
.L_x_4014:
[----:B------:R-:W-:Y:S05]  /*4e20*/  BSYNC B0 ;  /* 0x0000000000007941 */ /* 0x000fea0003800000 */
.L_x_4013:
        /* <DEDUP_REMOVED lines=15> */
.L_x_4018:
[----:B-1----:R-:W0:Y:S02]  /*4f20*/  F2I.S64.F64.TRUNC R4, R4 ;  /* 0x0000000400047311 */ /* 0x002e24000030d900 */
[----:B0-----:R-:W-:-:S05]  /*4f30*/  IMAD.MOV.U32 R3, RZ, RZ, R4 ;  /* 0x000000ffff037224 */ /* 0x001fca00078e0004 */
[----:B------:R0:W-:Y:S01]  /*4f40*/  STG.E.U8 [R16.64], R3 ;  /* 0x0000000310007986 */ /* 0x0001e2000c101124 */
[----:B------:R-:W-:Y:S05]  /*4f50*/  BRA `(.L_x_4020) ;  /* 0x00000ed000007947 */ /* 0x000fea0003800000 */
.L_x_4017:
        /* <DEDUP_REMOVED lines=9> */
.L_x_4022:
[----:B-1----:R-:W0:Y:S02]  /*4ff0*/  F2I.F64.TRUNC R5, R4 ;  /* 0x0000000400057311 */ /* 0x002e24000030d100 */
[----:B0-----:R0:W-:Y:S01]  /*5000*/  STG.E [R16.64], R5 ;  /* 0x0000000510007986 */ /* 0x0011e2000c101924 */
[----:B------:R-:W-:Y:S05]  /*5010*/  BRA `(.L_x_4020) ;  /* 0x00000e1000007947 */ /* 0x000fea0003800000 */
.L_x_4021:
[----:B-1----:R-:W0:Y:S02]  /*5020*/  F2I.F64.TRUNC R5, R4 ;  /* 0x0000000400057311 */ /* 0x002e24000030d100 */
[----:B0-----:R0:W-:Y:S01]  /*5030*/  STG.E.U16 [R16.64], R5 ;  /* 0x0000000510007986 */ /* 0x0011e2000c101524 */
[----:B------:R-:W-:Y:S05]  /*5040*/  BRA `(.L_x_4020) ;  /* 0x00000de000007947 */ /* 0x000fea0003800000 */
.L_x_4016:
        /* <DEDUP_REMOVED lines=11> */
.L_x_4024:
[----:B-1----:R-:W0:Y:S01]  /*5100*/  F2F.F32.F64 R0, R4 ;  /* 0x0000000400007310 */ /* 0x002e220000301000 */
[----:B------:R-:W0:-:S14]  /*5110*/  DSETP.GEU.AND P0, PT, |R4|, c[0x2][0x0], PT ;  /* 0x008000000400762a */ /* 0x000e1c0003f0e200 */
[----:B0-----:R-:W-:-:S05]  /*5120*/  @!P0 FMUL R0, R0, 1.175494350822287508e-38 ;  /* 0x0080000000008820 */ /* 0x001fca0000400000 */
[----:B------:R-:W-:-:S05]  /*5130*/  F2FP.PACK_AB R0, RZ, R0 ;  /* 0x00000000ff00723e */ /* 0x000fca00000000ff */
[----:B------:R0:W-:Y:S01]  /*5140*/  STG.E.U16 [R16.64], R0 ;  /* 0x0000000010007986 */ /* 0x0001e2000c101524 */
[----:B------:R-:W-:Y:S05]  /*5150*/  BRA `(.L_x_4020) ;  /* 0x00000cd000007947 */ /* 0x000fea0003800000 */
.L_x_4023:
        /* <DEDUP_REMOVED lines=12> */
.L_x_4026:
[----:B-1----:R-:W0:Y:S01]  /*5220*/  F2F.F32.F64 R0, R4 ;  /* 0x0000000400007310 */ /* 0x002e220000301000 */
[----:B------:R-:W0:-:S14]  /*5230*/  DSETP.GEU.AND P0, PT, |R4|, c[0x2][0x0], PT ;  /* 0x008000000400762a */ /* 0x000e1c0003f0e200 */
[----:B0-----:R-:W-:-:S05]  /*5240*/  @!P0 FMUL R0, R0, 1.175494350822287508e-38 ;  /* 0x0080000000008820 */ /* 0x001fca0000400000 */
[----:B------:R-:W-:-:S04]  /*5250*/  F2FP.PACK_AB R3, RZ, R0 ;  /* 0x00000000ff03723e */ /* 0x000fc800000000ff */
[----:B------:R-:W-:-:S05]  /*5260*/  PRMT R3, R3, 0x5410, RZ ;  /* 0x0000541003037816 */ /* 0x000fca00000000ff */
[----:B------:R0:W-:Y:S01]  /*5270*/  STG.E [R16.64], R3 ;  /* 0x0000000310007986 */ /* 0x0001e2000c101924 */
[----:B------:R-:W-:Y:S05]  /*5280*/  BRA `(.L_x_4020) ;  /* 0x00000ba000007947 */ /* 0x000fea0003800000 */
.L_x_4025:
[----:B-1----:R0:W-:Y:S01]  /*5290*/  STG.E.64 [R16.64], R4 ;  /* 0x0000000410007986 */ /* 0x0021e2000c101b24 */
[----:B------:R-:W-:Y:S05]  /*52a0*/  BRA `(.L_x_4020) ;  /* 0x00000b8000007947 */ /* 0x000fea0003800000 */
.L_x_4015:
        /* <DEDUP_REMOVED lines=12> */
.L_x_4029:
[----:B------:R-:W-:-:S05]  /*5370*/  CS2R R6, SRZ ;  /* 0x0000000000067805 */ /* 0x000fca000001ff00 */
[----:B-1----:R0:W-:Y:S01]  /*5380*/  STG.E.128 [R16.64], R4 ;  /* 0x0000000410007986 */ /* 0x0021e2000c101d24 */
[----:B------:R-:W-:Y:S05]  /*5390*/  BRA `(.L_x_4020) ;  /* 0x00000a9000007947 */ /* 0x000fea0003800000 */
.L_x_4028:
        /* <DEDUP_REMOVED lines=23> */
.L_x_4033:
[----:B------:R-:W-:Y:S05]  /*5510*/  BSYNC B0 ;  /* 0x0000000000007941 */ /* 0x000fea0003800000 */
.L_x_4032:
[----:B------:R-:W-:-:S05]  /*5520*/  LOP3.LUT R3, R0, R3, RZ, 0xfc, !PT ;  /* 0x0000000300037212 */ /* 0x000fca00078efcff */
[----:B------:R0:W-:Y:S01]  /*5530*/  STG.E.U8 [R16.64], R3 ;  /* 0x0000000310007986 */ /* 0x0001e2000c101124 */
[----:B------:R-:W-:Y:S05]  /*5540*/  BRA `(.L_x_4020) ;  /* 0x000008e000007947 */ /* 0x000fea0003800000 */
.L_x_4031:
        /* <DEDUP_REMOVED lines=15> */
.L_x_4035:
[----:B------:R-:W-:Y:S01]  /*5640*/  IMAD.MOV.U32 R0, RZ, RZ, 0x7f ;  /* 0x0000007fff007424 */ /* 0x000fe200078e00ff */
[----:B------:R-:W-:-:S04]  /*5650*/  ISETP.GT.U32.AND P0, PT, R2, 0x7f800000, PT ;  /* 0x7f8000000200780c */ /* 0x000fc80003f04070 */
[----:B------:R-:W-:-:S04]  /*5660*/  SEL R0, R0, 0x7c, P0 ;  /* 0x0000007c00007807 */ /* 0x000fc80000000000 */
.L_x_4036:
[----:B------:R-:W-:Y:S05]  /*5670*/  BSYNC B0 ;  /* 0x0000000000007941 */ /* 0x000fea0003800000 */
.L_x_4034:
[----:B------:R-:W-:-:S04]  /*5680*/  LOP3.LUT R2, R3, 0x80000000, RZ, 0xc0, !PT ;  /* 0x8000000003027812 */ /* 0x000fc800078ec0ff */
[----:B------:R-:W-:-:S04]  /*5690*/  SHF.R.U32.HI R3, RZ, 0x18, R2 ;  /* 0x00000018ff037819 */ /* 0x000fc80000011602 */
[----:B------:R-:W-:-:S05]  /*56a0*/  LOP3.LUT R3, R0, R3, RZ, 0xfc, !PT ;  /* 0x0000000300037212 */ /* 0x000fca00078efcff */
[----:B------:R0:W-:Y:S01]  /*56b0*/  STG.E.U8 [R16.64], R3 ;  /* 0x0000000310007986 */ /* 0x0001e2000c101124 */
[----:B------:R-:W-:Y:S05]  /*56c0*/  BRA `(.L_x_4020) ;  /* 0x0000076000007947 */ /* 0x000fea0003800000 */
.L_x_4030:
[----:B-1----:R-:W0:Y:S01]  /*56d0*/  F2F.F32.F64 R0, R4 ;  /* 0x0000000400007310 */ /* 0x002e220000301000 */
[----:B------:R-:W0:-:S14]  /*56e0*/  DSETP.GEU.AND P0, PT, |R4|, c[0x2][0x0], PT ;  /* 0x008000000400762a */ /* 0x000e1c0003f0e200 */
[----:B0-----:R-:W-:-:S05]  /*56f0*/  @!P0 FMUL R0, R0, 1.175494350822287508e-38 ;  /* 0x0080000000008820 */ /* 0x001fca0000400000 */
[----:B------:R-:W-:-:S05]  /*5700*/  F2FP.BF16.PACK_AB R0, RZ, R0 ;  /* 0x00000000ff00723e */ /* 0x000fca00000010ff */
[----:B------:R0:W-:Y:S01]  /*5710*/  STG.E.U16 [R16.64], R0 ;  /* 0x0000000010007986 */ /* 0x0001e2000c101524 */
[----:B------:R-:W-:Y:S05]  /*5720*/  BRA `(.L_x_4020) ;  /* 0x0000070000007947 */ /* 0x000fea0003800000 */
.L_x_4027:
        /* <DEDUP_REMOVED lines=11> */
.L_x_4039:
        /* <DEDUP_REMOVED lines=19> */
.L_x_4042:
[----:B------:R-:W-:-:S04]  /*5910*/  LOP3.LUT R2, R3, 0x80000000, RZ, 0xc0, !PT ;  /* 0x8000000003027812 */ /* 0x000fc800078ec0ff */
[----:B------:R-:W-:-:S04]  /*5920*/  SHF.R.U32.HI R3, RZ, 0x18, R2 ;  /* 0x00000018ff037819 */ /* 0x000fc80000011602 */
[----:B------:R-:W-:-:S04]  /*5930*/  LOP3.LUT R0, R0, R3, RZ, 0xfc, !PT ;  /* 0x0000000300007212 */ /* 0x000fc800078efcff */
[----:B------:R-:W-:Y:S02]  /*5940*/  PRMT R8, R0, 0x7610, R8 ;  /* 0x0000761000087816 */ /* 0x000fe40000000008 */
.L_x_4041:
[----:B------:R-:W-:Y:S05]  /*5950*/  BSYNC B0 ;  /* 0x0000000000007941 */ /* 0x000fea0003800000 */
.L_x_4040:
[----:B------:R0:W-:Y:S01]  /*5960*/  STG.E.U8 [R16.64], R8 ;  /* 0x0000000810007986 */ /* 0x0001e2000c101124 */
[----:B------:R-:W-:Y:S05]  /*5970*/  BRA `(.L_x_4020) ;  /* 0x000004b000007947 */ /* 0x000fea0003800000 */
.L_x_4038:
        /* <DEDUP_REMOVED lines=19> */
.L_x_4045:
[----:B------:R-:W-:-:S04]  /*5ab0*/  LOP3.LUT R2, R3, 0x80000000, RZ, 0xc0, !PT ;  /* 0x8000000003027812 */ /* 0x000fc800078ec0ff */
[----:B------:R-:W-:-:S04]  /*5ac0*/  SHF.R.U32.HI R3, RZ, 0x18, R2 ;  /* 0x00000018ff037819 */ /* 0x000fc80000011602 */
[----:B------:R-:W-:-:S04]  /*5ad0*/  LOP3.LUT R0, R0, R3, RZ, 0xfc, !PT ;  /* 0x0000000300007212 */ /* 0x000fc800078efcff */
[----:B------:R-:W-:Y:S02]  /*5ae0*/  PRMT R8, R0, 0x7610, R8 ;  /* 0x0000761000087816 */ /* 0x000fe40000000008 */
.L_x_4044:
[----:B------:R-:W-:Y:S05]  /*5af0*/  BSYNC B0 ;  /* 0x0000000000007941 */ /* 0x000fea0003800000 */
.L_x_4043:
[----:B------:R0:W-:Y:S01]  /*5b00*/  STG.E.U8 [R16.64], R8 ;  /* 0x0000000810007986 */ /* 0x0001e2000c101124 */
[----:B------:R-:W-:Y:S05]  /*5b10*/  BRA `(.L_x_4020) ;  /* 0x0000031000007947 */ /* 0x000fea0003800000 */
.L_x_4037:
        /* <DEDUP_REMOVED lines=24> */
.L_x_4019:
        /* <DEDUP_REMOVED lines=20> */
.L_x_4047:
[----:B-1----:R-:W0:Y:S02]  /*5de0*/  F2I.U64.F64.TRUNC R4, R4 ;  /* 0x0000000400047311 */ /* 0x002e24000030d800 */
[----:B0-----:R0:W-:Y:S01]  /*5df0*/  STG.E.64 [R16.64], R4 ;  /* 0x0000000410007986 */ /* 0x0011e2000c101b24 */
[----:B------:R-:W-:Y:S05]  /*5e00*/  BRA `(.L_x_4020) ;  /* 0x0000002000007947 */ /* 0x000fea0003800000 */
.L_x_4046:
[----:B-1----:R-:W0:Y:S02]  /*5e10*/  F2I.U32.F64.TRUNC R5, R4 ;  /* 0x0000000400057311 */ /* 0x002e24000030d000 */
[----:B0-----:R0:W-:Y:S02]  /*5e20*/  STG.E [R16.64], R5 ;  /* 0x0000000510007986 */ /* 0x0011e4000c101924 */
.L_x_4020:
[----:B------:R-:W-:-:S04]  /*5e30*/  IADD3 R19, R19, 0x80, RZ ;  /* 0x0000008013137810 */ /* 0x000fc80007ffe0ff */
[----:B------:R-:W-:-:S13]  /*5e40*/  ISETP.GE.AND P0, PT, R19, c[0x0][0x160], PT ;  /* 0x0000580013007a0c */ /* 0x000fda0003f06270 */
        /* <DEDUP_REMOVED lines=229> */
.L_x_4048:
        /* <DEDUP_REMOVED lines=19> */
.L_x_4052:
[----:B------:R-:W2:Y:S02]  /*6dd0*/  LDG.E.U8 R2, [R4.64] ;  /* 0x0000002404027981 */ /* 0x000ea4000c1e1100 */
[----:B--2---:R-:W0:Y:S01]  /*6de0*/  I2F.F64.U16 R2, R2 ;  /* 0x0000000200027312 */ /* 0x004e220000101800 */
[----:B------:R-:W-:Y:S05]  /*6df0*/  BRA `(.L_x_4054) ;  /* 0x00000df000007947 */ /* 0x000fea0003800000 */
.L_x_4051:
        /* <DEDUP_REMOVED lines=9> */
.L_x_4056:
[----:B------:R-:W2:Y:S02]  /*6e90*/  LDG.E R2, [R4.64] ;  /* 0x0000002404027981 */ /* 0x000ea4000c1e1900 */
[----:B--2---:R-:W0:Y:S01]  /*6ea0*/  I2F.F64 R2, R2 ;  /* 0x0000000200027312 */ /* 0x004e220000201c00 */
[----:B------:R-:W-:Y:S05]  /*6eb0*/  BRA `(.L_x_4054) ;  /* 0x00000d3000007947 */ /* 0x000fea0003800000 */
.L_x_4055:
[----:B------:R-:W2:Y:S02]  /*6ec0*/  LDG.E.U16 R2, [R4.64] ;  /* 0x0000002404027981 */ /* 0x000ea4000c1e1500 */
[----:B--2---:R-:W0:Y:S01]  /*6ed0*/  I2F.F64.S16 R2, R2 ;  /* 0x0000000200027312 */ /* 0x004e220000101c00 */
[----:B------:R-:W-:Y:S05]  /*6ee0*/  BRA `(.L_x_4054) ;  /* 0x00000d0000007947 */ /* 0x000fea0003800000 */
.L_x_4050:
        /* <DEDUP_REMOVED lines=10> */
.L_x_4058:
[----:B------:R-:W2:Y:S02]  /*6f90*/  LDG.E.U16 R0, [R4.64] ;  /* 0x0000002404007981 */ /* 0x000ea4000c1e1500 */
[----:B--2---:R-:W-:-:S05]  /*6fa0*/  HADD2.F32 R0, -RZ, R0.H0_H0 ;  /* 0x20000000ff007230 */ /* 0x004fca0000004100 */
[----:B------:R-:W-:-:S04]  /*6fb0*/  FMUL.FTZ R0, R0, 1 ;  /* 0x3f80000000007820 */ /* 0x000fc80000410000 */
[----:B------:R0:W1:Y:S01]  /*6fc0*/  F2F.F64.F32 R2, R0 ;  /* 0x0000000000027310 */ /* 0x0000620000201800 */
[----:B------:R-:W-:Y:S05]  /*6fd0*/  BRA `(.L_x_4054) ;  /* 0x00000c1000007947 */ /* 0x000fea0003800000 */
.L_x_4057:
        /* <DEDUP_REMOVED lines=10> */
.L_x_4060:
[----:B------:R-:W2:Y:S02]  /*7080*/  LDG.E.U16 R4, [R4.64] ;  /* 0x0000002404047981 */ /* 0x000ea4000c1e1500 */
[----:B--2---:R-:W-:-:S05]  /*7090*/  HADD2.F32 R0, -RZ, R4.H0_H0 ;  /* 0x20000004ff007230 */ /* 0x004fca0000004100 */
[----:B------:R-:W-:-:S04]  /*70a0*/  FMUL.FTZ R0, R0, 1 ;  /* 0x3f80000000007820 */ /* 0x000fc80000410000 */
[----:B------:R0:W1:Y:S01]  /*70b0*/  F2F.F64.F32 R2, R0 ;  /* 0x0000000000027310 */ /* 0x0000620000201800 */
[----:B------:R-:W-:Y:S05]  /*70c0*/  BRA `(.L_x_4054) ;  /* 0x00000b2000007947 */ /* 0x000fea0003800000 */
.L_x_4059:
[----:B------:R0:W5:Y:S01]  /*70d0*/  LDG.E.64 R2, [R4.64] ;  /* 0x0000002404027981 */ /* 0x000162000c1e1b00 */
[----:B------:R-:W-:Y:S05]  /*70e0*/  BRA `(.L_x_4054) ;  /* 0x00000b0000007947 */ /* 0x000fea0003800000 */
.L_x_4049:
        /* <DEDUP_REMOVED lines=13> */
.L_x_4063:
[----:B------:R0:W5:Y:S01]  /*71c0*/  LDG.E.64 R2, [R4.64] ;  /* 0x0000002404027981 */ /* 0x000162000c1e1b00 */
[----:B------:R-:W-:Y:S05]  /*71d0*/  BRA `(.L_x_4054) ;  /* 0x00000a1000007947 */ /* 0x000fea0003800000 */
.L_x_4062:
        /* <DEDUP_REMOVED lines=28> */
.L_x_4065:
        /* <DEDUP_REMOVED lines=15> */
.L_x_4064:
[----:B------:R-:W2:Y:S02]  /*7490*/  LDG.E.U16 R0, [R4.64] ;  /* 0x0000002404007981 */ /* 0x000ea4000c1e1500 */
[----:B--2---:R-:W-:-:S05]  /*74a0*/  PRMT R0, RZ, 0x5410, R0 ;  /* 0x00005410ff007816 */ /* 0x004fca0000000000 */
[----:B------:R-:W-:-:S04]  /*74b0*/  FMUL.FTZ R0, R0, 1 ;  /* 0x3f80000000007820 */ /* 0x000fc80000410000 */
[----:B------:R0:W1:Y:S01]  /*74c0*/  F2F.F64.F32 R2, R0 ;  /* 0x0000000000027310 */ /* 0x0000620000201800 */
[----:B------:R-:W-:Y:S05]  /*74d0*/  BRA `(.L_x_4054) ;  /* 0x0000071000007947 */ /* 0x000fea0003800000 */
.L_x_4061:
        /* <DEDUP_REMOVED lines=11> */
.L_x_4068:
        /* <DEDUP_REMOVED lines=21> */
.L_x_4072:
[----:B------:R-:W-:Y:S05]  /*76e0*/  BSYNC B1 ;  /* 0x0000000000017941 */ /* 0x000fea0003800000 */
.L_x_4071:
[----:B------:R-:W-:Y:S01]  /*76f0*/  LEA R3, R0, 0x3b800000, 0x17 ;  /* 0x3b80000000037811 */ /* 0x000fe200078eb8ff */
[----:B------:R-:W-:-:S05]  /*7700*/  IMAD.SHL.U32 R0, R2, 0x100000, RZ ;  /* 0x0010000002007824 */ /* 0x000fca00078e00ff */
[----:B------:R-:W-:Y:S02]  /*7710*/  LOP3.LUT R0, R3, R0, R4, 0xfe, !PT ;  /* 0x0000000003007212 */ /* 0x000fe400078efe04 */
.L_x_4070:
[----:B------:R-:W-:Y:S05]  /*7720*/  BSYNC B0 ;  /* 0x0000000000007941 */ /* 0x000fea0003800000 */
.L_x_4069:
[----:B------:R-:W-:-:S04]  /*7730*/  FMUL.FTZ R0, R0, 1 ;  /* 0x3f80000000007820 */ /* 0x000fc80000410000 */
[----:B------:R0:W1:Y:S01]  /*7740*/  F2F.F64.F32 R2, R0 ;  /* 0x0000000000027310 */ /* 0x0000620000201800 */
[----:B------:R-:W-:Y:S05]  /*7750*/  BRA `(.L_x_4054) ;  /* 0x0000049000007947 */ /* 0x000fea0003800000 */
.L_x_4067:
        /* <DEDUP_REMOVED lines=21> */
.L_x_4076:
[----:B------:R-:W-:Y:S05]  /*78b0*/  BSYNC B1 ;  /* 0x0000000000017941 */ /* 0x000fea0003800000 */
.L_x_4075:
[----:B------:R-:W-:Y:S01]  /*78c0*/  LEA R3, R0, 0x37800000, 0x17 ;  /* 0x3780000000037811 */ /* 0x000fe200078eb8ff */
[----:B------:R-:W-:-:S05]  /*78d0*/  IMAD.SHL.U32 R0, R2, 0x200000, RZ ;  /* 0x0020000002007824 */ /* 0x000fca00078e00ff */
[----:B------:R-:W-:Y:S02]  /*78e0*/  LOP3.LUT R0, R3, R0, R4, 0xfe, !PT ;  /* 0x0000000003007212 */ /* 0x000fe400078efe04 */
.L_x_4074:
[----:B------:R-:W-:Y:S05]  /*78f0*/  BSYNC B0 ;  /* 0x0000000000007941 */ /* 0x000fea0003800000 */
.L_x_4073:
[----:B------:R-:W-:-:S04]  /*7900*/  FMUL.FTZ R0, R0, 1 ;  /* 0x3f80000000007820 */ /* 0x000fc80000410000 */
[----:B------:R0:W1:Y:S01]  /*7910*/  F2F.F64.F32 R2, R0 ;  /* 0x0000000000027310 */ /* 0x0000620000201800 */
[----:B------:R-:W-:Y:S05]  /*7920*/  BRA `(.L_x_4054) ;  /* 0x000002c000007947 */ /* 0x000fea0003800000 */
.L_x_4066:
        /* <DEDUP_REMOVED lines=14> */
.L_x_4080:
[----:B------:R-:W-:Y:S05]  /*7a10*/  BSYNC B0 ;  /* 0x0000000000007941 */ /* 0x000fea0003800000 */
.L_x_4079:
[----:B------:R-:W-:-:S04]  /*7a20*/  FMUL.FTZ R0, R0, 1 ;  /* 0x3f80000000007820 */ /* 0x000fc80000410000 */
[----:B------:R0:W1:Y:S01]  /*7a30*/  F2F.F64.F32 R2, R0 ;  /* 0x0000000000027310 */ /* 0x0000620000201800 */
[----:B------:R-:W-:Y:S05]  /*7a40*/  BRA `(.L_x_4054) ;  /* 0x000001a000007947 */ /* 0x000fea0003800000 */
.L_x_4053:
        /* <DEDUP_REMOVED lines=21> */
.L_x_4078:
[----:B------:R-:W2:Y:S02]  /*7ba0*/  LDG.E.64 R2, [R4.64] ;  /* 0x0000002404027981 */ /* 0x000ea4000c1e1b00 */
[----:B--2---:R-:W0:Y:S01]  /*7bb0*/  I2F.F64.U64 R2, R2 ;  /* 0x0000000200027312 */ /* 0x004e220000301800 */
[----:B------:R-:W-:Y:S05]  /*7bc0*/  BRA `(.L_x_4054) ;  /* 0x0000002000007947 */ /* 0x000fea0003800000 */
.L_x_4077:
[----:B------:R-:W2:Y:S02]  /*7bd0*/  LDG.E R2, [R4.64] ;  /* 0x0000002404027981 */ /* 0x000ea4000c1e1900 */
[----:B--2---:R-:W0:Y:S02]  /*7be0*/  I2F.F64.U32 R2, R2 ;  /* 0x0000000200027312 */ /* 0x004e240000201800 */
.L_x_4054:
        /* <DEDUP_REMOVED lines=16> */
.L_x_4082:
[----:B------:R-:W-:Y:S05]  /*7cf0*/  BSYNC B0 ;  /* 0x0000000000007941 */ /* 0x000fea0003800000 */
.L_x_4081:
        /* <DEDUP_REMOVED lines=15> */
.L_x_4086:
[----:B-1----:R-:W0:Y:S02]  /*7df0*/  F2I.S64.F64.TRUNC R4, R4 ;  /* 0x0000000400047311 */ /* 0x002e24000030d900 */
[----:B0-----:R-:W-:-:S05]  /*7e00*/  IMAD.MOV.U32 R3, RZ, RZ, R4 ;  /* 0x000000ffff037224 */ /* 0x001fca00078e0004 */
[----:B------:R0:W-:Y:S01]  /*7e10*/  STG.E.U8 [R16.64], R3 ;  /* 0x0000000310007986 */ /* 0x0001e2000c101124 */
[----:B------:R-:W-:Y:S05]  /*7e20*/  BRA `(.L_x_4088) ;  /* 0x00000ed000007947 */ /* 0x000fea0003800000 */
.L_x_4085:
        /* <DEDUP_REMOVED lines=9> */
.L_x_4090:
[----:B-1----:R-:W0:Y:S02]  /*7ec0*/  F2I.F64.TRUNC R5, R4 ;  /* 0x0000000400057311 */ /* 0x002e24000030d100 */
[----:B0-----:R0:W-:Y:S01]  /*7ed0*/  STG.E [R16.64], R5 ;  /* 0x0000000510007986 */ /* 0x0011e2000c101924 */
[----:B------:R-:W-:Y:S05]  /*7ee0*/  BRA `(.L_x_4088) ;  /* 0x00000e1000007947 */ /* 0x000fea0003800000 */
.L_x_4089:
[----:B-1----:R-:W0:Y:S02]  /*7ef0*/  F2I.F64.TRUNC R5, R4 ;  /* 0x0000000400057311 */ /* 0x002e24000030d100 */
[----:B0-----:R0:W-:Y:S01]  /*7f00*/  STG.E.U16 [R16.64], R5 ;  /* 0x0000000510007986 */ /* 0x0011e2000c101524 */
[----:B------:R-:W-:Y:S05]  /*7f10*/  BRA `(.L_x_4088) ;  /* 0x00000de000007947 */ /* 0x000fea0003800000 */
.L_x_4084:
        /* <DEDUP_REMOVED lines=11> */
.L_x_4092:
[----:B-1----:R-:W0:Y:S01]  /*7fd0*/  F2F.F32.F64 R0, R4 ;  /* 0x0000000400007310 */ /* 0x002e220000301000 */
[----:B------:R-:W0:-:S14]  /*7fe0*/  DSETP.GEU.AND P0, PT, |R4|, c[0x2][0x0], PT ;  /* 0x008000000400762a */ /* 0x000e1c0003f0e200 */
[----:B0-----:R-:W-:-:S05]  /*7ff0*/  @!P0 FMUL R0, R0, 1.175494350822287508e-38 ;  /* 0x0080000000008820 */ /* 0x001fca0000400000 */
[----:B------:R-:W-:-:S05]  /*8000*/  F2FP.PACK_AB R0, RZ, R0 ;  /* 0x00000000ff00723e */ /* 0x000fca00000000ff */
[----:B------:R0:W-:Y:S01]  /*8010*/  STG.E.U16 [R16.64], R0 ;  /* 0x0000000010007986 */ /* 0x0001e2000c101524 */
[----:B------:R-:W-:Y:S05]  /*8020*/  BRA `(.L_x_4088) ;  /* 0x00000cd000007947 */ /* 0x000fea0003800000 */
.L_x_4091:
        /* <DEDUP_REMOVED lines=12> */
.L_x_4094:
[----:B-1----:R-:W0:Y:S01]  /*80f0*/  F2F.F32.F64 R0, R4 ;  /* 0x0000000400007310 */ /* 0x002e220000301000 */
[----:B------:R-:W0:-:S14]  /*8100*/  DSETP.GEU.AND P0, PT, |R4|, c[0x2][0x0], PT ;  /* 0x008000000400762a */ /* 0x000e1c0003f0e200 */
[----:B0-----:R-:W-:-:S05]  /*8110*/  @!P0 FMUL R0, R0, 1.175494350822287508e-38 ;  /* 0x0080000000008820 */ /* 0x001fca0000400000 */
[----:B------:R-:W-:-:S04]  /*8120*/  F2FP.PACK_AB R3, RZ, R0 ;  /* 0x00000000ff03723e */ /* 0x000fc800000000ff */
[----:B------:R-:W-:-:S05]  /*8130*/  PRMT R3, R3, 0x5410, RZ ;  /* 0x0000541003037816 */ /* 0x000fca00000000ff */
[----:B------:R0:W-:Y:S01]  /*8140*/  STG.E [R16.64], R3 ;  /* 0x0000000310007986 */ /* 0x0001e2000c101924 */
[----:B------:R-:W-:Y:S05]  /*8150*/  BRA `(.L_x_4088) ;  /* 0x00000ba000007947 */ /* 0x000fea0003800000 */
.L_x_4093:
[----:B-1----:R0:W-:Y:S01]  /*8160*/  STG.E.64 [R16.64], R4 ;  /* 0x0000000410007986 */ /* 0x0021e2000c101b24 */
[----:B------:R-:W-:Y:S05]  /*8170*/  BRA `(.L_x_4088) ;  /* 0x00000b8000007947 */ /* 0x000fea0003800000 */
.L_x_4083:
        /* <DEDUP_REMOVED lines=12> */
.L_x_4097:
[----:B------:R-:W-:-:S05]  /*8240*/  CS2R R6, SRZ ;  /* 0x0000000000067805 */ /* 0x000fca000001ff00 */
[----:B-1----:R0:W-:Y:S01]  /*8250*/  STG.E.128 [R16.64], R4 ;  /* 0x0000000410007986 */ /* 0x0021e2000c101d24 */
[----:B------:R-:W-:Y:S05]  /*8260*/  BRA `(.L_x_4088) ;  /* 0x00000a9000007947 */ /* 0x000fea0003800000 */
.L_x_4096:
        /* <DEDUP_REMOVED lines=23> */
.L_x_4101:
[----:B------:R-:W-:Y:S05]  /*83e0*/  BSYNC B0 ;  /* 0x0000000000007941 */ /* 0x000fea0003800000 */
.L_x_4100:
[----:B------:R-:W-:-:S05]  /*83f0*/  LOP3.LUT R3, R0, R3, RZ, 0xfc, !PT ;  /* 0x0000000300037212 */ /* 0x000fca00078efcff */
[----:B------:R0:W-:Y:S01]  /*8400*/  STG.E.U8 [R16.64], R3 ;  /* 0x0000000310007986 */ /* 0x0001e2000c101124 */
[----:B------:R-:W-:Y:S05]  /*8410*/  BRA `(.L_x_4088) ;  /* 0x000008e000007947 */ /* 0x000fea0003800000 */
.L_x_4099:
        /* <DEDUP_REMOVED lines=15> */
.L_x_4103:
[----:B------:R-:W-:Y:S01]  /*8510*/  IMAD.MOV.U32 R0, RZ, RZ, 0x7f ;  /* 0x0000007fff007424 */ /* 0x000fe200078e00ff */
[----:B------:R-:W-:-:S04]  /*8520*/  ISETP.GT.U32.AND P0, PT, R2, 0x7f800000, PT ;  /* 0x7f8000000200780c */ /* 0x000fc80003f04070 */
[----:B------:R-:W-:-:S04]  /*8530*/  SEL R0, R0, 0x7c, P0 ;  /* 0x0000007c00007807 */ /* 0x000fc80000000000 */
.L_x_4104:
[----:B------:R-:W-:Y:S05]  /*8540*/  BSYNC B0 ;  /* 0x0000000000007941 */ /* 0x000fea0003800000 */
.L_x_4102:
[----:B------:R-:W-:-:S04]  /*8550*/  LOP3.LUT R2, R3, 0x80000000, RZ, 0xc0, !PT ;  /* 0x8000000003027812 */ /* 0x000fc800078ec0ff */
[----:B------:R-:W-:-:S04]  /*8560*/  SHF.R.U32.HI R3, RZ, 0x18, R2 ;  /* 0x00000018ff037819 */ /* 0x000fc80000011602 */
[----:B------:R-:W-:-:S05]  /*8570*/  LOP3.LUT R3, R0, R3, RZ, 0xfc, !PT ;  /* 0x0000000300037212 */ /* 0x000fca00078efcff */
[----:B------:R0:W-:Y:S01]  /*8580*/  STG.E.U8 [R16.64], R3 ;  /* 0x0000000310007986 */ /* 0x0001e2000c101124 */
[----:B------:R-:W-:Y:S05]  /*8590*/  BRA `(.L_x_4088) ;  /* 0x0000076000007947 */ /* 0x000fea0003800000 */
.L_x_4098:
[----:B-1----:R-:W0:Y:S01]  /*85a0*/  F2F.F32.F64 R0, R4 ;  /* 0x0000000400007310 */ /* 0x002e220000301000 */
[----:B------:R-:W0:-:S14]  /*85b0*/  DSETP.GEU.AND P0, PT, |R4|, c[0x2][0x0], PT ;  /* 0x008000000400762a */ /* 0x000e1c0003f0e200 */
[----:B0-----:R-:W-:-:S05]  /*85c0*/  @!P0 FMUL R0, R0, 1.175494350822287508e-38 ;  /* 0x0080000000008820 */ /* 0x001fca0000400000 */
[----:B------:R-:W-:-:S05]  /*85d0*/  F2FP.BF16.PACK_AB R0, RZ, R0 ;  /* 0x00000000ff00723e */ /* 0x000fca00000010ff */
[----:B------:R0:W-:Y:S01]  /*85e0*/  STG.E.U16 [R16.64], R0 ;  /* 0x0000000010007986 */ /* 0x0001e2000c101524 */
[----:B------:R-:W-:Y:S05]  /*85f0*/  BRA `(.L_x_4088) ;  /* 0x0000070000007947 */ /* 0x000fea0003800000 */
.L_x_4095:
        /* <DEDUP_REMOVED lines=11> */
.L_x_4107:
        /* <DEDUP_REMOVED lines=19> */
.L_x_4110:
[----:B------:R-:W-:-:S04]  /*87e0*/  LOP3.LUT R2, R3, 0x80000000, RZ, 0xc0, !PT ;  /* 0x8000000003027812 */ /* 0x000fc800078ec0ff */
[----:B------:R-:W-:-:S04]  /*87f0*/  SHF.R.U32.HI R3, RZ, 0x18, R2 ;  /* 0x00000018ff037819 */ /* 0x000fc80000011602 */
[----:B------:R-:W-:-:S04]  /*8800*/  LOP3.LUT R0, R0, R3, RZ, 0xfc, !PT ;  /* 0x0000000300007212 */ /* 0x000fc800078efcff */
[----:B------:R-:W-:Y:S02]  /*8810*/  PRMT R8, R0, 0x7610, R8 ;  /* 0x0000761000087816 */ /* 0x000fe40000000008 */
.L_x_4109:
[----:B------:R-:W-:Y:S05]  /*8820*/  BSYNC B0 ;  /* 0x0000000000007941 */ /* 0x000fea0003800000 */
.L_x_4108:
[----:B------:R0:W-:Y:S01]  /*8830*/  STG.E.U8 [R16.64], R8 ;  /* 0x0000000810007986 */ /* 0x0001e2000c101124 */
[----:B------:R-:W-:Y:S05]  /*8840*/  BRA `(.L_x_4088) ;  /* 0x000004b000007947 */ /* 0x000fea0003800000 */
.L_x_4106:
        /* <DEDUP_REMOVED lines=19> */
.L_x_4113:
[----:B------:R-:W-:-:S04]  /*8980*/  LOP3.LUT R2, R3, 0x80000000, RZ, 0xc0, !PT ;  /* 0x8000000003027812 */ /* 0x000fc800078ec0ff */
[----:B------:R-:W-:-:S04]  /*8990*/  SHF.R.U32.HI R3, RZ, 0x18, R2 ;  /* 0x00000018ff037819 */ /* 0x000fc80000011602 */
[----:B------:R-:W-:-:S04]  /*89a0*/  LOP3.LUT R0, R0, R3, RZ, 0xfc, !PT ;  /* 0x0000000300007212 */ /* 0x000fc800078efcff */
[----:B------:R-:W-:Y:S02]  /*89b0*/  PRMT R8, R0, 0x7610, R8 ;  /* 0x0000761000087816 */ /* 0x000fe40000000008 */
.L_x_4112:
[----:B------:R-:W-:Y:S05]  /*89c0*/  BSYNC B0 ;  /* 0x0000000000007941 */ /* 0x000fea0003800000 */
.L_x_4111:
[----:B------:R0:W-:Y:S01]  /*89d0*/  STG.E.U8 [R16.64], R8 ;  /* 0x0000000810007986 */ /* 0x0001e2000c101124 */
[----:B------:R-:W-:Y:S05]  /*89e0*/  BRA `(.L_x_4088) ;  /* 0x0000031000007947 */ /* 0x000fea0003800000 */
.L_x_4105:
        /* <DEDUP_REMOVED lines=24> */
.L_x_4087:
        /* <DEDUP_REMOVED lines=20> */
.L_x_4115:
[----:B-1----:R-:W0:Y:S02]  /*8cb0*/  F2I.U64.F64.TRUNC R4, R4 ;  /* 0x0000000400047311 */ /* 0x002e24000030d800 */
[----:B0-----:R0:W-:Y:S01]  /*8cc0*/  STG.E.64 [R16.64], R4 ;  /* 0x0000000410007986 */ /* 0x0011e2000c101b24 */
[----:B------:R-:W-:Y:S05]  /*8cd0*/  BRA `(.L_x_4088) ;  /* 0x0000002000007947 */ /* 0x000fea0003800000 */
.L_x_4114:
[----:B-1----:R-:W0:Y:S02]  /*8ce0*/  F2I.U32.F64.TRUNC R5, R4 ;  /* 0x0000000400057311 */ /* 0x002e24000030d000 */
[----:B0-----:R0:W-:Y:S02]  /*8cf0*/  STG.E [R16.64], R5 ;  /* 0x0000000510007986 */ /* 0x0011e4000c101924 */
.L_x_4088:
[----:B------:R-:W-:Y:S02]  /*8d00*/  IADD3 R19, R19, 0x80, RZ ;  /* 0x0000008013137810 */ /* 0x000fe40007ffe0ff */
.L_x_3979:
[----:B------:R-:W-:Y:S05]  /*8d10*/  BSYNC B6 ;  /* 0x0000000000067941 */ /* 0x000fea0003800000 */
.L_x_3978:
[----:B------:R-:W-:-:S13]  /*8d20*/  ISETP.GE.AND P0, PT, R19, c[0x0][0x160], PT ;  /* 0x0000580013007a0c */ /* 0x000fda0003f06270 */
[----:B------:R-:W-:Y:S05]  /*8d30*/  @P0 EXIT ;  /* 0x000000000000094d */ /* 0x000fea0003800000 */
        /* <DEDUP_REMOVED lines=228> */
.L_x_4116:
        /* <DEDUP_REMOVED lines=19> */
.L_x_4120:
[----:B------:R-:W2:Y:S02]  /*9cb0*/  LDG.E.U8 R2, [R4.64] ;  /* 0x0000002404027981 */ /* 0x000ea4000c1e1100 */
[----:B--2---:R-:W0:Y:S01]  /*9cc0*/  I2F.F64.U16 R2, R2 ;  /* 0x0000000200027312 */ /* 0x004e220000101800 */
[----:B------:R-:W-:Y:S05]  /*9cd0*/  BRA `(.L_x_4122) ;  /* 0x00000df000007947 */ /* 0x000fea0003800000 */
.L_x_4119:
        /* <DEDUP_REMOVED lines=9> */
.L_x_4124:
[----:B------:R-:W2:Y:S02]  /*9d70*/  LDG.E R2, [R4.64] ;  /* 0x0000002404027981 */ /* 0x000ea4000c1e1900 */
[----:B--2---:R-:W0:Y:S01]  /*9d80*/  I2F.F64 R2, R2 ;  /* 0x0000000200027312 */ /* 0x004e220000201c00 */
[----:B------:R-:W-:Y:S05]  /*9d90*/  BRA `(.L_x_4122) ;  /* 0x00000d3000007947 */ /* 0x000fea0003800000 */
.L_x_4123:
[----:B------:R-:W2:Y:S02]  /*9da0*/  LDG.E.U16 R2, [R4.64] ;  /* 0x0000002404027981 */ /* 0x000ea4000c1e1500 */
[----:B--2---:R-:W0:Y:S01]  /*9db0*/  I2F.F64.S16 R2, R2 ;  /* 0x0000000200027312 */ /* 0x004e220000101c00 */
[----:B------:R-:W-:Y:S05]  /*9dc0*/  BRA `(.L_x_4122) ;  /* 0x00000d0000007947 */ /* 0x000fea0003800000 */
.L_x_4118:
        /* <DEDUP_REMOVED lines=10> */
.L_x_4126:
[----:B------:R-:W2:Y:S02]  /*9e70*/  LDG.E.U16 R0, [R4.64] ;  /* 0x0000002404007981 */ /* 0x000ea4000c1e1500 */
[----:B--2---:R-:W-:-:S05]  /*9e80*/  HADD2.F32 R0, -RZ, R0.H0_H0 ;  /* 0x20000000ff007230 */ /* 0x004fca0000004100 */
[----:B------:R-:W-:-:S04]  /*9e90*/  FMUL.FTZ R0, R0, 1 ;  /* 0x3f80000000007820 */ /* 0x000fc80000410000 */
[----:B------:R0:W1:Y:S01]  /*9ea0*/  F2F.F64.F32 R2, R0 ;  /* 0x0000000000027310 */ /* 0x0000620000201800 */
[----:B------:R-:W-:Y:S05]  /*9eb0*/  BRA `(.L_x_4122) ;  /* 0x00000c1000007947 */ /* 0x000fea0003800000 */
.L_x_4125:
        /* <DEDUP_REMOVED lines=10> */
.L_x_4128:
[----:B------:R-:W2:Y:S02]  /*9f60*/  LDG.E.U16 R4, [R4.64] ;  /* 0x0000002404047981 */ /* 0x000ea4000c1e1500 */
[----:B--2---:R-:W-:-:S05]  /*9f70*/  HADD2.F32 R0, -RZ, R4.H0_H0 ;  /* 0x20000004ff007230 */ /* 0x004fca0000004100 */
[----:B------:R-:W-:-:S04]  /*9f80*/  FMUL.FTZ R0, R0, 1 ;  /* 0x3f80000000007820 */ /* 0x000fc80000410000 */
[----:B------:R0:W1:Y:S01]  /*9f90*/  F2F.F64.F32 R2, R0 ;  /* 0x0000000000027310 */ /* 0x0000620000201800 */
[----:B------:R-:W-:Y:S05]  /*9fa0*/  BRA `(.L_x_4122) ;  /* 0x00000b2000007947 */ /* 0x000fea0003800000 */
.L_x_4127:
[----:B------:R0:W5:Y:S01]  /*9fb0*/  LDG.E.64 R2, [R4.64] ;  /* 0x0000002404027981 */ /* 0x000162000c1e1b00 */
[----:B------:R-:W-:Y:S05]  /*9fc0*/  BRA `(.L_x_4122) ;  /* 0x00000b0000007947 */ /* 0x000fea0003800000 */
.L_x_4117:
        /* <DEDUP_REMOVED lines=13> */
.L_x_4131:
[----:B------:R0:W5:Y:S01]  /*a0a0*/  LDG.E.64 R2, [R4.64] ;  /* 0x0000002404027981 */ /* 0x000162000c1e1b00 */
[----:B------:R-:W-:Y:S05]  /*a0b0*/  BRA `(.L_x_4122) ;  /* 0x00000a1000007947 */ /* 0x000fea0003800000 */
.L_x_4130:
        /* <DEDUP_REMOVED lines=28> */
.L_x_4133:
        /* <DEDUP_REMOVED lines=15> */
.L_x_4132:
[----:B------:R-:W2:Y:S02]  /*a370*/  LDG.E.U16 R0, [R4.64] ;  /* 0x0000002404007981 */ /* 0x000ea4000c1e1500 */
[----:B--2---:R-:W-:-:S05]  /*a380*/  PRMT R0, RZ, 0x5410, R0 ;  /* 0x00005410ff007816 */ /* 0x004fca0000000000 */
[----:B------:R-:W-:-:S04]  /*a390*/  FMUL.FTZ R0, R0, 1 ;  /* 0x3f80000000007820 */ /* 0x000fc80000410000 */
[----:B------:R0:W1:Y:S01]  /*a3a0*/  F2F.F64.F32 R2, R0 ;  /* 0x0000000000027310 */ /* 0x0000620000201800 */
[----:B------:R-:W-:Y:S05]  /*a3b0*/  BRA `(.L_x_4122) ;  /* 0x0000071000007947 */ /* 0x000fea0003800000 */
.L_x_4129:
        /* <DEDUP_REMOVED lines=11> */
.L_x_4136:
        /* <DEDUP_REMOVED lines=21> */
.L_x_4140:
[----:B------:R-:W-:Y:S05]  /*a5c0*/  BSYNC B1 ;  /* 0x0000000000017941 */ /* 0x000fea0003800000 */
.L_x_4139:
[----:B------:R-:W-:Y:S01]  /*a5d0*/  LEA R3, R0, 0x3b800000, 0x17 ;  /* 0x3b80000000037811 */ /* 0x000fe200078eb8ff */
[----:B------:R-:W-:-:S05]  /*a5e0*/  IMAD.SHL.U32 R0, R2, 0x100000, RZ ;  /* 0x0010000002007824 */ /* 0x000fca00078e00ff */
[----:B------:R-:W-:Y:S02]  /*a5f0*/  LOP3.LUT R0, R3, R0, R4, 0xfe, !PT ;  /* 0x0000000003007212 */ /* 0x000fe400078efe04 */
.L_x_4138:
[----:B------:R-:W-:Y:S05]  /*a600*/  BSYNC B0 ;  /* 0x0000000000007941 */ /* 0x000fea0003800000 */
.L_x_4137:
[----:B------:R-:W-:-:S04]  /*a610*/  FMUL.FTZ R0, R0, 1 ;  /* 0x3f80000000007820 */ /* 0x000fc80000410000 */
[----:B------:R0:W1:Y:S01]  /*a620*/  F2F.F64.F32 R2, R0 ;  /* 0x0000000000027310 */ /* 0x0000620000201800 */
[----:B------:R-:W-:Y:S05]  /*a630*/  BRA `(.L_x_4122) ;  /* 0x0000049000007947 */ /* 0x000fea0003800000 */
.L_x_4135:
        /* <DEDUP_REMOVED lines=21> */
.L_x_4144:
[----:B------:R-:W-:Y:S05]  /*a790*/  BSYNC B1 ;  /* 0x0000000000017941 */ /* 0x000fea0003800000 */
.L_x_4143:
[----:B------:R-:W-:Y:S01]  /*a7a0*/  LEA R3, R0, 0x37800000, 0x17 ;  /* 0x3780000000037811 */ /* 0x000fe200078eb8ff */
[----:B------:R-:W-:-:S05]  /*a7b0*/  IMAD.SHL.U32 R0, R2, 0x200000, RZ ;  /* 0x0020000002007824 */ /* 0x000fca00078e00ff */
[----:B------:R-:W-:Y:S02]  /*a7c0*/  LOP3.LUT R0, R3, R0, R4, 0xfe, !PT ;  /* 0x0000000003007212 */ /* 0x000fe400078efe04 */
.L_x_4142:
[----:B------:R-:W-:Y:S05]  /*a7d0*/  BSYNC B0 ;  /* 0x0000000000007941 */ /* 0x000fea0003800000 */
.L_x_4141:
[----:B------:R-:W-:-:S04]  /*a7e0*/  FMUL.FTZ R0, R0, 1 ;  /* 0x3f80000000007820 */ /* 0x000fc80000410000 */
[----:B------:R0:W1:Y:S01]  /*a7f0*/  F2F.F64.F32 R2, R0 ;  /* 0x0000000000027310 */ /* 0x0000620000201800 */
[----:B------:R-:W-:Y:S05]  /*a800*/  BRA `(.L_x_4122) ;  /* 0x000002c000007947 */ /* 0x000fea0003800000 */
.L_x_4134:
        /* <DEDUP_REMOVED lines=14> */
.L_x_4148:
[----:B------:R-:W-:Y:S05]  /*a8f0*/  BSYNC B0 ;  /* 0x0000000000007941 */ /* 0x000fea0003800000 */
.L_x_4147:
[----:B------:R-:W-:-:S04]  /*a900*/  FMUL.FTZ R0, R0, 1 ;  /* 0x3f80000000007820 */ /* 0x000fc80000410000 */
[----:B------:R0:W1:Y:S01]  /*a910*/  F2F.F64.F32 R2, R0 ;  /* 0x0000000000027310 */ /* 0x0000620000201800 */
[----:B------:R-:W-:Y:S05]  /*a920*/  BRA `(.L_x_4122) ;  /* 0x000001a000007947 */ /* 0x000fea0003800000 */
.L_x_4121:
        /* <DEDUP_REMOVED lines=21> */
.L_x_4146:
[----:B------:R-:W2:Y:S02]  /*aa80*/  LDG.E.64 R2, [R4.64] ;  /* 0x0000002404027981 */ /* 0x000ea4000c1e1b00 */
[----:B--2---:R-:W0:Y:S01]  /*aa90*/  I2F.F64.U64 R2, R2 ;  /* 0x0000000200027312 */ /* 0x004e220000301800 */
[----:B------:R-:W-:Y:S05]  /*aaa0*/  BRA `(.L_x_4122) ;  /* 0x0000002000007947 */ /* 0x000fea0003800000 */
.L_x_4145:
[----:B------:R-:W2:Y:S02]  /*aab0*/  LDG.E R2, [R4.64] ;  /* 0x0000002404027981 */ /* 0x000ea4000c1e1900 */
[----:B--2---:R-:W0:Y:S02]  /*aac0*/  I2F.F64.U32 R2, R2 ;  /* 0x0000000200027312 */ /* 0x004e240000201800 */
.L_x_4122:
        /* <DEDUP_REMOVED lines=16> */
.L_x_4150:
[----:B------:R-:W-:Y:S05]  /*abd0*/  BSYNC B0 ;  /* 0x0000000000007941 */ /* 0x000fea0003800000 */
.L_x_4149:
        /* <DEDUP_REMOVED lines=13> */
[----:B0-----:R-:W-:Y:S01]  /*acb0*/  STG.E.U8 [R16.64], R5 ;  /* 0x0000000510007986 */ /* 0x001fe2000c101124 */
[----:B------:R-:W-:Y:S05]  /*acc0*/  EXIT ;  /* 0x000000000000794d */ /* 0x000fea0003800000 */
.L_x_4154:
[----:B-1----:R-:W0:Y:S02]  /*acd0*/  F2I.S64.F64.TRUNC R4, R4 ;  /* 0x0000000400047311 */ /* 0x002e24000030d900 */
[----:B0-----:R-:W-:-:S05]  /*ace0*/  IMAD.MOV.U32 R3, RZ, RZ, R4 ;  /* 0x000000ffff037224 */ /* 0x001fca00078e0004 */
[----:B------:R-:W-:Y:S01]  /*acf0*/  STG.E.U8 [R16.64], R3 ;  /* 0x0000000310007986 */ /* 0x000fe2000c101124 */
[----:B------:R-:W-:Y:S05]  /*ad00*/  EXIT ;  /* 0x000000000000794d */ /* 0x000fea0003800000 */
.L_x_4153:
[----:B------:R-:W-:-:S13]  /*ad10*/  ISETP.NE.AND P0, PT, R0, 0x2, PT ;  /* 0x000000020000780c */ /* 0x000fda0003f05270 */
[----:B------:R-:W-:Y:S05]  /*ad20*/  @!P0 BRA `(.L_x_4156) ;  /* 0x000000a000008947 */ /* 0x000fea0003800000 */
[----:B------:R-:W-:-:S13]  /*ad30*/  ISETP.NE.AND P0, PT, R0, 0x3, PT ;  /* 0x000000030000780c */ /* 0x000fda0003f05270 */
[----:B------:R-:W-:Y:S05]  /*ad40*/  @!P0 BRA `(.L_x_4157) ;  /* 0x0000005000008947 */ /* 0x000fea0003800000 */
[----:B------:R-:W-:-:S13]  /*ad50*/  ISETP.NE.AND P0, PT, R0, 0x4, PT ;  /* 0x000000040000780c */ /* 0x000fda0003f05270 */
[----:B------:R-:W-:Y:S05]  /*ad60*/  @P0 BRA `(.L_x_4155) ;  /* 0x00000ce000000947 */ /* 0x000fea0003800000 */
[----:B-1----:R-:W0:Y:S02]  /*ad70*/  F2I.S64.F64.TRUNC R4, R4 ;  /* 0x0000000400047311 */ /* 0x002e24000030d900 */
[----:B0-----:R-:W-:Y:S01]  /*ad80*/  STG.E.64 [R16.64], R4 ;  /* 0x0000000410007986 */ /* 0x001fe2000c101b24 */
[----:B------:R-:W-:Y:S05]  /*ad90*/  EXIT ;  /* 0x000000000000794d */ /* 0x000fea0003800000 */
.L_x_4157:
[----:B-1----:R-:W0:Y:S02]  /*ada0*/  F2I.F64.TRUNC R5, R4 ;  /* 0x0000000400057311 */ /* 0x002e24000030d100 */
[----:B0-----:R-:W-:Y:S01]  /*adb0*/  STG.E [R16.64], R5 ;  /* 0x0000000510007986 */ /* 0x001fe2000c101924 */
[----:B------:R-:W-:Y:S05]  /*adc0*/  EXIT ;  /* 0x000000000000794d */ /* 0x000fea0003800000 */
.L_x_4156:
[----:B-1----:R-:W0:Y:S02]  /*add0*/  F2I.F64.TRUNC R5, R4 ;  /* 0x0000000400057311 */ /* 0x002e24000030d100 */
[----:B0-----:R-:W-:Y:S01]  /*ade0*/  STG.E.U16 [R16.64], R5 ;  /* 0x0000000510007986 */ /* 0x001fe2000c101524 */
[----:B------:R-:W-:Y:S05]  /*adf0*/  EXIT ;  /* 0x000000000000794d */ /* 0x000fea0003800000 */
.L_x_4152:
        /* <DEDUP_REMOVED lines=9> */
[----:B------:R-:W-:Y:S01]  /*ae90*/  STG.E [R16.64], R3 ;  /* 0x0000000310007986 */ /* 0x000fe2000c101924 */
[----:B------:R-:W-:Y:S05]  /*aea0*/  EXIT ;  /* 0x000000000000794d */ /* 0x000fea0003800000 */
.L_x_4159:
[----:B-1----:R-:W0:Y:S01]  /*aeb0*/  F2F.F32.F64 R0, R4 ;  /* 0x0000000400007310 */ /* 0x002e220000301000 */
[----:B------:R-:W0:-:S14]  /*aec0*/  DSETP.GEU.AND P0, PT, |R4|, c[0x2][0x0], PT ;  /* 0x008000000400762a */ /* 0x000e1c0003f0e200 */
[----:B0-----:R-:W-:-:S05]  /*aed0*/  @!P0 FMUL R0, R0, 1.175494350822287508e-38 ;  /* 0x0080000000008820 */ /* 0x001fca0000400000 */
[----:B------:R-:W-:-:S05]  /*aee0*/  F2FP.PACK_AB R0, RZ, R0 ;  /* 0x00000000ff00723e */ /* 0x000fca00000000ff */
[----:B------:R-:W-:Y:S01]  /*aef0*/  STG.E.U16 [R16.64], R0 ;  /* 0x0000000010007986 */ /* 0x000fe2000c101524 */
[----:B------:R-:W-:Y:S05]  /*af00*/  EXIT ;  /* 0x000000000000794d */ /* 0x000fea0003800000 */
.L_x_4158:
        /* <DEDUP_REMOVED lines=10> */
[----:B------:R-:W-:Y:S01]  /*afb0*/  STG.E.64 [R16.64], R2 ;  /* 0x0000000210007986 */ /* 0x000fe2000c101b24 */
[----:B------:R-:W-:Y:S05]  /*afc0*/  EXIT ;  /* 0x000000000000794d */ /* 0x000fea0003800000 */
.L_x_4161:
[----:B-1----:R-:W0:Y:S01]  /*afd0*/  F2F.F32.F64 R0, R4 ;  /* 0x0000000400007310 */ /* 0x002e220000301000 */
[----:B------:R-:W0:-:S14]  /*afe0*/  DSETP.GEU.AND P0, PT, |R4|, c[0x2][0x0], PT ;  /* 0x008000000400762a */ /* 0x000e1c0003f0e200 */
[----:B0-----:R-:W-:-:S05]  /*aff0*/  @!P0 FMUL R0, R0, 1.175494350822287508e-38 ;  /* 0x0080000000008820 */ /* 0x001fca0000400000 */
[----:B------:R-:W-:-:S04]  /*b000*/  F2FP.PACK_AB R3, RZ, R0 ;  /* 0x00000000ff03723e */ /* 0x000fc800000000ff */
[----:B------:R-:W-:-:S05]  /*b010*/  PRMT R3, R3, 0x5410, RZ ;  /* 0x0000541003037816 */ /* 0x000fca00000000ff */
[----:B------:R-:W-:Y:S01]  /*b020*/  STG.E [R16.64], R3 ;  /* 0x0000000310007986 */ /* 0x000fe2000c101924 */
[----:B------:R-:W-:Y:S05]  /*b030*/  EXIT ;  /* 0x000000000000794d */ /* 0x000fea0003800000 */
.L_x_4160:
[----:B-1----:R-:W-:Y:S01]  /*b040*/  STG.E.64 [R16.64], R4 ;  /* 0x0000000410007986 */ /* 0x002fe2000c101b24 */
[----:B------:R-:W-:Y:S05]  /*b050*/  EXIT ;  /* 0x000000000000794d */ /* 0x000fea0003800000 */
.L_x_4151:
        /* <DEDUP_REMOVED lines=10> */
[----:B------:R-:W-:Y:S01]  /*b100*/  STG.E.U8 [R16.64], R3 ;  /* 0x0000000310007986 */ /* 0x000fe2000c101124 */
[----:B------:R-:W-:Y:S05]  /*b110*/  EXIT ;  /* 0x000000000000794d */ /* 0x000fea0003800000 */
.L_x_4164:
[----:B------:R-:W-:-:S05]  /*b120*/  CS2R R6, SRZ ;  /* 0x0000000000067805 */ /* 0x000fca000001ff00 */
[----:B-1----:R-:W-:Y:S01]  /*b130*/  STG.E.128 [R16.64], R4 ;  /* 0x0000000410007986 */ /* 0x002fe2000c101d24 */
[----:B------:R-:W-:Y:S05]  /*b140*/  EXIT ;  /* 0x000000000000794d */ /* 0x000fea0003800000 */
.L_x_4163:
        /* <DEDUP_REMOVED lines=23> */
.L_x_4168:
[----:B------:R-:W-:Y:S05]  /*b2c0*/  BSYNC B0 ;  /* 0x0000000000007941 */ /* 0x000fea0003800000 */
.L_x_4167:
[----:B------:R-:W-:-:S05]  /*b2d0*/  LOP3.LUT R3, R0, R3, RZ, 0xfc, !PT ;  /* 0x0000000300037212 */ /* 0x000fca00078efcff */
[----:B------:R-:W-:Y:S01]  /*b2e0*/  STG.E.U8 [R16.64], R3 ;  /* 0x0000000310007986 */ /* 0x000fe2000c101124 */
[----:B------:R-:W-:Y:S05]  /*b2f0*/  EXIT ;  /* 0x000000000000794d */ /* 0x000fea0003800000 */
.L_x_4166:
        /* <DEDUP_REMOVED lines=15> */
.L_x_4170:
[----:B------:R-:W-:Y:S01]  /*b3f0*/  IMAD.MOV.U32 R0, RZ, RZ, 0x7f ;  /* 0x0000007fff007424 */ /* 0x000fe200078e00ff */
[----:B------:R-:W-:-:S04]  /*b400*/  ISETP.GT.U32.AND P0, PT, R2, 0x7f800000, PT ;  /* 0x7f8000000200780c */ /* 0x000fc80003f04070 */
[----:B------:R-:W-:-:S04]  /*b410*/  SEL R0, R0, 0x7c, P0 ;  /* 0x0000007c00007807 */ /* 0x000fc80000000000 */
.L_x_4171:
[----:B------:R-:W-:Y:S05]  /*b420*/  BSYNC B0 ;  /* 0x0000000000007941 */ /* 0x000fea0003800000 */
.L_x_4169:
[----:B------:R-:W-:-:S04]  /*b430*/  LOP3.LUT R2, R3, 0x80000000, RZ, 0xc0, !PT ;  /* 0x8000000003027812 */ /* 0x000fc800078ec0ff */
[----:B------:R-:W-:-:S04]  /*b440*/  SHF.R.U32.HI R3, RZ, 0x18, R2 ;  /* 0x00000018ff037819 */ /* 0x000fc80000011602 */
[----:B------:R-:W-:-:S05]  /*b450*/  LOP3.LUT R3, R0, R3, RZ, 0xfc, !PT ;  /* 0x0000000300037212 */ /* 0x000fca00078efcff */
[----:B------:R-:W-:Y:S01]  /*b460*/  STG.E.U8 [R16.64], R3 ;  /* 0x0000000310007986 */ /* 0x000fe2000c101124 */
[----:B------:R-:W-:Y:S05]  /*b470*/  EXIT ;  /* 0x000000000000794d */ /* 0x000fea0003800000 */
.L_x_4165:
[----:B-1----:R-:W0:Y:S01]  /*b480*/  F2F.F32.F64 R0, R4 ;  /* 0x0000000400007310 */ /* 0x002e220000301000 */
[----:B------:R-:W0:-:S14]  /*b490*/  DSETP.GEU.AND P0, PT, |R4|, c[0x2][0x0], PT ;  /* 0x008000000400762a */ /* 0x000e1c0003f0e200 */
[----:B0-----:R-:W-:-:S05]  /*b4a0*/  @!P0 FMUL R0, R0, 1.175494350822287508e-38 ;  /* 0x0080000000008820 */ /* 0x001fca0000400000 */
[----:B------:R-:W-:-:S05]  /*b4b0*/  F2FP.BF16.PACK_AB R0, RZ, R0 ;  /* 0x00000000ff00723e */ /* 0x000fca00000010ff */
[----:B------:R-:W-:Y:S01]  /*b4c0*/  STG.E.U16 [R16.64], R0 ;  /* 0x0000000010007986 */ /* 0x000fe2000c101524 */
[----:B------:R-:W-:Y:S05]  /*b4d0*/  EXIT ;  /* 0x000000000000794d */ /* 0x000fea0003800000 */
.L_x_4162:
        /* <DEDUP_REMOVED lines=9> */
[----:B0-----:R-:W-:Y:S01]  /*b570*/  STG.E.U16 [R16.64], R5 ;  /* 0x0000000510007986 */ /* 0x001fe2000c101524 */
[----:B------:R-:W-:Y:S05]  /*b580*/  EXIT ;  /* 0x000000000000794d */ /* 0x000fea0003800000 */
.L_x_4174:
        /* <DEDUP_REMOVED lines=19> */
.L_x_4177:
[----:B------:R-:W-:-:S04]  /*b6c0*/  LOP3.LUT R2, R3, 0x80000000, RZ, 0xc0, !PT ;  /* 0x8000000003027812 */ /* 0x000fc800078ec0ff */
[----:B------:R-:W-:-:S04]  /*b6d0*/  SHF.R.U32.HI R3, RZ, 0x18, R2 ;  /* 0x00000018ff037819 */ /* 0x000fc80000011602 */
[----:B------:R-:W-:-:S04]  /*b6e0*/  LOP3.LUT R0, R0, R3, RZ, 0xfc, !PT ;  /* 0x0000000300007212 */ /* 0x000fc800078efcff */
[----:B------:R-:W-:Y:S02]  /*b6f0*/  PRMT R8, R0, 0x7610, R8 ;  /* 0x0000761000087816 */ /* 0x000fe40000000008 */
.L_x_4176:
[----:B------:R-:W-:Y:S05]  /*b700*/  BSYNC B0 ;  /* 0x0000000000007941 */ /* 0x000fea0003800000 */
.L_x_4175:
[----:B------:R-:W-:Y:S01]  /*b710*/  STG.E.U8 [R16.64], R8 ;  /* 0x0000000810007986 */ /* 0x000fe2000c101124 */
[----:B------:R-:W-:Y:S05]  /*b720*/  EXIT ;  /* 0x000000000000794d */ /* 0x000fea0003800000 */
.L_x_4173:
        /* <DEDUP_REMOVED lines=19> */
.L_x_4180:
[----:B------:R-:W-:-:S04]  /*b860*/  LOP3.LUT R2, R3, 0x80000000, RZ, 0xc0, !PT ;  /* 0x8000000003027812 */ /* 0x000fc800078ec0ff */
[----:B------:R-:W-:-:S04]  /*b870*/  SHF.R.U32.HI R3, RZ, 0x18, R2 ;  /* 0x00000018ff037819 */ /* 0x000fc80000011602 */
[----:B------:R-:W-:-:S04]  /*b880*/  LOP3.LUT R0, R0, R3, RZ, 0xfc, !PT ;  /* 0x0000000300007212 */ /* 0x000fc800078efcff */
[----:B------:R-:W-:Y:S02]  /*b890*/  PRMT R8, R0, 0x7610, R8 ;  /* 0x0000761000087816 */ /* 0x000fe40000000008 */
.L_x_4179:
[----:B------:R-:W-:Y:S05]  /*b8a0*/  BSYNC B0 ;  /* 0x0000000000007941 */ /* 0x000fea0003800000 */
.L_x_4178:
[----:B------:R-:W-:Y:S01]  /*b8b0*/  STG.E.U8 [R16.64], R8 ;  /* 0x0000000810007986 */ /* 0x000fe2000c101124 */
[----:B------:R-:W-:Y:S05]  /*b8c0*/  EXIT ;  /* 0x000000000000794d */ /* 0x000fea0003800000 */
.L_x_4172:
        /* <DEDUP_REMOVED lines=24> */
.L_x_4155:
        /* <DEDUP_REMOVED lines=20> */
.L_x_4182:
[----:B-1----:R-:W0:Y:S02]  /*bb90*/  F2I.U64.F64.TRUNC R4, R4 ;  /* 0x0000000400047311 */ /* 0x002e24000030d800 */
[----:B0-----:R-:W-:Y:S01]  /*bba0*/  STG.E.64 [R16.64], R4 ;  /* 0x0000000410007986 */ /* 0x001fe2000c101b24 */
[----:B------:R-:W-:Y:S05]  /*bbb0*/  EXIT ;  /* 0x000000000000794d */ /* 0x000fea0003800000 */
.L_x_4181:
[----:B-1----:R-:W0:Y:S02]  /*bbc0*/  F2I.U32.F64.TRUNC R5, R4 ;  /* 0x0000000400057311 */ /* 0x002e24000030d000 */
[----:B0-----:R-:W-:Y:S01]  /*bbd0*/  STG.E [R16.64], R5 ;  /* 0x0000000510007986 */ /* 0x001fe2000c101924 */
[----:B------:R-:W-:Y:S05]  /*bbe0*/  EXIT ;  /* 0x000000000000794d */ /* 0x000fea0003800000 */
        .weak           $__internal_68_$__cuda_sm20_drsqrt_f64_slowpath_v2
        .type           $__internal_68_$__cuda_sm20_drsqrt_f64_slowpath_v2,@function
        .size           $__internal_68_$__cuda_sm20_drsqrt_f64_slowpath_v2,(.L_x_26674 - $__internal_68_$__cuda_sm20_drsqrt_f64_slowpath_v2)
$__internal_68_$__cuda_sm20_drsqrt_f64_slowpath_v2:
[----:B------:R-:W-:Y:S01]  /*bbf0*/  IMAD.MOV.U32 R4, RZ, RZ, R8 ;  /* 0x000000ffff047224 */ /* 0x000fe200078e0008 */
[----:B------:R-:W-:Y:S01]  /*bc00*/  BSSY B1, `(.L_x_4183) ;  /* 0x000001e000017945 */ /* 0x000fe20003800000 */
[----:B------:R-:W-:Y:S01]  /*bc10*/  IMAD.MOV.U32 R5, RZ, RZ, R9 ;  /* 0x000000ffff057224 */ /* 0x000fe200078e0009 */
[----:B------:R-:W-:-:S05]  /*bc20*/  LOP3.LUT R2, R9, 0x80000000, RZ, 0xc0, !PT ;  /* 0x8000000009027812 */ /* 0x000fca00078ec0ff */
[----:B------:R-:W0:-:S14]  /*bc30*/  DSETP.NEU.AND P0, PT, R4, RZ, PT ;  /* 0x000000ff0400722a */ /* 0x000e1c0003f0d000 */
[----:B0-----:R-:W-:Y:S05]  /*bc40*/  @!P0 BRA `(.L_x_4184) ;  /* 0x0000017000008947 */ /* 0x001fea0003800000 */
[----:B------:R-:W0:-:S14]  /*bc50*/  DSETP.GTU.AND P0, PT, |R4|, +INF , PT ;  /* 0x7ff000000400742a */ /* 0x000e1c0003f0c200 */
[----:B0-----:R-:W-:Y:S05]  /*bc60*/  @P0 BRA `(.L_x_4185) ;  /* 0x0000013000000947 */ /* 0x001fea0003800000 */
[----:B------:R-:W-:-:S13]  /*bc70*/  ISETP.NE.AND P0, PT, R2, RZ, PT ;  /* 0x000000ff0200720c */ /* 0x000fda0003f05270 */
[----:B------:R-:W-:Y:S02]  /*bc80*/  @P0 IMAD.MOV.U32 R2, RZ, RZ, 0x0 ;  /* 0x00000000ff020424 */ /* 0x000fe400078e00ff */
[----:B------:R-:W-:Y:S01]  /*bc90*/  @P0 IMAD.MOV.U32 R3, RZ, RZ, -0x80000 ;  /* 0xfff80000ff030424 */ /* 0x000fe200078e00ff */
[----:B------:R-:W-:Y:S05]  /*bca0*/  @P0 BRA `(.L_x_4186) ;  /* 0x0000013000000947 */ /* 0x000fea0003800000 */
[----:B------:R-:W0:-:S14]  /*bcb0*/  DSETP.NEU.AND P0, PT, |R4|, +INF , PT ;  /* 0x7ff000000400742a */ /* 0x000e1c0003f0d200 */
[----:B0-----:R-:W-:Y:S01]  /*bcc0*/  @!P0 CS2R R2, SRZ ;  /* 0x0000000000028805 */ /* 0x001fe2000001ff00 */
[----:B------:R-:W-:Y:S05]  /*bcd0*/  @!P0 BRA `(.L_x_4186) ;  /* 0x0000010000008947 */ /* 0x000fea0003800000 */
[----:B------:R-:W0:Y:S01]  /*bce0*/  DMUL R4, R4, 1.80143985094819840000e+16 ;  /* 0x4350000004047828 */ /* 0x000e220000000000 */
[----:B------:R-:W-:Y:S02]  /*bcf0*/  IMAD.MOV.U32 R2, RZ, RZ, RZ ;  /* 0x000000ffff027224 */ /* 0x000fe400078e00ff */
[----:B------:R-:W-:Y:S02]  /*bd00*/  IMAD.MOV.U32 R8, RZ, RZ, 0x0 ;  /* 0x00000000ff087424 */ /* 0x000fe400078e00ff */
[----:B------:R-:W-:Y:S01]  /*bd10*/  IMAD.MOV.U32 R9, RZ, RZ, 0x3fd80000 ;  /* 0x3fd80000ff097424 */ /* 0x000fe200078e00ff */
[----:B0-----:R-:W0:Y:S02]  /*bd20*/  MUFU.RSQ64H R3, R5 ;  /* 0x0000000500037308 */ /* 0x001e240000001c00 */
[----:B0-----:R-:W0:-:S06]  /*bd30*/  DMUL R6, R2, R2 ;  /* 0x0000000202067228 */ /* 0x001e0c0000000000 */
[----:B0-----:R-:W0:-:S06]  /*bd40*/  DFMA R6, R4, -R6, 1 ;  /* 0x3ff000000406742b */ /* 0x001e0c0000000806 */
[----:B0-----:R-:W-:-:S04]  /*bd50*/  DFMA R8, R6, R8, 0.5 ;  /* 0x3fe000000608742b */ /* 0x001fc80000000008 */
[----:B------:R-:W0:-:S06]  /*bd60*/  DMUL R6, R2, R6 ;  /* 0x0000000602067228 */ /* 0x000e0c0000000000 */
[----:B0-----:R-:W0:-:S06]  /*bd70*/  DFMA R2, R8, R6, R2 ;  /* 0x000000060802722b */ /* 0x001e0c0000000002 */
[----:B0-----:R-:W0:Y:S01]  /*bd80*/  DMUL R2, R2, 134217728 ;  /* 0x41a0000002027828 */ /* 0x001e220000000000 */
[----:B------:R-:W-:Y:S05]  /*bd90*/  BRA `(.L_x_4186) ;  /* 0x0000004000007947 */ /* 0x000fea0003800000 */
.L_x_4185:
[----:B------:R0:W1:Y:S01]  /*bda0*/  DADD R2, R4, R4 ;  /* 0x0000000004027229 */ /* 0x0000620000000004 */
[----:B------:R-:W-:Y:S05]  /*bdb0*/  BRA `(.L_x_4186) ;  /* 0x0000002000007947 */ /* 0x000fea0003800000 */
.L_x_4184:
[----:B------:R-:W-:Y:S01]  /*bdc0*/  LOP3.LUT R3, R2, 0x7ff00000, RZ, 0xfc, !PT ;  /* 0x7ff0000002037812 */ /* 0x000fe200078efcff */
[----:B------:R-:W-:Y:S02]  /*bdd0*/  IMAD.MOV.U32 R2, RZ, RZ, RZ ;  /* 0x000000ffff027224 */ /* 0x000fe400078e00ff */
.L_x_4186:
[----:B------:R-:W-:Y:S05]  /*bde0*/  BSYNC B1 ;  /* 0x0000000000017941 */ /* 0x000fea0003800000 */
.L_x_4183:
[----:B01----:R-:W-:Y:S02]  /*bdf0*/  IMAD.MOV.U32 R4, RZ, RZ, R2 ;  /* 0x000000ffff047224 */ /* 0x003fe400078e0002 */
[----:B------:R-:W-:Y:S02]  /*be00*/  IMAD.MOV.U32 R5, RZ, RZ, R3 ;  /* 0x000000ffff057224 */ /* 0x000fe400078e0003 */
[----:B------:R-:W-:Y:S02]  /*be10*/  IMAD.MOV.U32 R2, RZ, RZ, R0 ;  /* 0x000000ffff027224 */ /* 0x000fe400078e0000 */
[----:B------:R-:W-:-:S04]  /*be20*/  IMAD.MOV.U32 R3, RZ, RZ, 0x0 ;  /* 0x00000000ff037424 */ /* 0x000fc800078e00ff */
[----:B------:R-:W-:Y:S05]  /*be30*/  RET.REL.NODEC R2 `(_ZN2at6native18elementwise_kernelILi128ELi4EZNS0_15gpu_kernel_implIZZZNS0_49_GLOBAL__N__b919a28f_16_Normalization_cu_5c38458722batch_norm_calc_invstdERKNS_6TensorES6_dENKUlvE_clEvENKUlvE_clEvEUldE_EEvRNS_18TensorIteratorBaseERKT_EUliE_EEviT1_) ;  /* 0xffff41c002007950 */ /* 0x000fea0003c3ffff */
.L_x_4187:
        /* <DEDUP_REMOVED lines=12> */
.L_x_26674:


//--------------------- .text._ZN2at6native27unrolled_elementwise_kernelIZZZNS0_49_GLOBAL__N__b919a28f_16_Normalization_cu_5c38458722batch_norm_calc_invstdERKNS_6TensorES5_dENKUlvE_clEvENKUlvE_clEvEUldE_St5arrayIPcLm2EELi4E23TrivialOffsetCalculatorILi1EjESD_NS0_6memory12LoadWithCastILi1EEENSE_13StoreWithCastILi1EEEEEviT_T0_T2_T3_T4_T5_ --------------------------
	.section	.text._ZN2at6native27unrolled_elementwise_kernelIZZZNS0_49_GLOBAL__N__b919a28f_16_Normalization_cu_5c38458722batch_norm_calc_invstdERKNS_6TensorES5_dENKUlvE_clEvENKUlvE_clEvEUldE_St5arrayIPcLm2EELi4E23TrivialOffsetCalculatorILi1EjESD_NS0_6memory12LoadWithCastILi1EEENSE_13StoreWithCastILi1EEEEEviT_T0_T2_T3_T4_T5_,"ax",@progbits
	.sectioninfo	@"SHI_REGISTERS=34"
	.align	128
        .global         _ZN2at6native27unrolled_elementwise_kernelIZZZNS0_49_GLOBAL__N__b919a28f_16_Normalization_cu_5c38458722batch_norm_calc_invstdERKNS_6TensorES5_dENKUlvE_clEvENKUlvE_clEvEUldE_St5arrayIPcLm2EELi4E23TrivialOffsetCalculatorILi1EjESD_NS0_6memory12LoadWithCastILi1EEENSE_13StoreWithCastILi1EEEEEviT_T0_T2_T3_T4_T5_
        .type           _ZN2at6native27unrolled_elementwise_kernelIZZZNS0_49_GLOBAL__N__b919a28f_16_Normalization_cu_5c38458722batch_norm_calc_invstdERKNS_6TensorES5_dENKUlvE_clEvENKUlvE_clEvEUldE_St5arrayIPcLm2EELi4E23TrivialOffsetCalculatorILi1EjESD_NS0_6memory12LoadWithCastILi1EEENSE_13StoreWithCastILi1EEEEEviT_T0_T2_T3_T4_T5_,@function
        .size           _ZN2at6native27unrolled_elementwise_kernelIZZZNS0_49_GLOBAL__N__b919a28f_16_Normalization_cu_5c38458722batch_norm_calc_invstdERKNS_6TensorES5_dENKUlvE_clEvENKUlvE_clEvEUldE_St5arrayIPcLm2EELi4E23TrivialOffsetCalculatorILi1EjESD_NS0_6memory12LoadWithCastILi1EEENSE_13StoreWithCastILi1EEEEEviT_T0_T2_T3_T4_T5_,(.L_x_26675 - _ZN2at6native27unrolled_elementwise_kernelIZZZNS0_49_GLOBAL__N__b919a28f_16_Normalization_cu_5c38458722batch_norm_calc_invstdERKNS_6TensorES5_dENKUlvE_clEvENKUlvE_clEvEUldE_St5arrayIPcLm2EELi4E23TrivialOffsetCalculatorILi1EjESD_NS0_6memory12LoadWithCastILi1EEENSE_13StoreWithCastILi1EEEEEviT_T0_T2_T3_T4_T5_)
        .other          _ZN2at6native27unrolled_elementwise_kernelIZZZNS0_49_GLOBAL__N__b919a28f_16_Normalization_cu_5c38458722batch_norm_calc_invstdERKNS_6TensorES5_dENKUlvE_clEvENKUlvE_clEvEUldE_St5arrayIPcLm2EELi4E23TrivialOffsetCalculatorILi1EjESD_NS0_6memory12LoadWithCastILi1EEENSE_13StoreWithCastILi1EEEEEviT_T0_T2_T3_T4_T5_,@"STO_CUDA_ENTRY STV_DEFAULT"
_ZN2at6native27unrolled_elementwise_kernelIZZZNS0_49_GLOBAL__N__b919a28f_16_Normalization_cu_5c38458722batch_norm_calc_invstdERKNS_6TensorES5_dENKUlvE_clEvENKUlvE_clEvEUldE_St5arrayIPcLm2EELi4E23TrivialOffsetCalculatorILi1EjESD_NS0_6memory12LoadWithCastILi1EEENSE_13StoreWithCastILi1EEEEEviT_T0_T2_T3_T4_T5_:
.text._ZN2at6native27unrolled_elementwise_kernelIZZZNS0_49_GLOBAL__N__b919a28f_16_Normalization_cu_5c38458722batch_norm_calc_invstdERKNS_6TensorES5_dENKUlvE_clEvENKUlvE_clEvEUldE_St5arrayIPcLm2EELi4E23TrivialOffsetCalculatorILi1EjESD_NS0_6memory12LoadWithCastILi1EEENSE_13StoreWithCastILi1EEEEEviT_T0_T2_T3_T4_T5_:
        /* <DEDUP_REMOVED lines=8> */
[----:B------:R-:W-:Y:S01]  /*0080*/  CS2R R26, SRZ ;  /* 0x00000000001a7805 */ /* 0x000fe2000001ff00 */
        /* <DEDUP_REMOVED lines=19> */
[----:B--2---:R0:W1:Y:S01]  /*01c0*/  I2F.F64.S16 R26, R4 ;  /* 0x00000004001a7312 */ /* 0x0040620000101c00 */
[----:B------:R-:W-:Y:S05]  /*01d0*/  BRA `(.L_x_4195) ;  /* 0x00000e3000007947 */ /* 0x000fea0003800000 */
.L_x_4193:
[----:B------:R-:W2:Y:S02]  /*01e0*/  LDG.E.U8 R4, [R4.64] ;  /* 0x0000002404047981 */ /* 0x000ea4000c1e1100 */
[----:B--2---:R0:W1:Y:S01]  /*01f0*/  I2F.F64.U16 R26, R4 ;  /* 0x00000004001a7312 */ /* 0x0040620000101800 */
[----:B------:R-:W-:Y:S05]  /*0200*/  BRA `(.L_x_4195) ;  /* 0x00000e0000007947 */ /* 0x000fea0003800000 */
.L_x_4192:
        /* <DEDUP_REMOVED lines=9> */
.L_x_4197:
[----:B------:R-:W2:Y:S02]  /*02a0*/  LDG.E R4, [R4.64] ;  /* 0x0000002404047981 */ /* 0x000ea4000c1e1900 */
[----:B--2---:R0:W1:Y:S01]  /*02b0*/  I2F.F64 R26, R4 ;  /* 0x00000004001a7312 */ /* 0x0040620000201c00 */
[----:B------:R-:W-:Y:S05]  /*02c0*/  BRA `(.L_x_4195) ;  /* 0x00000d4000007947 */ /* 0x000fea0003800000 */
.L_x_4196:
[----:B------:R-:W2:Y:S02]  /*02d0*/  LDG.E.U16 R4, [R4.64] ;  /* 0x0000002404047981 */ /* 0x000ea4000c1e1500 */
[----:B--2---:R0:W1:Y:S01]  /*02e0*/  I2F.F64.S16 R26, R4 ;  /* 0x00000004001a7312 */ /* 0x0040620000101c00 */
[----:B------:R-:W-:Y:S05]  /*02f0*/  BRA `(.L_x_4195) ;  /* 0x00000d1000007947 */ /* 0x000fea0003800000 */
.L_x_4191:
        /* <DEDUP_REMOVED lines=10> */
.L_x_4199:
[----:B------:R-:W2:Y:S02]  /*03a0*/  LDG.E.U16 R0, [R4.64] ;  /* 0x0000002404007981 */ /* 0x000ea4000c1e1500 */
[----:B--2---:R-:W-:-:S05]  /*03b0*/  HADD2.F32 R0, -RZ, R0.H0_H0 ;  /* 0x20000000ff007230 */ /* 0x004fca0000004100 */
[----:B------:R-:W-:-:S04]  /*03c0*/  FMUL.FTZ R0, R0, 1 ;  /* 0x3f80000000007820 */ /* 0x000fc80000410000 */
[----:B------:R0:W1:Y:S01]  /*03d0*/  F2F.F64.F32 R26, R0 ;  /* 0x00000000001a7310 */ /* 0x0000620000201800 */
[----:B------:R-:W-:Y:S05]  /*03e0*/  BRA `(.L_x_4195) ;  /* 0x00000c2000007947 */ /* 0x000fea0003800000 */
.L_x_4198:
        /* <DEDUP_REMOVED lines=10> */
.L_x_4201:
[----:B------:R-:W2:Y:S02]  /*0490*/  LDG.E.U16 R4, [R4.64] ;  /* 0x0000002404047981 */ /* 0x000ea4000c1e1500 */
[----:B--2---:R-:W-:-:S05]  /*04a0*/  HADD2.F32 R0, -RZ, R4.H0_H0 ;  /* 0x20000004ff007230 */ /* 0x004fca0000004100 */
[----:B------:R-:W-:-:S04]  /*04b0*/  FMUL.FTZ R0, R0, 1 ;  /* 0x3f80000000007820 */ /* 0x000fc80000410000 */
[----:B------:R0:W1:Y:S01]  /*04c0*/  F2F.F64.F32 R26, R0 ;  /* 0x00000000001a7310 */ /* 0x0000620000201800 */
[----:B------:R-:W-:Y:S05]  /*04d0*/  BRA `(.L_x_4195) ;  /* 0x00000b3000007947 */ /* 0x000fea0003800000 */
.L_x_4200:
[----:B------:R0:W5:Y:S01]  /*04e0*/  LDG.E.64 R26, [R4.64] ;  /* 0x00000024041a7981 */ /* 0x000162000c1e1b00 */
[----:B------:R-:W-:Y:S05]  /*04f0*/  BRA `(.L_x_4195) ;  /* 0x00000b1000007947 */ /* 0x000fea0003800000 */
.L_x_4190:
        /* <DEDUP_REMOVED lines=13> */
.L_x_4204:
[----:B------:R0:W5:Y:S01]  /*05d0*/  LDG.E.64 R26, [R4.64] ;  /* 0x00000024041a7981 */ /* 0x000162000c1e1b00 */
[----:B------:R-:W-:Y:S05]  /*05e0*/  BRA `(.L_x_4195) ;  /* 0x00000a2000007947 */ /* 0x000fea0003800000 */
.L_x_4203:
        /* <DEDUP_REMOVED lines=24> */
[----:B------:R-:W-:-:S05]  /*0770*/  LOP3.LUT R7, R7, 0x80000000, R0, 0xf8, !PT ;  /* 0x8000000007077812 */ /* 0x000fca00078ef800 */
[----:B------:R-:W-:-:S04]  /*0780*/  FMUL.FTZ R7, R7, 1 ;  /* 0x3f80000007077820 */ /* 0x000fc80000410000 */
[----:B------:R0:W1:Y:S01]  /*0790*/  F2F.F64.F32 R26, R7 ;  /* 0x00000007001a7310 */ /* 0x0000620000201800 */
[----:B------:R-:W-:Y:S05]  /*07a0*/  BRA `(.L_x_4195) ;  /* 0x0000086000007947 */ /* 0x000fea0003800000 */
.L_x_4206:
        /* <DEDUP_REMOVED lines=12> */
[----:B------:R-:W-:-:S05]  /*0870*/  LOP3.LUT R0, R3, 0x80000000, R0, 0xf8, !PT ;  /* 0x8000000003007812 */ /* 0x000fca00078ef800 */
[----:B------:R-:W-:-:S04]  /*0880*/  FMUL.FTZ R0, R0, 1 ;  /* 0x3f80000000007820 */ /* 0x000fc80000410000 */
[----:B------:R0:W1:Y:S01]  /*0890*/  F2F.F64.F32 R26, R0 ;  /* 0x00000000001a7310 */ /* 0x0000620000201800 */
[----:B------:R-:W-:Y:S05]  /*08a0*/  BRA `(.L_x_4195) ;  /* 0x0000076000007947 */ /* 0x000fea0003800000 */
.L_x_4205:
[----:B------:R-:W2:Y:S02]  /*08b0*/  LDG.E.U16 R0, [R4.64] ;  /* 0x0000002404007981 */ /* 0x000ea4000c1e1500 */
[----:B--2---:R-:W-:-:S05]  /*08c0*/  PRMT R0, RZ, 0x5410, R0 ;  /* 0x00005410ff007816 */ /* 0x004fca0000000000 */
[----:B------:R-:W-:-:S04]  /*08d0*/  FMUL.FTZ R0, R0, 1 ;  /* 0x3f80000000007820 */ /* 0x000fc80000410000 */
[----:B------:R0:W1:Y:S01]  /*08e0*/  F2F.F64.F32 R26, R0 ;  /* 0x00000000001a7310 */ /* 0x0000620000201800 */
[----:B------:R-:W-:Y:S05]  /*08f0*/  BRA `(.L_x_4195) ;  /* 0x0000071000007947 */ /* 0x000fea0003800000 */
.L_x_4202:
        /* <DEDUP_REMOVED lines=9> */
[----:B--2---:R0:W1:Y:S01]  /*0990*/  I2F.F64.U16 R26, R4 ;  /* 0x00000004001a7312 */ /* 0x0040620000101800 */
[----:B------:R-:W-:Y:S05]  /*09a0*/  BRA `(.L_x_4195) ;  /* 0x0000066000007947 */ /* 0x000fea0003800000 */
.L_x_4209:
        /* <DEDUP_REMOVED lines=21> */
.L_x_4213:
[----:B------:R-:W-:Y:S05]  /*0b00*/  BSYNC B1 ;  /* 0x0000000000017941 */ /* 0x000fea0003800000 */
.L_x_4212:
[----:B------:R-:W-:Y:S01]  /*0b10*/  LEA R5, R0, 0x3b800000, 0x17 ;  /* 0x3b80000000057811 */ /* 0x000fe200078eb8ff */
[----:B------:R-:W-:-:S05]  /*0b20*/  IMAD.SHL.U32 R0, R3, 0x100000, RZ ;  /* 0x0010000003007824 */ /* 0x000fca00078e00ff */
[----:B------:R-:W-:Y:S02]  /*0b30*/  LOP3.LUT R0, R5, R0, R6, 0xfe, !PT ;  /* 0x0000000005007212 */ /* 0x000fe400078efe06 */
.L_x_4211:
[----:B------:R-:W-:Y:S05]  /*0b40*/  BSYNC B0 ;  /* 0x0000000000007941 */ /* 0x000fea0003800000 */
.L_x_4210:
[----:B------:R-:W-:-:S04]  /*0b50*/  FMUL.FTZ R0, R0, 1 ;  /* 0x3f80000000007820 */ /* 0x000fc80000410000 */
[----:B------:R0:W1:Y:S01]  /*0b60*/  F2F.F64.F32 R26, R0 ;  /* 0x00000000001a7310 */ /* 0x0000620000201800 */
[----:B------:R-:W-:Y:S05]  /*0b70*/  BRA `(.L_x_4195) ;  /* 0x0000049000007947 */ /* 0x000fea0003800000 */
.L_x_4208:
        /* <DEDUP_REMOVED lines=21> */
.L_x_4217:
[----:B------:R-:W-:Y:S05]  /*0cd0*/  BSYNC B1 ;  /* 0x0000000000017941 */ /* 0x000fea0003800000 */
.L_x_4216:
[----:B------:R-:W-:Y:S01]  /*0ce0*/  LEA R5, R0, 0x37800000, 0x17 ;  /* 0x3780000000057811 */ /* 0x000fe200078eb8ff */
[----:B------:R-:W-:-:S05]  /*0cf0*/  IMAD.SHL.U32 R0, R3, 0x200000, RZ ;  /* 0x0020000003007824 */ /* 0x000fca00078e00ff */
[----:B------:R-:W-:Y:S02]  /*0d00*/  LOP3.LUT R0, R5, R0, R6, 0xfe, !PT ;  /* 0x0000000005007212 */ /* 0x000fe400078efe06 */
.L_x_4215:
[----:B------:R-:W-:Y:S05]  /*0d10*/  BSYNC B0 ;  /* 0x0000000000007941 */ /* 0x000fea0003800000 */
.L_x_4214:
[----:B------:R-:W-:-:S04]  /*0d20*/  FMUL.FTZ R0, R0, 1 ;  /* 0x3f80000000007820 */ /* 0x000fc80000410000 */
[----:B------:R0:W1:Y:S01]  /*0d30*/  F2F.F64.F32 R26, R0 ;  /* 0x00000000001a7310 */ /* 0x0000620000201800 */
[----:B------:R-:W-:Y:S05]  /*0d40*/  BRA `(.L_x_4195) ;  /* 0x000002c000007947 */ /* 0x000fea0003800000 */
.L_x_4207:
        /* <DEDUP_REMOVED lines=14> */
.L_x_4221:
[----:B------:R-:W-:Y:S05]  /*0e30*/  BSYNC B0 ;  /* 0x0000000000007941 */ /* 0x000fea0003800000 */
.L_x_4220:
[----:B------:R-:W-:-:S04]  /*0e40*/  FMUL.FTZ R0, R0, 1 ;  /* 0x3f80000000007820 */ /* 0x000fc80000410000 */
[----:B------:R0:W1:Y:S01]  /*0e50*/  F2F.F64.F32 R26, R0 ;  /* 0x00000000001a7310 */ /* 0x0000620000201800 */
[----:B------:R-:W-:Y:S05]  /*0e60*/  BRA `(.L_x_4195) ;  /* 0x000001a000007947 */ /* 0x000fea0003800000 */
.L_x_4194:
        /* <DEDUP_REMOVED lines=21> */
.L_x_4219:
[----:B------:R-:W2:Y:S02]  /*0fc0*/  LDG.E.64 R26, [R4.64] ;  /* 0x00000024041a7981 */ /* 0x000ea4000c1e1b00 */
[----:B--2---:R-:W0:Y:S01]  /*0fd0*/  I2F.F64.U64 R26, R26 ;  /* 0x0000001a001a7312 */ /* 0x004e220000301800 */
[----:B------:R-:W-:Y:S05]  /*0fe0*/  BRA `(.L_x_4195) ;  /* 0x0000002000007947 */ /* 0x000fea0003800000 */
.L_x_4218:
[----:B------:R-:W2:Y:S02]  /*0ff0*/  LDG.E R4, [R4.64] ;  /* 0x0000002404047981 */ /* 0x000ea4000c1e1900 */
[----:B--2---:R0:W1:Y:S02]  /*1000*/  I2F.F64.U32 R26, R4 ;  /* 0x00000004001a7312 */ /* 0x0040640000201800 */
.L_x_4195:
[----:B------:R-:W2:Y:S02]  /*1010*/  S2R R22, SR_TID.X ;  /* 0x0000000000167919 */ /* 0x000ea40000002100 */
[----:B--2---:R-:W-:Y:S02]  /*1020*/  IADD3 R22, R22, 0x80, RZ ;  /* 0x0000008016167810 */ /* 0x004fe40007ffe0ff */
.L_x_4189:
[----:B-1----:R-:W-:Y:S05]  /*1030*/  BSYNC B6 ;  /* 0x0000000000067941 */ /* 0x002fea0003800000 */
.L_x_4188:
[----:B------:R-:W-:Y:S01]  /*1040*/  ISETP.GE.AND P0, PT, R22, R19, PT ;  /* 0x000000131600720c */ /* 0x000fe20003f06270 */
[----:B------:R-:W-:-:S12]  /*1050*/  BSSY B6, `(.L_x_4222) ;  /* 0x00000f8000067945 */ /* 0x000fd80003800000 */
[----:B------:R-:W-:Y:S05]  /*1060*/  @P0 BRA `(.L_x_4223) ;  /* 0x00000f6000000947 */ /* 0x000fea0003800000 */
[----:B0-----:R-:W-:Y:S01]  /*1070*/  IMAD R0, R2, 0x200, R22 ;  /* 0x0000020002007824 */ /* 0x001fe200078e0216 */
        /* <DEDUP_REMOVED lines=18> */
.L_x_4227:
[----:B------:R-:W2:Y:S02]  /*11a0*/  LDG.E.U8 R4, [R4.64] ;  /* 0x0000002404047981 */ /* 0x000ea4000c1e1100 */
[----:B--2---:R0:W1:Y:S01]  /*11b0*/  I2F.F64.U16 R28, R4 ;  /* 0x00000004001c7312 */ /* 0x0040620000101800 */
[----:B------:R-:W-:Y:S05]  /*11c0*/  BRA `(.L_x_4229) ;  /* 0x00000df000007947 */ /* 0x000fea0003800000 */
.L_x_4226:
        /* <DEDUP_REMOVED lines=9> */
.L_x_4231:
[----:B------:R-:W2:Y:S02]  /*1260*/  LDG.E R4, [R4.64] ;  /* 0x0000002404047981 */ /* 0x000ea4000c1e1900 */
[----:B--2---:R0:W1:Y:S01]  /*1270*/  I2F.F64 R28, R4 ;  /* 0x00000004001c7312 */ /* 0x0040620000201c00 */
[----:B------:R-:W-:Y:S05]  /*1280*/  BRA `(.L_x_4229) ;  /* 0x00000d3000007947 */ /* 0x000fea0003800000 */
.L_x_4230:
[----:B------:R-:W2:Y:S02]  /*1290*/  LDG.E.U16 R4, [R4.64] ;  /* 0x0000002404047981 */ /* 0x000ea4000c1e1500 */
[----:B--2---:R0:W1:Y:S01]  /*12a0*/  I2F.F64.S16 R28, R4 ;  /* 0x00000004001c7312 */ /* 0x0040620000101c00 */
[----:B------:R-:W-:Y:S05]  /*12b0*/  BRA `(.L_x_4229) ;  /* 0x00000d0000007947 */ /* 0x000fea0003800000 */
.L_x_4225:
        /* <DEDUP_REMOVED lines=10> */
.L_x_4233:
[----:B------:R-:W2:Y:S02]  /*1360*/  LDG.E.U16 R0, [R4.64] ;  /* 0x0000002404007981 */ /* 0x000ea4000c1e1500 */
[----:B--2---:R-:W-:-:S05]  /*1370*/  HADD2.F32 R0, -RZ, R0.H0_H0 ;  /* 0x20000000ff007230 */ /* 0x004fca0000004100 */
[----:B------:R-:W-:-:S04]  /*1380*/  FMUL.FTZ R0, R0, 1 ;  /* 0x3f80000000007820 */ /* 0x000fc80000410000 */
[----:B------:R0:W1:Y:S01]  /*1390*/  F2F.F64.F32 R28, R0 ;  /* 0x00000000001c7310 */ /* 0x0000620000201800 */
[----:B------:R-:W-:Y:S05]  /*13a0*/  BRA `(.L_x_4229) ;  /* 0x00000c1000007947 */ /* 0x000fea0003800000 */
.L_x_4232:
        /* <DEDUP_REMOVED lines=10> */
.L_x_4235:
[----:B------:R-:W2:Y:S02]  /*1450*/  LDG.E.U16 R4, [R4.64] ;  /* 0x0000002404047981 */ /* 0x000ea4000c1e1500 */
[----:B--2---:R-:W-:-:S05]  /*1460*/  HADD2.F32 R0, -RZ, R4.H0_H0 ;  /* 0x20000004ff007230 */ /* 0x004fca0000004100 */
[----:B------:R-:W-:-:S04]  /*1470*/  FMUL.FTZ R0, R0, 1 ;  /* 0x3f80000000007820 */ /* 0x000fc80000410000 */
[----:B------:R0:W1:Y:S01]  /*1480*/  F2F.F64.F32 R28, R0 ;  /* 0x00000000001c7310 */ /* 0x0000620000201800 */
[----:B------:R-:W-:Y:S05]  /*1490*/  BRA `(.L_x_4229) ;  /* 0x00000b2000007947 */ /* 0x000fea0003800000 */
.L_x_4234:
[----:B------:R0:W5:Y:S01]  /*14a0*/  LDG.E.64 R28, [R4.64] ;  /* 0x00000024041c7981 */ /* 0x000162000c1e1b00 */
[----:B------:R-:W-:Y:S05]  /*14b0*/  BRA `(.L_x_4229) ;  /* 0x00000b0000007947 */ /* 0x000fea0003800000 */
.L_x_4224:
        /* <DEDUP_REMOVED lines=13> */
.L_x_4238:
[----:B------:R0:W5:Y:S01]  /*1590*/  LDG.E.64 R28, [R4.64] ;  /* 0x00000024041c7981 */ /* 0x000162000c1e1b00 */
[----:B------:R-:W-:Y:S05]  /*15a0*/  BRA `(.L_x_4229) ;  /* 0x00000a1000007947 */ /* 0x000fea0003800000 */
.L_x_4237:
        /* <DEDUP_REMOVED lines=28> */
.L_x_4240:
        /* <DEDUP_REMOVED lines=15> */
.L_x_4239:
[----:B------:R-:W2:Y:S02]  /*1860*/  LDG.E.U16 R0, [R4.64] ;  /* 0x0000002404007981 */ /* 0x000ea4000c1e1500 */
[----:B--2---:R-:W-:-:S05]  /*1870*/  PRMT R0, RZ, 0x5410, R0 ;  /* 0x00005410ff007816 */ /* 0x004fca0000000000 */
[----:B------:R-:W-:-:S04]  /*1880*/  FMUL.FTZ R0, R0, 1 ;  /* 0x3f80000000007820 */ /* 0x000fc80000410000 */
[----:B------:R0:W1:Y:S01]  /*1890*/  F2F.F64.F32 R28, R0 ;  /* 0x00000000001c7310 */ /* 0x0000620000201800 */
[----:B------:R-:W-:Y:S05]  /*18a0*/  BRA `(.L_x_4229) ;  /* 0x0000071000007947 */ /* 0x000fea0003800000 */
.L_x_4236:
        /* <DEDUP_REMOVED lines=11> */
.L_x_4243:
        /* <DEDUP_REMOVED lines=21> */
.L_x_4247:
[----:B------:R-:W-:Y:S05]  /*1ab0*/  BSYNC B1 ;  /* 0x0000000000017941 */ /* 0x000fea0003800000 */
.L_x_4246:
[----:B------:R-:W-:Y:S01]  /*1ac0*/  LEA R5, R0, 0x3b800000, 0x17 ;  /* 0x3b80000000057811 */ /* 0x000fe200078eb8ff */
[----:B------:R-:W-:-:S05]  /*1ad0*/  IMAD.SHL.U32 R0, R3, 0x100000, RZ ;  /* 0x0010000003007824 */ /* 0x000fca00078e00ff */
[----:B------:R-:W-:Y:S02]  /*1ae0*/  LOP3.LUT R0, R5, R0, R6, 0xfe, !PT ;  /* 0x0000000005007212 */ /* 0x000fe400078efe06 */
.L_x_4245:
[----:B------:R-:W-:Y:S05]  /*1af0*/  BSYNC B0 ;  /* 0x0000000000007941 */ /* 0x000fea0003800000 */
.L_x_4244:
[----:B------:R-:W-:-:S04]  /*1b00*/  FMUL.FTZ R0, R0, 1 ;  /* 0x3f80000000007820 */ /* 0x000fc80000410000 */
[----:B------:R0:W1:Y:S01]  /*1b10*/  F2F.F64.F32 R28, R0 ;  /* 0x00000000001c7310 */ /* 0x0000620000201800 */
[----:B------:R-:W-:Y:S05]  /*1b20*/  BRA `(.L_x_4229) ;  /* 0x0000049000007947 */ /* 0x000fea0003800000 */
.L_x_4242:
        /* <DEDUP_REMOVED lines=21> */
.L_x_4251:
[----:B------:R-:W-:Y:S05]  /*1c80*/  BSYNC B1 ;  /* 0x0000000000017941 */ /* 0x000fea0003800000 */
.L_x_4250:
[----:B------:R-:W-:Y:S01]  /*1c90*/  LEA R5, R0, 0x37800000, 0x17 ;  /* 0x3780000000057811 */ /* 0x000fe200078eb8ff */
[----:B------:R-:W-:-:S05]  /*1ca0*/  IMAD.SHL.U32 R0, R3, 0x200000, RZ ;  /* 0x0020000003007824 */ /* 0x000fca00078e00ff */
[----:B------:R-:W-:Y:S02]  /*1cb0*/  LOP3.LUT R0, R5, R0, R6, 0xfe, !PT ;  /* 0x0000000005007212 */ /* 0x000fe400078efe06 */
.L_x_4249:
[----:B------:R-:W-:Y:S05]  /*1cc0*/  BSYNC B0 ;  /* 0x0000000000007941 */ /* 0x000fea0003800000 */
.L_x_4248:
[----:B------:R-:W-:-:S04]  /*1cd0*/  FMUL.FTZ R0, R0, 1 ;  /* 0x3f80000000007820 */ /* 0x000fc80000410000 */
[----:B------:R0:W1:Y:S01]  /*1ce0*/  F2F.F64.F32 R28, R0 ;  /* 0x00000000001c7310 */ /* 0x0000620000201800 */
[----:B------:R-:W-:Y:S05]  /*1cf0*/  BRA `(.L_x_4229) ;  /* 0x000002c000007947 */ /* 0x000fea0003800000 */
.L_x_4241:
        /* <DEDUP_REMOVED lines=14> */
.L_x_4255:
[----:B------:R-:W-:Y:S05]  /*1de0*/  BSYNC B0 ;  /* 0x0000000000007941 */ /* 0x000fea0003800000 */
.L_x_4254:
[----:B------:R-:W-:-:S04]  /*1df0*/  FMUL.FTZ R0, R0, 1 ;  /* 0x3f80000000007820 */ /* 0x000fc80000410000 */
[----:B------:R0:W1:Y:S01]  /*1e00*/  F2F.F64.F32 R28, R0 ;  /* 0x00000000001c7310 */ /* 0x0000620000201800 */
[----:B------:R-:W-:Y:S05]  /*1e10*/  BRA `(.L_x_4229) ;  /* 0x000001a000007947 */ /* 0x000fea0003800000 */
.L_x_4228:
        /* <DEDUP_REMOVED lines=19> */
[----:B------:R-:W-:Y:S01]  /*1f50*/  CS2R R28, SRZ ;  /* 0x00000000001c7805 */ /* 0x000fe2000001ff00 */
[----:B------:R-:W-:Y:S05]  /*1f60*/  BRA `(.L_x_4229) ;  /* 0x0000005000007947 */ /* 0x000fea0003800000 */
.L_x_4253:
[----:B------:R-:W2:Y:S02]  /*1f70*/  LDG.E.64 R28, [R4.64] ;  /* 0x00000024041c7981 */ /* 0x000ea4000c1e1b00 */
[----:B--2---:R-:W0:Y:S01]  /*1f80*/  I2F.F64.U64 R28, R28 ;  /* 0x0000001c001c7312 */ /* 0x004e220000301800 */
[----:B------:R-:W-:Y:S05]  /*1f90*/  BRA `(.L_x_4229) ;  /* 0x0000002000007947 */ /* 0x000fea0003800000 */
.L_x_4252:
[----:B------:R-:W2:Y:S02]  /*1fa0*/  LDG.E R4, [R4.64] ;  /* 0x0000002404047981 */ /* 0x000ea4000c1e1900 */
[----:B--2---:R0:W1:Y:S02]  /*1fb0*/  I2F.F64.U32 R28, R4 ;  /* 0x00000004001c7312 */ /* 0x0040640000201800 */
.L_x_4229:
[----:B------:R-:W-:-:S03]  /*1fc0*/  IADD3 R22, R22, 0x80, RZ ;  /* 0x0000008016167810 */ /* 0x000fc60007ffe0ff */
.L_x_4223:
[----:B------:R-:W-:Y:S05]  /*1fd0*/  BSYNC B6 ;  /* 0x0000000000067941 */ /* 0x000fea0003800000 */
.L_x_4222:
[----:B------:R-:W-:Y:S01]  /*1fe0*/  ISETP.GE.AND P0, PT, R22, R19, PT ;  /* 0x000000131600720c */ /* 0x000fe20003f06270 */
[----:B------:R-:W-:Y:S01]  /*1ff0*/  BSSY B6, `(.L_x_4256) ;  /* 0x00000fa000067945 */ /* 0x000fe20003800000 */
[----:B------:R-:W-:Y:S01]  /*2000*/  CS2R R16, SRZ ;  /* 0x0000000000107805 */ /* 0x000fe2000001ff00 */
[----:B------:R-:W-:-:S10]  /*2010*/  CS2R R24, SRZ ;  /* 0x0000000000187805 */ /* 0x000fd4000001ff00 */
        /* <DEDUP_REMOVED lines=18> */
[----:B--2---:R0:W2:Y:S01]  /*2140*/  I2F.F64.S16 R24, R4 ;  /* 0x0000000400187312 */ /* 0x0040a20000101c00 */
[----:B------:R-:W-:Y:S05]  /*2150*/  BRA `(.L_x_4263) ;  /* 0x00000e2000007947 */ /* 0x000fea0003800000 */
.L_x_4261:
[----:B------:R-:W2:Y:S02]  /*2160*/  LDG.E.U8 R4, [R4.64] ;  /* 0x0000002404047981 */ /* 0x000ea4000c1e1100 */
[----:B--2---:R0:W2:Y:S01]  /*2170*/  I2F.F64.U16 R24, R4 ;  /* 0x0000000400187312 */ /* 0x0040a20000101800 */
[----:B------:R-:W-:Y:S05]  /*2180*/  BRA `(.L_x_4263) ;  /* 0x00000df000007947 */ /* 0x000fea0003800000 */
.L_x_4260:
        /* <DEDUP_REMOVED lines=9> */
.L_x_4265:
[----:B------:R-:W2:Y:S02]  /*2220*/  LDG.E R4, [R4.64] ;  /* 0x0000002404047981 */ /* 0x000ea4000c1e1900 */
[----:B--2---:R0:W2:Y:S01]  /*2230*/  I2F.F64 R24, R4 ;  /* 0x0000000400187312 */ /* 0x0040a20000201c00 */
[----:B------:R-:W-:Y:S05]  /*2240*/  BRA `(.L_x_4263) ;  /* 0x00000d3000007947 */ /* 0x000fea0003800000 */
.L_x_4264:
[----:B------:R-:W2:Y:S02]  /*2250*/  LDG.E.U16 R4, [R4.64] ;  /* 0x0000002404047981 */ /* 0x000ea4000c1e1500 */
[----:B--2---:R0:W2:Y:S01]  /*2260*/  I2F.F64.S16 R24, R4 ;  /* 0x0000000400187312 */ /* 0x0040a20000101c00 */
[----:B------:R-:W-:Y:S05]  /*2270*/  BRA `(.L_x_4263) ;  /* 0x00000d0000007947 */ /* 0x000fea0003800000 */
.L_x_4259:
        /* <DEDUP_REMOVED lines=10> */
.L_x_4267:
[----:B------:R-:W2:Y:S02]  /*2320*/  LDG.E.U16 R0, [R4.64] ;  /* 0x0000002404007981 */ /* 0x000ea4000c1e1500 */
[----:B--2---:R-:W-:-:S05]  /*2330*/  HADD2.F32 R0, -RZ, R0.H0_H0 ;  /* 0x20000000ff007230 */ /* 0x004fca0000004100 */
[----:B------:R-:W-:-:S04]  /*2340*/  FMUL.FTZ R0, R0, 1 ;  /* 0x3f80000000007820 */ /* 0x000fc80000410000 */
[----:B------:R0:W2:Y:S01]  /*2350*/  F2F.F64.F32 R24, R0 ;  /* 0x0000000000187310 */ /* 0x0000a20000201800 */
[----:B------:R-:W-:Y:S05]  /*2360*/  BRA `(.L_x_4263) ;  /* 0x00000c1000007947 */ /* 0x000fea0003800000 */
.L_x_4266:
        /* <DEDUP_REMOVED lines=10> */
.L_x_4269:
[----:B------:R-:W2:Y:S02]  /*2410*/  LDG.E.U16 R4, [R4.64] ;  /* 0x0000002404047981 */ /* 0x000ea4000c1e1500 */
[----:B--2---:R-:W-:-:S05]  /*2420*/  HADD2.F32 R0, -RZ, R4.H0_H0 ;  /* 0x20000004ff007230 */ /* 0x004fca0000004100 */
[----:B------:R-:W-:-:S04]  /*2430*/  FMUL.FTZ R0, R0, 1 ;  /* 0x3f80000000007820 */ /* 0x000fc80000410000 */
[----:B------:R0:W2:Y:S01]  /*2440*/  F2F.F64.F32 R24, R0 ;  /* 0x0000000000187310 */ /* 0x0000a20000201800 */
[----:B------:R-:W-:Y:S05]  /*2450*/  BRA `(.L_x_4263) ;  /* 0x00000b2000007947 */ /* 0x000fea0003800000 */
.L_x_4268:
[----:B------:R0:W5:Y:S01]  /*2460*/  LDG.E.64 R24, [R4.64] ;  /* 0x0000002404187981 */ /* 0x000162000c1e1b00 */
[----:B------:R-:W-:Y:S05]  /*2470*/  BRA `(.L_x_4263) ;  /* 0x00000b0000007947 */ /* 0x000fea0003800000 */
.L_x_4258:
        /* <DEDUP_REMOVED lines=13> */
.L_x_4272:
[----:B------:R0:W5:Y:S01]  /*2550*/  LDG.E.64 R24, [R4.64] ;  /* 0x0000002404187981 */ /* 0x000162000c1e1b00 */
[----:B------:R-:W-:Y:S05]  /*2560*/  BRA `(.L_x_4263) ;  /* 0x00000a1000007947 */ /* 0x000fea0003800000 */
.L_x_4271:
        /* <DEDUP_REMOVED lines=26> */
[----:B------:R0:W2:Y:S01]  /*2710*/  F2F.F64.F32 R24, R7 ;  /* 0x0000000700187310 */ /* 0x0000a20000201800 */
[----:B------:R-:W-:Y:S05]  /*2720*/  BRA `(.L_x_4263) ;  /* 0x0000085000007947 */ /* 0x000fea0003800000 */
.L_x_4274:
        /* <DEDUP_REMOVED lines=13> */
[----:B------:R0:W2:Y:S01]  /*2800*/  F2F.F64.F32 R24, R0 ;  /* 0x0000000000187310 */ /* 0x0000a20000201800 */
[----:B------:R-:W-:Y:S05]  /*2810*/  BRA `(.L_x_4263) ;  /* 0x0000076000007947 */ /* 0x000fea0003800000 */
.L_x_4273:
[----:B------:R-:W2:Y:S02]  /*2820*/  LDG.E.U16 R0, [R4.64] ;  /* 0x0000002404007981 */ /* 0x000ea4000c1e1500 */
[----:B--2---:R-:W-:-:S05]  /*2830*/  PRMT R0, RZ, 0x5410, R0 ;  /* 0x00005410ff007816 */ /* 0x004fca0000000000 */
[----:B------:R-:W-:-:S04]  /*2840*/  FMUL.FTZ R0, R0, 1 ;  /* 0x3f80000000007820 */ /* 0x000fc80000410000 */
[----:B------:R0:W2:Y:S01]  /*2850*/  F2F.F64.F32 R24, R0 ;  /* 0x0000000000187310 */ /* 0x0000a20000201800 */
[----:B------:R-:W-:Y:S05]  /*2860*/  BRA `(.L_x_4263) ;  /* 0x0000071000007947 */ /* 0x000fea0003800000 */
.L_x_4270:
        /* <DEDUP_REMOVED lines=9> */
[----:B--2---:R0:W2:Y:S01]  /*2900*/  I2F.F64.U16 R24, R4 ;  /* 0x0000000400187312 */ /* 0x0040a20000101800 */
[----:B------:R-:W-:Y:S05]  /*2910*/  BRA `(.L_x_4263) ;  /* 0x0000066000007947 */ /* 0x000fea0003800000 */
.L_x_4277:
        /* <DEDUP_REMOVED lines=21> */
.L_x_4281:
[----:B------:R-:W-:Y:S05]  /*2a70*/  BSYNC B1 ;  /* 0x0000000000017941 */ /* 0x000fea0003800000 */
.L_x_4280:
[----:B------:R-:W-:Y:S01]  /*2a80*/  LEA R5, R0, 0x3b800000, 0x17 ;  /* 0x3b80000000057811 */ /* 0x000fe200078eb8ff */
[----:B------:R-:W-:-:S05]  /*2a90*/  IMAD.SHL.U32 R0, R3, 0x100000, RZ ;  /* 0x0010000003007824 */ /* 0x000fca00078e00ff */
[----:B------:R-:W-:Y:S02]  /*2aa0*/  LOP3.LUT R0, R5, R0, R6, 0xfe, !PT ;  /* 0x0000000005007212 */ /* 0x000fe400078efe06 */
.L_x_4279:
[----:B------:R-:W-:Y:S05]  /*2ab0*/  BSYNC B0 ;  /* 0x0000000000007941 */ /* 0x000fea0003800000 */
.L_x_4278:
[----:B------:R-:W-:-:S04]  /*2ac0*/  FMUL.FTZ R0, R0, 1 ;  /* 0x3f80000000007820 */ /* 0x000fc80000410000 */
[----:B------:R0:W2:Y:S01]  /*2ad0*/  F2F.F64.F32 R24, R0 ;  /* 0x0000000000187310 */ /* 0x0000a20000201800 */
[----:B------:R-:W-:Y:S05]  /*2ae0*/  BRA `(.L_x_4263) ;  /* 0x0000049000007947 */ /* 0x000fea0003800000 */
.L_x_4276:
        /* <DEDUP_REMOVED lines=21> */
.L_x_4285:
[----:B------:R-:W-:Y:S05]  /*2c40*/  BSYNC B1 ;  /* 0x0000000000017941 */ /* 0x000fea0003800000 */
.L_x_4284:
[----:B------:R-:W-:Y:S01]  /*2c50*/  LEA R5, R0, 0x37800000, 0x17 ;  /* 0x3780000000057811 */ /* 0x000fe200078eb8ff */
[----:B------:R-:W-:-:S05]  /*2c60*/  IMAD.SHL.U32 R0, R3, 0x200000, RZ ;  /* 0x0020000003007824 */ /* 0x000fca00078e00ff */
[----:B------:R-:W-:Y:S02]  /*2c70*/  LOP3.LUT R0, R5, R0, R6, 0xfe, !PT ;  /* 0x0000000005007212 */ /* 0x000fe400078efe06 */
.L_x_4283:
[----:B------:R-:W-:Y:S05]  /*2c80*/  BSYNC B0 ;  /* 0x0000000000007941 */ /* 0x000fea0003800000 */
.L_x_4282:
[----:B------:R-:W-:-:S04]  /*2c90*/  FMUL.FTZ R0, R0, 1 ;  /* 0x3f80000000007820 */ /* 0x000fc80000410000 */
[----:B------:R0:W2:Y:S01]  /*2ca0*/  F2F.F64.F32 R24, R0 ;  /* 0x0000000000187310 */ /* 0x0000a20000201800 */
[----:B------:R-:W-:Y:S05]  /*2cb0*/  BRA `(.L_x_4263) ;  /* 0x000002c000007947 */ /* 0x000fea0003800000 */
.L_x_4275:
        /* <DEDUP_REMOVED lines=14> */
.L_x_4289:
[----:B------:R-:W-:Y:S05]  /*2da0*/  BSYNC B0 ;  /* 0x0000000000007941 */ /* 0x000fea0003800000 */
.L_x_4288:
[----:B------:R-:W-:-:S04]  /*2db0*/  FMUL.FTZ R0, R0, 1 ;  /* 0x3f80000000007820 */ /* 0x000fc80000410000 */
[----:B------:R0:W2:Y:S01]  /*2dc0*/  F2F.F64.F32 R24, R0 ;  /* 0x0000000000187310 */ /* 0x0000a20000201800 */
[----:B------:R-:W-:Y:S05]  /*2dd0*/  BRA `(.L_x_4263) ;  /* 0x000001a000007947 */ /* 0x000fea0003800000 */
.L_x_4262:
        /* <DEDUP_REMOVED lines=18> */
[----:B01---5:R-:W-:Y:S05]  /*2f00*/  CALL.ABS.NOINC R14 ;  /* 0x000000000e007343 */ /* 0x023fea0003c00000 */
[----:B------:R-:W-:Y:S01]  /*2f10*/  CS2R R24, SRZ ;  /* 0x0000000000187805 */ /* 0x000fe2000001ff00 */
[----:B------:R-:W-:Y:S05]  /*2f20*/  BRA `(.L_x_4263) ;  /* 0x0000005000007947 */ /* 0x000fea0003800000 */
.L_x_4287:
[----:B------:R-:W2:Y:S02]  /*2f30*/  LDG.E.64 R24, [R4.64] ;  /* 0x0000002404187981 */ /* 0x000ea4000c1e1b00 */
[----:B--2---:R-:W0:Y:S01]  /*2f40*/  I2F.F64.U64 R24, R24 ;  /* 0x0000001800187312 */ /* 0x004e220000301800 */
[----:B------:R-:W-:Y:S05]  /*2f50*/  BRA `(.L_x_4263) ;  /* 0x0000002000007947 */ /* 0x000fea0003800000 */
.L_x_4286:
[----:B------:R-:W2:Y:S02]  /*2f60*/  LDG.E R4, [R4.64] ;  /* 0x0000002404047981 */ /* 0x000ea4000c1e1900 */
[----:B--2---:R0:W2:Y:S02]  /*2f70*/  I2F.F64.U32 R24, R4 ;  /* 0x0000000400187312 */ /* 0x0040a40000201800 */
.L_x_4263:
[----:B------:R-:W-:-:S03]  /*2f80*/  IADD3 R22, R22, 0x80, RZ ;  /* 0x0000008016167810 */ /* 0x000fc60007ffe0ff */
.L_x_4257:
[----:B------:R-:W-:Y:S05]  /*2f90*/  BSYNC B6 ;  /* 0x0000000000067941 */ /* 0x000fea0003800000 */
.L_x_4256:
[----:B------:R-:W-:Y:S01]  /*2fa0*/  ISETP.GE.AND P0, PT, R22, R19, PT ;  /* 0x000000131600720c */ /* 0x000fe20003f06270 */
[----:B------:R-:W-:-:S12]  /*2fb0*/  BSSY B6, `(.L_x_4290) ;  /* 0x00000f5000067945 */ /* 0x000fd80003800000 */
[----:B------:R-:W-:Y:S05]  /*2fc0*/  @P0 BRA `(.L_x_4291) ;  /* 0x00000f3000000947 */ /* 0x000fea0003800000 */
[----:B0-----:R-:W-:Y:S01]  /*2fd0*/  PRMT R0, R18, 0x9910, RZ ;  /* 0x0000991012007816 */ /* 0x001fe200000000ff */
        /* <DEDUP_REMOVED lines=15> */
[----:B---3--:R0:W3:Y:S01]  /*30d0*/  I2F.F64.S16 R16, R4 ;  /* 0x0000000400107312 */ /* 0x0080e20000101c00 */
[----:B------:R-:W-:Y:S05]  /*30e0*/  BRA `(.L_x_4291) ;  /* 0x00000e1000007947 */ /* 0x000fea0003800000 */
.L_x_4295:
[----:B------:R-:W3:Y:S02]  /*30f0*/  LDG.E.U8 R4, [R4.64] ;  /* 0x0000002404047981 */ /* 0x000ee4000c1e1100 */
[----:B---3--:R0:W3:Y:S01]  /*3100*/  I2F.F64.U16 R16, R4 ;  /* 0x0000000400107312 */ /* 0x0080e20000101800 */
[----:B------:R-:W-:Y:S05]  /*3110*/  BRA `(.L_x_4291) ;  /* 0x00000de000007947 */ /* 0x000fea0003800000 */
.L_x_4294:
[----:B------:R-:W-:-:S13]  /*3120*/  ISETP.NE.AND P0, PT, R0, 0x2, PT ;  /* 0x000000020000780c */ /* 0x000fda0003f05270 */
[----:B------:R-:W-:Y:S05]  /*3130*/  @!P0 BRA `(.L_x_4297) ;  /* 0x000000a000008947 */ /* 0x000fea0003800000 */
[----:B------:R-:W-:-:S13]  /*3140*/  ISETP.NE.AND P0, PT, R0, 0x3, PT ;  /* 0x000000030000780c */ /* 0x000fda0003f05270 */
[----:B------:R-:W-:Y:S05]  /*3150*/  @!P0 BRA `(.L_x_4298) ;  /* 0x0000005000008947 */ /* 0x000fea0003800000 */
[----:B------:R-:W-:-:S13]  /*3160*/  ISETP.NE.AND P0, PT, R0, 0x4, PT ;  /* 0x000000040000780c */ /* 0x000fda0003f05270 */
[----:B------:R-:W-:Y:S05]  /*3170*/  @P0 BRA `(.L_x_4296) ;  /* 0x00000bf000000947 */ /* 0x000fea0003800000 */
[----:B------:R-:W3:Y:S02]  /*3180*/  LDG.E.64 R16, [R4.64] ;  /* 0x0000002404107981 */ /* 0x000ee4000c1e1b00 */
[----:B---3--:R-:W0:Y:S01]  /*3190*/  I2F.F64.S64 R16, R16 ;  /* 0x0000001000107312 */ /* 0x008e220000301c00 */
[----:B------:R-:W-:Y:S05]  /*31a0*/  BRA `(.L_x_4291) ;  /* 0x00000d5000007947 */ /* 0x000fea0003800000 */
.L_x_4298:
[----:B------:R-:W3:Y:S02]  /*31b0*/  LDG.E R4, [R4.64] ;  /* 0x0000002404047981 */ /* 0x000ee4000c1e1900 */
[----:B---3--:R0:W3:Y:S01]  /*31c0*/  I2F.F64 R16, R4 ;  /* 0x0000000400107312 */ /* 0x0080e20000201c00 */
[----:B------:R-:W-:Y:S05]  /*31d0*/  BRA `(.L_x_4291) ;  /* 0x00000d2000007947 */ /* 0x000fea0003800000 */
.L_x_4297:
[----:B------:R-:W3:Y:S02]  /*31e0*/  LDG.E.U16 R4, [R4.64] ;  /* 0x0000002404047981 */ /* 0x000ee4000c1e1500 */
[----:B---3--:R0:W3:Y:S01]  /*31f0*/  I2F.F64.S16 R16, R4 ;  /* 0x0000000400107312 */ /* 0x0080e20000101c00 */
[----:B------:R-:W-:Y:S05]  /*3200*/  BRA `(.L_x_4291) ;  /* 0x00000cf000007947 */ /* 0x000fea0003800000 */
.L_x_4293:
[----:B------:R-:W-:-:S13]  /*3210*/  ISETP.GT.AND P0, PT, R0, 0x6, PT ;  /* 0x000000060000780c */ /* 0x000fda0003f04270 */
[----:B------:R-:W-:Y:S05]  /*3220*/  @P0 BRA `(.L_x_4299) ;  /* 0x000000d000000947 */ /* 0x000fea0003800000 */
[----:B------:R-:W-:-:S13]  /*3230*/  ISETP.NE.AND P0, PT, R0, 0x5, PT ;  /* 0x000000050000780c */ /* 0x000fda0003f05270 */
[----:B------:R-:W-:Y:S05]  /*3240*/  @!P0 BRA `(.L_x_4300) ;  /* 0x0000006000008947 */ /* 0x000fea0003800000 */
[----:B------:R-:W-:-:S13]  /*3250*/  ISETP.NE.AND P0, PT, R0, 0x6, PT ;  /* 0x000000060000780c */ /* 0x000fda0003f05270 */
[----:B------:R-:W-:Y:S05]  /*3260*/  @P0 BRA `(.L_x_4296) ;  /* 0x00000b0000000947 */ /* 0x000fea0003800000 */
[----:B------:R-:W3:Y:S02]  /*3270*/  LDG.E R16, [R4.64] ;  /* 0x0000002404107981 */ /* 0x000ee4000c1e1900 */
[----:B---3--:R-:W-:-:S06]  /*3280*/  FMUL.FTZ R16, R16, 1 ;  /* 0x3f80000010107820 */ /* 0x008fcc0000410000 */
[----:B------:R-:W0:Y:S01]  /*3290*/  F2F.F64.F32 R16, R16 ;  /* 0x0000001000107310 */ /* 0x000e220000201800 */
[----:B------:R-:W-:Y:S05]  /*32a0*/  BRA `(.L_x_4291) ;  /* 0x00000c5000007947 */ /* 0x000fea0003800000 */
.L_x_4300:
[----:B------:R-:W3:Y:S02]  /*32b0*/  LDG.E.U16 R0, [R4.64] ;  /* 0x0000002404007981 */ /* 0x000ee4000c1e1500 */
[----:B---3--:R-:W-:-:S05]  /*32c0*/  HADD2.F32 R0, -RZ, R0.H0_H0 ;  /* 0x20000000ff007230 */ /* 0x008fca0000004100 */
[----:B------:R-:W-:-:S04]  /*32d0*/  FMUL.FTZ R0, R0, 1 ;  /* 0x3f80000000007820 */ /* 0x000fc80000410000 */
[----:B------:R0:W3:Y:S01]  /*32e0*/  F2F.F64.F32 R16, R0 ;  /* 0x0000000000107310 */ /* 0x0000e20000201800 */
[----:B------:R-:W-:Y:S05]  /*32f0*/  BRA `(.L_x_4291) ;  /* 0x00000c0000007947 */ /* 0x000fea0003800000 */
.L_x_4299:
[----:B------:R-:W-:-:S13]  /*3300*/  ISETP.NE.AND P0, PT, R0, 0x7, PT ;  /* 0x000000070000780c */ /* 0x000fda0003f05270 */
[----:B------:R-:W-:Y:S05]  /*3310*/  @!P0 BRA `(.L_x_4301) ;  /* 0x000000d000008947 */ /* 0x000fea0003800000 */
        /* <DEDUP_REMOVED lines=8> */
.L_x_4302:
[----:B------:R-:W3:Y:S02]  /*33a0*/  LDG.E.U16 R4, [R4.64] ;  /* 0x0000002404047981 */ /* 0x000ee4000c1e1500 */
[----:B---3--:R-:W-:-:S05]  /*33b0*/  HADD2.F32 R0, -RZ, R4.H0_H0 ;  /* 0x20000004ff007230 */ /* 0x008fca0000004100 */
[----:B------:R-:W-:-:S04]  /*33c0*/  FMUL.FTZ R0, R0, 1 ;  /* 0x3f80000000007820 */ /* 0x000fc80000410000 */
[----:B------:R0:W3:Y:S01]  /*33d0*/  F2F.F64.F32 R16, R0 ;  /* 0x0000000000107310 */ /* 0x0000e20000201800 */
[----:B------:R-:W-:Y:S05]  /*33e0*/  BRA `(.L_x_4291) ;  /* 0x00000b1000007947 */ /* 0x000fea0003800000 */
.L_x_4301:
[----:B------:R0:W5:Y:S01]  /*33f0*/  LDG.E.64 R16, [R4.64] ;  /* 0x0000002404107981 */ /* 0x000162000c1e1b00 */
[----:B------:R-:W-:Y:S05]  /*3400*/  BRA `(.L_x_4291) ;  /* 0x00000af000007947 */ /* 0x000fea0003800000 */
.L_x_4292:
        /* <DEDUP_REMOVED lines=8> */
[----:B------:R-:W3:Y:S01]  /*3490*/  LDG.E.U8 R4, [R4.64] ;  /* 0x0000002404047981 */ /* 0x000ee2000c1e1100 */
[----:B------:R-:W-:Y:S01]  /*34a0*/  IMAD.MOV.U32 R16, RZ, RZ, RZ ;  /* 0x000000ffff107224 */ /* 0x000fe200078e00ff */
[----:B---3--:R-:W-:-:S04]  /*34b0*/  ISETP.NE.AND P0, PT, R4, RZ, PT ;  /* 0x000000ff0400720c */ /* 0x008fc80003f05270 */
[----:B------:R-:W-:Y:S01]  /*34c0*/  FSEL R17, RZ, 1.875, !P0 ;  /* 0x3ff00000ff117808 */ /* 0x000fe20004000000 */
[----:B------:R-:W-:Y:S05]  /*34d0*/  BRA `(.L_x_4291) ;  /* 0x00000a2000007947 */ /* 0x000fea0003800000 */
.L_x_4305:
[----:B------:R0:W5:Y:S01]  /*34e0*/  LDG.E.64 R16, [R4.64] ;  /* 0x0000002404107981 */ /* 0x000162000c1e1b00 */
[----:B------:R-:W-:Y:S05]  /*34f0*/  BRA `(.L_x_4291) ;  /* 0x00000a0000007947 */ /* 0x000fea0003800000 */
.L_x_4304:
        /* <DEDUP_REMOVED lines=26> */
[----:B------:R0:W3:Y:S01]  /*36a0*/  F2F.F64.F32 R16, R7 ;  /* 0x0000000700107310 */ /* 0x0000e20000201800 */
[----:B------:R-:W-:Y:S05]  /*36b0*/  BRA `(.L_x_4291) ;  /* 0x0000084000007947 */ /* 0x000fea0003800000 */
.L_x_4307:
        /* <DEDUP_REMOVED lines=13> */
[----:B------:R0:W3:Y:S01]  /*3790*/  F2F.F64.F32 R16, R0 ;  /* 0x0000000000107310 */ /* 0x0000e20000201800 */
[----:B------:R-:W-:Y:S05]  /*37a0*/  BRA `(.L_x_4291) ;  /* 0x0000075000007947 */ /* 0x000fea0003800000 */
.L_x_4306:
[----:B------:R-:W3:Y:S02]  /*37b0*/  LDG.E.U16 R0, [R4.64] ;  /* 0x0000002404007981 */ /* 0x000ee4000c1e1500 */
[----:B---3--:R-:W-:-:S05]  /*37c0*/  PRMT R0, RZ, 0x5410, R0 ;  /* 0x00005410ff007816 */ /* 0x008fca0000000000 */
[----:B------:R-:W-:-:S04]  /*37d0*/  FMUL.FTZ R0, R0, 1 ;  /* 0x3f80000000007820 */ /* 0x000fc80000410000 */
[----:B------:R0:W3:Y:S01]  /*37e0*/  F2F.F64.F32 R16, R0 ;  /* 0x0000000000107310 */ /* 0x0000e20000201800 */
[----:B------:R-:W-:Y:S05]  /*37f0*/  BRA `(.L_x_4291) ;  /* 0x0000070000007947 */ /* 0x000fea0003800000 */
.L_x_4303:
        /* <DEDUP_REMOVED lines=9> */
[----:B---3--:R0:W3:Y:S01]  /*3890*/  I2F.F64.U16 R16, R4 ;  /* 0x0000000400107312 */ /* 0x0080e20000101800 */
[----:B------:R-:W-:Y:S05]  /*38a0*/  BRA `(.L_x_4291) ;  /* 0x0000065000007947 */ /* 0x000fea0003800000 */
.L_x_4310:
[----:B------:R-:W3:Y:S01]  /*38b0*/  LDG.E.U8 R3, [R4.64] ;  /* 0x0000002404037981 */ /* 0x000ee2000c1e1100 */
[----:B------:R-:W-:Y:S01]  /*38c0*/  BSSY B0, `(.L_x_4311) ;  /* 0x0000018000007945 */ /* 0x000fe20003800000 */
[----:B------:R-:W-:Y:S01]  /*38d0*/  IMAD.MOV.U32 R0, RZ, RZ, RZ ;  /* 0x000000ffff007224 */ /* 0x000fe200078e00ff */
        /* <DEDUP_REMOVED lines=18> */
.L_x_4314:
[----:B------:R-:W-:Y:S05]  /*3a00*/  BSYNC B1 ;  /* 0x0000000000017941 */ /* 0x000fea0003800000 */
.L_x_4313:
[----:B------:R-:W-:Y:S01]  /*3a10*/  LEA R5, R0, 0x3b800000, 0x17 ;  /* 0x3b80000000057811 */ /* 0x000fe200078eb8ff */
[----:B------:R-:W-:-:S05]  /*3a20*/  IMAD.SHL.U32 R0, R3, 0x100000, RZ ;  /* 0x0010000003007824 */ /* 0x000fca00078e00ff */
[----:B------:R-:W-:Y:S02]  /*3a30*/  LOP3.LUT R0, R5, R0, R6, 0xfe, !PT ;  /* 0x0000000005007212 */ /* 0x000fe400078efe06 */
.L_x_4312:
[----:B------:R-:W-:Y:S05]  /*3a40*/  BSYNC B0 ;  /* 0x0000000000007941 */ /* 0x000fea0003800000 */
.L_x_4311:
[----:B------:R-:W-:-:S04]  /*3a50*/  FMUL.FTZ R0, R0, 1 ;  /* 0x3f80000000007820 */ /* 0x000fc80000410000 */
[----:B------:R0:W3:Y:S01]  /*3a60*/  F2F.F64.F32 R16, R0 ;  /* 0x0000000000107310 */ /* 0x0000e20000201800 */
[----:B------:R-:W-:Y:S05]  /*3a70*/  BRA `(.L_x_4291) ;  /* 0x0000048000007947 */ /* 0x000fea0003800000 */
.L_x_4309:
        /* <DEDUP_REMOVED lines=21> */
.L_x_4318:
[----:B------:R-:W-:Y:S05]  /*3bd0*/  BSYNC B1 ;  /* 0x0000000000017941 */ /* 0x000fea0003800000 */
.L_x_4317:
[----:B------:R-:W-:Y:S01]  /*3be0*/  LEA R5, R0, 0x37800000, 0x17 ;  /* 0x3780000000057811 */ /* 0x000fe200078eb8ff */
[----:B------:R-:W-:-:S05]  /*3bf0*/  IMAD.SHL.U32 R0, R3, 0x200000, RZ ;  /* 0x0020000003007824 */ /* 0x000fca00078e00ff */
[----:B------:R-:W-:Y:S02]  /*3c00*/  LOP3.LUT R0, R5, R0, R6, 0xfe, !PT ;  /* 0x0000000005007212 */ /* 0x000fe400078efe06 */
.L_x_4316:
[----:B------:R-:W-:Y:S05]  /*3c10*/  BSYNC B0 ;  /* 0x0000000000007941 */ /* 0x000fea0003800000 */
.L_x_4315:
[----:B------:R-:W-:-:S04]  /*3c20*/  FMUL.FTZ R0, R0, 1 ;  /* 0x3f80000000007820 */ /* 0x000fc80000410000 */
[----:B------:R0:W3:Y:S01]  /*3c30*/  F2F.F64.F32 R16, R0 ;  /* 0x0000000000107310 */ /* 0x0000e20000201800 */
[----:B------:R-:W-:Y:S05]  /*3c40*/  BRA `(.L_x_4291) ;  /* 0x000002b000007947 */ /* 0x000fea0003800000 */
.L_x_4308:
[----:B------:R-:W-:-:S13]  /*3c50*/  ISETP.NE.AND P0, PT, R0, 0x1c, PT ;  /* 0x0000001c0000780c */ /* 0x000fda0003f05270 */
[----:B------:R-:W-:Y:S05]  /*3c60*/  @!P0 BRA `(.L_x_4319) ;  /* 0x0000027000008947 */ /* 0x000fea0003800000 */
[----:B------:R-:W-:-:S13]  /*3c70*/  ISETP.NE.AND P0, PT, R0, 0x1d, PT ;  /* 0x0000001d0000780c */ /* 0x000fda0003f05270 */
[----:B------:R-:W-:Y:S05]  /*3c80*/  @!P0 BRA `(.L_x_4320) ;  /* 0x0000022000008947 */ /* 0x000fea0003800000 */
[----:B------:R-:W-:-:S13]  /*3c90*/  ISETP.NE.AND P0, PT, R0, 0x2c, PT ;  /* 0x0000002c0000780c */ /* 0x000fda0003f05270 */
[----:B------:R-:W-:Y:S05]  /*3ca0*/  @P0 BRA `(.L_x_4296) ;  /* 0x000000c000000947 */ /* 0x000fea0003800000 */
[----:B------:R-:W3:Y:S01]  /*3cb0*/  LDG.E.U8 R4, [R4.64] ;  /* 0x0000002404047981 */ /* 0x000ee2000c1e1100 */
[----:B------:R-:W-:Y:S01]  /*3cc0*/  BSSY B0, `(.L_x_4321) ;  /* 0x0000007000007945 */ /* 0x000fe20003800000 */
[----:B------:R-:W-:Y:S01]  /*3cd0*/  IMAD.MOV.U32 R0, RZ, RZ, 0x400000 ;  /* 0x00400000ff007424 */ /* 0x000fe200078e00ff */
[----:B---3--:R-:W-:-:S13]  /*3ce0*/  ISETP.NE.AND P0, PT, R4, RZ, PT ;  /* 0x000000ff0400720c */ /* 0x008fda0003f05270 */
[----:B------:R-:W-:Y:S05]  /*3cf0*/  @!P0 BRA `(.L_x_4322) ;  /* 0x0000003000008947 */ /* 0x000fea0003800000 */
[----:B------:R-:W-:-:S13]  /*3d00*/  ISETP.NE.AND P0, PT, R4, 0xff, PT ;  /* 0x000000ff0400780c */ /* 0x000fda0003f05270 */
[----:B------:R-:W-:Y:S02]  /*3d10*/  @!P0 IMAD.MOV.U32 R0, RZ, RZ, 0x7f800001 ;  /* 0x7f800001ff008424 */ /* 0x000fe400078e00ff */
[----:B------:R-:W-:Y:S02]  /*3d20*/  @P0 IMAD.SHL.U32 R0, R4, 0x800000, RZ ;  /* 0x0080000004000824 */ /* 0x000fe400078e00ff */
.L_x_4322:
[----:B------:R-:W-:Y:S05]  /*3d30*/  BSYNC B0 ;  /* 0x0000000000007941 */ /* 0x000fea0003800000 */
.L_x_4321:
[----:B------:R-:W-:-:S04]  /*3d40*/  FMUL.FTZ R0, R0, 1 ;  /* 0x3f80000000007820 */ /* 0x000fc80000410000 */
[----:B------:R0:W3:Y:S01]  /*3d50*/  F2F.F64.F32 R16, R0 ;  /* 0x0000000000107310 */ /* 0x0000e20000201800 */
[----:B------:R-:W-:Y:S05]  /*3d60*/  BRA `(.L_x_4291) ;  /* 0x0000019000007947 */ /* 0x000fea0003800000 */
.L_x_4296:
        /* <DEDUP_REMOVED lines=18> */
[----:B012--5:R-:W-:Y:S05]  /*3e90*/  CALL.ABS.NOINC R14 ;  /* 0x000000000e007343 */ /* 0x027fea0003c00000 */
[----:B------:R-:W-:Y:S05]  /*3ea0*/  BRA `(.L_x_4291) ;  /* 0x0000005000007947 */ /* 0x000fea0003800000 */
.L_x_4320:
[----:B------:R-:W3:Y:S02]  /*3eb0*/  LDG.E.64 R16, [R4.64] ;  /* 0x0000002404107981 */ /* 0x000ee4000c1e1b00 */
[----:B---3--:R-:W0:Y:S01]  /*3ec0*/  I2F.F64.U64 R16, R16 ;  /* 0x0000001000107312 */ /* 0x008e220000301800 */
[----:B------:R-:W-:Y:S05]  /*3ed0*/  BRA `(.L_x_4291) ;  /* 0x0000002000007947 */ /* 0x000fea0003800000 */
.L_x_4319:
[----:B------:R-:W3:Y:S02]  /*3ee0*/  LDG.E R4, [R4.64] ;  /* 0x0000002404047981 */ /* 0x000ee4000c1e1900 */
[----:B---3--:R0:W3:Y:S02]  /*3ef0*/  I2F.F64.U32 R16, R4 ;  /* 0x0000000400107312 */ /* 0x0080e40000201800 */
.L_x_4291:
[----:B------:R-:W-:Y:S05]  /*3f00*/  BSYNC B6 ;  /* 0x0000000000067941 */ /* 0x000fea0003800000 */
.L_x_4290:
[----:B------:R-:W4:Y:S01]  /*3f10*/  S2R R22, SR_TID.X ;  /* 0x0000000000167919 */ /* 0x000f220000002100 */
[----:B------:R-:W-:Y:S01]  /*3f20*/  BSSY B0, `(.L_x_4323) ;  /* 0x0000016000007945 */ /* 0x000fe20003800000 */
[----:B----4-:R-:W-:-:S13]  /*3f30*/  ISETP.GE.AND P0, PT, R22, R19, PT ;  /* 0x000000131600720c */ /* 0x010fda0003f06270 */
[----:B------:R-:W-:Y:S05]  /*3f40*/  @P0 BRA `(.L_x_4324) ;  /* 0x0000013000000947 */ /* 0x000fea0003800000 */
[----:B0----5:R-:W0:Y:S01]  /*3f50*/  DADD R26, R26, c[0x0][0x168] ;  /* 0x00005a001a1a7629 */ /* 0x021e220000000000 */
[----:B------:R-:W-:Y:S02]  /*3f60*/  IMAD.MOV.U32 R4, RZ, RZ, RZ ;  /* 0x000000ffff047224 */ /* 0x000fe400078e00ff */
        /* <DEDUP_REMOVED lines=9> */
[----:B0-----:R0:W4:Y:S01]  /*4000*/  DFMA R4, R8, R6, R4 ;  /* 0x000000060804722b */ /* 0x0011220000000004 */
[----:B------:R-:W-:Y:S05]  /*4010*/  @!P1 BRA `(.L_x_4324) ;  /* 0x0000006000009947 */ /* 0x000fea0003800000 */
[----:B0-----:R-:W-:Y:S01]  /*4020*/  IMAD.MOV.U32 R6, RZ, RZ, R26 ;  /* 0x000000ffff067224 */ /* 0x001fe200078e001a */
[----:B------:R-:W-:Y:S01]  /*4030*/  MOV R0, 0x4060 ;  /* 0x0000406000007802 */ /* 0x000fe20000000f00 */
[----:B------:R-:W-:-:S03]  /*4040*/  IMAD.MOV.U32 R7, RZ, RZ, R27 ;  /* 0x000000ffff077224 */ /* 0x000fc600078e001b */
[----:B-1234-:R-:W-:Y:S05]  /*4050*/  CALL.REL.NOINC `($__internal_69_$__cuda_sm20_drsqrt_f64_slowpath_v2) ;  /* 0x0000474000007944 */ /* 0x01efea0003c00000 */
[----:B------:R-:W-:Y:S02]  /*4060*/  IMAD.MOV.U32 R4, RZ, RZ, R3 ;  /* 0x000000ffff047224 */ /* 0x000fe400078e0003 */
[----:B------:R-:W-:Y:S02]  /*4070*/  IMAD.MOV.U32 R5, RZ, RZ, R8 ;  /* 0x000000ffff057224 */ /* 0x000fe400078e0008 */
.L_x_4324:
[----:B------:R-:W-:Y:S05]  /*4080*/  BSYNC B0 ;  /* 0x0000000000007941 */ /* 0x000fea0003800000 */
.L_x_4323:
[----:B0----5:R-:W-:Y:S01]  /*4090*/  IADD3 R26, R22, 0x80, RZ ;  /* 0x00000080161a7810 */ /* 0x021fe20007ffe0ff */
[----:B------:R-:W-:Y:S03]  /*40a0*/  BSSY B0, `(.L_x_4325) ;  /* 0x0000014000007945 */ /* 0x000fe60003800000 */
[----:B------:R-:W-:-:S13]  /*40b0*/  ISETP.GE.AND P1, PT, R26, R19, PT ;  /* 0x000000131a00720c */ /* 0x000fda0003f26270 */
[----:B------:R-:W-:Y:S05]  /*40c0*/  @P1 BRA `(.L_x_4326) ;  /* 0x0000011000001947 */ /* 0x000fea0003800000 */
[----:B-1----:R0:W1:Y:S01]  /*40d0*/  DADD R6, R28, c[0x0][0x168] ;  /* 0x00005a001c067629 */ /* 0x0020620000000000 */
[----:B------:R-:W-:Y:S02]  /*40e0*/  IMAD.MOV.U32 R10, RZ, RZ, 0x0 ;  /* 0x00000000ff0a7424 */ /* 0x000fe400078e00ff */
[----:B0-----:R-:W-:Y:S02]  /*40f0*/  IMAD.MOV.U32 R28, RZ, RZ, RZ ;  /* 0x000000ffff1c7224 */ /* 0x001fe400078e00ff */
[----:B------:R-:W-:Y:S01]  /*4100*/  IMAD.MOV.U32 R11, RZ, RZ, 0x3fd80000 ;  /* 0x3fd80000ff0b7424 */ /* 0x000fe200078e00ff */
[----:B-1----:R-:W0:Y:S04]  /*4110*/  MUFU.RSQ64H R29, R7 ;  /* 0x00000007001d7308 */ /* 0x002e280000001c00 */
        /* <DEDUP_REMOVED lines=9> */
[----:B01234-:R-:W-:Y:S05]  /*41b0*/  CALL.REL.NOINC `($__internal_69_$__cuda_sm20_drsqrt_f64_slowpath_v2) ;  /* 0x000045e000007944 */ /* 0x01ffea0003c00000 */
[----:B------:R-:W-:Y:S02]  /*41c0*/  IMAD.MOV.U32 R28, RZ, RZ, R3 ;  /* 0x000000ffff1c7224 */ /* 0x000fe400078e0003 */
[----:B------:R-:W-:Y:S02]  /*41d0*/  IMAD.MOV.U32 R29, RZ, RZ, R8 ;  /* 0x000000ffff1d7224 */ /* 0x000fe400078e0008 */
.L_x_4326:
[----:B------:R-:W-:Y:S05]  /*41e0*/  BSYNC B0 ;  /* 0x0000000000007941 */ /* 0x000fea0003800000 */
.L_x_4325:
[----:B------:R-:W-:Y:S01]  /*41f0*/  IADD3 R0, R22, 0x100, RZ ;  /* 0x0000010016007810 */ /* 0x000fe20007ffe0ff */
[----:B------:R-:W-:Y:S03]  /*4200*/  BSSY B0, `(.L_x_4327) ;  /* 0x0000014000007945 */ /* 0x000fe60003800000 */
[----:B------:R-:W-:-:S13]  /*4210*/  ISETP.GE.AND P1, PT, R0, R19, PT ;  /* 0x000000130000720c */ /* 0x000fda0003f26270 */
[----:B------:R-:W-:Y:S05]  /*4220*/  @P1 BRA `(.L_x_4328) ;  /* 0x0000011000001947 */ /* 0x000fea0003800000 */
[----:B--2---:R2:W5:Y:S01]  /*4230*/  DADD R6, R24, c[0x0][0x168] ;  /* 0x00005a0018067629 */ /* 0x0045620000000000 */
[----:B0-----:R-:W-:Y:S02]  /*4240*/  IMAD.MOV.U32 R10, RZ, RZ, 0x0 ;  /* 0x00000000ff0a7424 */ /* 0x001fe400078e00ff */
[----:B--2---:R-:W-:Y:S02]  /*4250*/  IMAD.MOV.U32 R24, RZ, RZ, RZ ;  /* 0x000000ffff187224 */ /* 0x004fe400078e00ff */
[----:B------:R-:W-:Y:S01]  /*4260*/  IMAD.MOV.U32 R11, RZ, RZ, 0x3fd80000 ;  /* 0x3fd80000ff0b7424 */ /* 0x000fe200078e00ff */
[----:B-----5:R-:W0:Y:S04]  /*4270*/  MUFU.RSQ64H R25, R7 ;  /* 0x0000000700197308 */ /* 0x020e280000001c00 */
[----:B------:R-:W-:-:S04]  /*4280*/  IADD3 R0, R7, -0x100000, RZ ;  /* 0xfff0000007007810 */ /* 0x000fc80007ffe0ff */
[----:B------:R-:W-:Y:S01]  /*4290*/  ISETP.GE.U32.AND P1, PT, R0, 0x7fe00000, PT ;  /* 0x7fe000000000780c */ /* 0x000fe20003f26070 */
[----:B0-----:R-:W0:-:S06]  /*42a0*/  DMUL R8, R24, R24 ;  /* 0x0000001818087228 */ /* 0x001e0c0000000000 */
[----:B0-----:R-:W0:-:S06]  /*42b0*/  DFMA R8, R6, -R8, 1 ;  /* 0x3ff000000608742b */ /* 0x001e0c0000000808 */
[----:B0-----:R-:W-:-:S04]  /*42c0*/  DFMA R10, R8, R10, 0.5 ;  /* 0x3fe00000080a742b */ /* 0x001fc8000000000a */
[----:B------:R-:W0:-:S06]  /*42d0*/  DMUL R8, R24, R8 ;  /* 0x0000000818087228 */ /* 0x000e0c0000000000 */
[----:B0-----:R0:W2:Y:S01]  /*42e0*/  DFMA R24, R10, R8, R24 ;  /* 0x000000080a18722b */ /* 0x0010a20000000018 */
[----:B------:R-:W-:Y:S05]  /*42f0*/  @!P1 BRA `(.L_x_4328) ;  /* 0x0000004000009947 */ /* 0x000fea0003800000 */
[----:B------:R-:W-:-:S05]  /*4300*/  MOV R0, 0x4320 ;  /* 0x0000432000007802 */ /* 0x000fca0000000f00 */
[----:B01234-:R-:W-:Y:S05]  /*4310*/  CALL.REL.NOINC `($__internal_69_$__cuda_sm20_drsqrt_f64_slowpath_v2) ;  /* 0x0000448000007944 */ /* 0x01ffea0003c00000 */
[----:B------:R-:W-:Y:S02]  /*4320*/  IMAD.MOV.U32 R24, RZ, RZ, R3 ;  /* 0x000000ffff187224 */ /* 0x000fe400078e0003 */
[----:B------:R-:W-:Y:S02]  /*4330*/  IMAD.MOV.U32 R25, RZ, RZ, R8 ;  /* 0x000000ffff197224 */ /* 0x000fe400078e0008 */
.L_x_4328:
[----:B------:R-:W-:Y:S05]  /*4340*/  BSYNC B0 ;  /* 0x0000000000007941 */ /* 0x000fea0003800000 */
.L_x_4327:
[----:B------:R-:W-:Y:S01]  /*4350*/  IADD3 R0, R22, 0x180, RZ ;  /* 0x0000018016007810 */ /* 0x000fe20007ffe0ff */
[----:B------:R-:W-:Y:S03]  /*4360*/  BSSY B0, `(.L_x_4329) ;  /* 0x0000014000007945 */ /* 0x000fe60003800000 */
[----:B------:R-:W-:-:S13]  /*4370*/  ISETP.GE.AND P1, PT, R0, R19, PT ;  /* 0x000000130000720c */ /* 0x000fda0003f26270 */
[----:B------:R-:W-:Y:S05]  /*4380*/  @P1 BRA `(.L_x_4330) ;  /* 0x0000011000001947 */ /* 0x000fea0003800000 */
[----:B---3--:R3:W5:Y:S01]  /*4390*/  DADD R6, R16, c[0x0][0x168] ;  /* 0x00005a0010067629 */ /* 0x0087620000000000 */
[----:B0-----:R-:W-:Y:S02]  /*43a0*/  IMAD.MOV.U32 R10, RZ, RZ, 0x0 ;  /* 0x00000000ff0a7424 */ /* 0x001fe400078e00ff */
[----:B---3--:R-:W-:Y:S02]  /*43b0*/  IMAD.MOV.U32 R16, RZ, RZ, RZ ;  /* 0x000000ffff107224 */ /* 0x008fe400078e00ff */
        /* <DEDUP_REMOVED lines=8> */
[----:B0-----:R0:W3:Y:S01]  /*4440*/  DFMA R16, R10, R8, R16 ;  /* 0x000000080a10722b */ /* 0x0010e20000000010 */
[----:B------:R-:W-:Y:S05]  /*4450*/  @!P1 BRA `(.L_x_4330) ;  /* 0x0000004000009947 */ /* 0x000fea0003800000 */
[----:B------:R-:W-:-:S05]  /*4460*/  MOV R0, 0x4480 ;  /* 0x0000448000007802 */ /* 0x000fca0000000f00 */
[----:B01234-:R-:W-:Y:S05]  /*4470*/  CALL.REL.NOINC `($__internal_69_$__cuda_sm20_drsqrt_f64_slowpath_v2) ;  /* 0x0000432000007944 */ /* 0x01ffea0003c00000 */
[----:B------:R-:W-:Y:S02]  /*4480*/  IMAD.MOV.U32 R16, RZ, RZ, R3 ;  /* 0x000000ffff107224 */ /* 0x000fe400078e0003 */
[----:B------:R-:W-:Y:S02]  /*4490*/  IMAD.MOV.U32 R17, RZ, RZ, R8 ;  /* 0x000000ffff117224 */ /* 0x000fe400078e0008 */
.L_x_4330:
[----:B------:R-:W-:Y:S05]  /*44a0*/  BSYNC B0 ;  /* 0x0000000000007941 */ /* 0x000fea0003800000 */
.L_x_4329:
[----:B------:R-:W0:Y:S01]  /*44b0*/  LDC.U8 R18, c[0x0][0x194] ;  /* 0x00006500ff127b82 */ /* 0x000e220000000000 */
[----:B------:R-:W-:Y:S01]  /*44c0*/  BSSY B6, `(.L_x_4331) ;  /* 0x000011b000067945 */ /* 0x000fe20003800000 */
[----:B------:R-:W-:Y:S05]  /*44d0*/  @P0 BRA `(.L_x_4332) ;  /* 0x0000119000000947 */ /* 0x000fea0003800000 */
[----:B------:R-:W5:Y:S02]  /*44e0*/  S2R R3, SR_TID.X ;  /* 0x0000000000037919 */ /* 0x000f640000002100 */
[----:B-----5:R-:W-:Y:S01]  /*44f0*/  IMAD R0, R2, 0x200, R3 ;  /* 0x0000020002007824 */ /* 0x020fe200078e0203 */
        /* <DEDUP_REMOVED lines=15> */
[----:B----4-:R-:W0:Y:S01]  /*45f0*/  F2I.F64.TRUNC R5, R4 ;  /* 0x0000000400057311 */ /* 0x010e22000030d100 */
[----:B------:R-:W-:Y:S01]  /*4600*/  IMAD.MOV.U32 R22, RZ, RZ, R26 ;  /* 0x000000ffff167224 */ /* 0x000fe200078e001a */
[----:B0-----:R0:W-:Y:S01]  /*4610*/  STG.E.U8 [R8.64], R5 ;  /* 0x0000000508007986 */ /* 0x0011e2000c101124 */
[----:B------:R-:W-:Y:S05]  /*4620*/  BRA `(.L_x_4332) ;  /* 0x0000104000007947 */ /* 0x000fea0003800000 */
.L_x_4336:
[----:B----4-:R-:W0:Y:S01]  /*4630*/  F2I.S64.F64.TRUNC R4, R4 ;  /* 0x0000000400047311 */ /* 0x010e22000030d900 */
[----:B------:R-:W-:Y:S02]  /*4640*/  IMAD.MOV.U32 R22, RZ, RZ, R26 ;  /* 0x000000ffff167224 */ /* 0x000fe400078e001a */
[----:B0-----:R-:W-:-:S05]  /*4650*/  IMAD.MOV.U32 R3, RZ, RZ, R4 ;  /* 0x000000ffff037224 */ /* 0x001fca00078e0004 */
[----:B------:R0:W-:Y:S01]  /*4660*/  STG.E.U8 [R8.64], R3 ;  /* 0x0000000308007986 */ /* 0x0001e2000c101124 */
[----:B------:R-:W-:Y:S05]  /*4670*/  BRA `(.L_x_4332) ;  /* 0x00000ff000007947 */ /* 0x000fea0003800000 */
.L_x_4335:
[----:B------:R-:W-:-:S13]  /*4680*/  ISETP.NE.AND P0, PT, R0, 0x2, PT ;  /* 0x000000020000780c */ /* 0x000fda0003f05270 */
[----:B------:R-:W-:Y:S05]  /*4690*/  @!P0 BRA `(.L_x_4338) ;  /* 0x000000c000008947 */ /* 0x000fea0003800000 */
[----:B------:R-:W-:-:S13]  /*46a0*/  ISETP.NE.AND P0, PT, R0, 0x3, PT ;  /* 0x000000030000780c */ /* 0x000fda0003f05270 */
[----:B------:R-:W-:Y:S05]  /*46b0*/  @!P0 BRA `(.L_x_4339) ;  /* 0x0000006000008947 */ /* 0x000fea0003800000 */
[----:B------:R-:W-:-:S13]  /*46c0*/  ISETP.NE.AND P0, PT, R0, 0x4, PT ;  /* 0x000000040000780c */ /* 0x000fda0003f05270 */
[----:B------:R-:W-:Y:S05]  /*46d0*/  @P0 BRA `(.L_x_4337) ;  /* 0x00000dd000000947 */ /* 0x000fea0003800000 */
[----:B----4-:R-:W0:Y:S01]  /*46e0*/  F2I.S64.F64.TRUNC R4, R4 ;  /* 0x0000000400047311 */ /* 0x010e22000030d900 */
[----:B------:R-:W-:Y:S01]  /*46f0*/  IMAD.MOV.U32 R22, RZ, RZ, R26 ;  /* 0x000000ffff167224 */ /* 0x000fe200078e001a */
[----:B0-----:R0:W-:Y:S01]  /*4700*/  STG.E.64 [R8.64], R4 ;  /* 0x0000000408007986 */ /* 0x0011e2000c101b24 */
[----:B------:R-:W-:Y:S05]  /*4710*/  BRA `(.L_x_4332) ;  /* 0x00000f5000007947 */ /* 0x000fea0003800000 */
.L_x_4339:
[----:B----4-:R-:W0:Y:S01]  /*4720*/  F2I.F64.TRUNC R5, R4 ;  /* 0x0000000400057311 */ /* 0x010e22000030d100 */
[----:B------:R-:W-:Y:S01]  /*4730*/  IMAD.MOV.U32 R22, RZ, RZ, R26 ;  /* 0x000000ffff167224 */ /* 0x000fe200078e001a */
[----:B0-----:R0:W-:Y:S01]  /*4740*/  STG.E [R8.64], R5 ;  /* 0x0000000508007986 */ /* 0x0011e2000c101924 */
[----:B------:R-:W-:Y:S05]  /*4750*/  BRA `(.L_x_4332) ;  /* 0x00000f1000007947 */ /* 0x000fea0003800000 */
.L_x_4338:
[----:B----4-:R-:W0:Y:S01]  /*4760*/  F2I.F64.TRUNC R5, R4 ;  /* 0x0000000400057311 */ /* 0x010e22000030d100 */
[----:B------:R-:W-:Y:S01]  /*4770*/  IMAD.MOV.U32 R22, RZ, RZ, R26 ;  /* 0x000000ffff167224 */ /* 0x000fe200078e001a */
[----:B0-----:R0:W-:Y:S01]  /*4780*/  STG.E.U16 [R8.64], R5 ;  /* 0x0000000508007986 */ /* 0x0011e2000c101524 */
[----:B------:R-:W-:Y:S05]  /*4790*/  BRA `(.L_x_4332) ;  /* 0x00000ed000007947 */ /* 0x000fea0003800000 */
.L_x_4334:
[----:B------:R-:W-:-:S13]  /*47a0*/  ISETP.GT.AND P0, PT, R0, 0x6, PT ;  /* 0x000000060000780c */ /* 0x000fda0003f04270 */
[----:B------:R-:W-:Y:S05]  /*47b0*/  @P0 BRA `(.L_x_4340) ;  /* 0x0000011000000947 */ /* 0x000fea0003800000 */
[----:B------:R-:W-:-:S13]  /*47c0*/  ISETP.NE.AND P0, PT, R0, 0x5, PT ;  /* 0x000000050000780c */ /* 0x000fda0003f05270 */
[----:B------:R-:W-:Y:S05]  /*47d0*/  @!P0 BRA `(.L_x_4341) ;  /* 0x0000008000008947 */ /* 0x000fea0003800000 */
[----:B------:R-:W-:-:S13]  /*47e0*/  ISETP.NE.AND P0, PT, R0, 0x6, PT ;  /* 0x000000060000780c */ /* 0x000fda0003f05270 */
[----:B------:R-:W-:Y:S05]  /*47f0*/  @P0 BRA `(.L_x_4337) ;  /* 0x00000cb000000947 */ /* 0x000fea0003800000 */
[----:B----4-:R-:W0:Y:S01]  /*4800*/  F2F.F32.F64 R3, R4 ;  /* 0x0000000400037310 */ /* 0x010e220000301000 */
[----:B------:R-:W0:Y:S01]  /*4810*/  DSETP.GEU.AND P0, PT, |R4|, c[0x2][0x0], PT ;  /* 0x008000000400762a */ /* 0x000e220003f0e200 */
[----:B------:R-:W-:-:S13]  /*4820*/  IMAD.MOV.U32 R22, RZ, RZ, R26 ;  /* 0x000000ffff167224 */ /* 0x000fda00078e001a */
[----:B0-----:R-:W-:-:S05]  /*4830*/  @!P0 FMUL R3, R3, 1.175494350822287508e-38 ;  /* 0x0080000003038820 */ /* 0x001fca0000400000 */
[----:B------:R0:W-:Y:S01]  /*4840*/  STG.E [R8.64], R3 ;  /* 0x0000000308007986 */ /* 0x0001e2000c101924 */
[----:B------:R-:W-:Y:S05]  /*4850*/  BRA `(.L_x_4332) ;  /* 0x00000e1000007947 */ /* 0x000fea0003800000 */
.L_x_4341:
[----:B----4-:R-:W0:Y:S01]  /*4860*/  F2F.F32.F64 R0, R4 ;  /* 0x0000000400007310 */ /* 0x010e220000301000 */
[----:B------:R-:W0:Y:S01]  /*4870*/  DSETP.GEU.AND P0, PT, |R4|, c[0x2][0x0], PT ;  /* 0x008000000400762a */ /* 0x000e220003f0e200 */
[----:B------:R-:W-:-:S13]  /*4880*/  IMAD.MOV.U32 R22, RZ, RZ, R26 ;  /* 0x000000ffff167224 */ /* 0x000fda00078e001a */
[----:B0-----:R-:W-:-:S05]  /*4890*/  @!P0 FMUL R0, R0, 1.175494350822287508e-38 ;  /* 0x0080000000008820 */ /* 0x001fca0000400000 */
[----:B------:R-:W-:-:S05]  /*48a0*/  F2FP.PACK_AB R0, RZ, R0 ;  /* 0x00000000ff00723e */ /* 0x000fca00000000ff */
[----:B------:R0:W-:Y:S01]  /*48b0*/  STG.E.U16 [R8.64], R0 ;  /* 0x0000000008007986 */ /* 0x0001e2000c101524 */
[----:B------:R-:W-:Y:S05]  /*48c0*/  BRA `(.L_x_4332) ;  /* 0x00000da000007947 */ /* 0x000fea0003800000 */
.L_x_4340:
[----:B------:R-:W-:-:S13]  /*48d0*/  ISETP.NE.AND P0, PT, R0, 0x7, PT ;  /* 0x000000070000780c */ /* 0x000fda0003f05270 */
[----:B------:R-:W-:Y:S05]  /*48e0*/  @!P0 BRA `(.L_x_4342) ;  /* 0x0000013000008947 */ /* 0x000fea0003800000 */
[----:B------:R-:W-:-:S13]  /*48f0*/  ISETP.NE.AND P0, PT, R0, 0x8, PT ;  /* 0x000000080000780c */ /* 0x000fda0003f05270 */
[----:B------:R-:W-:Y:S05]  /*4900*/  @!P0 BRA `(.L_x_4343) ;  /* 0x0000009000008947 */ /* 0x000fea0003800000 */
[----:B------:R-:W-:-:S13]  /*4910*/  ISETP.NE.AND P0, PT, R0, 0x9, PT ;  /* 0x000000090000780c */ /* 0x000fda0003f05270 */
[----:B------:R-:W-:Y:S05]  /*4920*/  @P0 BRA `(.L_x_4337) ;  /* 0x00000b8000000947 */ /* 0x000fea0003800000 */
[----:B----4-:R-:W0:Y:S01]  /*4930*/  F2F.F32.F64 R6, R4 ;  /* 0x0000000400067310 */ /* 0x010e220000301000 */
[----:B------:R-:W0:Y:S01]  /*4940*/  DSETP.GEU.AND P0, PT, |R4|, c[0x2][0x0], PT ;  /* 0x008000000400762a */ /* 0x000e220003f0e200 */
[----:B------:R-:W-:Y:S02]  /*4950*/  IMAD.MOV.U32 R7, RZ, RZ, RZ ;  /* 0x000000ffff077224 */ /* 0x000fe400078e00ff */
[----:B------:R-:W-:-:S11]  /*4960*/  IMAD.MOV.U32 R22, RZ, RZ, R26 ;  /* 0x000000ffff167224 */ /* 0x000fd600078e001a */
[----:B0-----:R-:W-:-:S05]  /*4970*/  @!P0 FMUL R6, R6, 1.175494350822287508e-38 ;  /* 0x0080000006068820 */ /* 0x001fca0000400000 */
[----:B------:R0:W-:Y:S01]  /*4980*/  STG.E.64 [R8.64], R6 ;  /* 0x0000000608007986 */ /* 0x0001e2000c101b24 */
[----:B------:R-:W-:Y:S05]  /*4990*/  BRA `(.L_x_4332) ;  /* 0x00000cd000007947 */ /* 0x000fea0003800000 */
.L_x_4343:
[----:B----4-:R-:W0:Y:S01]  /*49a0*/  F2F.F32.F64 R0, R4 ;  /* 0x0000000400007310 */ /* 0x010e220000301000 */
[----:B------:R-:W0:Y:S01]  /*49b0*/  DSETP.GEU.AND P0, PT, |R4|, c[0x2][0x0], PT ;  /* 0x008000000400762a */ /* 0x000e220003f0e200 */
[----:B------:R-:W-:-:S13]  /*49c0*/  IMAD.MOV.U32 R22, RZ, RZ, R26 ;  /* 0x000000ffff167224 */ /* 0x000fda00078e001a */
[----:B0-----:R-:W-:-:S05]  /*49d0*/  @!P0 FMUL R0, R0, 1.175494350822287508e-38 ;  /* 0x0080000000008820 */ /* 0x001fca0000400000 */
[----:B------:R-:W-:-:S04]  /*49e0*/  F2FP.PACK_AB R3, RZ, R0 ;  /* 0x00000000ff03723e */ /* 0x000fc800000000ff */
[----:B------:R-:W-:-:S05]  /*49f0*/  PRMT R3, R3, 0x5410, RZ ;  /* 0x0000541003037816 */ /* 0x000fca00000000ff */
[----:B------:R0:W-:Y:S01]  /*4a00*/  STG.E [R8.64], R3 ;  /* 0x0000000308007986 */ /* 0x0001e2000c101924 */
[----:B------:R-:W-:Y:S05]  /*4a10*/  BRA `(.L_x_4332) ;  /* 0x00000c5000007947 */ /* 0x000fea0003800000 */
.L_x_4342:
[----:B----4-:R0:W-:Y:S01]  /*4a20*/  STG.E.64 [R8.64], R4 ;  /* 0x0000000408007986 */ /* 0x0101e2000c101b24 */
[----:B------:R-:W-:Y:S01]  /*4a30*/  IMAD.MOV.U32 R22, RZ, RZ, R26 ;  /* 0x000000ffff167224 */ /* 0x000fe200078e001a */
[----:B------:R-:W-:Y:S05]  /*4a40*/  BRA `(.L_x_4332) ;  /* 0x00000c2000007947 */ /* 0x000fea0003800000 */
.L_x_4333:
        /* <DEDUP_REMOVED lines=8> */
[----:B----4-:R-:W0:Y:S01]  /*4ad0*/  DSETP.NEU.AND P0, PT, R4, RZ, PT ;  /* 0x000000ff0400722a */ /* 0x010e220003f0d000 */
[----:B------:R-:W-:-:S05]  /*4ae0*/  IMAD.MOV.U32 R22, RZ, RZ, R26 ;  /* 0x000000ffff167224 */ /* 0x000fca00078e001a */
[----:B0-----:R-:W-:-:S05]  /*4af0*/  SEL R3, RZ, 0x1, !P0 ;  /* 0x00000001ff037807 */ /* 0x001fca0004000000 */
[----:B------:R0:W-:Y:S01]  /*4b00*/  STG.E.U8 [R8.64], R3 ;  /* 0x0000000308007986 */ /* 0x0001e2000c101124 */
[----:B------:R-:W-:Y:S05]  /*4b10*/  BRA `(.L_x_4332) ;  /* 0x00000b5000007947 */ /* 0x000fea0003800000 */
.L_x_4346:
[----:B------:R-:W-:Y:S01]  /*4b20*/  CS2R R6, SRZ ;  /* 0x0000000000067805 */ /* 0x000fe2000001ff00 */
[----:B------:R-:W-:-:S04]  /*4b30*/  IMAD.MOV.U32 R22, RZ, RZ, R26 ;  /* 0x000000ffff167224 */ /* 0x000fc800078e001a */
[----:B----4-:R0:W-:Y:S01]  /*4b40*/  STG.E.128 [R8.64], R4 ;  /* 0x0000000408007986 */ /* 0x0101e2000c101d24 */
[----:B------:R-:W-:Y:S05]  /*4b50*/  BRA `(.L_x_4332) ;  /* 0x00000b1000007947 */ /* 0x000fea0003800000 */
.L_x_4345:
        /* <DEDUP_REMOVED lines=23> */
.L_x_4350:
[----:B------:R-:W-:Y:S05]  /*4cd0*/  BSYNC B0 ;  /* 0x0000000000007941 */ /* 0x000fea0003800000 */
.L_x_4349:
[----:B------:R-:W-:Y:S01]  /*4ce0*/  LOP3.LUT R7, R0, R7, RZ, 0xfc, !PT ;  /* 0x0000000700077212 */ /* 0x000fe200078efcff */
[----:B------:R-:W-:-:S04]  /*4cf0*/  IMAD.MOV.U32 R22, RZ, RZ, R26 ;  /* 0x000000ffff167224 */ /* 0x000fc800078e001a */
[----:B------:R0:W-:Y:S01]  /*4d00*/  STG.E.U8 [R8.64], R7 ;  /* 0x0000000708007986 */ /* 0x0001e2000c101124 */
[----:B------:R-:W-:Y:S05]  /*4d10*/  BRA `(.L_x_4332) ;  /* 0x0000095000007947 */ /* 0x000fea0003800000 */
.L_x_4348:
[----:B----4-:R-:W0:Y:S01]  /*4d20*/  F2F.F32.F64 R7, R4 ;  /* 0x0000000400077310 */ /* 0x010e220000301000 */
        /* <DEDUP_REMOVED lines=14> */
.L_x_4352:
[----:B------:R-:W-:Y:S01]  /*4e10*/  IMAD.MOV.U32 R0, RZ, RZ, 0x7f ;  /* 0x0000007fff007424 */ /* 0x000fe200078e00ff */
[----:B------:R-:W-:-:S04]  /*4e20*/  ISETP.GT.U32.AND P0, PT, R3, 0x7f800000, PT ;  /* 0x7f8000000300780c */ /* 0x000fc80003f04070 */
[----:B------:R-:W-:-:S04]  /*4e30*/  SEL R0, R0, 0x7c, P0 ;  /* 0x0000007c00007807 */ /* 0x000fc80000000000 */
.L_x_4353:
[----:B------:R-:W-:Y:S05]  /*4e40*/  BSYNC B0 ;  /* 0x0000000000007941 */ /* 0x000fea0003800000 */
.L_x_4351:
[----:B------:R-:W-:Y:S01]  /*4e50*/  LOP3.LUT R3, R7, 0x80000000, RZ, 0xc0, !PT ;  /* 0x8000000007037812 */ /* 0x000fe200078ec0ff */
[----:B------:R-:W-:-:S03]  /*4e60*/  IMAD.MOV.U32 R22, RZ, RZ, R26 ;  /* 0x000000ffff167224 */ /* 0x000fc600078e001a */
[----:B------:R-:W-:-:S04]  /*4e70*/  SHF.R.U32.HI R3, RZ, 0x18, R3 ;  /* 0x00000018ff037819 */ /* 0x000fc80000011603 */
[----:B------:R-:W-:-:S05]  /*4e80*/  LOP3.LUT R3, R0, R3, RZ, 0xfc, !PT ;  /* 0x0000000300037212 */ /* 0x000fca00078efcff */
[----:B------:R0:W-:Y:S01]  /*4e90*/  STG.E.U8 [R8.64], R3 ;  /* 0x0000000308007986 */ /* 0x0001e2000c101124 */
[----:B------:R-:W-:Y:S05]  /*4ea0*/  BRA `(.L_x_4332) ;  /* 0x000007c000007947 */ /* 0x000fea0003800000 */
.L_x_4347:
[----:B----4-:R-:W0:Y:S01]  /*4eb0*/  F2F.F32.F64 R0, R4 ;  /* 0x0000000400007310 */ /* 0x010e220000301000 */
[----:B------:R-:W0:Y:S01]  /*4ec0*/  DSETP.GEU.AND P0, PT, |R4|, c[0x2][0x0], PT ;  /* 0x008000000400762a */ /* 0x000e220003f0e200 */
[----:B------:R-:W-:-:S13]  /*4ed0*/  IMAD.MOV.U32 R22, RZ, RZ, R26 ;  /* 0x000000ffff167224 */ /* 0x000fda00078e001a */
[----:B0-----:R-:W-:-:S05]  /*4ee0*/  @!P0 FMUL R0, R0, 1.175494350822287508e-38 ;  /* 0x0080000000008820 */ /* 0x001fca0000400000 */
[----:B------:R-:W-:-:S05]  /*4ef0*/  F2FP.BF16.PACK_AB R0, RZ, R0 ;  /* 0x00000000ff00723e */ /* 0x000fca00000010ff */
[----:B------:R0:W-:Y:S01]  /*4f00*/  STG.E.U16 [R8.64], R0 ;  /* 0x0000000008007986 */ /* 0x0001e2000c101524 */
[----:B------:R-:W-:Y:S05]  /*4f10*/  BRA `(.L_x_4332) ;  /* 0x0000075000007947 */ /* 0x000fea0003800000 */
.L_x_4344:
        /* <DEDUP_REMOVED lines=8> */
[----:B----4-:R-:W0:Y:S01]  /*4fa0*/  F2I.U32.F64.TRUNC R5, R4 ;  /* 0x0000000400057311 */ /* 0x010e22000030d000 */
[----:B------:R-:W-:Y:S01]  /*4fb0*/  IMAD.MOV.U32 R22, RZ, RZ, R26 ;  /* 0x000000ffff167224 */ /* 0x000fe200078e001a */
[----:B0-----:R0:W-:Y:S01]  /*4fc0*/  STG.E.U16 [R8.64], R5 ;  /* 0x0000000508007986 */ /* 0x0011e2000c101524 */
[----:B------:R-:W-:Y:S05]  /*4fd0*/  BRA `(.L_x_4332) ;  /* 0x0000069000007947 */ /* 0x000fea0003800000 */
.L_x_4356:
[----:B----4-:R-:W0:Y:S01]  /*4fe0*/  F2F.F32.F64 R7, R4 ;  /* 0x0000000400077310 */ /* 0x010e220000301000 */
        /* <DEDUP_REMOVED lines=18> */
.L_x_4359:
[----:B------:R-:W-:-:S04]  /*5110*/  LOP3.LUT R0, R7, 0x80000000, RZ, 0xc0, !PT ;  /* 0x8000000007007812 */ /* 0x000fc800078ec0ff */
[----:B------:R-:W-:-:S04]  /*5120*/  SHF.R.U32.HI R0, RZ, 0x18, R0 ;  /* 0x00000018ff007819 */ /* 0x000fc80000011600 */
[----:B------:R-:W-:Y:S02]  /*5130*/  LOP3.LUT R0, R3, R0, RZ, 0xfc, !PT ;  /* 0x0000000003007212 */ /* 0x000fe400078efcff */
.L_x_4358:
[----:B------:R-:W-:Y:S05]  /*5140*/  BSYNC B0 ;  /* 0x0000000000007941 */ /* 0x000fea0003800000 */
.L_x_4357:
[----:B------:R0:W-:Y:S01]  /*5150*/  STG.E.U8 [R8.64], R0 ;  /* 0x0000000008007986 */ /* 0x0001e2000c101124 */
[----:B------:R-:W-:Y:S01]  /*5160*/  IMAD.MOV.U32 R22, RZ, RZ, R26 ;  /* 0x000000ffff167224 */ /* 0x000fe200078e001a */
[----:B------:R-:W-:Y:S05]  /*5170*/  BRA `(.L_x_4332) ;  /* 0x000004f000007947 */ /* 0x000fea0003800000 */
.L_x_4355:
        /* <DEDUP_REMOVED lines=19> */
.L_x_4362:
[----:B------:R-:W-:-:S04]  /*52b0*/  LOP3.LUT R0, R7, 0x80000000, RZ, 0xc0, !PT ;  /* 0x8000000007007812 */ /* 0x000fc800078ec0ff */
[----:B------:R-:W-:-:S04]  /*52c0*/  SHF.R.U32.HI R0, RZ, 0x18, R0 ;  /* 0x00000018ff007819 */ /* 0x000fc80000011600 */
[----:B------:R-:W-:Y:S02]  /*52d0*/  LOP3.LUT R0, R3, R0, RZ, 0xfc, !PT ;  /* 0x0000000003007212 */ /* 0x000fe400078efcff */
.L_x_4361:
[----:B------:R-:W-:Y:S05]  /*52e0*/  BSYNC B0 ;  /* 0x0000000000007941 */ /* 0x000fea0003800000 */
.L_x_4360:
[----:B------:R0:W-:Y:S01]  /*52f0*/  STG.E.U8 [R8.64], R0 ;  /* 0x0000000008007986 */ /* 0x0001e2000c101124 */
[----:B------:R-:W-:Y:S01]  /*5300*/  IMAD.MOV.U32 R22, RZ, RZ, R26 ;  /* 0x000000ffff167224 */ /* 0x000fe200078e001a */
[----:B------:R-:W-:Y:S05]  /*5310*/  BRA `(.L_x_4332) ;  /* 0x0000035000007947 */ /* 0x000fea0003800000 */
.L_x_4354:
        /* <DEDUP_REMOVED lines=8> */
[----:B------:R-:W-:-:S13]  /*53a0*/  IMAD.MOV.U32 R22, RZ, RZ, R26 ;  /* 0x000000ffff167224 */ /* 0x000fda00078e001a */
        /* <DEDUP_REMOVED lines=16> */
.L_x_4337:
[----:B------:R-:W-:Y:S01]  /*54b0*/  MOV R14, 0x130 ;  /* 0x00000130000e7802 */ /* 0x000fe20000000f00 */
[----:B----4-:R-:W-:Y:S02]  /*54c0*/  IMAD.MOV.U32 R4, RZ, RZ, c[0x4][0x120] ;  /* 0x01004800ff047624 */ /* 0x010fe400078e00ff */
        /* <DEDUP_REMOVED lines=16> */
[----:B0123--:R-:W-:Y:S05]  /*55d0*/  CALL.ABS.NOINC R14 ;  /* 0x000000000e007343 */ /* 0x00ffea0003c00000 */
[----:B------:R-:W-:Y:S01]  /*55e0*/  IMAD.MOV.U32 R22, RZ, RZ, R26 ;  /* 0x000000ffff167224 */ /* 0x000fe200078e001a */
[----:B------:R-:W-:Y:S05]  /*55f0*/  BRA `(.L_x_4332) ;  /* 0x0000007000007947 */ /* 0x000fea0003800000 */
.L_x_4364:
[----:B----4-:R-:W0:Y:S01]  /*5600*/  F2I.U64.F64.TRUNC R4, R4 ;  /* 0x0000000400047311 */ /* 0x010e22000030d800 */
[----:B------:R-:W-:Y:S01]  /*5610*/  IMAD.MOV.U32 R22, RZ, RZ, R26 ;  /* 0x000000ffff167224 */ /* 0x000fe200078e001a */
[----:B0-----:R0:W-:Y:S01]  /*5620*/  STG.E.64 [R8.64], R4 ;  /* 0x0000000408007986 */ /* 0x0011e2000c101b24 */
[----:B------:R-:W-:Y:S05]  /*5630*/  BRA `(.L_x_4332) ;  /* 0x0000003000007947 */ /* 0x000fea0003800000 */
.L_x_4363:
[----:B----4-:R-:W0:Y:S01]  /*5640*/  F2I.U32.F64.TRUNC R5, R4 ;  /* 0x0000000400057311 */ /* 0x010e22000030d000 */
[----:B------:R-:W-:Y:S01]  /*5650*/  IMAD.MOV.U32 R22, RZ, RZ, R26 ;  /* 0x000000ffff167224 */ /* 0x000fe200078e001a */
[----:B0-----:R0:W-:Y:S06]  /*5660*/  STG.E [R8.64], R5 ;  /* 0x0000000508007986 */ /* 0x0011ec000c101924 */
.L_x_4332:
[----:B------:R-:W-:Y:S05]  /*5670*/  BSYNC B6 ;  /* 0x0000000000067941 */ /* 0x000fea0003800000 */
.L_x_4331:
[----:B------:R-:W-:Y:S01]  /*5680*/  ISETP.GE.AND P0, PT, R22, R19, PT ;  /* 0x000000131600720c */ /* 0x000fe20003f06270 */
[----:B------:R-:W-:-:S12]  /*5690*/  BSSY B6, `(.L_x_4365) ;  /* 0x000020a000067945 */ /* 0x000fd80003800000 */
[----:B------:R-:W-:Y:S05]  /*56a0*/  @P0 BRA `(.L_x_4366) ;  /* 0x0000208000000947 */ /* 0x000fea0003800000 */
[----:B0-----:R-:W-:Y:S01]  /*56b0*/  IMAD R0, R2, 0x200, R22 ;  /* 0x0000020002007824 */ /* 0x001fe200078e0216 */
[----:B------:R-:W-:-:S03]  /*56c0*/  PRMT R3, R18, 0x9910, RZ ;  /* 0x0000991012037816 */ /* 0x000fc600000000ff */
[----:B----4-:R-:W-:Y:S02]  /*56d0*/  IMAD R4, R0, c[0x0][0x198], RZ ;  /* 0x0000660000047a24 */ /* 0x010fe400078e02ff */
        /* <DEDUP_REMOVED lines=16> */
.L_x_4370:
[----:B-1----:R-:W0:Y:S02]  /*57e0*/  F2I.S64.F64.TRUNC R28, R28 ;  /* 0x0000001c001c7311 */ /* 0x002e24000030d900 */
[----:B0-----:R-:W-:-:S05]  /*57f0*/  IMAD.MOV.U32 R3, RZ, RZ, R28 ;  /* 0x000000ffff037224 */ /* 0x001fca00078e001c */
[----:B------:R0:W-:Y:S01]  /*5800*/  STG.E.U8 [R4.64], R3 ;  /* 0x0000000304007986 */ /* 0x0001e2000c101124 */
[----:B------:R-:W-:Y:S05]  /*5810*/  BRA `(.L_x_4372) ;  /* 0x00000eb000007947 */ /* 0x000fea0003800000 */
.L_x_4369:
        /* <DEDUP_REMOVED lines=9> */
.L_x_4374:
[----:B-1----:R-:W0:Y:S02]  /*58b0*/  F2I.F64.TRUNC R29, R28 ;  /* 0x0000001c001d7311 */ /* 0x002e24000030d100 */
[----:B0-----:R0:W-:Y:S01]  /*58c0*/  STG.E [R4.64], R29 ;  /* 0x0000001d04007986 */ /* 0x0011e2000c101924 */
[----:B------:R-:W-:Y:S05]  /*58d0*/  BRA `(.L_x_4372) ;  /* 0x00000df000007947 */ /* 0x000fea0003800000 */
.L_x_4373:
[----:B-1----:R-:W0:Y:S02]  /*58e0*/  F2I.F64.TRUNC R29, R28 ;  /* 0x0000001c001d7311 */ /* 0x002e24000030d100 */
[----:B0-----:R0:W-:Y:S01]  /*58f0*/  STG.E.U16 [R4.64], R29 ;  /* 0x0000001d04007986 */ /* 0x0011e2000c101524 */
[----:B------:R-:W-:Y:S05]  /*5900*/  BRA `(.L_x_4372) ;  /* 0x00000dc000007947 */ /* 0x000fea0003800000 */
.L_x_4368:
        /* <DEDUP_REMOVED lines=11> */
.L_x_4376:
[----:B-1----:R-:W0:Y:S01]  /*59c0*/  F2F.F32.F64 R0, R28 ;  /* 0x0000001c00007310 */ /* 0x002e220000301000 */
[----:B------:R-:W0:-:S14]  /*59d0*/  DSETP.GEU.AND P0, PT, |R28|, c[0x2][0x0], PT ;  /* 0x008000001c00762a */ /* 0x000e1c0003f0e200 */
[----:B0-----:R-:W-:-:S05]  /*59e0*/  @!P0 FMUL R0, R0, 1.175494350822287508e-38 ;  /* 0x0080000000008820 */ /* 0x001fca0000400000 */
[----:B------:R-:W-:-:S05]  /*59f0*/  F2FP.PACK_AB R0, RZ, R0 ;  /* 0x00000000ff00723e */ /* 0x000fca00000000ff */
[----:B------:R0:W-:Y:S01]  /*5a00*/  STG.E.U16 [R4.64], R0 ;  /* 0x0000000004007986 */ /* 0x0001e2000c101524 */
[----:B------:R-:W-:Y:S05]  /*5a10*/  BRA `(.L_x_4372) ;  /* 0x00000cb000007947 */ /* 0x000fea0003800000 */
.L_x_4375:
        /* <DEDUP_REMOVED lines=12> */
.L_x_4378:
[----:B-1----:R-:W0:Y:S01]  /*5ae0*/  F2F.F32.F64 R0, R28 ;  /* 0x0000001c00007310 */ /* 0x002e220000301000 */
[----:B------:R-:W0:-:S14]  /*5af0*/  DSETP.GEU.AND P0, PT, |R28|, c[0x2][0x0], PT ;  /* 0x008000001c00762a */ /* 0x000e1c0003f0e200 */
[----:B0-----:R-:W-:-:S05]  /*5b00*/  @!P0 FMUL R0, R0, 1.175494350822287508e-38 ;  /* 0x0080000000008820 */ /* 0x001fca0000400000 */
[----:B------:R-:W-:-:S04]  /*5b10*/  F2FP.PACK_AB R3, RZ, R0 ;  /* 0x00000000ff03723e */ /* 0x000fc800000000ff */
[----:B------:R-:W-:-:S05]  /*5b20*/  PRMT R3, R3, 0x5410, RZ ;  /* 0x0000541003037816 */ /* 0x000fca00000000ff */
[----:B------:R0:W-:Y:S01]  /*5b30*/  STG.E [R4.64], R3 ;  /* 0x0000000304007986 */ /* 0x0001e2000c101924 */
[----:B------:R-:W-:Y:S05]  /*5b40*/  BRA `(.L_x_4372) ;  /* 0x00000b8000007947 */ /* 0x000fea0003800000 */
.L_x_4377:
[----:B-1----:R0:W-:Y:S01]  /*5b50*/  STG.E.64 [R4.64], R28 ;  /* 0x0000001c04007986 */ /* 0x0021e2000c101b24 */
[----:B------:R-:W-:Y:S05]  /*5b60*/  BRA `(.L_x_4372) ;  /* 0x00000b6000007947 */ /* 0x000fea0003800000 */
.L_x_4367:
        /* <DEDUP_REMOVED lines=12> */
.L_x_4381:
[----:B------:R-:W-:-:S05]  /*5c30*/  CS2R R30, SRZ ;  /* 0x00000000001e7805 */ /* 0x000fca000001ff00 */
[----:B-1----:R0:W-:Y:S01]  /*5c40*/  STG.E.128 [R4.64], R28 ;  /* 0x0000001c04007986 */ /* 0x0021e2000c101d24 */
[----:B------:R-:W-:Y:S05]  /*5c50*/  BRA `(.L_x_4372) ;  /* 0x00000a7000007947 */ /* 0x000fea0003800000 */
.L_x_4380:
        /* <DEDUP_REMOVED lines=23> */
.L_x_4385:
[----:B------:R-:W-:Y:S05]  /*5dd0*/  BSYNC B0 ;  /* 0x0000000000007941 */ /* 0x000fea0003800000 */
.L_x_4384:
[----:B------:R-:W-:-:S05]  /*5de0*/  LOP3.LUT R7, R0, R7, RZ, 0xfc, !PT ;  /* 0x0000000700077212 */ /* 0x000fca00078efcff */
[----:B------:R0:W-:Y:S01]  /*5df0*/  STG.E.U8 [R4.64], R7 ;  /* 0x0000000704007986 */ /* 0x0001e2000c101124 */
[----:B------:R-:W-:Y:S05]  /*5e00*/  BRA `(.L_x_4372) ;  /* 0x000008c000007947 */ /* 0x000fea0003800000 */
.L_x_4383:
        /* <DEDUP_REMOVED lines=15> */
.L_x_4387:
[----:B------:R-:W-:Y:S01]  /*5f00*/  IMAD.MOV.U32 R0, RZ, RZ, 0x7f ;  /* 0x0000007fff007424 */ /* 0x000fe200078e00ff */
[----:B------:R-:W-:-:S04]  /*5f10*/  ISETP.GT.U32.AND P0, PT, R3, 0x7f800000, PT ;  /* 0x7f8000000300780c */ /* 0x000fc80003f04070 */
[----:B------:R-:W-:-:S04]  /*5f20*/  SEL R0, R0, 0x7c, P0 ;  /* 0x0000007c00007807 */ /* 0x000fc80000000000 */
.L_x_4388:
[----:B------:R-:W-:Y:S05]  /*5f30*/  BSYNC B0 ;  /* 0x0000000000007941 */ /* 0x000fea0003800000 */
.L_x_4386:
[----:B------:R-:W-:-:S04]  /*5f40*/  LOP3.LUT R3, R7, 0x80000000, RZ, 0xc0, !PT ;  /* 0x8000000007037812 */ /* 0x000fc800078ec0ff */
[----:B------:R-:W-:-:S04]  /*5f50*/  SHF.R.U32.HI R3, RZ, 0x18, R3 ;  /* 0x00000018ff037819 */ /* 0x000fc80000011603 */
[----:B------:R-:W-:-:S05]  /*5f60*/  LOP3.LUT R3, R0, R3, RZ, 0xfc, !PT ;  /* 0x0000000300037212 */ /* 0x000fca00078efcff */
[----:B------:R0:W-:Y:S01]  /*5f70*/  STG.E.U8 [R4.64], R3 ;  /* 0x0000000304007986 */ /* 0x0001e2000c101124 */
[----:B------:R-:W-:Y:S05]  /*5f80*/  BRA `(.L_x_4372) ;  /* 0x0000074000007947 */ /* 0x000fea0003800000 */
.L_x_4382:
[----:B-1----:R-:W0:Y:S01]  /*5f90*/  F2F.F32.F64 R0, R28 ;  /* 0x0000001c00007310 */ /* 0x002e220000301000 */
[----:B------:R-:W0:-:S14]  /*5fa0*/  DSETP.GEU.AND P0, PT, |R28|, c[0x2][0x0], PT ;  /* 0x008000001c00762a */ /* 0x000e1c0003f0e200 */
[----:B0-----:R-:W-:-:S05]  /*5fb0*/  @!P0 FMUL R0, R0, 1.175494350822287508e-38 ;  /* 0x0080000000008820 */ /* 0x001fca0000400000 */
[----:B------:R-:W-:-:S05]  /*5fc0*/  F2FP.BF16.PACK_AB R0, RZ, R0 ;  /* 0x00000000ff00723e */ /* 0x000fca00000010ff */
[----:B------:R0:W-:Y:S01]  /*5fd0*/  STG.E.U16 [R4.64], R0 ;  /* 0x0000000004007986 */ /* 0x0001e2000c101524 */
[----:B------:R-:W-:Y:S05]  /*5fe0*/  BRA `(.L_x_4372) ;  /* 0x000006e000007947 */ /* 0x000fea0003800000 */
.L_x_4379:
        /* <DEDUP_REMOVED lines=11> */
.L_x_4391:
        /* <DEDUP_REMOVED lines=19> */
.L_x_4394:
[----:B------:R-:W-:-:S04]  /*61d0*/  LOP3.LUT R0, R7, 0x80000000, RZ, 0xc0, !PT ;  /* 0x8000000007007812 */ /* 0x000fc800078ec0ff */
[----:B------:R-:W-:-:S04]  /*61e0*/  SHF.R.U32.HI R0, RZ, 0x18, R0 ;  /* 0x00000018ff007819 */ /* 0x000fc80000011600 */
[----:B------:R-:W-:Y:S02]  /*61f0*/  LOP3.LUT R0, R3, R0, RZ, 0xfc, !PT ;  /* 0x0000000003007212 */ /* 0x000fe400078efcff */
.L_x_4393:
[----:B------:R-:W-:Y:S05]  /*6200*/  BSYNC B0 ;  /* 0x0000000000007941 */ /* 0x000fea0003800000 */
.L_x_4392:
[----:B------:R0:W-:Y:S01]  /*6210*/  STG.E.U8 [R4.64], R0 ;  /* 0x0000000004007986 */ /* 0x0001e2000c101124 */
[----:B------:R-:W-:Y:S05]  /*6220*/  BRA `(.L_x_4372) ;  /* 0x000004a000007947 */ /* 0x000fea0003800000 */
.L_x_4390:
        /* <DEDUP_REMOVED lines=19> */
.L_x_4397:
[----:B------:R-:W-:-:S04]  /*6360*/  LOP3.LUT R0, R7, 0x80000000, RZ, 0xc0, !PT ;  /* 0x8000000007007812 */ /* 0x000fc800078ec0ff */
[----:B------:R-:W-:-:S04]  /*6370*/  SHF.R.U32.HI R0, RZ, 0x18, R0 ;  /* 0x00000018ff007819 */ /* 0x000fc80000011600 */
[----:B------:R-:W-:Y:S02]  /*6380*/  LOP3.LUT R0, R3, R0, RZ, 0xfc, !PT ;  /* 0x0000000003007212 */ /* 0x000fe400078efcff */
.L_x_4396:
[----:B------:R-:W-:Y:S05]  /*6390*/  BSYNC B0 ;  /* 0x0000000000007941 */ /* 0x000fea0003800000 */
.L_x_4395:
[----:B------:R0:W-:Y:S01]  /*63a0*/  STG.E.U8 [R4.64], R0 ;  /* 0x0000000004007986 */ /* 0x0001e2000c101124 */
[----:B------:R-:W-:Y:S05]  /*63b0*/  BRA `(.L_x_4372) ;  /* 0x0000031000007947 */ /* 0x000fea0003800000 */
.L_x_4389:
        /* <DEDUP_REMOVED lines=24> */
.L_x_4371:
        /* <DEDUP_REMOVED lines=19> */
[----:B------:R-:W-:Y:S05]  /*6670*/  BRA `(.L_x_4372) ;  /* 0x0000005000007947 */ /* 0x000fea0003800000 */
.L_x_4399:
[----:B-1----:R-:W0:Y:S02]  /*6680*/  F2I.U64.F64.TRUNC R28, R28 ;  /* 0x0000001c001c7311 */ /* 0x002e24000030d800 */
[----:B0-----:R0:W-:Y:S01]  /*6690*/  STG.E.64 [R4.64], R28 ;  /* 0x0000001c04007986 */ /* 0x0011e2000c101b24 */
[----:B------:R-:W-:Y:S05]  /*66a0*/  BRA `(.L_x_4372) ;  /* 0x0000002000007947 */ /* 0x000fea0003800000 */
.L_x_4398:
[----:B-1----:R-:W0:Y:S02]  /*66b0*/  F2I.U32.F64.TRUNC R29, R28 ;  /* 0x0000001c001d7311 */ /* 0x002e24000030d000 */
[----:B0-----:R0:W-:Y:S02]  /*66c0*/  STG.E [R4.64], R29 ;  /* 0x0000001d04007986 */ /* 0x0011e4000c101924 */
.L_x_4372:
[----:B------:R-:W-:-:S04]  /*66d0*/  IADD3 R22, R22, 0x80, RZ ;  /* 0x0000008016167810 */ /* 0x000fc80007ffe0ff */
[----:B------:R-:W-:-:S13]  /*66e0*/  ISETP.GE.AND P0, PT, R22, R19, PT ;  /* 0x000000131600720c */ /* 0x000fda0003f06270 */
        /* <DEDUP_REMOVED lines=17> */
[----:B--2---:R-:W0:Y:S02]  /*6800*/  F2I.F64.TRUNC R25, R24 ;  /* 0x0000001800197311 */ /* 0x004e24000030d100 */
[----:B0-----:R0:W-:Y:S01]  /*6810*/  STG.E.U8 [R4.64], R25 ;  /* 0x0000001904007986 */ /* 0x0011e2000c101124 */
[----:B------:R-:W-:Y:S05]  /*6820*/  BRA `(.L_x_4405) ;  /* 0x00000ef000007947 */ /* 0x000fea0003800000 */
.L_x_4403:
[----:B--2---:R-:W0:Y:S02]  /*6830*/  F2I.S64.F64.TRUNC R24, R24 ;  /* 0x0000001800187311 */ /* 0x004e24000030d900 */
[----:B0-----:R-:W-:-:S05]  /*6840*/  IMAD.MOV.U32 R3, RZ, RZ, R24 ;  /* 0x000000ffff037224 */ /* 0x001fca00078e0018 */
[----:B------:R0:W-:Y:S01]  /*6850*/  STG.E.U8 [R4.64], R3 ;  /* 0x0000000304007986 */ /* 0x0001e2000c101124 */
[----:B------:R-:W-:Y:S05]  /*6860*/  BRA `(.L_x_4405) ;  /* 0x00000eb000007947 */ /* 0x000fea0003800000 */
.L_x_4402:
[----:B------:R-:W-:-:S13]  /*6870*/  ISETP.NE.AND P0, PT, R0, 0x2, PT ;  /* 0x000000020000780c */ /* 0x000fda0003f05270 */
[----:B------:R-:W-:Y:S05]  /*6880*/  @!P0 BRA `(.L_x_4406) ;  /* 0x000000a000008947 */ /* 0x000fea0003800000 */
[----:B------:R-:W-:-:S13]  /*6890*/  ISETP.NE.AND P0, PT, R0, 0x3, PT ;  /* 0x000000030000780c */ /* 0x000fda0003f05270 */
[----:B------:R-:W-:Y:S05]  /*68a0*/  @!P0 BRA `(.L_x_4407) ;  /* 0x0000005000008947 */ /* 0x000fea0003800000 */
[----:B------:R-:W-:-:S13]  /*68b0*/  ISETP.NE.AND P0, PT, R0, 0x4, PT ;  /* 0x000000040000780c */ /* 0x000fda0003f05270 */
[----:B------:R-:W-:Y:S05]  /*68c0*/  @P0 BRA `(.L_x_4404) ;  /* 0x00000cc000000947 */ /* 0x000fea0003800000 */
[----:B--2---:R-:W0:Y:S02]  /*68d0*/  F2I.S64.F64.TRUNC R24, R24 ;  /* 0x0000001800187311 */ /* 0x004e24000030d900 */
[----:B0-----:R0:W-:Y:S01]  /*68e0*/  STG.E.64 [R4.64], R24 ;  /* 0x0000001804007986 */ /* 0x0011e2000c101b24 */
[----:B------:R-:W-:Y:S05]  /*68f0*/  BRA `(.L_x_4405) ;  /* 0x00000e2000007947 */ /* 0x000fea0003800000 */
.L_x_4407:
[----:B--2---:R-:W0:Y:S02]  /*6900*/  F2I.F64.TRUNC R25, R24 ;  /* 0x0000001800197311 */ /* 0x004e24000030d100 */
[----:B0-----:R0:W-:Y:S01]  /*6910*/  STG.E [R4.64], R25 ;  /* 0x0000001904007986 */ /* 0x0011e2000c101924 */
[----:B------:R-:W-:Y:S05]  /*6920*/  BRA `(.L_x_4405) ;  /* 0x00000df000007947 */ /* 0x000fea0003800000 */
.L_x_4406:
[----:B--2---:R-:W0:Y:S02]  /*6930*/  F2I.F64.TRUNC R25, R24 ;  /* 0x0000001800197311 */ /* 0x004e24000030d100 */
[----:B0-----:R0:W-:Y:S01]  /*6940*/  STG.E.U16 [R4.64], R25 ;  /* 0x0000001904007986 */ /* 0x0011e2000c101524 */
[----:B------:R-:W-:Y:S05]  /*6950*/  BRA `(.L_x_4405) ;  /* 0x00000dc000007947 */ /* 0x000fea0003800000 */
.L_x_4401:
[----:B------:R-:W-:-:S13]  /*6960*/  ISETP.GT.AND P0, PT, R0, 0x6, PT ;  /* 0x000000060000780c */ /* 0x000fda0003f04270 */
[----:B------:R-:W-:Y:S05]  /*6970*/  @P0 BRA `(.L_x_4408) ;  /* 0x000000f000000947 */ /* 0x000fea0003800000 */
[----:B------:R-:W-:-:S13]  /*6980*/  ISETP.NE.AND P0, PT, R0, 0x5, PT ;  /* 0x000000050000780c */ /* 0x000fda0003f05270 */
[----:B------:R-:W-:Y:S05]  /*6990*/  @!P0 BRA `(.L_x_4409) ;  /* 0x0000007000008947 */ /* 0x000fea0003800000 */
[----:B------:R-:W-:-:S13]  /*69a0*/  ISETP.NE.AND P0, PT, R0, 0x6, PT ;  /* 0x000000060000780c */ /* 0x000fda0003f05270 */
[----:B------:R-:W-:Y:S05]  /*69b0*/  @P0 BRA `(.L_x_4404) ;  /* 0x00000bd000000947 */ /* 0x000fea0003800000 */
[----:B--2---:R-:W0:Y:S01]  /*69c0*/  F2F.F32.F64 R3, R24 ;  /* 0x0000001800037310 */ /* 0x004e220000301000 */
[----:B------:R-:W0:-:S14]  /*69d0*/  DSETP.GEU.AND P0, PT, |R24|, c[0x2][0x0], PT ;  /* 0x008000001800762a */ /* 0x000e1c0003f0e200 */
[----:B0-----:R-:W-:-:S05]  /*69e0*/  @!P0 FMUL R3, R3, 1.175494350822287508e-38 ;  /* 0x0080000003038820 */ /* 0x001fca0000400000 */
[----:B------:R0:W-:Y:S01]  /*69f0*/  STG.E [R4.64], R3 ;  /* 0x0000000304007986 */ /* 0x0001e2000c101924 */
[----:B------:R-:W-:Y:S05]  /*6a00*/  BRA `(.L_x_4405) ;  /* 0x00000d1000007947 */ /* 0x000fea0003800000 */
.L_x_4409:
[----:B--2---:R-:W0:Y:S01]  /*6a10*/  F2F.F32.F64 R0, R24 ;  /* 0x0000001800007310 */ /* 0x004e220000301000 */
[----:B------:R-:W0:-:S14]  /*6a20*/  DSETP.GEU.AND P0, PT, |R24|, c[0x2][0x0], PT ;  /* 0x008000001800762a */ /* 0x000e1c0003f0e200 */
[----:B0-----:R-:W-:-:S05]  /*6a30*/  @!P0 FMUL R0, R0, 1.175494350822287508e-38 ;  /* 0x0080000000008820 */ /* 0x001fca0000400000 */
[----:B------:R-:W-:-:S05]  /*6a40*/  F2FP.PACK_AB R0, RZ, R0 ;  /* 0x00000000ff00723e */ /* 0x000fca00000000ff */
[----:B------:R0:W-:Y:S01]  /*6a50*/  STG.E.U16 [R4.64], R0 ;  /* 0x0000000004007986 */ /* 0x0001e2000c101524 */
[----:B------:R-:W-:Y:S05]  /*6a60*/  BRA `(.L_x_4405) ;  /* 0x00000cb000007947 */ /* 0x000fea0003800000 */
.L_x_4408:
[----:B------:R-:W-:-:S13]  /*6a70*/  ISETP.NE.AND P0, PT, R0, 0x7, PT ;  /* 0x000000070000780c */ /* 0x000fda0003f05270 */
[----:B------:R-:W-:Y:S05]  /*6a80*/  @!P0 BRA `(.L_x_4410) ;  /* 0x0000011000008947 */ /* 0x000fea0003800000 */
[----:B------:R-:W-:-:S13]  /*6a90*/  ISETP.NE.AND P0, PT, R0, 0x8, PT ;  /* 0x000000080000780c */ /* 0x000fda0003f05270 */
[----:B------:R-:W-:Y:S05]  /*6aa0*/  @!P0 BRA `(.L_x_4411) ;  /* 0x0000008000008947 */ /* 0x000fea0003800000 */
[----:B------:R-:W-:-:S13]  /*6ab0*/  ISETP.NE.AND P0, PT, R0, 0x9, PT ;  /* 0x000000090000780c */ /* 0x000fda0003f05270 */
[----:B------:R-:W-:Y:S05]  /*6ac0*/  @P0 BRA `(.L_x_4404) ;  /* 0x00000ac000000947 */ /* 0x000fea0003800000 */
[----:B--2---:R-:W0:Y:S01]  /*6ad0*/  F2F.F32.F64 R6, R24 ;  /* 0x0000001800067310 */ /* 0x004e220000301000 */
[----:B------:R-:W0:Y:S01]  /*6ae0*/  DSETP.GEU.AND P0, PT, |R24|, c[0x2][0x0], PT ;  /* 0x008000001800762a */ /* 0x000e220003f0e200 */
[----:B------:R-:W-:-:S13]  /*6af0*/  IMAD.MOV.U32 R7, RZ, RZ, RZ ;  /* 0x000000ffff077224 */ /* 0x000fda00078e00ff */
[----:B0-----:R-:W-:-:S05]  /*6b00*/  @!P0 FMUL R6, R6, 1.175494350822287508e-38 ;  /* 0x0080000006068820 */ /* 0x001fca0000400000 */
[----:B------:R0:W-:Y:S01]  /*6b10*/  STG.E.64 [R4.64], R6 ;  /* 0x0000000604007986 */ /* 0x0001e2000c101b24 */
[----:B------:R-:W-:Y:S05]  /*6b20*/  BRA `(.L_x_4405) ;  /* 0x00000bf000007947 */ /* 0x000fea0003800000 */
.L_x_4411:
[----:B--2---:R-:W0:Y:S01]  /*6b30*/  F2F.F32.F64 R0, R24 ;  /* 0x0000001800007310 */ /* 0x004e220000301000 */
[----:B------:R-:W0:-:S14]  /*6b40*/  DSETP.GEU.AND P0, PT, |R24|, c[0x2][0x0], PT ;  /* 0x008000001800762a */ /* 0x000e1c0003f0e200 */
[----:B0-----:R-:W-:-:S05]  /*6b50*/  @!P0 FMUL R0, R0, 1.175494350822287508e-38 ;  /* 0x0080000000008820 */ /* 0x001fca0000400000 */
[----:B------:R-:W-:-:S04]  /*6b60*/  F2FP.PACK_AB R3, RZ, R0 ;  /* 0x00000000ff03723e */ /* 0x000fc800000000ff */
[----:B------:R-:W-:-:S05]  /*6b70*/  PRMT R3, R3, 0x5410, RZ ;  /* 0x0000541003037816 */ /* 0x000fca00000000ff */
[----:B------:R0:W-:Y:S01]  /*6b80*/  STG.E [R4.64], R3 ;  /* 0x0000000304007986 */ /* 0x0001e2000c101924 */
[----:B------:R-:W-:Y:S05]  /*6b90*/  BRA `(.L_x_4405) ;  /* 0x00000b8000007947 */ /* 0x000fea0003800000 */
.L_x_4410:
[----:B--2---:R0:W-:Y:S01]  /*6ba0*/  STG.E.64 [R4.64], R24 ;  /* 0x0000001804007986 */ /* 0x0041e2000c101b24 */
[----:B------:R-:W-:Y:S05]  /*6bb0*/  BRA `(.L_x_4405) ;  /* 0x00000b6000007947 */ /* 0x000fea0003800000 */
.L_x_4400:
        /* <DEDUP_REMOVED lines=8> */
[----:B--2---:R-:W0:-:S06]  /*6c40*/  DSETP.NEU.AND P0, PT, R24, RZ, PT ;  /* 0x000000ff1800722a */ /* 0x004e0c0003f0d000 */
[----:B0-----:R-:W-:-:S05]  /*6c50*/  SEL R3, RZ, 0x1, !P0 ;  /* 0x00000001ff037807 */ /* 0x001fca0004000000 */
[----:B------:R0:W-:Y:S01]  /*6c60*/  STG.E.U8 [R4.64], R3 ;  /* 0x0000000304007986 */ /* 0x0001e2000c101124 */
[----:B------:R-:W-:Y:S05]  /*6c70*/  BRA `(.L_x_4405) ;  /* 0x00000aa000007947 */ /* 0x000fea0003800000 */
.L_x_4414:
[----:B------:R-:W-:-:S05]  /*6c80*/  CS2R R26, SRZ ;  /* 0x00000000001a7805 */ /* 0x000fca000001ff00 */
[----:B--2---:R0:W-:Y:S01]  /*6c90*/  STG.E.128 [R4.64], R24 ;  /* 0x0000001804007986 */ /* 0x0041e2000c101d24 */
[----:B------:R-:W-:Y:S05]  /*6ca0*/  BRA `(.L_x_4405) ;  /* 0x00000a7000007947 */ /* 0x000fea0003800000 */
.L_x_4413:
        /* <DEDUP_REMOVED lines=23> */
.L_x_4418:
[----:B------:R-:W-:Y:S05]  /*6e20*/  BSYNC B0 ;  /* 0x0000000000007941 */ /* 0x000fea0003800000 */
.L_x_4417:
[----:B------:R-:W-:-:S05]  /*6e30*/  LOP3.LUT R7, R0, R7, RZ, 0xfc, !PT ;  /* 0x0000000700077212 */ /* 0x000fca00078efcff */
[----:B------:R0:W-:Y:S01]  /*6e40*/  STG.E.U8 [R4.64], R7 ;  /* 0x0000000704007986 */ /* 0x0001e2000c101124 */
[----:B------:R-:W-:Y:S05]  /*6e50*/  BRA `(.L_x_4405) ;  /* 0x000008c000007947 */ /* 0x000fea0003800000 */
.L_x_4416:
[----:B--2---:R-:W0:Y:S01]  /*6e60*/  F2F.F32.F64 R7, R24 ;  /* 0x0000001800077310 */ /* 0x004e220000301000 */
        /* <DEDUP_REMOVED lines=14> */
.L_x_4420:
[----:B------:R-:W-:Y:S01]  /*6f50*/  IMAD.MOV.U32 R0, RZ, RZ, 0x7f ;  /* 0x0000007fff007424 */ /* 0x000fe200078e00ff */
[----:B------:R-:W-:-:S04]  /*6f60*/  ISETP.GT.U32.AND P0, PT, R3, 0x7f800000, PT ;  /* 0x7f8000000300780c */ /* 0x000fc80003f04070 */
[----:B------:R-:W-:-:S04]  /*6f70*/  SEL R0, R0, 0x7c, P0 ;  /* 0x0000007c00007807 */ /* 0x000fc80000000000 */
.L_x_4421:
[----:B------:R-:W-:Y:S05]  /*6f80*/  BSYNC B0 ;  /* 0x0000000000007941 */ /* 0x000fea0003800000 */
.L_x_4419:
[----:B------:R-:W-:-:S04]  /*6f90*/  LOP3.LUT R3, R7, 0x80000000, RZ, 0xc0, !PT ;  /* 0x8000000007037812 */ /* 0x000fc800078ec0ff */
[----:B------:R-:W-:-:S04]  /*6fa0*/  SHF.R.U32.HI R3, RZ, 0x18, R3 ;  /* 0x00000018ff037819 */ /* 0x000fc80000011603 */
[----:B------:R-:W-:-:S05]  /*6fb0*/  LOP3.LUT R3, R0, R3, RZ, 0xfc, !PT ;  /* 0x0000000300037212 */ /* 0x000fca00078efcff */
[----:B------:R0:W-:Y:S01]  /*6fc0*/  STG.E.U8 [R4.64], R3 ;  /* 0x0000000304007986 */ /* 0x0001e2000c101124 */
[----:B------:R-:W-:Y:S05]  /*6fd0*/  BRA `(.L_x_4405) ;  /* 0x0000074000007947 */ /* 0x000fea0003800000 */
.L_x_4415:
[----:B--2---:R-:W0:Y:S01]  /*6fe0*/  F2F.F32.F64 R0, R24 ;  /* 0x0000001800007310 */ /* 0x004e220000301000 */
[----:B------:R-:W0:-:S14]  /*6ff0*/  DSETP.GEU.AND P0, PT, |R24|, c[0x2][0x0], PT ;  /* 0x008000001800762a */ /* 0x000e1c0003f0e200 */
[----:B0-----:R-:W-:-:S05]  /*7000*/  @!P0 FMUL R0, R0, 1.175494350822287508e-38 ;  /* 0x0080000000008820 */ /* 0x001fca0000400000 */
[----:B------:R-:W-:-:S05]  /*7010*/  F2FP.BF16.PACK_AB R0, RZ, R0 ;  /* 0x00000000ff00723e */ /* 0x000fca00000010ff */
[----:B------:R0:W-:Y:S01]  /*7020*/  STG.E.U16 [R4.64], R0 ;  /* 0x0000000004007986 */ /* 0x0001e2000c101524 */
[----:B------:R-:W-:Y:S05]  /*7030*/  BRA `(.L_x_4405) ;  /* 0x000006e000007947 */ /* 0x000fea0003800000 */
.L_x_4412:
        /* <DEDUP_REMOVED lines=8> */
[----:B--2---:R-:W0:Y:S02]  /*70c0*/  F2I.U32.F64.TRUNC R25, R24 ;  /* 0x0000001800197311 */ /* 0x004e24000030d000 */
[----:B0-----:R0:W-:Y:S01]  /*70d0*/  STG.E.U16 [R4.64], R25 ;  /* 0x0000001904007986 */ /* 0x0011e2000c101524 */
[----:B------:R-:W-:Y:S05]  /*70e0*/  BRA `(.L_x_4405) ;  /* 0x0000063000007947 */ /* 0x000fea0003800000 */
.L_x_4424:
[----:B--2---:R-:W0:Y:S01]  /*70f0*/  F2F.F32.F64 R7, R24 ;  /* 0x0000001800077310 */ /* 0x004e220000301000 */
        /* <DEDUP_REMOVED lines=18> */
.L_x_4427:
[----:B------:R-:W-:-:S04]  /*7220*/  LOP3.LUT R0, R7, 0x80000000, RZ, 0xc0, !PT ;  /* 0x8000000007007812 */ /* 0x000fc800078ec0ff */
[----:B------:R-:W-:-:S04]  /*7230*/  SHF.R.U32.HI R0, RZ, 0x18, R0 ;  /* 0x00000018ff007819 */ /* 0x000fc80000011600 */
[----:B------:R-:W-:Y:S02]  /*7240*/  LOP3.LUT R0, R3, R0, RZ, 0xfc, !PT ;  /* 0x0000000003007212 */ /* 0x000fe400078efcff */
.L_x_4426:
[----:B------:R-:W-:Y:S05]  /*7250*/  BSYNC B0 ;  /* 0x0000000000007941 */ /* 0x000fea0003800000 */
.L_x_4425:
[----:B------:R0:W-:Y:S01]  /*7260*/  STG.E.U8 [R4.64], R0 ;  /* 0x0000000004007986 */ /* 0x0001e2000c101124 */
[----:B------:R-:W-:Y:S05]  /*7270*/  BRA `(.L_x_4405) ;  /* 0x000004a000007947 */ /* 0x000fea0003800000 */
.L_x_4423:
        /* <DEDUP_REMOVED lines=19> */
.L_x_4430:
[----:B------:R-:W-:-:S04]  /*73b0*/  LOP3.LUT R0, R7, 0x80000000, RZ, 0xc0, !PT ;  /* 0x8000000007007812 */ /* 0x000fc800078ec0ff */
[----:B------:R-:W-:-:S04]  /*73c0*/  SHF.R.U32.HI R0, RZ, 0x18, R0 ;  /* 0x00000018ff007819 */ /* 0x000fc80000011600 */
[----:B------:R-:W-:Y:S02]  /*73d0*/  LOP3.LUT R0, R3, R0, RZ, 0xfc, !PT ;  /* 0x0000000003007212 */ /* 0x000fe400078efcff */
.L_x_4429:
[----:B------:R-:W-:Y:S05]  /*73e0*/  BSYNC B0 ;  /* 0x0000000000007941 */ /* 0x000fea0003800000 */
.L_x_4428:
[----:B------:R0:W-:Y:S01]  /*73f0*/  STG.E.U8 [R4.64], R0 ;  /* 0x0000000004007986 */ /* 0x0001e2000c101124 */
[----:B------:R-:W-:Y:S05]  /*7400*/  BRA `(.L_x_4405) ;  /* 0x0000031000007947 */ /* 0x000fea0003800000 */
.L_x_4422:
[----:B------:R-:W-:-:S13]  /*7410*/  ISETP.NE.AND P0, PT, R0, 0x1c, PT ;  /* 0x0000001c0000780c */ /* 0x000fda0003f05270 */
[----:B------:R-:W-:Y:S05]  /*7420*/  @!P0 BRA `(.L_x_4431) ;  /* 0x000002d000008947 */ /* 0x000fea0003800000 */
[----:B------:R-:W-:-:S13]  /*7430*/  ISETP.NE.AND P0, PT, R0, 0x1d, PT ;  /* 0x0000001d0000780c */ /* 0x000fda0003f05270 */
[----:B------:R-:W-:Y:S05]  /*7440*/  @!P0 BRA `(.L_x_4432) ;  /* 0x0000028000008947 */ /* 0x000fea0003800000 */
[----:B------:R-:W-:-:S13]  /*7450*/  ISETP.NE.AND P0, PT, R0, 0x2c, PT ;  /* 0x0000002c0000780c */ /* 0x000fda0003f05270 */
[----:B------:R-:W-:Y:S05]  /*7460*/  @P0 BRA `(.L_x_4404) ;  /* 0x0000012000000947 */ /* 0x000fea0003800000 */
[----:B--2---:R-:W0:Y:S01]  /*7470*/  F2F.F32.F64 R8, R24 ;  /* 0x0000001800087310 */ /* 0x004e220000301000 */
        /* <DEDUP_REMOVED lines=17> */
.L_x_4404:
        /* <DEDUP_REMOVED lines=18> */
[----:B0-23--:R-:W-:Y:S05]  /*76b0*/  CALL.ABS.NOINC R14 ;  /* 0x000000000e007343 */ /* 0x00dfea0003c00000 */
[----:B------:R-:W-:Y:S05]  /*76c0*/  BRA `(.L_x_4405) ;  /* 0x0000005000007947 */ /* 0x000fea0003800000 */
.L_x_4432:
[----:B--2---:R-:W0:Y:S02]  /*76d0*/  F2I.U64.F64.TRUNC R24, R24 ;  /* 0x0000001800187311 */ /* 0x004e24000030d800 */
[----:B0-----:R0:W-:Y:S01]  /*76e0*/  STG.E.64 [R4.64], R24 ;  /* 0x0000001804007986 */ /* 0x0011e2000c101b24 */
[----:B------:R-:W-:Y:S05]  /*76f0*/  BRA `(.L_x_4405) ;  /* 0x0000002000007947 */ /* 0x000fea0003800000 */
.L_x_4431:
[----:B--2---:R-:W0:Y:S02]  /*7700*/  F2I.U32.F64.TRUNC R25, R24 ;  /* 0x0000001800197311 */ /* 0x004e24000030d000 */
[----:B0-----:R0:W-:Y:S02]  /*7710*/  STG.E [R4.64], R25 ;  /* 0x0000001904007986 */ /* 0x0011e4000c101924 */
.L_x_4405:
[----:B------:R-:W-:Y:S02]  /*7720*/  IADD3 R22, R22, 0x80, RZ ;  /* 0x0000008016167810 */ /* 0x000fe40007ffe0ff */
.L_x_4366:
[----:B------:R-:W-:Y:S05]  /*7730*/  BSYNC B6 ;  /* 0x0000000000067941 */ /* 0x000fea0003800000 */
.L_x_4365:
[----:B------:R-:W-:-:S13]  /*7740*/  ISETP.GE.AND P0, PT, R22, R19, PT ;  /* 0x000000131600720c */ /* 0x000fda0003f06270 */
[----:B------:R-:W-:Y:S05]  /*7750*/  @P0 EXIT ;  /* 0x000000000000094d */ /* 0x000fea0003800000 */
        /* <DEDUP_REMOVED lines=15> */
[----:B---3--:R-:W0:Y:S02]  /*7850*/  F2I.F64.TRUNC R17, R16 ;  /* 0x0000001000117311 */ /* 0x008e24000030d100 */
[----:B0-----:R-:W-:Y:S01]  /*7860*/  STG.E.U8 [R2.64], R17 ;  /* 0x0000001102007986 */ /* 0x001fe2000c101124 */
[----:B------:R-:W-:Y:S05]  /*7870*/  EXIT ;  /* 0x000000000000794d */ /* 0x000fea0003800000 */
.L_x_4436:
[----:B---3--:R-:W0:Y:S02]  /*7880*/  F2I.S64.F64.TRUNC R16, R16 ;  /* 0x0000001000107311 */ /* 0x008e24000030d900 */
[----:B0---4-:R-:W-:-:S05]  /*7890*/  IMAD.MOV.U32 R5, RZ, RZ, R16 ;  /* 0x000000ffff057224 */ /* 0x011fca00078e0010 */
[----:B------:R-:W-:Y:S01]  /*78a0*/  STG.E.U8 [R2.64], R5 ;  /* 0x0000000502007986 */ /* 0x000fe2000c101124 */
[----:B------:R-:W-:Y:S05]  /*78b0*/  EXIT ;  /* 0x000000000000794d */ /* 0x000fea0003800000 */
.L_x_4435:
[----:B------:R-:W-:-:S13]  /*78c0*/  ISETP.NE.AND P0, PT, R0, 0x2, PT ;  /* 0x000000020000780c */ /* 0x000fda0003f05270 */
[----:B------:R-:W-:Y:S05]  /*78d0*/  @!P0 BRA `(.L_x_4438) ;  /* 0x000000a000008947 */ /* 0x000fea0003800000 */
[----:B------:R-:W-:-:S13]  /*78e0*/  ISETP.NE.AND P0, PT, R0, 0x3, PT ;  /* 0x000000030000780c */ /* 0x000fda0003f05270 */
[----:B------:R-:W-:Y:S05]  /*78f0*/  @!P0 BRA `(.L_x_4439) ;  /* 0x0000005000008947 */ /* 0x000fea0003800000 */
[----:B------:R-:W-:-:S13]  /*7900*/  ISETP.NE.AND P0, PT, R0, 0x4, PT ;  /* 0x000000040000780c */ /* 0x000fda0003f05270 */
[----:B------:R-:W-:Y:S05]  /*7910*/  @P0 BRA `(.L_x_4437) ;  /* 0x00000ce000000947 */ /* 0x000fea0003800000 */
[----:B---3--:R-:W0:Y:S02]  /*7920*/  F2I.S64.F64.TRUNC R16, R16 ;  /* 0x0000001000107311 */ /* 0x008e24000030d900 */
[----:B0-----:R-:W-:Y:S01]  /*7930*/  STG.E.64 [R2.64], R16 ;  /* 0x0000001002007986 */ /* 0x001fe2000c101b24 */
[----:B------:R-:W-:Y:S05]  /*7940*/  EXIT ;  /* 0x000000000000794d */ /* 0x000fea0003800000 */
.L_x_4439:
[----:B---3--:R-:W0:Y:S02]  /*7950*/  F2I.F64.TRUNC R17, R16 ;  /* 0x0000001000117311 */ /* 0x008e24000030d100 */
[----:B0-----:R-:W-:Y:S01]  /*7960*/  STG.E [R2.64], R17 ;  /* 0x0000001102007986 */ /* 0x001fe2000c101924 */
[----:B------:R-:W-:Y:S05]  /*7970*/  EXIT ;  /* 0x000000000000794d */ /* 0x000fea0003800000 */
.L_x_4438:
[----:B---3--:R-:W0:Y:S02]  /*7980*/  F2I.F64.TRUNC R17, R16 ;  /* 0x0000001000117311 */ /* 0x008e24000030d100 */
[----:B0-----:R-:W-:Y:S01]  /*7990*/  STG.E.U16 [R2.64], R17 ;  /* 0x0000001102007986 */ /* 0x001fe2000c101524 */
[----:B------:R-:W-:Y:S05]  /*79a0*/  EXIT ;  /* 0x000000000000794d */ /* 0x000fea0003800000 */
.L_x_4434:
[----:B------:R-:W-:-:S13]  /*79b0*/  ISETP.GT.AND P0, PT, R0, 0x6, PT ;  /* 0x000000060000780c */ /* 0x000fda0003f04270 */
[----:B------:R-:W-:Y:S05]  /*79c0*/  @P0 BRA `(.L_x_4440) ;  /* 0x000000f000000947 */ /* 0x000fea0003800000 */
[----:B------:R-:W-:-:S13]  /*79d0*/  ISETP.NE.AND P0, PT, R0, 0x5, PT ;  /* 0x000000050000780c */ /* 0x000fda0003f05270 */
[----:B------:R-:W-:Y:S05]  /*79e0*/  @!P0 BRA `(.L_x_4441) ;  /* 0x0000007000008947 */ /* 0x000fea0003800000 */
[----:B------:R-:W-:-:S13]  /*79f0*/  ISETP.NE.AND P0, PT, R0, 0x6, PT ;  /* 0x000000060000780c */ /* 0x000fda0003f05270 */
[----:B------:R-:W-:Y:S05]  /*7a00*/  @P0 BRA `(.L_x_4437) ;  /* 0x00000bf000000947 */ /* 0x000fea0003800000 */
[----:B---34-:R-:W0:Y:S01]  /*7a10*/  F2F.F32.F64 R5, R16 ;  /* 0x0000001000057310 */ /* 0x018e220000301000 */
[----:B------:R-:W0:-:S14]  /*7a20*/  DSETP.GEU.AND P0, PT, |R16|, c[0x2][0x0], PT ;  /* 0x008000001000762a */ /* 0x000e1c0003f0e200 */
[----:B0-----:R-:W-:-:S05]  /*7a30*/  @!P0 FMUL R5, R5, 1.175494350822287508e-38 ;  /* 0x0080000005058820 */ /* 0x001fca0000400000 */
[----:B------:R-:W-:Y:S01]  /*7a40*/  STG.E [R2.64], R5 ;  /* 0x0000000502007986 */ /* 0x000fe2000c101924 */
[----:B------:R-:W-:Y:S05]  /*7a50*/  EXIT ;  /* 0x000000000000794d */ /* 0x000fea0003800000 */
.L_x_4441:
[----:B---3--:R-:W0:Y:S01]  /*7a60*/  F2F.F32.F64 R0, R16 ;  /* 0x0000001000007310 */ /* 0x008e220000301000 */
[----:B------:R-:W0:-:S14]  /*7a70*/  DSETP.GEU.AND P0, PT, |R16|, c[0x2][0x0], PT ;  /* 0x008000001000762a */ /* 0x000e1c0003f0e200 */
[----:B0-----:R-:W-:-:S05]  /*7a80*/  @!P0 FMUL R0, R0, 1.175494350822287508e-38 ;  /* 0x0080000000008820 */ /* 0x001fca0000400000 */
[----:B------:R-:W-:-:S05]  /*7a90*/  F2FP.PACK_AB R0, RZ, R0 ;  /* 0x00000000ff00723e */ /* 0x000fca00000000ff */
[----:B------:R-:W-:Y:S01]  /*7aa0*/  STG.E.U16 [R2.64], R0 ;  /* 0x0000000002007986 */ /* 0x000fe2000c101524 */
[----:B------:R-:W-:Y:S05]  /*7ab0*/  EXIT ;  /* 0x000000000000794d */ /* 0x000fea0003800000 */
.L_x_4440:
[----:B------:R-:W-:-:S13]  /*7ac0*/  ISETP.NE.AND P0, PT, R0, 0x7, PT ;  /* 0x000000070000780c */ /* 0x000fda0003f05270 */
[----:B------:R-:W-:Y:S05]  /*7ad0*/  @!P0 BRA `(.L_x_4442) ;  /* 0x0000011000008947 */ /* 0x000fea0003800000 */
[----:B------:R-:W-:-:S13]  /*7ae0*/  ISETP.NE.AND P0, PT, R0, 0x8, PT ;  /* 0x000000080000780c */ /* 0x000fda0003f05270 */
[----:B------:R-:W-:Y:S05]  /*7af0*/  @!P0 BRA `(.L_x_4443) ;  /* 0x0000008000008947 */ /* 0x000fea0003800000 */
[----:B------:R-:W-:-:S13]  /*7b00*/  ISETP.NE.AND P0, PT, R0, 0x9, PT ;  /* 0x000000090000780c */ /* 0x000fda0003f05270 */
[----:B------:R-:W-:Y:S05]  /*7b10*/  @P0 BRA `(.L_x_4437) ;  /* 0x00000ae000000947 */ /* 0x000fea0003800000 */
[----:B---34-:R-:W0:Y:S01]  /*7b20*/  F2F.F32.F64 R4, R16 ;  /* 0x0000001000047310 */ /* 0x018e220000301000 */
[----:B------:R-:W0:Y:S01]  /*7b30*/  DSETP.GEU.AND P0, PT, |R16|, c[0x2][0x0], PT ;  /* 0x008000001000762a */ /* 0x000e220003f0e200 */
[----:B------:R-:W-:-:S13]  /*7b40*/  IMAD.MOV.U32 R5, RZ, RZ, RZ ;  /* 0x000000ffff057224 */ /* 0x000fda00078e00ff */
[----:B0-----:R-:W-:-:S05]  /*7b50*/  @!P0 FMUL R4, R4, 1.175494350822287508e-38 ;  /* 0x0080000004048820 */ /* 0x001fca0000400000 */
[----:B------:R-:W-:Y:S01]  /*7b60*/  STG.E.64 [R2.64], R4 ;  /* 0x0000000402007986 */ /* 0x000fe2000c101b24 */
[----:B------:R-:W-:Y:S05]  /*7b70*/  EXIT ;  /* 0x000000000000794d */ /* 0x000fea0003800000 */
.L_x_4443:
[----:B---3--:R-:W0:Y:S01]  /*7b80*/  F2F.F32.F64 R0, R16 ;  /* 0x0000001000007310 */ /* 0x008e220000301000 */
[----:B------:R-:W0:-:S14]  /*7b90*/  DSETP.GEU.AND P0, PT, |R16|, c[0x2][0x0], PT ;  /* 0x008000001000762a */ /* 0x000e1c0003f0e200 */
[----:B0-----:R-:W-:-:S05]  /*7ba0*/  @!P0 FMUL R0, R0, 1.175494350822287508e-38 ;  /* 0x0080000000008820 */ /* 0x001fca0000400000 */
[----:B----4-:R-:W-:-:S04]  /*7bb0*/  F2FP.PACK_AB R5, RZ, R0 ;  /* 0x00000000ff05723e */ /* 0x010fc800000000ff */
[----:B------:R-:W-:-:S05]  /*7bc0*/  PRMT R5, R5, 0x5410, RZ ;  /* 0x0000541005057816 */ /* 0x000fca00000000ff */
[----:B------:R-:W-:Y:S01]  /*7bd0*/  STG.E [R2.64], R5 ;  /* 0x0000000502007986 */ /* 0x000fe2000c101924 */
[----:B------:R-:W-:Y:S05]  /*7be0*/  EXIT ;  /* 0x000000000000794d */ /* 0x000fea0003800000 */
.L_x_4442:
[----:B---3--:R-:W-:Y:S01]  /*7bf0*/  STG.E.64 [R2.64], R16 ;  /* 0x0000001002007986 */ /* 0x008fe2000c101b24 */
[----:B------:R-:W-:Y:S05]  /*7c00*/  EXIT ;  /* 0x000000000000794d */ /* 0x000fea0003800000 */
.L_x_4433:
        /* <DEDUP_REMOVED lines=8> */
[----:B---3--:R-:W0:-:S06]  /*7c90*/  DSETP.NEU.AND P0, PT, R16, RZ, PT ;  /* 0x000000ff1000722a */ /* 0x008e0c0003f0d000 */
[----:B0---4-:R-:W-:-:S05]  /*7ca0*/  SEL R5, RZ, 0x1, !P0 ;  /* 0x00000001ff057807 */ /* 0x011fca0004000000 */
[----:B------:R-:W-:Y:S01]  /*7cb0*/  STG.E.U8 [R2.64], R5 ;  /* 0x0000000502007986 */ /* 0x000fe2000c101124 */
[----:B------:R-:W-:Y:S05]  /*7cc0*/  EXIT ;  /* 0x000000000000794d */ /* 0x000fea0003800000 */
.L_x_4446:
[----:B------:R-:W-:-:S05]  /*7cd0*/  CS2R R18, SRZ ;  /* 0x0000000000127805 */ /* 0x000fca000001ff00 */
[----:B---3--:R-:W-:Y:S01]  /*7ce0*/  STG.E.128 [R2.64], R16 ;  /* 0x0000001002007986 */ /* 0x008fe2000c101d24 */
[----:B------:R-:W-:Y:S05]  /*7cf0*/  EXIT ;  /* 0x000000000000794d */ /* 0x000fea0003800000 */
.L_x_4445:
[----:B------:R-:W-:-:S13]  /*7d00*/  ISETP.NE.AND P0, PT, R0, 0xf, PT ;  /* 0x0000000f0000780c */ /* 0x000fda0003f05270 */
[----:B------:R-:W-:Y:S05]  /*7d10*/  @!P0 BRA `(.L_x_4447) ;  /* 0x0000031000008947 */ /* 0x000fea0003800000 */
[----:B------:R-:W-:-:S13]  /*7d20*/  ISETP.NE.AND P0, PT, R0, 0x17, PT ;  /* 0x000000170000780c */ /* 0x000fda0003f05270 */
[----:B------:R-:W-:Y:S05]  /*7d30*/  @!P0 BRA `(.L_x_4448) ;  /* 0x0000017000008947 */ /* 0x000fea0003800000 */
[----:B------:R-:W-:-:S13]  /*7d40*/  ISETP.NE.AND P0, PT, R0, 0x18, PT ;  /* 0x000000180000780c */ /* 0x000fda0003f05270 */
[----:B------:R-:W-:Y:S05]  /*7d50*/  @P0 BRA `(.L_x_4437) ;  /* 0x000008a000000947 */ /* 0x000fea0003800000 */
[----:B---3--:R-:W0:Y:S01]  /*7d60*/  F2F.F32.F64 R7, R16 ;  /* 0x0000001000077310 */ /* 0x008e220000301000 */
[----:B------:R-:W0:Y:S01]  /*7d70*/  DSETP.GEU.AND P0, PT, |R16|, c[0x2][0x0], PT ;  /* 0x008000001000762a */ /* 0x000e220003f0e200 */
[----:B------:R-:W-:-:S13]  /*7d80*/  BSSY B0, `(.L_x_4449) ;  /* 0x000000f000007945 */ /* 0x000fda0003800000 */
[----:B0-----:R-:W-:-:S05]  /*7d90*/  @!P0 FMUL R7, R7, 1.175494350822287508e-38 ;  /* 0x0080000007078820 */ /* 0x001fca0000400000 */
[C---:B----4-:R-:W-:Y:S02]  /*7da0*/  LOP3.LUT R4, R7.reuse, 0x7fffffff, RZ, 0xc0, !PT ;  /* 0x7fffffff07047812 */ /* 0x050fe400078ec0ff */
        /* <DEDUP_REMOVED lines=12> */
.L_x_4450:
[----:B------:R-:W-:Y:S05]  /*7e70*/  BSYNC B0 ;  /* 0x0000000000007941 */ /* 0x000fea0003800000 */
.L_x_4449:
[----:B------:R-:W-:-:S05]  /*7e80*/  LOP3.LUT R5, R0, R5, RZ, 0xfc, !PT ;  /* 0x0000000500057212 */ /* 0x000fca00078efcff */
[----:B------:R-:W-:Y:S01]  /*7e90*/  STG.E.U8 [R2.64], R5 ;  /* 0x0000000502007986 */ /* 0x000fe2000c101124 */
[----:B------:R-:W-:Y:S05]  /*7ea0*/  EXIT ;  /* 0x000000000000794d */ /* 0x000fea0003800000 */
.L_x_4448:
[----:B---34-:R-:W0:Y:S01]  /*7eb0*/  F2F.F32.F64 R5, R16 ;  /* 0x0000001000057310 */ /* 0x018e220000301000 */
        /* <DEDUP_REMOVED lines=14> */
.L_x_4452:
[----:B------:R-:W-:Y:S01]  /*7fa0*/  IMAD.MOV.U32 R0, RZ, RZ, 0x7f ;  /* 0x0000007fff007424 */ /* 0x000fe200078e00ff */
[----:B------:R-:W-:-:S04]  /*7fb0*/  ISETP.GT.U32.AND P0, PT, R4, 0x7f800000, PT ;  /* 0x7f8000000400780c */ /* 0x000fc80003f04070 */
[----:B------:R-:W-:-:S04]  /*7fc0*/  SEL R0, R0, 0x7c, P0 ;  /* 0x0000007c00007807 */ /* 0x000fc80000000000 */
.L_x_4453:
[----:B------:R-:W-:Y:S05]  /*7fd0*/  BSYNC B0 ;  /* 0x0000000000007941 */ /* 0x000fea0003800000 */
.L_x_4451:
[----:B------:R-:W-:-:S04]  /*7fe0*/  LOP3.LUT R4, R5, 0x80000000, RZ, 0xc0, !PT ;  /* 0x8000000005047812 */ /* 0x000fc800078ec0ff */
[----:B------:R-:W-:-:S04]  /*7ff0*/  SHF.R.U32.HI R5, RZ, 0x18, R4 ;  /* 0x00000018ff057819 */ /* 0x000fc80000011604 */
[----:B------:R-:W-:-:S05]  /*8000*/  LOP3.LUT R5, R0, R5, RZ, 0xfc, !PT ;  /* 0x0000000500057212 */ /* 0x000fca00078efcff */
[----:B------:R-:W-:Y:S01]  /*8010*/  STG.E.U8 [R2.64], R5 ;  /* 0x0000000502007986 */ /* 0x000fe2000c101124 */
[----:B------:R-:W-:Y:S05]  /*8020*/  EXIT ;  /* 0x000000000000794d */ /* 0x000fea0003800000 */
.L_x_4447:
[----:B---3--:R-:W0:Y:S01]  /*8030*/  F2F.F32.F64 R0, R16 ;  /* 0x0000001000007310 */ /* 0x008e220000301000 */
[----:B------:R-:W0:-:S14]  /*8040*/  DSETP.GEU.AND P0, PT, |R16|, c[0x2][0x0], PT ;  /* 0x008000001000762a */ /* 0x000e1c0003f0e200 */
[----:B0-----:R-:W-:-:S05]  /*8050*/  @!P0 FMUL R0, R0, 1.175494350822287508e-38 ;  /* 0x0080000000008820 */ /* 0x001fca0000400000 */
[----:B------:R-:W-:-:S05]  /*8060*/  F2FP.BF16.PACK_AB R0, RZ, R0 ;  /* 0x00000000ff00723e */ /* 0x000fca00000010ff */
[----:B------:R-:W-:Y:S01]  /*8070*/  STG.E.U16 [R2.64], R0 ;  /* 0x0000000002007986 */ /* 0x000fe2000c101524 */
[----:B------:R-:W-:Y:S05]  /*8080*/  EXIT ;  /* 0x000000000000794d */ /* 0x000fea0003800000 */
.L_x_4444:
        /* <DEDUP_REMOVED lines=8> */
[----:B---3--:R-:W0:Y:S02]  /*8110*/  F2I.U32.F64.TRUNC R17, R16 ;  /* 0x0000001000117311 */ /* 0x008e24000030d000 */
[----:B0-----:R-:W-:Y:S01]  /*8120*/  STG.E.U16 [R2.64], R17 ;  /* 0x0000001102007986 */ /* 0x001fe2000c101524 */
[----:B------:R-:W-:Y:S05]  /*8130*/  EXIT ;  /* 0x000000000000794d */ /* 0x000fea0003800000 */
.L_x_4456:
[----:B---3--:R-:W0:Y:S01]  /*8140*/  F2F.F32.F64 R7, R16 ;  /* 0x0000001000077310 */ /* 0x008e220000301000 */
[----:B------:R-:W0:Y:S01]  /*8150*/  DSETP.GEU.AND P0, PT, |R16|, c[0x2][0x0], PT ;  /* 0x008000001000762a */ /* 0x000e220003f0e200 */
[----:B------:R-:W-:Y:S01]  /*8160*/  BSSY B0, `(.L_x_4457) ;  /* 0x0000015000007945 */ /* 0x000fe20003800000 */
[----:B------:R-:W-:-:S12]  /*8170*/  IMAD.MOV.U32 R0, RZ, RZ, 0x80 ;  /* 0x00000080ff007424 */ /* 0x000fd800078e00ff */
[----:B0-----:R-:W-:-:S05]  /*8180*/  @!P0 FMUL R7, R7, 1.175494350822287508e-38 ;  /* 0x0080000007078820 */ /* 0x001fca0000400000 */
[----:B----4-:R-:W-:-:S04]  /*8190*/  LOP3.LUT R5, R7, 0x7fffffff, RZ, 0xc0, !PT ;  /* 0x7fffffff07057812 */ /* 0x010fc800078ec0ff */
        /* <DEDUP_REMOVED lines=13> */
.L_x_4459:
[----:B------:R-:W-:-:S04]  /*8270*/  LOP3.LUT R0, R7, 0x80000000, RZ, 0xc0, !PT ;  /* 0x8000000007007812 */ /* 0x000fc800078ec0ff */
[----:B------:R-:W-:-:S04]  /*8280*/  SHF.R.U32.HI R5, RZ, 0x18, R0 ;  /* 0x00000018ff057819 */ /* 0x000fc80000011600 */
[----:B------:R-:W-:-:S04]  /*8290*/  LOP3.LUT R4, R4, R5, RZ, 0xfc, !PT ;  /* 0x0000000504047212 */ /* 0x000fc800078efcff */
[----:B------:R-:W-:Y:S02]  /*82a0*/  PRMT R0, R4, 0x7610, R0 ;  /* 0x0000761004007816 */ /* 0x000fe40000000000 */
.L_x_4458:
[----:B------:R-:W-:Y:S05]  /*82b0*/  BSYNC B0 ;  /* 0x0000000000007941 */ /* 0x000fea0003800000 */
.L_x_4457:
[----:B------:R-:W-:Y:S01]  /*82c0*/  STG.E.U8 [R2.64], R0 ;  /* 0x0000000002007986 */ /* 0x000fe2000c101124 */
[----:B------:R-:W-:Y:S05]  /*82d0*/  EXIT ;  /* 0x000000000000794d */ /* 0x000fea0003800000 */
.L_x_4455:
        /* <DEDUP_REMOVED lines=19> */
.L_x_4462:
[----:B------:R-:W-:-:S04]  /*8410*/  LOP3.LUT R0, R7, 0x80000000, RZ, 0xc0, !PT ;  /* 0x8000000007007812 */ /* 0x000fc800078ec0ff */
[----:B------:R-:W-:-:S04]  /*8420*/  SHF.R.U32.HI R5, RZ, 0x18, R0 ;  /* 0x00000018ff057819 */ /* 0x000fc80000011600 */
[----:B------:R-:W-:-:S04]  /*8430*/  LOP3.LUT R4, R4, R5, RZ, 0xfc, !PT ;  /* 0x0000000504047212 */ /* 0x000fc800078efcff */
[----:B------:R-:W-:Y:S02]  /*8440*/  PRMT R0, R4, 0x7610, R0 ;  /* 0x0000761004007816 */ /* 0x000fe40000000000 */
.L_x_4461:
[----:B------:R-:W-:Y:S05]  /*8450*/  BSYNC B0 ;  /* 0x0000000000007941 */ /* 0x000fea0003800000 */
.L_x_4460:
[----:B------:R-:W-:Y:S01]  /*8460*/  STG.E.U8 [R2.64], R0 ;  /* 0x0000000002007986 */ /* 0x000fe2000c101124 */
[----:B------:R-:W-:Y:S05]  /*8470*/  EXIT ;  /* 0x000000000000794d */ /* 0x000fea0003800000 */
.L_x_4454:
[----:B------:R-:W-:-:S13]  /*8480*/  ISETP.NE.AND P0, PT, R0, 0x1c, PT ;  /* 0x0000001c0000780c */ /* 0x000fda0003f05270 */
[----:B------:R-:W-:Y:S05]  /*8490*/  @!P0 BRA `(.L_x_4463) ;  /* 0x000002d000008947 */ /* 0x000fea0003800000 */
[----:B------:R-:W-:-:S13]  /*84a0*/  ISETP.NE.AND P0, PT, R0, 0x1d, PT ;  /* 0x0000001d0000780c */ /* 0x000fda0003f05270 */
[----:B------:R-:W-:Y:S05]  /*84b0*/  @!P0 BRA `(.L_x_4464) ;  /* 0x0000028000008947 */ /* 0x000fea0003800000 */
[----:B------:R-:W-:-:S13]  /*84c0*/  ISETP.NE.AND P0, PT, R0, 0x2c, PT ;  /* 0x0000002c0000780c */ /* 0x000fda0003f05270 */
[----:B------:R-:W-:Y:S05]  /*84d0*/  @P0 BRA `(.L_x_4437) ;  /* 0x0000012000000947 */ /* 0x000fea0003800000 */
[----:B---3--:R-:W0:Y:S01]  /*84e0*/  F2F.F32.F64 R6, R16 ;  /* 0x0000001000067310 */ /* 0x008e220000301000 */
[----:B------:R-:W0:-:S14]  /*84f0*/  DSETP.GEU.AND P0, PT, |R16|, c[0x2][0x0], PT ;  /* 0x008000001000762a */ /* 0x000e1c0003f0e200 */
[----:B0-----:R-:W-:Y:S01]  /*8500*/  @!P0 FMUL R6, R6, 1.175494350822287508e-38 ;  /* 0x0080000006068820 */ /* 0x001fe20000400000 */
[----:B------:R-:W-:-:S04]  /*8510*/  PLOP3.LUT P0, PT, PT, PT, PT, 0x80, 0x0 ;  /* 0x000000000000781c */ /* 0x000fc80003f0f070 */
[----:B----4-:R-:W-:-:S04]  /*8520*/  SHF.R.U32.HI R4, RZ, 0x17, R6 ;  /* 0x00000017ff047819 */ /* 0x010fc80000011606 */
        /* <DEDUP_REMOVED lines=13> */
.L_x_4437:
        /* <DEDUP_REMOVED lines=19> */
[----:B------:R-:W-:Y:S05]  /*8730*/  EXIT ;  /* 0x000000000000794d */ /* 0x000fea0003800000 */
.L_x_4464:
[----:B---3--:R-:W0:Y:S02]  /*8740*/  F2I.U64.F64.TRUNC R16, R16 ;  /* 0x0000001000107311 */ /* 0x008e24000030d800 */
[----:B0-----:R-:W-:Y:S01]  /*8750*/  STG.E.64 [R2.64], R16 ;  /* 0x0000001002007986 */ /* 0x001fe2000c101b24 */
[----:B------:R-:W-:Y:S05]  /*8760*/  EXIT ;  /* 0x000000000000794d */ /* 0x000fea0003800000 */
.L_x_4463:
[----:B---3--:R-:W0:Y:S02]  /*8770*/  F2I.U32.F64.TRUNC R17, R16 ;  /* 0x0000001000117311 */ /* 0x008e24000030d000 */
[----:B0-----:R-:W-:Y:S01]  /*8780*/  STG.E [R2.64], R17 ;  /* 0x0000001102007986 */ /* 0x001fe2000c101924 */
[----:B------:R-:W-:Y:S05]  /*8790*/  EXIT ;  /* 0x000000000000794d */ /* 0x000fea0003800000 */
        .weak           $__internal_69_$__cuda_sm20_drsqrt_f64_slowpath_v2
        .type           $__internal_69_$__cuda_sm20_drsqrt_f64_slowpath_v2,@function
        .size           $__internal_69_$__cuda_sm20_drsqrt_f64_slowpath_v2,(.L_x_26675 - $__internal_69_$__cuda_sm20_drsqrt_f64_slowpath_v2)
$__internal_69_$__cuda_sm20_drsqrt_f64_slowpath_v2:
        /* <DEDUP_REMOVED lines=27> */
.L_x_4467:
[----:B------:R0:W1:Y:S01]  /*8950*/  DADD R6, R12, R12 ;  /* 0x000000000c067229 */ /* 0x000062000000000c */
[----:B------:R-:W-:Y:S05]  /*8960*/  BRA `(.L_x_4468) ;  /* 0x0000002000007947 */ /* 0x000fea0003800000 */
.L_x_4466:
[----:B------:R-:W-:Y:S01]  /*8970*/  LOP3.LUT R7, R6, 0x7ff00000, RZ, 0xfc, !PT ;  /* 0x7ff0000006077812 */ /* 0x000fe200078efcff */
[----:B------:R-:W-:Y:S02]  /*8980*/  IMAD.MOV.U32 R6, RZ, RZ, RZ ;  /* 0x000000ffff067224 */ /* 0x000fe400078e00ff */
.L_x_4468:
[----:B------:R-:W-:Y:S05]  /*8990*/  BSYNC B1 ;  /* 0x0000000000017941 */ /* 0x000fea0003800000 */
.L_x_4465:
[----:B01----:R-:W-:Y:S02]  /*89a0*/  IMAD.MOV.U32 R3, RZ, RZ, R6 ;  /* 0x000000ffff037224 */ /* 0x003fe400078e0006 */
[----:B------:R-:W-:Y:S02]  /*89b0*/  IMAD.MOV.U32 R8, RZ, RZ, R7 ;  /* 0x000000ffff087224 */ /* 0x000fe400078e0007 */
[----:B------:R-:W-:Y:S02]  /*89c0*/  IMAD.MOV.U32 R6, RZ, RZ, R0 ;  /* 0x000000ffff067224 */ /* 0x000fe400078e0000 */
[----:B------:R-:W-:-:S04]  /*89d0*/  IMAD.MOV.U32 R7, RZ, RZ, 0x0 ;  /* 0x00000000ff077424 */ /* 0x000fc800078e00ff */
[----:B------:R-:W-:Y:S05]  /*89e0*/  RET.REL.NODEC R6 `(_ZN2at6native27unrolled_elementwise_kernelIZZZNS0_49_GLOBAL__N__b919a28f_16_Normalization_cu_5c38458722batch_norm_calc_invstdERKNS_6TensorES5_dENKUlvE_clEvENKUlvE_clEvEUldE_St5arrayIPcLm2EELi4E23TrivialOffsetCalculatorILi1EjESD_NS0_6memory12LoadWithCastILi1EEENSE_13StoreWithCastILi1EEEEEviT_T0_T2_T3_T4_T5_) ;  /* 0xffff761006007950 */ /* 0x000fea0003c3ffff */
.L_x_4469:
        /* <DEDUP_REMOVED lines=9> */
.L_x_26675:


//--------------------- .text._ZN2at6native18elementwise_kernelILi128ELi2EZNS0_22gpu_kernel_impl_nocastIZZZNS0_49_GLOBAL__N__b919a28f_16_Normalization_cu_5c38458722batch_norm_calc_invstdERKNS_6TensorES6_dENKUlvE_clEvENKUlvE_clEvEUldE_EEvRNS_18TensorIteratorBaseERKT_EUliE_EEviT1_ --------------------------
	.section	.text._ZN2at6native18elementwise_kernelILi128ELi2EZNS0_22gpu_kernel_impl_nocastIZZZNS0_49_GLOBAL__N__b919a28f_16_Normalization_cu_5c38458722batch_norm_calc_invstdERKNS_6TensorES6_dENKUlvE_clEvENKUlvE_clEvEUldE_EEvRNS_18TensorIteratorBaseERKT_EUliE_EEviT1_,"ax",@progbits
	.sectioninfo	@"SHI_REGISTERS=18"
	.align	128
        .global         _ZN2at6native18elementwise_kernelILi128ELi2EZNS0_22gpu_kernel_impl_nocastIZZZNS0_49_GLOBAL__N__b919a28f_16_Normalization_cu_5c38458722batch_norm_calc_invstdERKNS_6TensorES6_dENKUlvE_clEvENKUlvE_clEvEUldE_EEvRNS_18TensorIteratorBaseERKT_EUliE_EEviT1_
        .type           _ZN2at6native18elementwise_kernelILi128ELi2EZNS0_22gpu_kernel_impl_nocastIZZZNS0_49_GLOBAL__N__b919a28f_16_Normalization_cu_5c38458722batch_norm_calc_invstdERKNS_6TensorES6_dENKUlvE_clEvENKUlvE_clEvEUldE_EEvRNS_18TensorIteratorBaseERKT_EUliE_EEviT1_,@function
        .size           _ZN2at6native18elementwise_kernelILi128ELi2EZNS0_22gpu_kernel_impl_nocastIZZZNS0_49_GLOBAL__N__b919a28f_16_Normalization_cu_5c38458722batch_norm_calc_invstdERKNS_6TensorES6_dENKUlvE_clEvENKUlvE_clEvEUldE_EEvRNS_18TensorIteratorBaseERKT_EUliE_EEviT1_,(.L_x_26676 - _ZN2at6native18elementwise_kernelILi128ELi2EZNS0_22gpu_kernel_impl_nocastIZZZNS0_49_GLOBAL__N__b919a28f_16_Normalization_cu_5c38458722batch_norm_calc_invstdERKNS_6TensorES6_dENKUlvE_clEvENKUlvE_clEvEUldE_EEvRNS_18TensorIteratorBaseERKT_EUliE_EEviT1_)
        .other          _ZN2at6native18elementwise_kernelILi128ELi2EZNS0_22gpu_kernel_impl_nocastIZZZNS0_49_GLOBAL__N__b919a28f_16_Normalization_cu_5c38458722batch_norm_calc_invstdERKNS_6TensorES6_dENKUlvE_clEvENKUlvE_clEvEUldE_EEvRNS_18TensorIteratorBaseERKT_EUliE_EEviT1_,@"STO_CUDA_ENTRY STV_DEFAULT"
_ZN2at6native18elementwise_kernelILi128ELi2EZNS0_22gpu_kernel_impl_nocastIZZZNS0_49_GLOBAL__N__b919a28f_16_Normalization_cu_5c38458722batch_norm_calc_invstdERKNS_6TensorES6_dENKUlvE_clEvENKUlvE_clEvEUldE_EEvRNS_18TensorIteratorBaseERKT_EUliE_EEviT1_:
.text._ZN2at6native18elementwise_kernelILi128ELi2EZNS0_22gpu_kernel_impl_nocastIZZZNS0_49_GLOBAL__N__b919a28f_16_Normalization_cu_5c38458722batch_norm_calc_invstdERKNS_6TensorES6_dENKUlvE_clEvENKUlvE_clEvEUldE_EEvRNS_18TensorIteratorBaseERKT_EUliE_EEviT1_:
[----:B------:R-:W-:Y:S02]  /*0000*/  MOV R1, c[0x0][0x28] ;  /* 0x00000a0000017a02 */ /* 0x000fe40000000f00 */
[----:B------:R-:W0:Y:S01]  /*0010*/  S2R R0, SR_CTAID.X ;  /* 0x0000000000007919 */ /* 0x000e220000002500 */
[----:B------:R-:W-:Y:S01]  /*0020*/  ULDC.64 UR4, c[0x0][0x118] ;  /* 0x0000460000047ab9 */ /* 0x000fe20000000a00 */
[----:B------:R-:W-:Y:S02]  /*0030*/  BSSY B0, `(.L_x_4470) ;  /* 0x0000106000007945 */ /* 0x000fe40003800000 */
[----:B------:R-:W0:Y:S02]  /*0040*/  S2R R3, SR_TID.X ;  /* 0x0000000000037919 */ /* 0x000e240000002100 */
[----:B0-----:R-:W-:-:S04]  /*0050*/  LEA R9, R0, R3, 0x8 ;  /* 0x0000000300097211 */ /* 0x001fc800078e40ff */
[----:B------:R-:W-:-:S13]  /*0060*/  ISETP.GE.AND P0, PT, R9, c[0x0][0x160], PT ;  /* 0x0000580009007a0c */ /* 0x000fda0003f06270 */
[----:B------:R-:W-:Y:S05]  /*0070*/  @P0 BRA `(.L_x_4471) ;  /* 0x0000101000000947 */ /* 0x000fea0003800000 */
[----:B------:R-:W-:Y:S01]  /*0080*/  ISETP.NE.AND P0, PT, RZ, c[0x0][0x168], PT ;  /* 0x00005a00ff007a0c */ /* 0x000fe20003f05270 */
[----:B------:R-:W-:Y:S01]  /*0090*/  HFMA2.MMA R2, -RZ, RZ, 0, 0 ;  /* 0x00000000ff027435 */ /* 0x000fe200000001ff */
[----:B------:R-:W-:-:S11]  /*00a0*/  MOV R4, RZ ;  /* 0x000000ff00047202 */ /* 0x000fd60000000f00 */
[----:B------:R-:W-:Y:S05]  /*00b0*/  @!P0 BRA `(.L_x_4472) ;  /* 0x00000e0000008947 */ /* 0x000fea0003800000 */
[----:B------:R-:W-:Y:S01]  /*00c0*/  MOV R5, R9 ;  /* 0x0000000900057202 */ /* 0x000fe20000000f00 */
[----:B------:R-:W-:-:S04]  /*00d0*/  IMAD.MOV.U32 R4, RZ, RZ, RZ ;  /* 0x000000ffff047224 */ /* 0x000fc800078e00ff */
        /* <DEDUP_REMOVED lines=211> */
[----:B------:R-:W-:-:S03]  /*0e10*/  @P0 MOV R8, RZ ;  /* 0x000000ff00080202 */ /* 0x000fc60000000f00 */
[--C-:B------:R-:W-:Y:S02]  /*0e20*/  IMAD.MOV R6, RZ, RZ, -R9.reuse ;  /* 0x000000ffff067224 */ /* 0x100fe400078e0a09 */
        /* <DEDUP_REMOVED lines=9> */
.L_x_4472:
[----:B------:R-:W-:-:S04]  /*0ec0*/  IADD3 R12, P0, R2, c[0x0][0x368], RZ ;  /* 0x0000da00020c7a10 */ /* 0x000fc80007f1e0ff */
[----:B------:R-:W-:-:S05]  /*0ed0*/  IADD3.X R13, RZ, c[0x0][0x36c], RZ, P0, !PT ;  /* 0x0000db00ff0d7a10 */ /* 0x000fca00007fe4ff */
[----:B------:R-:W2:Y:S01]  /*0ee0*/  LDG.E.64 R6, [R12.64] ;  /* 0x000000040c067981 */ /* 0x000ea2000c1e1b00 */
[----:B------:R-:W-:Y:S01]  /*0ef0*/  MOV R10, 0x0 ;  /* 0x00000000000a7802 */ /* 0x000fe20000000f00 */
[----:B------:R-:W-:Y:S01]  /*0f00*/  IMAD.MOV.U32 R11, RZ, RZ, 0x3fd80000 ;  /* 0x3fd80000ff0b7424 */ /* 0x000fe200078e00ff */
[----:B------:R-:W-:Y:S01]  /*0f10*/  IADD3 R4, P1, R4, c[0x0][0x360], RZ ;  /* 0x0000d80004047a10 */ /* 0x000fe20007f3e0ff */
[----:B------:R-:W-:Y:S03]  /*0f20*/  BSSY B1, `(.L_x_4473) ;  /* 0x0000013000017945 */ /* 0x000fe60003800000 */
[----:B------:R-:W-:Y:S01]  /*0f30*/  IADD3.X R5, RZ, c[0x0][0x364], RZ, P1, !PT ;  /* 0x0000d900ff057a10 */ /* 0x000fe20000ffe4ff */
[----:B--2---:R0:W1:Y:S02]  /*0f40*/  DADD R14, R6, c[0x0][0x370] ;  /* 0x0000dc00060e7629 */ /* 0x0040640000000000 */
[----:B0-----:R-:W-:-:S04]  /*0f50*/  MOV R6, RZ ;  /* 0x000000ff00067202 */ /* 0x001fc80000000f00 */
        /* <DEDUP_REMOVED lines=9> */
[----:B0-----:R-:W-:Y:S02]  /*0ff0*/  MOV R10, R14 ;  /* 0x0000000e000a7202 */ /* 0x001fe40000000f00 */
[----:B------:R-:W-:Y:S02]  /*1000*/  MOV R11, R15 ;  /* 0x0000000f000b7202 */ /* 0x000fe40000000f00 */
[----:B-1----:R-:W-:Y:S02]  /*1010*/  MOV R6, 0x1030 ;  /* 0x0000103000067802 */ /* 0x002fe40000000f00 */
[----:B------:R-:W-:Y:S05]  /*1020*/  CALL.REL.NOINC `($__internal_70_$__cuda_sm20_drsqrt_f64_slowpath_v2) ;  /* 0x0000109000007944 */ /* 0x000fea0003c00000 */
[----:B01----:R-:W-:Y:S01]  /*1030*/  MOV R6, R8 ;  /* 0x0000000800067202 */ /* 0x003fe20000000f00 */
[----:B------:R-:W-:Y:S02]  /*1040*/  IMAD.MOV.U32 R7, RZ, RZ, R9 ;  /* 0x000000ffff077224 */ /* 0x000fe400078e0009 */
.L_x_4474:
[----:B------:R-:W-:Y:S05]  /*1050*/  BSYNC B1 ;  /* 0x0000000000017941 */ /* 0x000fea0003800000 */
.L_x_4473:
[----:B-1----:R1:W-:Y:S01]  /*1060*/  STG.E.64 [R4.64], R6 ;  /* 0x0000000604007986 */ /* 0x0023e2000c101b04 */
[----:B------:R-:W-:-:S04]  /*1070*/  LEA R0, R0, R3, 0x8 ;  /* 0x0000000300007211 */ /* 0x000fc800078e40ff */
[----:B0-----:R-:W-:Y:S02]  /*1080*/  IADD3 R9, R0, 0x80, RZ ;  /* 0x0000008000097810 */ /* 0x001fe40007ffe0ff */
.L_x_4471:
[----:B------:R-:W-:Y:S05]  /*1090*/  BSYNC B0 ;  /* 0x0000000000007941 */ /* 0x000fea0003800000 */
.L_x_4470:
[----:B------:R-:W-:-:S13]  /*10a0*/  ISETP.GE.AND P0, PT, R9, c[0x0][0x160], PT ;  /* 0x0000580009007a0c */ /* 0x000fda0003f06270 */
[----:B------:R-:W-:Y:S05]  /*10b0*/  @P0 EXIT ;  /* 0x000000000000094d */ /* 0x000fea0003800000 */
[----:B------:R-:W-:Y:S01]  /*10c0*/  ISETP.NE.AND P0, PT, RZ, c[0x0][0x168], PT ;  /* 0x00005a00ff007a0c */ /* 0x000fe20003f05270 */
[----:B------:R-:W-:Y:S01]  /*10d0*/  HFMA2.MMA R0, -RZ, RZ, 0, 0 ;  /* 0x00000000ff007435 */ /* 0x000fe200000001ff */
[----:B------:R-:W-:-:S11]  /*10e0*/  MOV R2, RZ ;  /* 0x000000ff00027202 */ /* 0x000fd60000000f00 */
[----:B------:R-:W-:Y:S05]  /*10f0*/  @!P0 BRA `(.L_x_4475) ;  /* 0x00000e0000008947 */ /* 0x000fea0003800000 */
[----:B------:R-:W-:Y:S01]  /*1100*/  MOV R2, RZ ;  /* 0x000000ff00027202 */ /* 0x000fe20000000f00 */
[----:B------:R-:W-:-:S04]  /*1110*/  IMAD.MOV.U32 R3, RZ, RZ, R9 ;  /* 0x000000ffff037224 */ /* 0x000fc800078e0009 */
[----:B-1----:R-:W-:Y:S01]  /*1120*/  IMAD.HI.U32 R4, R9, c[0x0][0x170], R2 ;  /* 0x00005c0009047a27 */ /* 0x002fe200078e0002 */
        /* <DEDUP_REMOVED lines=220> */
[----:B------:R-:W-:-:S05]  /*1ef0*/  @P0 IMAD R0, R7, c[0x0][0x35c], R0 ;  /* 0x0000d70007000a24 */ /* 0x000fca00078e0200 */
.L_x_4475:
[----:B------:R-:W-:-:S04]  /*1f00*/  IADD3 R10, P0, R0, c[0x0][0x368], RZ ;  /* 0x0000da00000a7a10 */ /* 0x000fc80007f1e0ff */
[----:B------:R-:W-:-:S05]  /*1f10*/  IADD3.X R11, RZ, c[0x0][0x36c], RZ, P0, !PT ;  /* 0x0000db00ff0b7a10 */ /* 0x000fca00007fe4ff */
[----:B-1----:R-:W2:Y:S01]  /*1f20*/  LDG.E.64 R4, [R10.64] ;  /* 0x000000040a047981 */ /* 0x002ea2000c1e1b00 */
[----:B------:R-:W-:Y:S01]  /*1f30*/  MOV R8, 0x0 ;  /* 0x0000000000087802 */ /* 0x000fe20000000f00 */
[----:B------:R-:W-:Y:S01]  /*1f40*/  BSSY B0, `(.L_x_4476) ;  /* 0x0000015000007945 */ /* 0x000fe20003800000 */
[----:B------:R-:W-:Y:S02]  /*1f50*/  MOV R9, 0x3fd80000 ;  /* 0x3fd8000000097802 */ /* 0x000fe40000000f00 */
[----:B------:R-:W-:-:S05]  /*1f60*/  IADD3 R2, P1, R2, c[0x0][0x360], RZ ;  /* 0x0000d80002027a10 */ /* 0x000fca0007f3e0ff */
[----:B------:R-:W-:Y:S01]  /*1f70*/  IMAD.X R3, RZ, RZ, c[0x0][0x364], P1 ;  /* 0x0000d900ff037624 */ /* 0x000fe200008e06ff */
        /* <DEDUP_REMOVED lines=11> */
[----:B------:R-:W-:Y:S02]  /*2030*/  MOV R10, R12 ;  /* 0x0000000c000a7202 */ /* 0x000fe40000000f00 */
[----:B------:R-:W-:Y:S02]  /*2040*/  MOV R11, R13 ;  /* 0x0000000d000b7202 */ /* 0x000fe40000000f00 */
[----:B0-----:R-:W-:Y:S02]  /*2050*/  MOV R6, 0x2070 ;  /* 0x0000207000067802 */ /* 0x001fe40000000f00 */
[----:B-1----:R-:W-:Y:S05]  /*2060*/  CALL.REL.NOINC `($__internal_70_$__cuda_sm20_drsqrt_f64_slowpath_v2) ;  /* 0x0000005000007944 */ /* 0x002fea0003c00000 */
[----:B01----:R-:W-:Y:S02]  /*2070*/  MOV R4, R8 ;  /* 0x0000000800047202 */ /* 0x003fe40000000f00 */
[----:B------:R-:W-:Y:S02]  /*2080*/  MOV R5, R9 ;  /* 0x0000000900057202 */ /* 0x000fe40000000f00 */
.L_x_4477:
[----:B------:R-:W-:Y:S05]  /*2090*/  BSYNC B0 ;  /* 0x0000000000007941 */ /* 0x000fea0003800000 */
.L_x_4476:
[----:B-1----:R-:W-:Y:S01]  /*20a0*/  STG.E.64 [R2.64], R4 ;  /* 0x0000000402007986 */ /* 0x002fe2000c101b04 */
[----:B------:R-:W-:Y:S05]  /*20b0*/  EXIT ;  /* 0x000000000000794d */ /* 0x000fea0003800000 */
        .weak           $__internal_70_$__cuda_sm20_drsqrt_f64_slowpath_v2
        .type           $__internal_70_$__cuda_sm20_drsqrt_f64_slowpath_v2,@function
        .size           $__internal_70_$__cuda_sm20_drsqrt_f64_slowpath_v2,(.L_x_26676 - $__internal_70_$__cuda_sm20_drsqrt_f64_slowpath_v2)
$__internal_70_$__cuda_sm20_drsqrt_f64_slowpath_v2:
[----:B------:R-:W0:Y:S01]  /*20c0*/  DSETP.NEU.AND P0, PT, R10, RZ, PT ;  /* 0x000000ff0a00722a */ /* 0x000e220003f0d000 */
[----:B------:R-:W-:Y:S01]  /*20d0*/  BSSY B2, `(.L_x_4478) ;  /* 0x000001c000027945 */ /* 0x000fe20003800000 */
[----:B------:R-:W-:-:S12]  /*20e0*/  LOP3.LUT R8, R11, 0x80000000, RZ, 0xc0, !PT ;  /* 0x800000000b087812 */ /* 0x000fd800078ec0ff */
        /* <DEDUP_REMOVED lines=11> */
[----:B------:R-:W-:Y:S02]  /*21a0*/  MOV R8, RZ ;  /* 0x000000ff00087202 */ /* 0x000fe40000000f00 */
[----:B------:R-:W-:Y:S02]  /*21b0*/  MOV R14, 0x0 ;  /* 0x00000000000e7802 */ /* 0x000fe40000000f00 */
[----:B------:R-:W-:Y:S01]  /*21c0*/  MOV R15, 0x3fd80000 ;  /* 0x3fd80000000f7802 */ /* 0x000fe20000000f00 */
        /* <DEDUP_REMOVED lines=8> */
.L_x_4480:
[----:B------:R0:W1:Y:S01]  /*2250*/  DADD R8, R10, R10 ;  /* 0x000000000a087229 */ /* 0x000062000000000a */
[----:B------:R-:W-:Y:S05]  /*2260*/  BRA `(.L_x_4481) ;  /* 0x0000002000007947 */ /* 0x000fea0003800000 */
.L_x_4479:
[----:B------:R-:W-:Y:S02]  /*2270*/  LOP3.LUT R9, R8, 0x7ff00000, RZ, 0xfc, !PT ;  /* 0x7ff0000008097812 */ /* 0x000fe400078efcff */
[----:B------:R-:W-:Y:S02]  /*2280*/  MOV R8, RZ ;  /* 0x000000ff00087202 */ /* 0x000fe40000000f00 */
.L_x_4481:
[----:B------:R-:W-:Y:S05]  /*2290*/  BSYNC B2 ;  /* 0x0000000000027941 */ /* 0x000fea0003800000 */
.L_x_4478:
[----:B------:R-:W-:-:S04]  /*22a0*/  MOV R7, 0x0 ;  /* 0x0000000000077802 */ /* 0x000fc80000000f00 */
[----:B------:R-:W-:Y:S05]  /*22b0*/  RET.REL.NODEC R6 `(_ZN2at6native18elementwise_kernelILi128ELi2EZNS0_22gpu_kernel_impl_nocastIZZZNS0_49_GLOBAL__N__b919a28f_16_Normalization_cu_5c38458722batch_norm_calc_invstdERKNS_6TensorES6_dENKUlvE_clEvENKUlvE_clEvEUldE_EEvRNS_18TensorIteratorBaseERKT_EUliE_EEviT1_) ;  /* 0xffffdd4006007950 */ /* 0x000fea0003c3ffff */
.L_x_4482:
        /* <DEDUP_REMOVED lines=12> */
.L_x_26676:


//--------------------- .text._ZN2at6native27unrolled_elementwise_kernelIZZZNS0_49_GLOBAL__N__b919a28f_16_Normalization_cu_5c38458722batch_norm_calc_invstdERKNS_6TensorES5_dENKUlvE_clEvENKUlvE_clEvEUldE_St5arrayIPcLm2EELi4E23TrivialOffsetCalculatorILi1EjESD_NS0_6memory15LoadWithoutCastENSE_16StoreWithoutCastEEEviT_T0_T2_T3_T4_T5_ --------------------------
	.section	.text._ZN2at6native27unrolled_elementwise_kernelIZZZNS0_49_GLOBAL__N__b919a28f_16_Normalization_cu_5c38458722batch_norm_calc_invstdERKNS_6TensorES5_dENKUlvE_clEvENKUlvE_clEvEUldE_St5arrayIPcLm2EELi4E23TrivialOffsetCalculatorILi1EjESD_NS0_6memory15LoadWithoutCastENSE_16StoreWithoutCastEEEviT_T0_T2_T3_T4_T5_,"ax",@progbits
	.sectioninfo	@"SHI_REGISTERS=24"
	.align	128
        .global         _ZN2at6native27unrolled_elementwise_kernelIZZZNS0_49_GLOBAL__N__b919a28f_16_Normalization_cu_5c38458722batch_norm_calc_invstdERKNS_6TensorES5_dENKUlvE_clEvENKUlvE_clEvEUldE_St5arrayIPcLm2EELi4E23TrivialOffsetCalculatorILi1EjESD_NS0_6memory15LoadWithoutCastENSE_16StoreWithoutCastEEEviT_T0_T2_T3_T4_T5_
        .type           _ZN2at6native27unrolled_elementwise_kernelIZZZNS0_49_GLOBAL__N__b919a28f_16_Normalization_cu_5c38458722batch_norm_calc_invstdERKNS_6TensorES5_dENKUlvE_clEvENKUlvE_clEvEUldE_St5arrayIPcLm2EELi4E23TrivialOffsetCalculatorILi1EjESD_NS0_6memory15LoadWithoutCastENSE_16StoreWithoutCastEEEviT_T0_T2_T3_T4_T5_,@function
        .size           _ZN2at6native27unrolled_elementwise_kernelIZZZNS0_49_GLOBAL__N__b919a28f_16_Normalization_cu_5c38458722batch_norm_calc_invstdERKNS_6TensorES5_dENKUlvE_clEvENKUlvE_clEvEUldE_St5arrayIPcLm2EELi4E23TrivialOffsetCalculatorILi1EjESD_NS0_6memory15LoadWithoutCastENSE_16StoreWithoutCastEEEviT_T0_T2_T3_T4_T5_,(.L_x_26677 - _ZN2at6native27unrolled_elementwise_kernelIZZZNS0_49_GLOBAL__N__b919a28f_16_Normalization_cu_5c38458722batch_norm_calc_invstdERKNS_6TensorES5_dENKUlvE_clEvENKUlvE_clEvEUldE_St5arrayIPcLm2EELi4E23TrivialOffsetCalculatorILi1EjESD_NS0_6memory15LoadWithoutCastENSE_16StoreWithoutCastEEEviT_T0_T2_T3_T4_T5_)
        .other          _ZN2at6native27unrolled_elementwise_kernelIZZZNS0_49_GLOBAL__N__b919a28f_16_Normalization_cu_5c38458722batch_norm_calc_invstdERKNS_6TensorES5_dENKUlvE_clEvENKUlvE_clEvEUldE_St5arrayIPcLm2EELi4E23TrivialOffsetCalculatorILi1EjESD_NS0_6memory15LoadWithoutCastENSE_16StoreWithoutCastEEEviT_T0_T2_T3_T4_T5_,@"STO_CUDA_ENTRY STV_DEFAULT"
_ZN2at6native27unrolled_elementwise_kernelIZZZNS0_49_GLOBAL__N__b919a28f_16_Normalization_cu_5c38458722batch_norm_calc_invstdERKNS_6TensorES5_dENKUlvE_clEvENKUlvE_clEvEUldE_St5arrayIPcLm2EELi4E23TrivialOffsetCalculatorILi1EjESD_NS0_6memory15LoadWithoutCastENSE_16StoreWithoutCastEEEviT_T0_T2_T3_T4_T5_:
.text._ZN2at6native27unrolled_elementwise_kernelIZZZNS0_49_GLOBAL__N__b919a28f_16_Normalization_cu_5c38458722batch_norm_calc_invstdERKNS_6TensorES5_dENKUlvE_clEvENKUlvE_clEvEUldE_St5arrayIPcLm2EELi4E23TrivialOffsetCalculatorILi1EjESD_NS0_6memory15LoadWithoutCastENSE_16StoreWithoutCastEEEviT_T0_T2_T3_T4_T5_:
[----:B------:R-:W-:Y:S02]  /*0000*/  IMAD.MOV.U32 R1, RZ, RZ, c[0x0][0x28] ;  /* 0x00000a00ff017624 */ /* 0x000fe400078e00ff */
[----:B------:R-:W0:Y:S01]  /*0010*/  S2R R0, SR_CTAID.X ;  /* 0x0000000000007919 */ /* 0x000e220000002500 */
[----:B------:R-:W-:Y:S01]  /*0020*/  IMAD.MOV.U32 R3, RZ, RZ, -0x200 ;  /* 0xfffffe00ff037424 */ /* 0x000fe200078e00ff */
[----:B------:R-:W-:Y:S01]  /*0030*/  CS2R R4, SRZ ;  /* 0x0000000000047805 */ /* 0x000fe2000001ff00 */
[----:B------:R-:W-:Y:S01]  /*0040*/  CS2R R10, SRZ ;  /* 0x00000000000a7805 */ /* 0x000fe2000001ff00 */
[----:B------:R-:W1:Y:S01]  /*0050*/  S2R R17, SR_TID.X ;  /* 0x0000000000117919 */ /* 0x000e620000002100 */
[----:B------:R-:W-:Y:S01]  /*0060*/  CS2R R18, SRZ ;  /* 0x0000000000127805 */ /* 0x000fe2000001ff00 */
[----:B------:R-:W-:Y:S01]  /*0070*/  CS2R R8, SRZ ;  /* 0x0000000000087805 */ /* 0x000fe2000001ff00 */
[----:B------:R-:W-:Y:S01]  /*0080*/  ULDC.64 UR4, c[0x0][0x118] ;  /* 0x0000460000047ab9 */ /* 0x000fe20000000a00 */
[----:B0-----:R-:W-:Y:S02]  /*0090*/  IMAD R16, R0, R3, c[0x0][0x160] ;  /* 0x0000580000107624 */ /* 0x001fe400078e0203 */
[----:B-1----:R-:W-:-:S03]  /*00a0*/  IMAD.MOV.U32 R3, RZ, RZ, R17 ;  /* 0x000000ffff037224 */ /* 0x002fc600078e0011 */
[----:B------:R-:W-:-:S13]  /*00b0*/  ISETP.GE.AND P0, PT, R17, R16, PT ;  /* 0x000000101100720c */ /* 0x000fda0003f06270 */
[----:B------:R-:W-:Y:S01]  /*00c0*/  @!P0 LEA R2, R0, R3, 0x9 ;  /* 0x0000000300028211 */ /* 0x000fe200078e48ff */
[----:B------:R-:W-:Y:S01]  /*00d0*/  @!P0 IMAD.MOV.U32 R7, RZ, RZ, 0x8 ;  /* 0x00000008ff078424 */ /* 0x000fe200078e00ff */
[----:B------:R-:W-:-:S04]  /*00e0*/  @!P0 IADD3 R3, R3, 0x80, RZ ;  /* 0x0000008003038810 */ /* 0x000fc80007ffe0ff */
[----:B------:R-:W-:-:S13]  /*00f0*/  ISETP.GE.AND P1, PT, R3, R16, PT ;  /* 0x000000100300720c */ /* 0x000fda0003f26270 */
[----:B------:R-:W-:Y:S01]  /*0100*/  @!P1 IMAD R6, R0, 0x200, R3 ;  /* 0x0000020000069824 */ /* 0x000fe200078e0203 */
[----:B------:R-:W-:Y:S02]  /*0110*/  @!P1 IADD3 R3, R3, 0x80, RZ ;  /* 0x0000008003039810 */ /* 0x000fe40007ffe0ff */
[----:B------:R-:W-:Y:S02]  /*0120*/  @!P1 MOV R13, 0x8 ;  /* 0x00000008000d9802 */ /* 0x000fe40000000f00 */
[----:B------:R-:W-:-:S13]  /*0130*/  ISETP.GE.AND P3, PT, R3, R16, PT ;  /* 0x000000100300720c */ /* 0x000fda0003f66270 */
[----:B------:R-:W-:Y:S01]  /*0140*/  @!P3 IMAD R14, R0, 0x200, R3 ;  /* 0x00000200000eb824 */ /* 0x000fe200078e0203 */
[----:B------:R-:W-:Y:S01]  /*0150*/  @!P3 IADD3 R3, R3, 0x80, RZ ;  /* 0x000000800303b810 */ /* 0x000fe20007ffe0ff */
[----:B------:R-:W-:-:S03]  /*0160*/  @!P3 IMAD.MOV.U32 R15, RZ, RZ, 0x8 ;  /* 0x00000008ff0fb424 */ /* 0x000fc600078e00ff */
[----:B------:R-:W-:Y:S01]  /*0170*/  ISETP.GE.AND P2, PT, R3, R16, PT ;  /* 0x000000100300720c */ /* 0x000fe20003f46270 */
[----:B------:R-:W-:-:S05]  /*0180*/  @!P3 IMAD.WIDE.U32 R14, R14, R15, c[0x0][0x180] ;  /* 0x000060000e0eb625 */ /* 0x000fca00078e000f */
[----:B------:R0:W5:Y:S07]  /*0190*/  @!P3 LDG.E.64 R18, [R14.64] ;  /* 0x000000040e12b981 */ /* 0x00016e000c1e1b00 */
[----:B------:R-:W-:Y:S02]  /*01a0*/  @!P2 IMAD R12, R0, 0x200, R3 ;  /* 0x00000200000ca824 */ /* 0x000fe400078e0203 */
[----:B------:R-:W-:Y:S02]  /*01b0*/  @!P2 IMAD.MOV.U32 R21, RZ, RZ, 0x8 ;  /* 0x00000008ff15a424 */ /* 0x000fe400078e00ff */
[----:B------:R-:W-:-:S04]  /*01c0*/  @!P0 IMAD.WIDE.U32 R2, R2, R7, c[0x0][0x180] ;  /* 0x0000600002028625 */ /* 0x000fc800078e0007 */
[----:B------:R-:W-:Y:S01]  /*01d0*/  @!P1 IMAD.WIDE.U32 R6, R6, R13, c[0x0][0x180] ;  /* 0x0000600006069625 */ /* 0x000fe200078e000d */
[----:B------:R0:W5:Y:S03]  /*01e0*/  @!P0 LDG.E.64 R4, [R2.64] ;  /* 0x0000000402048981 */ /* 0x000166000c1e1b00 */
[----:B------:R-:W-:Y:S01]  /*01f0*/  @!P2 IMAD.WIDE.U32 R12, R12, R21, c[0x0][0x180] ;  /* 0x000060000c0ca625 */ /* 0x000fe200078e0015 */
[----:B------:R0:W5:Y:S04]  /*0200*/  @!P1 LDG.E.64 R10, [R6.64] ;  /* 0x00000004060a9981 */ /* 0x000168000c1e1b00 */
[----:B------:R0:W5:Y:S01]  /*0210*/  @!P2 LDG.E.64 R8, [R12.64] ;  /* 0x000000040c08a981 */ /* 0x000162000c1e1b00 */
[----:B------:R-:W-:Y:S01]  /*0220*/  BSSY B0, `(.L_x_4483) ;  /* 0x0000013000007945 */ /* 0x000fe20003800000 */
[----:B------:R-:W-:Y:S05]  /*0230*/  @P0 BRA `(.L_x_4484) ;  /* 0x0000011000000947 */ /* 0x000fea0003800000 */
[----:B-----5:R-:W1:Y:S01]  /*0240*/  DADD R4, R4, c[0x0][0x168] ;  /* 0x00005a0004047629 */ /* 0x020e620000000000 */
[----:B0-----:R-:W-:Y:S01]  /*0250*/  MOV R2, RZ ;  /* 0x000000ff00027202 */ /* 0x001fe20000000f00 */
[----:B------:R-:W-:-:S02]  /*0260*/  IMAD.MOV.U32 R12, RZ, RZ, 0x0 ;  /* 0x00000000ff0c7424 */ /* 0x000fc400078e00ff */
[----:B------:R-:W-:Y:S02]  /*0270*/  IMAD.MOV.U32 R13, RZ, RZ, 0x3fd80000 ;  /* 0x3fd80000ff0d7424 */ /* 0x000fe400078e00ff */
        /* <DEDUP_REMOVED lines=10> */
[----:B01----:R-:W-:Y:S05]  /*0320*/  CALL.REL.NOINC `($__internal_71_$__cuda_sm20_drsqrt_f64_slowpath_v2) ;  /* 0x0000060000007944 */ /* 0x003fea0003c00000 */
[----:B01----:R-:W-:Y:S01]  /*0330*/  IMAD.MOV.U32 R2, RZ, RZ, R4 ;  /* 0x000000ffff027224 */ /* 0x003fe200078e0004 */
[----:B------:R-:W-:Y:S02]  /*0340*/  MOV R3, R5 ;  /* 0x0000000500037202 */ /* 0x000fe40000000f00 */
.L_x_4484:
[----:B------:R-:W-:Y:S05]  /*0350*/  BSYNC B0 ;  /* 0x0000000000007941 */ /* 0x000fea0003800000 */
.L_x_4483:
[----:B-----5:R-:W-:Y:S01]  /*0360*/  IADD3 R5, R17, 0x80, RZ ;  /* 0x0000008011057810 */ /* 0x020fe20007ffe0ff */
[----:B------:R-:W-:Y:S03]  /*0370*/  BSSY B0, `(.L_x_4485) ;  /* 0x0000014000007945 */ /* 0x000fe60003800000 */
[----:B------:R-:W-:-:S13]  /*0380*/  ISETP.GE.AND P1, PT, R5, R16, PT ;  /* 0x000000100500720c */ /* 0x000fda0003f26270 */
[----:B------:R-:W-:Y:S05]  /*0390*/  @P1 BRA `(.L_x_4486) ;  /* 0x0000011000001947 */ /* 0x000fea0003800000 */
[----:B------:R2:W3:Y:S01]  /*03a0*/  DADD R4, R10, c[0x0][0x168] ;  /* 0x00005a000a047629 */ /* 0x0004e20000000000 */
[----:B0-----:R-:W-:Y:S02]  /*03b0*/  IMAD.MOV.U32 R12, RZ, RZ, 0x0 ;  /* 0x00000000ff0c7424 */ /* 0x001fe400078e00ff */
[----:B--2---:R-:W-:Y:S02]  /*03c0*/  IMAD.MOV.U32 R10, RZ, RZ, RZ ;  /* 0x000000ffff0a7224 */ /* 0x004fe400078e00ff */
[----:B------:R-:W-:Y:S01]  /*03d0*/  IMAD.MOV.U32 R13, RZ, RZ, 0x3fd80000 ;  /* 0x3fd80000ff0d7424 */ /* 0x000fe200078e00ff */
[----:B---3--:R-:W0:Y:S04]  /*03e0*/  MUFU.RSQ64H R11, R5 ;  /* 0x00000005000b7308 */ /* 0x008e280000001c00 */
        /* <DEDUP_REMOVED lines=9> */
[----:B012---:R-:W-:Y:S05]  /*0480*/  CALL.REL.NOINC `($__internal_71_$__cuda_sm20_drsqrt_f64_slowpath_v2) ;  /* 0x000004a000007944 */ /* 0x007fea0003c00000 */
[----:B01----:R-:W-:Y:S01]  /*0490*/  MOV R10, R4 ;  /* 0x00000004000a7202 */ /* 0x003fe20000000f00 */
[----:B------:R-:W-:Y:S02]  /*04a0*/  IMAD.MOV.U32 R11, RZ, RZ, R5 ;  /* 0x000000ffff0b7224 */ /* 0x000fe400078e0005 */
.L_x_4486:
[----:B------:R-:W-:Y:S05]  /*04b0*/  BSYNC B0 ;  /* 0x0000000000007941 */ /* 0x000fea0003800000 */
.L_x_4485:
[----:B------:R-:W-:Y:S01]  /*04c0*/  IADD3 R5, R17, 0x100, RZ ;  /* 0x0000010011057810 */ /* 0x000fe20007ffe0ff */
[----:B------:R-:W-:Y:S03]  /*04d0*/  BSSY B0, `(.L_x_4487) ;  /* 0x0000014000007945 */ /* 0x000fe60003800000 */
[----:B------:R-:W-:-:S13]  /*04e0*/  ISETP.GE.AND P1, PT, R5, R16, PT ;  /* 0x000000100500720c */ /* 0x000fda0003f26270 */
[----:B------:R-:W-:Y:S05]  /*04f0*/  @P1 BRA `(.L_x_4488) ;  /* 0x0000011000001947 */ /* 0x000fea0003800000 */
[----:B------:R3:W4:Y:S01]  /*0500*/  DADD R4, R18, c[0x0][0x168] ;  /* 0x00005a0012047629 */ /* 0x0007220000000000 */
[----:B0-----:R-:W-:Y:S01]  /*0510*/  IMAD.MOV.U32 R12, RZ, RZ, 0x0 ;  /* 0x00000000ff0c7424 */ /* 0x001fe200078e00ff */
[----:B------:R-:W-:Y:S01]  /*0520*/  MOV R13, 0x3fd80000 ;  /* 0x3fd80000000d7802 */ /* 0x000fe20000000f00 */
[----:B---3--:R-:W-:-:S03]  /*0530*/  IMAD.MOV.U32 R18, RZ, RZ, RZ ;  /* 0x000000ffff127224 */ /* 0x008fc600078e00ff */
[----:B----4-:R-:W0:Y:S04]  /*0540*/  MUFU.RSQ64H R19, R5 ;  /* 0x0000000500137308 */ /* 0x010e280000001c00 */
        /* <DEDUP_REMOVED lines=9> */
[----:B0123--:R-:W-:Y:S05]  /*05e0*/  CALL.REL.NOINC `($__internal_71_$__cuda_sm20_drsqrt_f64_slowpath_v2) ;  /* 0x0000034000007944 */ /* 0x00ffea0003c00000 */
[----:B01----:R-:W-:Y:S02]  /*05f0*/  IMAD.MOV.U32 R18, RZ, RZ, R4 ;  /* 0x000000ffff127224 */ /* 0x003fe400078e0004 */
[----:B------:R-:W-:Y:S02]  /*0600*/  IMAD.MOV.U32 R19, RZ, RZ, R5 ;  /* 0x000000ffff137224 */ /* 0x000fe400078e0005 */
.L_x_4488:
[----:B------:R-:W-:Y:S05]  /*0610*/  BSYNC B0 ;  /* 0x0000000000007941 */ /* 0x000fea0003800000 */
.L_x_4487:
[----:B------:R-:W-:Y:S01]  /*0620*/  IADD3 R5, R17, 0x180, RZ ;  /* 0x0000018011057810 */ /* 0x000fe20007ffe0ff */
[----:B------:R-:W-:Y:S03]  /*0630*/  BSSY B0, `(.L_x_4489) ;  /* 0x0000014000007945 */ /* 0x000fe60003800000 */
[----:B------:R-:W-:-:S13]  /*0640*/  ISETP.GE.AND P1, PT, R5, R16, PT ;  /* 0x000000100500720c */ /* 0x000fda0003f26270 */
[----:B------:R-:W-:Y:S05]  /*0650*/  @P1 BRA `(.L_x_4490) ;  /* 0x0000011000001947 */ /* 0x000fea0003800000 */
[----:B------:R4:W5:Y:S01]  /*0660*/  DADD R4, R8, c[0x0][0x168] ;  /* 0x00005a0008047629 */ /* 0x0009620000000000 */
[----:B0-----:R-:W-:Y:S01]  /*0670*/  MOV R12, 0x0 ;  /* 0x00000000000c7802 */ /* 0x001fe20000000f00 */
[----:B----4-:R-:W-:Y:S02]  /*0680*/  IMAD.MOV.U32 R8, RZ, RZ, RZ ;  /* 0x000000ffff087224 */ /* 0x010fe400078e00ff */
[----:B------:R-:W-:Y:S02]  /*0690*/  IMAD.MOV.U32 R13, RZ, RZ, 0x3fd80000 ;  /* 0x3fd80000ff0d7424 */ /* 0x000fe400078e00ff */
[----:B-----5:R-:W0:Y:S04]  /*06a0*/  MUFU.RSQ64H R9, R5 ;  /* 0x0000000500097308 */ /* 0x020e280000001c00 */
        /* <DEDUP_REMOVED lines=8> */
[----:B------:R-:W-:-:S05]  /*0730*/  MOV R20, 0x750 ;  /* 0x0000075000147802 */ /* 0x000fca0000000f00 */
[----:B01234-:R-:W-:Y:S05]  /*0740*/  CALL.REL.NOINC `($__internal_71_$__cuda_sm20_drsqrt_f64_slowpath_v2) ;  /* 0x000001e000007944 */ /* 0x01ffea0003c00000 */
[----:B01----:R-:W-:Y:S02]  /*0750*/  IMAD.MOV.U32 R8, RZ, RZ, R4 ;  /* 0x000000ffff087224 */ /* 0x003fe400078e0004 */
[----:B------:R-:W-:Y:S02]  /*0760*/  IMAD.MOV.U32 R9, RZ, RZ, R5 ;  /* 0x000000ffff097224 */ /* 0x000fe400078e0005 */
.L_x_4490:
[----:B------:R-:W-:Y:S05]  /*0770*/  BSYNC B0 ;  /* 0x0000000000007941 */ /* 0x000fea0003800000 */
.L_x_4489:
[----:B------:R-:W5:Y:S01]  /*0780*/  @!P0 S2R R5, SR_TID.X ;  /* 0x0000000000058919 */ /* 0x000f620000002100 */
[----:B0-----:R-:W-:Y:S01]  /*0790*/  @!P0 MOV R7, 0x8 ;  /* 0x0000000800078802 */ /* 0x001fe20000000f00 */
[----:B------:R-:W-:Y:S01]  /*07a0*/  BSSY B0, `(.L_x_4491) ;  /* 0x0000011000007945 */ /* 0x000fe20003800000 */
[----:B-----5:R-:W-:Y:S01]  /*07b0*/  @!P0 IMAD R4, R0, 0x200, R5 ;  /* 0x0000020000048824 */ /* 0x020fe200078e0205 */
[----:B------:R-:W-:-:S03]  /*07c0*/  @!P0 IADD3 R17, R5, 0x80, RZ ;  /* 0x0000008005118810 */ /* 0x000fc60007ffe0ff */
[----:B------:R-:W-:Y:S01]  /*07d0*/  @!P0 IMAD.WIDE.U32 R4, R4, R7, c[0x0][0x178] ;  /* 0x00005e0004048625 */ /* 0x000fe200078e0007 */
[----:B------:R-:W-:-:S04]  /*07e0*/  ISETP.GE.AND P1, PT, R17, R16, PT ;  /* 0x000000101100720c */ /* 0x000fc80003f26270 */
[----:B-1----:R0:W-:Y:S09]  /*07f0*/  @!P0 STG.E.64 [R4.64], R2 ;  /* 0x0000000204008986 */ /* 0x0021f2000c101b04 */
[----:B------:R-:W-:Y:S05]  /*0800*/  @P1 BRA `(.L_x_4492) ;  /* 0x000000a000001947 */ /* 0x000fea0003800000 */
[----:B0-----:R-:W-:Y:S01]  /*0810*/  IMAD R2, R0, 0x200, R17 ;  /* 0x0000020000027824 */ /* 0x001fe200078e0211 */
[----:B------:R-:W-:Y:S01]  /*0820*/  IADD3 R17, R17, 0x80, RZ ;  /* 0x0000008011117810 */ /* 0x000fe20007ffe0ff */
[----:B------:R-:W-:-:S03]  /*0830*/  IMAD.MOV.U32 R5, RZ, RZ, 0x8 ;  /* 0x00000008ff057424 */ /* 0x000fc600078e00ff */
[----:B------:R-:W-:Y:S01]  /*0840*/  ISETP.GE.AND P0, PT, R17, R16, PT ;  /* 0x000000101100720c */ /* 0x000fe20003f06270 */
[----:B------:R-:W-:-:S05]  /*0850*/  IMAD.WIDE.U32 R2, R2, R5, c[0x0][0x178] ;  /* 0x00005e0002027625 */ /* 0x000fca00078e0005 */
[----:B--2---:R0:W-:Y:S07]  /*0860*/  STG.E.64 [R2.64], R10 ;  /* 0x0000000a02007986 */ /* 0x0041ee000c101b04 */
[----:B------:R-:W-:Y:S02]  /*0870*/  @!P0 LEA R4, R0, R17, 0x9 ;  /* 0x0000001100048211 */ /* 0x000fe400078e48ff */
[----:B------:R-:W-:-:S03]  /*0880*/  @!P0 IADD3 R17, R17, 0x80, RZ ;  /* 0x0000008011118810 */ /* 0x000fc60007ffe0ff */
[----:B------:R-:W-:-:S05]  /*0890*/  @!P0 IMAD.WIDE.U32 R4, R4, R5, c[0x0][0x178] ;  /* 0x00005e0004048625 */ /* 0x000fca00078e0005 */
[----:B---3--:R0:W-:Y:S02]  /*08a0*/  @!P0 STG.E.64 [R4.64], R18 ;  /* 0x0000001204008986 */ /* 0x0081e4000c101b04 */
.L_x_4492:
[----:B------:R-:W-:Y:S05]  /*08b0*/  BSYNC B0 ;  /* 0x0000000000007941 */ /* 0x000fea0003800000 */
.L_x_4491:
[----:B------:R-:W-:-:S13]  /*08c0*/  ISETP.GE.AND P0, PT, R17, R16, PT ;  /* 0x000000101100720c */ /* 0x000fda0003f06270 */
[----:B------:R-:W-:Y:S05]  /*08d0*/  @P0 EXIT ;  /* 0x000000000000094d */ /* 0x000fea0003800000 */
[----:B0-----:R-:W-:Y:S02]  /*08e0*/  IMAD R2, R0, 0x200, R17 ;  /* 0x0000020000027824 */ /* 0x001fe400078e0211 */
[----:B------:R-:W-:-:S04]  /*08f0*/  IMAD.MOV.U32 R3, RZ, RZ, 0x8 ;  /* 0x00000008ff037424 */ /* 0x000fc800078e00ff */
[----:B------:R-:W-:-:S05]  /*0900*/  IMAD.WIDE.U32 R2, R2, R3, c[0x0][0x178] ;  /* 0x00005e0002027625 */ /* 0x000fca00078e0003 */
[----:B----4-:R-:W-:Y:S01]  /*0910*/  STG.E.64 [R2.64], R8 ;  /* 0x0000000802007986 */ /* 0x010fe2000c101b04 */
[----:B------:R-:W-:Y:S05]  /*0920*/  EXIT ;  /* 0x000000000000794d */ /* 0x000fea0003800000 */
        .weak           $__internal_71_$__cuda_sm20_drsqrt_f64_slowpath_v2
        .type           $__internal_71_$__cuda_sm20_drsqrt_f64_slowpath_v2,@function
        .size           $__internal_71_$__cuda_sm20_drsqrt_f64_slowpath_v2,(.L_x_26677 - $__internal_71_$__cuda_sm20_drsqrt_f64_slowpath_v2)
$__internal_71_$__cuda_sm20_drsqrt_f64_slowpath_v2:
[----:B------:R-:W-:Y:S01]  /*0930*/  IMAD.MOV.U32 R12, RZ, RZ, R4 ;  /* 0x000000ffff0c7224 */ /* 0x000fe200078e0004 */
        /* <DEDUP_REMOVED lines=15> */
[----:B------:R-:W-:Y:S01]  /*0a30*/  MOV R4, RZ ;  /* 0x000000ff00047202 */ /* 0x000fe20000000f00 */
[----:B------:R-:W-:Y:S02]  /*0a40*/  IMAD.MOV.U32 R6, RZ, RZ, 0x0 ;  /* 0x00000000ff067424 */ /* 0x000fe400078e00ff */
[----:B------:R-:W-:Y:S02]  /*0a50*/  IMAD.MOV.U32 R7, RZ, RZ, 0x3fd80000 ;  /* 0x3fd80000ff077424 */ /* 0x000fe400078e00ff */
        /* <DEDUP_REMOVED lines=8> */
.L_x_4495:
[----:B------:R0:W1:Y:S01]  /*0ae0*/  DADD R4, R12, R12 ;  /* 0x000000000c047229 */ /* 0x000062000000000c */
[----:B------:R-:W-:Y:S05]  /*0af0*/  BRA `(.L_x_4496) ;  /* 0x0000002000007947 */ /* 0x000fea0003800000 */
.L_x_4494:
[----:B------:R-:W-:Y:S02]  /*0b00*/  LOP3.LUT R5, R4, 0x7ff00000, RZ, 0xfc, !PT ;  /* 0x7ff0000004057812 */ /* 0x000fe400078efcff */
[----:B------:R-:W-:Y:S02]  /*0b10*/  MOV R4, RZ ;  /* 0x000000ff00047202 */ /* 0x000fe40000000f00 */
.L_x_4496:
[----:B------:R-:W-:Y:S05]  /*0b20*/  BSYNC B1 ;  /* 0x0000000000017941 */ /* 0x000fea0003800000 */
.L_x_4493:
[----:B------:R-:W-:-:S04]  /*0b30*/  IMAD.MOV.U32 R21, RZ, RZ, 0x0 ;  /* 0x00000000ff157424 */ /* 0x000fc800078e00ff */
[----:B------:R-:W-:Y:S05]  /*0b40*/  RET.REL.NODEC R20 `(_ZN2at6native27unrolled_elementwise_kernelIZZZNS0_49_GLOBAL__N__b919a28f_16_Normalization_cu_5c38458722batch_norm_calc_invstdERKNS_6TensorES5_dENKUlvE_clEvENKUlvE_clEvEUldE_St5arrayIPcLm2EELi4E23TrivialOffsetCalculatorILi1EjESD_NS0_6memory15LoadWithoutCastENSE_16StoreWithoutCastEEEviT_T0_T2_T3_T4_T5_) ;  /* 0xfffff4b014007950 */ /* 0x000fea0003c3ffff */
.L_x_4497:
        /* <DEDUP_REMOVED lines=11> */
.L_x_26677:


//--------------------- .text._ZN2at6native29vectorized_elementwise_kernelILi2EZZZNS0_49_GLOBAL__N__b919a28f_16_Normalization_cu_5c38458722batch_norm_calc_invstdERKNS_6TensorES5_dENKUlvE_clEvENKUlvE_clEvEUldE_St5arrayIPcLm2EEEEviT0_T1_ --------------------------
	.section	.text._ZN2at6native29vectorized_elementwise_kernelILi2EZZZNS0_49_GLOBAL__N__b919a28f_16_Normalization_cu_5c38458722batch_norm_calc_invstdERKNS_6TensorES5_dENKUlvE_clEvENKUlvE_clEvEUldE_St5arrayIPcLm2EEEEviT0_T1_,"ax",@progbits
	.sectioninfo	@"SHI_REGISTERS=36"
	.align	128
        .global         _ZN2at6native29vectorized_elementwise_kernelILi2EZZZNS0_49_GLOBAL__N__b919a28f_16_Normalization_cu_5c38458722batch_norm_calc_invstdERKNS_6TensorES5_dENKUlvE_clEvENKUlvE_clEvEUldE_St5arrayIPcLm2EEEEviT0_T1_
        .type           _ZN2at6native29vectorized_elementwise_kernelILi2EZZZNS0_49_GLOBAL__N__b919a28f_16_Normalization_cu_5c38458722batch_norm_calc_invstdERKNS_6TensorES5_dENKUlvE_clEvENKUlvE_clEvEUldE_St5arrayIPcLm2EEEEviT0_T1_,@function
        .size           _ZN2at6native29vectorized_elementwise_kernelILi2EZZZNS0_49_GLOBAL__N__b919a28f_16_Normalization_cu_5c38458722batch_norm_calc_invstdERKNS_6TensorES5_dENKUlvE_clEvENKUlvE_clEvEUldE_St5arrayIPcLm2EEEEviT0_T1_,(.L_x_26678 - _ZN2at6native29vectorized_elementwise_kernelILi2EZZZNS0_49_GLOBAL__N__b919a28f_16_Normalization_cu_5c38458722batch_norm_calc_invstdERKNS_6TensorES5_dENKUlvE_clEvENKUlvE_clEvEUldE_St5arrayIPcLm2EEEEviT0_T1_)
        .other          _ZN2at6native29vectorized_elementwise_kernelILi2EZZZNS0_49_GLOBAL__N__b919a28f_16_Normalization_cu_5c38458722batch_norm_calc_invstdERKNS_6TensorES5_dENKUlvE_clEvENKUlvE_clEvEUldE_St5arrayIPcLm2EEEEviT0_T1_,@"STO_CUDA_ENTRY STV_DEFAULT"
_ZN2at6native29vectorized_elementwise_kernelILi2EZZZNS0_49_GLOBAL__N__b919a28f_16_Normalization_cu_5c38458722batch_norm_calc_invstdERKNS_6TensorES5_dENKUlvE_clEvENKUlvE_clEvEUldE_St5arrayIPcLm2EEEEviT0_T1_:
.text._ZN2at6native29vectorized_elementwise_kernelILi2EZZZNS0_49_GLOBAL__N__b919a28f_16_Normalization_cu_5c38458722batch_norm_calc_invstdERKNS_6TensorES5_dENKUlvE_clEvENKUlvE_clEvEUldE_St5arrayIPcLm2EEEEviT0_T1_:
        /* <DEDUP_REMOVED lines=11> */
[----:B------:R-:W2:Y:S04]  /*00b0*/  LDG.E.128 R16, [R28.64] ;  /* 0x000000041c107981 */ /* 0x000ea8000c1e1d00 */
[----:B------:R-:W3:Y:S04]  /*00c0*/  LDG.E.128 R12, [R28.64+0x800] ;  /* 0x000800041c0c7981 */ /* 0x000ee8000c1e1d00 */
[----:B------:R0:W4:Y:S04]  /*00d0*/  LDG.E.128 R8, [R28.64+0x1000] ;  /* 0x001000041c087981 */ /* 0x000128000c1e1d00 */
[----:B------:R0:W5:Y:S01]  /*00e0*/  LDG.E.128 R4, [R28.64+0x1800] ;  /* 0x001800041c047981 */ /* 0x000162000c1e1d00 */
[----:B------:R-:W-:Y:S01]  /*00f0*/  MOV R2, RZ ;  /* 0x000000ff00027202 */ /* 0x000fe20000000f00 */
[----:B------:R-:W-:Y:S01]  /*0100*/  BSSY B1, `(.L_x_4499) ;  /* 0x000001c000017945 */ /* 0x000fe20003800000 */
[----:B--2---:R-:W1:-:S04]  /*0110*/  DADD R24, R18, c[0x0][0x168] ;  /* 0x00005a0012187629 */ /* 0x004e480000000000 */
[----:B---3--:R-:W-:Y:S02]  /*0120*/  DADD R18, R12, c[0x0][0x168] ;  /* 0x00005a000c127629 */ /* 0x008fe40000000000 */
[----:B-1----:R-:W1:Y:S02]  /*0130*/  MUFU.RSQ64H R3, R25 ;  /* 0x0000001900037308 */ /* 0x002e640000001c00 */
[----:B------:R-:W-:Y:S02]  /*0140*/  DADD R20, R14, c[0x0][0x168] ;  /* 0x00005a000e147629 */ /* 0x000fe40000000000 */
[----:B0-----:R-:W-:Y:S02]  /*0150*/  IADD3 R28, R25, -0x100000, RZ ;  /* 0xfff00000191c7810 */ /* 0x001fe40007ffe0ff */
[----:B----4-:R0:W-:Y:S02]  /*0160*/  DADD R14, R8, c[0x0][0x168] ;  /* 0x00005a00080e7629 */ /* 0x0101e40000000000 */
[----:B0-----:R-:W-:Y:S01]  /*0170*/  IMAD.MOV.U32 R8, RZ, RZ, 0x0 ;  /* 0x00000000ff087424 */ /* 0x001fe200078e00ff */
[----:B------:R-:W-:Y:S01]  /*0180*/  ISETP.GE.U32.AND P0, PT, R28, 0x7fe00000, PT ;  /* 0x7fe000001c00780c */ /* 0x000fe20003f06070 */
[----:B------:R-:W-:Y:S01]  /*0190*/  IMAD.MOV.U32 R9, RZ, RZ, 0x3fd80000 ;  /* 0x3fd80000ff097424 */ /* 0x000fe200078e00ff */
[----:B------:R-:W-:-:S04]  /*01a0*/  DADD R22, R16, c[0x0][0x168] ;  /* 0x00005a0010167629 */ /* 0x000fc80000000000 */
[----:B------:R-:W-:-:S04]  /*01b0*/  DADD R16, R10, c[0x0][0x168] ;  /* 0x00005a000a107629 */ /* 0x000fc80000000000 */
[----:B-1----:R-:W0:-:S04]  /*01c0*/  DMUL R12, R2, R2 ;  /* 0x00000002020c7228 */ /* 0x002e080000000000 */
[----:B-----5:R-:W-:-:S04]  /*01d0*/  DADD R4, R4, c[0x0][0x168] ;  /* 0x00005a0004047629 */ /* 0x020fc80000000000 */
[----:B0-----:R-:W0:-:S06]  /*01e0*/  DFMA R12, R24, -R12, 1 ;  /* 0x3ff00000180c742b */ /* 0x001e0c000000080c */
[----:B0-----:R-:W-:-:S04]  /*01f0*/  DFMA R10, R12, R8, 0.5 ;  /* 0x3fe000000c0a742b */ /* 0x001fc80000000008 */
[----:B------:R-:W0:-:S04]  /*0200*/  DMUL R8, R2, R12 ;  /* 0x0000000c02087228 */ /* 0x000e080000000000 */
[----:B------:R1:W2:Y:S02]  /*0210*/  DADD R12, R6, c[0x0][0x168] ;  /* 0x00005a00060c7629 */ /* 0x0002a40000000000 */
[----:B-1----:R-:W-:Y:S02]  /*0220*/  IMAD.WIDE.U32 R6, R26, R27, c[0x0][0x178] ;  /* 0x00005e001a067625 */ /* 0x002fe400078e001b */
[----:B0-----:R0:W1:-:S04]  /*0230*/  DFMA R10, R10, R8, R2 ;  /* 0x000000080a0a722b */ /* 0x0010480000000002 */
[----:B------:R-:W-:Y:S01]  /*0240*/  IMAD.WIDE R6, R0, 0x10, R6 ;  /* 0x0000001000067825 */ /* 0x000fe200078e0206 */
[----:B------:R-:W-:Y:S05]  /*0250*/  @!P0 BRA `(.L_x_4500) ;  /* 0x0000006000008947 */ /* 0x000fea0003800000 */
[----:B012---:R-:W-:Y:S01]  /*0260*/  IMAD.MOV.U32 R3, RZ, RZ, R24 ;  /* 0x000000ffff037224 */ /* 0x007fe200078e0018 */
[----:B------:R-:W-:Y:S02]  /*0270*/  MOV R2, R25 ;  /* 0x0000001900027202 */ /* 0x000fe40000000f00 */
[----:B------:R-:W-:Y:S02]  /*0280*/  MOV R0, 0x2a0 ;  /* 0x000002a000007802 */ /* 0x000fe40000000f00 */
[----:B------:R-:W-:Y:S05]  /*0290*/  CALL.REL.NOINC `($__internal_72_$__cuda_sm20_drsqrt_f64_slowpath_v2) ;  /* 0x00001c7000007944 */ /* 0x000fea0003c00000 */
[----:B-1----:R-:W-:Y:S02]  /*02a0*/  IMAD.MOV.U32 R10, RZ, RZ, R2 ;  /* 0x000000ffff0a7224 */ /* 0x002fe400078e0002 */
[----:B------:R-:W-:Y:S02]  /*02b0*/  IMAD.MOV.U32 R11, RZ, RZ, R3 ;  /* 0x000000ffff0b7224 */ /* 0x000fe400078e0003 */
.L_x_4500:
[----:B012---:R-:W-:Y:S05]  /*02c0*/  BSYNC B1 ;  /* 0x0000000000017941 */ /* 0x007fea0003800000 */
.L_x_4499:
[----:B------:R-:W0:Y:S01]  /*02d0*/  MUFU.RSQ64H R9, R23 ;  /* 0x0000001700097308 */ /* 0x000e220000001c00 */
[----:B------:R-:W-:Y:S01]  /*02e0*/  IMAD.MOV.U32 R8, RZ, RZ, RZ ;  /* 0x000000ffff087224 */ /* 0x000fe200078e00ff */
[----:B------:R-:W-:Y:S01]  /*02f0*/  IADD3 R0, R23, -0x100000, RZ ;  /* 0xfff0000017007810 */ /* 0x000fe20007ffe0ff */
[----:B------:R-:W-:Y:S01]  /*0300*/  IMAD.MOV.U32 R25, RZ, RZ, 0x3fd80000 ;  /* 0x3fd80000ff197424 */ /* 0x000fe200078e00ff */
[----:B------:R-:W-:Y:S01]  /*0310*/  MOV R24, 0x0 ;  /* 0x0000000000187802 */ /* 0x000fe20000000f00 */
[----:B------:R-:W-:Y:S01]  /*0320*/  BSSY B1, `(.L_x_4501) ;  /* 0x000000e000017945 */ /* 0x000fe20003800000 */
[----:B------:R-:W-:Y:S01]  /*0330*/  ISETP.GE.U32.AND P0, PT, R0, 0x7fe00000, PT ;  /* 0x7fe000000000780c */ /* 0x000fe20003f06070 */
[----:B0-----:R-:W0:-:S06]  /*0340*/  DMUL R2, R8, R8 ;  /* 0x0000000808027228 */ /* 0x001e0c0000000000 */
[----:B0-----:R-:W0:-:S06]  /*0350*/  DFMA R2, R22, -R2, 1 ;  /* 0x3ff000001602742b */ /* 0x001e0c0000000802 */
[----:B0-----:R-:W-:-:S04]  /*0360*/  DFMA R24, R2, R24, 0.5 ;  /* 0x3fe000000218742b */ /* 0x001fc80000000018 */
[----:B------:R-:W0:-:S06]  /*0370*/  DMUL R2, R8, R2 ;  /* 0x0000000208027228 */ /* 0x000e0c0000000000 */
[----:B0-----:R0:W1:Y:S01]  /*0380*/  DFMA R8, R24, R2, R8 ;  /* 0x000000021808722b */ /* 0x0010620000000008 */
[----:B------:R-:W-:Y:S05]  /*0390*/  @!P0 BRA `(.L_x_4502) ;  /* 0x0000006000008947 */ /* 0x000fea0003800000 */
[----:B0-----:R-:W-:Y:S01]  /*03a0*/  IMAD.MOV.U32 R3, RZ, RZ, R22 ;  /* 0x000000ffff037224 */ /* 0x001fe200078e0016 */
[----:B------:R-:W-:Y:S01]  /*03b0*/  MOV R0, 0x3e0 ;  /* 0x000003e000007802 */ /* 0x000fe20000000f00 */
[----:B------:R-:W-:-:S03]  /*03c0*/  IMAD.MOV.U32 R2, RZ, RZ, R23 ;  /* 0x000000ffff027224 */ /* 0x000fc600078e0017 */
[----:B-1----:R-:W-:Y:S05]  /*03d0*/  CALL.REL.NOINC `($__internal_72_$__cuda_sm20_drsqrt_f64_slowpath_v2) ;  /* 0x00001b3000007944 */ /* 0x002fea0003c00000 */
[----:B-1----:R-:W-:Y:S01]  /*03e0*/  MOV R8, R2 ;  /* 0x0000000200087202 */ /* 0x002fe20000000f00 */
[----:B------:R-:W-:Y:S02]  /*03f0*/  IMAD.MOV.U32 R9, RZ, RZ, R3 ;  /* 0x000000ffff097224 */ /* 0x000fe400078e0003 */
.L_x_4502:
[----:B------:R-:W-:Y:S05]  /*0400*/  BSYNC B1 ;  /* 0x0000000000017941 */ /* 0x000fea0003800000 */
.L_x_4501:
[----:B0-----:R-:W0:Y:S01]  /*0410*/  MUFU.RSQ64H R3, R21 ;  /* 0x0000001500037308 */ /* 0x001e220000001c00 */
[----:B------:R-:W-:Y:S01]  /*0420*/  IMAD.MOV.U32 R2, RZ, RZ, RZ ;  /* 0x000000ffff027224 */ /* 0x000fe200078e00ff */
[----:B------:R-:W-:Y:S01]  /*0430*/  IADD3 R0, R21, -0x100000, RZ ;  /* 0xfff0000015007810 */ /* 0x000fe20007ffe0ff */
[----:B------:R-:W-:Y:S01]  /*0440*/  IMAD.MOV.U32 R24, RZ, RZ, 0x0 ;  /* 0x00000000ff187424 */ /* 0x000fe200078e00ff */
[----:B------:R-:W-:Y:S01]  /*0450*/  MOV R25, 0x3fd80000 ;  /* 0x3fd8000000197802 */ /* 0x000fe20000000f00 */
[----:B-1----:R1:W-:Y:S01]  /*0460*/  STG.E.128 [R6.64], R8 ;  /* 0x0000000806007986 */ /* 0x0023e2000c101d04 */
[----:B------:R-:W-:Y:S01]  /*0470*/  ISETP.GE.U32.AND P0, PT, R0, 0x7fe00000, PT ;  /* 0x7fe000000000780c */ /* 0x000fe20003f06070 */
[----:B------:R-:W-:Y:S01]  /*0480*/  BSSY B1, `(.L_x_4503) ;  /* 0x000000d000017945 */ /* 0x000fe20003800000 */
[----:B0-----:R-:W0:-:S06]  /*0490*/  DMUL R22, R2, R2 ;  /* 0x0000000202167228 */ /* 0x001e0c0000000000 */
[----:B0-----:R-:W0:-:S06]  /*04a0*/  DFMA R22, R20, -R22, 1 ;  /* 0x3ff000001416742b */ /* 0x001e0c0000000816 */
[----:B0-----:R-:W-:-:S04]  /*04b0*/  DFMA R24, R22, R24, 0.5 ;  /* 0x3fe000001618742b */ /* 0x001fc80000000018 */
[----:B------:R-:W1:-:S06]  /*04c0*/  DMUL R22, R2, R22 ;  /* 0x0000001602167228 */ /* 0x000e4c0000000000 */
[----:B-1----:R0:W1:Y:S01]  /*04d0*/  DFMA R10, R24, R22, R2 ;  /* 0x00000016180a722b */ /* 0x0020620000000002 */
[----:B------:R-:W-:Y:S05]  /*04e0*/  @!P0 BRA `(.L_x_4504) ;  /* 0x0000006000008947 */ /* 0x000fea0003800000 */
[----:B0-----:R-:W-:Y:S01]  /*04f0*/  IMAD.MOV.U32 R3, RZ, RZ, R20 ;  /* 0x000000ffff037224 */ /* 0x001fe200078e0014 */
[----:B------:R-:W-:Y:S01]  /*0500*/  MOV R0, 0x530 ;  /* 0x0000053000007802 */ /* 0x000fe20000000f00 */
[----:B------:R-:W-:-:S03]  /*0510*/  IMAD.MOV.U32 R2, RZ, RZ, R21 ;  /* 0x000000ffff027224 */ /* 0x000fc600078e0015 */
[----:B-1----:R-:W-:Y:S05]  /*0520*/  CALL.REL.NOINC `($__internal_72_$__cuda_sm20_drsqrt_f64_slowpath_v2) ;  /* 0x000019e000007944 */ /* 0x002fea0003c00000 */
[----:B-1----:R-:W-:Y:S01]  /*0530*/  IMAD.MOV.U32 R10, RZ, RZ, R2 ;  /* 0x000000ffff0a7224 */ /* 0x002fe200078e0002 */
[----:B------:R-:W-:Y:S02]  /*0540*/  MOV R11, R3 ;  /* 0x00000003000b7202 */ /* 0x000fe40000000f00 */
.L_x_4504:
[----:B------:R-:W-:Y:S05]  /*0550*/  BSYNC B1 ;  /* 0x0000000000017941 */ /* 0x000fea0003800000 */
.L_x_4503:
[----:B------:R-:W2:Y:S01]  /*0560*/  MUFU.RSQ64H R9, R19 ;  /* 0x0000001300097308 */ /* 0x000ea20000001c00 */
[----:B------:R-:W-:Y:S01]  /*0570*/  IMAD.MOV.U32 R8, RZ, RZ, RZ ;  /* 0x000000ffff087224 */ /* 0x000fe200078e00ff */
[----:B------:R-:W-:Y:S01]  /*0580*/  IADD3 R0, R19, -0x100000, RZ ;  /* 0xfff0000013007810 */ /* 0x000fe20007ffe0ff */
[----:B------:R-:W-:Y:S01]  /*0590*/  IMAD.MOV.U32 R20, RZ, RZ, 0x0 ;  /* 0x00000000ff147424 */ /* 0x000fe200078e00ff */
[----:B------:R-:W-:Y:S01]  /*05a0*/  BSSY B1, `(.L_x_4505) ;  /* 0x000000f000017945 */ /* 0x000fe20003800000 */
[----:B------:R-:W-:Y:S01]  /*05b0*/  IMAD.MOV.U32 R21, RZ, RZ, 0x3fd80000 ;  /* 0x3fd80000ff157424 */ /* 0x000fe200078e00ff */
[----:B------:R-:W-:Y:S01]  /*05c0*/  ISETP.GE.U32.AND P0, PT, R0, 0x7fe00000, PT ;  /* 0x7fe000000000780c */ /* 0x000fe20003f06070 */
[----:B0-2---:R-:W0:-:S06]  /*05d0*/  DMUL R2, R8, R8 ;  /* 0x0000000808027228 */ /* 0x005e0c0000000000 */
[----:B0-----:R-:W0:-:S06]  /*05e0*/  DFMA R2, R18, -R2, 1 ;  /* 0x3ff000001202742b */ /* 0x001e0c0000000802 */
[----:B0-----:R-:W-:-:S04]  /*05f0*/  DFMA R20, R2, R20, 0.5 ;  /* 0x3fe000000214742b */ /* 0x001fc80000000014 */
[----:B------:R-:W0:-:S06]  /*0600*/  DMUL R2, R8, R2 ;  /* 0x0000000208027228 */ /* 0x000e0c0000000000 */
[----:B0-----:R0:W2:Y:S01]  /*0610*/  DFMA R8, R20, R2, R8 ;  /* 0x000000021408722b */ /* 0x0010a20000000008 */
[----:B------:R-:W-:Y:S05]  /*0620*/  @!P0 BRA `(.L_x_4506) ;  /* 0x0000006000008947 */ /* 0x000fea0003800000 */
[----:B0-----:R-:W-:Y:S01]  /*0630*/  MOV R3, R18 ;  /* 0x0000001200037202 */ /* 0x001fe20000000f00 */
[----:B------:R-:W-:Y:S01]  /*0640*/  IMAD.MOV.U32 R2, RZ, RZ, R19 ;  /* 0x000000ffff027224 */ /* 0x000fe200078e0013 */
[----:B------:R-:W-:-:S03]  /*0650*/  MOV R0, 0x670 ;  /* 0x0000067000007802 */ /* 0x000fc60000000f00 */
[----:B-12---:R-:W-:Y:S05]  /*0660*/  CALL.REL.NOINC `($__internal_72_$__cuda_sm20_drsqrt_f64_slowpath_v2) ;  /* 0x000018a000007944 */ /* 0x006fea0003c00000 */
[----:B-1----:R-:W-:Y:S02]  /*0670*/  IMAD.MOV.U32 R8, RZ, RZ, R2 ;  /* 0x000000ffff087224 */ /* 0x002fe400078e0002 */
[----:B------:R-:W-:Y:S02]  /*0680*/  IMAD.MOV.U32 R9, RZ, RZ, R3 ;  /* 0x000000ffff097224 */ /* 0x000fe400078e0003 */
.L_x_4506:
[----:B------:R-:W-:Y:S05]  /*0690*/  BSYNC B1 ;  /* 0x0000000000017941 */ /* 0x000fea0003800000 */
.L_x_4505:
[----:B0-----:R-:W0:Y:S01]  /*06a0*/  MUFU.RSQ64H R3, R17 ;  /* 0x0000001100037308 */ /* 0x001e220000001c00 */
[----:B------:R-:W-:Y:S01]  /*06b0*/  MOV R2, RZ ;  /* 0x000000ff00027202 */ /* 0x000fe20000000f00 */
[----:B------:R-:W-:Y:S01]  /*06c0*/  IMAD.MOV.U32 R20, RZ, RZ, 0x0 ;  /* 0x00000000ff147424 */ /* 0x000fe200078e00ff */
[----:B------:R-:W-:Y:S01]  /*06d0*/  IADD3 R0, R17, -0x100000, RZ ;  /* 0xfff0000011007810 */ /* 0x000fe20007ffe0ff */
[----:B------:R-:W-:Y:S01]  /*06e0*/  IMAD.MOV.U32 R21, RZ, RZ, 0x3fd80000 ;  /* 0x3fd80000ff157424 */ /* 0x000fe200078e00ff */
[----:B-12---:R1:W-:Y:S01]  /*06f0*/  STG.E.128 [R6.64+0x800], R8 ;  /* 0x0008000806007986 */ /* 0x0063e2000c101d04 */
[----:B------:R-:W-:Y:S01]  /*0700*/  BSSY B1, `(.L_x_4507) ;  /* 0x000000e000017945 */ /* 0x000fe20003800000 */
[----:B------:R-:W-:Y:S01]  /*0710*/  ISETP.GE.U32.AND P0, PT, R0, 0x7fe00000, PT ;  /* 0x7fe000000000780c */ /* 0x000fe20003f06070 */
[----:B0-----:R-:W0:-:S06]  /*0720*/  DMUL R18, R2, R2 ;  /* 0x0000000202127228 */ /* 0x001e0c0000000000 */
[----:B0-----:R-:W0:-:S06]  /*0730*/  DFMA R18, R16, -R18, 1 ;  /* 0x3ff000001012742b */ /* 0x001e0c0000000812 */
[----:B0-----:R-:W-:-:S04]  /*0740*/  DFMA R20, R18, R20, 0.5 ;  /* 0x3fe000001214742b */ /* 0x001fc80000000014 */
[----:B------:R-:W1:-:S06]  /*0750*/  DMUL R18, R2, R18 ;  /* 0x0000001202127228 */ /* 0x000e4c0000000000 */
[----:B-1----:R0:W1:Y:S01]  /*0760*/  DFMA R10, R20, R18, R2 ;  /* 0x00000012140a722b */ /* 0x0020620000000002 */
[----:B------:R-:W-:Y:S05]  /*0770*/  @!P0 BRA `(.L_x_4508) ;  /* 0x0000006000008947 */ /* 0x000fea0003800000 */
[----:B0-----:R-:W-:Y:S01]  /*0780*/  IMAD.MOV.U32 R3, RZ, RZ, R16 ;  /* 0x000000ffff037224 */ /* 0x001fe200078e0010 */
[----:B------:R-:W-:Y:S02]  /*0790*/  MOV R2, R17 ;  /* 0x0000001100027202 */ /* 0x000fe40000000f00 */
[----:B------:R-:W-:Y:S02]  /*07a0*/  MOV R0, 0x7c0 ;  /* 0x000007c000007802 */ /* 0x000fe40000000f00 */
[----:B-1----:R-:W-:Y:S05]  /*07b0*/  CALL.REL.NOINC `($__internal_72_$__cuda_sm20_drsqrt_f64_slowpath_v2) ;  /* 0x0000175000007944 */ /* 0x002fea0003c00000 */
[----:B-1----:R-:W-:Y:S02]  /*07c0*/  IMAD.MOV.U32 R10, RZ, RZ, R2 ;  /* 0x000000ffff0a7224 */ /* 0x002fe400078e0002 */
[----:B------:R-:W-:Y:S02]  /*07d0*/  IMAD.MOV.U32 R11, RZ, RZ, R3 ;  /* 0x000000ffff0b7224 */ /* 0x000fe400078e0003 */
.L_x_4508:
[----:B------:R-:W-:Y:S05]  /*07e0*/  BSYNC B1 ;  /* 0x0000000000017941 */ /* 0x000fea0003800000 */
.L_x_4507:
[----:B------:R-:W2:Y:S01]  /*07f0*/  MUFU.RSQ64H R9, R15 ;  /* 0x0000000f00097308 */ /* 0x000ea20000001c00 */
[----:B------:R-:W-:Y:S01]  /*0800*/  IMAD.MOV.U32 R8, RZ, RZ, RZ ;  /* 0x000000ffff087224 */ /* 0x000fe200078e00ff */
[----:B------:R-:W-:Y:S01]  /*0810*/  IADD3 R0, R15, -0x100000, RZ ;  /* 0xfff000000f007810 */ /* 0x000fe20007ffe0ff */
[----:B------:R-:W-:Y:S01]  /*0820*/  IMAD.MOV.U32 R17, RZ, RZ, 0x3fd80000 ;  /* 0x3fd80000ff117424 */ /* 0x000fe200078e00ff */
[----:B------:R-:W-:Y:S01]  /*0830*/  MOV R16, 0x0 ;  /* 0x0000000000107802 */ /* 0x000fe20000000f00 */
[----:B------:R-:W-:Y:S01]  /*0840*/  BSSY B1, `(.L_x_4509) ;  /* 0x000000e000017945 */ /* 0x000fe20003800000 */
[----:B------:R-:W-:Y:S01]  /*0850*/  ISETP.GE.U32.AND P0, PT, R0, 0x7fe00000, PT ;  /* 0x7fe000000000780c */ /* 0x000fe20003f06070 */
[----:B0-2---:R-:W0:-:S06]  /*0860*/  DMUL R2, R8, R8 ;  /* 0x0000000808027228 */ /* 0x005e0c0000000000 */
[----:B0-----:R-:W0:-:S06]  /*0870*/  DFMA R2, R14, -R2, 1 ;  /* 0x3ff000000e02742b */ /* 0x001e0c0000000802 */
[----:B0-----:R-:W-:-:S04]  /*0880*/  DFMA R16, R2, R16, 0.5 ;  /* 0x3fe000000210742b */ /* 0x001fc80000000010 */
[----:B------:R-:W0:-:S06]  /*0890*/  DMUL R2, R8, R2 ;  /* 0x0000000208027228 */ /* 0x000e0c0000000000 */
[----:B0-----:R0:W2:Y:S01]  /*08a0*/  DFMA R8, R16, R2, R8 ;  /* 0x000000021008722b */ /* 0x0010a20000000008 */
[----:B------:R-:W-:Y:S05]  /*08b0*/  @!P0 BRA `(.L_x_4510) ;  /* 0x0000006000008947 */ /* 0x000fea0003800000 */
[----:B0-----:R-:W-:Y:S01]  /*08c0*/  IMAD.MOV.U32 R3, RZ, RZ, R14 ;  /* 0x000000ffff037224 */ /* 0x001fe200078e000e */
[----:B------:R-:W-:Y:S01]  /*08d0*/  MOV R0, 0x900 ;  /* 0x0000090000007802 */ /* 0x000fe20000000f00 */
[----:B------:R-:W-:-:S03]  /*08e0*/  IMAD.MOV.U32 R2, RZ, RZ, R15 ;  /* 0x000000ffff027224 */ /* 0x000fc600078e000f */
[----:B-12---:R-:W-:Y:S05]  /*08f0*/  CALL.REL.NOINC `($__internal_72_$__cuda_sm20_drsqrt_f64_slowpath_v2) ;  /* 0x0000161000007944 */ /* 0x006fea0003c00000 */
[----:B-1----:R-:W-:Y:S01]  /*0900*/  MOV R8, R2 ;  /* 0x0000000200087202 */ /* 0x002fe20000000f00 */
[----:B------:R-:W-:Y:S02]  /*0910*/  IMAD.MOV.U32 R9, RZ, RZ, R3 ;  /* 0x000000ffff097224 */ /* 0x000fe400078e0003 */
.L_x_4510:
[----:B------:R-:W-:Y:S05]  /*0920*/  BSYNC B1 ;  /* 0x0000000000017941 */ /* 0x000fea0003800000 */
.L_x_4509:
[----:B0-----:R-:W0:Y:S01]  /*0930*/  MUFU.RSQ64H R3, R13 ;  /* 0x0000000d00037308 */ /* 0x001e220000001c00 */
[----:B------:R-:W-:Y:S01]  /*0940*/  IMAD.MOV.U32 R2, RZ, RZ, RZ ;  /* 0x000000ffff027224 */ /* 0x000fe200078e00ff */
[----:B------:R-:W-:Y:S01]  /*0950*/  IADD3 R0, R13, -0x100000, RZ ;  /* 0xfff000000d007810 */ /* 0x000fe20007ffe0ff */
[----:B------:R-:W-:Y:S01]  /*0960*/  IMAD.MOV.U32 R16, RZ, RZ, 0x0 ;  /* 0x00000000ff107424 */ /* 0x000fe200078e00ff */
[----:B------:R-:W-:Y:S01]  /*0970*/  MOV R17, 0x3fd80000 ;  /* 0x3fd8000000117802 */ /* 0x000fe20000000f00 */
[----:B-12---:R1:W-:Y:S01]  /*0980*/  STG.E.128 [R6.64+0x1000], R8 ;  /* 0x0010000806007986 */ /* 0x0063e2000c101d04 */
        /* <DEDUP_REMOVED lines=14> */
.L_x_4512:
[----:B------:R-:W-:Y:S05]  /*0a70*/  BSYNC B1 ;  /* 0x0000000000017941 */ /* 0x000fea0003800000 */
.L_x_4511:
        /* <DEDUP_REMOVED lines=19> */
.L_x_4514:
[----:B------:R-:W-:Y:S05]  /*0bb0*/  BSYNC B1 ;  /* 0x0000000000017941 */ /* 0x000fea0003800000 */
.L_x_4513:
[----:B-12---:R-:W-:Y:S01]  /*0bc0*/  STG.E.128 [R6.64+0x1800], R8 ;  /* 0x0018000806007986 */ /* 0x006fe2000c101d04 */
[----:B------:R-:W-:Y:S05]  /*0bd0*/  EXIT ;  /* 0x000000000000794d */ /* 0x000fea0003800000 */
.L_x_4498:
[----:B------:R-:W0:Y:S01]  /*0be0*/  S2R R4, SR_TID.X ;  /* 0x0000000000047919 */ /* 0x000e220000002100 */
[----:B------:R-:W-:Y:S01]  /*0bf0*/  CS2R R18, SRZ ;  /* 0x0000000000127805 */ /* 0x000fe2000001ff00 */
[----:B------:R-:W-:Y:S01]  /*0c00*/  CS2R R2, SRZ ;  /* 0x0000000000027805 */ /* 0x000fe2000001ff00 */
[----:B------:R-:W-:Y:S01]  /*0c10*/  CS2R R20, SRZ ;  /* 0x0000000000147805 */ /* 0x000fe2000001ff00 */
[----:B0-----:R-:W-:-:S02]  /*0c20*/  ISETP.GE.AND P0, PT, R4, R5, PT ;  /* 0x000000050400720c */ /* 0x001fc40003f06270 */
[----:B------:R-:W-:-:S11]  /*0c30*/  MOV R9, R4 ;  /* 0x0000000400097202 */ /* 0x000fd60000000f00 */
[----:B------:R-:W-:Y:S01]  /*0c40*/  @!P0 IMAD.IADD R28, R26, 0x1, R9 ;  /* 0x000000011a1c8824 */ /* 0x000fe200078e0209 */
[----:B------:R-:W-:Y:S02]  /*0c50*/  @!P0 IADD3 R9, R9, 0x80, RZ ;  /* 0x0000008009098810 */ /* 0x000fe40007ffe0ff */
[----:B------:R-:W-:Y:S02]  /*0c60*/  @!P0 MOV R29, 0x8 ;  /* 0x00000008001d8802 */ /* 0x000fe40000000f00 */
[----:B------:R-:W-:-:S03]  /*0c70*/  ISETP.GE.AND P6, PT, R9, R5, PT ;  /* 0x000000050900720c */ /* 0x000fc60003fc6270 */
[----:B------:R-:W-:-:S05]  /*0c80*/  @!P0 IMAD.WIDE.U32 R28, R28, R29, c[0x0][0x180] ;  /* 0x000060001c1c8625 */ /* 0x000fca00078e001d */
[----:B------:R0:W5:Y:S05]  /*0c90*/  @!P0 LDG.E.64 R2, [R28.64] ;  /* 0x000000041c028981 */ /* 0x00016a000c1e1b00 */
[----:B------:R-:W-:Y:S01]  /*0ca0*/  @!P6 IMAD.IADD R30, R26, 0x1, R9 ;  /* 0x000000011a1ee824 */ /* 0x000fe200078e0209 */
[----:B------:R-:W-:Y:S01]  /*0cb0*/  @!P6 IADD3 R9, R9, 0x80, RZ ;  /* 0x000000800909e810 */ /* 0x000fe20007ffe0ff */
[----:B------:R-:W-:-:S03]  /*0cc0*/  @!P6 IMAD.MOV.U32 R31, RZ, RZ, 0x8 ;  /* 0x00000008ff1fe424 */ /* 0x000fc600078e00ff */
[----:B------:R-:W-:Y:S01]  /*0cd0*/  ISETP.GE.AND P5, PT, R9, R5, PT ;  /* 0x000000050900720c */ /* 0x000fe20003fa6270 */
[----:B------:R-:W-:-:S05]  /*0ce0*/  @!P6 IMAD.WIDE.U32 R30, R30, R31, c[0x0][0x180] ;  /* 0x000060001e1ee625 */ /* 0x000fca00078e001f */
[----:B------:R1:W5:Y:S07]  /*0cf0*/  @!P6 LDG.E.64 R18, [R30.64] ;  /* 0x000000041e12e981 */ /* 0x00036e000c1e1b00 */
[----:B------:R-:W-:Y:S01]  /*0d00*/  @!P5 IMAD.IADD R32, R26, 0x1, R9 ;  /* 0x000000011a20d824 */ /* 0x000fe200078e0209 */
[----:B------:R-:W-:Y:S01]  /*0d10*/  @!P5 IADD3 R9, R9, 0x80, RZ ;  /* 0x000000800909d810 */ /* 0x000fe20007ffe0ff */
[----:B------:R-:W-:-:S03]  /*0d20*/  @!P5 IMAD.MOV.U32 R33, RZ, RZ, 0x8 ;  /* 0x00000008ff21d424 */ /* 0x000fc600078e00ff */
[----:B------:R-:W-:Y:S01]  /*0d30*/  ISETP.GE.AND P4, PT, R9, R5, PT ;  /* 0x000000050900720c */ /* 0x000fe20003f86270 */
[----:B------:R-:W-:Y:S01]  /*0d40*/  CS2R R22, SRZ ;  /* 0x0000000000167805 */ /* 0x000fe2000001ff00 */
[----:B------:R-:W-:Y:S01]  /*0d50*/  CS2R R6, SRZ ;  /* 0x0000000000067805 */ /* 0x000fe2000001ff00 */
[----:B------:R-:W-:Y:S01]  /*0d60*/  CS2R R10, SRZ ;  /* 0x00000000000a7805 */ /* 0x000fe2000001ff00 */
[----:B------:R-:W-:Y:S01]  /*0d70*/  CS2R R12, SRZ ;  /* 0x00000000000c7805 */ /* 0x000fe2000001ff00 */
[----:B------:R-:W-:Y:S01]  /*0d80*/  CS2R R14, SRZ ;  /* 0x00000000000e7805 */ /* 0x000fe2000001ff00 */
[----:B------:R-:W-:-:S05]  /*0d90*/  @!P5 IMAD.WIDE.U32 R32, R32, R33, c[0x0][0x180] ;  /* 0x000060002020d625 */ /* 0x000fca00078e0021 */
[----:B------:R2:W5:Y:S02]  /*0da0*/  @!P5 LDG.E.64 R20, [R32.64] ;  /* 0x000000042014d981 */ /* 0x000564000c1e1b00 */
        /* <DEDUP_REMOVED lines=12> */
[----:B------:R-:W-:Y:S01]  /*0e70*/  @!P4 IMAD.MOV.U32 R17, RZ, RZ, 0x8 ;  /* 0x00000008ff11c424 */ /* 0x000fe200078e00ff */
[----:B------:R-:W-:Y:S01]  /*0e80*/  @!P3 MOV R25, 0x8 ;  /* 0x000000080019b802 */ /* 0x000fe20000000f00 */
[----:B------:R-:W-:Y:S02]  /*0e90*/  @!P2 IMAD.MOV.U32 R27, RZ, RZ, 0x8 ;  /* 0x00000008ff1ba424 */ /* 0x000fe400078e00ff */
[----:B-1----:R-:W-:-:S08]  /*0ea0*/  @!P1 IMAD.MOV.U32 R31, RZ, RZ, 0x8 ;  /* 0x00000008ff1f9424 */ /* 0x002fd000078e00ff */
[----:B0-----:R-:W-:Y:S01]  /*0eb0*/  @!P6 MOV R29, 0x8 ;  /* 0x00000008001de802 */ /* 0x001fe20000000f00 */
[----:B------:R-:W-:Y:S02]  /*0ec0*/  @!P6 IMAD.IADD R28, R26, 0x1, R9 ;  /* 0x000000011a1ce824 */ /* 0x000fe400078e0209 */
[----:B------:R-:W-:-:S04]  /*0ed0*/  @!P4 IMAD.WIDE.U32 R8, R8, R17, c[0x0][0x180] ;  /* 0x000060000808c625 */ /* 0x000fc800078e0011 */
[----:B------:R-:W-:Y:S01]  /*0ee0*/  @!P3 IMAD.WIDE.U32 R16, R16, R25, c[0x0][0x180] ;  /* 0x000060001010b625 */ /* 0x000fe200078e0019 */
[----:B------:R2:W5:Y:S03]  /*0ef0*/  @!P4 LDG.E.64 R22, [R8.64] ;  /* 0x000000040816c981 */ /* 0x000566000c1e1b00 */
[----:B------:R-:W-:Y:S01]  /*0f00*/  @!P2 IMAD.WIDE.U32 R24, R24, R27, c[0x0][0x180] ;  /* 0x000060001818a625 */ /* 0x000fe200078e001b */
[----:B------:R2:W5:Y:S03]  /*0f10*/  @!P3 LDG.E.64 R6, [R16.64] ;  /* 0x000000041006b981 */ /* 0x000566000c1e1b00 */
[----:B------:R-:W-:Y:S01]  /*0f20*/  @!P1 IMAD.WIDE.U32 R30, R0, R31, c[0x0][0x180] ;  /* 0x00006000001e9625 */ /* 0x000fe200078e001f */
[----:B------:R2:W5:Y:S03]  /*0f30*/  @!P2 LDG.E.64 R10, [R24.64] ;  /* 0x00000004180aa981 */ /* 0x000566000c1e1b00 */
[----:B------:R-:W-:Y:S01]  /*0f40*/  @!P6 IMAD.WIDE.U32 R28, R28, R29, c[0x0][0x180] ;  /* 0x000060001c1ce625 */ /* 0x000fe200078e001d */
[----:B------:R2:W5:Y:S04]  /*0f50*/  @!P1 LDG.E.64 R12, [R30.64] ;  /* 0x000000041e0c9981 */ /* 0x000568000c1e1b00 */
[----:B------:R2:W5:Y:S01]  /*0f60*/  @!P6 LDG.E.64 R14, [R28.64] ;  /* 0x000000041c0ee981 */ /* 0x000562000c1e1b00 */
[----:B------:R-:W-:Y:S01]  /*0f70*/  BSSY B1, `(.L_x_4515) ;  /* 0x0000015000017945 */ /* 0x000fe20003800000 */
[----:B------:R-:W-:Y:S05]  /*0f80*/  @P0 BRA `(.L_x_4516) ;  /* 0x0000013000000947 */ /* 0x000fea0003800000 */
[----:B--2--5:R-:W0:Y:S01]  /*0f90*/  DADD R8, R2, c[0x0][0x168] ;  /* 0x00005a0002087629 */ /* 0x024e220000000000 */
[----:B------:R-:W-:-:S02]  /*0fa0*/  IMAD.MOV.U32 R16, RZ, RZ, RZ ;  /* 0x000000ffff107224 */ /* 0x000fc400078e00ff */
        /* <DEDUP_REMOVED lines=11> */
[----:B0-----:R-:W-:Y:S01]  /*1060*/  MOV R3, R8 ;  /* 0x0000000800037202 */ /* 0x001fe20000000f00 */
[----:B------:R-:W-:Y:S01]  /*1070*/  IMAD.MOV.U32 R2, RZ, RZ, R9 ;  /* 0x000000ffff027224 */ /* 0x000fe200078e0009 */
[----:B------:R-:W-:-:S03]  /*1080*/  MOV R0, 0x10a0 ;  /* 0x000010a000007802 */ /* 0x000fc60000000f00 */
[----:B-1----:R-:W-:Y:S05]  /*1090*/  CALL.REL.NOINC `($__internal_72_$__cuda_sm20_drsqrt_f64_slowpath_v2) ;  /* 0x00000e7000007944 */ /* 0x002fea0003c00000 */
[----:B-1----:R-:W-:Y:S02]  /*10a0*/  IMAD.MOV.U32 R16, RZ, RZ, R2 ;  /* 0x000000ffff107224 */ /* 0x002fe400078e0002 */
[----:B------:R-:W-:Y:S02]  /*10b0*/  IMAD.MOV.U32 R17, RZ, RZ, R3 ;  /* 0x000000ffff117224 */ /* 0x000fe400078e0003 */
.L_x_4516:
[----:B------:R-:W-:Y:S05]  /*10c0*/  BSYNC B1 ;  /* 0x0000000000017941 */ /* 0x000fea0003800000 */
.L_x_4515:
[----:B------:R-:W-:Y:S01]  /*10d0*/  IADD3 R0, R4, 0x80, RZ ;  /* 0x0000008004007810 */ /* 0x000fe20007ffe0ff */
[----:B------:R-:W-:Y:S03]  /*10e0*/  BSSY B1, `(.L_x_4517) ;  /* 0x0000016000017945 */ /* 0x000fe60003800000 */
[----:B------:R-:W-:-:S13]  /*10f0*/  ISETP.GE.AND P1, PT, R0, R5, PT ;  /* 0x000000050000720c */ /* 0x000fda0003f26270 */
[----:B------:R-:W-:Y:S05]  /*1100*/  @P1 BRA `(.L_x_4518) ;  /* 0x0000013000001947 */ /* 0x000fea0003800000 */
[----:B--2--5:R2:W3:Y:S01]  /*1110*/  DADD R8, R18, c[0x0][0x168] ;  /* 0x00005a0012087629 */ /* 0x0244e20000000000 */
[----:B0-----:R-:W-:Y:S01]  /*1120*/  IMAD.MOV.U32 R24, RZ, RZ, 0x0 ;  /* 0x00000000ff187424 */ /* 0x001fe200078e00ff */
[----:B--2---:R-:W-:Y:S01]  /*1130*/  MOV R18, RZ ;  /* 0x000000ff00127202 */ /* 0x004fe20000000f00 */
[----:B------:R-:W-:-:S03]  /*1140*/  IMAD.MOV.U32 R25, RZ, RZ, 0x3fd80000 ;  /* 0x3fd80000ff197424 */ /* 0x000fc600078e00ff */
        /* <DEDUP_REMOVED lines=9> */
[----:B0-----:R-:W-:Y:S01]  /*11e0*/  IMAD.MOV.U32 R3, RZ, RZ, R8 ;  /* 0x000000ffff037224 */ /* 0x001fe200078e0008 */
[----:B------:R-:W-:Y:S02]  /*11f0*/  MOV R2, R9 ;  /* 0x0000000900027202 */ /* 0x000fe40000000f00 */
[----:B------:R-:W-:Y:S02]  /*1200*/  MOV R0, 0x1220 ;  /* 0x0000122000007802 */ /* 0x000fe40000000f00 */
[----:B-12---:R-:W-:Y:S05]  /*1210*/  CALL.REL.NOINC `($__internal_72_$__cuda_sm20_drsqrt_f64_slowpath_v2) ;  /* 0x00000cf000007944 */ /* 0x006fea0003c00000 */
[----:B-1----:R-:W-:Y:S02]  /*1220*/  IMAD.MOV.U32 R18, RZ, RZ, R2 ;  /* 0x000000ffff127224 */ /* 0x002fe400078e0002 */
[----:B------:R-:W-:Y:S02]  /*1230*/  IMAD.MOV.U32 R19, RZ, RZ, R3 ;  /* 0x000000ffff137224 */ /* 0x000fe400078e0003 */
.L_x_4518:
[----:B------:R-:W-:Y:S05]  /*1240*/  BSYNC B1 ;  /* 0x0000000000017941 */ /* 0x000fea0003800000 */
.L_x_4517:
[----:B------:R-:W-:Y:S01]  /*1250*/  IADD3 R0, R4, 0x100, RZ ;  /* 0x0000010004007810 */ /* 0x000fe20007ffe0ff */
[----:B------:R-:W-:Y:S03]  /*1260*/  BSSY B1, `(.L_x_4519) ;  /* 0x0000016000017945 */ /* 0x000fe60003800000 */
[----:B------:R-:W-:-:S13]  /*1270*/  ISETP.GE.AND P1, PT, R0, R5, PT ;  /* 0x000000050000720c */ /* 0x000fda0003f26270 */
[----:B------:R-:W-:Y:S05]  /*1280*/  @P1 BRA `(.L_x_4520) ;  /* 0x0000013000001947 */ /* 0x000fea0003800000 */
[----:B--2--5:R2:W3:Y:S01]  /*1290*/  DADD R8, R20, c[0x0][0x168] ;  /* 0x00005a0014087629 */ /* 0x0244e20000000000 */
[----:B0-----:R-:W-:Y:S01]  /*12a0*/  MOV R24, 0x0 ;  /* 0x0000000000187802 */ /* 0x001fe20000000f00 */
[----:B--2---:R-:W-:Y:S02]  /*12b0*/  IMAD.MOV.U32 R20, RZ, RZ, RZ ;  /* 0x000000ffff147224 */ /* 0x004fe400078e00ff */
[----:B------:R-:W-:Y:S02]  /*12c0*/  IMAD.MOV.U32 R25, RZ, RZ, 0x3fd80000 ;  /* 0x3fd80000ff197424 */ /* 0x000fe400078e00ff */
        /* <DEDUP_REMOVED lines=15> */
.L_x_4520:
[----:B------:R-:W-:Y:S05]  /*13c0*/  BSYNC B1 ;  /* 0x0000000000017941 */ /* 0x000fea0003800000 */
.L_x_4519:
[----:B------:R-:W-:Y:S01]  /*13d0*/  IADD3 R0, R4, 0x180, RZ ;  /* 0x0000018004007810 */ /* 0x000fe20007ffe0ff */
[----:B------:R-:W-:Y:S03]  /*13e0*/  BSSY B1, `(.L_x_4521) ;  /* 0x0000016000017945 */ /* 0x000fe60003800000 */
[----:B------:R-:W-:-:S13]  /*13f0*/  ISETP.GE.AND P1, PT, R0, R5, PT ;  /* 0x000000050000720c */ /* 0x000fda0003f26270 */
[----:B------:R-:W-:Y:S05]  /*1400*/  @P1 BRA `(.L_x_4522) ;  /* 0x0000013000001947 */ /* 0x000fea0003800000 */
[----:B--2--5:R2:W3:Y:S01]  /*1410*/  DADD R8, R22, c[0x0][0x168] ;  /* 0x00005a0016087629 */ /* 0x0244e20000000000 */
[----:B0-----:R-:W-:Y:S01]  /*1420*/  IMAD.MOV.U32 R24, RZ, RZ, 0x0 ;  /* 0x00000000ff187424 */ /* 0x001fe200078e00ff */
[----:B------:R-:W-:Y:S01]  /*1430*/  MOV R25, 0x3fd80000 ;  /* 0x3fd8000000197802 */ /* 0x000fe20000000f00 */
[----:B--2---:R-:W-:-:S03]  /*1440*/  IMAD.MOV.U32 R22, RZ, RZ, RZ ;  /* 0x000000ffff167224 */ /* 0x004fc600078e00ff */
        /* <DEDUP_REMOVED lines=13> */
[----:B-1----:R-:W-:Y:S01]  /*1520*/  IMAD.MOV.U32 R22, RZ, RZ, R2 ;  /* 0x000000ffff167224 */ /* 0x002fe200078e0002 */
[----:B------:R-:W-:Y:S02]  /*1530*/  MOV R23, R3 ;  /* 0x0000000300177202 */ /* 0x000fe40000000f00 */
.L_x_4522:
[----:B------:R-:W-:Y:S05]  /*1540*/  BSYNC B1 ;  /* 0x0000000000017941 */ /* 0x000fea0003800000 */
.L_x_4521:
[----:B------:R-:W-:Y:S01]  /*1550*/  IADD3 R0, R4, 0x200, RZ ;  /* 0x0000020004007810 */ /* 0x000fe20007ffe0ff */
[----:B------:R-:W-:Y:S03]  /*1560*/  BSSY B1, `(.L_x_4523) ;  /* 0x0000016000017945 */ /* 0x000fe60003800000 */
[----:B------:R-:W-:-:S13]  /*1570*/  ISETP.GE.AND P1, PT, R0, R5, PT ;  /* 0x000000050000720c */ /* 0x000fda0003f26270 */
[----:B------:R-:W-:Y:S05]  /*1580*/  @P1 BRA `(.L_x_4524) ;  /* 0x0000013000001947 */ /* 0x000fea0003800000 */
[----:B--2--5:R2:W3:Y:S01]  /*1590*/  DADD R8, R6, c[0x0][0x168] ;  /* 0x00005a0006087629 */ /* 0x0244e20000000000 */
        /* <DEDUP_REMOVED lines=18> */
.L_x_4524:
[----:B------:R-:W-:Y:S05]  /*16c0*/  BSYNC B1 ;  /* 0x0000000000017941 */ /* 0x000fea0003800000 */
.L_x_4523:
        /* <DEDUP_REMOVED lines=23> */
.L_x_4526:
[----:B------:R-:W-:Y:S05]  /*1840*/  BSYNC B1 ;  /* 0x0000000000017941 */ /* 0x000fea0003800000 */
.L_x_4525:
        /* <DEDUP_REMOVED lines=23> */
.L_x_4528:
[----:B------:R-:W-:Y:S05]  /*19c0*/  BSYNC B1 ;  /* 0x0000000000017941 */ /* 0x000fea0003800000 */
.L_x_4527:
        /* <DEDUP_REMOVED lines=23> */
.L_x_4530:
[----:B------:R-:W-:Y:S05]  /*1b40*/  BSYNC B1 ;  /* 0x0000000000017941 */ /* 0x000fea0003800000 */
.L_x_4529:
[----:B--2---:R-:W2:Y:S01]  /*1b50*/  @!P0 S2R R9, SR_TID.X ;  /* 0x0000000000098919 */ /* 0x004ea20000002100 */
[----:B0----5:R-:W-:Y:S01]  /*1b60*/  @!P0 MOV R3, 0x8 ;  /* 0x0000000800038802 */ /* 0x021fe20000000f00 */
[----:B------:R-:W-:Y:S01]  /*1b70*/  BSSY B0, `(.L_x_4531) ;  /* 0x0000031000007945 */ /* 0x000fe20003800000 */
[----:B------:R-:W-:Y:S01]  /*1b80*/  BSSY B1, `(.L_x_4532) ;  /* 0x0000029000017945 */ /* 0x000fe20003800000 */
[----:B--2---:R-:W-:Y:S01]  /*1b90*/  @!P0 IMAD.IADD R2, R26, 0x1, R9 ;  /* 0x000000011a028824 */ /* 0x004fe200078e0209 */
[----:B------:R-:W-:-:S03]  /*1ba0*/  @!P0 IADD3 R4, R9, 0x80, RZ ;  /* 0x0000008009048810 */ /* 0x000fc60007ffe0ff */
[----:B------:R-:W-:-:S05]  /*1bb0*/  @!P0 IMAD.WIDE.U32 R2, R2, R3, c[0x0][0x178] ;  /* 0x00005e0002028625 */ /* 0x000fca00078e0003 */
[----:B-1----:R0:W-:Y:S01]  /*1bc0*/  @!P0 STG.E.64 [R2.64], R16 ;  /* 0x0000001002008986 */ /* 0x0021e2000c101b04 */
[----:B------:R-:W-:-:S13]  /*1bd0*/  ISETP.GE.AND P0, PT, R4, R5, PT ;  /* 0x000000050400720c */ /* 0x000fda0003f06270 */
[----:B------:R-:W-:Y:S05]  /*1be0*/  @P0 BRA `(.L_x_4533) ;  /* 0x000000c000000947 */ /* 0x000fea0003800000 */
[----:B0-----:R-:W-:Y:S01]  /*1bf0*/  HFMA2.MMA R3, -RZ, RZ, 0, 4.76837158203125e-07 ;  /* 0x00000008ff037435 */ /* 0x001fe200000001ff */
[----:B------:R-:W-:Y:S01]  /*1c00*/  IMAD.IADD R2, R26, 0x1, R4 ;  /* 0x000000011a027824 */ /* 0x000fe200078e0204 */
[----:B------:R-:W-:-:S04]  /*1c10*/  IADD3 R4, R4, 0x80, RZ ;  /* 0x0000008004047810 */ /* 0x000fc80007ffe0ff */
[----:B------:R-:W-:-:S04]  /*1c20*/  ISETP.GE.AND P0, PT, R4, R5, PT ;  /* 0x000000050400720c */ /* 0x000fc80003f06270 */
[----:B------:R-:W-:-:S05]  /*1c30*/  IMAD.WIDE.U32 R2, R2, R3, c[0x0][0x178] ;  /* 0x00005e0002027625 */ /* 0x000fca00078e0003 */
[----:B------:R0:W-:Y:S04]  /*1c40*/  STG.E.64 [R2.64], R18 ;  /* 0x0000001202007986 */ /* 0x0001e8000c101b04 */
[----:B------:R-:W-:Y:S05]  /*1c50*/  @P0 BRA `(.L_x_4534) ;  /* 0x000000c000000947 */ /* 0x000fea0003800000 */
[----:B0-----:R-:W-:Y:S01]  /*1c60*/  IMAD.IADD R2, R26, 0x1, R4 ;  /* 0x000000011a027824 */ /* 0x001fe200078e0204 */
[----:B------:R-:W-:Y:S01]  /*1c70*/  IADD3 R4, R4, 0x80, RZ ;  /* 0x0000008004047810 */ /* 0x000fe20007ffe0ff */
[----:B------:R-:W-:-:S04]  /*1c80*/  IMAD.MOV.U32 R3, RZ, RZ, 0x8 ;  /* 0x00000008ff037424 */ /* 0x000fc800078e00ff */
[----:B------:R-:W-:-:S05]  /*1c90*/  IMAD.WIDE.U32 R2, R2, R3, c[0x0][0x178] ;  /* 0x00005e0002027625 */ /* 0x000fca00078e0003 */
[----:B------:R0:W-:Y:S02]  /*1ca0*/  STG.E.64 [R2.64], R20 ;  /* 0x0000001402007986 */ /* 0x0001e4000c101b04 */
.L_x_4533:
[----:B0-----:R-:W-:-:S13]  /*1cb0*/  ISETP.GE.AND P0, PT, R4, R5, PT ;  /* 0x000000050400720c */ /* 0x001fda0003f06270 */
[----:B------:R-:W-:Y:S05]  /*1cc0*/  @P0 BRA `(.L_x_4535) ;  /* 0x000000c000000947 */ /* 0x000fea0003800000 */
[----:B------:R-:W-:Y:S01]  /*1cd0*/  IADD3 R2, R26, R4, RZ ;  /* 0x000000041a027210 */ /* 0x000fe20007ffe0ff */
[----:B------:R-:W-:Y:S01]  /*1ce0*/  IMAD.MOV.U32 R3, RZ, RZ, 0x8 ;  /* 0x00000008ff037424 */ /* 0x000fe200078e00ff */
[----:B------:R-:W-:-:S03]  /*1cf0*/  IADD3 R4, R4, 0x80, RZ ;  /* 0x0000008004047810 */ /* 0x000fc60007ffe0ff */
[----:B------:R-:W-:-:S05]  /*1d00*/  IMAD.WIDE.U32 R2, R2, R3, c[0x0][0x178] ;  /* 0x00005e0002027625 */ /* 0x000fca00078e0003 */
[----:B------:R0:W-:Y:S02]  /*1d10*/  STG.E.64 [R2.64], R22 ;  /* 0x0000001602007986 */ /* 0x0001e4000c101b04 */
.L_x_4534:
[----:B------:R-:W-:-:S13]  /*1d20*/  ISETP.GE.AND P0, PT, R4, R5, PT ;  /* 0x000000050400720c */ /* 0x000fda0003f06270 */
[----:B------:R-:W-:Y:S05]  /*1d30*/  @P0 BRA `(.L_x_4536) ;  /* 0x000000d000000947 */ /* 0x000fea0003800000 */
[----:B0-----:R-:W-:Y:S01]  /*1d40*/  MOV R3, 0x8 ;  /* 0x0000000800037802 */ /* 0x001fe20000000f00 */
[----:B------:R-:W-:Y:S01]  /*1d50*/  IMAD.IADD R2, R26, 0x1, R4 ;  /* 0x000000011a027824 */ /* 0x000fe200078e0204 */
[----:B------:R-:W-:-:S03]  /*1d60*/  IADD3 R4, R4, 0x80, RZ ;  /* 0x0000008004047810 */ /* 0x000fc60007ffe0ff */
[----:B------:R-:W-:-:S05]  /*1d70*/  IMAD.WIDE.U32 R2, R2, R3, c[0x0][0x178] ;  /* 0x00005e0002027625 */ /* 0x000fca00078e0003 */
[----:B------:R0:W-:Y:S02]  /*1d80*/  STG.E.64 [R2.64], R6 ;  /* 0x0000000602007986 */ /* 0x0001e4000c101b04 */
.L_x_4535:
[----:B------:R-:W-:-:S13]  /*1d90*/  ISETP.GE.AND P0, PT, R4, R5, PT ;  /* 0x000000050400720c */ /* 0x000fda0003f06270 */
[----:B------:R-:W-:Y:S01]  /*1da0*/  @P0 BREAK B1 ;  /* 0x0000000000010942 */ /* 0x000fe20003800000 */
[----:B------:R-:W-:Y:S05]  /*1db0*/  @P0 BRA `(.L_x_4537) ;  /* 0x000000c000000947 */ /* 0x000fea0003800000 */
[----:B0-----:R-:W-:Y:S01]  /*1dc0*/  IMAD.IADD R2, R26, 0x1, R4 ;  /* 0x000000011a027824 */ /* 0x001fe200078e0204 */
[----:B------:R-:W-:Y:S01]  /*1dd0*/  IADD3 R4, R4, 0x80, RZ ;  /* 0x0000008004047810 */ /* 0x000fe20007ffe0ff */
[----:B------:R-:W-:-:S04]  /*1de0*/  IMAD.MOV.U32 R3, RZ, RZ, 0x8 ;  /* 0x00000008ff037424 */ /* 0x000fc800078e00ff */
[----:B------:R-:W-:-:S05]  /*1df0*/  IMAD.WIDE.U32 R2, R2, R3, c[0x0][0x178] ;  /* 0x00005e0002027625 */ /* 0x000fca00078e0003 */
[----:B------:R0:W-:Y:S02]  /*1e00*/  STG.E.64 [R2.64], R10 ;  /* 0x0000000a02007986 */ /* 0x0001e4000c101b04 */
.L_x_4536:
[----:B------:R-:W-:Y:S05]  /*1e10*/  BSYNC B1 ;  /* 0x0000000000017941 */ /* 0x000fea0003800000 */
.L_x_4532:
[----:B------:R-:W-:-:S13]  /*1e20*/  ISETP.GE.AND P0, PT, R4, R5, PT ;  /* 0x000000050400720c */ /* 0x000fda0003f06270 */
[----:B0-----:R-:W-:Y:S01]  /*1e30*/  @!P0 IADD3 R2, R26, R4, RZ ;  /* 0x000000041a028210 */ /* 0x001fe20007ffe0ff */
[----:B------:R-:W-:Y:S01]  /*1e40*/  @!P0 IMAD.MOV.U32 R3, RZ, RZ, 0x8 ;  /* 0x00000008ff038424 */ /* 0x000fe200078e00ff */
[----:B------:R-:W-:-:S03]  /*1e50*/  @!P0 IADD3 R4, R4, 0x80, RZ ;  /* 0x0000008004048810 */ /* 0x000fc60007ffe0ff */
[----:B------:R-:W-:-:S05]  /*1e60*/  @!P0 IMAD.WIDE.U32 R2, R2, R3, c[0x0][0x178] ;  /* 0x00005e0002028625 */ /* 0x000fca00078e0003 */
[----:B------:R0:W-:Y:S02]  /*1e70*/  @!P0 STG.E.64 [R2.64], R12 ;  /* 0x0000000c02008986 */ /* 0x0001e4000c101b04 */
.L_x_4537:
[----:B------:R-:W-:Y:S05]  /*1e80*/  BSYNC B0 ;  /* 0x0000000000007941 */ /* 0x000fea0003800000 */
.L_x_4531:
[----:B------:R-:W-:Y:S01]  /*1e90*/  WARPSYNC 0xffffffff ;  /* 0xffffffff00007948 */ /* 0x000fe20003800000 */
[----:B------:R-:W-:-:S13]  /*1ea0*/  ISETP.GE.AND P0, PT, R4, R5, PT ;  /* 0x000000050400720c */ /* 0x000fda0003f06270 */
[----:B------:R-:W-:Y:S05]  /*1eb0*/  @P0 EXIT ;  /* 0x000000000000094d */ /* 0x000fea0003800000 */
[----:B0-----:R-:W-:Y:S01]  /*1ec0*/  HFMA2.MMA R3, -RZ, RZ, 0, 4.76837158203125e-07 ;  /* 0x00000008ff037435 */ /* 0x001fe200000001ff */
[----:B------:R-:W-:-:S09]  /*1ed0*/  IMAD.IADD R2, R26, 0x1, R4 ;  /* 0x000000011a027824 */ /* 0x000fd200078e0204 */
[----:B------:R-:W-:-:S05]  /*1ee0*/  IMAD.WIDE.U32 R2, R2, R3, c[0x0][0x178] ;  /* 0x00005e0002027625 */ /* 0x000fca00078e0003 */
[----:B------:R-:W-:Y:S01]  /*1ef0*/  STG.E.64 [R2.64], R14 ;  /* 0x0000000e02007986 */ /* 0x000fe2000c101b04 */
[----:B------:R-:W-:Y:S05]  /*1f00*/  EXIT ;  /* 0x000000000000794d */ /* 0x000fea0003800000 */
        .weak           $__internal_72_$__cuda_sm20_drsqrt_f64_slowpath_v2
        .type           $__internal_72_$__cuda_sm20_drsqrt_f64_slowpath_v2,@function
        .size           $__internal_72_$__cuda_sm20_drsqrt_f64_slowpath_v2,(.L_x_26678 - $__internal_72_$__cuda_sm20_drsqrt_f64_slowpath_v2)
$__internal_72_$__cuda_sm20_drsqrt_f64_slowpath_v2:
        /* <DEDUP_REMOVED lines=27> */
.L_x_4540:
[----:B------:R0:W1:Y:S01]  /*20c0*/  DADD R2, R8, R8 ;  /* 0x0000000008027229 */ /* 0x0000620000000008 */
[----:B------:R-:W-:Y:S05]  /*20d0*/  BRA `(.L_x_4541) ;  /* 0x0000002000007947 */ /* 0x000fea0003800000 */
.L_x_4539:
[----:B------:R-:W-:Y:S01]  /*20e0*/  LOP3.LUT R3, R2, 0x7ff00000, RZ, 0xfc, !PT ;  /* 0x7ff0000002037812 */ /* 0x000fe200078efcff */
[----:B------:R-:W-:Y:S02]  /*20f0*/  IMAD.MOV.U32 R2, RZ, RZ, RZ ;  /* 0x000000ffff027224 */ /* 0x000fe400078e00ff */
.L_x_4541:
[----:B------:R-:W-:Y:S05]  /*2100*/  BSYNC B0 ;  /* 0x0000000000007941 */ /* 0x000fea0003800000 */
.L_x_4538:
[----:B0-----:R-:W-:Y:S01]  /*2110*/  MOV R8, R0 ;  /* 0x0000000000087202 */ /* 0x001fe20000000f00 */
[----:B------:R-:W-:-:S04]  /*2120*/  IMAD.MOV.U32 R9, RZ, RZ, 0x0 ;  /* 0x00000000ff097424 */ /* 0x000fc800078e00ff */
[----:B------:R-:W-:Y:S05]  /*2130*/  RET.REL.NODEC R8 `(_ZN2at6native29vectorized_elementwise_kernelILi2EZZZNS0_49_GLOBAL__N__b919a28f_16_Normalization_cu_5c38458722batch_norm_calc_invstdERKNS_6TensorES5_dENKUlvE_clEvENKUlvE_clEvEUldE_St5arrayIPcLm2EEEEviT0_T1_) ;  /* 0xffffdec008007950 */ /* 0x000fea0003c3ffff */
.L_x_4542:
        /* <DEDUP_REMOVED lines=12> */
.L_x_26678:


//--------------------- .text._ZN2at6native29vectorized_elementwise_kernelILi4EZZZNS0_49_GLOBAL__N__b919a28f_16_Normalization_cu_5c38458722batch_norm_calc_invstdERKNS_6TensorES5_dENKUlvE_clEvENKUlvE_clEvEUldE_St5arrayIPcLm2EEEEviT0_T1_ --------------------------
	.section	.text._ZN2at6native29vectorized_elementwise_kernelILi4EZZZNS0_49_GLOBAL__N__b919a28f_16_Normalization_cu_5c38458722batch_norm_calc_invstdERKNS_6TensorES5_dENKUlvE_clEvENKUlvE_clEvEUldE_St5arrayIPcLm2EEEEviT0_T1_,"ax",@progbits
	.sectioninfo	@"SHI_REGISTERS=36"
	.align	128
        .global         _ZN2at6native29vectorized_elementwise_kernelILi4EZZZNS0_49_GLOBAL__N__b919a28f_16_Normalization_cu_5c38458722batch_norm_calc_invstdERKNS_6TensorES5_dENKUlvE_clEvENKUlvE_clEvEUldE_St5arrayIPcLm2EEEEviT0_T1_
        .type           _ZN2at6native29vectorized_elementwise_kernelILi4EZZZNS0_49_GLOBAL__N__b919a28f_16_Normalization_cu_5c38458722batch_norm_calc_invstdERKNS_6TensorES5_dENKUlvE_clEvENKUlvE_clEvEUldE_St5arrayIPcLm2EEEEviT0_T1_,@function
        .size           _ZN2at6native29vectorized_elementwise_kernelILi4EZZZNS0_49_GLOBAL__N__b919a28f_16_Normalization_cu_5c38458722batch_norm_calc_invstdERKNS_6TensorES5_dENKUlvE_clEvENKUlvE_clEvEUldE_St5arrayIPcLm2EEEEviT0_T1_,(.L_x_26679 - _ZN2at6native29vectorized_elementwise_kernelILi4EZZZNS0_49_GLOBAL__N__b919a28f_16_Normalization_cu_5c38458722batch_norm_calc_invstdERKNS_6TensorES5_dENKUlvE_clEvENKUlvE_clEvEUldE_St5arrayIPcLm2EEEEviT0_T1_)
        .other          _ZN2at6native29vectorized_elementwise_kernelILi4EZZZNS0_49_GLOBAL__N__b919a28f_16_Normalization_cu_5c38458722batch_norm_calc_invstdERKNS_6TensorES5_dENKUlvE_clEvENKUlvE_clEvEUldE_St5arrayIPcLm2EEEEviT0_T1_,@"STO_CUDA_ENTRY STV_DEFAULT"
_ZN2at6native29vectorized_elementwise_kernelILi4EZZZNS0_49_GLOBAL__N__b919a28f_16_Normalization_cu_5c38458722batch_norm_calc_invstdERKNS_6TensorES5_dENKUlvE_clEvENKUlvE_clEvEUldE_St5arrayIPcLm2EEEEviT0_T1_:
.text._ZN2at6native29vectorized_elementwise_kernelILi4EZZZNS0_49_GLOBAL__N__b919a28f_16_Normalization_cu_5c38458722batch_norm_calc_invstdERKNS_6TensorES5_dENKUlvE_clEvENKUlvE_clEvEUldE_St5arrayIPcLm2EEEEviT0_T1_:
        /* <DEDUP_REMOVED lines=41> */
[----:B------:R-:W-:Y:S05]  /*0290*/  CALL.REL.NOINC `($__internal_73_$__cuda_sm20_drsqrt_f64_slowpath_v2) ;  /* 0x00001c7000007944 */ /* 0x000fea0003c00000 */
[----:B-1----:R-:W-:Y:S02]  /*02a0*/  IMAD.MOV.U32 R10, RZ, RZ, R2 ;  /* 0x000000ffff0a7224 */ /* 0x002fe400078e0002 */
[----:B------:R-:W-:Y:S02]  /*02b0*/  IMAD.MOV.U32 R11, RZ, RZ, R3 ;  /* 0x000000ffff0b7224 */ /* 0x000fe400078e0003 */
.L_x_4545:
[----:B012---:R-:W-:Y:S05]  /*02c0*/  BSYNC B1 ;  /* 0x0000000000017941 */ /* 0x007fea0003800000 */
.L_x_4544:
        /* <DEDUP_REMOVED lines=16> */
[----:B-1----:R-:W-:Y:S05]  /*03d0*/  CALL.REL.NOINC `($__internal_73_$__cuda_sm20_drsqrt_f64_slowpath_v2) ;  /* 0x00001b3000007944 */ /* 0x002fea0003c00000 */
[----:B-1----:R-:W-:Y:S01]  /*03e0*/  MOV R8, R2 ;  /* 0x0000000200087202 */ /* 0x002fe20000000f00 */
[----:B------:R-:W-:Y:S02]  /*03f0*/  IMAD.MOV.U32 R9, RZ, RZ, R3 ;  /* 0x000000ffff097224 */ /* 0x000fe400078e0003 */
.L_x_4547:
[----:B------:R-:W-:Y:S05]  /*0400*/  BSYNC B1 ;  /* 0x0000000000017941 */ /* 0x000fea0003800000 */
.L_x_4546:
        /* <DEDUP_REMOVED lines=17> */
[----:B-1----:R-:W-:Y:S05]  /*0520*/  CALL.REL.NOINC `($__internal_73_$__cuda_sm20_drsqrt_f64_slowpath_v2) ;  /* 0x000019e000007944 */ /* 0x002fea0003c00000 */
[----:B-1----:R-:W-:Y:S01]  /*0530*/  IMAD.MOV.U32 R10, RZ, RZ, R2 ;  /* 0x000000ffff0a7224 */ /* 0x002fe200078e0002 */
[----:B------:R-:W-:Y:S02]  /*0540*/  MOV R11, R3 ;  /* 0x00000003000b7202 */ /* 0x000fe40000000f00 */
.L_x_4549:
[----:B------:R-:W-:Y:S05]  /*0550*/  BSYNC B1 ;  /* 0x0000000000017941 */ /* 0x000fea0003800000 */
.L_x_4548:
        /* <DEDUP_REMOVED lines=16> */
[----:B-12---:R-:W-:Y:S05]  /*0660*/  CALL.REL.NOINC `($__internal_73_$__cuda_sm20_drsqrt_f64_slowpath_v2) ;  /* 0x000018a000007944 */ /* 0x006fea0003c00000 */
[----:B-1----:R-:W-:Y:S02]  /*0670*/  IMAD.MOV.U32 R8, RZ, RZ, R2 ;  /* 0x000000ffff087224 */ /* 0x002fe400078e0002 */
[----:B------:R-:W-:Y:S02]  /*0680*/  IMAD.MOV.U32 R9, RZ, RZ, R3 ;  /* 0x000000ffff097224 */ /* 0x000fe400078e0003 */
.L_x_4551:
[----:B------:R-:W-:Y:S05]  /*0690*/  BSYNC B1 ;  /* 0x0000000000017941 */ /* 0x000fea0003800000 */
.L_x_4550:
        /* <DEDUP_REMOVED lines=17> */
[----:B-1----:R-:W-:Y:S05]  /*07b0*/  CALL.REL.NOINC `($__internal_73_$__cuda_sm20_drsqrt_f64_slowpath_v2) ;  /* 0x0000175000007944 */ /* 0x002fea0003c00000 */
[----:B-1----:R-:W-:Y:S02]  /*07c0*/  IMAD.MOV.U32 R10, RZ, RZ, R2 ;  /* 0x000000ffff0a7224 */ /* 0x002fe400078e0002 */
[----:B------:R-:W-:Y:S02]  /*07d0*/  IMAD.MOV.U32 R11, RZ, RZ, R3 ;  /* 0x000000ffff0b7224 */ /* 0x000fe400078e0003 */
.L_x_4553:
[----:B------:R-:W-:Y:S05]  /*07e0*/  BSYNC B1 ;  /* 0x0000000000017941 */ /* 0x000fea0003800000 */
.L_x_4552:
        /* <DEDUP_REMOVED lines=16> */
[----:B-12---:R-:W-:Y:S05]  /*08f0*/  CALL.REL.NOINC `($__internal_73_$__cuda_sm20_drsqrt_f64_slowpath_v2) ;  /* 0x0000161000007944 */ /* 0x006fea0003c00000 */
[----:B-1----:R-:W-:Y:S01]  /*0900*/  MOV R8, R2 ;  /* 0x0000000200087202 */ /* 0x002fe20000000f00 */
[----:B------:R-:W-:Y:S02]  /*0910*/  IMAD.MOV.U32 R9, RZ, RZ, R3 ;  /* 0x000000ffff097224 */ /* 0x000fe400078e0003 */
.L_x_4555:
[----:B------:R-:W-:Y:S05]  /*0920*/  BSYNC B1 ;  /* 0x0000000000017941 */ /* 0x000fea0003800000 */
.L_x_4554:
        /* <DEDUP_REMOVED lines=20> */
.L_x_4557:
[----:B------:R-:W-:Y:S05]  /*0a70*/  BSYNC B1 ;  /* 0x0000000000017941 */ /* 0x000fea0003800000 */
.L_x_4556:
        /* <DEDUP_REMOVED lines=19> */
.L_x_4559:
[----:B------:R-:W-:Y:S05]  /*0bb0*/  BSYNC B1 ;  /* 0x0000000000017941 */ /* 0x000fea0003800000 */
.L_x_4558:
[----:B-12---:R-:W-:Y:S01]  /*0bc0*/  STG.E.128 [R6.64+0x1010], R8 ;  /* 0x0010100806007986 */ /* 0x006fe2000c101d04 */
[----:B------:R-:W-:Y:S05]  /*0bd0*/  EXIT ;  /* 0x000000000000794d */ /* 0x000fea0003800000 */
.L_x_4543:
        /* <DEDUP_REMOVED lines=75> */
[----:B-1----:R-:W-:Y:S05]  /*1090*/  CALL.REL.NOINC `($__internal_73_$__cuda_sm20_drsqrt_f64_slowpath_v2) ;  /* 0x00000e7000007944 */ /* 0x002fea0003c00000 */
[----:B-1----:R-:W-:Y:S02]  /*10a0*/  IMAD.MOV.U32 R16, RZ, RZ, R2 ;  /* 0x000000ffff107224 */ /* 0x002fe400078e0002 */
[----:B------:R-:W-:Y:S02]  /*10b0*/  IMAD.MOV.U32 R17, RZ, RZ, R3 ;  /* 0x000000ffff117224 */ /* 0x000fe400078e0003 */
.L_x_4561:
[----:B------:R-:W-:Y:S05]  /*10c0*/  BSYNC B1 ;  /* 0x0000000000017941 */ /* 0x000fea0003800000 */
.L_x_4560:
        /* <DEDUP_REMOVED lines=20> */
[----:B-12---:R-:W-:Y:S05]  /*1210*/  CALL.REL.NOINC `($__internal_73_$__cuda_sm20_drsqrt_f64_slowpath_v2) ;  /* 0x00000cf000007944 */ /* 0x006fea0003c00000 */
[----:B-1----:R-:W-:Y:S02]  /*1220*/  IMAD.MOV.U32 R18, RZ, RZ, R2 ;  /* 0x000000ffff127224 */ /* 0x002fe400078e0002 */
[----:B------:R-:W-:Y:S02]  /*1230*/  IMAD.MOV.U32 R19, RZ, RZ, R3 ;  /* 0x000000ffff137224 */ /* 0x000fe400078e0003 */
.L_x_4563:
[----:B------:R-:W-:Y:S05]  /*1240*/  BSYNC B1 ;  /* 0x0000000000017941 */ /* 0x000fea0003800000 */
.L_x_4562:
        /* <DEDUP_REMOVED lines=23> */
.L_x_4565:
[----:B------:R-:W-:Y:S05]  /*13c0*/  BSYNC B1 ;  /* 0x0000000000017941 */ /* 0x000fea0003800000 */
.L_x_4564:
        /* <DEDUP_REMOVED lines=21> */
[----:B-1----:R-:W-:Y:S01]  /*1520*/  IMAD.MOV.U32 R22, RZ, RZ, R2 ;  /* 0x000000ffff167224 */ /* 0x002fe200078e0002 */
[----:B------:R-:W-:Y:S02]  /*1530*/  MOV R23, R3 ;  /* 0x0000000300177202 */ /* 0x000fe40000000f00 */
.L_x_4567:
[----:B------:R-:W-:Y:S05]  /*1540*/  BSYNC B1 ;  /* 0x0000000000017941 */ /* 0x000fea0003800000 */
.L_x_4566:
        /* <DEDUP_REMOVED lines=23> */
.L_x_4569:
[----:B------:R-:W-:Y:S05]  /*16c0*/  BSYNC B1 ;  /* 0x0000000000017941 */ /* 0x000fea0003800000 */
.L_x_4568:
        /* <DEDUP_REMOVED lines=23> */
.L_x_4571:
[----:B------:R-:W-:Y:S05]  /*1840*/  BSYNC B1 ;  /* 0x0000000000017941 */ /* 0x000fea0003800000 */
.L_x_4570:
        /* <DEDUP_REMOVED lines=23> */
.L_x_4573:
[----:B------:R-:W-:Y:S05]  /*19c0*/  BSYNC B1 ;  /* 0x0000000000017941 */ /* 0x000fea0003800000 */
.L_x_4572:
        /* <DEDUP_REMOVED lines=23> */
.L_x_4575:
[----:B------:R-:W-:Y:S05]  /*1b40*/  BSYNC B1 ;  /* 0x0000000000017941 */ /* 0x000fea0003800000 */
.L_x_4574:
        /* <DEDUP_REMOVED lines=22> */
.L_x_4578:
[----:B0-----:R-:W-:-:S13]  /*1cb0*/  ISETP.GE.AND P0, PT, R4, R5, PT ;  /* 0x000000050400720c */ /* 0x001fda0003f06270 */
[----:B------:R-:W-:Y:S05]  /*1cc0*/  @P0 BRA `(.L_x_4580) ;  /* 0x000000c000000947 */ /* 0x000fea0003800000 */
[----:B------:R-:W-:Y:S01]  /*1cd0*/  IADD3 R2, R26, R4, RZ ;  /* 0x000000041a027210 */ /* 0x000fe20007ffe0ff */
[----:B------:R-:W-:Y:S01]  /*1ce0*/  IMAD.MOV.U32 R3, RZ, RZ, 0x8 ;  /* 0x00000008ff037424 */ /* 0x000fe200078e00ff */
[----:B------:R-:W-:-:S03]  /*1cf0*/  IADD3 R4, R4, 0x80, RZ ;  /* 0x0000008004047810 */ /* 0x000fc60007ffe0ff */
[----:B------:R-:W-:-:S05]  /*1d00*/  IMAD.WIDE.U32 R2, R2, R3, c[0x0][0x178] ;  /* 0x00005e0002027625 */ /* 0x000fca00078e0003 */
[----:B------:R0:W-:Y:S02]  /*1d10*/  STG.E.64 [R2.64], R22 ;  /* 0x0000001602007986 */ /* 0x0001e4000c101b04 */
.L_x_4579:
[----:B------:R-:W-:-:S13]  /*1d20*/  ISETP.GE.AND P0, PT, R4, R5, PT ;  /* 0x000000050400720c */ /* 0x000fda0003f06270 */
[----:B------:R-:W-:Y:S05]  /*1d30*/  @P0 BRA `(.L_x_4581) ;  /* 0x000000d000000947 */ /* 0x000fea0003800000 */
[----:B0-----:R-:W-:Y:S01]  /*1d40*/  MOV R3, 0x8 ;  /* 0x0000000800037802 */ /* 0x001fe20000000f00 */
[----:B------:R-:W-:Y:S01]  /*1d50*/  IMAD.IADD R2, R26, 0x1, R4 ;  /* 0x000000011a027824 */ /* 0x000fe200078e0204 */
[----:B------:R-:W-:-:S03]  /*1d60*/  IADD3 R4, R4, 0x80, RZ ;  /* 0x0000008004047810 */ /* 0x000fc60007ffe0ff */
[----:B------:R-:W-:-:S05]  /*1d70*/  IMAD.WIDE.U32 R2, R2, R3, c[0x0][0x178] ;  /* 0x00005e0002027625 */ /* 0x000fca00078e0003 */
[----:B------:R0:W-:Y:S02]  /*1d80*/  STG.E.64 [R2.64], R6 ;  /* 0x0000000602007986 */ /* 0x0001e4000c101b04 */
.L_x_4580:
        /* <DEDUP_REMOVED lines=8> */
.L_x_4581:
[----:B------:R-:W-:Y:S05]  /*1e10*/  BSYNC B1 ;  /* 0x0000000000017941 */ /* 0x000fea0003800000 */
.L_x_4577:
[----:B------:R-:W-:-:S13]  /*1e20*/  ISETP.GE.AND P0, PT, R4, R5, PT ;  /* 0x000000050400720c */ /* 0x000fda0003f06270 */
[----:B0-----:R-:W-:Y:S01]  /*1e30*/  @!P0 IADD3 R2, R26, R4, RZ ;  /* 0x000000041a028210 */ /* 0x001fe20007ffe0ff */
[----:B------:R-:W-:Y:S01]  /*1e40*/  @!P0 IMAD.MOV.U32 R3, RZ, RZ, 0x8 ;  /* 0x00000008ff038424 */ /* 0x000fe200078e00ff */
[----:B------:R-:W-:-:S03]  /*1e50*/  @!P0 IADD3 R4, R4, 0x80, RZ ;  /* 0x0000008004048810 */ /* 0x000fc60007ffe0ff */
[----:B------:R-:W-:-:S05]  /*1e60*/  @!P0 IMAD.WIDE.U32 R2, R2, R3, c[0x0][0x178] ;  /* 0x00005e0002028625 */ /* 0x000fca00078e0003 */
[----:B------:R0:W-:Y:S02]  /*1e70*/  @!P0 STG.E.64 [R2.64], R12 ;  /* 0x0000000c02008986 */ /* 0x0001e4000c101b04 */
.L_x_4582:
[----:B------:R-:W-:Y:S05]  /*1e80*/  BSYNC B0 ;  /* 0x0000000000007941 */ /* 0x000fea0003800000 */
.L_x_4576:
        /* <DEDUP_REMOVED lines=8> */
        .weak           $__internal_73_$__cuda_sm20_drsqrt_f64_slowpath_v2
        .type           $__internal_73_$__cuda_sm20_drsqrt_f64_slowpath_v2,@function
        .size           $__internal_73_$__cuda_sm20_drsqrt_f64_slowpath_v2,(.L_x_26679 - $__internal_73_$__cuda_sm20_drsqrt_f64_slowpath_v2)
$__internal_73_$__cuda_sm20_drsqrt_f64_slowpath_v2:
        /* <DEDUP_REMOVED lines=27> */
.L_x_4585:
[----:B------:R0:W1:Y:S01]  /*20c0*/  DADD R2, R8, R8 ;  /* 0x0000000008027229 */ /* 0x0000620000000008 */
[----:B------:R-:W-:Y:S05]  /*20d0*/  BRA `(.L_x_4586) ;  /* 0x0000002000007947 */ /* 0x000fea0003800000 */
.L_x_4584:
[----:B------:R-:W-:Y:S01]  /*20e0*/  LOP3.LUT R3, R2, 0x7ff00000, RZ, 0xfc, !PT ;  /* 0x7ff0000002037812 */ /* 0x000fe200078efcff */
[----:B------:R-:W-:Y:S02]  /*20f0*/  IMAD.MOV.U32 R2, RZ, RZ, RZ ;  /* 0x000000ffff027224 */ /* 0x000fe400078e00ff */
.L_x_4586:
[----:B------:R-:W-:Y:S05]  /*2100*/  BSYNC B0 ;  /* 0x0000000000007941 */ /* 0x000fea0003800000 */
.L_x_4583:
[----:B0-----:R-:W-:Y:S01]  /*2110*/  MOV R8, R0 ;  /* 0x0000000000087202 */ /* 0x001fe20000000f00 */
[----:B------:R-:W-:-:S04]  /*2120*/  IMAD.MOV.U32 R9, RZ, RZ, 0x0 ;  /* 0x00000000ff097424 */ /* 0x000fc800078e00ff */
[----:B------:R-:W-:Y:S05]  /*2130*/  RET.REL.NODEC R8 `(_ZN2at6native29vectorized_elementwise_kernelILi4EZZZNS0_49_GLOBAL__N__b919a28f_16_Normalization_cu_5c38458722batch_norm_calc_invstdERKNS_6TensorES5_dENKUlvE_clEvENKUlvE_clEvEUldE_St5arrayIPcLm2EEEEviT0_T1_) ;  /* 0xffffdec008007950 */ /* 0x000fea0003c3ffff */
.L_x_4587:
        /* <DEDUP_REMOVED lines=12> */
.L_x_26679:


//--------------------- .text._ZN2at6native29vectorized_elementwise_kernelILi8EZZZNS0_49_GLOBAL__N__b919a28f_16_Normalization_cu_5c38458722batch_norm_calc_invstdERKNS_6TensorES5_dENKUlvE_clEvENKUlvE_clEvEUldE_St5arrayIPcLm2EEEEviT0_T1_ --------------------------
	.section	.text._ZN2at6native29vectorized_elementwise_kernelILi8EZZZNS0_49_GLOBAL__N__b919a28f_16_Normalization_cu_5c38458722batch_norm_calc_invstdERKNS_6TensorES5_dENKUlvE_clEvENKUlvE_clEvEUldE_St5arrayIPcLm2EEEEviT0_T1_,"ax",@progbits
	.sectioninfo	@"SHI_REGISTERS=4"
	.align	128
        .global         _ZN2at6native29vectorized_elementwise_kernelILi8EZZZNS0_49_GLOBAL__N__b919a28f_16_Normalization_cu_5c38458722batch_norm_calc_invstdERKNS_6TensorES5_dENKUlvE_clEvENKUlvE_clEvEUldE_St5arrayIPcLm2EEEEviT0_T1_
        .type           _ZN2at6native29vectorized_elementwise_kernelILi8EZZZNS0_49_GLOBAL__N__b919a28f_16_Normalization_cu_5c38458722batch_norm_calc_invstdERKNS_6TensorES5_dENKUlvE_clEvENKUlvE_clEvEUldE_St5arrayIPcLm2EEEEviT0_T1_,@function
        .size           _ZN2at6native29vectorized_elementwise_kernelILi8EZZZNS0_49_GLOBAL__N__b919a28f_16_Normalization_cu_5c38458722batch_norm_calc_invstdERKNS_6TensorES5_dENKUlvE_clEvENKUlvE_clEvEUldE_St5arrayIPcLm2EEEEviT0_T1_,(.L_x_26765 - _ZN2at6native29vectorized_elementwise_kernelILi8EZZZNS0_49_GLOBAL__N__b919a28f_16_Normalization_cu_5c38458722batch_norm_calc_invstdERKNS_6TensorES5_dENKUlvE_clEvENKUlvE_clEvEUldE_St5arrayIPcLm2EEEEviT0_T1_)
        .other          _ZN2at6native29vectorized_elementwise_kernelILi8EZZZNS0_49_GLOBAL__N__b919a28f_16_Normalization_cu_5c38458722batch_norm_calc_invstdERKNS_6TensorES5_dENKUlvE_clEvENKUlvE_clEvEUldE_St5arrayIPcLm2EEEEviT0_T1_,@"STO_CUDA_ENTRY STV_DEFAULT"
_ZN2at6native29vectorized_elementwise_kernelILi8EZZZNS0_49_GLOBAL__N__b919a28f_16_Normalization_cu_5c38458722batch_norm_calc_invstdERKNS_6TensorES5_dENKUlvE_clEvENKUlvE_clEvEUldE_St5arrayIPcLm2EEEEviT0_T1_:
.text._ZN2at6native29vectorized_elementwise_kernelILi8EZZZNS0_49_GLOBAL__N__b919a28f_16_Normalization_cu_5c38458722batch_norm_calc_invstdERKNS_6TensorES5_dENKUlvE_clEvENKUlvE_clEvEUldE_St5arrayIPcLm2EEEEviT0_T1_:
[----:B------:R-:W-:Y:S02]  /*0000*/  MOV R1, c[0x0][0x28] ;  /* 0x00000a0000017a02 */ /* 0x000fe40000000f00 */
[----:B------:R-:W-:Y:S05]  /*0010*/  EXIT ;  /* 0x000000000000794d */ /* 0x000fea0003800000 */
.L_x_4588:
        /* <DEDUP_REMOVED lines=14> */
.L_x_26765:


//--------------------- .text._ZN2at6native50batch_norm_collect_statistics_channels_last_kernelINS0_3VarEN3c108BFloat16EfLi4EEEvPKT0_PT1_S9_PVS8_PiiiS8_ --------------------------
	.section	.text._ZN2at6native50batch_norm_collect_statistics_channels_last_kernelINS0_3VarEN3c108BFloat16EfLi4EEEvPKT0_PT1_S9_PVS8_PiiiS8_,"ax",@progbits
	.sectioninfo	@"SHI_REGISTERS=32"
	.align	128
        .global         _ZN2at6native50batch_norm_collect_statistics_channels_last_kernelINS0_3VarEN3c108BFloat16EfLi4EEEvPKT0_PT1_S9_PVS8_PiiiS8_
        .type           _ZN2at6native50batch_norm_collect_statistics_channels_last_kernelINS0_3VarEN3c108BFloat16EfLi4EEEvPKT0_PT1_S9_PVS8_PiiiS8_,@function
        .size           _ZN2at6native50batch_norm_collect_statistics_channels_last_kernelINS0_3VarEN3c108BFloat16EfLi4EEEvPKT0_PT1_S9_PVS8_PiiiS8_,(.L_x_26766 - _ZN2at6native50batch_norm_collect_statistics_channels_last_kernelINS0_3VarEN3c108BFloat16EfLi4EEEvPKT0_PT1_S9_PVS8_PiiiS8_)
        .other          _ZN2at6native50batch_norm_collect_statistics_channels_last_kernelINS0_3VarEN3c108BFloat16EfLi4EEEvPKT0_PT1_S9_PVS8_PiiiS8_,@"STO_CUDA_ENTRY STV_DEFAULT"
_ZN2at6native50batch_norm_collect_statistics_channels_last_kernelINS0_3VarEN3c108BFloat16EfLi4EEEvPKT0_PT1_S9_PVS8_PiiiS8_:
.text._ZN2at6native50batch_norm_collect_statistics_channels_last_kernelINS0_3VarEN3c108BFloat16EfLi4EEEvPKT0_PT1_S9_PVS8_PiiiS8_:
[----:B------:R-:W-:Y:S02]  /*0000*/  MOV R1, c[0x0][0x28] ;  /* 0x00000a0000017a02 */ /* 0x000fe40000000f00 */
[----:B------:R-:W-:Y:S01]  /*0010*/  MOV R15, c[0x0][0x4] ;  /* 0x00000100000f7a02 */ /* 0x000fe20000000f00 */
[----:B------:R-:W-:Y:S01]  /*0020*/  ULDC.64 UR6, c[0x0][0x118] ;  /* 0x0000460000067ab9 */ /* 0x000fe20000000a00 */
[----:B------:R-:W-:Y:S01]  /*0030*/  MOV R5, c[0x0][0x188] ;  /* 0x0000620000057a02 */ /* 0x000fe20000000f00 */
[----:B------:R-:W-:Y:S01]  /*0040*/  HFMA2.MMA R19, -RZ, RZ, 0, 0 ;  /* 0x00000000ff137435 */ /* 0x000fe200000001ff */
[----:B------:R-:W-:Y:S01]  /*0050*/  MOV R14, RZ ;  /* 0x000000ff000e7202 */ /* 0x000fe20000000f00 */
[----:B------:R-:W-:Y:S01]  /*0060*/  IMAD R17, R15, c[0x0][0x10], RZ ;  /* 0x000004000f117a24 */ /* 0x000fe200078e02ff */
[----:B------:R-:W-:Y:S01]  /*0070*/  IADD3 R5, R5, -0x1, RZ ;  /* 0xffffffff05057810 */ /* 0x000fe20007ffe0ff */
[----:B------:R-:W-:Y:S01]  /*0080*/  CS2R R12, SRZ ;  /* 0x00000000000c7805 */ /* 0x000fe2000001ff00 */
[----:B------:R-:W-:Y:S01]  /*0090*/  CS2R R20, SRZ ;  /* 0x0000000000147805 */ /* 0x000fe2000001ff00 */
[----:B------:R-:W-:Y:S02]  /*00a0*/  MOV R16, RZ ;  /* 0x000000ff00107202 */ /* 0x000fe40000000f00 */
        /* <DEDUP_REMOVED lines=12> */
[----:B------:R-:W-:Y:S01]  /*0170*/  IMAD R9, R6, R7, RZ ;  /* 0x0000000706097224 */ /* 0x000fe200078e02ff */
[----:B------:R-:W-:-:S03]  /*0180*/  MOV R6, R8 ;  /* 0x0000000800067202 */ /* 0x000fc60000000f00 */
        /* <DEDUP_REMOVED lines=23> */
[----:B------:R-:W-:Y:S01]  /*0300*/  IMAD.MOV.U32 R19, RZ, RZ, RZ ;  /* 0x000000ffff137224 */ /* 0x000fe200078e00ff */
[----:B------:R-:W-:Y:S01]  /*0310*/  MOV R14, RZ ;  /* 0x000000ff000e7202 */ /* 0x000fe20000000f00 */
[----:B------:R-:W-:Y:S01]  /*0320*/  CS2R R12, SRZ ;  /* 0x00000000000c7805 */ /* 0x000fe2000001ff00 */
[----:B------:R-:W-:Y:S01]  /*0330*/  CS2R R10, SRZ ;  /* 0x00000000000a7805 */ /* 0x000fe2000001ff00 */
[----:B------:R-:W-:Y:S01]  /*0340*/  CS2R R8, SRZ ;  /* 0x0000000000087805 */ /* 0x000fe2000001ff00 */
[----:B------:R-:W-:Y:S01]  /*0350*/  MOV R7, RZ ;  /* 0x000000ff00077202 */ /* 0x000fe20000000f00 */
[----:B------:R-:W-:Y:S01]  /*0360*/  IMAD R22, R17, c[0x0][0x18c], RZ ;  /* 0x0000630011167a24 */ /* 0x000fe200078e02ff */
[----:B------:R-:W-:Y:S01]  /*0370*/  UMOV UR4, URZ ;  /* 0x0000003f00047c82 */ /* 0x000fe20008000000 */
[----:B01----:R-:W-:-:S04]  /*0380*/  IMAD R24, R3, c[0x0][0x4], R0 ;  /* 0x0000010003187a24 */ /* 0x003fc800078e0200 */
[----:B------:R-:W-:Y:S02]  /*0390*/  IMAD R26, R24, c[0x0][0x18c], R6 ;  /* 0x00006300181a7a24 */ /* 0x000fe400078e0206 */
.L_x_4590:
[----:B------:R-:W-:-:S13]  /*03a0*/  ISETP.GE.OR P1, PT, R24, c[0x0][0x188], P0 ;  /* 0x0000620018007a0c */ /* 0x000fda0000726670 */
[----:B------:R-:W-:-:S05]  /*03b0*/  @!P1 MOV R3, 0x2 ;  /* 0x0000000200039802 */ /* 0x000fca0000000f00 */
        /* <DEDUP_REMOVED lines=16> */
[----:B------:R-:W-:Y:S01]  /*04c0*/  @!P3 MOV R3, 0x2 ;  /* 0x000000020003b802 */ /* 0x000fe20000000f00 */
[----:B------:R-:W-:-:S04]  /*04d0*/  @!P3 IMAD R2, R17, c[0x0][0x18c], R26 ;  /* 0x000063001102ba24 */ /* 0x000fc800078e021a */
[----:B------:R-:W-:Y:S01]  /*04e0*/  @!P3 IMAD.WIDE R2, R2, R3, c[0x0][0x160] ;  /* 0x000058000202b625 */ /* 0x000fe200078e0203 */
[----:B------:R-:W-:Y:S01]  /*04f0*/  HFMA2.MMA R27, -RZ, RZ, 0, 0 ;  /* 0x00000000ff1b7435 */ /* 0x000fe200000001ff */
[----:B0-----:R-:W0:Y:S04]  /*0500*/  @!P1 MUFU.RCP R28, R29 ;  /* 0x0000001d001c9308 */ /* 0x001e280000001000 */
[----:B------:R4:W5:Y:S01]  /*0510*/  @!P3 LDG.E.U16.CONSTANT R2, [R2.64] ;  /* 0x000000060202b981 */ /* 0x000962000c1e9500 */
[----:B-1----:R-:W-:Y:S01]  /*0520*/  @!P4 IMAD R4, R17, c[0x0][0x18c], R26 ;  /* 0x000063001104ca24 */ /* 0x002fe200078e021a */
[----:B------:R-:W-:-:S03]  /*0530*/  @!P4 MOV R5, 0x2 ;  /* 0x000000020005c802 */ /* 0x000fc60000000f00 */
[----:B------:R-:W-:-:S04]  /*0540*/  @!P4 IMAD R4, R17, c[0x0][0x18c], R4 ;  /* 0x000063001104ca24 */ /* 0x000fc800078e0204 */
[----:B------:R-:W-:-:S06]  /*0550*/  @!P4 IMAD.WIDE R4, R4, R5, c[0x0][0x160] ;  /* 0x000058000404c625 */ /* 0x000fcc00078e0205 */
[----:B------:R1:W5:Y:S01]  /*0560*/  @!P4 LDG.E.U16.CONSTANT R4, [R4.64] ;  /* 0x000000060404c981 */ /* 0x000362000c1e9500 */
[----:B------:R-:W-:Y:S01]  /*0570*/  @!P2 IADD3 R21, R21, 0x1, RZ ;  /* 0x000000011515a810 */ /* 0x000fe20007ffe0ff */
[----:B----4-:R-:W-:Y:S01]  /*0580*/  HFMA2.MMA R3, -RZ, RZ, 0, 0 ;  /* 0x00000000ff037435 */ /* 0x010fe200000001ff */
        /* <DEDUP_REMOVED lines=12> */
[----:B------:R-:W-:Y:S02]  /*0650*/  FFMA.FTZ R7, R25, R28, R7 ;  /* 0x0000001c19077223 */ /* 0x000fe40000010007 */
[----:B------:R-:W-:-:S06]  /*0660*/  IMAD.MOV.U32 R25, RZ, RZ, RZ ;  /* 0x000000ffff197224 */ /* 0x000fcc00078e00ff */
[----:B0-----:R-:W0:Y:S01]  /*0670*/  @!P2 MUFU.RCP R25, R27 ;  /* 0x0000001b0019a308 */ /* 0x001e220000001000 */
[----:B---3--:R-:W-:-:S05]  /*0680*/  @!P2 PRMT R3, RZ, 0x5410, R23 ;  /* 0x00005410ff03a816 */ /* 0x008fca0000000017 */
        /* <DEDUP_REMOVED lines=14> */
[----:B------:R-:W-:-:S07]  /*0770*/  MOV R23, RZ ;  /* 0x000000ff00177202 */ /* 0x000fce0000000f00 */
[----:B-1----:R-:W1:Y:S01]  /*0780*/  @!P4 MUFU.RCP R2, R25 ;  /* 0x000000190002c308 */ /* 0x002e620000001000 */
[----:B------:R-:W-:Y:S01]  /*0790*/  @!P4 PRMT R23, RZ, 0x5410, R4 ;  /* 0x00005410ff17c816 */ /* 0x000fe20000000004 */
[----:B------:R-:W-:Y:S01]  /*07a0*/  FADD.FTZ R4, R28, -R13 ;  /* 0x8000000d1c047221 */ /* 0x000fe20000010000 */
[----:B------:R-:W-:-:S03]  /*07b0*/  ISETP.LE.AND P1, PT, R18, UR4, PT ;  /* 0x0000000412007c0c */ /* 0x000fc6000bf23270 */
[C---:B0-----:R-:W-:Y:S02]  /*07c0*/  FFMA.FTZ R13, R4.reuse, R3, R13 ;  /* 0x00000003040d7223 */ /* 0x041fe4000001000d */
[----:B------:R-:W-:Y:S02]  /*07d0*/  FADD.FTZ R3, R23, -R14 ;  /* 0x8000000e17037221 */ /* 0x000fe40000010000 */
[----:B------:R-:W-:Y:S02]  /*07e0*/  FADD.FTZ R27, -R13, R28 ;  /* 0x0000001c0d1b7221 */ /* 0x000fe40000010100 */
[----:B-1----:R-:W-:Y:S01]  /*07f0*/  FFMA.FTZ R14, R3, R2, R14 ;  /* 0x00000002030e7223 */ /* 0x002fe2000001000e */
[----:B------:R-:W-:Y:S01]  /*0800*/  HFMA2.MMA R2, -RZ, RZ, 0, 0 ;  /* 0x00000000ff027435 */ /* 0x000fe200000001ff */
        /* <DEDUP_REMOVED lines=10> */
.L_x_4589:
[----:B------:R-:W-:Y:S01]  /*08b0*/  IADD3 R17, R16, R21, RZ ;  /* 0x0000001510117210 */ /* 0x000fe20007ffe0ff */
[----:B------:R1:W2:Y:S03]  /*08c0*/  I2F R4, R16 ;  /* 0x0000001000047306 */ /* 0x0002a60000201400 */
[----:B------:R-:W-:-:S02]  /*08d0*/  IMNMX R22, R17, 0x1, !PT ;  /* 0x0000000111167817 */ /* 0x000fc40007800200 */
[----:B------:R-:W-:-:S03]  /*08e0*/  IADD3 R18, R17, R20, RZ ;  /* 0x0000001411127210 */ /* 0x000fc60007ffe0ff */
[----:B------:R-:W3:Y:S01]  /*08f0*/  I2F R5, R21 ;  /* 0x0000001500057306 */ /* 0x000ee20000201400 */
[C---:B------:R-:W-:Y:S01]  /*0900*/  IMNMX R25, R18.reuse, 0x1, !PT ;  /* 0x0000000112197817 */ /* 0x040fe20007800200 */
[----:B-1----:R-:W-:-:S05]  /*0910*/  IMAD.IADD R16, R18, 0x1, R19 ;  /* 0x0000000112107824 */ /* 0x002fca00078e0213 */
        /* <DEDUP_REMOVED lines=77> */
.L_x_4593:
[----:B0-----:R-:W-:Y:S05]  /*0df0*/  BSYNC B0 ;  /* 0x0000000000007941 */ /* 0x001fea0003800000 */
.L_x_4592:
        /* <DEDUP_REMOVED lines=34> */
.L_x_4595:
[----:B0-----:R-:W-:Y:S05]  /*1020*/  BSYNC B0 ;  /* 0x0000000000007941 */ /* 0x001fea0003800000 */
.L_x_4594:
        /* <DEDUP_REMOVED lines=34> */
.L_x_4597:
[----:B0-----:R-:W-:Y:S05]  /*1250*/  BSYNC B0 ;  /* 0x0000000000007941 */ /* 0x001fea0003800000 */
.L_x_4596:
        /* <DEDUP_REMOVED lines=34> */
.L_x_4599:
[----:B0-----:R-:W-:Y:S05]  /*1480*/  BSYNC B0 ;  /* 0x0000000000007941 */ /* 0x001fea0003800000 */
.L_x_4598:
        /* <DEDUP_REMOVED lines=34> */
.L_x_4601:
[----:B0-----:R-:W-:Y:S05]  /*16b0*/  BSYNC B0 ;  /* 0x0000000000007941 */ /* 0x001fea0003800000 */
.L_x_4600:
        /* <DEDUP_REMOVED lines=34> */
.L_x_4603:
[----:B0-----:R-:W-:Y:S05]  /*18e0*/  BSYNC B0 ;  /* 0x0000000000007941 */ /* 0x001fea0003800000 */
.L_x_4602:
        /* <DEDUP_REMOVED lines=34> */
.L_x_4605:
[----:B0-----:R-:W-:Y:S05]  /*1b10*/  BSYNC B0 ;  /* 0x0000000000007941 */ /* 0x001fea0003800000 */
.L_x_4604:
        /* <DEDUP_REMOVED lines=34> */
.L_x_4607:
[----:B0-----:R-:W-:Y:S05]  /*1d40*/  BSYNC B0 ;  /* 0x0000000000007941 */ /* 0x001fea0003800000 */
.L_x_4606:
        /* <DEDUP_REMOVED lines=34> */
.L_x_4609:
[----:B0-----:R-:W-:Y:S05]  /*1f70*/  BSYNC B0 ;  /* 0x0000000000007941 */ /* 0x001fea0003800000 */
.L_x_4608:
        /* <DEDUP_REMOVED lines=34> */
.L_x_4611:
[----:B0-----:R-:W-:Y:S05]  /*21a0*/  BSYNC B0 ;  /* 0x0000000000007941 */ /* 0x001fea0003800000 */
.L_x_4610:
        /* <DEDUP_REMOVED lines=34> */
.L_x_4613:
[----:B0-----:R-:W-:Y:S05]  /*23d0*/  BSYNC B0 ;  /* 0x0000000000007941 */ /* 0x001fea0003800000 */
.L_x_4612:
        /* <DEDUP_REMOVED lines=34> */
.L_x_4615:
[----:B0-----:R-:W-:Y:S05]  /*2600*/  BSYNC B0 ;  /* 0x0000000000007941 */ /* 0x001fea0003800000 */
.L_x_4614:
        /* <DEDUP_REMOVED lines=34> */
.L_x_4617:
[----:B0-----:R-:W-:Y:S05]  /*2830*/  BSYNC B0 ;  /* 0x0000000000007941 */ /* 0x001fea0003800000 */
.L_x_4616:
        /* <DEDUP_REMOVED lines=34> */
.L_x_4619:
[----:B0-----:R-:W-:Y:S05]  /*2a60*/  BSYNC B0 ;  /* 0x0000000000007941 */ /* 0x001fea0003800000 */
.L_x_4618:
        /* <DEDUP_REMOVED lines=34> */
.L_x_4621:
[----:B0-----:R-:W-:Y:S05]  /*2c90*/  BSYNC B0 ;  /* 0x0000000000007941 */ /* 0x001fea0003800000 */
.L_x_4620:
        /* <DEDUP_REMOVED lines=34> */
.L_x_4623:
[----:B0-----:R-:W-:Y:S05]  /*2ec0*/  BSYNC B0 ;  /* 0x0000000000007941 */ /* 0x001fea0003800000 */
.L_x_4622:
        /* <DEDUP_REMOVED lines=34> */
.L_x_4625:
[----:B0-----:R-:W-:Y:S05]  /*30f0*/  BSYNC B0 ;  /* 0x0000000000007941 */ /* 0x001fea0003800000 */
.L_x_4624:
        /* <DEDUP_REMOVED lines=34> */
.L_x_4627:
[----:B0-----:R-:W-:Y:S05]  /*3320*/  BSYNC B0 ;  /* 0x0000000000007941 */ /* 0x001fea0003800000 */
.L_x_4626:
        /* <DEDUP_REMOVED lines=34> */
.L_x_4629:
[----:B0-----:R-:W-:Y:S05]  /*3550*/  BSYNC B0 ;  /* 0x0000000000007941 */ /* 0x001fea0003800000 */
.L_x_4628:
        /* <DEDUP_REMOVED lines=34> */
.L_x_4631:
[----:B0-----:R-:W-:Y:S05]  /*3780*/  BSYNC B0 ;  /* 0x0000000000007941 */ /* 0x001fea0003800000 */
.L_x_4630:
        /* <DEDUP_REMOVED lines=34> */
.L_x_4633:
[----:B0-----:R-:W-:Y:S05]  /*39b0*/  BSYNC B0 ;  /* 0x0000000000007941 */ /* 0x001fea0003800000 */
.L_x_4632:
        /* <DEDUP_REMOVED lines=34> */
.L_x_4635:
[----:B0-----:R-:W-:Y:S05]  /*3be0*/  BSYNC B0 ;  /* 0x0000000000007941 */ /* 0x001fea0003800000 */
.L_x_4634:
        /* <DEDUP_REMOVED lines=34> */
.L_x_4637:
[----:B0-----:R-:W-:Y:S05]  /*3e10*/  BSYNC B0 ;  /* 0x0000000000007941 */ /* 0x001fea0003800000 */
.L_x_4636:
        /* <DEDUP_REMOVED lines=34> */
.L_x_4639:
[----:B0-----:R-:W-:Y:S05]  /*4040*/  BSYNC B0 ;  /* 0x0000000000007941 */ /* 0x001fea0003800000 */
.L_x_4638:
        /* <DEDUP_REMOVED lines=34> */
.L_x_4641:
[----:B0-----:R-:W-:Y:S05]  /*4270*/  BSYNC B0 ;  /* 0x0000000000007941 */ /* 0x001fea0003800000 */
.L_x_4640:
        /* <DEDUP_REMOVED lines=34> */
.L_x_4643:
[----:B0-----:R-:W-:Y:S05]  /*44a0*/  BSYNC B0 ;  /* 0x0000000000007941 */ /* 0x001fea0003800000 */
.L_x_4642:
        /* <DEDUP_REMOVED lines=34> */
.L_x_4645:
[----:B0-----:R-:W-:Y:S05]  /*46d0*/  BSYNC B0 ;  /* 0x0000000000007941 */ /* 0x001fea0003800000 */
.L_x_4644:
        /* <DEDUP_REMOVED lines=34> */
.L_x_4647:
[----:B0-----:R-:W-:Y:S05]  /*4900*/  BSYNC B0 ;  /* 0x0000000000007941 */ /* 0x001fea0003800000 */
.L_x_4646:
        /* <DEDUP_REMOVED lines=34> */
.L_x_4649:
[----:B0-----:R-:W-:Y:S05]  /*4b30*/  BSYNC B0 ;  /* 0x0000000000007941 */ /* 0x001fea0003800000 */
.L_x_4648:
        /* <DEDUP_REMOVED lines=34> */
.L_x_4651:
[----:B0-----:R-:W-:Y:S05]  /*4d60*/  BSYNC B0 ;  /* 0x0000000000007941 */ /* 0x001fea0003800000 */
.L_x_4650:
        /* <DEDUP_REMOVED lines=33> */
.L_x_4652:
[----:B0-----:R-:W-:Y:S05]  /*4f80*/  BSYNC B0 ;  /* 0x0000000000007941 */ /* 0x001fea0003800000 */
.L_x_4591:
[----:B------:R-:W-:Y:S01]  /*4f90*/  MOV R17, c[0x0][0x10] ;  /* 0x0000040000117a02 */ /* 0x000fe20000000f00 */
[----:B------:R-:W-:-:S03]  /*4fa0*/  HFMA2.MMA R23, -RZ, RZ, 0, 2.384185791015625e-07 ;  /* 0x00000004ff177435 */ /* 0x000fc600000001ff */
[----:B------:R-:W-:-:S07]  /*4fb0*/  ISETP.GT.U32.AND P0, PT, R17, 0x1, PT ;  /* 0x000000011100780c */ /* 0x000fce0003f04070 */
[----:B------:R-:W-:-:S04]  /*4fc0*/  IMAD.WIDE R4, R6, R23, c[0x0][0x168] ;  /* 0x00005a0006047625 */ /* 0x000fc800078e0217 */
[----:B------:R-:W-:Y:S02]  /*4fd0*/  IMAD.WIDE R2, R6, R23, c[0x0][0x170] ;  /* 0x00005c0006027625 */ /* 0x000fe400078e0217 */
[----:B------:R-:W-:Y:S05]  /*4fe0*/  @P0 BRA `(.L_x_4653) ;  /* 0x000000a000000947 */ /* 0x000fea0003800000 */
[----:B------:R-:W0:Y:S02]  /*4ff0*/  S2UR UR4, SR_CTAID.Y ;  /* 0x00000000000479c3 */ /* 0x000e240000002600 */
[----:B0-----:R-:W-:-:S04]  /*5000*/  LOP3.LUT P0, RZ, R0, UR4, RZ, 0xfc, !PT ;  /* 0x0000000400ff7c12 */ /* 0x001fc8000f80fcff */
[----:B------:R-:W-:-:S13]  /*5010*/  ISETP.GE.OR P0, PT, R6, c[0x0][0x18c], P0 ;  /* 0x0000630006007a0c */ /* 0x000fda0000706670 */
[----:B------:R-:W-:Y:S05]  /*5020*/  @P0 EXIT ;  /* 0x000000000000094d */ /* 0x000fea0003800000 */
[----:B------:R-:W0:Y:S01]  /*5030*/  I2F R16, R16 ;  /* 0x0000001000107306 */ /* 0x000e220000201400 */
[----:B------:R-:W-:Y:S07]  /*5040*/  STG.E [R4.64], R10 ;  /* 0x0000000a04007986 */ /* 0x000fee000c101906 */
[----:B0-----:R-:W0:Y:S02]  /*5050*/  MUFU.RCP R7, R16 ;  /* 0x0000001000077308 */ /* 0x001e240000001000 */
[----:B0-----:R-:W-:-:S05]  /*5060*/  FMUL.FTZ R7, R7, R8 ;  /* 0x0000000807077220 */ /* 0x001fca0000410000 */
[----:B------:R-:W-:Y:S01]  /*5070*/  STG.E [R2.64], R7 ;  /* 0x0000000702007986 */ /* 0x000fe2000c101906 */
[----:B------:R-:W-:Y:S05]  /*5080*/  EXIT ;  /* 0x000000000000794d */ /* 0x000fea0003800000 */
.L_x_4653:
        /* <DEDUP_REMOVED lines=18> */
.L_x_4655:
[----:B------:R-:W-:Y:S05]  /*51b0*/  BSYNC B0 ;  /* 0x0000000000007941 */ /* 0x000fea0003800000 */
.L_x_4654:
        /* <DEDUP_REMOVED lines=23> */
.L_x_4657:
[----:B------:R-:W-:Y:S05]  /*5330*/  BSYNC B0 ;  /* 0x0000000000007941 */ /* 0x000fea0003800000 */
.L_x_4656:
        /* <DEDUP_REMOVED lines=11> */
[----:B------:R-:W-:Y:S01]  /*53f0*/  IMAD.MOV.U32 R15, RZ, RZ, R0 ;  /* 0x000000ffff0f7224 */ /* 0x000fe200078e0000 */
[----:B------:R-:W-:Y:S02]  /*5400*/  MOV R10, RZ ;  /* 0x000000ff000a7202 */ /* 0x000fe40000000f00 */
[----:B------:R-:W-:Y:S02]  /*5410*/  MOV R8, RZ ;  /* 0x000000ff00087202 */ /* 0x000fe40000000f00 */
[----:B------:R-:W-:Y:S02]  /*5420*/  MOV R16, RZ ;  /* 0x000000ff00107202 */ /* 0x000fe40000000f00 */
.L_x_4660:
        /* <DEDUP_REMOVED lines=38> */
.L_x_4659:
[----:B------:R-:W-:Y:S05]  /*5690*/  BSYNC B0 ;  /* 0x0000000000007941 */ /* 0x000fea0003800000 */
.L_x_4658:
        /* <DEDUP_REMOVED lines=37> */
.L_x_4663:
[----:B0-----:R-:W-:Y:S05]  /*58f0*/  BSYNC B0 ;  /* 0x0000000000007941 */ /* 0x001fea0003800000 */
.L_x_4662:
        /* <DEDUP_REMOVED lines=34> */
.L_x_4665:
[----:B0-----:R-:W-:Y:S05]  /*5b20*/  BSYNC B0 ;  /* 0x0000000000007941 */ /* 0x001fea0003800000 */
.L_x_4664:
        /* <DEDUP_REMOVED lines=34> */
.L_x_4667:
[----:B0-----:R-:W-:Y:S05]  /*5d50*/  BSYNC B0 ;  /* 0x0000000000007941 */ /* 0x001fea0003800000 */
.L_x_4666:
        /* <DEDUP_REMOVED lines=34> */
.L_x_4669:
[----:B0-----:R-:W-:Y:S05]  /*5f80*/  BSYNC B0 ;  /* 0x0000000000007941 */ /* 0x001fea0003800000 */
.L_x_4668:
        /* <DEDUP_REMOVED lines=34> */
.L_x_4671:
[----:B0-----:R-:W-:Y:S05]  /*61b0*/  BSYNC B0 ;  /* 0x0000000000007941 */ /* 0x001fea0003800000 */
.L_x_4670:
        /* <DEDUP_REMOVED lines=34> */
.L_x_4673:
[----:B0-----:R-:W-:Y:S05]  /*63e0*/  BSYNC B0 ;  /* 0x0000000000007941 */ /* 0x001fea0003800000 */
.L_x_4672:
        /* <DEDUP_REMOVED lines=34> */
.L_x_4675:
[----:B0-----:R-:W-:Y:S05]  /*6610*/  BSYNC B0 ;  /* 0x0000000000007941 */ /* 0x001fea0003800000 */
.L_x_4674:
        /* <DEDUP_REMOVED lines=34> */
.L_x_4677:
[----:B0-----:R-:W-:Y:S05]  /*6840*/  BSYNC B0 ;  /* 0x0000000000007941 */ /* 0x001fea0003800000 */
.L_x_4676:
        /* <DEDUP_REMOVED lines=34> */
.L_x_4679:
[----:B0-----:R-:W-:Y:S05]  /*6a70*/  BSYNC B0 ;  /* 0x0000000000007941 */ /* 0x001fea0003800000 */
.L_x_4678:
        /* <DEDUP_REMOVED lines=34> */
.L_x_4681:
[----:B0-----:R-:W-:Y:S05]  /*6ca0*/  BSYNC B0 ;  /* 0x0000000000007941 */ /* 0x001fea0003800000 */
.L_x_4680:
        /* <DEDUP_REMOVED lines=34> */
.L_x_4683:
[----:B0-----:R-:W-:Y:S05]  /*6ed0*/  BSYNC B0 ;  /* 0x0000000000007941 */ /* 0x001fea0003800000 */
.L_x_4682:
        /* <DEDUP_REMOVED lines=34> */
.L_x_4685:
[----:B0-----:R-:W-:Y:S05]  /*7100*/  BSYNC B0 ;  /* 0x0000000000007941 */ /* 0x001fea0003800000 */
.L_x_4684:
        /* <DEDUP_REMOVED lines=34> */
.L_x_4687:
[----:B0-----:R-:W-:Y:S05]  /*7330*/  BSYNC B0 ;  /* 0x0000000000007941 */ /* 0x001fea0003800000 */
.L_x_4686:
        /* <DEDUP_REMOVED lines=34> */
.L_x_4689:
[----:B0-----:R-:W-:Y:S05]  /*7560*/  BSYNC B0 ;  /* 0x0000000000007941 */ /* 0x001fea0003800000 */
.L_x_4688:
        /* <DEDUP_REMOVED lines=34> */
.L_x_4691:
[----:B0-----:R-:W-:Y:S05]  /*7790*/  BSYNC B0 ;  /* 0x0000000000007941 */ /* 0x001fea0003800000 */
.L_x_4690:
        /* <DEDUP_REMOVED lines=34> */
.L_x_4693:
[----:B0-----:R-:W-:Y:S05]  /*79c0*/  BSYNC B0 ;  /* 0x0000000000007941 */ /* 0x001fea0003800000 */
.L_x_4692:
        /* <DEDUP_REMOVED lines=34> */
.L_x_4695:
[----:B0-----:R-:W-:Y:S05]  /*7bf0*/  BSYNC B0 ;  /* 0x0000000000007941 */ /* 0x001fea0003800000 */
.L_x_4694:
        /* <DEDUP_REMOVED lines=34> */
.L_x_4697:
[----:B0-----:R-:W-:Y:S05]  /*7e20*/  BSYNC B0 ;  /* 0x0000000000007941 */ /* 0x001fea0003800000 */
.L_x_4696:
        /* <DEDUP_REMOVED lines=34> */
.L_x_4699:
[----:B0-----:R-:W-:Y:S05]  /*8050*/  BSYNC B0 ;  /* 0x0000000000007941 */ /* 0x001fea0003800000 */
.L_x_4698:
        /* <DEDUP_REMOVED lines=34> */
.L_x_4701:
[----:B0-----:R-:W-:Y:S05]  /*8280*/  BSYNC B0 ;  /* 0x0000000000007941 */ /* 0x001fea0003800000 */
.L_x_4700:
        /* <DEDUP_REMOVED lines=34> */
.L_x_4703:
[----:B0-----:R-:W-:Y:S05]  /*84b0*/  BSYNC B0 ;  /* 0x0000000000007941 */ /* 0x001fea0003800000 */
.L_x_4702:
        /* <DEDUP_REMOVED lines=34> */
.L_x_4705:
[----:B0-----:R-:W-:Y:S05]  /*86e0*/  BSYNC B0 ;  /* 0x0000000000007941 */ /* 0x001fea0003800000 */
.L_x_4704:
        /* <DEDUP_REMOVED lines=34> */
.L_x_4707:
[----:B0-----:R-:W-:Y:S05]  /*8910*/  BSYNC B0 ;  /* 0x0000000000007941 */ /* 0x001fea0003800000 */
.L_x_4706:
        /* <DEDUP_REMOVED lines=34> */
.L_x_4709:
[----:B0-----:R-:W-:Y:S05]  /*8b40*/  BSYNC B0 ;  /* 0x0000000000007941 */ /* 0x001fea0003800000 */
.L_x_4708:
        /* <DEDUP_REMOVED lines=34> */
.L_x_4711:
[----:B0-----:R-:W-:Y:S05]  /*8d70*/  BSYNC B0 ;  /* 0x0000000000007941 */ /* 0x001fea0003800000 */
.L_x_4710:
        /* <DEDUP_REMOVED lines=34> */
.L_x_4713:
[----:B0-----:R-:W-:Y:S05]  /*8fa0*/  BSYNC B0 ;  /* 0x0000000000007941 */ /* 0x001fea0003800000 */
.L_x_4712:
        /* <DEDUP_REMOVED lines=34> */
.L_x_4715:
[----:B0-----:R-:W-:Y:S05]  /*91d0*/  BSYNC B0 ;  /* 0x0000000000007941 */ /* 0x001fea0003800000 */
.L_x_4714:
        /* <DEDUP_REMOVED lines=34> */
.L_x_4717:
[----:B0-----:R-:W-:Y:S05]  /*9400*/  BSYNC B0 ;  /* 0x0000000000007941 */ /* 0x001fea0003800000 */
.L_x_4716:
        /* <DEDUP_REMOVED lines=34> */
.L_x_4719:
[----:B0-----:R-:W-:Y:S05]  /*9630*/  BSYNC B0 ;  /* 0x0000000000007941 */ /* 0x001fea0003800000 */
.L_x_4718:
        /* <DEDUP_REMOVED lines=34> */
.L_x_4721:
[----:B0-----:R-:W-:Y:S05]  /*9860*/  BSYNC B0 ;  /* 0x0000000000007941 */ /* 0x001fea0003800000 */
.L_x_4720:
        /* <DEDUP_REMOVED lines=33> */
.L_x_4722:
[----:B0-----:R-:W-:Y:S05]  /*9a80*/  BSYNC B0 ;  /* 0x0000000000007941 */ /* 0x001fea0003800000 */
.L_x_4661:
[----:B------:R-:W-:Y:S05]  /*9a90*/  @!P0 EXIT ;  /* 0x000000000000894d */ /* 0x000fea0003800000 */
[----:B------:R-:W0:Y:S01]  /*9aa0*/  I2F R12, R12 ;  /* 0x0000000c000c7306 */ /* 0x000e220000201400 */
[----:B------:R-:W-:Y:S07]  /*9ab0*/  STG.E [R4.64], R10 ;  /* 0x0000000a04007986 */ /* 0x000fee000c101906 */
[----:B0-----:R-:W0:Y:S02]  /*9ac0*/  MUFU.RCP R7, R12 ;  /* 0x0000000c00077308 */ /* 0x001e240000001000 */
[----:B0-----:R-:W-:-:S05]  /*9ad0*/  FMUL.FTZ R7, R7, R8 ;  /* 0x0000000807077220 */ /* 0x001fca0000410000 */
[----:B------:R-:W-:Y:S01]  /*9ae0*/  STG.E [R2.64], R7 ;  /* 0x0000000702007986 */ /* 0x000fe2000c101906 */
[----:B------:R-:W-:Y:S05]  /*9af0*/  EXIT ;  /* 0x000000000000794d */ /* 0x000fea0003800000 */
.L_x_4723:
        /* <DEDUP_REMOVED lines=16> */
.L_x_26766:


//--------------------- .text._ZN2at6native50batch_norm_collect_statistics_channels_last_kernelINS0_3VarEN3c104HalfEfLi4EEEvPKT0_PT1_S9_PVS8_PiiiS8_ --------------------------
	.section	.text._ZN2at6native50batch_norm_collect_statistics_channels_last_kernelINS0_3VarEN3c104HalfEfLi4EEEvPKT0_PT1_S9_PVS8_PiiiS8_,"ax",@progbits
	.sectioninfo	@"SHI_REGISTERS=32"
	.align	128
        .global         _ZN2at6native50batch_norm_collect_statistics_channels_last_kernelINS0_3VarEN3c104HalfEfLi4EEEvPKT0_PT1_S9_PVS8_PiiiS8_
        .type           _ZN2at6native50batch_norm_collect_statistics_channels_last_kernelINS0_3VarEN3c104HalfEfLi4EEEvPKT0_PT1_S9_PVS8_PiiiS8_,@function
        .size           _ZN2at6native50batch_norm_collect_statistics_channels_last_kernelINS0_3VarEN3c104HalfEfLi4EEEvPKT0_PT1_S9_PVS8_PiiiS8_,(.L_x_26767 - _ZN2at6native50batch_norm_collect_statistics_channels_last_kernelINS0_3VarEN3c104HalfEfLi4EEEvPKT0_PT1_S9_PVS8_PiiiS8_)
        .other          _ZN2at6native50batch_norm_collect_statistics_channels_last_kernelINS0_3VarEN3c104HalfEfLi4EEEvPKT0_PT1_S9_PVS8_PiiiS8_,@"STO_CUDA_ENTRY STV_DEFAULT"
_ZN2at6native50batch_norm_collect_statistics_channels_last_kernelINS0_3VarEN3c104HalfEfLi4EEEvPKT0_PT1_S9_PVS8_PiiiS8_:
.text._ZN2at6native50batch_norm_collect_statistics_channels_last_kernelINS0_3VarEN3c104HalfEfLi4EEEvPKT0_PT1_S9_PVS8_PiiiS8_:
        /* <DEDUP_REMOVED lines=57> */
.L_x_4725:
[----:B------:R-:W-:-:S13]  /*0390*/  ISETP.GE.OR P1, PT, R23, c[0x0][0x188], P0 ;  /* 0x0000620017007a0c */ /* 0x000fda0000726670 */
[----:B------:R-:W-:-:S05]  /*03a0*/  @!P1 MOV R2, 0x2 ;  /* 0x0000000200029802 */ /* 0x000fca0000000f00 */
[----:B------:R-:W-:-:S06]  /*03b0*/  @!P1 IMAD.WIDE R2, R25, R2, c[0x0][0x160] ;  /* 0x0000580019029625 */ /* 0x000fcc00078e0202 */
[----:B------:R0:W2:Y:S01]  /*03c0*/  @!P1 LDG.E.U16.CONSTANT R2, [R2.64] ;  /* 0x0000000602029981 */ /* 0x0000a2000c1e9500 */
[C---:B------:R-:W-:Y:S01]  /*03d0*/  IADD3 R23, R8.reuse, R23, RZ ;  /* 0x0000001708177210 */ /* 0x040fe20007ffe0ff */
[----:B------:R-:W-:-:S03]  /*03e0*/  IMAD R25, R8, c[0x0][0x18c], R25 ;  /* 0x0000630008197a24 */ /* 0x000fc600078e0219 */
[----:B------:R-:W-:-:S13]  /*03f0*/  ISETP.GE.OR P2, PT, R23, c[0x0][0x188], P0 ;  /* 0x0000620017007a0c */ /* 0x000fda0000746670 */
[----:B------:R-:W-:-:S05]  /*0400*/  @!P2 MOV R4, 0x2 ;  /* 0x000000020004a802 */ /* 0x000fca0000000f00 */
[----:B------:R-:W-:-:S05]  /*0410*/  @!P2 IMAD.WIDE R4, R25, R4, c[0x0][0x160] ;  /* 0x000058001904a625 */ /* 0x000fca00078e0204 */
[----:B------:R1:W3:Y:S01]  /*0420*/  @!P2 LDG.E.U16.CONSTANT R24, [R4.64] ;  /* 0x000000060418a981 */ /* 0x0002e2000c1e9500 */
[----:B------:R-:W-:Y:S01]  /*0430*/  IADD3 R27, R8, R23, RZ ;  /* 0x00000017081b7210 */ /* 0x000fe20007ffe0ff */
[----:B------:R-:W-:Y:S01]  /*0440*/  IMAD.MOV.U32 R22, RZ, RZ, c[0x0][0x4] ;  /* 0x00000100ff167624 */ /* 0x000fe200078e00ff */
[----:B------:R-:W-:Y:S01]  /*0450*/  HFMA2.MMA R26, -RZ, RZ, 0, 0 ;  /* 0x00000000ff1a7435 */ /* 0x000fe200000001ff */
[----:B------:R-:W-:Y:S02]  /*0460*/  @!P1 IADD3 R18, R18, 0x1, RZ ;  /* 0x0000000112129810 */ /* 0x000fe40007ffe0ff */
[----:B0-----:R-:W-:Y:S01]  /*0470*/  IMAD R3, R22, c[0x0][0x10], R27 ;  /* 0x0000040016037a24 */ /* 0x001fe200078e021b */
[----:B------:R-:W-:Y:S01]  /*0480*/  ISETP.GE.OR P3, PT, R27, c[0x0][0x188], P0 ;  /* 0x000062001b007a0c */ /* 0x000fe20000766670 */
[----:B------:R-:W0:Y:S01]  /*0490*/  @!P1 I2F R29, R18 ;  /* 0x00000012001d9306 */ /* 0x000e220000201400 */
[----:B------:R-:W-:Y:S02]  /*04a0*/  MOV R28, RZ ;  /* 0x000000ff001c7202 */ /* 0x000fe40000000f00 */
[----:B------:R-:W-:-:S09]  /*04b0*/  ISETP.GE.OR P4, PT, R3, c[0x0][0x188], P0 ;  /* 0x0000620003007a0c */ /* 0x000fd20000786670 */
[----:B------:R-:W-:-:S04]  /*04c0*/  @!P3 MOV R3, 0x2 ;  /* 0x000000020003b802 */ /* 0x000fc80000000f00 */
[C---:B-1----:R-:W-:Y:S01]  /*04d0*/  @!P4 IMAD R5, R8.reuse, c[0x0][0x18c], R25 ;  /* 0x000063000805ca24 */ /* 0x042fe200078e0219 */
[----:B0-----:R-:W0:Y:S03]  /*04e0*/  @!P1 MUFU.RCP R28, R29 ;  /* 0x0000001d001c9308 */ /* 0x001e260000001000 */
[----:B------:R-:W-:Y:S01]  /*04f0*/  @!P4 IMAD R4, R8, c[0x0][0x18c], R5 ;  /* 0x000063000804ca24 */ /* 0x000fe200078e0205 */
[----:B------:R-:W-:-:S05]  /*0500*/  @!P4 MOV R5, 0x2 ;  /* 0x000000020005c802 */ /* 0x000fca0000000f00 */
        /* <DEDUP_REMOVED lines=26> */
[----:B------:R-:W-:Y:S02]  /*06b0*/  @!P2 MOV R3, 0x3f800000 ;  /* 0x3f8000000003a802 */ /* 0x000fe40000000f00 */
[----:B------:R-:W-:-:S03]  /*06c0*/  @!P4 IADD3 R10, R10, 0x1, RZ ;  /* 0x000000010a0ac810 */ /* 0x000fc60007ffe0ff */
[----:B------:R-:W-:Y:S01]  /*06d0*/  FFMA.FTZ R12, R5, R3, R12 ;  /* 0x00000003050c7223 */ /* 0x000fe2000001000c */
[----:B------:R-:W-:Y:S01]  /*06e0*/  HFMA2.MMA R5, -RZ, RZ, 0, 0 ;  /* 0x00000000ff057435 */ /* 0x000fe200000001ff */
[----:B------:R-:W1:Y:S01]  /*06f0*/  @!P4 I2F R28, R10 ;  /* 0x0000000a001cc306 */ /* 0x000e620000201400 */
[----:B------:R-:W-:Y:S01]  /*0700*/  CS2R R26, SRZ ;  /* 0x00000000001a7805 */ /* 0x000fe2000001ff00 */
[----:B------:R-:W-:-:S07]  /*0710*/  MOV R3, RZ ;  /* 0x000000ff00037202 */ /* 0x000fce0000000f00 */
        /* <DEDUP_REMOVED lines=18> */
[----:B------:R-:W-:Y:S01]  /*0840*/  FMUL.FTZ R27, R2, R27 ;  /* 0x0000001b021b7220 */ /* 0x000fe20000410000 */
[----:B------:R-:W-:-:S03]  /*0850*/  @!P3 MOV R3, 0x3f800000 ;  /* 0x3f8000000003b802 */ /* 0x000fc60000000f00 */
[----:B------:R-:W-:Y:S02]  /*0860*/  FFMA.FTZ R13, R27, R4, R13 ;  /* 0x000000041b0d7223 */ /* 0x000fe4000001000d */
[----:B------:R-:W-:Y:S01]  /*0870*/  FFMA.FTZ R20, R5, R3, R20 ;  /* 0x0000000305147223 */ /* 0x000fe20000010014 */
[----:B------:R-:W-:Y:S05]  /*0880*/  @!P1 BRA `(.L_x_4725) ;  /* 0xfffffb0000009947 */ /* 0x000fea000383ffff */
.L_x_4724:
[----:B------:R-:W-:Y:S01]  /*0890*/  IMAD.IADD R24, R18, 0x1, R17 ;  /* 0x0000000112187824 */ /* 0x000fe200078e0211 */
[----:B------:R-:W1:Y:S04]  /*08a0*/  I2F R4, R18 ;  /* 0x0000001200047306 */ /* 0x000e680000201400 */
[C---:B------:R-:W-:Y:S02]  /*08b0*/  IMNMX R23, R24.reuse, 0x1, !PT ;  /* 0x0000000118177817 */ /* 0x040fe40007800200 */
[----:B------:R-:W-:-:S02]  /*08c0*/  IADD3 R19, R24, R15, RZ ;  /* 0x0000000f18137210 */ /* 0x000fc40007ffe0ff */
[----:B------:R-:W2:Y:S02]  /*08d0*/  I2F R5, R17 ;  /* 0x0000001100057306 */ /* 0x000ea40000201400 */
[C---:B------:R-:W-:Y:S02]  /*08e0*/  IMNMX R25, R19.reuse, 0x1, !PT ;  /* 0x0000000113197817 */ /* 0x040fe40007800200 */
[----:B------:R-:W-:-:S04]  /*08f0*/  IADD3 R8, R19, R10, RZ ;  /* 0x0000000a13087210 */ /* 0x000fc80007ffe0ff */
        /* <DEDUP_REMOVED lines=77> */
.L_x_4728:
[----:B0-----:R-:W-:Y:S05]  /*0dd0*/  BSYNC B0 ;  /* 0x0000000000007941 */ /* 0x001fea0003800000 */
.L_x_4727:
        /* <DEDUP_REMOVED lines=34> */
.L_x_4730:
[----:B0-----:R-:W-:Y:S05]  /*1000*/  BSYNC B0 ;  /* 0x0000000000007941 */ /* 0x001fea0003800000 */
.L_x_4729:
        /* <DEDUP_REMOVED lines=34> */
.L_x_4732:
[----:B0-----:R-:W-:Y:S05]  /*1230*/  BSYNC B0 ;  /* 0x0000000000007941 */ /* 0x001fea0003800000 */
.L_x_4731:
        /* <DEDUP_REMOVED lines=34> */
.L_x_4734:
[----:B0-----:R-:W-:Y:S05]  /*1460*/  BSYNC B0 ;  /* 0x0000000000007941 */ /* 0x001fea0003800000 */
.L_x_4733:
        /* <DEDUP_REMOVED lines=34> */
.L_x_4736:
[----:B0-----:R-:W-:Y:S05]  /*1690*/  BSYNC B0 ;  /* 0x0000000000007941 */ /* 0x001fea0003800000 */
.L_x_4735:
        /* <DEDUP_REMOVED lines=34> */
.L_x_4738:
[----:B0-----:R-:W-:Y:S05]  /*18c0*/  BSYNC B0 ;  /* 0x0000000000007941 */ /* 0x001fea0003800000 */
.L_x_4737:
        /* <DEDUP_REMOVED lines=34> */
.L_x_4740:
[----:B0-----:R-:W-:Y:S05]  /*1af0*/  BSYNC B0 ;  /* 0x0000000000007941 */ /* 0x001fea0003800000 */
.L_x_4739:
        /* <DEDUP_REMOVED lines=34> */
.L_x_4742:
[----:B0-----:R-:W-:Y:S05]  /*1d20*/  BSYNC B0 ;  /* 0x0000000000007941 */ /* 0x001fea0003800000 */
.L_x_4741:
        /* <DEDUP_REMOVED lines=34> */
.L_x_4744:
[----:B0-----:R-:W-:Y:S05]  /*1f50*/  BSYNC B0 ;  /* 0x0000000000007941 */ /* 0x001fea0003800000 */
.L_x_4743:
        /* <DEDUP_REMOVED lines=34> */
.L_x_4746:
[----:B0-----:R-:W-:Y:S05]  /*2180*/  BSYNC B0 ;  /* 0x0000000000007941 */ /* 0x001fea0003800000 */
.L_x_4745:
        /* <DEDUP_REMOVED lines=34> */
.L_x_4748:
[----:B0-----:R-:W-:Y:S05]  /*23b0*/  BSYNC B0 ;  /* 0x0000000000007941 */ /* 0x001fea0003800000 */
.L_x_4747:
        /* <DEDUP_REMOVED lines=34> */
.L_x_4750:
[----:B0-----:R-:W-:Y:S05]  /*25e0*/  BSYNC B0 ;  /* 0x0000000000007941 */ /* 0x001fea0003800000 */
.L_x_4749:
        /* <DEDUP_REMOVED lines=34> */
.L_x_4752:
[----:B0-----:R-:W-:Y:S05]  /*2810*/  BSYNC B0 ;  /* 0x0000000000007941 */ /* 0x001fea0003800000 */
.L_x_4751:
        /* <DEDUP_REMOVED lines=34> */
.L_x_4754:
[----:B0-----:R-:W-:Y:S05]  /*2a40*/  BSYNC B0 ;  /* 0x0000000000007941 */ /* 0x001fea0003800000 */
.L_x_4753:
        /* <DEDUP_REMOVED lines=34> */
.L_x_4756:
[----:B0-----:R-:W-:Y:S05]  /*2c70*/  BSYNC B0 ;  /* 0x0000000000007941 */ /* 0x001fea0003800000 */
.L_x_4755:
        /* <DEDUP_REMOVED lines=34> */
.L_x_4758:
[----:B0-----:R-:W-:Y:S05]  /*2ea0*/  BSYNC B0 ;  /* 0x0000000000007941 */ /* 0x001fea0003800000 */
.L_x_4757:
        /* <DEDUP_REMOVED lines=34> */
.L_x_4760:
[----:B0-----:R-:W-:Y:S05]  /*30d0*/  BSYNC B0 ;  /* 0x0000000000007941 */ /* 0x001fea0003800000 */
.L_x_4759:
        /* <DEDUP_REMOVED lines=34> */
.L_x_4762:
[----:B0-----:R-:W-:Y:S05]  /*3300*/  BSYNC B0 ;  /* 0x0000000000007941 */ /* 0x001fea0003800000 */
.L_x_4761:
        /* <DEDUP_REMOVED lines=34> */
.L_x_4764:
[----:B0-----:R-:W-:Y:S05]  /*3530*/  BSYNC B0 ;  /* 0x0000000000007941 */ /* 0x001fea0003800000 */
.L_x_4763:
        /* <DEDUP_REMOVED lines=34> */
.L_x_4766:
[----:B0-----:R-:W-:Y:S05]  /*3760*/  BSYNC B0 ;  /* 0x0000000000007941 */ /* 0x001fea0003800000 */
.L_x_4765:
        /* <DEDUP_REMOVED lines=34> */
.L_x_4768:
[----:B0-----:R-:W-:Y:S05]  /*3990*/  BSYNC B0 ;  /* 0x0000000000007941 */ /* 0x001fea0003800000 */
.L_x_4767:
        /* <DEDUP_REMOVED lines=34> */
.L_x_4770:
[----:B0-----:R-:W-:Y:S05]  /*3bc0*/  BSYNC B0 ;  /* 0x0000000000007941 */ /* 0x001fea0003800000 */
.L_x_4769:
        /* <DEDUP_REMOVED lines=34> */
.L_x_4772:
[----:B0-----:R-:W-:Y:S05]  /*3df0*/  BSYNC B0 ;  /* 0x0000000000007941 */ /* 0x001fea0003800000 */
.L_x_4771:
        /* <DEDUP_REMOVED lines=34> */
.L_x_4774:
[----:B0-----:R-:W-:Y:S05]  /*4020*/  BSYNC B0 ;  /* 0x0000000000007941 */ /* 0x001fea0003800000 */
.L_x_4773:
        /* <DEDUP_REMOVED lines=34> */
.L_x_4776:
[----:B0-----:R-:W-:Y:S05]  /*4250*/  BSYNC B0 ;  /* 0x0000000000007941 */ /* 0x001fea0003800000 */
.L_x_4775:
        /* <DEDUP_REMOVED lines=34> */
.L_x_4778:
[----:B0-----:R-:W-:Y:S05]  /*4480*/  BSYNC B0 ;  /* 0x0000000000007941 */ /* 0x001fea0003800000 */
.L_x_4777:
        /* <DEDUP_REMOVED lines=34> */
.L_x_4780:
[----:B0-----:R-:W-:Y:S05]  /*46b0*/  BSYNC B0 ;  /* 0x0000000000007941 */ /* 0x001fea0003800000 */
.L_x_4779:
        /* <DEDUP_REMOVED lines=34> */
.L_x_4782:
[----:B0-----:R-:W-:Y:S05]  /*48e0*/  BSYNC B0 ;  /* 0x0000000000007941 */ /* 0x001fea0003800000 */
.L_x_4781:
        /* <DEDUP_REMOVED lines=34> */
.L_x_4784:
[----:B0-----:R-:W-:Y:S05]  /*4b10*/  BSYNC B0 ;  /* 0x0000000000007941 */ /* 0x001fea0003800000 */
.L_x_4783:
        /* <DEDUP_REMOVED lines=34> */
.L_x_4786:
[----:B0-----:R-:W-:Y:S05]  /*4d40*/  BSYNC B0 ;  /* 0x0000000000007941 */ /* 0x001fea0003800000 */
.L_x_4785:
        /* <DEDUP_REMOVED lines=33> */
.L_x_4787:
[----:B0-----:R-:W-:Y:S05]  /*4f60*/  BSYNC B0 ;  /* 0x0000000000007941 */ /* 0x001fea0003800000 */
.L_x_4726:
        /* <DEDUP_REMOVED lines=16> */
.L_x_4788:
        /* <DEDUP_REMOVED lines=18> */
.L_x_4790:
[----:B------:R-:W-:Y:S05]  /*5190*/  BSYNC B0 ;  /* 0x0000000000007941 */ /* 0x000fea0003800000 */
.L_x_4789:
        /* <DEDUP_REMOVED lines=23> */
.L_x_4792:
[----:B------:R-:W-:Y:S05]  /*5310*/  BSYNC B0 ;  /* 0x0000000000007941 */ /* 0x000fea0003800000 */
.L_x_4791:
        /* <DEDUP_REMOVED lines=11> */
[----:B------:R-:W-:Y:S02]  /*53d0*/  MOV R15, R0 ;  /* 0x00000000000f7202 */ /* 0x000fe40000000f00 */
[----:B------:R-:W-:Y:S02]  /*53e0*/  MOV R10, RZ ;  /* 0x000000ff000a7202 */ /* 0x000fe40000000f00 */
[----:B------:R-:W-:Y:S02]  /*53f0*/  MOV R8, RZ ;  /* 0x000000ff00087202 */ /* 0x000fe40000000f00 */
[----:B------:R-:W-:Y:S02]  /*5400*/  MOV R16, RZ ;  /* 0x000000ff00107202 */ /* 0x000fe40000000f00 */
.L_x_4795:
        /* <DEDUP_REMOVED lines=20> */
[----:B------:R-:W-:Y:S01]  /*5550*/  ISETP.GE.U32.AND P2, PT, R15, c[0x0][0x10], PT ;  /* 0x000004000f007a0c */ /* 0x000fe20003f46070 */
[----:B--2---:R-:W-:Y:S02]  /*5560*/  IMAD.IADD R12, R23, 0x1, R16 ;  /* 0x00000001170c7824 */ /* 0x004fe400078e0210 */
        /* <DEDUP_REMOVED lines=16> */
.L_x_4794:
[----:B------:R-:W-:Y:S05]  /*5670*/  BSYNC B0 ;  /* 0x0000000000007941 */ /* 0x000fea0003800000 */
.L_x_4793:
        /* <DEDUP_REMOVED lines=37> */
.L_x_4798:
[----:B0-----:R-:W-:Y:S05]  /*58d0*/  BSYNC B0 ;  /* 0x0000000000007941 */ /* 0x001fea0003800000 */
.L_x_4797:
        /* <DEDUP_REMOVED lines=34> */
.L_x_4800:
[----:B0-----:R-:W-:Y:S05]  /*5b00*/  BSYNC B0 ;  /* 0x0000000000007941 */ /* 0x001fea0003800000 */
.L_x_4799:
        /* <DEDUP_REMOVED lines=34> */
.L_x_4802:
[----:B0-----:R-:W-:Y:S05]  /*5d30*/  BSYNC B0 ;  /* 0x0000000000007941 */ /* 0x001fea0003800000 */
.L_x_4801:
        /* <DEDUP_REMOVED lines=34> */
.L_x_4804:
[----:B0-----:R-:W-:Y:S05]  /*5f60*/  BSYNC B0 ;  /* 0x0000000000007941 */ /* 0x001fea0003800000 */
.L_x_4803:
        /* <DEDUP_REMOVED lines=34> */
.L_x_4806:
[----:B0-----:R-:W-:Y:S05]  /*6190*/  BSYNC B0 ;  /* 0x0000000000007941 */ /* 0x001fea0003800000 */
.L_x_4805:
        /* <DEDUP_REMOVED lines=34> */
.L_x_4808:
[----:B0-----:R-:W-:Y:S05]  /*63c0*/  BSYNC B0 ;  /* 0x0000000000007941 */ /* 0x001fea0003800000 */
.L_x_4807:
        /* <DEDUP_REMOVED lines=34> */
.L_x_4810:
[----:B0-----:R-:W-:Y:S05]  /*65f0*/  BSYNC B0 ;  /* 0x0000000000007941 */ /* 0x001fea0003800000 */
.L_x_4809:
        /* <DEDUP_REMOVED lines=34> */
.L_x_4812:
[----:B0-----:R-:W-:Y:S05]  /*6820*/  BSYNC B0 ;  /* 0x0000000000007941 */ /* 0x001fea0003800000 */
.L_x_4811:
        /* <DEDUP_REMOVED lines=34> */
.L_x_4814:
[----:B0-----:R-:W-:Y:S05]  /*6a50*/  BSYNC B0 ;  /* 0x0000000000007941 */ /* 0x001fea0003800000 */
.L_x_4813:
        /* <DEDUP_REMOVED lines=34> */
.L_x_4816:
[----:B0-----:R-:W-:Y:S05]  /*6c80*/  BSYNC B0 ;  /* 0x0000000000007941 */ /* 0x001fea0003800000 */
.L_x_4815:
        /* <DEDUP_REMOVED lines=34> */
.L_x_4818:
[----:B0-----:R-:W-:Y:S05]  /*6eb0*/  BSYNC B0 ;  /* 0x0000000000007941 */ /* 0x001fea0003800000 */
.L_x_4817:
        /* <DEDUP_REMOVED lines=34> */
.L_x_4820:
[----:B0-----:R-:W-:Y:S05]  /*70e0*/  BSYNC B0 ;  /* 0x0000000000007941 */ /* 0x001fea0003800000 */
.L_x_4819:
        /* <DEDUP_REMOVED lines=34> */
.L_x_4822:
[----:B0-----:R-:W-:Y:S05]  /*7310*/  BSYNC B0 ;  /* 0x0000000000007941 */ /* 0x001fea0003800000 */
.L_x_4821:
        /* <DEDUP_REMOVED lines=34> */
.L_x_4824:
[----:B0-----:R-:W-:Y:S05]  /*7540*/  BSYNC B0 ;  /* 0x0000000000007941 */ /* 0x001fea0003800000 */
.L_x_4823:
        /* <DEDUP_REMOVED lines=34> */
.L_x_4826:
[----:B0-----:R-:W-:Y:S05]  /*7770*/  BSYNC B0 ;  /* 0x0000000000007941 */ /* 0x001fea0003800000 */
.L_x_4825:
        /* <DEDUP_REMOVED lines=34> */
.L_x_4828:
[----:B0-----:R-:W-:Y:S05]  /*79a0*/  BSYNC B0 ;  /* 0x0000000000007941 */ /* 0x001fea0003800000 */
.L_x_4827:
        /* <DEDUP_REMOVED lines=34> */
.L_x_4830:
[----:B0-----:R-:W-:Y:S05]  /*7bd0*/  BSYNC B0 ;  /* 0x0000000000007941 */ /* 0x001fea0003800000 */
.L_x_4829:
        /* <DEDUP_REMOVED lines=34> */
.L_x_4832:
[----:B0-----:R-:W-:Y:S05]  /*7e00*/  BSYNC B0 ;  /* 0x0000000000007941 */ /* 0x001fea0003800000 */
.L_x_4831:
        /* <DEDUP_REMOVED lines=34> */
.L_x_4834:
[----:B0-----:R-:W-:Y:S05]  /*8030*/  BSYNC B0 ;  /* 0x0000000000007941 */ /* 0x001fea0003800000 */
.L_x_4833:
        /* <DEDUP_REMOVED lines=34> */
.L_x_4836:
[----:B0-----:R-:W-:Y:S05]  /*8260*/  BSYNC B0 ;  /* 0x0000000000007941 */ /* 0x001fea0003800000 */
.L_x_4835:
        /* <DEDUP_REMOVED lines=34> */
.L_x_4838:
[----:B0-----:R-:W-:Y:S05]  /*8490*/  BSYNC B0 ;  /* 0x0000000000007941 */ /* 0x001fea0003800000 */
.L_x_4837:
        /* <DEDUP_REMOVED lines=34> */
.L_x_4840:
[----:B0-----:R-:W-:Y:S05]  /*86c0*/  BSYNC B0 ;  /* 0x0000000000007941 */ /* 0x001fea0003800000 */
.L_x_4839:
        /* <DEDUP_REMOVED lines=34> */
.L_x_4842:
[----:B0-----:R-:W-:Y:S05]  /*88f0*/  BSYNC B0 ;  /* 0x0000000000007941 */ /* 0x001fea0003800000 */
.L_x_4841:
        /* <DEDUP_REMOVED lines=34> */
.L_x_4844:
[----:B0-----:R-:W-:Y:S05]  /*8b20*/  BSYNC B0 ;  /* 0x0000000000007941 */ /* 0x001fea0003800000 */
.L_x_4843:
        /* <DEDUP_REMOVED lines=34> */
.L_x_4846:
[----:B0-----:R-:W-:Y:S05]  /*8d50*/  BSYNC B0 ;  /* 0x0000000000007941 */ /* 0x001fea0003800000 */
.L_x_4845:
        /* <DEDUP_REMOVED lines=34> */
.L_x_4848:
[----:B0-----:R-:W-:Y:S05]  /*8f80*/  BSYNC B0 ;  /* 0x0000000000007941 */ /* 0x001fea0003800000 */
.L_x_4847:
        /* <DEDUP_REMOVED lines=34> */
.L_x_4850:
[----:B0-----:R-:W-:Y:S05]  /*91b0*/  BSYNC B0 ;  /* 0x0000000000007941 */ /* 0x001fea0003800000 */
.L_x_4849:
        /* <DEDUP_REMOVED lines=34> */
.L_x_4852:
[----:B0-----:R-:W-:Y:S05]  /*93e0*/  BSYNC B0 ;  /* 0x0000000000007941 */ /* 0x001fea0003800000 */
.L_x_4851:
        /* <DEDUP_REMOVED lines=34> */
.L_x_4854:
[----:B0-----:R-:W-:Y:S05]  /*9610*/  BSYNC B0 ;  /* 0x0000000000007941 */ /* 0x001fea0003800000 */
.L_x_4853:
        /* <DEDUP_REMOVED lines=34> */
.L_x_4856:
[----:B0-----:R-:W-:Y:S05]  /*9840*/  BSYNC B0 ;  /* 0x0000000000007941 */ /* 0x001fea0003800000 */
.L_x_4855:
        /* <DEDUP_REMOVED lines=33> */
.L_x_4857:
[----:B0-----:R-:W-:Y:S05]  /*9a60*/  BSYNC B0 ;  /* 0x0000000000007941 */ /* 0x001fea0003800000 */
.L_x_4796:
[----:B------:R-:W-:Y:S05]  /*9a70*/  @!P0 EXIT ;  /* 0x000000000000894d */ /* 0x000fea0003800000 */
[----:B------:R-:W0:Y:S01]  /*9a80*/  I2F R12, R12 ;  /* 0x0000000c000c7306 */ /* 0x000e220000201400 */
[----:B------:R-:W-:Y:S07]  /*9a90*/  STG.E [R4.64], R10 ;  /* 0x0000000a04007986 */ /* 0x000fee000c101906 */
[----:B0-----:R-:W0:Y:S02]  /*9aa0*/  MUFU.RCP R7, R12 ;  /* 0x0000000c00077308 */ /* 0x001e240000001000 */
[----:B0-----:R-:W-:-:S05]  /*9ab0*/  FMUL.FTZ R7, R7, R8 ;  /* 0x0000000807077220 */ /* 0x001fca0000410000 */
[----:B------:R-:W-:Y:S01]  /*9ac0*/  STG.E [R2.64], R7 ;  /* 0x0000000702007986 */ /* 0x000fe2000c101906 */
[----:B------:R-:W-:Y:S05]  /*9ad0*/  EXIT ;  /* 0x000000000000794d */ /* 0x000fea0003800000 */
.L_x_4858:
        /* <DEDUP_REMOVED lines=10> */
.L_x_26767:


//--------------------- .text._ZN2at6native50batch_norm_collect_statistics_channels_last_kernelINS0_3VarEffLi4EEEvPKT0_PT1_S7_PVS6_PiiiS6_ --------------------------
	.section	.text._ZN2at6native50batch_norm_collect_statistics_channels_last_kernelINS0_3VarEffLi4EEEvPKT0_PT1_S7_PVS6_PiiiS6_,"ax",@progbits
	.sectioninfo	@"SHI_REGISTERS=32"
	.align	128
        .global         _ZN2at6native50batch_norm_collect_statistics_channels_last_kernelINS0_3VarEffLi4EEEvPKT0_PT1_S7_PVS6_PiiiS6_
        .type           _ZN2at6native50batch_norm_collect_statistics_channels_last_kernelINS0_3VarEffLi4EEEvPKT0_PT1_S7_PVS6_PiiiS6_,@function
        .size           _ZN2at6native50batch_norm_collect_statistics_channels_last_kernelINS0_3VarEffLi4EEEvPKT0_PT1_S7_PVS6_PiiiS6_,(.L_x_26768 - _ZN2at6native50batch_norm_collect_statistics_channels_last_kernelINS0_3VarEffLi4EEEvPKT0_PT1_S7_PVS6_PiiiS6_)
        .other          _ZN2at6native50batch_norm_collect_statistics_channels_last_kernelINS0_3VarEffLi4EEEvPKT0_PT1_S7_PVS6_PiiiS6_,@"STO_CUDA_ENTRY STV_DEFAULT"
_ZN2at6native50batch_norm_collect_statistics_channels_last_kernelINS0_3VarEffLi4EEEvPKT0_PT1_S7_PVS6_PiiiS6_:
.text._ZN2at6native50batch_norm_collect_statistics_channels_last_kernelINS0_3VarEffLi4EEEvPKT0_PT1_S7_PVS6_PiiiS6_:
        /* <DEDUP_REMOVED lines=57> */
.L_x_4860:
[----:B------:R-:W-:Y:S01]  /*0390*/  ISETP.GE.OR P1, PT, R23, c[0x0][0x188], P0 ;  /* 0x0000620017007a0c */ /* 0x000fe20000726670 */
[----:B------:R-:W-:-:S12]  /*03a0*/  HFMA2.MMA R24, -RZ, RZ, 0, 0 ;  /* 0x00000000ff187435 */ /* 0x000fd800000001ff */
[----:B------:R-:W-:-:S05]  /*03b0*/  @!P1 MOV R2, 0x4 ;  /* 0x0000000400029802 */ /* 0x000fca0000000f00 */
[----:B------:R-:W-:-:S05]  /*03c0*/  @!P1 IMAD.WIDE R2, R25, R2, c[0x0][0x160] ;  /* 0x0000580019029625 */ /* 0x000fca00078e0202 */
[----:B------:R-:W2:Y:S01]  /*03d0*/  @!P1 LDG.E.CONSTANT R24, [R2.64] ;  /* 0x0000000602189981 */ /* 0x000ea2000c1e9900 */
[C---:B------:R-:W-:Y:S01]  /*03e0*/  IADD3 R23, R18.reuse, R23, RZ ;  /* 0x0000001712177210 */ /* 0x040fe20007ffe0ff */
[----:B------:R-:W-:Y:S01]  /*03f0*/  IMAD R25, R18, c[0x0][0x18c], R25 ;  /* 0x0000630012197a24 */ /* 0x000fe200078e0219 */
[----:B------:R-:W-:Y:S02]  /*0400*/  CS2R R26, SRZ ;  /* 0x00000000001a7805 */ /* 0x000fe4000001ff00 */
[----:B------:R-:W-:-:S13]  /*0410*/  ISETP.GE.OR P2, PT, R23, c[0x0][0x188], P0 ;  /* 0x0000620017007a0c */ /* 0x000fda0000746670 */
[----:B------:R-:W-:-:S04]  /*0420*/  @!P2 IMAD.MOV.U32 R4, RZ, RZ, 0x4 ;  /* 0x00000004ff04a424 */ /* 0x000fc800078e00ff */
[----:B------:R-:W-:-:S05]  /*0430*/  @!P2 IMAD.WIDE R4, R25, R4, c[0x0][0x160] ;  /* 0x000058001904a625 */ /* 0x000fca00078e0204 */
[----:B------:R0:W3:Y:S01]  /*0440*/  @!P2 LDG.E.CONSTANT R27, [R4.64] ;  /* 0x00000006041ba981 */ /* 0x0000e2000c1e9900 */
[----:B------:R-:W-:Y:S02]  /*0450*/  @!P1 IADD3 R21, R21, 0x1, RZ ;  /* 0x0000000115159810 */ /* 0x000fe40007ffe0ff */
[----:B------:R-:W-:Y:S02]  /*0460*/  @!P2 IADD3 R20, R20, 0x1, RZ ;  /* 0x000000011414a810 */ /* 0x000fe40007ffe0ff */
[----:B------:R-:W1:Y:S01]  /*0470*/  @!P1 I2F R28, R21 ;  /* 0x00000015001c9306 */ /* 0x000e620000201400 */
[----:B------:R-:W-:Y:S01]  /*0480*/  MOV R15, c[0x0][0x4] ;  /* 0x00000100000f7a02 */ /* 0x000fe20000000f00 */
[----:B0-----:R-:W-:-:S06]  /*0490*/  HFMA2.MMA R5, -RZ, RZ, 0, 0 ;  /* 0x00000000ff057435 */ /* 0x001fcc00000001ff */
        /* <DEDUP_REMOVED lines=32> */
[----:B------:R-:W-:Y:S01]  /*06a0*/  @!P2 MOV R3, 0x3f800000 ;  /* 0x3f8000000003a802 */ /* 0x000fe20000000f00 */
[----:B------:R-:W0:Y:S01]  /*06b0*/  @!P3 I2F R26, R17 ;  /* 0x00000011001ab306 */ /* 0x000e220000201400 */
[----:B------:R-:W-:Y:S01]  /*06c0*/  @!P1 IADD3 R16, R16, 0x1, RZ ;  /* 0x0000000110109810 */ /* 0x000fe20007ffe0ff */
[----:B------:R-:W-:Y:S01]  /*06d0*/  IMAD R23, R18, 0x3, R23 ;  /* 0x0000000312177824 */ /* 0x000fe200078e0217 */
[----:B-1----:R-:W-:Y:S01]  /*06e0*/  MOV R4, RZ ;  /* 0x000000ff00047202 */ /* 0x002fe20000000f00 */
[----:B------:R-:W-:-:S02]  /*06f0*/  FFMA.FTZ R8, R27, R3, R8 ;  /* 0x000000031b087223 */ /* 0x000fc40000010008 */
[----:B------:R-:W-:Y:S02]  /*0700*/  IMAD R25, R22, 0x3, R25 ;  /* 0x0000000316197824 */ /* 0x000fe400078e0219 */
[----:B------:R-:W1:Y:S08]  /*0710*/  @!P1 I2F R27, R16 ;  /* 0x00000010001b9306 */ /* 0x000e700000201400 */
        /* <DEDUP_REMOVED lines=8> */
[----:B------:R-:W-:Y:S02]  /*07a0*/  MOV R5, RZ ;  /* 0x000000ff00057202 */ /* 0x000fe40000000f00 */
[----:B------:R-:W-:Y:S01]  /*07b0*/  @!P1 MOV R5, 0x3f800000 ;  /* 0x3f80000000059802 */ /* 0x000fe20000000f00 */
[----:B------:R-:W-:Y:S01]  /*07c0*/  FFMA.FTZ R9, R24, R2, R9 ;  /* 0x0000000218097223 */ /* 0x000fe20000010009 */
[----:B------:R-:W-:Y:S01]  /*07d0*/  ISETP.LE.AND P1, PT, R19, UR4, PT ;  /* 0x0000000413007c0c */ /* 0x000fe2000bf23270 */
[----:B------:R-:W-:Y:S01]  /*07e0*/  UIADD3 UR4, UR4, 0x1, URZ ;  /* 0x0000000104047890 */ /* 0x000fe2000fffe03f */
[----:B---3--:R-:W-:-:S04]  /*07f0*/  FADD.FTZ R3, R29, -R14 ;  /* 0x8000000e1d037221 */ /* 0x008fc80000010000 */
[----:B-1----:R-:W-:-:S04]  /*0800*/  FFMA.FTZ R14, R3, R4, R14 ;  /* 0x00000004030e7223 */ /* 0x002fc8000001000e */
[----:B------:R-:W-:-:S04]  /*0810*/  FADD.FTZ R4, -R14, R29 ;  /* 0x0000001d0e047221 */ /* 0x000fc80000010100 */
[----:B------:R-:W-:-:S04]  /*0820*/  FMUL.FTZ R4, R3, R4 ;  /* 0x0000000403047220 */ /* 0x000fc80000410000 */
[----:B------:R-:W-:Y:S01]  /*0830*/  FFMA.FTZ R10, R4, R5, R10 ;  /* 0x00000005040a7223 */ /* 0x000fe2000001000a */
[----:B------:R-:W-:Y:S05]  /*0840*/  @!P1 BRA `(.L_x_4860) ;  /* 0xfffffb4000009947 */ /* 0x000fea000383ffff */
.L_x_4859:
[----:B------:R-:W-:Y:S01]  /*0850*/  IMAD.IADD R22, R21, 0x1, R20 ;  /* 0x0000000115167824 */ /* 0x000fe200078e0214 */
[----:B------:R1:W-:Y:S04]  /*0860*/  I2F R4, R21 ;  /* 0x0000001500047306 */ /* 0x0003e80000201400 */
[C---:B------:R-:W-:Y:S02]  /*0870*/  IMNMX R24, R22.reuse, 0x1, !PT ;  /* 0x0000000116187817 */ /* 0x040fe40007800200 */
[----:B------:R-:W-:Y:S02]  /*0880*/  IADD3 R23, R22, R17, RZ ;  /* 0x0000001116177210 */ /* 0x000fe40007ffe0ff */
[----:B------:R-:W-:Y:S02]  /*0890*/  I2F R5, R20 ;  /* 0x0000001400057306 */ /* 0x000fe40000201400 */
[----:B------:R-:W-:-:S02]  /*08a0*/  IMNMX R26, R23, 0x1, !PT ;  /* 0x00000001171a7817 */ /* 0x000fc40007800200 */
[----:B------:R-:W-:-:S04]  /*08b0*/  IADD3 R18, R23, R16, RZ ;  /* 0x0000001017127210 */ /* 0x000fc80007ffe0ff */
[----:B------:R-:W2:Y:S01]  /*08c0*/  I2F R24, R24 ;  /* 0x0000001800187306 */ /* 0x000ea20000201400 */
[----:B-1----:R-:W-:-:S07]  /*08d0*/  IMNMX R21, R18, 0x1, !PT ;  /* 0x0000000112157817 */ /* 0x002fce0007800200 */
[----:B------:R-:W1:Y:S08]  /*08e0*/  I2F R27, R26 ;  /* 0x0000001a001b7306 */ /* 0x000e700000201400 */
[----:B--2---:R-:W2:Y:S08]  /*08f0*/  MUFU.RCP R25, R24 ;  /* 0x0000001800197308 */ /* 0x004eb00000001000 */
[----:B------:R-:W3:Y:S08]  /*0900*/  I2F R19, R22 ;  /* 0x0000001600137306 */ /* 0x000ef00000201400 */
[----:B------:R4:W5:Y:S08]  /*0910*/  I2F R2, R17 ;  /* 0x0000001100027306 */ /* 0x0009700000201400 */
[----:B------:R0:W-:Y:S01]  /*0920*/  I2F R3, R16 ;  /* 0x0000001000037306 */ /* 0x0001e20000201400 */
[----:B----4-:R-:W-:-:S02]  /*0930*/  FMUL.FTZ R17, R4, R11 ;  /* 0x0000000b04117220 */ /* 0x010fc40000410000 */
[----:B------:R-:W-:-:S04]  /*0940*/  FADD.FTZ R11, -R12, R11 ;  /* 0x0000000b0c0b7221 */ /* 0x000fc80000010100 */
[----:B------:R-:W-:Y:S01]  /*0950*/  FMUL.FTZ R26, R11, R11 ;  /* 0x0000000b0b1a7220 */ /* 0x000fe20000410000 */
[----:B-1----:R-:W1:Y:S01]  /*0960*/  MUFU.RCP R20, R27 ;  /* 0x0000001b00147308 */ /* 0x002e620000001000 */
[C---:B0-----:R-:W-:Y:S02]  /*0970*/  FFMA.FTZ R16, R5.reuse, R12, R17 ;  /* 0x0000000c05107223 */ /* 0x041fe40000010011 */
[----:B------:R-:W-:Y:S02]  /*0980*/  FMUL.FTZ R5, R5, R26 ;  /* 0x0000001a05057220 */ /* 0x000fe40000410000 */
[----:B--2---:R-:W-:Y:S02]  /*0990*/  FMUL.FTZ R16, R25, R16 ;  /* 0x0000001019107220 */ /* 0x004fe40000410000 */
[----:B------:R-:W-:Y:S01]  /*09a0*/  FMUL.FTZ R4, R4, R5 ;  /* 0x0000000504047220 */ /* 0x000fe20000410000 */
[----:B------:R-:W0:Y:S01]  /*09b0*/  I2F R12, R21 ;  /* 0x00000015000c7306 */ /* 0x000e220000201400 */
[----:B---3--:R-:W-:-:S02]  /*09c0*/  FMUL.FTZ R11, R16, R19 ;  /* 0x00000013100b7220 */ /* 0x008fc40000410000 */
[----:B------:R-:W-:Y:S02]  /*09d0*/  FFMA.FTZ R4, R25, R4, R8 ;  /* 0x0000000419047223 */ /* 0x000fe40000010008 */
[----:B-----5:R-:W-:Y:S02]  /*09e0*/  FFMA.FTZ R11, R2, R13, R11 ;  /* 0x0000000d020b7223 */ /* 0x020fe4000001000b */
[----:B------:R-:W-:Y:S01]  /*09f0*/  FADD.FTZ R13, R16, -R13 ;  /* 0x8000000d100d7221 */ /* 0x000fe20000010000 */
[----:B------:R-:W2:Y:S01]  /*0a00*/  I2F R23, R23 ;  /* 0x0000001700177306 */ /* 0x000ea20000201400 */
[----:B-1----:R-:W-:Y:S02]  /*0a10*/  FMUL.FTZ R16, R20, R11 ;  /* 0x0000000b14107220 */ /* 0x002fe40000410000 */
[----:B------:R-:W1:Y:S01]  /*0a20*/  S2R R11, SR_TID.X ;  /* 0x00000000000b7919 */ /* 0x000e620000002100 */
        /* <DEDUP_REMOVED lines=10> */
[----:B--2---:R-:W-:-:S02]  /*0ad0*/  FMUL.FTZ R16, R16, R23 ;  /* 0x0000001710107220 */ /* 0x004fc40000410000 */
[----:B------:R-:W-:Y:S02]  /*0ae0*/  FFMA.FTZ R9, R20, R2, R9 ;  /* 0x0000000214097223 */ /* 0x000fe40000010009 */
[----:B------:R-:W-:Y:S02]  /*0af0*/  FMUL.FTZ R8, R23, R8 ;  /* 0x0000000817087220 */ /* 0x000fe40000410000 */
[----:B------:R-:W-:Y:S02]  /*0b00*/  FFMA.FTZ R16, R3, R14, R16 ;  /* 0x0000000e03107223 */ /* 0x000fe40000010010 */
[----:B------:R-:W-:Y:S02]  /*0b10*/  FADD.FTZ R4, R4, R9 ;  /* 0x0000000904047221 */ /* 0x000fe40000010000 */
[C---:B0-----:R-:W-:Y:S02]  /*0b20*/  FFMA.FTZ R3, R5.reuse, R8, R10 ;  /* 0x0000000805037223 */ /* 0x041fe4000001000a */
[----:B------:R-:W-:-:S02]  /*0b30*/  FMUL.FTZ R10, R5, R16 ;  /* 0x00000010050a7220 */ /* 0x000fc40000410000 */
[----:B------:R-:W-:Y:S02]  /*0b40*/  FADD.FTZ R8, R4, R3 ;  /* 0x0000000304087221 */ /* 0x000fe40000010000 */
[----:B-1----:R-:W-:Y:S01]  /*0b50*/  IMAD R9, R0, c[0x0][0x0], R11 ;  /* 0x0000000000097a24 */ /* 0x002fe200078e020b */
        /* <DEDUP_REMOVED lines=35> */
.L_x_4863:
[----:B0-----:R-:W-:Y:S05]  /*0d90*/  BSYNC B0 ;  /* 0x0000000000007941 */ /* 0x001fea0003800000 */
.L_x_4862:
        /* <DEDUP_REMOVED lines=34> */
.L_x_4865:
[----:B0-----:R-:W-:Y:S05]  /*0fc0*/  BSYNC B0 ;  /* 0x0000000000007941 */ /* 0x001fea0003800000 */
.L_x_4864:
        /* <DEDUP_REMOVED lines=34> */
.L_x_4867:
[----:B0-----:R-:W-:Y:S05]  /*11f0*/  BSYNC B0 ;  /* 0x0000000000007941 */ /* 0x001fea0003800000 */
.L_x_4866:
        /* <DEDUP_REMOVED lines=34> */
.L_x_4869:
[----:B0-----:R-:W-:Y:S05]  /*1420*/  BSYNC B0 ;  /* 0x0000000000007941 */ /* 0x001fea0003800000 */
.L_x_4868:
        /* <DEDUP_REMOVED lines=34> */
.L_x_4871:
[----:B0-----:R-:W-:Y:S05]  /*1650*/  BSYNC B0 ;  /* 0x0000000000007941 */ /* 0x001fea0003800000 */
.L_x_4870:
        /* <DEDUP_REMOVED lines=34> */
.L_x_4873:
[----:B0-----:R-:W-:Y:S05]  /*1880*/  BSYNC B0 ;  /* 0x0000000000007941 */ /* 0x001fea0003800000 */
.L_x_4872:
        /* <DEDUP_REMOVED lines=34> */
.L_x_4875:
[----:B0-----:R-:W-:Y:S05]  /*1ab0*/  BSYNC B0 ;  /* 0x0000000000007941 */ /* 0x001fea0003800000 */
.L_x_4874:
        /* <DEDUP_REMOVED lines=34> */
.L_x_4877:
[----:B0-----:R-:W-:Y:S05]  /*1ce0*/  BSYNC B0 ;  /* 0x0000000000007941 */ /* 0x001fea0003800000 */
.L_x_4876:
        /* <DEDUP_REMOVED lines=34> */
.L_x_4879:
[----:B0-----:R-:W-:Y:S05]  /*1f10*/  BSYNC B0 ;  /* 0x0000000000007941 */ /* 0x001fea0003800000 */
.L_x_4878:
        /* <DEDUP_REMOVED lines=34> */
.L_x_4881:
[----:B0-----:R-:W-:Y:S05]  /*2140*/  BSYNC B0 ;  /* 0x0000000000007941 */ /* 0x001fea0003800000 */
.L_x_4880:
        /* <DEDUP_REMOVED lines=34> */
.L_x_4883:
[----:B0-----:R-:W-:Y:S05]  /*2370*/  BSYNC B0 ;  /* 0x0000000000007941 */ /* 0x001fea0003800000 */
.L_x_4882:
        /* <DEDUP_REMOVED lines=34> */
.L_x_4885:
[----:B0-----:R-:W-:Y:S05]  /*25a0*/  BSYNC B0 ;  /* 0x0000000000007941 */ /* 0x001fea0003800000 */
.L_x_4884:
        /* <DEDUP_REMOVED lines=34> */
.L_x_4887:
[----:B0-----:R-:W-:Y:S05]  /*27d0*/  BSYNC B0 ;  /* 0x0000000000007941 */ /* 0x001fea0003800000 */
.L_x_4886:
        /* <DEDUP_REMOVED lines=34> */
.L_x_4889:
[----:B0-----:R-:W-:Y:S05]  /*2a00*/  BSYNC B0 ;  /* 0x0000000000007941 */ /* 0x001fea0003800000 */
.L_x_4888:
        /* <DEDUP_REMOVED lines=34> */
.L_x_4891:
[----:B0-----:R-:W-:Y:S05]  /*2c30*/  BSYNC B0 ;  /* 0x0000000000007941 */ /* 0x001fea0003800000 */
.L_x_4890:
        /* <DEDUP_REMOVED lines=34> */
.L_x_4893:
[----:B0-----:R-:W-:Y:S05]  /*2e60*/  BSYNC B0 ;  /* 0x0000000000007941 */ /* 0x001fea0003800000 */
.L_x_4892:
        /* <DEDUP_REMOVED lines=34> */
.L_x_4895:
[----:B0-----:R-:W-:Y:S05]  /*3090*/  BSYNC B0 ;  /* 0x0000000000007941 */ /* 0x001fea0003800000 */
.L_x_4894:
        /* <DEDUP_REMOVED lines=34> */
.L_x_4897:
[----:B0-----:R-:W-:Y:S05]  /*32c0*/  BSYNC B0 ;  /* 0x0000000000007941 */ /* 0x001fea0003800000 */
.L_x_4896:
        /* <DEDUP_REMOVED lines=34> */
.L_x_4899:
[----:B0-----:R-:W-:Y:S05]  /*34f0*/  BSYNC B0 ;  /* 0x0000000000007941 */ /* 0x001fea0003800000 */
.L_x_4898:
        /* <DEDUP_REMOVED lines=34> */
.L_x_4901:
[----:B0-----:R-:W-:Y:S05]  /*3720*/  BSYNC B0 ;  /* 0x0000000000007941 */ /* 0x001fea0003800000 */
.L_x_4900:
        /* <DEDUP_REMOVED lines=34> */
.L_x_4903:
[----:B0-----:R-:W-:Y:S05]  /*3950*/  BSYNC B0 ;  /* 0x0000000000007941 */ /* 0x001fea0003800000 */
.L_x_4902:
        /* <DEDUP_REMOVED lines=34> */
.L_x_4905:
[----:B0-----:R-:W-:Y:S05]  /*3b80*/  BSYNC B0 ;  /* 0x0000000000007941 */ /* 0x001fea0003800000 */
.L_x_4904:
        /* <DEDUP_REMOVED lines=34> */
.L_x_4907:
[----:B0-----:R-:W-:Y:S05]  /*3db0*/  BSYNC B0 ;  /* 0x0000000000007941 */ /* 0x001fea0003800000 */
.L_x_4906:
        /* <DEDUP_REMOVED lines=34> */
.L_x_4909:
[----:B0-----:R-:W-:Y:S05]  /*3fe0*/  BSYNC B0 ;  /* 0x0000000000007941 */ /* 0x001fea0003800000 */
.L_x_4908:
        /* <DEDUP_REMOVED lines=34> */
.L_x_4911:
[----:B0-----:R-:W-:Y:S05]  /*4210*/  BSYNC B0 ;  /* 0x0000000000007941 */ /* 0x001fea0003800000 */
.L_x_4910:
        /* <DEDUP_REMOVED lines=34> */
.L_x_4913:
[----:B0-----:R-:W-:Y:S05]  /*4440*/  BSYNC B0 ;  /* 0x0000000000007941 */ /* 0x001fea0003800000 */
.L_x_4912:
        /* <DEDUP_REMOVED lines=34> */
.L_x_4915:
[----:B0-----:R-:W-:Y:S05]  /*4670*/  BSYNC B0 ;  /* 0x0000000000007941 */ /* 0x001fea0003800000 */
.L_x_4914:
        /* <DEDUP_REMOVED lines=34> */
.L_x_4917:
[----:B0-----:R-:W-:Y:S05]  /*48a0*/  BSYNC B0 ;  /* 0x0000000000007941 */ /* 0x001fea0003800000 */
.L_x_4916:
        /* <DEDUP_REMOVED lines=34> */
.L_x_4919:
[----:B0-----:R-:W-:Y:S05]  /*4ad0*/  BSYNC B0 ;  /* 0x0000000000007941 */ /* 0x001fea0003800000 */
.L_x_4918:
        /* <DEDUP_REMOVED lines=34> */
.L_x_4921:
[----:B0-----:R-:W-:Y:S05]  /*4d00*/  BSYNC B0 ;  /* 0x0000000000007941 */ /* 0x001fea0003800000 */
.L_x_4920:
        /* <DEDUP_REMOVED lines=33> */
.L_x_4922:
[----:B0-----:R-:W-:Y:S05]  /*4f20*/  BSYNC B0 ;  /* 0x0000000000007941 */ /* 0x001fea0003800000 */
.L_x_4861:
        /* <DEDUP_REMOVED lines=16> */
.L_x_4923:
        /* <DEDUP_REMOVED lines=18> */
.L_x_4925:
[----:B------:R-:W-:Y:S05]  /*5150*/  BSYNC B0 ;  /* 0x0000000000007941 */ /* 0x000fea0003800000 */
.L_x_4924:
        /* <DEDUP_REMOVED lines=23> */
.L_x_4927:
[----:B------:R-:W-:Y:S05]  /*52d0*/  BSYNC B0 ;  /* 0x0000000000007941 */ /* 0x000fea0003800000 */
.L_x_4926:
        /* <DEDUP_REMOVED lines=15> */
.L_x_4930:
        /* <DEDUP_REMOVED lines=38> */
.L_x_4929:
[----:B------:R-:W-:Y:S05]  /*5630*/  BSYNC B0 ;  /* 0x0000000000007941 */ /* 0x000fea0003800000 */
.L_x_4928:
        /* <DEDUP_REMOVED lines=37> */
.L_x_4933:
[----:B0-----:R-:W-:Y:S05]  /*5890*/  BSYNC B0 ;  /* 0x0000000000007941 */ /* 0x001fea0003800000 */
.L_x_4932:
        /* <DEDUP_REMOVED lines=34> */
.L_x_4935:
[----:B0-----:R-:W-:Y:S05]  /*5ac0*/  BSYNC B0 ;  /* 0x0000000000007941 */ /* 0x001fea0003800000 */
.L_x_4934:
        /* <DEDUP_REMOVED lines=34> */
.L_x_4937:
[----:B0-----:R-:W-:Y:S05]  /*5cf0*/  BSYNC B0 ;  /* 0x0000000000007941 */ /* 0x001fea0003800000 */
.L_x_4936:
        /* <DEDUP_REMOVED lines=34> */
.L_x_4939:
[----:B0-----:R-:W-:Y:S05]  /*5f20*/  BSYNC B0 ;  /* 0x0000000000007941 */ /* 0x001fea0003800000 */
.L_x_4938:
        /* <DEDUP_REMOVED lines=34> */
.L_x_4941:
[----:B0-----:R-:W-:Y:S05]  /*6150*/  BSYNC B0 ;  /* 0x0000000000007941 */ /* 0x001fea0003800000 */
.L_x_4940:
        /* <DEDUP_REMOVED lines=34> */
.L_x_4943:
[----:B0-----:R-:W-:Y:S05]  /*6380*/  BSYNC B0 ;  /* 0x0000000000007941 */ /* 0x001fea0003800000 */
.L_x_4942:
        /* <DEDUP_REMOVED lines=34> */
.L_x_4945:
[----:B0-----:R-:W-:Y:S05]  /*65b0*/  BSYNC B0 ;  /* 0x0000000000007941 */ /* 0x001fea0003800000 */
.L_x_4944:
        /* <DEDUP_REMOVED lines=34> */
.L_x_4947:
[----:B0-----:R-:W-:Y:S05]  /*67e0*/  BSYNC B0 ;  /* 0x0000000000007941 */ /* 0x001fea0003800000 */
.L_x_4946:
        /* <DEDUP_REMOVED lines=34> */
.L_x_4949:
[----:B0-----:R-:W-:Y:S05]  /*6a10*/  BSYNC B0 ;  /* 0x0000000000007941 */ /* 0x001fea0003800000 */
.L_x_4948:
        /* <DEDUP_REMOVED lines=34> */
.L_x_4951:
[----:B0-----:R-:W-:Y:S05]  /*6c40*/  BSYNC B0 ;  /* 0x0000000000007941 */ /* 0x001fea0003800000 */
.L_x_4950:
        /* <DEDUP_REMOVED lines=34> */
.L_x_4953:
[----:B0-----:R-:W-:Y:S05]  /*6e70*/  BSYNC B0 ;  /* 0x0000000000007941 */ /* 0x001fea0003800000 */
.L_x_4952:
        /* <DEDUP_REMOVED lines=34> */
.L_x_4955:
[----:B0-----:R-:W-:Y:S05]  /*70a0*/  BSYNC B0 ;  /* 0x0000000000007941 */ /* 0x001fea0003800000 */
.L_x_4954:
        /* <DEDUP_REMOVED lines=34> */
.L_x_4957:
[----:B0-----:R-:W-:Y:S05]  /*72d0*/  BSYNC B0 ;  /* 0x0000000000007941 */ /* 0x001fea0003800000 */
.L_x_4956:
        /* <DEDUP_REMOVED lines=34> */
.L_x_4959:
[----:B0-----:R-:W-:Y:S05]  /*7500*/  BSYNC B0 ;  /* 0x0000000000007941 */ /* 0x001fea0003800000 */
.L_x_4958:
        /* <DEDUP_REMOVED lines=34> */
.L_x_4961:
[----:B0-----:R-:W-:Y:S05]  /*7730*/  BSYNC B0 ;  /* 0x0000000000007941 */ /* 0x001fea0003800000 */
.L_x_4960:
        /* <DEDUP_REMOVED lines=34> */
.L_x_4963:
[----:B0-----:R-:W-:Y:S05]  /*7960*/  BSYNC B0 ;  /* 0x0000000000007941 */ /* 0x001fea0003800000 */
.L_x_4962:
        /* <DEDUP_REMOVED lines=34> */
.L_x_4965:
[----:B0-----:R-:W-:Y:S05]  /*7b90*/  BSYNC B0 ;  /* 0x0000000000007941 */ /* 0x001fea0003800000 */
.L_x_4964:
        /* <DEDUP_REMOVED lines=34> */
.L_x_4967:
[----:B0-----:R-:W-:Y:S05]  /*7dc0*/  BSYNC B0 ;  /* 0x0000000000007941 */ /* 0x001fea0003800000 */
.L_x_4966:
        /* <DEDUP_REMOVED lines=34> */
.L_x_4969:
[----:B0-----:R-:W-:Y:S05]  /*7ff0*/  BSYNC B0 ;  /* 0x0000000000007941 */ /* 0x001fea0003800000 */
.L_x_4968:
        /* <DEDUP_REMOVED lines=34> */
.L_x_4971:
[----:B0-----:R-:W-:Y:S05]  /*8220*/  BSYNC B0 ;  /* 0x0000000000007941 */ /* 0x001fea0003800000 */
.L_x_4970:
        /* <DEDUP_REMOVED lines=34> */
.L_x_4973:
[----:B0-----:R-:W-:Y:S05]  /*8450*/  BSYNC B0 ;  /* 0x0000000000007941 */ /* 0x001fea0003800000 */
.L_x_4972:
        /* <DEDUP_REMOVED lines=34> */
.L_x_4975:
[----:B0-----:R-:W-:Y:S05]  /*8680*/  BSYNC B0 ;  /* 0x0000000000007941 */ /* 0x001fea0003800000 */
.L_x_4974:
        /* <DEDUP_REMOVED lines=34> */
.L_x_4977:
[----:B0-----:R-:W-:Y:S05]  /*88b0*/  BSYNC B0 ;  /* 0x0000000000007941 */ /* 0x001fea0003800000 */
.L_x_4976:
        /* <DEDUP_REMOVED lines=34> */
.L_x_4979:
[----:B0-----:R-:W-:Y:S05]  /*8ae0*/  BSYNC B0 ;  /* 0x0000000000007941 */ /* 0x001fea0003800000 */
.L_x_4978:
        /* <DEDUP_REMOVED lines=34> */
.L_x_4981:
[----:B0-----:R-:W-:Y:S05]  /*8d10*/  BSYNC B0 ;  /* 0x0000000000007941 */ /* 0x001fea0003800000 */
.L_x_4980:
        /* <DEDUP_REMOVED lines=34> */
.L_x_4983:
[----:B0-----:R-:W-:Y:S05]  /*8f40*/  BSYNC B0 ;  /* 0x0000000000007941 */ /* 0x001fea0003800000 */
.L_x_4982:
        /* <DEDUP_REMOVED lines=34> */
.L_x_4985:
[----:B0-----:R-:W-:Y:S05]  /*9170*/  BSYNC B0 ;  /* 0x0000000000007941 */ /* 0x001fea0003800000 */
.L_x_4984:
        /* <DEDUP_REMOVED lines=34> */
.L_x_4987:
[----:B0-----:R-:W-:Y:S05]  /*93a0*/  BSYNC B0 ;  /* 0x0000000000007941 */ /* 0x001fea0003800000 */
.L_x_4986:
        /* <DEDUP_REMOVED lines=34> */
.L_x_4989:
[----:B0-----:R-:W-:Y:S05]  /*95d0*/  BSYNC B0 ;  /* 0x0000000000007941 */ /* 0x001fea0003800000 */
.L_x_4988:
        /* <DEDUP_REMOVED lines=34> */
.L_x_4991:
[----:B0-----:R-:W-:Y:S05]  /*9800*/  BSYNC B0 ;  /* 0x0000000000007941 */ /* 0x001fea0003800000 */
.L_x_4990:
        /* <DEDUP_REMOVED lines=33> */
.L_x_4992:
[----:B0-----:R-:W-:Y:S05]  /*9a20*/  BSYNC B0 ;  /* 0x0000000000007941 */ /* 0x001fea0003800000 */
.L_x_4931:
[----:B------:R-:W-:Y:S05]  /*9a30*/  @!P0 EXIT ;  /* 0x000000000000894d */ /* 0x000fea0003800000 */
[----:B------:R-:W0:Y:S01]  /*9a40*/  I2F R12, R12 ;  /* 0x0000000c000c7306 */ /* 0x000e220000201400 */
[----:B------:R-:W-:Y:S07]  /*9a50*/  STG.E [R4.64], R10 ;  /* 0x0000000a04007986 */ /* 0x000fee000c101906 */
[----:B0-----:R-:W0:Y:S02]  /*9a60*/  MUFU.RCP R7, R12 ;  /* 0x0000000c00077308 */ /* 0x001e240000001000 */
[----:B0-----:R-:W-:-:S05]  /*9a70*/  FMUL.FTZ R7, R7, R8 ;  /* 0x0000000807077220 */ /* 0x001fca0000410000 */
[----:B------:R-:W-:Y:S01]  /*9a80*/  STG.E [R2.64], R7 ;  /* 0x0000000702007986 */ /* 0x000fe2000c101906 */
[----:B------:R-:W-:Y:S05]  /*9a90*/  EXIT ;  /* 0x000000000000794d */ /* 0x000fea0003800000 */
.L_x_4993:
        /* <DEDUP_REMOVED lines=14> */
.L_x_26768:


//--------------------- .text._ZN2at6native50batch_norm_collect_statistics_channels_last_kernelINS0_3VarEddLi4EEEvPKT0_PT1_S7_PVS6_PiiiS6_ --------------------------
	.section	.text._ZN2at6native50batch_norm_collect_statistics_channels_last_kernelINS0_3VarEddLi4EEEvPKT0_PT1_S7_PVS6_PiiiS6_,"ax",@progbits
	.sectioninfo	@"SHI_REGISTERS=60"
	.align	128
        .global         _ZN2at6native50batch_norm_collect_statistics_channels_last_kernelINS0_3VarEddLi4EEEvPKT0_PT1_S7_PVS6_PiiiS6_
        .type           _ZN2at6native50batch_norm_collect_statistics_channels_last_kernelINS0_3VarEddLi4EEEvPKT0_PT1_S7_PVS6_PiiiS6_,@function
        .size           _ZN2at6native50batch_norm_collect_statistics_channels_last_kernelINS0_3VarEddLi4EEEvPKT0_PT1_S7_PVS6_PiiiS6_,(.L_x_26681 - _ZN2at6native50batch_norm_collect_statistics_channels_last_kernelINS0_3VarEddLi4EEEvPKT0_PT1_S7_PVS6_PiiiS6_)
        .other          _ZN2at6native50batch_norm_collect_statistics_channels_last_kernelINS0_3VarEddLi4EEEvPKT0_PT1_S7_PVS6_PiiiS6_,@"STO_CUDA_ENTRY STV_DEFAULT"
_ZN2at6native50batch_norm_collect_statistics_channels_last_kernelINS0_3VarEddLi4EEEvPKT0_PT1_S7_PVS6_PiiiS6_:
.text._ZN2at6native50batch_norm_collect_statistics_channels_last_kernelINS0_3VarEddLi4EEEvPKT0_PT1_S7_PVS6_PiiiS6_:
        /* <DEDUP_REMOVED lines=63> */
.L_x_5011:
        /* <DEDUP_REMOVED lines=27> */
[----:B-1---5:R-:W-:Y:S05]  /*05a0*/  CALL.REL.NOINC `($__internal_74_$__cuda_sm20_dblrcp_rn_slowpath_v3) ;  /* 0x0000ea6000007944 */ /* 0x022fea0003c00000 */
.L_x_4998:
[----:B------:R-:W-:Y:S05]  /*05b0*/  BSYNC B2 ;  /* 0x0000000000027941 */ /* 0x000fea0003800000 */
.L_x_4997:
[----:B-1----:R-:W-:Y:S02]  /*05c0*/  IMAD.MOV.U32 R42, RZ, RZ, R22 ;  /* 0x000000ffff2a7224 */ /* 0x002fe400078e0016 */
[----:B------:R-:W-:Y:S02]  /*05d0*/  IMAD.MOV.U32 R43, RZ, RZ, R23 ;  /* 0x000000ffff2b7224 */ /* 0x000fe400078e0017 */
[----:B------:R-:W-:-:S02]  /*05e0*/  IMAD.MOV.U32 R40, RZ, RZ, 0x0 ;  /* 0x00000000ff287424 */ /* 0x000fc400078e00ff */
[----:B------:R-:W-:Y:S02]  /*05f0*/  IMAD.MOV.U32 R41, RZ, RZ, 0x3ff00000 ;  /* 0x3ff00000ff297424 */ /* 0x000fe400078e00ff */
.L_x_4996:
[----:B------:R-:W-:Y:S05]  /*0600*/  BSYNC B1 ;  /* 0x0000000000017941 */ /* 0x000fea0003800000 */
.L_x_4995:
        /* <DEDUP_REMOVED lines=27> */
[----:B-1---5:R-:W-:Y:S05]  /*07c0*/  CALL.REL.NOINC `($__internal_74_$__cuda_sm20_dblrcp_rn_slowpath_v3) ;  /* 0x0000e84000007944 */ /* 0x022fea0003c00000 */
.L_x_5002:
[----:B------:R-:W-:Y:S05]  /*07d0*/  BSYNC B2 ;  /* 0x0000000000027941 */ /* 0x000fea0003800000 */
.L_x_5001:
[----:B-1----:R-:W-:Y:S02]  /*07e0*/  IMAD.MOV.U32 R48, RZ, RZ, R22 ;  /* 0x000000ffff307224 */ /* 0x002fe400078e0016 */
[----:B------:R-:W-:Y:S02]  /*07f0*/  IMAD.MOV.U32 R49, RZ, RZ, R23 ;  /* 0x000000ffff317224 */ /* 0x000fe400078e0017 */
[----:B------:R-:W-:Y:S02]  /*0800*/  IMAD.MOV.U32 R46, RZ, RZ, 0x0 ;  /* 0x00000000ff2e7424 */ /* 0x000fe400078e00ff */
[----:B------:R-:W-:-:S02]  /*0810*/  IMAD.MOV.U32 R47, RZ, RZ, 0x3ff00000 ;  /* 0x3ff00000ff2f7424 */ /* 0x000fc400078e00ff */
.L_x_5000:
[----:B------:R-:W-:Y:S05]  /*0820*/  BSYNC B1 ;  /* 0x0000000000017941 */ /* 0x000fea0003800000 */
.L_x_4999:
        /* <DEDUP_REMOVED lines=26> */
.L_x_5006:
[----:B------:R-:W-:Y:S05]  /*09d0*/  BSYNC B2 ;  /* 0x0000000000027941 */ /* 0x000fea0003800000 */
.L_x_5005:
[----:B-1----:R-:W-:Y:S02]  /*09e0*/  IMAD.MOV.U32 R56, RZ, RZ, R22 ;  /* 0x000000ffff387224 */ /* 0x002fe400078e0016 */
[----:B------:R-:W-:Y:S02]  /*09f0*/  IMAD.MOV.U32 R57, RZ, RZ, R23 ;  /* 0x000000ffff397224 */ /* 0x000fe400078e0017 */
[----:B------:R-:W-:Y:S02]  /*0a00*/  IMAD.MOV.U32 R54, RZ, RZ, 0x0 ;  /* 0x00000000ff367424 */ /* 0x000fe400078e00ff */
[----:B------:R-:W-:-:S02]  /*0a10*/  IMAD.MOV.U32 R55, RZ, RZ, 0x3ff00000 ;  /* 0x3ff00000ff377424 */ /* 0x000fc400078e00ff */
.L_x_5004:
[----:B------:R-:W-:Y:S05]  /*0a20*/  BSYNC B1 ;  /* 0x0000000000017941 */ /* 0x000fea0003800000 */
.L_x_5003:
        /* <DEDUP_REMOVED lines=28> */
[----:B01---5:R-:W-:Y:S05]  /*0bf0*/  CALL.REL.NOINC `($__internal_74_$__cuda_sm20_dblrcp_rn_slowpath_v3) ;  /* 0x0000e41000007944 */ /* 0x023fea0003c00000 */
.L_x_5010:
[----:B------:R-:W-:Y:S05]  /*0c00*/  BSYNC B2 ;  /* 0x0000000000027941 */ /* 0x000fea0003800000 */
.L_x_5009:
[----:B-1----:R-:W-:Y:S02]  /*0c10*/  IMAD.MOV.U32 R24, RZ, RZ, R22 ;  /* 0x000000ffff187224 */ /* 0x002fe400078e0016 */
[----:B------:R-:W-:Y:S02]  /*0c20*/  IMAD.MOV.U32 R25, RZ, RZ, R23 ;  /* 0x000000ffff197224 */ /* 0x000fe400078e0017 */
[----:B------:R-:W-:Y:S02]  /*0c30*/  IMAD.MOV.U32 R22, RZ, RZ, 0x0 ;  /* 0x00000000ff167424 */ /* 0x000fe400078e00ff */
[----:B------:R-:W-:-:S02]  /*0c40*/  IMAD.MOV.U32 R23, RZ, RZ, 0x3ff00000 ;  /* 0x3ff00000ff177424 */ /* 0x000fc400078e00ff */
.L_x_5008:
[----:B------:R-:W-:Y:S05]  /*0c50*/  BSYNC B1 ;  /* 0x0000000000017941 */ /* 0x000fea0003800000 */
.L_x_5007:
        /* <DEDUP_REMOVED lines=28> */
.L_x_4994:
        /* <DEDUP_REMOVED lines=16> */
[----:B012---:R-:W-:Y:S05]  /*0f20*/  CALL.REL.NOINC `($__internal_74_$__cuda_sm20_dblrcp_rn_slowpath_v3) ;  /* 0x0000e0e000007944 */ /* 0x007fea0003c00000 */
.L_x_5013:
[----:B------:R-:W-:Y:S05]  /*0f30*/  BSYNC B1 ;  /* 0x0000000000017941 */ /* 0x000fea0003800000 */
.L_x_5012:
        /* <DEDUP_REMOVED lines=27> */
[----:B-1----:R-:W-:Y:S05]  /*10f0*/  CALL.REL.NOINC `($__internal_74_$__cuda_sm20_dblrcp_rn_slowpath_v3) ;  /* 0x0000df1000007944 */ /* 0x002fea0003c00000 */
.L_x_5015:
[----:B------:R-:W-:Y:S05]  /*1100*/  BSYNC B1 ;  /* 0x0000000000017941 */ /* 0x000fea0003800000 */
.L_x_5014:
        /* <DEDUP_REMOVED lines=27> */
[----:B01----:R-:W-:Y:S05]  /*12c0*/  CALL.REL.NOINC `($__internal_74_$__cuda_sm20_dblrcp_rn_slowpath_v3) ;  /* 0x0000dd4000007944 */ /* 0x003fea0003c00000 */
.L_x_5017:
[----:B------:R-:W-:Y:S05]  /*12d0*/  BSYNC B1 ;  /* 0x0000000000017941 */ /* 0x000fea0003800000 */
.L_x_5016:
        /* <DEDUP_REMOVED lines=52> */
[----:B-1----:R-:W-:Y:S05]  /*1620*/  CALL.REL.NOINC `($__internal_74_$__cuda_sm20_dblrcp_rn_slowpath_v3) ;  /* 0x0000d9e000007944 */ /* 0x002fea0003c00000 */
.L_x_5022:
[----:B------:R-:W-:Y:S05]  /*1630*/  BSYNC B2 ;  /* 0x0000000000027941 */ /* 0x000fea0003800000 */
.L_x_5021:
        /* <DEDUP_REMOVED lines=14> */
.L_x_5020:
[----:B0-----:R-:W-:Y:S05]  /*1720*/  BSYNC B1 ;  /* 0x0000000000017941 */ /* 0x001fea0003800000 */
.L_x_5019:
        /* <DEDUP_REMOVED lines=38> */
.L_x_5026:
[----:B------:R-:W-:Y:S05]  /*1990*/  BSYNC B2 ;  /* 0x0000000000027941 */ /* 0x000fea0003800000 */
.L_x_5025:
        /* <DEDUP_REMOVED lines=14> */
.L_x_5024:
[----:B0-----:R-:W-:Y:S05]  /*1a80*/  BSYNC B1 ;  /* 0x0000000000017941 */ /* 0x001fea0003800000 */
.L_x_5023:
        /* <DEDUP_REMOVED lines=38> */
.L_x_5030:
[----:B------:R-:W-:Y:S05]  /*1cf0*/  BSYNC B2 ;  /* 0x0000000000027941 */ /* 0x000fea0003800000 */
.L_x_5029:
        /* <DEDUP_REMOVED lines=14> */
.L_x_5028:
[----:B0-----:R-:W-:Y:S05]  /*1de0*/  BSYNC B1 ;  /* 0x0000000000017941 */ /* 0x001fea0003800000 */
.L_x_5027:
        /* <DEDUP_REMOVED lines=38> */
.L_x_5034:
[----:B------:R-:W-:Y:S05]  /*2050*/  BSYNC B2 ;  /* 0x0000000000027941 */ /* 0x000fea0003800000 */
.L_x_5033:
        /* <DEDUP_REMOVED lines=14> */
.L_x_5032:
[----:B0-----:R-:W-:Y:S05]  /*2140*/  BSYNC B1 ;  /* 0x0000000000017941 */ /* 0x001fea0003800000 */
.L_x_5031:
        /* <DEDUP_REMOVED lines=38> */
.L_x_5038:
[----:B------:R-:W-:Y:S05]  /*23b0*/  BSYNC B2 ;  /* 0x0000000000027941 */ /* 0x000fea0003800000 */
.L_x_5037:
        /* <DEDUP_REMOVED lines=14> */
.L_x_5036:
[----:B0-----:R-:W-:Y:S05]  /*24a0*/  BSYNC B1 ;  /* 0x0000000000017941 */ /* 0x001fea0003800000 */
.L_x_5035:
        /* <DEDUP_REMOVED lines=38> */
.L_x_5042:
[----:B------:R-:W-:Y:S05]  /*2710*/  BSYNC B2 ;  /* 0x0000000000027941 */ /* 0x000fea0003800000 */
.L_x_5041:
        /* <DEDUP_REMOVED lines=14> */
.L_x_5040:
[----:B0-----:R-:W-:Y:S05]  /*2800*/  BSYNC B1 ;  /* 0x0000000000017941 */ /* 0x001fea0003800000 */
.L_x_5039:
        /* <DEDUP_REMOVED lines=38> */
.L_x_5046:
[----:B------:R-:W-:Y:S05]  /*2a70*/  BSYNC B2 ;  /* 0x0000000000027941 */ /* 0x000fea0003800000 */
.L_x_5045:
        /* <DEDUP_REMOVED lines=14> */
.L_x_5044:
[----:B0-----:R-:W-:Y:S05]  /*2b60*/  BSYNC B1 ;  /* 0x0000000000017941 */ /* 0x001fea0003800000 */
.L_x_5043:
        /* <DEDUP_REMOVED lines=38> */
.L_x_5050:
[----:B------:R-:W-:Y:S05]  /*2dd0*/  BSYNC B2 ;  /* 0x0000000000027941 */ /* 0x000fea0003800000 */
.L_x_5049:
        /* <DEDUP_REMOVED lines=14> */
.L_x_5048:
[----:B0-----:R-:W-:Y:S05]  /*2ec0*/  BSYNC B1 ;  /* 0x0000000000017941 */ /* 0x001fea0003800000 */
.L_x_5047:
        /* <DEDUP_REMOVED lines=38> */
.L_x_5054:
[----:B------:R-:W-:Y:S05]  /*3130*/  BSYNC B2 ;  /* 0x0000000000027941 */ /* 0x000fea0003800000 */
.L_x_5053:
        /* <DEDUP_REMOVED lines=14> */
.L_x_5052:
[----:B0-----:R-:W-:Y:S05]  /*3220*/  BSYNC B1 ;  /* 0x0000000000017941 */ /* 0x001fea0003800000 */
.L_x_5051:
        /* <DEDUP_REMOVED lines=38> */
.L_x_5058:
[----:B------:R-:W-:Y:S05]  /*3490*/  BSYNC B2 ;  /* 0x0000000000027941 */ /* 0x000fea0003800000 */
.L_x_5057:
        /* <DEDUP_REMOVED lines=14> */
.L_x_5056:
[----:B0-----:R-:W-:Y:S05]  /*3580*/  BSYNC B1 ;  /* 0x0000000000017941 */ /* 0x001fea0003800000 */
.L_x_5055:
        /* <DEDUP_REMOVED lines=38> */
.L_x_5062:
[----:B------:R-:W-:Y:S05]  /*37f0*/  BSYNC B2 ;  /* 0x0000000000027941 */ /* 0x000fea0003800000 */
.L_x_5061:
        /* <DEDUP_REMOVED lines=14> */
.L_x_5060:
[----:B0-----:R-:W-:Y:S05]  /*38e0*/  BSYNC B1 ;  /* 0x0000000000017941 */ /* 0x001fea0003800000 */
.L_x_5059:
        /* <DEDUP_REMOVED lines=38> */
.L_x_5066:
[----:B------:R-:W-:Y:S05]  /*3b50*/  BSYNC B2 ;  /* 0x0000000000027941 */ /* 0x000fea0003800000 */
.L_x_5065:
        /* <DEDUP_REMOVED lines=14> */
.L_x_5064:
[----:B0-----:R-:W-:Y:S05]  /*3c40*/  BSYNC B1 ;  /* 0x0000000000017941 */ /* 0x001fea0003800000 */
.L_x_5063:
        /* <DEDUP_REMOVED lines=38> */
.L_x_5070:
[----:B------:R-:W-:Y:S05]  /*3eb0*/  BSYNC B2 ;  /* 0x0000000000027941 */ /* 0x000fea0003800000 */
.L_x_5069:
        /* <DEDUP_REMOVED lines=14> */
.L_x_5068:
[----:B0-----:R-:W-:Y:S05]  /*3fa0*/  BSYNC B1 ;  /* 0x0000000000017941 */ /* 0x001fea0003800000 */
.L_x_5067:
        /* <DEDUP_REMOVED lines=38> */
.L_x_5074:
[----:B------:R-:W-:Y:S05]  /*4210*/  BSYNC B2 ;  /* 0x0000000000027941 */ /* 0x000fea0003800000 */
.L_x_5073:
        /* <DEDUP_REMOVED lines=14> */
.L_x_5072:
[----:B0-----:R-:W-:Y:S05]  /*4300*/  BSYNC B1 ;  /* 0x0000000000017941 */ /* 0x001fea0003800000 */
.L_x_5071:
        /* <DEDUP_REMOVED lines=38> */
.L_x_5078:
[----:B------:R-:W-:Y:S05]  /*4570*/  BSYNC B2 ;  /* 0x0000000000027941 */ /* 0x000fea0003800000 */
.L_x_5077:
        /* <DEDUP_REMOVED lines=14> */
.L_x_5076:
[----:B0-----:R-:W-:Y:S05]  /*4660*/  BSYNC B1 ;  /* 0x0000000000017941 */ /* 0x001fea0003800000 */
.L_x_5075:
        /* <DEDUP_REMOVED lines=38> */
.L_x_5082:
[----:B------:R-:W-:Y:S05]  /*48d0*/  BSYNC B2 ;  /* 0x0000000000027941 */ /* 0x000fea0003800000 */
.L_x_5081:
        /* <DEDUP_REMOVED lines=14> */
.L_x_5080:
[----:B0-----:R-:W-:Y:S05]  /*49c0*/  BSYNC B1 ;  /* 0x0000000000017941 */ /* 0x001fea0003800000 */
.L_x_5079:
        /* <DEDUP_REMOVED lines=38> */
.L_x_5086:
[----:B------:R-:W-:Y:S05]  /*4c30*/  BSYNC B2 ;  /* 0x0000000000027941 */ /* 0x000fea0003800000 */
.L_x_5085:
        /* <DEDUP_REMOVED lines=14> */
.L_x_5084:
[----:B0-----:R-:W-:Y:S05]  /*4d20*/  BSYNC B1 ;  /* 0x0000000000017941 */ /* 0x001fea0003800000 */
.L_x_5083:
        /* <DEDUP_REMOVED lines=38> */
.L_x_5090:
[----:B------:R-:W-:Y:S05]  /*4f90*/  BSYNC B2 ;  /* 0x0000000000027941 */ /* 0x000fea0003800000 */
.L_x_5089:
        /* <DEDUP_REMOVED lines=14> */
.L_x_5088:
[----:B0-----:R-:W-:Y:S05]  /*5080*/  BSYNC B1 ;  /* 0x0000000000017941 */ /* 0x001fea0003800000 */
.L_x_5087:
        /* <DEDUP_REMOVED lines=38> */
.L_x_5094:
[----:B------:R-:W-:Y:S05]  /*52f0*/  BSYNC B2 ;  /* 0x0000000000027941 */ /* 0x000fea0003800000 */
.L_x_5093:
        /* <DEDUP_REMOVED lines=14> */
.L_x_5092:
[----:B0-----:R-:W-:Y:S05]  /*53e0*/  BSYNC B1 ;  /* 0x0000000000017941 */ /* 0x001fea0003800000 */
.L_x_5091:
        /* <DEDUP_REMOVED lines=38> */
.L_x_5098:
[----:B------:R-:W-:Y:S05]  /*5650*/  BSYNC B2 ;  /* 0x0000000000027941 */ /* 0x000fea0003800000 */
.L_x_5097:
        /* <DEDUP_REMOVED lines=14> */
.L_x_5096:
[----:B0-----:R-:W-:Y:S05]  /*5740*/  BSYNC B1 ;  /* 0x0000000000017941 */ /* 0x001fea0003800000 */
.L_x_5095:
        /* <DEDUP_REMOVED lines=38> */
.L_x_5102:
[----:B------:R-:W-:Y:S05]  /*59b0*/  BSYNC B2 ;  /* 0x0000000000027941 */ /* 0x000fea0003800000 */
.L_x_5101:
        /* <DEDUP_REMOVED lines=14> */
.L_x_5100:
[----:B0-----:R-:W-:Y:S05]  /*5aa0*/  BSYNC B1 ;  /* 0x0000000000017941 */ /* 0x001fea0003800000 */
.L_x_5099:
        /* <DEDUP_REMOVED lines=38> */
.L_x_5106:
[----:B------:R-:W-:Y:S05]  /*5d10*/  BSYNC B2 ;  /* 0x0000000000027941 */ /* 0x000fea0003800000 */
.L_x_5105:
        /* <DEDUP_REMOVED lines=14> */
.L_x_5104:
[----:B0-----:R-:W-:Y:S05]  /*5e00*/  BSYNC B1 ;  /* 0x0000000000017941 */ /* 0x001fea0003800000 */
.L_x_5103:
        /* <DEDUP_REMOVED lines=38> */
.L_x_5110:
[----:B------:R-:W-:Y:S05]  /*6070*/  BSYNC B2 ;  /* 0x0000000000027941 */ /* 0x000fea0003800000 */
.L_x_5109:
        /* <DEDUP_REMOVED lines=14> */
.L_x_5108:
[----:B0-----:R-:W-:Y:S05]  /*6160*/  BSYNC B1 ;  /* 0x0000000000017941 */ /* 0x001fea0003800000 */
.L_x_5107:
        /* <DEDUP_REMOVED lines=37> */
[----:B-1----:R-:W-:Y:S05]  /*63c0*/  CALL.REL.NOINC `($__internal_74_$__cuda_sm20_dblrcp_rn_slowpath_v3) ;  /* 0x00008c4000007944 */ /* 0x002fea0003c00000 */
.L_x_5114:
[----:B------:R-:W-:Y:S05]  /*63d0*/  BSYNC B2 ;  /* 0x0000000000027941 */ /* 0x000fea0003800000 */
.L_x_5113:
        /* <DEDUP_REMOVED lines=14> */
.L_x_5112:
[----:B0-----:R-:W-:Y:S05]  /*64c0*/  BSYNC B1 ;  /* 0x0000000000017941 */ /* 0x001fea0003800000 */
.L_x_5111:
        /* <DEDUP_REMOVED lines=38> */
.L_x_5118:
[----:B------:R-:W-:Y:S05]  /*6730*/  BSYNC B2 ;  /* 0x0000000000027941 */ /* 0x000fea0003800000 */
.L_x_5117:
        /* <DEDUP_REMOVED lines=14> */
.L_x_5116:
[----:B0-----:R-:W-:Y:S05]  /*6820*/  BSYNC B1 ;  /* 0x0000000000017941 */ /* 0x001fea0003800000 */
.L_x_5115:
        /* <DEDUP_REMOVED lines=38> */
.L_x_5122:
[----:B------:R-:W-:Y:S05]  /*6a90*/  BSYNC B2 ;  /* 0x0000000000027941 */ /* 0x000fea0003800000 */
.L_x_5121:
        /* <DEDUP_REMOVED lines=14> */
.L_x_5120:
[----:B0-----:R-:W-:Y:S05]  /*6b80*/  BSYNC B1 ;  /* 0x0000000000017941 */ /* 0x001fea0003800000 */
.L_x_5119:
        /* <DEDUP_REMOVED lines=38> */
.L_x_5126:
[----:B------:R-:W-:Y:S05]  /*6df0*/  BSYNC B2 ;  /* 0x0000000000027941 */ /* 0x000fea0003800000 */
.L_x_5125:
        /* <DEDUP_REMOVED lines=14> */
.L_x_5124:
[----:B0-----:R-:W-:Y:S05]  /*6ee0*/  BSYNC B1 ;  /* 0x0000000000017941 */ /* 0x001fea0003800000 */
.L_x_5123:
        /* <DEDUP_REMOVED lines=38> */
.L_x_5130:
[----:B------:R-:W-:Y:S05]  /*7150*/  BSYNC B2 ;  /* 0x0000000000027941 */ /* 0x000fea0003800000 */
.L_x_5129:
        /* <DEDUP_REMOVED lines=14> */
.L_x_5128:
[----:B0-----:R-:W-:Y:S05]  /*7240*/  BSYNC B1 ;  /* 0x0000000000017941 */ /* 0x001fea0003800000 */
.L_x_5127:
        /* <DEDUP_REMOVED lines=38> */
.L_x_5134:
[----:B------:R-:W-:Y:S05]  /*74b0*/  BSYNC B2 ;  /* 0x0000000000027941 */ /* 0x000fea0003800000 */
.L_x_5133:
        /* <DEDUP_REMOVED lines=14> */
.L_x_5132:
[----:B0-----:R-:W-:Y:S05]  /*75a0*/  BSYNC B1 ;  /* 0x0000000000017941 */ /* 0x001fea0003800000 */
.L_x_5131:
        /* <DEDUP_REMOVED lines=38> */
.L_x_5138:
[----:B------:R-:W-:Y:S05]  /*7810*/  BSYNC B2 ;  /* 0x0000000000027941 */ /* 0x000fea0003800000 */
.L_x_5137:
        /* <DEDUP_REMOVED lines=14> */
.L_x_5136:
[----:B0-----:R-:W-:Y:S05]  /*7900*/  BSYNC B1 ;  /* 0x0000000000017941 */ /* 0x001fea0003800000 */
.L_x_5135:
        /* <DEDUP_REMOVED lines=36> */
[----:B01----:R-:W-:Y:S05]  /*7b50*/  CALL.REL.NOINC `($__internal_74_$__cuda_sm20_dblrcp_rn_slowpath_v3) ;  /* 0x000074b000007944 */ /* 0x003fea0003c00000 */
.L_x_5141:
[----:B------:R-:W-:Y:S05]  /*7b60*/  BSYNC B2 ;  /* 0x0000000000027941 */ /* 0x000fea0003800000 */
.L_x_5140:
        /* <DEDUP_REMOVED lines=14> */
.L_x_5139:
[----:B0-----:R-:W-:Y:S05]  /*7c50*/  BSYNC B1 ;  /* 0x0000000000017941 */ /* 0x001fea0003800000 */
.L_x_5018:
        /* <DEDUP_REMOVED lines=30> */
[----:B------:R-:W-:Y:S05]  /*7e40*/  CALL.REL.NOINC `($__internal_75_$__cuda_sm20_div_rn_f64_full) ;  /* 0x0000745000007944 */ /* 0x000fea0003c00000 */
.L_x_5144:
[----:B--2---:R-:W-:Y:S05]  /*7e50*/  BSYNC B0 ;  /* 0x0000000000007941 */ /* 0x004fea0003800000 */
.L_x_5143:
[----:B------:R-:W-:Y:S01]  /*7e60*/  STG.E.64 [R12.64], R4 ;  /* 0x000000040c007986 */ /* 0x000fe2000c101b06 */
[----:B------:R-:W-:Y:S05]  /*7e70*/  EXIT ;  /* 0x000000000000794d */ /* 0x000fea0003800000 */
.L_x_5142:
        /* <DEDUP_REMOVED lines=18> */
.L_x_5146:
[----:B------:R-:W-:Y:S05]  /*7fa0*/  BSYNC B0 ;  /* 0x0000000000007941 */ /* 0x000fea0003800000 */
.L_x_5145:
        /* <DEDUP_REMOVED lines=24> */
.L_x_5148:
[----:B------:R-:W-:Y:S05]  /*8130*/  BSYNC B0 ;  /* 0x0000000000007941 */ /* 0x000fea0003800000 */
.L_x_5147:
        /* <DEDUP_REMOVED lines=15> */
.L_x_5154:
        /* <DEDUP_REMOVED lines=32> */
[----:B-1---5:R-:W-:Y:S05]  /*8430*/  CALL.REL.NOINC `($__internal_74_$__cuda_sm20_dblrcp_rn_slowpath_v3) ;  /* 0x00006bd000007944 */ /* 0x022fea0003c00000 */
.L_x_5153:
[----:B------:R-:W-:Y:S05]  /*8440*/  BSYNC B3 ;  /* 0x0000000000037941 */ /* 0x000fea0003800000 */
.L_x_5152:
        /* <DEDUP_REMOVED lines=16> */
.L_x_5151:
[----:B0-----:R-:W-:Y:S02]  /*8550*/  IMAD.MOV.U32 R16, RZ, RZ, R30 ;  /* 0x000000ffff107224 */ /* 0x001fe400078e001e */
[----:B------:R-:W-:Y:S02]  /*8560*/  IMAD.MOV.U32 R17, RZ, RZ, R31 ;  /* 0x000000ffff117224 */ /* 0x000fe400078e001f */
.L_x_5150:
[----:B------:R-:W-:Y:S05]  /*8570*/  BSYNC B1 ;  /* 0x0000000000017941 */ /* 0x000fea0003800000 */
.L_x_5149:
        /* <DEDUP_REMOVED lines=42> */
[----:B01----:R-:W-:Y:S05]  /*8820*/  CALL.REL.NOINC `($__internal_74_$__cuda_sm20_dblrcp_rn_slowpath_v3) ;  /* 0x000067e000007944 */ /* 0x003fea0003c00000 */
.L_x_5159:
[----:B------:R-:W-:Y:S05]  /*8830*/  BSYNC B2 ;  /* 0x0000000000027941 */ /* 0x000fea0003800000 */
.L_x_5158:
        /* <DEDUP_REMOVED lines=14> */
.L_x_5157:
[----:B0-----:R-:W-:Y:S05]  /*8920*/  BSYNC B1 ;  /* 0x0000000000017941 */ /* 0x001fea0003800000 */
.L_x_5156:
        /* <DEDUP_REMOVED lines=38> */
.L_x_5163:
[----:B------:R-:W-:Y:S05]  /*8b90*/  BSYNC B2 ;  /* 0x0000000000027941 */ /* 0x000fea0003800000 */
.L_x_5162:
        /* <DEDUP_REMOVED lines=14> */
.L_x_5161:
[----:B0-----:R-:W-:Y:S05]  /*8c80*/  BSYNC B1 ;  /* 0x0000000000017941 */ /* 0x001fea0003800000 */
.L_x_5160:
        /* <DEDUP_REMOVED lines=38> */
.L_x_5167:
[----:B------:R-:W-:Y:S05]  /*8ef0*/  BSYNC B2 ;  /* 0x0000000000027941 */ /* 0x000fea0003800000 */
.L_x_5166:
        /* <DEDUP_REMOVED lines=14> */
.L_x_5165:
[----:B0-----:R-:W-:Y:S05]  /*8fe0*/  BSYNC B1 ;  /* 0x0000000000017941 */ /* 0x001fea0003800000 */
.L_x_5164:
        /* <DEDUP_REMOVED lines=38> */
.L_x_5171:
[----:B------:R-:W-:Y:S05]  /*9250*/  BSYNC B2 ;  /* 0x0000000000027941 */ /* 0x000fea0003800000 */
.L_x_5170:
        /* <DEDUP_REMOVED lines=14> */
.L_x_5169:
[----:B0-----:R-:W-:Y:S05]  /*9340*/  BSYNC B1 ;  /* 0x0000000000017941 */ /* 0x001fea0003800000 */
.L_x_5168:
        /* <DEDUP_REMOVED lines=38> */
.L_x_5175:
[----:B------:R-:W-:Y:S05]  /*95b0*/  BSYNC B2 ;  /* 0x0000000000027941 */ /* 0x000fea0003800000 */
.L_x_5174:
        /* <DEDUP_REMOVED lines=14> */
.L_x_5173:
[----:B0-----:R-:W-:Y:S05]  /*96a0*/  BSYNC B1 ;  /* 0x0000000000017941 */ /* 0x001fea0003800000 */
.L_x_5172:
        /* <DEDUP_REMOVED lines=38> */
.L_x_5179:
[----:B------:R-:W-:Y:S05]  /*9910*/  BSYNC B2 ;  /* 0x0000000000027941 */ /* 0x000fea0003800000 */
.L_x_5178:
        /* <DEDUP_REMOVED lines=14> */
.L_x_5177:
[----:B0-----:R-:W-:Y:S05]  /*9a00*/  BSYNC B1 ;  /* 0x0000000000017941 */ /* 0x001fea0003800000 */
.L_x_5176:
        /* <DEDUP_REMOVED lines=38> */
.L_x_5183:
[----:B------:R-:W-:Y:S05]  /*9c70*/  BSYNC B2 ;  /* 0x0000000000027941 */ /* 0x000fea0003800000 */
.L_x_5182:
        /* <DEDUP_REMOVED lines=14> */
.L_x_5181:
[----:B0-----:R-:W-:Y:S05]  /*9d60*/  BSYNC B1 ;  /* 0x0000000000017941 */ /* 0x001fea0003800000 */
.L_x_5180:
        /* <DEDUP_REMOVED lines=38> */
.L_x_5187:
[----:B------:R-:W-:Y:S05]  /*9fd0*/  BSYNC B2 ;  /* 0x0000000000027941 */ /* 0x000fea0003800000 */
.L_x_5186:
        /* <DEDUP_REMOVED lines=14> */
.L_x_5185:
[----:B0-----:R-:W-:Y:S05]  /*a0c0*/  BSYNC B1 ;  /* 0x0000000000017941 */ /* 0x001fea0003800000 */
.L_x_5184:
        /* <DEDUP_REMOVED lines=38> */
.L_x_5191:
[----:B------:R-:W-:Y:S05]  /*a330*/  BSYNC B2 ;  /* 0x0000000000027941 */ /* 0x000fea0003800000 */
.L_x_5190:
        /* <DEDUP_REMOVED lines=14> */
.L_x_5189:
[----:B0-----:R-:W-:Y:S05]  /*a420*/  BSYNC B1 ;  /* 0x0000000000017941 */ /* 0x001fea0003800000 */
.L_x_5188:
        /* <DEDUP_REMOVED lines=38> */
.L_x_5195:
[----:B------:R-:W-:Y:S05]  /*a690*/  BSYNC B2 ;  /* 0x0000000000027941 */ /* 0x000fea0003800000 */
.L_x_5194:
        /* <DEDUP_REMOVED lines=14> */
.L_x_5193:
[----:B0-----:R-:W-:Y:S05]  /*a780*/  BSYNC B1 ;  /* 0x0000000000017941 */ /* 0x001fea0003800000 */
.L_x_5192:
        /* <DEDUP_REMOVED lines=38> */
.L_x_5199:
[----:B------:R-:W-:Y:S05]  /*a9f0*/  BSYNC B2 ;  /* 0x0000000000027941 */ /* 0x000fea0003800000 */
.L_x_5198:
        /* <DEDUP_REMOVED lines=14> */
.L_x_5197:
[----:B0-----:R-:W-:Y:S05]  /*aae0*/  BSYNC B1 ;  /* 0x0000000000017941 */ /* 0x001fea0003800000 */
.L_x_5196:
        /* <DEDUP_REMOVED lines=38> */
.L_x_5203:
[----:B------:R-:W-:Y:S05]  /*ad50*/  BSYNC B2 ;  /* 0x0000000000027941 */ /* 0x000fea0003800000 */
.L_x_5202:
        /* <DEDUP_REMOVED lines=14> */
.L_x_5201:
[----:B0-----:R-:W-:Y:S05]  /*ae40*/  BSYNC B1 ;  /* 0x0000000000017941 */ /* 0x001fea0003800000 */
.L_x_5200:
        /* <DEDUP_REMOVED lines=38> */
.L_x_5207:
[----:B------:R-:W-:Y:S05]  /*b0b0*/  BSYNC B2 ;  /* 0x0000000000027941 */ /* 0x000fea0003800000 */
.L_x_5206:
        /* <DEDUP_REMOVED lines=14> */
.L_x_5205:
[----:B0-----:R-:W-:Y:S05]  /*b1a0*/  BSYNC B1 ;  /* 0x0000000000017941 */ /* 0x001fea0003800000 */
.L_x_5204:
        /* <DEDUP_REMOVED lines=38> */
.L_x_5211:
[----:B------:R-:W-:Y:S05]  /*b410*/  BSYNC B2 ;  /* 0x0000000000027941 */ /* 0x000fea0003800000 */
.L_x_5210:
        /* <DEDUP_REMOVED lines=14> */
.L_x_5209:
[----:B0-----:R-:W-:Y:S05]  /*b500*/  BSYNC B1 ;  /* 0x0000000000017941 */ /* 0x001fea0003800000 */
.L_x_5208:
        /* <DEDUP_REMOVED lines=38> */
.L_x_5215:
[----:B------:R-:W-:Y:S05]  /*b770*/  BSYNC B2 ;  /* 0x0000000000027941 */ /* 0x000fea0003800000 */
.L_x_5214:
        /* <DEDUP_REMOVED lines=14> */
.L_x_5213:
[----:B0-----:R-:W-:Y:S05]  /*b860*/  BSYNC B1 ;  /* 0x0000000000017941 */ /* 0x001fea0003800000 */
.L_x_5212:
        /* <DEDUP_REMOVED lines=38> */
.L_x_5219:
[----:B------:R-:W-:Y:S05]  /*bad0*/  BSYNC B2 ;  /* 0x0000000000027941 */ /* 0x000fea0003800000 */
.L_x_5218:
        /* <DEDUP_REMOVED lines=14> */
.L_x_5217:
[----:B0-----:R-:W-:Y:S05]  /*bbc0*/  BSYNC B1 ;  /* 0x0000000000017941 */ /* 0x001fea0003800000 */
.L_x_5216:
        /* <DEDUP_REMOVED lines=38> */
.L_x_5223:
[----:B------:R-:W-:Y:S05]  /*be30*/  BSYNC B2 ;  /* 0x0000000000027941 */ /* 0x000fea0003800000 */
.L_x_5222:
        /* <DEDUP_REMOVED lines=14> */
.L_x_5221:
[----:B0-----:R-:W-:Y:S05]  /*bf20*/  BSYNC B1 ;  /* 0x0000000000017941 */ /* 0x001fea0003800000 */
.L_x_5220:
        /* <DEDUP_REMOVED lines=38> */
.L_x_5227:
[----:B------:R-:W-:Y:S05]  /*c190*/  BSYNC B2 ;  /* 0x0000000000027941 */ /* 0x000fea0003800000 */
.L_x_5226:
        /* <DEDUP_REMOVED lines=14> */
.L_x_5225:
[----:B0-----:R-:W-:Y:S05]  /*c280*/  BSYNC B1 ;  /* 0x0000000000017941 */ /* 0x001fea0003800000 */
.L_x_5224:
        /* <DEDUP_REMOVED lines=38> */
.L_x_5231:
[----:B------:R-:W-:Y:S05]  /*c4f0*/  BSYNC B2 ;  /* 0x0000000000027941 */ /* 0x000fea0003800000 */
.L_x_5230:
        /* <DEDUP_REMOVED lines=14> */
.L_x_5229:
[----:B0-----:R-:W-:Y:S05]  /*c5e0*/  BSYNC B1 ;  /* 0x0000000000017941 */ /* 0x001fea0003800000 */
.L_x_5228:
        /* <DEDUP_REMOVED lines=38> */
.L_x_5235:
[----:B------:R-:W-:Y:S05]  /*c850*/  BSYNC B2 ;  /* 0x0000000000027941 */ /* 0x000fea0003800000 */
.L_x_5234:
        /* <DEDUP_REMOVED lines=14> */
.L_x_5233:
[----:B0-----:R-:W-:Y:S05]  /*c940*/  BSYNC B1 ;  /* 0x0000000000017941 */ /* 0x001fea0003800000 */
.L_x_5232:
        /* <DEDUP_REMOVED lines=38> */
.L_x_5239:
[----:B------:R-:W-:Y:S05]  /*cbb0*/  BSYNC B2 ;  /* 0x0000000000027941 */ /* 0x000fea0003800000 */
.L_x_5238:
        /* <DEDUP_REMOVED lines=14> */
.L_x_5237:
[----:B0-----:R-:W-:Y:S05]  /*cca0*/  BSYNC B1 ;  /* 0x0000000000017941 */ /* 0x001fea0003800000 */
.L_x_5236:
        /* <DEDUP_REMOVED lines=38> */
.L_x_5243:
[----:B------:R-:W-:Y:S05]  /*cf10*/  BSYNC B2 ;  /* 0x0000000000027941 */ /* 0x000fea0003800000 */
.L_x_5242:
        /* <DEDUP_REMOVED lines=14> */
.L_x_5241:
[----:B0-----:R-:W-:Y:S05]  /*d000*/  BSYNC B1 ;  /* 0x0000000000017941 */ /* 0x001fea0003800000 */
.L_x_5240:
        /* <DEDUP_REMOVED lines=38> */
.L_x_5247:
[----:B------:R-:W-:Y:S05]  /*d270*/  BSYNC B2 ;  /* 0x0000000000027941 */ /* 0x000fea0003800000 */
.L_x_5246:
        /* <DEDUP_REMOVED lines=14> */
.L_x_5245:
[----:B0-----:R-:W-:Y:S05]  /*d360*/  BSYNC B1 ;  /* 0x0000000000017941 */ /* 0x001fea0003800000 */
.L_x_5244:
        /* <DEDUP_REMOVED lines=38> */
.L_x_5251:
[----:B------:R-:W-:Y:S05]  /*d5d0*/  BSYNC B2 ;  /* 0x0000000000027941 */ /* 0x000fea0003800000 */
.L_x_5250:
        /* <DEDUP_REMOVED lines=14> */
.L_x_5249:
[----:B0-----:R-:W-:Y:S05]  /*d6c0*/  BSYNC B1 ;  /* 0x0000000000017941 */ /* 0x001fea0003800000 */
.L_x_5248:
        /* <DEDUP_REMOVED lines=38> */
.L_x_5255:
[----:B------:R-:W-:Y:S05]  /*d930*/  BSYNC B2 ;  /* 0x0000000000027941 */ /* 0x000fea0003800000 */
.L_x_5254:
        /* <DEDUP_REMOVED lines=14> */
.L_x_5253:
[----:B0-----:R-:W-:Y:S05]  /*da20*/  BSYNC B1 ;  /* 0x0000000000017941 */ /* 0x001fea0003800000 */
.L_x_5252:
        /* <DEDUP_REMOVED lines=38> */
.L_x_5259:
[----:B------:R-:W-:Y:S05]  /*dc90*/  BSYNC B2 ;  /* 0x0000000000027941 */ /* 0x000fea0003800000 */
.L_x_5258:
        /* <DEDUP_REMOVED lines=14> */
.L_x_5257:
[----:B0-----:R-:W-:Y:S05]  /*dd80*/  BSYNC B1 ;  /* 0x0000000000017941 */ /* 0x001fea0003800000 */
.L_x_5256:
        /* <DEDUP_REMOVED lines=38> */
.L_x_5263:
[----:B------:R-:W-:Y:S05]  /*dff0*/  BSYNC B2 ;  /* 0x0000000000027941 */ /* 0x000fea0003800000 */
.L_x_5262:
        /* <DEDUP_REMOVED lines=14> */
.L_x_5261:
[----:B0-----:R-:W-:Y:S05]  /*e0e0*/  BSYNC B1 ;  /* 0x0000000000017941 */ /* 0x001fea0003800000 */
.L_x_5260:
        /* <DEDUP_REMOVED lines=38> */
.L_x_5267:
[----:B------:R-:W-:Y:S05]  /*e350*/  BSYNC B2 ;  /* 0x0000000000027941 */ /* 0x000fea0003800000 */
.L_x_5266:
        /* <DEDUP_REMOVED lines=14> */
.L_x_5265:
[----:B0-----:R-:W-:Y:S05]  /*e440*/  BSYNC B1 ;  /* 0x0000000000017941 */ /* 0x001fea0003800000 */
.L_x_5264:
        /* <DEDUP_REMOVED lines=38> */
.L_x_5271:
[----:B------:R-:W-:Y:S05]  /*e6b0*/  BSYNC B2 ;  /* 0x0000000000027941 */ /* 0x000fea0003800000 */
.L_x_5270:
        /* <DEDUP_REMOVED lines=14> */
.L_x_5269:
[----:B0-----:R-:W-:Y:S05]  /*e7a0*/  BSYNC B1 ;  /* 0x0000000000017941 */ /* 0x001fea0003800000 */
.L_x_5268:
        /* <DEDUP_REMOVED lines=38> */
.L_x_5275:
[----:B------:R-:W-:Y:S05]  /*ea10*/  BSYNC B2 ;  /* 0x0000000000027941 */ /* 0x000fea0003800000 */
.L_x_5274:
        /* <DEDUP_REMOVED lines=14> */
.L_x_5273:
[----:B0-----:R-:W-:Y:S05]  /*eb00*/  BSYNC B1 ;  /* 0x0000000000017941 */ /* 0x001fea0003800000 */
.L_x_5272:
        /* <DEDUP_REMOVED lines=39> */
.L_x_5278:
[----:B------:R-:W-:Y:S05]  /*ed80*/  BSYNC B2 ;  /* 0x0000000000027941 */ /* 0x000fea0003800000 */
.L_x_5277:
        /* <DEDUP_REMOVED lines=14> */
.L_x_5276:
[----:B0-----:R-:W-:Y:S05]  /*ee70*/  BSYNC B1 ;  /* 0x0000000000017941 */ /* 0x001fea0003800000 */
.L_x_5155:
        /* <DEDUP_REMOVED lines=22> */
.L_x_5280:
[----:B--2---:R-:W-:Y:S05]  /*efe0*/  BSYNC B0 ;  /* 0x0000000000007941 */ /* 0x004fea0003800000 */
.L_x_5279:
[----:B------:R-:W-:Y:S01]  /*eff0*/  STG.E.64 [R12.64], R4 ;  /* 0x000000040c007986 */ /* 0x000fe2000c101b06 */
[----:B------:R-:W-:Y:S05]  /*f000*/  EXIT ;  /* 0x000000000000794d */ /* 0x000fea0003800000 */
        .weak           $__internal_74_$__cuda_sm20_dblrcp_rn_slowpath_v3
        .type           $__internal_74_$__cuda_sm20_dblrcp_rn_slowpath_v3,@function
        .size           $__internal_74_$__cuda_sm20_dblrcp_rn_slowpath_v3,($__internal_75_$__cuda_sm20_div_rn_f64_full - $__internal_74_$__cuda_sm20_dblrcp_rn_slowpath_v3)
$__internal_74_$__cuda_sm20_dblrcp_rn_slowpath_v3:
        /* <DEDUP_REMOVED lines=25> */
.L_x_5284:
        /* <DEDUP_REMOVED lines=10> */
.L_x_5282:
[----:B------:R-:W-:Y:S01]  /*f240*/  LOP3.LUT R23, R19, 0x80000, RZ, 0xfc, !PT ;  /* 0x0008000013177812 */ /* 0x000fe200078efcff */
[----:B------:R-:W-:Y:S02]  /*f250*/  IMAD.MOV.U32 R22, RZ, RZ, R18 ;  /* 0x000000ffff167224 */ /* 0x000fe400078e0012 */
.L_x_5283:
[----:B------:R-:W-:Y:S05]  /*f260*/  BSYNC B0 ;  /* 0x0000000000007941 */ /* 0x000fea0003800000 */
.L_x_5281:
[----:B0-----:R-:W-:Y:S02]  /*f270*/  IMAD.MOV.U32 R18, RZ, RZ, R0 ;  /* 0x000000ffff127224 */ /* 0x001fe400078e0000 */
[----:B------:R-:W-:-:S04]  /*f280*/  IMAD.MOV.U32 R19, RZ, RZ, 0x0 ;  /* 0x00000000ff137424 */ /* 0x000fc800078e00ff */
[----:B------:R-:W-:Y:S05]  /*f290*/  RET.REL.NODEC R18 `(_ZN2at6native50batch_norm_collect_statistics_channels_last_kernelINS0_3VarEddLi4EEEvPKT0_PT1_S7_PVS6_PiiiS6_) ;  /* 0xffff0d6012007950 */ /* 0x000fea0003c3ffff */
        .weak           $__internal_75_$__cuda_sm20_div_rn_f64_full
        .type           $__internal_75_$__cuda_sm20_div_rn_f64_full,@function
        .size           $__internal_75_$__cuda_sm20_div_rn_f64_full,(.L_x_26681 - $__internal_75_$__cuda_sm20_div_rn_f64_full)
$__internal_75_$__cuda_sm20_div_rn_f64_full:
        /* <DEDUP_REMOVED lines=67> */
.L_x_5286:
        /* <DEDUP_REMOVED lines=16> */
.L_x_5289:
[----:B------:R-:W-:Y:S01]  /*f7d0*/  LOP3.LUT R9, R3, 0x80000, RZ, 0xfc, !PT ;  /* 0x0008000003097812 */ /* 0x000fe200078efcff */
[----:B------:R-:W-:Y:S01]  /*f7e0*/  IMAD.MOV.U32 R8, RZ, RZ, R2 ;  /* 0x000000ffff087224 */ /* 0x000fe200078e0002 */
[----:B------:R-:W-:Y:S05]  /*f7f0*/  BRA `(.L_x_5287) ;  /* 0x0000002000007947 */ /* 0x000fea0003800000 */
.L_x_5288:
[----:B------:R-:W-:Y:S01]  /*f800*/  LOP3.LUT R9, R17, 0x80000, RZ, 0xfc, !PT ;  /* 0x0008000011097812 */ /* 0x000fe200078efcff */
[----:B------:R-:W-:Y:S02]  /*f810*/  IMAD.MOV.U32 R8, RZ, RZ, R16 ;  /* 0x000000ffff087224 */ /* 0x000fe400078e0010 */
.L_x_5287:
[----:B------:R-:W-:Y:S05]  /*f820*/  BSYNC B1 ;  /* 0x0000000000017941 */ /* 0x000fea0003800000 */
.L_x_5285:
[----:B------:R-:W-:Y:S02]  /*f830*/  IMAD.MOV.U32 R2, RZ, RZ, R0 ;  /* 0x000000ffff027224 */ /* 0x000fe400078e0000 */
[----:B------:R-:W-:-:S02]  /*f840*/  IMAD.MOV.U32 R3, RZ, RZ, 0x0 ;  /* 0x00000000ff037424 */ /* 0x000fc400078e00ff */
[----:B------:R-:W-:Y:S02]  /*f850*/  IMAD.MOV.U32 R4, RZ, RZ, R8 ;  /* 0x000000ffff047224 */ /* 0x000fe400078e0008 */
[----:B------:R-:W-:Y:S01]  /*f860*/  IMAD.MOV.U32 R5, RZ, RZ, R9 ;  /* 0x000000ffff057224 */ /* 0x000fe200078e0009 */
[----:B------:R-:W-:Y:S06]  /*f870*/  RET.REL.NODEC R2 `(_ZN2at6native50batch_norm_collect_statistics_channels_last_kernelINS0_3VarEddLi4EEEvPKT0_PT1_S7_PVS6_PiiiS6_) ;  /* 0xffff078002007950 */ /* 0x000fec0003c3ffff */
.L_x_5290:
        /* <DEDUP_REMOVED lines=16> */
.L_x_26681:


//--------------------- .text._ZN2at6native36batch_norm_collect_statistics_kernelINS0_3VarEN3c108BFloat16ES4_fiEEvNS_27GenericPackedTensorAccessorIKT0_Lm3ENS_17RestrictPtrTraitsET3_EET2_SB_NS5_ISB_Lm1ES8_S9_EESC_ --------------------------
	.section	.text._ZN2at6native36batch_norm_collect_statistics_kernelINS0_3VarEN3c108BFloat16ES4_fiEEvNS_27GenericPackedTensorAccessorIKT0_Lm3ENS_17RestrictPtrTraitsET3_EET2_SB_NS5_ISB_Lm1ES8_S9_EESC_,"ax",@progbits
	.sectioninfo	@"SHI_REGISTERS=28"
	.align	128
        .global         _ZN2at6native36batch_norm_collect_statistics_kernelINS0_3VarEN3c108BFloat16ES4_fiEEvNS_27GenericPackedTensorAccessorIKT0_Lm3ENS_17RestrictPtrTraitsET3_EET2_SB_NS5_ISB_Lm1ES8_S9_EESC_
        .type           _ZN2at6native36batch_norm_collect_statistics_kernelINS0_3VarEN3c108BFloat16ES4_fiEEvNS_27GenericPackedTensorAccessorIKT0_Lm3ENS_17RestrictPtrTraitsET3_EET2_SB_NS5_ISB_Lm1ES8_S9_EESC_,@function
        .size           _ZN2at6native36batch_norm_collect_statistics_kernelINS0_3VarEN3c108BFloat16ES4_fiEEvNS_27GenericPackedTensorAccessorIKT0_Lm3ENS_17RestrictPtrTraitsET3_EET2_SB_NS5_ISB_Lm1ES8_S9_EESC_,(.L_x_26682 - _ZN2at6native36batch_norm_collect_statistics_kernelINS0_3VarEN3c108BFloat16ES4_fiEEvNS_27GenericPackedTensorAccessorIKT0_Lm3ENS_17RestrictPtrTraitsET3_EET2_SB_NS5_ISB_Lm1ES8_S9_EESC_)
        .other          _ZN2at6native36batch_norm_collect_statistics_kernelINS0_3VarEN3c108BFloat16ES4_fiEEvNS_27GenericPackedTensorAccessorIKT0_Lm3ENS_17RestrictPtrTraitsET3_EET2_SB_NS5_ISB_Lm1ES8_S9_EESC_,@"STO_CUDA_ENTRY STV_DEFAULT"
_ZN2at6native36batch_norm_collect_statistics_kernelINS0_3VarEN3c108BFloat16ES4_fiEEvNS_27GenericPackedTensorAccessorIKT0_Lm3ENS_17RestrictPtrTraitsET3_EET2_SB_NS5_ISB_Lm1ES8_S9_EESC_:
.text._ZN2at6native36batch_norm_collect_statistics_kernelINS0_3VarEN3c108BFloat16ES4_fiEEvNS_27GenericPackedTensorAccessorIKT0_Lm3ENS_17RestrictPtrTraitsET3_EET2_SB_NS5_ISB_Lm1ES8_S9_EESC_:
        /* <DEDUP_REMOVED lines=12> */
[----:B------:R-:W-:Y:S01]  /*00c0*/  MOV R8, RZ ;  /* 0x000000ff00087202 */ /* 0x000fe20000000f00 */
[----:B------:R-:W-:Y:S02]  /*00d0*/  CS2R R10, SRZ ;  /* 0x00000000000a7805 */ /* 0x000fe4000001ff00 */
.L_x_5296:
        /* <DEDUP_REMOVED lines=8> */
.L_x_5295:
        /* <DEDUP_REMOVED lines=17> */
.L_x_5294:
[----:B------:R-:W-:Y:S05]  /*0270*/  BSYNC B1 ;  /* 0x0000000000017941 */ /* 0x000fea0003800000 */
.L_x_5293:
[----:B------:R-:W-:-:S04]  /*0280*/  IADD3 R3, R3, c[0x0][0x4], RZ ;  /* 0x0000010003037a10 */ /* 0x000fc80007ffe0ff */
[----:B------:R-:W-:-:S13]  /*0290*/  ISETP.GE.AND P0, PT, R3, c[0x0][0x168], PT ;  /* 0x00005a0003007a0c */ /* 0x000fda0003f06270 */
[----:B------:R-:W-:Y:S05]  /*02a0*/  @!P0 BRA `(.L_x_5296) ;  /* 0xfffffe3000008947 */ /* 0x000fea000383ffff */
.L_x_5292:
[----:B--2---:R-:W-:Y:S05]  /*02b0*/  BSYNC B0 ;  /* 0x0000000000007941 */ /* 0x004fea0003800000 */
.L_x_5291:
        /* <DEDUP_REMOVED lines=20> */
[----:B-1----:R-:W-:Y:S05]  /*0400*/  CALL.REL.NOINC `($__internal_76_$__cuda_sm20_dblrcp_rn_slowpath_v3) ;  /* 0x0000183000007944 */ /* 0x002fea0003c00000 */
[----:B-1----:R-:W-:Y:S02]  /*0410*/  MOV R16, R14 ;  /* 0x0000000e00107202 */ /* 0x002fe40000000f00 */
[----:B------:R-:W-:Y:S02]  /*0420*/  MOV R17, R15 ;  /* 0x0000000f00117202 */ /* 0x000fe40000000f00 */
.L_x_5298:
[----:B--2---:R-:W-:Y:S05]  /*0430*/  BSYNC B0 ;  /* 0x0000000000007941 */ /* 0x004fea0003800000 */
.L_x_5297:
[----:B------:R-:W2:Y:S01]  /*0440*/  SHFL.BFLY PT, R5, R20, 0x2, 0x1f ;  /* 0x0c401f0014057f89 */ /* 0x000ea200000e0000 */
[----:B------:R-:W3:Y:S01]  /*0450*/  I2F R6, R6 ;  /* 0x0000000600067306 */ /* 0x000ee20000201400 */
[----:B0-----:R-:W0:Y:S01]  /*0460*/  DSETP.GEU.AND P0, PT, |R16|, c[0x2][0x0], PT ;  /* 0x008000001000762a */ /* 0x001e220003f0e200 */
[----:B------:R-:W-:Y:S01]  /*0470*/  BSSY B0, `(.L_x_5299) ;  /* 0x0000021000007945 */ /* 0x000fe20003800000 */
[----:B------:R-:W4:Y:S05]  /*0480*/  SHFL.BFLY PT, R23, R8, 0x1, 0x1f ;  /* 0x0c201f0008177f89 */ /* 0x000f2a00000e0000 */
[----:B------:R-:W5:Y:S01]  /*0490*/  I2F R11, R11 ;  /* 0x0000000b000b7306 */ /* 0x000f620000201400 */
[----:B--2---:R-:W-:Y:S01]  /*04a0*/  IADD3 R21, R20, R5, RZ ;  /* 0x0000000514157210 */ /* 0x004fe20007ffe0ff */
[----:B---3--:R-:W-:-:S02]  /*04b0*/  FMUL.FTZ R20, R7, R6 ;  /* 0x0000000607147220 */ /* 0x008fc40000410000 */
[----:B------:R-:W-:-:S04]  /*04c0*/  FADD.FTZ R7, -R7, R10 ;  /* 0x0000000a07077221 */ /* 0x000fc80000010100 */
[----:B------:R-:W2:Y:S01]  /*04d0*/  I2F R9, R21 ;  /* 0x0000001500097306 */ /* 0x000ea20000201400 */
        /* <DEDUP_REMOVED lines=25> */
[----:B--2---:R-:W-:Y:S05]  /*0670*/  CALL.REL.NOINC `($__internal_76_$__cuda_sm20_dblrcp_rn_slowpath_v3) ;  /* 0x000015c000007944 */ /* 0x004fea0003c00000 */
.L_x_5300:
[----:B01----:R-:W-:Y:S05]  /*0680*/  BSYNC B0 ;  /* 0x0000000000007941 */ /* 0x003fea0003800000 */
.L_x_5299:
        /* <DEDUP_REMOVED lines=34> */
[----:B0-----:R-:W-:Y:S05]  /*08b0*/  CALL.REL.NOINC `($__internal_76_$__cuda_sm20_dblrcp_rn_slowpath_v3) ;  /* 0x0000138000007944 */ /* 0x001fea0003c00000 */
.L_x_5302:
[----:B--2---:R-:W-:Y:S05]  /*08c0*/  BSYNC B0 ;  /* 0x0000000000007941 */ /* 0x004fea0003800000 */
.L_x_5301:
        /* <DEDUP_REMOVED lines=34> */
[----:B0-2---:R-:W-:Y:S05]  /*0af0*/  CALL.REL.NOINC `($__internal_76_$__cuda_sm20_dblrcp_rn_slowpath_v3) ;  /* 0x0000114000007944 */ /* 0x005fea0003c00000 */
.L_x_5304:
[----:B---3--:R-:W-:Y:S05]  /*0b00*/  BSYNC B0 ;  /* 0x0000000000007941 */ /* 0x008fea0003800000 */
.L_x_5303:
        /* <DEDUP_REMOVED lines=34> */
[----:B------:R-:W-:Y:S05]  /*0d30*/  CALL.REL.NOINC `($__internal_76_$__cuda_sm20_dblrcp_rn_slowpath_v3) ;  /* 0x00000f0000007944 */ /* 0x000fea0003c00000 */
.L_x_5306:
[----:B0-23--:R-:W-:Y:S05]  /*0d40*/  BSYNC B0 ;  /* 0x0000000000007941 */ /* 0x00dfea0003800000 */
.L_x_5305:
        /* <DEDUP_REMOVED lines=33> */
.L_x_5308:
[----:B------:R-:W-:Y:S05]  /*0f60*/  BSYNC B0 ;  /* 0x0000000000007941 */ /* 0x000fea0003800000 */
.L_x_5307:
        /* <DEDUP_REMOVED lines=20> */
[----:B--2---:R-:W-:Y:S05]  /*10b0*/  CALL.REL.NOINC `($__internal_76_$__cuda_sm20_dblrcp_rn_slowpath_v3) ;  /* 0x00000b8000007944 */ /* 0x004fea0003c00000 */
[----:B-1----:R-:W-:Y:S02]  /*10c0*/  MOV R16, R14 ;  /* 0x0000000e00107202 */ /* 0x002fe40000000f00 */
[----:B------:R-:W-:Y:S02]  /*10d0*/  MOV R17, R15 ;  /* 0x0000000f00117202 */ /* 0x000fe40000000f00 */
.L_x_5310:
[----:B---3--:R-:W-:Y:S05]  /*10e0*/  BSYNC B0 ;  /* 0x0000000000007941 */ /* 0x008fea0003800000 */
.L_x_5309:
        /* <DEDUP_REMOVED lines=35> */
[----:B0-----:R-:W-:Y:S05]  /*1320*/  CALL.REL.NOINC `($__internal_76_$__cuda_sm20_dblrcp_rn_slowpath_v3) ;  /* 0x0000091000007944 */ /* 0x001fea0003c00000 */
.L_x_5312:
[----:B--2---:R-:W-:Y:S05]  /*1330*/  BSYNC B0 ;  /* 0x0000000000007941 */ /* 0x004fea0003800000 */
.L_x_5311:
[----:B------:R-:W2:Y:S01]  /*1340*/  SHFL.BFLY PT, R10, R7, 0x4, 0x1f ;  /* 0x0c801f00070a7f89 */ /* 0x000ea200000e0000 */
[----:B01----:R-:W0:Y:S01]  /*1350*/  F2F.F32.F64 R22, R14 ;  /* 0x0000000e00167310 */ /* 0x003e220000301000 */
[----:B------:R-:W0:Y:S01]  /*1360*/  DSETP.GEU.AND P0, PT, |R14|, c[0x2][0x0], PT ;  /* 0x008000000e00762a */ /* 0x000e220003f0e200 */
[----:B------:R-:W-:Y:S01]  /*1370*/  BSSY B0, `(.L_x_5313) ;  /* 0x0000020000007945 */ /* 0x000fe20003800000 */
[----:B------:R-:W1:-:S12]  /*1380*/  SHFL.BFLY PT, R23, R9, 0x2, 0x1f ;  /* 0x0c401f0009177f89 */ /* 0x000e5800000e0000 */
[----:B0-----:R-:W-:Y:S01]  /*1390*/  @!P0 FMUL R22, R22, 1.175494350822287508e-38 ;  /* 0x0080000016168820 */ /* 0x001fe20000400000 */
[----:B--2---:R-:W-:-:S04]  /*13a0*/  IADD3 R21, R7, R10, RZ ;  /* 0x0000000a07157210 */ /* 0x004fc80007ffe0ff */
        /* <DEDUP_REMOVED lines=28> */
.L_x_5314:
[----:B---3--:R-:W-:Y:S05]  /*1570*/  BSYNC B0 ;  /* 0x0000000000007941 */ /* 0x008fea0003800000 */
.L_x_5313:
        /* <DEDUP_REMOVED lines=34> */
[----:B---3--:R-:W-:Y:S05]  /*17a0*/  CALL.REL.NOINC `($__internal_76_$__cuda_sm20_dblrcp_rn_slowpath_v3) ;  /* 0x0000049000007944 */ /* 0x008fea0003c00000 */
.L_x_5316:
[----:B01----:R-:W-:Y:S05]  /*17b0*/  BSYNC B0 ;  /* 0x0000000000007941 */ /* 0x003fea0003800000 */
.L_x_5315:
        /* <DEDUP_REMOVED lines=34> */
[----:B0-----:R-:W-:Y:S05]  /*19e0*/  CALL.REL.NOINC `($__internal_76_$__cuda_sm20_dblrcp_rn_slowpath_v3) ;  /* 0x0000025000007944 */ /* 0x001fea0003c00000 */
.L_x_5318:
[----:B---3--:R-:W-:Y:S05]  /*19f0*/  BSYNC B0 ;  /* 0x0000000000007941 */ /* 0x008fea0003800000 */
.L_x_5317:
        /* <DEDUP_REMOVED lines=14> */
[----:B------:R-:W-:Y:S01]  /*1ae0*/  @P0 MOV R5, 0x4 ;  /* 0x0000000400050802 */ /* 0x000fe20000000f00 */
[----:B------:R-:W-:-:S04]  /*1af0*/  @P0 IMAD R4, R2, c[0x0][0x194], RZ ;  /* 0x0000650002040a24 */ /* 0x000fc800078e02ff */
[----:B------:R-:W-:-:S05]  /*1b00*/  @P0 IMAD.WIDE R4, R4, R5, c[0x0][0x188] ;  /* 0x0000620004040625 */ /* 0x000fca00078e0205 */
[----:B------:R0:W-:Y:S01]  /*1b10*/  @P0 STG.E [R4.64], R13 ;  /* 0x0000000d04000986 */ /* 0x0001e2000c101906 */
[----:B------:R-:W-:Y:S05]  /*1b20*/  @!P1 EXIT ;  /* 0x000000000000994d */ /* 0x000fea0003800000 */
[----:B------:R-:W-:Y:S01]  /*1b30*/  ULDC UR4, c[0x0][0x168] ;  /* 0x00005a0000047ab9 */ /* 0x000fe20000000800 */
[----:B------:R-:W-:Y:S01]  /*1b40*/  FADD.FTZ R3, R8, -R3 ;  /* 0x8000000308037221 */ /* 0x000fe20000010000 */
[----:B------:R-:W-:Y:S01]  /*1b50*/  ULDC UR5, c[0x0][0x170] ;  /* 0x00005c0000057ab9 */ /* 0x000fe20000000800 */
[----:B------:R-:W-:Y:S01]  /*1b60*/  IMAD R2, R2, c[0x0][0x1a4], RZ ;  /* 0x0000690002027a24 */ /* 0x000fe200078e02ff */
[----:B------:R-:W-:Y:S01]  /*1b70*/  UIMAD UR4, UR4, UR5, URZ ;  /* 0x00000005040472a4 */ /* 0x000fe2000f8e023f */
[----:B0-----:R-:W-:Y:S01]  /*1b80*/  FMUL.FTZ R4, R3, R3 ;  /* 0x0000000303047220 */ /* 0x001fe20000410000 */
[----:B------:R-:W-:-:S03]  /*1b90*/  HFMA2.MMA R3, -RZ, RZ, 0, 2.384185791015625e-07 ;  /* 0x00000004ff037435 */ /* 0x000fc600000001ff */
[----:B------:R-:W-:-:S04]  /*1ba0*/  FMUL.FTZ R4, R11, R4 ;  /* 0x000000040b047220 */ /* 0x000fc80000410000 */
[----:B------:R-:W0:Y:S01]  /*1bb0*/  I2F R5, UR4 ;  /* 0x0000000400057d06 */ /* 0x000e220008201400 */
[----:B------:R-:W-:Y:S02]  /*1bc0*/  FMUL.FTZ R4, R4, R6 ;  /* 0x0000000604047220 */ /* 0x000fe40000410000 */
[----:B------:R-:W-:-:S04]  /*1bd0*/  IMAD.WIDE R2, R2, R3, c[0x0][0x198] ;  /* 0x0000660002027625 */ /* 0x000fc800078e0203 */
[----:B--2---:R-:W-:-:S04]  /*1be0*/  FFMA.FTZ R0, R7, R4, R0 ;  /* 0x0000000407007223 */ /* 0x004fc80000010000 */
[----:B------:R-:W-:Y:S01]  /*1bf0*/  FADD.FTZ R0, R9, R0 ;  /* 0x0000000009007221 */ /* 0x000fe20000010000 */
[----:B0-----:R-:W0:Y:S03]  /*1c00*/  MUFU.RCP R5, R5 ;  /* 0x0000000500057308 */ /* 0x001e260000001000 */
[----:B0-----:R-:W-:-:S05]  /*1c10*/  FMUL.FTZ R7, R0, R5 ;  /* 0x0000000500077220 */ /* 0x001fca0000410000 */
[----:B------:R-:W-:Y:S01]  /*1c20*/  STG.E [R2.64], R7 ;  /* 0x0000000702007986 */ /* 0x000fe2000c101906 */
[----:B------:R-:W-:Y:S05]  /*1c30*/  EXIT ;  /* 0x000000000000794d */ /* 0x000fea0003800000 */
        .weak           $__internal_76_$__cuda_sm20_dblrcp_rn_slowpath_v3
        .type           $__internal_76_$__cuda_sm20_dblrcp_rn_slowpath_v3,@function
        .size           $__internal_76_$__cuda_sm20_dblrcp_rn_slowpath_v3,(.L_x_26682 - $__internal_76_$__cuda_sm20_dblrcp_rn_slowpath_v3)
$__internal_76_$__cuda_sm20_dblrcp_rn_slowpath_v3:
        /* <DEDUP_REMOVED lines=24> */
.L_x_5322:
        /* <DEDUP_REMOVED lines=9> */
.L_x_5320:
[----:B------:R-:W-:Y:S02]  /*1e50*/  LOP3.LUT R15, R13, 0x80000, RZ, 0xfc, !PT ;  /* 0x000800000d0f7812 */ /* 0x000fe400078efcff */
[----:B------:R-:W-:Y:S02]  /*1e60*/  MOV R14, R12 ;  /* 0x0000000c000e7202 */ /* 0x000fe40000000f00 */
.L_x_5321:
[----:B------:R-:W-:Y:S05]  /*1e70*/  BSYNC B1 ;  /* 0x0000000000017941 */ /* 0x000fea0003800000 */
.L_x_5319:
[----:B0-----:R-:W-:Y:S01]  /*1e80*/  HFMA2.MMA R13, -RZ, RZ, 0, 0 ;  /* 0x00000000ff0d7435 */ /* 0x001fe200000001ff */
[----:B------:R-:W-:-:S05]  /*1e90*/  MOV R12, R4 ;  /* 0x00000004000c7202 */ /* 0x000fca0000000f00 */
[----:B------:R-:W-:Y:S05]  /*1ea0*/  RET.REL.NODEC R12 `(_ZN2at6native36batch_norm_collect_statistics_kernelINS0_3VarEN3c108BFloat16ES4_fiEEvNS_27GenericPackedTensorAccessorIKT0_Lm3ENS_17RestrictPtrTraitsET3_EET2_SB_NS5_ISB_Lm1ES8_S9_EESC_) ;  /* 0xffffe1500c007950 */ /* 0x000fea0003c3ffff */
.L_x_5323:
        /* <DEDUP_REMOVED lines=13> */
.L_x_26682:


//--------------------- .text._ZN2at6native36batch_norm_collect_statistics_kernelINS0_3VarEN3c104HalfES4_fiEEvNS_27GenericPackedTensorAccessorIKT0_Lm3ENS_17RestrictPtrTraitsET3_EET2_SB_NS5_ISB_Lm1ES8_S9_EESC_ --------------------------
	.section	.text._ZN2at6native36batch_norm_collect_statistics_kernelINS0_3VarEN3c104HalfES4_fiEEvNS_27GenericPackedTensorAccessorIKT0_Lm3ENS_17RestrictPtrTraitsET3_EET2_SB_NS5_ISB_Lm1ES8_S9_EESC_,"ax",@progbits
	.sectioninfo	@"SHI_REGISTERS=28"
	.align	128
        .global         _ZN2at6native36batch_norm_collect_statistics_kernelINS0_3VarEN3c104HalfES4_fiEEvNS_27GenericPackedTensorAccessorIKT0_Lm3ENS_17RestrictPtrTraitsET3_EET2_SB_NS5_ISB_Lm1ES8_S9_EESC_
        .type           _ZN2at6native36batch_norm_collect_statistics_kernelINS0_3VarEN3c104HalfES4_fiEEvNS_27GenericPackedTensorAccessorIKT0_Lm3ENS_17RestrictPtrTraitsET3_EET2_SB_NS5_ISB_Lm1ES8_S9_EESC_,@function
        .size           _ZN2at6native36batch_norm_collect_statistics_kernelINS0_3VarEN3c104HalfES4_fiEEvNS_27GenericPackedTensorAccessorIKT0_Lm3ENS_17RestrictPtrTraitsET3_EET2_SB_NS5_ISB_Lm1ES8_S9_EESC_,(.L_x_26683 - _ZN2at6native36batch_norm_collect_statistics_kernelINS0_3VarEN3c104HalfES4_fiEEvNS_27GenericPackedTensorAccessorIKT0_Lm3ENS_17RestrictPtrTraitsET3_EET2_SB_NS5_ISB_Lm1ES8_S9_EESC_)
        .other          _ZN2at6native36batch_norm_collect_statistics_kernelINS0_3VarEN3c104HalfES4_fiEEvNS_27GenericPackedTensorAccessorIKT0_Lm3ENS_17RestrictPtrTraitsET3_EET2_SB_NS5_ISB_Lm1ES8_S9_EESC_,@"STO_CUDA_ENTRY STV_DEFAULT"
_ZN2at6native36batch_norm_collect_statistics_kernelINS0_3VarEN3c104HalfES4_fiEEvNS_27GenericPackedTensorAccessorIKT0_Lm3ENS_17RestrictPtrTraitsET3_EET2_SB_NS5_ISB_Lm1ES8_S9_EESC_:
.text._ZN2at6native36batch_norm_collect_statistics_kernelINS0_3VarEN3c104HalfES4_fiEEvNS_27GenericPackedTensorAccessorIKT0_Lm3ENS_17RestrictPtrTraitsET3_EET2_SB_NS5_ISB_Lm1ES8_S9_EESC_:
        /* <DEDUP_REMOVED lines=14> */
.L_x_5329:
        /* <DEDUP_REMOVED lines=8> */
.L_x_5328:
        /* <DEDUP_REMOVED lines=17> */
.L_x_5327:
[----:B------:R-:W-:Y:S05]  /*0270*/  BSYNC B1 ;  /* 0x0000000000017941 */ /* 0x000fea0003800000 */
.L_x_5326:
[----:B------:R-:W-:-:S04]  /*0280*/  IADD3 R3, R3, c[0x0][0x4], RZ ;  /* 0x0000010003037a10 */ /* 0x000fc80007ffe0ff */
[----:B------:R-:W-:-:S13]  /*0290*/  ISETP.GE.AND P0, PT, R3, c[0x0][0x168], PT ;  /* 0x00005a0003007a0c */ /* 0x000fda0003f06270 */
[----:B------:R-:W-:Y:S05]  /*02a0*/  @!P0 BRA `(.L_x_5329) ;  /* 0xfffffe3000008947 */ /* 0x000fea000383ffff */
.L_x_5325:
[----:B--2---:R-:W-:Y:S05]  /*02b0*/  BSYNC B0 ;  /* 0x0000000000007941 */ /* 0x004fea0003800000 */
.L_x_5324:
        /* <DEDUP_REMOVED lines=20> */
[----:B-1----:R-:W-:Y:S05]  /*0400*/  CALL.REL.NOINC `($__internal_77_$__cuda_sm20_dblrcp_rn_slowpath_v3) ;  /* 0x0000183000007944 */ /* 0x002fea0003c00000 */
[----:B-1----:R-:W-:Y:S02]  /*0410*/  MOV R16, R14 ;  /* 0x0000000e00107202 */ /* 0x002fe40000000f00 */
[----:B------:R-:W-:Y:S02]  /*0420*/  MOV R17, R15 ;  /* 0x0000000f00117202 */ /* 0x000fe40000000f00 */
.L_x_5331:
[----:B--2---:R-:W-:Y:S05]  /*0430*/  BSYNC B0 ;  /* 0x0000000000007941 */ /* 0x004fea0003800000 */
.L_x_5330:
        /* <DEDUP_REMOVED lines=35> */
[----:B--2---:R-:W-:Y:S05]  /*0670*/  CALL.REL.NOINC `($__internal_77_$__cuda_sm20_dblrcp_rn_slowpath_v3) ;  /* 0x000015c000007944 */ /* 0x004fea0003c00000 */
.L_x_5333:
[----:B01----:R-:W-:Y:S05]  /*0680*/  BSYNC B0 ;  /* 0x0000000000007941 */ /* 0x003fea0003800000 */
.L_x_5332:
        /* <DEDUP_REMOVED lines=34> */
[----:B0-----:R-:W-:Y:S05]  /*08b0*/  CALL.REL.NOINC `($__internal_77_$__cuda_sm20_dblrcp_rn_slowpath_v3) ;  /* 0x0000138000007944 */ /* 0x001fea0003c00000 */
.L_x_5335:
[----:B--2---:R-:W-:Y:S05]  /*08c0*/  BSYNC B0 ;  /* 0x0000000000007941 */ /* 0x004fea0003800000 */
.L_x_5334:
        /* <DEDUP_REMOVED lines=34> */
[----:B0-2---:R-:W-:Y:S05]  /*0af0*/  CALL.REL.NOINC `($__internal_77_$__cuda_sm20_dblrcp_rn_slowpath_v3) ;  /* 0x0000114000007944 */ /* 0x005fea0003c00000 */
.L_x_5337:
[----:B---3--:R-:W-:Y:S05]  /*0b00*/  BSYNC B0 ;  /* 0x0000000000007941 */ /* 0x008fea0003800000 */
.L_x_5336:
        /* <DEDUP_REMOVED lines=34> */
[----:B------:R-:W-:Y:S05]  /*0d30*/  CALL.REL.NOINC `($__internal_77_$__cuda_sm20_dblrcp_rn_slowpath_v3) ;  /* 0x00000f0000007944 */ /* 0x000fea0003c00000 */
.L_x_5339:
[----:B0-23--:R-:W-:Y:S05]  /*0d40*/  BSYNC B0 ;  /* 0x0000000000007941 */ /* 0x00dfea0003800000 */
.L_x_5338:
        /* <DEDUP_REMOVED lines=33> */
.L_x_5341:
[----:B------:R-:W-:Y:S05]  /*0f60*/  BSYNC B0 ;  /* 0x0000000000007941 */ /* 0x000fea0003800000 */
.L_x_5340:
        /* <DEDUP_REMOVED lines=20> */
[----:B--2---:R-:W-:Y:S05]  /*10b0*/  CALL.REL.NOINC `($__internal_77_$__cuda_sm20_dblrcp_rn_slowpath_v3) ;  /* 0x00000b8000007944 */ /* 0x004fea0003c00000 */
[----:B-1----:R-:W-:Y:S02]  /*10c0*/  MOV R16, R14 ;  /* 0x0000000e00107202 */ /* 0x002fe40000000f00 */
[----:B------:R-:W-:Y:S02]  /*10d0*/  MOV R17, R15 ;  /* 0x0000000f00117202 */ /* 0x000fe40000000f00 */
.L_x_5343:
[----:B---3--:R-:W-:Y:S05]  /*10e0*/  BSYNC B0 ;  /* 0x0000000000007941 */ /* 0x008fea0003800000 */
.L_x_5342:
        /* <DEDUP_REMOVED lines=35> */
[----:B0-----:R-:W-:Y:S05]  /*1320*/  CALL.REL.NOINC `($__internal_77_$__cuda_sm20_dblrcp_rn_slowpath_v3) ;  /* 0x0000091000007944 */ /* 0x001fea0003c00000 */
.L_x_5345:
[----:B--2---:R-:W-:Y:S05]  /*1330*/  BSYNC B0 ;  /* 0x0000000000007941 */ /* 0x004fea0003800000 */
.L_x_5344:
        /* <DEDUP_REMOVED lines=35> */
.L_x_5347:
[----:B---3--:R-:W-:Y:S05]  /*1570*/  BSYNC B0 ;  /* 0x0000000000007941 */ /* 0x008fea0003800000 */
.L_x_5346:
        /* <DEDUP_REMOVED lines=34> */
[----:B---3--:R-:W-:Y:S05]  /*17a0*/  CALL.REL.NOINC `($__internal_77_$__cuda_sm20_dblrcp_rn_slowpath_v3) ;  /* 0x0000049000007944 */ /* 0x008fea0003c00000 */
.L_x_5349:
[----:B01----:R-:W-:Y:S05]  /*17b0*/  BSYNC B0 ;  /* 0x0000000000007941 */ /* 0x003fea0003800000 */
.L_x_5348:
        /* <DEDUP_REMOVED lines=34> */
[----:B0-----:R-:W-:Y:S05]  /*19e0*/  CALL.REL.NOINC `($__internal_77_$__cuda_sm20_dblrcp_rn_slowpath_v3) ;  /* 0x0000025000007944 */ /* 0x001fea0003c00000 */
.L_x_5351:
[----:B---3--:R-:W-:Y:S05]  /*19f0*/  BSYNC B0 ;  /* 0x0000000000007941 */ /* 0x008fea0003800000 */
.L_x_5350:
        /* <DEDUP_REMOVED lines=36> */
        .weak           $__internal_77_$__cuda_sm20_dblrcp_rn_slowpath_v3
        .type           $__internal_77_$__cuda_sm20_dblrcp_rn_slowpath_v3,@function
        .size           $__internal_77_$__cuda_sm20_dblrcp_rn_slowpath_v3,(.L_x_26683 - $__internal_77_$__cuda_sm20_dblrcp_rn_slowpath_v3)
$__internal_77_$__cuda_sm20_dblrcp_rn_slowpath_v3:
        /* <DEDUP_REMOVED lines=24> */
.L_x_5355:
        /* <DEDUP_REMOVED lines=9> */
.L_x_5353:
[----:B------:R-:W-:Y:S02]  /*1e50*/  LOP3.LUT R15, R13, 0x80000, RZ, 0xfc, !PT ;  /* 0x000800000d0f7812 */ /* 0x000fe400078efcff */
[----:B------:R-:W-:Y:S02]  /*1e60*/  MOV R14, R12 ;  /* 0x0000000c000e7202 */ /* 0x000fe40000000f00 */
.L_x_5354:
[----:B------:R-:W-:Y:S05]  /*1e70*/  BSYNC B1 ;  /* 0x0000000000017941 */ /* 0x000fea0003800000 */
.L_x_5352:
[----:B0-----:R-:W-:Y:S01]  /*1e80*/  HFMA2.MMA R13, -RZ, RZ, 0, 0 ;  /* 0x00000000ff0d7435 */ /* 0x001fe200000001ff */
[----:B------:R-:W-:-:S05]  /*1e90*/  MOV R12, R4 ;  /* 0x00000004000c7202 */ /* 0x000fca0000000f00 */
[----:B------:R-:W-:Y:S05]  /*1ea0*/  RET.REL.NODEC R12 `(_ZN2at6native36batch_norm_collect_statistics_kernelINS0_3VarEN3c104HalfES4_fiEEvNS_27GenericPackedTensorAccessorIKT0_Lm3ENS_17RestrictPtrTraitsET3_EET2_SB_NS5_ISB_Lm1ES8_S9_EESC_) ;  /* 0xffffe1500c007950 */ /* 0x000fea0003c3ffff */
.L_x_5356:
        /* <DEDUP_REMOVED lines=13> */
.L_x_26683:


//--------------------- .text._ZN2at6native36batch_norm_collect_statistics_kernelINS0_3VarEfffiEEvNS_27GenericPackedTensorAccessorIKT0_Lm3ENS_17RestrictPtrTraitsET3_EET2_S9_NS3_IS9_Lm1ES6_S7_EESA_ --------------------------
	.section	.text._ZN2at6native36batch_norm_collect_statistics_kernelINS0_3VarEfffiEEvNS_27GenericPackedTensorAccessorIKT0_Lm3ENS_17RestrictPtrTraitsET3_EET2_S9_NS3_IS9_Lm1ES6_S7_EESA_,"ax",@progbits
	.sectioninfo	@"SHI_REGISTERS=28"
	.align	128
        .global         _ZN2at6native36batch_norm_collect_statistics_kernelINS0_3VarEfffiEEvNS_27GenericPackedTensorAccessorIKT0_Lm3ENS_17RestrictPtrTraitsET3_EET2_S9_NS3_IS9_Lm1ES6_S7_EESA_
        .type           _ZN2at6native36batch_norm_collect_statistics_kernelINS0_3VarEfffiEEvNS_27GenericPackedTensorAccessorIKT0_Lm3ENS_17RestrictPtrTraitsET3_EET2_S9_NS3_IS9_Lm1ES6_S7_EESA_,@function
        .size           _ZN2at6native36batch_norm_collect_statistics_kernelINS0_3VarEfffiEEvNS_27GenericPackedTensorAccessorIKT0_Lm3ENS_17RestrictPtrTraitsET3_EET2_S9_NS3_IS9_Lm1ES6_S7_EESA_,(.L_x_26684 - _ZN2at6native36batch_norm_collect_statistics_kernelINS0_3VarEfffiEEvNS_27GenericPackedTensorAccessorIKT0_Lm3ENS_17RestrictPtrTraitsET3_EET2_S9_NS3_IS9_Lm1ES6_S7_EESA_)
        .other          _ZN2at6native36batch_norm_collect_statistics_kernelINS0_3VarEfffiEEvNS_27GenericPackedTensorAccessorIKT0_Lm3ENS_17RestrictPtrTraitsET3_EET2_S9_NS3_IS9_Lm1ES6_S7_EESA_,@"STO_CUDA_ENTRY STV_DEFAULT"
_ZN2at6native36batch_norm_collect_statistics_kernelINS0_3VarEfffiEEvNS_27GenericPackedTensorAccessorIKT0_Lm3ENS_17RestrictPtrTraitsET3_EET2_S9_NS3_IS9_Lm1ES6_S7_EESA_:
.text._ZN2at6native36batch_norm_collect_statistics_kernelINS0_3VarEfffiEEvNS_27GenericPackedTensorAccessorIKT0_Lm3ENS_17RestrictPtrTraitsET3_EET2_S9_NS3_IS9_Lm1ES6_S7_EESA_:
        /* <DEDUP_REMOVED lines=14> */
.L_x_5362:
        /* <DEDUP_REMOVED lines=8> */
.L_x_5361:
        /* <DEDUP_REMOVED lines=16> */
.L_x_5360:
[----:B------:R-:W-:Y:S05]  /*0260*/  BSYNC B1 ;  /* 0x0000000000017941 */ /* 0x000fea0003800000 */
.L_x_5359:
[----:B------:R-:W-:-:S04]  /*0270*/  IADD3 R3, R3, c[0x0][0x4], RZ ;  /* 0x0000010003037a10 */ /* 0x000fc80007ffe0ff */
[----:B------:R-:W-:-:S13]  /*0280*/  ISETP.GE.AND P0, PT, R3, c[0x0][0x168], PT ;  /* 0x00005a0003007a0c */ /* 0x000fda0003f06270 */
[----:B------:R-:W-:Y:S05]  /*0290*/  @!P0 BRA `(.L_x_5362) ;  /* 0xfffffe4000008947 */ /* 0x000fea000383ffff */
.L_x_5358:
[----:B--2---:R-:W-:Y:S05]  /*02a0*/  BSYNC B0 ;  /* 0x0000000000007941 */ /* 0x004fea0003800000 */
.L_x_5357:
        /* <DEDUP_REMOVED lines=20> */
[----:B-1----:R-:W-:Y:S05]  /*03f0*/  CALL.REL.NOINC `($__internal_78_$__cuda_sm20_dblrcp_rn_slowpath_v3) ;  /* 0x0000183000007944 */ /* 0x002fea0003c00000 */
[----:B-1----:R-:W-:Y:S02]  /*0400*/  MOV R16, R14 ;  /* 0x0000000e00107202 */ /* 0x002fe40000000f00 */
[----:B------:R-:W-:Y:S02]  /*0410*/  MOV R17, R15 ;  /* 0x0000000f00117202 */ /* 0x000fe40000000f00 */
.L_x_5364:
[----:B--2---:R-:W-:Y:S05]  /*0420*/  BSYNC B0 ;  /* 0x0000000000007941 */ /* 0x004fea0003800000 */
.L_x_5363:
        /* <DEDUP_REMOVED lines=35> */
[----:B--2---:R-:W-:Y:S05]  /*0660*/  CALL.REL.NOINC `($__internal_78_$__cuda_sm20_dblrcp_rn_slowpath_v3) ;  /* 0x000015c000007944 */ /* 0x004fea0003c00000 */
.L_x_5366:
[----:B01----:R-:W-:Y:S05]  /*0670*/  BSYNC B0 ;  /* 0x0000000000007941 */ /* 0x003fea0003800000 */
.L_x_5365:
        /* <DEDUP_REMOVED lines=34> */
[----:B0-----:R-:W-:Y:S05]  /*08a0*/  CALL.REL.NOINC `($__internal_78_$__cuda_sm20_dblrcp_rn_slowpath_v3) ;  /* 0x0000138000007944 */ /* 0x001fea0003c00000 */
.L_x_5368:
[----:B--2---:R-:W-:Y:S05]  /*08b0*/  BSYNC B0 ;  /* 0x0000000000007941 */ /* 0x004fea0003800000 */
.L_x_5367:
        /* <DEDUP_REMOVED lines=34> */
[----:B0-2---:R-:W-:Y:S05]  /*0ae0*/  CALL.REL.NOINC `($__internal_78_$__cuda_sm20_dblrcp_rn_slowpath_v3) ;  /* 0x0000114000007944 */ /* 0x005fea0003c00000 */
.L_x_5370:
[----:B---3--:R-:W-:Y:S05]  /*0af0*/  BSYNC B0 ;  /* 0x0000000000007941 */ /* 0x008fea0003800000 */
.L_x_5369:
        /* <DEDUP_REMOVED lines=34> */
[----:B------:R-:W-:Y:S05]  /*0d20*/  CALL.REL.NOINC `($__internal_78_$__cuda_sm20_dblrcp_rn_slowpath_v3) ;  /* 0x00000f0000007944 */ /* 0x000fea0003c00000 */
.L_x_5372:
[----:B0-23--:R-:W-:Y:S05]  /*0d30*/  BSYNC B0 ;  /* 0x0000000000007941 */ /* 0x00dfea0003800000 */
.L_x_5371:
        /* <DEDUP_REMOVED lines=33> */
.L_x_5374:
[----:B------:R-:W-:Y:S05]  /*0f50*/  BSYNC B0 ;  /* 0x0000000000007941 */ /* 0x000fea0003800000 */
.L_x_5373:
        /* <DEDUP_REMOVED lines=20> */
[----:B--2---:R-:W-:Y:S05]  /*10a0*/  CALL.REL.NOINC `($__internal_78_$__cuda_sm20_dblrcp_rn_slowpath_v3) ;  /* 0x00000b8000007944 */ /* 0x004fea0003c00000 */
[----:B-1----:R-:W-:Y:S02]  /*10b0*/  MOV R16, R14 ;  /* 0x0000000e00107202 */ /* 0x002fe40000000f00 */
[----:B------:R-:W-:Y:S02]  /*10c0*/  MOV R17, R15 ;  /* 0x0000000f00117202 */ /* 0x000fe40000000f00 */
.L_x_5376:
[----:B---3--:R-:W-:Y:S05]  /*10d0*/  BSYNC B0 ;  /* 0x0000000000007941 */ /* 0x008fea0003800000 */
.L_x_5375:
        /* <DEDUP_REMOVED lines=35> */
[----:B0-----:R-:W-:Y:S05]  /*1310*/  CALL.REL.NOINC `($__internal_78_$__cuda_sm20_dblrcp_rn_slowpath_v3) ;  /* 0x0000091000007944 */ /* 0x001fea0003c00000 */
.L_x_5378:
[----:B--2---:R-:W-:Y:S05]  /*1320*/  BSYNC B0 ;  /* 0x0000000000007941 */ /* 0x004fea0003800000 */
.L_x_5377:
        /* <DEDUP_REMOVED lines=35> */
.L_x_5380:
[----:B---3--:R-:W-:Y:S05]  /*1560*/  BSYNC B0 ;  /* 0x0000000000007941 */ /* 0x008fea0003800000 */
.L_x_5379:
        /* <DEDUP_REMOVED lines=34> */
[----:B---3--:R-:W-:Y:S05]  /*1790*/  CALL.REL.NOINC `($__internal_78_$__cuda_sm20_dblrcp_rn_slowpath_v3) ;  /* 0x0000049000007944 */ /* 0x008fea0003c00000 */
.L_x_5382:
[----:B01----:R-:W-:Y:S05]  /*17a0*/  BSYNC B0 ;  /* 0x0000000000007941 */ /* 0x003fea0003800000 */
.L_x_5381:
        /* <DEDUP_REMOVED lines=34> */
[----:B0-----:R-:W-:Y:S05]  /*19d0*/  CALL.REL.NOINC `($__internal_78_$__cuda_sm20_dblrcp_rn_slowpath_v3) ;  /* 0x0000025000007944 */ /* 0x001fea0003c00000 */
.L_x_5384:
[----:B---3--:R-:W-:Y:S05]  /*19e0*/  BSYNC B0 ;  /* 0x0000000000007941 */ /* 0x008fea0003800000 */
.L_x_5383:
        /* <DEDUP_REMOVED lines=36> */
        .weak           $__internal_78_$__cuda_sm20_dblrcp_rn_slowpath_v3
        .type           $__internal_78_$__cuda_sm20_dblrcp_rn_slowpath_v3,@function
        .size           $__internal_78_$__cuda_sm20_dblrcp_rn_slowpath_v3,(.L_x_26684 - $__internal_78_$__cuda_sm20_dblrcp_rn_slowpath_v3)
$__internal_78_$__cuda_sm20_dblrcp_rn_slowpath_v3:
        /* <DEDUP_REMOVED lines=24> */
.L_x_5388:
        /* <DEDUP_REMOVED lines=9> */
.L_x_5386:
[----:B------:R-:W-:Y:S02]  /*1e40*/  LOP3.LUT R15, R13, 0x80000, RZ, 0xfc, !PT ;  /* 0x000800000d0f7812 */ /* 0x000fe400078efcff */
[----:B------:R-:W-:Y:S02]  /*1e50*/  MOV R14, R12 ;  /* 0x0000000c000e7202 */ /* 0x000fe40000000f00 */
.L_x_5387:
[----:B------:R-:W-:Y:S05]  /*1e60*/  BSYNC B1 ;  /* 0x0000000000017941 */ /* 0x000fea0003800000 */
.L_x_5385:
[----:B0-----:R-:W-:Y:S01]  /*1e70*/  HFMA2.MMA R13, -RZ, RZ, 0, 0 ;  /* 0x00000000ff0d7435 */ /* 0x001fe200000001ff */
[----:B------:R-:W-:-:S05]  /*1e80*/  MOV R12, R4 ;  /* 0x00000004000c7202 */ /* 0x000fca0000000f00 */
[----:B------:R-:W-:Y:S05]  /*1e90*/  RET.REL.NODEC R12 `(_ZN2at6native36batch_norm_collect_statistics_kernelINS0_3VarEfffiEEvNS_27GenericPackedTensorAccessorIKT0_Lm3ENS_17RestrictPtrTraitsET3_EET2_S9_NS3_IS9_Lm1ES6_S7_EESA_) ;  /* 0xffffe1600c007950 */ /* 0x000fea0003c3ffff */
.L_x_5389:
        /* <DEDUP_REMOVED lines=14> */
.L_x_26684:


//--------------------- .text._ZN2at6native36batch_norm_collect_statistics_kernelINS0_3VarEdddiEEvNS_27GenericPackedTensorAccessorIKT0_Lm3ENS_17RestrictPtrTraitsET3_EET2_S9_NS3_IS9_Lm1ES6_S7_EESA_ --------------------------
	.section	.text._ZN2at6native36batch_norm_collect_statistics_kernelINS0_3VarEdddiEEvNS_27GenericPackedTensorAccessorIKT0_Lm3ENS_17RestrictPtrTraitsET3_EET2_S9_NS3_IS9_Lm1ES6_S7_EESA_,"ax",@progbits
	.sectioninfo	@"SHI_REGISTERS=38"
	.align	128
        .global         _ZN2at6native36batch_norm_collect_statistics_kernelINS0_3VarEdddiEEvNS_27GenericPackedTensorAccessorIKT0_Lm3ENS_17RestrictPtrTraitsET3_EET2_S9_NS3_IS9_Lm1ES6_S7_EESA_
        .type           _ZN2at6native36batch_norm_collect_statistics_kernelINS0_3VarEdddiEEvNS_27GenericPackedTensorAccessorIKT0_Lm3ENS_17RestrictPtrTraitsET3_EET2_S9_NS3_IS9_Lm1ES6_S7_EESA_,@function
        .size           _ZN2at6native36batch_norm_collect_statistics_kernelINS0_3VarEdddiEEvNS_27GenericPackedTensorAccessorIKT0_Lm3ENS_17RestrictPtrTraitsET3_EET2_S9_NS3_IS9_Lm1ES6_S7_EESA_,(.L_x_26686 - _ZN2at6native36batch_norm_collect_statistics_kernelINS0_3VarEdddiEEvNS_27GenericPackedTensorAccessorIKT0_Lm3ENS_17RestrictPtrTraitsET3_EET2_S9_NS3_IS9_Lm1ES6_S7_EESA_)
        .other          _ZN2at6native36batch_norm_collect_statistics_kernelINS0_3VarEdddiEEvNS_27GenericPackedTensorAccessorIKT0_Lm3ENS_17RestrictPtrTraitsET3_EET2_S9_NS3_IS9_Lm1ES6_S7_EESA_,@"STO_CUDA_ENTRY STV_DEFAULT"
_ZN2at6native36batch_norm_collect_statistics_kernelINS0_3VarEdddiEEvNS_27GenericPackedTensorAccessorIKT0_Lm3ENS_17RestrictPtrTraitsET3_EET2_S9_NS3_IS9_Lm1ES6_S7_EESA_:
.text._ZN2at6native36batch_norm_collect_statistics_kernelINS0_3VarEdddiEEvNS_27GenericPackedTensorAccessorIKT0_Lm3ENS_17RestrictPtrTraitsET3_EET2_S9_NS3_IS9_Lm1ES6_S7_EESA_:
        /* <DEDUP_REMOVED lines=16> */
.L_x_5397:
        /* <DEDUP_REMOVED lines=8> */
.L_x_5396:
        /* <DEDUP_REMOVED lines=31> */
[----:B------:R-:W-:Y:S05]  /*0370*/  CALL.REL.NOINC `($__internal_80_$__cuda_sm20_div_rn_f64_full) ;  /* 0x00001de000007944 */ /* 0x000fea0003c00000 */
.L_x_5395:
[----:B------:R-:W-:Y:S05]  /*0380*/  BSYNC B2 ;  /* 0x0000000000027941 */ /* 0x000fea0003800000 */
.L_x_5394:
[----:B------:R-:W0:-:S06]  /*0390*/  DADD R12, R18, R12 ;  /* 0x00000000120c7229 */ /* 0x000e0c000000000c */
[----:B0-----:R-:W0:-:S06]  /*03a0*/  DADD R8, R8, -R12 ;  /* 0x0000000008087229 */ /* 0x001e0c000000080c */
[----:B0-----:R0:W1:Y:S01]  /*03b0*/  DFMA R14, R10, R8, R14 ;  /* 0x000000080a0e722b */ /* 0x001062000000000e */
[----:B------:R-:W-:Y:S05]  /*03c0*/  @!P1 BRA `(.L_x_5396) ;  /* 0xfffffdb000009947 */ /* 0x000fea000383ffff */
.L_x_5393:
[----:B------:R-:W-:Y:S05]  /*03d0*/  BSYNC B1 ;  /* 0x0000000000017941 */ /* 0x000fea0003800000 */
.L_x_5392:
[----:B------:R-:W-:-:S04]  /*03e0*/  IADD3 R3, R3, c[0x0][0x4], RZ ;  /* 0x0000010003037a10 */ /* 0x000fc80007ffe0ff */
[----:B------:R-:W-:-:S13]  /*03f0*/  ISETP.GE.AND P0, PT, R3, c[0x0][0x168], PT ;  /* 0x00005a0003007a0c */ /* 0x000fda0003f06270 */
[----:B------:R-:W-:Y:S05]  /*0400*/  @!P0 BRA `(.L_x_5397) ;  /* 0xfffffcf000008947 */ /* 0x000fea000383ffff */
.L_x_5391:
[----:B------:R-:W-:Y:S05]  /*0410*/  BSYNC B0 ;  /* 0x0000000000007941 */ /* 0x000fea0003800000 */
.L_x_5390:
        /* <DEDUP_REMOVED lines=23> */
[----:B-12---:R-:W-:Y:S05]  /*0590*/  CALL.REL.NOINC `($__internal_79_$__cuda_sm20_dblrcp_rn_slowpath_v3) ;  /* 0x0000195000007944 */ /* 0x006fea0003c00000 */
.L_x_5399:
[----:B---34-:R-:W-:Y:S05]  /*05a0*/  BSYNC B0 ;  /* 0x0000000000007941 */ /* 0x018fea0003800000 */
.L_x_5398:
        /* <DEDUP_REMOVED lines=34> */
[----:B0-2---:R-:W-:Y:S05]  /*07d0*/  CALL.REL.NOINC `($__internal_79_$__cuda_sm20_dblrcp_rn_slowpath_v3) ;  /* 0x0000171000007944 */ /* 0x005fea0003c00000 */
.L_x_5401:
[----:B---34-:R-:W-:Y:S05]  /*07e0*/  BSYNC B0 ;  /* 0x0000000000007941 */ /* 0x018fea0003800000 */
.L_x_5400:
        /* <DEDUP_REMOVED lines=34> */
[----:B0-2---:R-:W-:Y:S05]  /*0a10*/  CALL.REL.NOINC `($__internal_79_$__cuda_sm20_dblrcp_rn_slowpath_v3) ;  /* 0x000014d000007944 */ /* 0x005fea0003c00000 */
.L_x_5403:
[----:B-1-3--:R-:W-:Y:S05]  /*0a20*/  BSYNC B0 ;  /* 0x0000000000007941 */ /* 0x00afea0003800000 */
.L_x_5402:
        /* <DEDUP_REMOVED lines=34> */
[----:B-12---:R-:W-:Y:S05]  /*0c50*/  CALL.REL.NOINC `($__internal_79_$__cuda_sm20_dblrcp_rn_slowpath_v3) ;  /* 0x0000129000007944 */ /* 0x006fea0003c00000 */
.L_x_5405:
[----:B0--3--:R-:W-:Y:S05]  /*0c60*/  BSYNC B0 ;  /* 0x0000000000007941 */ /* 0x009fea0003800000 */
.L_x_5404:
        /* <DEDUP_REMOVED lines=35> */
.L_x_5407:
[----:B0--3--:R-:W-:Y:S05]  /*0ea0*/  BSYNC B0 ;  /* 0x0000000000007941 */ /* 0x009fea0003800000 */
.L_x_5406:
        /* <DEDUP_REMOVED lines=33> */
.L_x_5409:
[----:B------:R-:W-:Y:S05]  /*10c0*/  BSYNC B0 ;  /* 0x0000000000007941 */ /* 0x000fea0003800000 */
.L_x_5408:
        /* <DEDUP_REMOVED lines=21> */
[----:B01----:R-:W-:Y:S05]  /*1220*/  CALL.REL.NOINC `($__internal_79_$__cuda_sm20_dblrcp_rn_slowpath_v3) ;  /* 0x00000cc000007944 */ /* 0x003fea0003c00000 */
.L_x_5411:
[----:B---34-:R-:W-:Y:S05]  /*1230*/  BSYNC B0 ;  /* 0x0000000000007941 */ /* 0x018fea0003800000 */
.L_x_5410:
        /* <DEDUP_REMOVED lines=34> */
[----:B01-3--:R-:W-:Y:S05]  /*1460*/  CALL.REL.NOINC `($__internal_79_$__cuda_sm20_dblrcp_rn_slowpath_v3) ;  /* 0x00000a8000007944 */ /* 0x00bfea0003c00000 */
.L_x_5413:
[----:B--2-4-:R-:W-:Y:S05]  /*1470*/  BSYNC B0 ;  /* 0x0000000000007941 */ /* 0x014fea0003800000 */
.L_x_5412:
        /* <DEDUP_REMOVED lines=34> */
[----:B--23--:R-:W-:Y:S05]  /*16a0*/  CALL.REL.NOINC `($__internal_79_$__cuda_sm20_dblrcp_rn_slowpath_v3) ;  /* 0x0000084000007944 */ /* 0x00cfea0003c00000 */
.L_x_5415:
[----:B01----:R-:W-:Y:S05]  /*16b0*/  BSYNC B0 ;  /* 0x0000000000007941 */ /* 0x003fea0003800000 */
.L_x_5414:
        /* <DEDUP_REMOVED lines=34> */
[----:B-12---:R-:W-:Y:S05]  /*18e0*/  CALL.REL.NOINC `($__internal_79_$__cuda_sm20_dblrcp_rn_slowpath_v3) ;  /* 0x0000060000007944 */ /* 0x006fea0003c00000 */
.L_x_5417:
[----:B0--3--:R-:W-:Y:S05]  /*18f0*/  BSYNC B0 ;  /* 0x0000000000007941 */ /* 0x009fea0003800000 */
.L_x_5416:
        /* <DEDUP_REMOVED lines=34> */
[----:B-12---:R-:W-:Y:S05]  /*1b20*/  CALL.REL.NOINC `($__internal_79_$__cuda_sm20_dblrcp_rn_slowpath_v3) ;  /* 0x000003c000007944 */ /* 0x006fea0003c00000 */
.L_x_5419:
[----:B0---4-:R-:W-:Y:S05]  /*1b30*/  BSYNC B0 ;  /* 0x0000000000007941 */ /* 0x011fea0003800000 */
.L_x_5418:
        /* <DEDUP_REMOVED lines=22> */
[----:B------:R-:W-:Y:S01]  /*1ca0*/  IMAD.MOV.U32 R2, RZ, RZ, 0x1 ;  /* 0x00000001ff027424 */ /* 0x000fe200078e00ff */
[----:B------:R-:W-:Y:S01]  /*1cb0*/  UIMAD UR4, UR4, UR5, URZ ;  /* 0x00000005040472a4 */ /* 0x000fe2000f8e023f */
[----:B------:R-:W-:Y:S02]  /*1cc0*/  BSSY B0, `(.L_x_5420) ;  /* 0x000001d000007945 */ /* 0x000fe40003800000 */
[----:B-1----:R-:W1:-:S06]  /*1cd0*/  DMUL R8, R8, R8 ;  /* 0x0000000808087228 */ /* 0x002e4c0000000000 */
[----:B0-----:R-:W0:Y:S01]  /*1ce0*/  I2F.F64 R6, UR4 ;  /* 0x0000000400067d12 */ /* 0x001e220008201c00 */
[----:B-1----:R-:W1:-:S06]  /*1cf0*/  DMUL R8, R8, R16 ;  /* 0x0000001008087228 */ /* 0x002e4c0000000000 */
[----:B-1----:R-:W1:-:S06]  /*1d00*/  DMUL R8, R8, R10 ;  /* 0x0000000a08087228 */ /* 0x002e4c0000000000 */
[----:B-1-3--:R-:W1:Y:S01]  /*1d10*/  DFMA R4, R8, R18, R4 ;  /* 0x000000120804722b */ /* 0x00ae620000000004 */
[----:B0-----:R-:W0:Y:S05]  /*1d20*/  MUFU.RCP64H R3, R7 ;  /* 0x0000000700037308 */ /* 0x001e2a0000001800 */
[----:B-1----:R-:W1:-:S10]  /*1d30*/  DADD R14, R14, R4 ;  /* 0x000000000e0e7229 */ /* 0x002e540000000004 */
[----:B-1----:R-:W-:Y:S01]  /*1d40*/  FSETP.GEU.AND P1, PT, |R15|, 6.5827683646048100446e-37, PT ;  /* 0x036000000f00780b */ /* 0x002fe20003f2e200 */
[----:B0-----:R-:W0:-:S06]  /*1d50*/  DFMA R12, -R6, R2, 1 ;  /* 0x3ff00000060c742b */ /* 0x001e0c0000000102 */
[----:B0-----:R-:W0:-:S06]  /*1d60*/  DFMA R12, R12, R12, R12 ;  /* 0x0000000c0c0c722b */ /* 0x001e0c000000000c */
[----:B0-----:R-:W0:-:S06]  /*1d70*/  DFMA R12, R2, R12, R2 ;  /* 0x0000000c020c722b */ /* 0x001e0c0000000002 */
[----:B0-----:R-:W0:-:S06]  /*1d80*/  DFMA R2, -R6, R12, 1 ;  /* 0x3ff000000602742b */ /* 0x001e0c000000010c */
[----:B0-----:R-:W0:-:S06]  /*1d90*/  DFMA R2, R12, R2, R12 ;  /* 0x000000020c02722b */ /* 0x001e0c000000000c */
[----:B0-----:R-:W0:-:S06]  /*1da0*/  DMUL R4, R14, R2 ;  /* 0x000000020e047228 */ /* 0x001e0c0000000000 */
[----:B0-----:R-:W0:-:S06]  /*1db0*/  DFMA R8, -R6, R4, R14 ;  /* 0x000000040608722b */ /* 0x001e0c000000010e */
[----:B0-----:R0:W1:Y:S02]  /*1dc0*/  DFMA R4, R2, R8, R4 ;  /* 0x000000080204722b */ /* 0x0010640000000004 */
[----:B0-----:R-:W0:Y:S08]  /*1dd0*/  S2R R2, SR_CTAID.X ;  /* 0x0000000000027919 */ /* 0x001e300000002500 */
[----:B-1----:R-:W-:-:S05]  /*1de0*/  FFMA R0, RZ, R7, R5 ;  /* 0x00000007ff007223 */ /* 0x002fca0000000005 */
[----:B------:R-:W-:-:S13]  /*1df0*/  FSETP.GT.AND P0, PT, |R0|, 1.469367938527859385e-39, PT ;  /* 0x001000000000780b */ /* 0x000fda0003f04200 */
[----:B------:R-:W-:Y:S05]  /*1e00*/  @P0 BRA P1, `(.L_x_5421) ;  /* 0x0000008000000947 */ /* 0x000fea0000800000 */
[----:B0-----:R-:W-:Y:S01]  /*1e10*/  IMAD.MOV.U32 R20, RZ, RZ, R14 ;  /* 0x000000ffff147224 */ /* 0x001fe200078e000e */
[----:B------:R-:W-:Y:S01]  /*1e20*/  MOV R0, 0x1e70 ;  /* 0x00001e7000007802 */ /* 0x000fe20000000f00 */
[----:B------:R-:W-:Y:S02]  /*1e30*/  IMAD.MOV.U32 R21, RZ, RZ, R15 ;  /* 0x000000ffff157224 */ /* 0x000fe400078e000f */
[----:B------:R-:W-:Y:S02]  /*1e40*/  IMAD.MOV.U32 R18, RZ, RZ, R6 ;  /* 0x000000ffff127224 */ /* 0x000fe400078e0006 */
[----:B------:R-:W-:Y:S02]  /*1e50*/  IMAD.MOV.U32 R19, RZ, RZ, R7 ;  /* 0x000000ffff137224 */ /* 0x000fe400078e0007 */
[----:B------:R-:W-:Y:S05]  /*1e60*/  CALL.REL.NOINC `($__internal_80_$__cuda_sm20_div_rn_f64_full) ;  /* 0x000002f000007944 */ /* 0x000fea0003c00000 */
[----:B------:R-:W-:Y:S02]  /*1e70*/  IMAD.MOV.U32 R4, RZ, RZ, R18 ;  /* 0x000000ffff047224 */ /* 0x000fe400078e0012 */
[----:B------:R-:W-:Y:S02]  /*1e80*/  IMAD.MOV.U32 R5, RZ, RZ, R19 ;  /* 0x000000ffff057224 */ /* 0x000fe400078e0013 */
.L_x_5421:
[----:B0-----:R-:W-:Y:S05]  /*1e90*/  BSYNC B0 ;  /* 0x0000000000007941 */ /* 0x001fea0003800000 */
.L_x_5420:
[----:B------:R-:W-:Y:S02]  /*1ea0*/  IMAD.MOV.U32 R3, RZ, RZ, 0x8 ;  /* 0x00000008ff037424 */ /* 0x000fe400078e00ff */
[----:B------:R-:W-:-:S04]  /*1eb0*/  IMAD R2, R2, c[0x0][0x1ac], RZ ;  /* 0x00006b0002027a24 */ /* 0x000fc800078e02ff */
[----:B------:R-:W-:-:S05]  /*1ec0*/  IMAD.WIDE R2, R2, R3, c[0x0][0x1a0] ;  /* 0x0000680002027625 */ /* 0x000fca00078e0203 */
[----:B------:R-:W-:Y:S01]  /*1ed0*/  STG.E.64 [R2.64], R4 ;  /* 0x0000000402007986 */ /* 0x000fe2000c101b06 */
[----:B------:R-:W-:Y:S05]  /*1ee0*/  EXIT ;  /* 0x000000000000794d */ /* 0x000fea0003800000 */
        .weak           $__internal_79_$__cuda_sm20_dblrcp_rn_slowpath_v3
        .type           $__internal_79_$__cuda_sm20_dblrcp_rn_slowpath_v3,@function
        .size           $__internal_79_$__cuda_sm20_dblrcp_rn_slowpath_v3,($__internal_80_$__cuda_sm20_div_rn_f64_full - $__internal_79_$__cuda_sm20_dblrcp_rn_slowpath_v3)
$__internal_79_$__cuda_sm20_dblrcp_rn_slowpath_v3:
        /* <DEDUP_REMOVED lines=24> */
.L_x_5425:
        /* <DEDUP_REMOVED lines=9> */
.L_x_5423:
[----:B------:R-:W-:Y:S01]  /*2100*/  LOP3.LUT R19, R17, 0x80000, RZ, 0xfc, !PT ;  /* 0x0008000011137812 */ /* 0x000fe200078efcff */
[----:B------:R-:W-:Y:S02]  /*2110*/  IMAD.MOV.U32 R18, RZ, RZ, R16 ;  /* 0x000000ffff127224 */ /* 0x000fe400078e0010 */
.L_x_5424:
[----:B------:R-:W-:Y:S05]  /*2120*/  BSYNC B1 ;  /* 0x0000000000017941 */ /* 0x000fea0003800000 */
.L_x_5422:
[----:B0-----:R-:W-:Y:S02]  /*2130*/  IMAD.MOV.U32 R10, RZ, RZ, R6 ;  /* 0x000000ffff0a7224 */ /* 0x001fe400078e0006 */
[----:B------:R-:W-:-:S04]  /*2140*/  IMAD.MOV.U32 R11, RZ, RZ, 0x0 ;  /* 0x00000000ff0b7424 */ /* 0x000fc800078e00ff */
[----:B------:R-:W-:Y:S05]  /*2150*/  RET.REL.NODEC R10 `(_ZN2at6native36batch_norm_collect_statistics_kernelINS0_3VarEdddiEEvNS_27GenericPackedTensorAccessorIKT0_Lm3ENS_17RestrictPtrTraitsET3_EET2_S9_NS3_IS9_Lm1ES6_S7_EESA_) ;  /* 0xffffdea00a007950 */ /* 0x000fea0003c3ffff */
        .weak           $__internal_80_$__cuda_sm20_div_rn_f64_full
        .type           $__internal_80_$__cuda_sm20_div_rn_f64_full,@function
        .size           $__internal_80_$__cuda_sm20_div_rn_f64_full,(.L_x_26686 - $__internal_80_$__cuda_sm20_div_rn_f64_full)
$__internal_80_$__cuda_sm20_div_rn_f64_full:
        /* <DEDUP_REMOVED lines=67> */
.L_x_5427:
        /* <DEDUP_REMOVED lines=16> */
.L_x_5430:
[----:B------:R-:W-:Y:S01]  /*2690*/  LOP3.LUT R25, R19, 0x80000, RZ, 0xfc, !PT ;  /* 0x0008000013197812 */ /* 0x000fe200078efcff */
[----:B------:R-:W-:Y:S01]  /*26a0*/  IMAD.MOV.U32 R24, RZ, RZ, R18 ;  /* 0x000000ffff187224 */ /* 0x000fe200078e0012 */
[----:B------:R-:W-:Y:S05]  /*26b0*/  BRA `(.L_x_5428) ;  /* 0x0000002000007947 */ /* 0x000fea0003800000 */
.L_x_5429:
[----:B------:R-:W-:Y:S01]  /*26c0*/  LOP3.LUT R25, R21, 0x80000, RZ, 0xfc, !PT ;  /* 0x0008000015197812 */ /* 0x000fe200078efcff */
[----:B------:R-:W-:Y:S02]  /*26d0*/  IMAD.MOV.U32 R24, RZ, RZ, R20 ;  /* 0x000000ffff187224 */ /* 0x000fe400078e0014 */
.L_x_5428:
[----:B------:R-:W-:Y:S05]  /*26e0*/  BSYNC B3 ;  /* 0x0000000000037941 */ /* 0x000fea0003800000 */
.L_x_5426:
[----:B------:R-:W-:Y:S02]  /*26f0*/  IMAD.MOV.U32 R16, RZ, RZ, R0 ;  /* 0x000000ffff107224 */ /* 0x000fe400078e0000 */
[----:B------:R-:W-:-:S02]  /*2700*/  IMAD.MOV.U32 R17, RZ, RZ, 0x0 ;  /* 0x00000000ff117424 */ /* 0x000fc400078e00ff */
[----:B------:R-:W-:Y:S02]  /*2710*/  IMAD.MOV.U32 R18, RZ, RZ, R24 ;  /* 0x000000ffff127224 */ /* 0x000fe400078e0018 */
[----:B------:R-:W-:Y:S01]  /*2720*/  IMAD.MOV.U32 R19, RZ, RZ, R25 ;  /* 0x000000ffff137224 */ /* 0x000fe200078e0019 */
[----:B------:R-:W-:Y:S06]  /*2730*/  RET.REL.NODEC R16 `(_ZN2at6native36batch_norm_collect_statistics_kernelINS0_3VarEdddiEEvNS_27GenericPackedTensorAccessorIKT0_Lm3ENS_17RestrictPtrTraitsET3_EET2_S9_NS3_IS9_Lm1ES6_S7_EESA_) ;  /* 0xffffd8c010007950 */ /* 0x000fec0003c3ffff */
.L_x_5431:
        /* <DEDUP_REMOVED lines=12> */
.L_x_26686:


//--------------------- .text._ZN2at6native18elementwise_kernelILi128ELi4EZNS0_15gpu_kernel_implIZZZNS0_49_GLOBAL__N__b919a28f_16_Normalization_cu_5c38458736batch_norm_elementwise_backward_evalERKNS_6TensorES6_S6_S6_ENKUlvE0_clEvENKUlvE2_clEvEUlN3c108BFloat16EfE_EEvRNS_18TensorIteratorBaseERKT_EUliE_EEviT1_ --------------------------
	.section	.text._ZN2at6native18elementwise_kernelILi128ELi4EZNS0_15gpu_kernel_implIZZZNS0_49_GLOBAL__N__b919a28f_16_Normalization_cu_5c38458736batch_norm_elementwise_backward_evalERKNS_6TensorES6_S6_S6_ENKUlvE0_clEvENKUlvE2_clEvEUlN3c108BFloat16EfE_EEvRNS_18TensorIteratorBaseERKT_EUliE_EEviT1_,"ax",@progbits
	.sectioninfo	@"SHI_REGISTERS=26"
	.align	128
        .global         _ZN2at6native18elementwise_kernelILi128ELi4EZNS0_15gpu_kernel_implIZZZNS0_49_GLOBAL__N__b919a28f_16_Normalization_cu_5c38458736batch_norm_elementwise_backward_evalERKNS_6TensorES6_S6_S6_ENKUlvE0_clEvENKUlvE2_clEvEUlN3c108BFloat16EfE_EEvRNS_18TensorIteratorBaseERKT_EUliE_EEviT1_
        .type           _ZN2at6native18elementwise_kernelILi128ELi4EZNS0_15gpu_kernel_implIZZZNS0_49_GLOBAL__N__b919a28f_16_Normalization_cu_5c38458736batch_norm_elementwise_backward_evalERKNS_6TensorES6_S6_S6_ENKUlvE0_clEvENKUlvE2_clEvEUlN3c108BFloat16EfE_EEvRNS_18TensorIteratorBaseERKT_EUliE_EEviT1_,@function
        .size           _ZN2at6native18elementwise_kernelILi128ELi4EZNS0_15gpu_kernel_implIZZZNS0_49_GLOBAL__N__b919a28f_16_Normalization_cu_5c38458736batch_norm_elementwise_backward_evalERKNS_6TensorES6_S6_S6_ENKUlvE0_clEvENKUlvE2_clEvEUlN3c108BFloat16EfE_EEvRNS_18TensorIteratorBaseERKT_EUliE_EEviT1_,(.L_x_26774 - _ZN2at6native18elementwise_kernelILi128ELi4EZNS0_15gpu_kernel_implIZZZNS0_49_GLOBAL__N__b919a28f_16_Normalization_cu_5c38458736batch_norm_elementwise_backward_evalERKNS_6TensorES6_S6_S6_ENKUlvE0_clEvENKUlvE2_clEvEUlN3c108BFloat16EfE_EEvRNS_18TensorIteratorBaseERKT_EUliE_EEviT1_)
        .other          _ZN2at6native18elementwise_kernelILi128ELi4EZNS0_15gpu_kernel_implIZZZNS0_49_GLOBAL__N__b919a28f_16_Normalization_cu_5c38458736batch_norm_elementwise_backward_evalERKNS_6TensorES6_S6_S6_ENKUlvE0_clEvENKUlvE2_clEvEUlN3c108BFloat16EfE_EEvRNS_18TensorIteratorBaseERKT_EUliE_EEviT1_,@"STO_CUDA_ENTRY STV_DEFAULT"
_ZN2at6native18elementwise_kernelILi128ELi4EZNS0_15gpu_kernel_implIZZZNS0_49_GLOBAL__N__b919a28f_16_Normalization_cu_5c38458736batch_norm_elementwise_backward_evalERKNS_6TensorES6_S6_S6_ENKUlvE0_clEvENKUlvE2_clEvEUlN3c108BFloat16EfE_EEvRNS_18TensorIteratorBaseERKT_EUliE_EEviT1_:
.text._ZN2at6native18elementwise_kernelILi128ELi4EZNS0_15gpu_kernel_implIZZZNS0_49_GLOBAL__N__b919a28f_16_Normalization_cu_5c38458736batch_norm_elementwise_backward_evalERKNS_6TensorES6_S6_S6_ENKUlvE0_clEvENKUlvE2_clEvEUlN3c108BFloat16EfE_EEvRNS_18TensorIteratorBaseERKT_EUliE_EEviT1_:
        /* <DEDUP_REMOVED lines=10> */
[----:B------:R-:W-:Y:S02]  /*00a0*/  IMAD.MOV.U32 R0, RZ, RZ, RZ ;  /* 0x000000ffff007224 */ /* 0x000fe400078e00ff */
[----:B------:R-:W-:-:S08]  /*00b0*/  IMAD.MOV.U32 R16, RZ, RZ, RZ ;  /* 0x000000ffff107224 */ /* 0x000fd000078e00ff */
        /* <DEDUP_REMOVED lines=8> */
[C---:B------:R-:W-:Y:S02]  /*0140*/  IMAD R16, R23.reuse, c[0x0][0x298], RZ ;  /* 0x0000a60017107a24 */ /* 0x040fe400078e02ff */
        /* <DEDUP_REMOVED lines=10> */
[C---:B------:R-:W-:Y:S02]  /*01f0*/  IMAD R16, R5.reuse, c[0x0][0x2a4], R16 ;  /* 0x0000a90005107a24 */ /* 0x040fe400078e0210 */
        /* <DEDUP_REMOVED lines=223> */
[----:B------:R-:W-:-:S04]  /*0ff0*/  IMAD.MOV.U32 R2, RZ, RZ, RZ ;  /* 0x000000ffff027224 */ /* 0x000fc800078e00ff */
[----:B------:R-:W-:-:S05]  /*1000*/  IMAD.HI.U32 R2, R3, c[0x0][0x290], R2 ;  /* 0x0000a40003027a27 */ /* 0x000fca00078e0002 */
[----:B------:R-:W-:-:S05]  /*1010*/  SHF.R.U32.HI R2, RZ, c[0x0][0x294], R2 ;  /* 0x0000a500ff027a19 */ /* 0x000fca0000011602 */
[----:B------:R-:W-:-:S04]  /*1020*/  IMAD.MOV R2, RZ, RZ, -R2 ;  /* 0x000000ffff027224 */ /* 0x000fc800078e0a02 */
[----:B------:R-:W-:-:S04]  /*1030*/  IMAD R3, R2, c[0x0][0x28c], R3 ;  /* 0x0000a30002037a24 */ /* 0x000fc800078e0203 */
[C---:B------:R-:W-:Y:S02]  /*1040*/  IMAD R16, R3.reuse, c[0x0][0x3b8], R16 ;  /* 0x0000ee0003107a24 */ /* 0x040fe400078e0210 */
[C---:B------:R-:W-:Y:S02]  /*1050*/  IMAD R0, R3.reuse, c[0x0][0x3bc], R0 ;  /* 0x0000ef0003007a24 */ /* 0x040fe400078e0200 */
[----:B------:R-:W-:Y:S02]  /*1060*/  IMAD R22, R3, c[0x0][0x3c0], R22 ;  /* 0x0000f00003167a24 */ /* 0x000fe400078e0216 */
.L_x_5434:
        /* <DEDUP_REMOVED lines=21> */
.L_x_5438:
[----:B------:R-:W2:Y:S02]  /*11c0*/  LDG.E.U8 R2, [R2.64] ;  /* 0x0000002402027981 */ /* 0x000ea4000c1e1100 */
[----:B--2---:R-:W0:Y:S02]  /*11d0*/  I2F.U16 R0, R2 ;  /* 0x0000000200007306 */ /* 0x004e240000101000 */
[----:B0-----:R-:W-:-:S04]  /*11e0*/  F2FP.BF16.PACK_AB R0, RZ, R0 ;  /* 0x00000000ff00723e */ /* 0x001fc800000010ff */
[----:B------:R-:W-:Y:S01]  /*11f0*/  PRMT R23, R0, 0x7610, R23 ;  /* 0x0000761000177816 */ /* 0x000fe20000000017 */
[----:B------:R-:W-:Y:S05]  /*1200*/  BRA `(.L_x_5440) ;  /* 0x00000f0000007947 */ /* 0x000fea0003800000 */
.L_x_5437:
        /* <DEDUP_REMOVED lines=11> */
.L_x_5442:
[----:B------:R-:W2:Y:S02]  /*12c0*/  LDG.E R2, [R2.64] ;  /* 0x0000002402027981 */ /* 0x000ea4000c1e1900 */
[----:B--2---:R-:W0:Y:S02]  /*12d0*/  I2F R0, R2 ;  /* 0x0000000200007306 */ /* 0x004e240000201400 */
[----:B0-----:R-:W-:-:S04]  /*12e0*/  F2FP.BF16.PACK_AB R0, RZ, R0 ;  /* 0x00000000ff00723e */ /* 0x001fc800000010ff */
[----:B------:R-:W-:Y:S01]  /*12f0*/  PRMT R23, R0, 0x7610, R23 ;  /* 0x0000761000177816 */ /* 0x000fe20000000017 */
[----:B------:R-:W-:Y:S05]  /*1300*/  BRA `(.L_x_5440) ;  /* 0x00000e0000007947 */ /* 0x000fea0003800000 */
.L_x_5441:
[----:B------:R-:W2:Y:S02]  /*1310*/  LDG.E.U16 R2, [R2.64] ;  /* 0x0000002402027981 */ /* 0x000ea4000c1e1500 */
[----:B--2---:R-:W0:Y:S02]  /*1320*/  I2F.S16 R0, R2 ;  /* 0x0000000200007306 */ /* 0x004e240000101400 */
[----:B0-----:R-:W-:-:S04]  /*1330*/  F2FP.BF16.PACK_AB R0, RZ, R0 ;  /* 0x00000000ff00723e */ /* 0x001fc800000010ff */
[----:B------:R-:W-:Y:S01]  /*1340*/  PRMT R23, R0, 0x7610, R23 ;  /* 0x0000761000177816 */ /* 0x000fe20000000017 */
[----:B------:R-:W-:Y:S05]  /*1350*/  BRA `(.L_x_5440) ;  /* 0x00000db000007947 */ /* 0x000fea0003800000 */
.L_x_5436:
        /* <DEDUP_REMOVED lines=9> */
.L_x_5444:
[----:B------:R-:W2:Y:S02]  /*13f0*/  LDG.E.U16 R0, [R2.64] ;  /* 0x0000002402007981 */ /* 0x000ea4000c1e1500 */
[----:B--2---:R-:W-:-:S05]  /*1400*/  HADD2.F32 R0, -RZ, R0.H0_H0 ;  /* 0x20000000ff007230 */ /* 0x004fca0000004100 */
[----:B------:R-:W-:-:S04]  /*1410*/  F2FP.BF16.PACK_AB R0, RZ, R0 ;  /* 0x00000000ff00723e */ /* 0x000fc800000010ff */
[----:B------:R-:W-:Y:S01]  /*1420*/  PRMT R23, R0, 0x7610, R23 ;  /* 0x0000761000177816 */ /* 0x000fe20000000017 */
[----:B------:R-:W-:Y:S05]  /*1430*/  BRA `(.L_x_5440) ;  /* 0x00000cd000007947 */ /* 0x000fea0003800000 */
.L_x_5443:
        /* <DEDUP_REMOVED lines=9> */
.L_x_5446:
[----:B------:R-:W2:Y:S02]  /*14d0*/  LDG.E.U16 R2, [R2.64] ;  /* 0x0000002402027981 */ /* 0x000ea4000c1e1500 */
[----:B--2---:R-:W-:-:S05]  /*14e0*/  HADD2.F32 R0, -RZ, R2.H0_H0 ;  /* 0x20000002ff007230 */ /* 0x004fca0000004100 */
[----:B------:R-:W-:-:S04]  /*14f0*/  F2FP.BF16.PACK_AB R0, RZ, R0 ;  /* 0x00000000ff00723e */ /* 0x000fc800000010ff */
[----:B------:R-:W-:Y:S01]  /*1500*/  PRMT R23, R0, 0x7610, R23 ;  /* 0x0000761000177816 */ /* 0x000fe20000000017 */
[----:B------:R-:W-:Y:S05]  /*1510*/  BRA `(.L_x_5440) ;  /* 0x00000bf000007947 */ /* 0x000fea0003800000 */
.L_x_5445:
[----:B------:R-:W2:Y:S02]  /*1520*/  LDG.E.64 R2, [R2.64] ;  /* 0x0000002402027981 */ /* 0x000ea4000c1e1b00 */
[----:B--2---:R-:W0:Y:S01]  /*1530*/  F2F.F32.F64 R0, R2 ;  /* 0x0000000200007310 */ /* 0x004e220000301000 */
[----:B------:R-:W0:-:S14]  /*1540*/  DSETP.GEU.AND P0, PT, |R2|, c[0x2][0x0], PT ;  /* 0x008000000200762a */ /* 0x000e1c0003f0e200 */
[----:B0-----:R-:W-:-:S05]  /*1550*/  @!P0 FMUL R0, R0, 1.175494350822287508e-38 ;  /* 0x0080000000008820 */ /* 0x001fca0000400000 */
[----:B------:R-:W-:-:S04]  /*1560*/  F2FP.BF16.PACK_AB R0, RZ, R0 ;  /* 0x00000000ff00723e */ /* 0x000fc800000010ff */
[----:B------:R-:W-:Y:S01]  /*1570*/  PRMT R23, R0, 0x7610, R23 ;  /* 0x0000761000177816 */ /* 0x000fe20000000017 */
[----:B------:R-:W-:Y:S05]  /*1580*/  BRA `(.L_x_5440) ;  /* 0x00000b8000007947 */ /* 0x000fea0003800000 */
.L_x_5435:
        /* <DEDUP_REMOVED lines=14> */
.L_x_5449:
[----:B------:R-:W2:Y:S02]  /*1670*/  LDG.E.64 R2, [R2.64] ;  /* 0x0000002402027981 */ /* 0x000ea4000c1e1b00 */
[----:B--2---:R-:W0:Y:S01]  /*1680*/  F2F.F32.F64 R0, R2 ;  /* 0x0000000200007310 */ /* 0x004e220000301000 */
[----:B------:R-:W0:-:S14]  /*1690*/  DSETP.GEU.AND P0, PT, |R2|, c[0x2][0x0], PT ;  /* 0x008000000200762a */ /* 0x000e1c0003f0e200 */
[----:B0-----:R-:W-:-:S05]  /*16a0*/  @!P0 FMUL R0, R0, 1.175494350822287508e-38 ;  /* 0x0080000000008820 */ /* 0x001fca0000400000 */
[----:B------:R-:W-:-:S04]  /*16b0*/  F2FP.BF16.PACK_AB R0, RZ, R0 ;  /* 0x00000000ff00723e */ /* 0x000fc800000010ff */
[----:B------:R-:W-:Y:S01]  /*16c0*/  PRMT R23, R0, 0x7610, R23 ;  /* 0x0000761000177816 */ /* 0x000fe20000000017 */
[----:B------:R-:W-:Y:S05]  /*16d0*/  BRA `(.L_x_5440) ;  /* 0x00000a3000007947 */ /* 0x000fea0003800000 */
.L_x_5448:
        /* <DEDUP_REMOVED lines=28> */
.L_x_5451:
        /* <DEDUP_REMOVED lines=15> */
.L_x_5450:
[----:B------:R0:W5:Y:S01]  /*1990*/  LDG.E.U16 R23, [R2.64] ;  /* 0x0000002402177981 */ /* 0x000162000c1e1500 */
[----:B------:R-:W-:Y:S05]  /*19a0*/  BRA `(.L_x_5440) ;  /* 0x0000076000007947 */ /* 0x000fea0003800000 */
.L_x_5447:
        /* <DEDUP_REMOVED lines=12> */
.L_x_5454:
        /* <DEDUP_REMOVED lines=21> */
.L_x_5458:
[----:B------:R-:W-:Y:S05]  /*1bc0*/  BSYNC B1 ;  /* 0x0000000000017941 */ /* 0x000fea0003800000 */
.L_x_5457:
[----:B------:R-:W-:Y:S01]  /*1bd0*/  LEA R3, R0, 0x3b800000, 0x17 ;  /* 0x3b80000000037811 */ /* 0x000fe200078eb8ff */
[----:B------:R-:W-:-:S05]  /*1be0*/  IMAD.SHL.U32 R0, R2, 0x100000, RZ ;  /* 0x0010000002007824 */ /* 0x000fca00078e00ff */
[----:B------:R-:W-:Y:S02]  /*1bf0*/  LOP3.LUT R0, R3, R0, R4, 0xfe, !PT ;  /* 0x0000000003007212 */ /* 0x000fe400078efe04 */
.L_x_5456:
[----:B------:R-:W-:Y:S05]  /*1c00*/  BSYNC B0 ;  /* 0x0000000000007941 */ /* 0x000fea0003800000 */
.L_x_5455:
[----:B------:R-:W-:-:S04]  /*1c10*/  F2FP.BF16.PACK_AB R0, RZ, R0 ;  /* 0x00000000ff00723e */ /* 0x000fc800000010ff */
[----:B------:R-:W-:Y:S01]  /*1c20*/  PRMT R23, R0, 0x7610, R23 ;  /* 0x0000761000177816 */ /* 0x000fe20000000017 */
[----:B------:R-:W-:Y:S05]  /*1c30*/  BRA `(.L_x_5440) ;  /* 0x000004d000007947 */ /* 0x000fea0003800000 */
.L_x_5453:
        /* <DEDUP_REMOVED lines=21> */
.L_x_5462:
[----:B------:R-:W-:Y:S05]  /*1d90*/  BSYNC B1 ;  /* 0x0000000000017941 */ /* 0x000fea0003800000 */
.L_x_5461:
[----:B------:R-:W-:Y:S01]  /*1da0*/  LEA R3, R0, 0x37800000, 0x17 ;  /* 0x3780000000037811 */ /* 0x000fe200078eb8ff */
[----:B------:R-:W-:-:S05]  /*1db0*/  IMAD.SHL.U32 R0, R2, 0x200000, RZ ;  /* 0x0020000002007824 */ /* 0x000fca00078e00ff */
[----:B------:R-:W-:Y:S02]  /*1dc0*/  LOP3.LUT R0, R3, R0, R4, 0xfe, !PT ;  /* 0x0000000003007212 */ /* 0x000fe400078efe04 */
.L_x_5460:
[----:B------:R-:W-:Y:S05]  /*1dd0*/  BSYNC B0 ;  /* 0x0000000000007941 */ /* 0x000fea0003800000 */
.L_x_5459:
[----:B------:R-:W-:-:S04]  /*1de0*/  F2FP.BF16.PACK_AB R0, RZ, R0 ;  /* 0x00000000ff00723e */ /* 0x000fc800000010ff */
[----:B------:R-:W-:Y:S01]  /*1df0*/  PRMT R23, R0, 0x7610, R23 ;  /* 0x0000761000177816 */ /* 0x000fe20000000017 */
[----:B------:R-:W-:Y:S05]  /*1e00*/  BRA `(.L_x_5440) ;  /* 0x0000030000007947 */ /* 0x000fea0003800000 */
.L_x_5452:
        /* <DEDUP_REMOVED lines=14> */
.L_x_5466:
[----:B------:R-:W-:Y:S05]  /*1ef0*/  BSYNC B0 ;  /* 0x0000000000007941 */ /* 0x000fea0003800000 */
.L_x_5465:
[----:B------:R-:W-:-:S04]  /*1f00*/  F2FP.BF16.PACK_AB R0, RZ, R0 ;  /* 0x00000000ff00723e */ /* 0x000fc800000010ff */
[----:B------:R-:W-:Y:S01]  /*1f10*/  PRMT R23, R0, 0x7610, R23 ;  /* 0x0000761000177816 */ /* 0x000fe20000000017 */
[----:B------:R-:W-:Y:S05]  /*1f20*/  BRA `(.L_x_5440) ;  /* 0x000001e000007947 */ /* 0x000fea0003800000 */
.L_x_5439:
        /* <DEDUP_REMOVED lines=21> */
.L_x_5464:
[----:B------:R-:W2:Y:S02]  /*2080*/  LDG.E.64 R2, [R2.64] ;  /* 0x0000002402027981 */ /* 0x000ea4000c1e1b00 */
[----:B--2---:R-:W0:Y:S02]  /*2090*/  I2F.U64 R0, R2 ;  /* 0x0000000200007312 */ /* 0x004e240000301000 */
[----:B0-----:R-:W-:-:S04]  /*20a0*/  F2FP.BF16.PACK_AB R0, RZ, R0 ;  /* 0x00000000ff00723e */ /* 0x001fc800000010ff */
[----:B------:R-:W-:Y:S01]  /*20b0*/  PRMT R23, R0, 0x7610, R23 ;  /* 0x0000761000177816 */ /* 0x000fe20000000017 */
[----:B------:R-:W-:Y:S05]  /*20c0*/  BRA `(.L_x_5440) ;  /* 0x0000004000007947 */ /* 0x000fea0003800000 */
.L_x_5463:
[----:B------:R-:W2:Y:S02]  /*20d0*/  LDG.E R2, [R2.64] ;  /* 0x0000002402027981 */ /* 0x000ea4000c1e1900 */
[----:B--2---:R-:W0:Y:S02]  /*20e0*/  I2F.U32 R0, R2 ;  /* 0x0000000200007306 */ /* 0x004e240000201000 */
[----:B0-----:R-:W-:-:S04]  /*20f0*/  F2FP.BF16.PACK_AB R0, RZ, R0 ;  /* 0x00000000ff00723e */ /* 0x001fc800000010ff */
[----:B------:R-:W-:Y:S02]  /*2100*/  PRMT R23, R0, 0x7610, R23 ;  /* 0x0000761000177816 */ /* 0x000fe40000000017 */
.L_x_5440:
[----:B------:R-:W1:Y:S01]  /*2110*/  LDC.U8 R4, c[0x0][0x3e3] ;  /* 0x0000f8c0ff047b82 */ /* 0x000e620000000000 */
[----:B0-----:R-:W-:Y:S01]  /*2120*/  IADD3 R2, P1, R22, c[0x0][0x3d8], RZ ;  /* 0x0000f60016027a10 */ /* 0x001fe20007f3e0ff */
[----:B------:R-:W-:Y:S04]  /*2130*/  BSSY B6, `(.L_x_5467) ;  /* 0x00000dd000067945 */ /* 0x000fe80003800000 */
[----:B------:R-:W-:Y:S01]  /*2140*/  IMAD.X R3, RZ, RZ, c[0x0][0x3dc], P1 ;  /* 0x0000f700ff037624 */ /* 0x000fe200008e06ff */
[----:B-1----:R-:W-:-:S04]  /*2150*/  PRMT R0, R4, 0x9910, RZ ;  /* 0x0000991004007816 */ /* 0x002fc800000000ff */
        /* <DEDUP_REMOVED lines=13> */
.L_x_5471:
[----:B------:R-:W2:Y:S02]  /*2230*/  LDG.E.U8 R0, [R2.64] ;  /* 0x0000002402007981 */ /* 0x000ea4000c1e1100 */
[----:B--2---:R-:W0:Y:S01]  /*2240*/  I2F.U16 R0, R0 ;  /* 0x0000000000007306 */ /* 0x004e220000101000 */
[----:B------:R-:W-:Y:S05]  /*2250*/  BRA `(.L_x_5473) ;  /* 0x00000ca000007947 */ /* 0x000fea0003800000 */
.L_x_5470:
        /* <DEDUP_REMOVED lines=9> */
.L_x_5475:
[----:B------:R-:W2:Y:S02]  /*22f0*/  LDG.E R0, [R2.64] ;  /* 0x0000002402007981 */ /* 0x000ea4000c1e1900 */
[----:B--2---:R-:W0:Y:S01]  /*2300*/  I2F R0, R0 ;  /* 0x0000000000007306 */ /* 0x004e220000201400 */
[----:B------:R-:W-:Y:S05]  /*2310*/  BRA `(.L_x_5473) ;  /* 0x00000be000007947 */ /* 0x000fea0003800000 */
.L_x_5474:
[----:B------:R-:W2:Y:S02]  /*2320*/  LDG.E.U16 R0, [R2.64] ;  /* 0x0000002402007981 */ /* 0x000ea4000c1e1500 */
[----:B--2---:R-:W0:Y:S01]  /*2330*/  I2F.S16 R0, R0 ;  /* 0x0000000000007306 */ /* 0x004e220000101400 */
[----:B------:R-:W-:Y:S05]  /*2340*/  BRA `(.L_x_5473) ;  /* 0x00000bb000007947 */ /* 0x000fea0003800000 */
.L_x_5469:
        /* <DEDUP_REMOVED lines=8> */
.L_x_5477:
[----:B------:R-:W2:Y:S02]  /*23d0*/  LDG.E.U16 R0, [R2.64] ;  /* 0x0000002402007981 */ /* 0x000ea4000c1e1500 */
[----:B--2---:R-:W-:Y:S01]  /*23e0*/  HADD2.F32 R0, -RZ, R0.H0_H0 ;  /* 0x20000000ff007230 */ /* 0x004fe20000004100 */
[----:B------:R-:W-:Y:S05]  /*23f0*/  BRA `(.L_x_5473) ;  /* 0x00000b0000007947 */ /* 0x000fea0003800000 */
.L_x_5476:
        /* <DEDUP_REMOVED lines=8> */
.L_x_5479:
[----:B------:R-:W2:Y:S02]  /*2480*/  LDG.E.U16 R0, [R2.64] ;  /* 0x0000002402007981 */ /* 0x000ea4000c1e1500 */
[----:B--2---:R-:W-:Y:S01]  /*2490*/  HADD2.F32 R0, -RZ, R0.H0_H0 ;  /* 0x20000000ff007230 */ /* 0x004fe20000004100 */
[----:B------:R-:W-:Y:S05]  /*24a0*/  BRA `(.L_x_5473) ;  /* 0x00000a5000007947 */ /* 0x000fea0003800000 */
.L_x_5478:
[----:B------:R-:W2:Y:S02]  /*24b0*/  LDG.E.64 R2, [R2.64] ;  /* 0x0000002402027981 */ /* 0x000ea4000c1e1b00 */
[----:B--2---:R-:W0:Y:S01]  /*24c0*/  F2F.F32.F64 R0, R2 ;  /* 0x0000000200007310 */ /* 0x004e220000301000 */
[----:B------:R-:W0:-:S14]  /*24d0*/  DSETP.GEU.AND P0, PT, |R2|, c[0x2][0x0], PT ;  /* 0x008000000200762a */ /* 0x000e1c0003f0e200 */
[----:B0-----:R-:W-:Y:S01]  /*24e0*/  @!P0 FMUL R0, R0, 1.175494350822287508e-38 ;  /* 0x0080000000008820 */ /* 0x001fe20000400000 */
[----:B------:R-:W-:Y:S05]  /*24f0*/  BRA `(.L_x_5473) ;  /* 0x00000a0000007947 */ /* 0x000fea0003800000 */
.L_x_5468:
        /* <DEDUP_REMOVED lines=12> */
.L_x_5482:
[----:B------:R-:W2:Y:S02]  /*25c0*/  LDG.E.64 R2, [R2.64] ;  /* 0x0000002402027981 */ /* 0x000ea4000c1e1b00 */
[----:B--2---:R-:W0:Y:S01]  /*25d0*/  F2F.F32.F64 R0, R2 ;  /* 0x0000000200007310 */ /* 0x004e220000301000 */
[----:B------:R-:W0:-:S14]  /*25e0*/  DSETP.GEU.AND P0, PT, |R2|, c[0x2][0x0], PT ;  /* 0x008000000200762a */ /* 0x000e1c0003f0e200 */
[----:B0-----:R-:W-:Y:S01]  /*25f0*/  @!P0 FMUL R0, R0, 1.175494350822287508e-38 ;  /* 0x0080000000008820 */ /* 0x001fe20000400000 */
[----:B------:R-:W-:Y:S05]  /*2600*/  BRA `(.L_x_5473) ;  /* 0x000008f000007947 */ /* 0x000fea0003800000 */
.L_x_5481:
        /* <DEDUP_REMOVED lines=26> */
.L_x_5484:
        /* <DEDUP_REMOVED lines=13> */
.L_x_5483:
[----:B------:R-:W2:Y:S02]  /*2880*/  LDG.E.U16 R0, [R2.64] ;  /* 0x0000002402007981 */ /* 0x000ea4000c1e1500 */
[----:B--2---:R-:W-:Y:S01]  /*2890*/  PRMT R0, RZ, 0x5410, R0 ;  /* 0x00005410ff007816 */ /* 0x004fe20000000000 */
[----:B------:R-:W-:Y:S05]  /*28a0*/  BRA `(.L_x_5473) ;  /* 0x0000065000007947 */ /* 0x000fea0003800000 */
.L_x_5480:
        /* <DEDUP_REMOVED lines=11> */
.L_x_5487:
        /* <DEDUP_REMOVED lines=20> */
.L_x_5489:
[----:B------:R-:W-:Y:S05]  /*2aa0*/  BSYNC B0 ;  /* 0x0000000000007941 */ /* 0x000fea0003800000 */
.L_x_5488:
[----:B------:R-:W-:Y:S01]  /*2ab0*/  LEA R3, R0, 0x3b800000, 0x17 ;  /* 0x3b80000000037811 */ /* 0x000fe200078eb8ff */
[----:B------:R-:W-:-:S05]  /*2ac0*/  IMAD.SHL.U32 R0, R2, 0x100000, RZ ;  /* 0x0010000002007824 */ /* 0x000fca00078e00ff */
[----:B------:R-:W-:Y:S01]  /*2ad0*/  LOP3.LUT R0, R3, R0, R4, 0xfe, !PT ;  /* 0x0000000003007212 */ /* 0x000fe200078efe04 */
[----:B------:R-:W-:Y:S05]  /*2ae0*/  BRA `(.L_x_5473) ;  /* 0x0000041000007947 */ /* 0x000fea0003800000 */
.L_x_5486:
        /* <DEDUP_REMOVED lines=20> */
.L_x_5491:
[----:B------:R-:W-:Y:S05]  /*2c30*/  BSYNC B0 ;  /* 0x0000000000007941 */ /* 0x000fea0003800000 */
.L_x_5490:
[----:B------:R-:W-:Y:S01]  /*2c40*/  LEA R3, R0, 0x37800000, 0x17 ;  /* 0x3780000000037811 */ /* 0x000fe200078eb8ff */
[----:B------:R-:W-:-:S05]  /*2c50*/  IMAD.SHL.U32 R0, R2, 0x200000, RZ ;  /* 0x0020000002007824 */ /* 0x000fca00078e00ff */
[----:B------:R-:W-:Y:S01]  /*2c60*/  LOP3.LUT R0, R3, R0, R4, 0xfe, !PT ;  /* 0x0000000003007212 */ /* 0x000fe200078efe04 */
[----:B------:R-:W-:Y:S05]  /*2c70*/  BRA `(.L_x_5473) ;  /* 0x0000028000007947 */ /* 0x000fea0003800000 */
.L_x_5485:
        /* <DEDUP_REMOVED lines=14> */
.L_x_5472:
        /* <DEDUP_REMOVED lines=21> */
.L_x_5493:
[----:B------:R-:W2:Y:S02]  /*2eb0*/  LDG.E.64 R2, [R2.64] ;  /* 0x0000002402027981 */ /* 0x000ea4000c1e1b00 */
[----:B--2---:R0:W1:Y:S01]  /*2ec0*/  I2F.U64 R0, R2 ;  /* 0x0000000200007312 */ /* 0x0040620000301000 */
[----:B------:R-:W-:Y:S05]  /*2ed0*/  BRA `(.L_x_5473) ;  /* 0x0000002000007947 */ /* 0x000fea0003800000 */
.L_x_5492:
[----:B------:R-:W2:Y:S02]  /*2ee0*/  LDG.E R0, [R2.64] ;  /* 0x0000002402007981 */ /* 0x000ea4000c1e1900 */
[----:B--2---:R-:W0:Y:S02]  /*2ef0*/  I2F.U32 R0, R0 ;  /* 0x0000000000007306 */ /* 0x004e240000201000 */
.L_x_5473:
[----:B------:R-:W-:Y:S05]  /*2f00*/  BSYNC B6 ;  /* 0x0000000000067941 */ /* 0x000fea0003800000 */
.L_x_5467:
[----:B0-----:R-:W0:Y:S01]  /*2f10*/  LDC.U8 R3, c[0x0][0x3e1] ;  /* 0x0000f840ff037b82 */ /* 0x001e220000000000 */
[----:B-----5:R-:W-:-:S05]  /*2f20*/  PRMT R23, RZ, 0x5410, R23 ;  /* 0x00005410ff177816 */ /* 0x020fca0000000017 */
[----:B-1----:R-:W-:-:S05]  /*2f30*/  FMUL.FTZ R23, R23, R0 ;  /* 0x0000000017177220 */ /* 0x002fca0000410000 */
[----:B------:R-:W-:Y:S02]  /*2f40*/  F2FP.BF16.PACK_AB R23, RZ, R23 ;  /* 0x00000017ff17723e */ /* 0x000fe400000010ff */
        /* <DEDUP_REMOVED lines=11> */
[----:B------:R-:W-:-:S04]  /*3000*/  PRMT R0, RZ, 0x5410, R23 ;  /* 0x00005410ff007816 */ /* 0x000fc80000000017 */
[----:B------:R-:W0:Y:S02]  /*3010*/  F2I.FTZ.TRUNC.NTZ R3, R0 ;  /* 0x0000000000037305 */ /* 0x000e24000021f100 */
[----:B0-----:R0:W-:Y:S01]  /*3020*/  STG.E.U8 [R16.64], R3 ;  /* 0x0000000310007986 */ /* 0x0011e2000c101124 */
[----:B------:R-:W-:Y:S05]  /*3030*/  BRA `(.L_x_5499) ;  /* 0x00000e8000007947 */ /* 0x000fea0003800000 */
.L_x_5497:
[----:B------:R-:W-:-:S06]  /*3040*/  PRMT R3, RZ, 0x5410, R23 ;  /* 0x00005410ff037816 */ /* 0x000fcc0000000017 */
[----:B------:R-:W0:Y:S02]  /*3050*/  F2I.S64.TRUNC R2, R3 ;  /* 0x0000000300027311 */ /* 0x000e24000020d900 */
[----:B0-----:R0:W-:Y:S01]  /*3060*/  STG.E.U8 [R16.64], R2 ;  /* 0x0000000210007986 */ /* 0x0011e2000c101124 */
[----:B------:R-:W-:Y:S05]  /*3070*/  BRA `(.L_x_5499) ;  /* 0x00000e4000007947 */ /* 0x000fea0003800000 */
.L_x_5496:
[----:B------:R-:W-:-:S13]  /*3080*/  ISETP.NE.AND P0, PT, R2, 0x2, PT ;  /* 0x000000020200780c */ /* 0x000fda0003f05270 */
[----:B------:R-:W-:Y:S05]  /*3090*/  @!P0 BRA `(.L_x_5500) ;  /* 0x000000c000008947 */ /* 0x000fea0003800000 */
[----:B------:R-:W-:-:S13]  /*30a0*/  ISETP.NE.AND P0, PT, R2, 0x3, PT ;  /* 0x000000030200780c */ /* 0x000fda0003f05270 */
[----:B------:R-:W-:Y:S05]  /*30b0*/  @!P0 BRA `(.L_x_5501) ;  /* 0x0000006000008947 */ /* 0x000fea0003800000 */
[----:B------:R-:W-:-:S13]  /*30c0*/  ISETP.NE.AND P0, PT, R2, 0x4, PT ;  /* 0x000000040200780c */ /* 0x000fda0003f05270 */
[----:B------:R-:W-:Y:S05]  /*30d0*/  @P0 BRA `(.L_x_5498) ;  /* 0x00000c3000000947 */ /* 0x000fea0003800000 */
[----:B------:R-:W-:-:S06]  /*30e0*/  PRMT R2, RZ, 0x5410, R23 ;  /* 0x00005410ff027816 */ /* 0x000fcc0000000017 */
[----:B------:R-:W0:Y:S02]  /*30f0*/  F2I.S64.TRUNC R2, R2 ;  /* 0x0000000200027311 */ /* 0x000e24000020d900 */
[----:B0-----:R0:W-:Y:S01]  /*3100*/  STG.E.64 [R16.64], R2 ;  /* 0x0000000210007986 */ /* 0x0011e2000c101b24 */
[----:B------:R-:W-:Y:S05]  /*3110*/  BRA `(.L_x_5499) ;  /* 0x00000da000007947 */ /* 0x000fea0003800000 */
.L_x_5501:
[----:B------:R-:W-:-:S06]  /*3120*/  PRMT R23, RZ, 0x5410, R23 ;  /* 0x00005410ff177816 */ /* 0x000fcc0000000017 */
[----:B------:R-:W0:Y:S02]  /*3130*/  F2I.FTZ.TRUNC.NTZ R23, R23 ;  /* 0x0000001700177305 */ /* 0x000e24000021f100 */
[----:B0-----:R0:W-:Y:S01]  /*3140*/  STG.E [R16.64], R23 ;  /* 0x0000001710007986 */ /* 0x0011e2000c101924 */
[----:B------:R-:W-:Y:S05]  /*3150*/  BRA `(.L_x_5499) ;  /* 0x00000d6000007947 */ /* 0x000fea0003800000 */
.L_x_5500:
[----:B------:R-:W-:-:S06]  /*3160*/  PRMT R23, RZ, 0x5410, R23 ;  /* 0x00005410ff177816 */ /* 0x000fcc0000000017 */
[----:B------:R-:W0:Y:S02]  /*3170*/  F2I.FTZ.TRUNC.NTZ R23, R23 ;  /* 0x0000001700177305 */ /* 0x000e24000021f100 */
[----:B0-----:R0:W-:Y:S01]  /*3180*/  STG.E.U16 [R16.64], R23 ;  /* 0x0000001710007986 */ /* 0x0011e2000c101524 */
[----:B------:R-:W-:Y:S05]  /*3190*/  BRA `(.L_x_5499) ;  /* 0x00000d2000007947 */ /* 0x000fea0003800000 */
.L_x_5495:
[----:B------:R-:W-:-:S13]  /*31a0*/  ISETP.GT.AND P0, PT, R2, 0x6, PT ;  /* 0x000000060200780c */ /* 0x000fda0003f04270 */
[----:B------:R-:W-:Y:S05]  /*31b0*/  @P0 BRA `(.L_x_5502) ;  /* 0x000000b000000947 */ /* 0x000fea0003800000 */
[----:B------:R-:W-:-:S13]  /*31c0*/  ISETP.NE.AND P0, PT, R2, 0x5, PT ;  /* 0x000000050200780c */ /* 0x000fda0003f05270 */
[----:B------:R-:W-:Y:S05]  /*31d0*/  @!P0 BRA `(.L_x_5503) ;  /* 0x0000005000008947 */ /* 0x000fea0003800000 */
[----:B------:R-:W-:-:S13]  /*31e0*/  ISETP.NE.AND P0, PT, R2, 0x6, PT ;  /* 0x000000060200780c */ /* 0x000fda0003f05270 */
[----:B------:R-:W-:Y:S05]  /*31f0*/  @P0 BRA `(.L_x_5498) ;  /* 0x00000b1000000947 */ /* 0x000fea0003800000 */
[----:B------:R-:W-:-:S05]  /*3200*/  PRMT R23, RZ, 0x5410, R23 ;  /* 0x00005410ff177816 */ /* 0x000fca0000000017 */
[----:B------:R0:W-:Y:S01]  /*3210*/  STG.E [R16.64], R23 ;  /* 0x0000001710007986 */ /* 0x0001e2000c101924 */
[----:B------:R-:W-:Y:S05]  /*3220*/  BRA `(.L_x_5499) ;  /* 0x00000c9000007947 */ /* 0x000fea0003800000 */
.L_x_5503:
[----:B------:R-:W-:-:S04]  /*3230*/  PRMT R0, RZ, 0x5410, R23 ;  /* 0x00005410ff007816 */ /* 0x000fc80000000017 */
[----:B------:R-:W-:-:S05]  /*3240*/  F2FP.PACK_AB R0, RZ, R0 ;  /* 0x00000000ff00723e */ /* 0x000fca00000000ff */
[----:B------:R0:W-:Y:S01]  /*3250*/  STG.E.U16 [R16.64], R0 ;  /* 0x0000000010007986 */ /* 0x0001e2000c101524 */
[----:B------:R-:W-:Y:S05]  /*3260*/  BRA `(.L_x_5499) ;  /* 0x00000c5000007947 */ /* 0x000fea0003800000 */
.L_x_5502:
[----:B------:R-:W-:-:S13]  /*3270*/  ISETP.NE.AND P0, PT, R2, 0x7, PT ;  /* 0x000000070200780c */ /* 0x000fda0003f05270 */
[----:B------:R-:W-:Y:S05]  /*3280*/  @!P0 BRA `(.L_x_5504) ;  /* 0x000000d000008947 */ /* 0x000fea0003800000 */
[----:B------:R-:W-:-:S13]  /*3290*/  ISETP.NE.AND P0, PT, R2, 0x8, PT ;  /* 0x000000080200780c */ /* 0x000fda0003f05270 */
[----:B------:R-:W-:Y:S05]  /*32a0*/  @!P0 BRA `(.L_x_5505) ;  /* 0x0000006000008947 */ /* 0x000fea0003800000 */
[----:B------:R-:W-:-:S13]  /*32b0*/  ISETP.NE.AND P0, PT, R2, 0x9, PT ;  /* 0x000000090200780c */ /* 0x000fda0003f05270 */
[----:B------:R-:W-:Y:S05]  /*32c0*/  @P0 BRA `(.L_x_5498) ;  /* 0x00000a4000000947 */ /* 0x000fea0003800000 */
[----:B------:R-:W-:Y:S01]  /*32d0*/  IMAD.MOV.U32 R3, RZ, RZ, RZ ;  /* 0x000000ffff037224 */ /* 0x000fe200078e00ff */
[----:B------:R-:W-:-:S05]  /*32e0*/  PRMT R2, RZ, 0x5410, R23 ;  /* 0x00005410ff027816 */ /* 0x000fca0000000017 */
[----:B------:R0:W-:Y:S01]  /*32f0*/  STG.E.64 [R16.64], R2 ;  /* 0x0000000210007986 */ /* 0x0001e2000c101b24 */
[----:B------:R-:W-:Y:S05]  /*3300*/  BRA `(.L_x_5499) ;  /* 0x00000bb000007947 */ /* 0x000fea0003800000 */
.L_x_5505:
[----:B------:R-:W-:-:S04]  /*3310*/  PRMT R23, RZ, 0x5410, R23 ;  /* 0x00005410ff177816 */ /* 0x000fc80000000017 */
[----:B------:R-:W-:-:S04]  /*3320*/  F2FP.PACK_AB R3, RZ, R23 ;  /* 0x00000017ff03723e */ /* 0x000fc800000000ff */
[----:B------:R-:W-:-:S05]  /*3330*/  PRMT R3, R3, 0x5410, RZ ;  /* 0x0000541003037816 */ /* 0x000fca00000000ff */
[----:B------:R0:W-:Y:S01]  /*3340*/  STG.E [R16.64], R3 ;  /* 0x0000000310007986 */ /* 0x0001e2000c101924 */
[----:B------:R-:W-:Y:S05]  /*3350*/  BRA `(.L_x_5499) ;  /* 0x00000b6000007947 */ /* 0x000fea0003800000 */
.L_x_5504:
[----:B------:R-:W-:-:S05]  /*3360*/  PRMT R2, RZ, 0x5410, R23 ;  /* 0x00005410ff027816 */ /* 0x000fca0000000017 */
[----:B------:R-:W-:-:S06]  /*3370*/  FMUL.FTZ R2, R2, 1 ;  /* 0x3f80000002027820 */ /* 0x000fcc0000410000 */
[----:B------:R-:W0:Y:S02]  /*3380*/  F2F.F64.F32 R2, R2 ;  /* 0x0000000200027310 */ /* 0x000e240000201800 */
[----:B0-----:R0:W-:Y:S01]  /*3390*/  STG.E.64 [R16.64], R2 ;  /* 0x0000000210007986 */ /* 0x0011e2000c101b24 */
[----:B------:R-:W-:Y:S05]  /*33a0*/  BRA `(.L_x_5499) ;  /* 0x00000b1000007947 */ /* 0x000fea0003800000 */
.L_x_5494:
        /* <DEDUP_REMOVED lines=8> */
[----:B------:R-:W-:-:S04]  /*3430*/  PRMT R23, RZ, 0x5410, R23 ;  /* 0x00005410ff177816 */ /* 0x000fc80000000017 */
[----:B------:R-:W-:-:S04]  /*3440*/  FSETP.NEU.FTZ.AND P0, PT, R23, RZ, PT ;  /* 0x000000ff1700720b */ /* 0x000fc80003f1d000 */
[----:B------:R-:W-:-:S05]  /*3450*/  SEL R3, RZ, 0x1, !P0 ;  /* 0x00000001ff037807 */ /* 0x000fca0004000000 */
[----:B------:R0:W-:Y:S01]  /*3460*/  STG.E.U8 [R16.64], R3 ;  /* 0x0000000310007986 */ /* 0x0001e2000c101124 */
[----:B------:R-:W-:Y:S05]  /*3470*/  BRA `(.L_x_5499) ;  /* 0x00000a4000007947 */ /* 0x000fea0003800000 */
.L_x_5508:
[----:B------:R-:W-:Y:S01]  /*3480*/  PRMT R23, RZ, 0x5410, R23 ;  /* 0x00005410ff177816 */ /* 0x000fe20000000017 */
[----:B------:R-:W-:-:S04]  /*3490*/  CS2R R6, SRZ ;  /* 0x0000000000067805 */ /* 0x000fc8000001ff00 */
[----:B------:R-:W-:-:S06]  /*34a0*/  FMUL.FTZ R4, R23, 1 ;  /* 0x3f80000017047820 */ /* 0x000fcc0000410000 */
[----:B------:R-:W0:Y:S02]  /*34b0*/  F2F.F64.F32 R4, R4 ;  /* 0x0000000400047310 */ /* 0x000e240000201800 */
[----:B0-----:R0:W-:Y:S01]  /*34c0*/  STG.E.128 [R16.64], R4 ;  /* 0x0000000410007986 */ /* 0x0011e2000c101d24 */
[----:B------:R-:W-:Y:S05]  /*34d0*/  BRA `(.L_x_5499) ;  /* 0x000009e000007947 */ /* 0x000fea0003800000 */
.L_x_5507:
[----:B------:R-:W-:-:S13]  /*34e0*/  ISETP.NE.AND P0, PT, R2, 0xf, PT ;  /* 0x0000000f0200780c */ /* 0x000fda0003f05270 */
[----:B------:R-:W-:Y:S05]  /*34f0*/  @!P0 BRA `(.L_x_5509) ;  /* 0x000002d000008947 */ /* 0x000fea0003800000 */
[----:B------:R-:W-:-:S13]  /*3500*/  ISETP.NE.AND P0, PT, R2, 0x17, PT ;  /* 0x000000170200780c */ /* 0x000fda0003f05270 */
[----:B------:R-:W-:Y:S05]  /*3510*/  @!P0 BRA `(.L_x_5510) ;  /* 0x0000015000008947 */ /* 0x000fea0003800000 */
[----:B------:R-:W-:-:S13]  /*3520*/  ISETP.NE.AND P0, PT, R2, 0x18, PT ;  /* 0x000000180200780c */ /* 0x000fda0003f05270 */
[----:B------:R-:W-:Y:S05]  /*3530*/  @P0 BRA `(.L_x_5498) ;  /* 0x000007d000000947 */ /* 0x000fea0003800000 */
[----:B------:R-:W-:Y:S01]  /*3540*/  PRMT R23, RZ, 0x5410, R23 ;  /* 0x00005410ff177816 */ /* 0x000fe20000000017 */
[----:B------:R-:W-:Y:S03]  /*3550*/  BSSY B0, `(.L_x_5511) ;  /* 0x000000e000007945 */ /* 0x000fe60003800000 */
        /* <DEDUP_REMOVED lines=13> */
.L_x_5512:
[----:B------:R-:W-:Y:S05]  /*3630*/  BSYNC B0 ;  /* 0x0000000000007941 */ /* 0x000fea0003800000 */
.L_x_5511:
[----:B------:R-:W-:-:S05]  /*3640*/  LOP3.LUT R3, R0, R3, RZ, 0xfc, !PT ;  /* 0x0000000300037212 */ /* 0x000fca00078efcff */
[----:B------:R0:W-:Y:S01]  /*3650*/  STG.E.U8 [R16.64], R3 ;  /* 0x0000000310007986 */ /* 0x0001e2000c101124 */
[----:B------:R-:W-:Y:S05]  /*3660*/  BRA `(.L_x_5499) ;  /* 0x0000085000007947 */ /* 0x000fea0003800000 */
.L_x_5510:
[----:B------:R-:W-:Y:S01]  /*3670*/  PRMT R23, RZ, 0x5410, R23 ;  /* 0x00005410ff177816 */ /* 0x000fe20000000017 */
[----:B------:R-:W-:Y:S03]  /*3680*/  BSSY B0, `(.L_x_5513) ;  /* 0x000000f000007945 */ /* 0x000fe60003800000 */
        /* <DEDUP_REMOVED lines=11> */
.L_x_5514:
[----:B------:R-:W-:Y:S01]  /*3740*/  IMAD.MOV.U32 R0, RZ, RZ, 0x7f ;  /* 0x0000007fff007424 */ /* 0x000fe200078e00ff */
[----:B------:R-:W-:-:S04]  /*3750*/  ISETP.GT.U32.AND P0, PT, R2, 0x7f800000, PT ;  /* 0x7f8000000200780c */ /* 0x000fc80003f04070 */
[----:B------:R-:W-:-:S04]  /*3760*/  SEL R0, R0, 0x7c, P0 ;  /* 0x0000007c00007807 */ /* 0x000fc80000000000 */
.L_x_5515:
[----:B------:R-:W-:Y:S05]  /*3770*/  BSYNC B0 ;  /* 0x0000000000007941 */ /* 0x000fea0003800000 */
.L_x_5513:
[----:B------:R-:W-:-:S04]  /*3780*/  LOP3.LUT R2, R23, 0x80000000, RZ, 0xc0, !PT ;  /* 0x8000000017027812 */ /* 0x000fc800078ec0ff */
[----:B------:R-:W-:-:S04]  /*3790*/  SHF.R.U32.HI R3, RZ, 0x18, R2 ;  /* 0x00000018ff037819 */ /* 0x000fc80000011602 */
[----:B------:R-:W-:-:S05]  /*37a0*/  LOP3.LUT R3, R0, R3, RZ, 0xfc, !PT ;  /* 0x0000000300037212 */ /* 0x000fca00078efcff */
[----:B------:R0:W-:Y:S01]  /*37b0*/  STG.E.U8 [R16.64], R3 ;  /* 0x0000000310007986 */ /* 0x0001e2000c101124 */
[----:B------:R-:W-:Y:S05]  /*37c0*/  BRA `(.L_x_5499) ;  /* 0x000006f000007947 */ /* 0x000fea0003800000 */
.L_x_5509:
[----:B------:R0:W-:Y:S01]  /*37d0*/  STG.E.U16 [R16.64], R23 ;  /* 0x0000001710007986 */ /* 0x0001e2000c101524 */
[----:B------:R-:W-:Y:S05]  /*37e0*/  BRA `(.L_x_5499) ;  /* 0x000006d000007947 */ /* 0x000fea0003800000 */
.L_x_5506:
        /* <DEDUP_REMOVED lines=8> */
[----:B------:R-:W-:-:S06]  /*3870*/  PRMT R3, RZ, 0x5410, R23 ;  /* 0x00005410ff037816 */ /* 0x000fcc0000000017 */
[----:B------:R-:W0:Y:S02]  /*3880*/  F2I.FTZ.U32.TRUNC.NTZ R3, R3 ;  /* 0x0000000300037305 */ /* 0x000e24000021f000 */
[----:B0-----:R0:W-:Y:S01]  /*3890*/  STG.E.U16 [R16.64], R3 ;  /* 0x0000000310007986 */ /* 0x0011e2000c101524 */
[----:B------:R-:W-:Y:S05]  /*38a0*/  BRA `(.L_x_5499) ;  /* 0x0000061000007947 */ /* 0x000fea0003800000 */
.L_x_5518:
[----:B------:R-:W-:Y:S01]  /*38b0*/  PRMT R23, RZ, 0x5410, R23 ;  /* 0x00005410ff177816 */ /* 0x000fe20000000017 */
[----:B------:R-:W-:Y:S01]  /*38c0*/  BSSY B0, `(.L_x_5519) ;  /* 0x0000014000007945 */ /* 0x000fe20003800000 */
[----:B------:R-:W-:Y:S02]  /*38d0*/  IMAD.MOV.U32 R8, RZ, RZ, 0x80 ;  /* 0x00000080ff087424 */ /* 0x000fe400078e00ff */
        /* <DEDUP_REMOVED lines=14> */
.L_x_5521:
[----:B------:R-:W-:-:S04]  /*39c0*/  LOP3.LUT R2, R23, 0x80000000, RZ, 0xc0, !PT ;  /* 0x8000000017027812 */ /* 0x000fc800078ec0ff */
[----:B------:R-:W-:-:S04]  /*39d0*/  SHF.R.U32.HI R3, RZ, 0x18, R2 ;  /* 0x00000018ff037819 */ /* 0x000fc80000011602 */
[----:B------:R-:W-:-:S04]  /*39e0*/  LOP3.LUT R0, R0, R3, RZ, 0xfc, !PT ;  /* 0x0000000300007212 */ /* 0x000fc800078efcff */
[----:B------:R-:W-:Y:S02]  /*39f0*/  PRMT R8, R0, 0x7610, R8 ;  /* 0x0000761000087816 */ /* 0x000fe40000000008 */
.L_x_5520:
[----:B------:R-:W-:Y:S05]  /*3a00*/  BSYNC B0 ;  /* 0x0000000000007941 */ /* 0x000fea0003800000 */
.L_x_5519:
[----:B------:R0:W-:Y:S01]  /*3a10*/  STG.E.U8 [R16.64], R8 ;  /* 0x0000000810007986 */ /* 0x0001e2000c101124 */
[----:B------:R-:W-:Y:S05]  /*3a20*/  BRA `(.L_x_5499) ;  /* 0x0000049000007947 */ /* 0x000fea0003800000 */
.L_x_5517:
        /* <DEDUP_REMOVED lines=17> */
.L_x_5524:
[----:B------:R-:W-:-:S04]  /*3b40*/  LOP3.LUT R2, R23, 0x80000000, RZ, 0xc0, !PT ;  /* 0x8000000017027812 */ /* 0x000fc800078ec0ff */
[----:B------:R-:W-:-:S04]  /*3b50*/  SHF.R.U32.HI R3, RZ, 0x18, R2 ;  /* 0x00000018ff037819 */ /* 0x000fc80000011602 */
[----:B------:R-:W-:-:S04]  /*3b60*/  LOP3.LUT R0, R0, R3, RZ, 0xfc, !PT ;  /* 0x0000000300007212 */ /* 0x000fc800078efcff */
[----:B------:R-:W-:Y:S02]  /*3b70*/  PRMT R8, R0, 0x7610, R8 ;  /* 0x0000761000087816 */ /* 0x000fe40000000008 */
.L_x_5523:
[----:B------:R-:W-:Y:S05]  /*3b80*/  BSYNC B0 ;  /* 0x0000000000007941 */ /* 0x000fea0003800000 */
.L_x_5522:
[----:B------:R0:W-:Y:S01]  /*3b90*/  STG.E.U8 [R16.64], R8 ;  /* 0x0000000810007986 */ /* 0x0001e2000c101124 */
[----:B------:R-:W-:Y:S05]  /*3ba0*/  BRA `(.L_x_5499) ;  /* 0x0000031000007947 */ /* 0x000fea0003800000 */
.L_x_5516:
[----:B------:R-:W-:-:S13]  /*3bb0*/  ISETP.NE.AND P0, PT, R2, 0x1c, PT ;  /* 0x0000001c0200780c */ /* 0x000fda0003f05270 */
[----:B------:R-:W-:Y:S05]  /*3bc0*/  @!P0 BRA `(.L_x_5525) ;  /* 0x000002c000008947 */ /* 0x000fea0003800000 */
[----:B------:R-:W-:-:S13]  /*3bd0*/  ISETP.NE.AND P0, PT, R2, 0x1d, PT ;  /* 0x0000001d0200780c */ /* 0x000fda0003f05270 */
[----:B------:R-:W-:Y:S05]  /*3be0*/  @!P0 BRA `(.L_x_5526) ;  /* 0x0000026000008947 */ /* 0x000fea0003800000 */
[----:B------:R-:W-:-:S13]  /*3bf0*/  ISETP.NE.AND P0, PT, R2, 0x2c, PT ;  /* 0x0000002c0200780c */ /* 0x000fda0003f05270 */
[----:B------:R-:W-:Y:S05]  /*3c00*/  @P0 BRA `(.L_x_5498) ;  /* 0x0000010000000947 */ /* 0x000fea0003800000 */
[----:B------:R-:W-:Y:S01]  /*3c10*/  PRMT R23, RZ, 0x5410, R23 ;  /* 0x00005410ff177816 */ /* 0x000fe20000000017 */
[----:B------:R-:W-:Y:S01]  /*3c20*/  IMAD.MOV.U32 R3, RZ, RZ, 0xff ;  /* 0x000000ffff037424 */ /* 0x000fe200078e00ff */
[----:B------:R-:W-:Y:S02]  /*3c30*/  PLOP3.LUT P0, PT, PT, PT, PT, 0x80, 0x0 ;  /* 0x000000000000781c */ /* 0x000fe40003f0f070 */
[----:B------:R-:W-:-:S04]  /*3c40*/  SHF.R.U32.HI R4, RZ, 0x17, R23 ;  /* 0x00000017ff047819 */ /* 0x000fc80000011617 */
[----:B------:R-:W-:-:S04]  /*3c50*/  LOP3.LUT R2, R4, 0xff, RZ, 0xc0, !PT ;  /* 0x000000ff04027812 */ /* 0x000fc800078ec0ff */
[----:B------:R-:W-:-:S13]  /*3c60*/  ISETP.NE.AND P2, PT, R2, 0xff, PT ;  /* 0x000000ff0200780c */ /* 0x000fda0003f45270 */
[--C-:B------:R-:W-:Y:S02]  /*3c70*/  @P2 SHF.R.U32.HI R0, RZ, 0x16, R23.reuse ;  /* 0x00000016ff002819 */ /* 0x100fe40000011617 */
[----:B------:R-:W-:Y:S02]  /*3c80*/  @P2 LOP3.LUT P1, RZ, R2, 0x3fffff, R23, 0xf8, !PT ;  /* 0x003fffff02ff2812 */ /* 0x000fe4000782f817 */
        /* <DEDUP_REMOVED lines=8> */
.L_x_5498:
        /* <DEDUP_REMOVED lines=20> */
.L_x_5526:
[----:B------:R-:W-:-:S06]  /*3e50*/  PRMT R2, RZ, 0x5410, R23 ;  /* 0x00005410ff027816 */ /* 0x000fcc0000000017 */
[----:B------:R-:W0:Y:S02]  /*3e60*/  F2I.U64.TRUNC R2, R2 ;  /* 0x0000000200027311 */ /* 0x000e24000020d800 */
[----:B0-----:R0:W-:Y:S01]  /*3e70*/  STG.E.64 [R16.64], R2 ;  /* 0x0000000210007986 */ /* 0x0011e2000c101b24 */
[----:B------:R-:W-:Y:S05]  /*3e80*/  BRA `(.L_x_5499) ;  /* 0x0000003000007947 */ /* 0x000fea0003800000 */
.L_x_5525:
[----:B------:R-:W-:-:S06]  /*3e90*/  PRMT R23, RZ, 0x5410, R23 ;  /* 0x00005410ff177816 */ /* 0x000fcc0000000017 */
[----:B------:R-:W0:Y:S02]  /*3ea0*/  F2I.FTZ.U32.TRUNC.NTZ R23, R23 ;  /* 0x0000001700177305 */ /* 0x000e24000021f000 */
[----:B0-----:R0:W-:Y:S02]  /*3eb0*/  STG.E [R16.64], R23 ;  /* 0x0000001710007986 */ /* 0x0011e4000c101924 */
.L_x_5499:
[----:B------:R-:W-:-:S05]  /*3ec0*/  IMAD R18, R19, 0x200, R18 ;  /* 0x0000020013127824 */ /* 0x000fca00078e0212 */
[----:B0-----:R-:W-:Y:S02]  /*3ed0*/  IADD3 R23, R18, 0x80, RZ ;  /* 0x0000008012177810 */ /* 0x001fe40007ffe0ff */
.L_x_5433:
[----:B------:R-:W-:Y:S05]  /*3ee0*/  BSYNC B7 ;  /* 0x0000000000077941 */ /* 0x000fea0003800000 */
.L_x_5432:
[----:B------:R-:W-:Y:S01]  /*3ef0*/  ISETP.GE.AND P0, PT, R23, c[0x0][0x160], PT ;  /* 0x0000580017007a0c */ /* 0x000fe20003f06270 */
[----:B------:R-:W-:-:S12]  /*3f00*/  BSSY B7, `(.L_x_5527) ;  /* 0x00007ce000077945 */ /* 0x000fd80003800000 */
[----:B------:R-:W-:Y:S05]  /*3f10*/  @P0 BRA `(.L_x_5528) ;  /* 0x00007cc000000947 */ /* 0x000fea0003800000 */
[----:B------:R-:W-:Y:S01]  /*3f20*/  ISETP.NE.AND P0, PT, RZ, c[0x0][0x168], PT ;  /* 0x00005a00ff007a0c */ /* 0x000fe20003f05270 */
[----:B------:R-:W-:Y:S02]  /*3f30*/  IMAD.MOV.U32 R18, RZ, RZ, RZ ;  /* 0x000000ffff127224 */ /* 0x000fe400078e00ff */
[----:B------:R-:W-:Y:S02]  /*3f40*/  IMAD.MOV.U32 R0, RZ, RZ, RZ ;  /* 0x000000ffff007224 */ /* 0x000fe400078e00ff */
[----:B------:R-:W-:-:S08]  /*3f50*/  IMAD.MOV.U32 R16, RZ, RZ, RZ ;  /* 0x000000ffff107224 */ /* 0x000fd000078e00ff */
        /* <DEDUP_REMOVED lines=251> */
.L_x_5529:
        /* <DEDUP_REMOVED lines=21> */
.L_x_5533:
[----:B------:R-:W2:Y:S02]  /*5060*/  LDG.E.U8 R2, [R2.64] ;  /* 0x0000002402027981 */ /* 0x000ea4000c1e1100 */
[----:B--2---:R-:W0:Y:S02]  /*5070*/  I2F.U16 R0, R2 ;  /* 0x0000000200007306 */ /* 0x004e240000101000 */
[----:B0-----:R-:W-:-:S04]  /*5080*/  F2FP.BF16.PACK_AB R0, RZ, R0 ;  /* 0x00000000ff00723e */ /* 0x001fc800000010ff */
[----:B------:R-:W-:Y:S01]  /*5090*/  PRMT R19, R0, 0x7610, R19 ;  /* 0x0000761000137816 */ /* 0x000fe20000000013 */
[----:B------:R-:W-:Y:S05]  /*50a0*/  BRA `(.L_x_5535) ;  /* 0x00000f0000007947 */ /* 0x000fea0003800000 */
.L_x_5532:
        /* <DEDUP_REMOVED lines=11> */
.L_x_5537:
[----:B------:R-:W2:Y:S02]  /*5160*/  LDG.E R2, [R2.64] ;  /* 0x0000002402027981 */ /* 0x000ea4000c1e1900 */
[----:B--2---:R-:W0:Y:S02]  /*5170*/  I2F R0, R2 ;  /* 0x0000000200007306 */ /* 0x004e240000201400 */
[----:B0-----:R-:W-:-:S04]  /*5180*/  F2FP.BF16.PACK_AB R0, RZ, R0 ;  /* 0x00000000ff00723e */ /* 0x001fc800000010ff */
[----:B------:R-:W-:Y:S01]  /*5190*/  PRMT R19, R0, 0x7610, R19 ;  /* 0x0000761000137816 */ /* 0x000fe20000000013 */
[----:B------:R-:W-:Y:S05]  /*51a0*/  BRA `(.L_x_5535) ;  /* 0x00000e0000007947 */ /* 0x000fea0003800000 */
.L_x_5536:
[----:B------:R-:W2:Y:S02]  /*51b0*/  LDG.E.U16 R2, [R2.64] ;  /* 0x0000002402027981 */ /* 0x000ea4000c1e1500 */
[----:B--2---:R-:W0:Y:S02]  /*51c0*/  I2F.S16 R0, R2 ;  /* 0x0000000200007306 */ /* 0x004e240000101400 */
[----:B0-----:R-:W-:-:S04]  /*51d0*/  F2FP.BF16.PACK_AB R0, RZ, R0 ;  /* 0x00000000ff00723e */ /* 0x001fc800000010ff */
[----:B------:R-:W-:Y:S01]  /*51e0*/  PRMT R19, R0, 0x7610, R19 ;  /* 0x0000761000137816 */ /* 0x000fe20000000013 */
[----:B------:R-:W-:Y:S05]  /*51f0*/  BRA `(.L_x_5535) ;  /* 0x00000db000007947 */ /* 0x000fea0003800000 */
.L_x_5531:
        /* <DEDUP_REMOVED lines=9> */
.L_x_5539:
[----:B------:R-:W2:Y:S02]  /*5290*/  LDG.E.U16 R0, [R2.64] ;  /* 0x0000002402007981 */ /* 0x000ea4000c1e1500 */
[----:B--2---:R-:W-:-:S05]  /*52a0*/  HADD2.F32 R0, -RZ, R0.H0_H0 ;  /* 0x20000000ff007230 */ /* 0x004fca0000004100 */
[----:B------:R-:W-:-:S04]  /*52b0*/  F2FP.BF16.PACK_AB R0, RZ, R0 ;  /* 0x00000000ff00723e */ /* 0x000fc800000010ff */
[----:B------:R-:W-:Y:S01]  /*52c0*/  PRMT R19, R0, 0x7610, R19 ;  /* 0x0000761000137816 */ /* 0x000fe20000000013 */
[----:B------:R-:W-:Y:S05]  /*52d0*/  BRA `(.L_x_5535) ;  /* 0x00000cd000007947 */ /* 0x000fea0003800000 */
.L_x_5538:
        /* <DEDUP_REMOVED lines=9> */
.L_x_5541:
[----:B------:R-:W2:Y:S02]  /*5370*/  LDG.E.U16 R2, [R2.64] ;  /* 0x0000002402027981 */ /* 0x000ea4000c1e1500 */
[----:B--2---:R-:W-:-:S05]  /*5380*/  HADD2.F32 R0, -RZ, R2.H0_H0 ;  /* 0x20000002ff007230 */ /* 0x004fca0000004100 */
[----:B------:R-:W-:-:S04]  /*5390*/  F2FP.BF16.PACK_AB R0, RZ, R0 ;  /* 0x00000000ff00723e */ /* 0x000fc800000010ff */
[----:B------:R-:W-:Y:S01]  /*53a0*/  PRMT R19, R0, 0x7610, R19 ;  /* 0x0000761000137816 */ /* 0x000fe20000000013 */
[----:B------:R-:W-:Y:S05]  /*53b0*/  BRA `(.L_x_5535) ;  /* 0x00000bf000007947 */ /* 0x000fea0003800000 */
.L_x_5540:
[----:B------:R-:W2:Y:S02]  /*53c0*/  LDG.E.64 R2, [R2.64] ;  /* 0x0000002402027981 */ /* 0x000ea4000c1e1b00 */
[----:B--2---:R-:W0:Y:S01]  /*53d0*/  F2F.F32.F64 R0, R2 ;  /* 0x0000000200007310 */ /* 0x004e220000301000 */
[----:B------:R-:W0:-:S14]  /*53e0*/  DSETP.GEU.AND P0, PT, |R2|, c[0x2][0x0], PT ;  /* 0x008000000200762a */ /* 0x000e1c0003f0e200 */
[----:B0-----:R-:W-:-:S05]  /*53f0*/  @!P0 FMUL R0, R0, 1.175494350822287508e-38 ;  /* 0x0080000000008820 */ /* 0x001fca0000400000 */
[----:B------:R-:W-:-:S04]  /*5400*/  F2FP.BF16.PACK_AB R0, RZ, R0 ;  /* 0x00000000ff00723e */ /* 0x000fc800000010ff */
[----:B------:R-:W-:Y:S01]  /*5410*/  PRMT R19, R0, 0x7610, R19 ;  /* 0x0000761000137816 */ /* 0x000fe20000000013 */
[----:B------:R-:W-:Y:S05]  /*5420*/  BRA `(.L_x_5535) ;  /* 0x00000b8000007947 */ /* 0x000fea0003800000 */
.L_x_5530:
        /* <DEDUP_REMOVED lines=14> */
.L_x_5544:
[----:B------:R-:W2:Y:S02]  /*5510*/  LDG.E.64 R2, [R2.64] ;  /* 0x0000002402027981 */ /* 0x000ea4000c1e1b00 */
[----:B--2---:R-:W0:Y:S01]  /*5520*/  F2F.F32.F64 R0, R2 ;  /* 0x0000000200007310 */ /* 0x004e220000301000 */
[----:B------:R-:W0:-:S14]  /*5530*/  DSETP.GEU.AND P0, PT, |R2|, c[0x2][0x0], PT ;  /* 0x008000000200762a */ /* 0x000e1c0003f0e200 */
[----:B0-----:R-:W-:-:S05]  /*5540*/  @!P0 FMUL R0, R0, 1.175494350822287508e-38 ;  /* 0x0080000000008820 */ /* 0x001fca0000400000 */
[----:B------:R-:W-:-:S04]  /*5550*/  F2FP.BF16.PACK_AB R0, RZ, R0 ;  /* 0x00000000ff00723e */ /* 0x000fc800000010ff */
[----:B------:R-:W-:Y:S01]  /*5560*/  PRMT R19, R0, 0x7610, R19 ;  /* 0x0000761000137816 */ /* 0x000fe20000000013 */
[----:B------:R-:W-:Y:S05]  /*5570*/  BRA `(.L_x_5535) ;  /* 0x00000a3000007947 */ /* 0x000fea0003800000 */
.L_x_5543:
        /* <DEDUP_REMOVED lines=28> */
.L_x_5546:
        /* <DEDUP_REMOVED lines=15> */
.L_x_5545:
[----:B------:R0:W5:Y:S01]  /*5830*/  LDG.E.U16 R19, [R2.64] ;  /* 0x0000002402137981 */ /* 0x000162000c1e1500 */
[----:B------:R-:W-:Y:S05]  /*5840*/  BRA `(.L_x_5535) ;  /* 0x0000076000007947 */ /* 0x000fea0003800000 */
.L_x_5542:
        /* <DEDUP_REMOVED lines=12> */
.L_x_5549:
        /* <DEDUP_REMOVED lines=21> */
.L_x_5553:
[----:B------:R-:W-:Y:S05]  /*5a60*/  BSYNC B1 ;  /* 0x0000000000017941 */ /* 0x000fea0003800000 */
.L_x_5552:
[----:B------:R-:W-:Y:S01]  /*5a70*/  LEA R3, R0, 0x3b800000, 0x17 ;  /* 0x3b80000000037811 */ /* 0x000fe200078eb8ff */
[----:B------:R-:W-:-:S05]  /*5a80*/  IMAD.SHL.U32 R0, R2, 0x100000, RZ ;  /* 0x0010000002007824 */ /* 0x000fca00078e00ff */
[----:B------:R-:W-:Y:S02]  /*5a90*/  LOP3.LUT R0, R3, R0, R4, 0xfe, !PT ;  /* 0x0000000003007212 */ /* 0x000fe400078efe04 */
.L_x_5551:
[----:B------:R-:W-:Y:S05]  /*5aa0*/  BSYNC B0 ;  /* 0x0000000000007941 */ /* 0x000fea0003800000 */
.L_x_5550:
[----:B------:R-:W-:-:S04]  /*5ab0*/  F2FP.BF16.PACK_AB R0, RZ, R0 ;  /* 0x00000000ff00723e */ /* 0x000fc800000010ff */
[----:B------:R-:W-:Y:S01]  /*5ac0*/  PRMT R19, R0, 0x7610, R19 ;  /* 0x0000761000137816 */ /* 0x000fe20000000013 */
[----:B------:R-:W-:Y:S05]  /*5ad0*/  BRA `(.L_x_5535) ;  /* 0x000004d000007947 */ /* 0x000fea0003800000 */
.L_x_5548:
        /* <DEDUP_REMOVED lines=21> */
.L_x_5557:
[----:B------:R-:W-:Y:S05]  /*5c30*/  BSYNC B1 ;  /* 0x0000000000017941 */ /* 0x000fea0003800000 */
.L_x_5556:
[----:B------:R-:W-:Y:S01]  /*5c40*/  LEA R3, R0, 0x37800000, 0x17 ;  /* 0x3780000000037811 */ /* 0x000fe200078eb8ff */
[----:B------:R-:W-:-:S05]  /*5c50*/  IMAD.SHL.U32 R0, R2, 0x200000, RZ ;  /* 0x0020000002007824 */ /* 0x000fca00078e00ff */
[----:B------:R-:W-:Y:S02]  /*5c60*/  LOP3.LUT R0, R3, R0, R4, 0xfe, !PT ;  /* 0x0000000003007212 */ /* 0x000fe400078efe04 */
.L_x_5555:
[----:B------:R-:W-:Y:S05]  /*5c70*/  BSYNC B0 ;  /* 0x0000000000007941 */ /* 0x000fea0003800000 */
.L_x_5554:
[----:B------:R-:W-:-:S04]  /*5c80*/  F2FP.BF16.PACK_AB R0, RZ, R0 ;  /* 0x00000000ff00723e */ /* 0x000fc800000010ff */
[----:B------:R-:W-:Y:S01]  /*5c90*/  PRMT R19, R0, 0x7610, R19 ;  /* 0x0000761000137816 */ /* 0x000fe20000000013 */
[----:B------:R-:W-:Y:S05]  /*5ca0*/  BRA `(.L_x_5535) ;  /* 0x0000030000007947 */ /* 0x000fea0003800000 */
.L_x_5547:
        /* <DEDUP_REMOVED lines=14> */
.L_x_5561:
[----:B------:R-:W-:Y:S05]  /*5d90*/  BSYNC B0 ;  /* 0x0000000000007941 */ /* 0x000fea0003800000 */
.L_x_5560:
[----:B------:R-:W-:-:S04]  /*5da0*/  F2FP.BF16.PACK_AB R0, RZ, R0 ;  /* 0x00000000ff00723e */ /* 0x000fc800000010ff */
[----:B------:R-:W-:Y:S01]  /*5db0*/  PRMT R19, R0, 0x7610, R19 ;  /* 0x0000761000137816 */ /* 0x000fe20000000013 */
[----:B------:R-:W-:Y:S05]  /*5dc0*/  BRA `(.L_x_5535) ;  /* 0x000001e000007947 */ /* 0x000fea0003800000 */
.L_x_5534:
        /* <DEDUP_REMOVED lines=21> */
.L_x_5559:
[----:B------:R-:W2:Y:S02]  /*5f20*/  LDG.E.64 R2, [R2.64] ;  /* 0x0000002402027981 */ /* 0x000ea4000c1e1b00 */
[----:B--2---:R-:W0:Y:S02]  /*5f30*/  I2F.U64 R0, R2 ;  /* 0x0000000200007312 */ /* 0x004e240000301000 */
[----:B0-----:R-:W-:-:S04]  /*5f40*/  F2FP.BF16.PACK_AB R0, RZ, R0 ;  /* 0x00000000ff00723e */ /* 0x001fc800000010ff */
[----:B------:R-:W-:Y:S01]  /*5f50*/  PRMT R19, R0, 0x7610, R19 ;  /* 0x0000761000137816 */ /* 0x000fe20000000013 */
[----:B------:R-:W-:Y:S05]  /*5f60*/  BRA `(.L_x_5535) ;  /* 0x0000004000007947 */ /* 0x000fea0003800000 */
.L_x_5558:
[----:B------:R-:W2:Y:S02]  /*5f70*/  LDG.E R2, [R2.64] ;  /* 0x0000002402027981 */ /* 0x000ea4000c1e1900 */
[----:B--2---:R-:W0:Y:S02]  /*5f80*/  I2F.U32 R0, R2 ;  /* 0x0000000200007306 */ /* 0x004e240000201000 */
[----:B0-----:R-:W-:-:S04]  /*5f90*/  F2FP.BF16.PACK_AB R0, RZ, R0 ;  /* 0x00000000ff00723e */ /* 0x001fc800000010ff */
[----:B------:R-:W-:Y:S02]  /*5fa0*/  PRMT R19, R0, 0x7610, R19 ;  /* 0x0000761000137816 */ /* 0x000fe40000000013 */
.L_x_5535:
        /* <DEDUP_REMOVED lines=18> */
.L_x_5566:
[----:B------:R-:W2:Y:S02]  /*60d0*/  LDG.E.U8 R0, [R2.64] ;  /* 0x0000002402007981 */ /* 0x000ea4000c1e1100 */
[----:B--2---:R-:W0:Y:S01]  /*60e0*/  I2F.U16 R0, R0 ;  /* 0x0000000000007306 */ /* 0x004e220000101000 */
[----:B------:R-:W-:Y:S05]  /*60f0*/  BRA `(.L_x_5568) ;  /* 0x00000ca000007947 */ /* 0x000fea0003800000 */
.L_x_5565:
        /* <DEDUP_REMOVED lines=9> */
.L_x_5570:
[----:B------:R-:W2:Y:S02]  /*6190*/  LDG.E R0, [R2.64] ;  /* 0x0000002402007981 */ /* 0x000ea4000c1e1900 */
[----:B--2---:R-:W0:Y:S01]  /*61a0*/  I2F R0, R0 ;  /* 0x0000000000007306 */ /* 0x004e220000201400 */
[----:B------:R-:W-:Y:S05]  /*61b0*/  BRA `(.L_x_5568) ;  /* 0x00000be000007947 */ /* 0x000fea0003800000 */
.L_x_5569:
[----:B------:R-:W2:Y:S02]  /*61c0*/  LDG.E.U16 R0, [R2.64] ;  /* 0x0000002402007981 */ /* 0x000ea4000c1e1500 */
[----:B--2---:R-:W0:Y:S01]  /*61d0*/  I2F.S16 R0, R0 ;  /* 0x0000000000007306 */ /* 0x004e220000101400 */
[----:B------:R-:W-:Y:S05]  /*61e0*/  BRA `(.L_x_5568) ;  /* 0x00000bb000007947 */ /* 0x000fea0003800000 */
.L_x_5564:
        /* <DEDUP_REMOVED lines=8> */
.L_x_5572:
[----:B------:R-:W2:Y:S02]  /*6270*/  LDG.E.U16 R0, [R2.64] ;  /* 0x0000002402007981 */ /* 0x000ea4000c1e1500 */
[----:B--2---:R-:W-:Y:S01]  /*6280*/  HADD2.F32 R0, -RZ, R0.H0_H0 ;  /* 0x20000000ff007230 */ /* 0x004fe20000004100 */
[----:B------:R-:W-:Y:S05]  /*6290*/  BRA `(.L_x_5568) ;  /* 0x00000b0000007947 */ /* 0x000fea0003800000 */
.L_x_5571:
        /* <DEDUP_REMOVED lines=8> */
.L_x_5574:
[----:B------:R-:W2:Y:S02]  /*6320*/  LDG.E.U16 R0, [R2.64] ;  /* 0x0000002402007981 */ /* 0x000ea4000c1e1500 */
[----:B--2---:R-:W-:Y:S01]  /*6330*/  HADD2.F32 R0, -RZ, R0.H0_H0 ;  /* 0x20000000ff007230 */ /* 0x004fe20000004100 */
[----:B------:R-:W-:Y:S05]  /*6340*/  BRA `(.L_x_5568) ;  /* 0x00000a5000007947 */ /* 0x000fea0003800000 */
.L_x_5573:
[----:B------:R-:W2:Y:S02]  /*6350*/  LDG.E.64 R2, [R2.64] ;  /* 0x0000002402027981 */ /* 0x000ea4000c1e1b00 */
[----:B--2---:R-:W0:Y:S01]  /*6360*/  F2F.F32.F64 R0, R2 ;  /* 0x0000000200007310 */ /* 0x004e220000301000 */
[----:B------:R-:W0:-:S14]  /*6370*/  DSETP.GEU.AND P0, PT, |R2|, c[0x2][0x0], PT ;  /* 0x008000000200762a */ /* 0x000e1c0003f0e200 */
[----:B0-----:R-:W-:Y:S01]  /*6380*/  @!P0 FMUL R0, R0, 1.175494350822287508e-38 ;  /* 0x0080000000008820 */ /* 0x001fe20000400000 */
[----:B------:R-:W-:Y:S05]  /*6390*/  BRA `(.L_x_5568) ;  /* 0x00000a0000007947 */ /* 0x000fea0003800000 */
.L_x_5563:
        /* <DEDUP_REMOVED lines=12> */
.L_x_5577:
[----:B------:R-:W2:Y:S02]  /*6460*/  LDG.E.64 R2, [R2.64] ;  /* 0x0000002402027981 */ /* 0x000ea4000c1e1b00 */
[----:B--2---:R-:W0:Y:S01]  /*6470*/  F2F.F32.F64 R0, R2 ;  /* 0x0000000200007310 */ /* 0x004e220000301000 */
[----:B------:R-:W0:-:S14]  /*6480*/  DSETP.GEU.AND P0, PT, |R2|, c[0x2][0x0], PT ;  /* 0x008000000200762a */ /* 0x000e1c0003f0e200 */
[----:B0-----:R-:W-:Y:S01]  /*6490*/  @!P0 FMUL R0, R0, 1.175494350822287508e-38 ;  /* 0x0080000000008820 */ /* 0x001fe20000400000 */
[----:B------:R-:W-:Y:S05]  /*64a0*/  BRA `(.L_x_5568) ;  /* 0x000008f000007947 */ /* 0x000fea0003800000 */
.L_x_5576:
        /* <DEDUP_REMOVED lines=26> */
.L_x_5579:
        /* <DEDUP_REMOVED lines=13> */
.L_x_5578:
[----:B------:R-:W2:Y:S02]  /*6720*/  LDG.E.U16 R0, [R2.64] ;  /* 0x0000002402007981 */ /* 0x000ea4000c1e1500 */
[----:B--2---:R-:W-:Y:S01]  /*6730*/  PRMT R0, RZ, 0x5410, R0 ;  /* 0x00005410ff007816 */ /* 0x004fe20000000000 */
[----:B------:R-:W-:Y:S05]  /*6740*/  BRA `(.L_x_5568) ;  /* 0x0000065000007947 */ /* 0x000fea0003800000 */
.L_x_5575:
        /* <DEDUP_REMOVED lines=11> */
.L_x_5582:
        /* <DEDUP_REMOVED lines=20> */
.L_x_5584:
[----:B------:R-:W-:Y:S05]  /*6940*/  BSYNC B0 ;  /* 0x0000000000007941 */ /* 0x000fea0003800000 */
.L_x_5583:
[----:B------:R-:W-:Y:S01]  /*6950*/  LEA R3, R0, 0x3b800000, 0x17 ;  /* 0x3b80000000037811 */ /* 0x000fe200078eb8ff */
[----:B------:R-:W-:-:S05]  /*6960*/  IMAD.SHL.U32 R0, R2, 0x100000, RZ ;  /* 0x0010000002007824 */ /* 0x000fca00078e00ff */
[----:B------:R-:W-:Y:S01]  /*6970*/  LOP3.LUT R0, R3, R0, R4, 0xfe, !PT ;  /* 0x0000000003007212 */ /* 0x000fe200078efe04 */
[----:B------:R-:W-:Y:S05]  /*6980*/  BRA `(.L_x_5568) ;  /* 0x0000041000007947 */ /* 0x000fea0003800000 */
.L_x_5581:
        /* <DEDUP_REMOVED lines=20> */
.L_x_5586:
[----:B------:R-:W-:Y:S05]  /*6ad0*/  BSYNC B0 ;  /* 0x0000000000007941 */ /* 0x000fea0003800000 */
.L_x_5585:
[----:B------:R-:W-:Y:S01]  /*6ae0*/  LEA R3, R0, 0x37800000, 0x17 ;  /* 0x3780000000037811 */ /* 0x000fe200078eb8ff */
[----:B------:R-:W-:-:S05]  /*6af0*/  IMAD.SHL.U32 R0, R2, 0x200000, RZ ;  /* 0x0020000002007824 */ /* 0x000fca00078e00ff */
[----:B------:R-:W-:Y:S01]  /*6b00*/  LOP3.LUT R0, R3, R0, R4, 0xfe, !PT ;  /* 0x0000000003007212 */ /* 0x000fe200078efe04 */
[----:B------:R-:W-:Y:S05]  /*6b10*/  BRA `(.L_x_5568) ;  /* 0x0000028000007947 */ /* 0x000fea0003800000 */
.L_x_5580:
        /* <DEDUP_REMOVED lines=14> */
.L_x_5567:
        /* <DEDUP_REMOVED lines=21> */
.L_x_5588:
[----:B------:R-:W2:Y:S02]  /*6d50*/  LDG.E.64 R2, [R2.64] ;  /* 0x0000002402027981 */ /* 0x000ea4000c1e1b00 */
[----:B--2---:R0:W1:Y:S01]  /*6d60*/  I2F.U64 R0, R2 ;  /* 0x0000000200007312 */ /* 0x0040620000301000 */
[----:B------:R-:W-:Y:S05]  /*6d70*/  BRA `(.L_x_5568) ;  /* 0x0000002000007947 */ /* 0x000fea0003800000 */
.L_x_5587:
[----:B------:R-:W2:Y:S02]  /*6d80*/  LDG.E R0, [R2.64] ;  /* 0x0000002402007981 */ /* 0x000ea4000c1e1900 */
[----:B--2---:R-:W0:Y:S02]  /*6d90*/  I2F.U32 R0, R0 ;  /* 0x0000000000007306 */ /* 0x004e240000201000 */
.L_x_5568:
[----:B------:R-:W-:Y:S05]  /*6da0*/  BSYNC B6 ;  /* 0x0000000000067941 */ /* 0x000fea0003800000 */
.L_x_5562:
        /* <DEDUP_REMOVED lines=19> */
.L_x_5592:
[----:B------:R-:W-:-:S06]  /*6ee0*/  PRMT R3, RZ, 0x5410, R19 ;  /* 0x00005410ff037816 */ /* 0x000fcc0000000013 */
[----:B------:R-:W0:Y:S02]  /*6ef0*/  F2I.S64.TRUNC R2, R3 ;  /* 0x0000000300027311 */ /* 0x000e24000020d900 */
[----:B0-----:R0:W-:Y:S01]  /*6f00*/  STG.E.U8 [R16.64], R2 ;  /* 0x0000000210007986 */ /* 0x0011e2000c101124 */
[----:B------:R-:W-:Y:S05]  /*6f10*/  BRA `(.L_x_5594) ;  /* 0x00000e4000007947 */ /* 0x000fea0003800000 */
.L_x_5591:
        /* <DEDUP_REMOVED lines=10> */
.L_x_5596:
[----:B------:R-:W-:-:S06]  /*6fc0*/  PRMT R19, RZ, 0x5410, R19 ;  /* 0x00005410ff137816 */ /* 0x000fcc0000000013 */
[----:B------:R-:W0:Y:S02]  /*6fd0*/  F2I.FTZ.TRUNC.NTZ R19, R19 ;  /* 0x0000001300137305 */ /* 0x000e24000021f100 */
[----:B0-----:R0:W-:Y:S01]  /*6fe0*/  STG.E [R16.64], R19 ;  /* 0x0000001310007986 */ /* 0x0011e2000c101924 */
[----:B------:R-:W-:Y:S05]  /*6ff0*/  BRA `(.L_x_5594) ;  /* 0x00000d6000007947 */ /* 0x000fea0003800000 */
.L_x_5595:
[----:B------:R-:W-:-:S06]  /*7000*/  PRMT R19, RZ, 0x5410, R19 ;  /* 0x00005410ff137816 */ /* 0x000fcc0000000013 */
[----:B------:R-:W0:Y:S02]  /*7010*/  F2I.FTZ.TRUNC.NTZ R19, R19 ;  /* 0x0000001300137305 */ /* 0x000e24000021f100 */
[----:B0-----:R0:W-:Y:S01]  /*7020*/  STG.E.U16 [R16.64], R19 ;  /* 0x0000001310007986 */ /* 0x0011e2000c101524 */
[----:B------:R-:W-:Y:S05]  /*7030*/  BRA `(.L_x_5594) ;  /* 0x00000d2000007947 */ /* 0x000fea0003800000 */
.L_x_5590:
        /* <DEDUP_REMOVED lines=9> */
.L_x_5598:
[----:B------:R-:W-:-:S04]  /*70d0*/  PRMT R0, RZ, 0x5410, R19 ;  /* 0x00005410ff007816 */ /* 0x000fc80000000013 */
[----:B------:R-:W-:-:S05]  /*70e0*/  F2FP.PACK_AB R0, RZ, R0 ;  /* 0x00000000ff00723e */ /* 0x000fca00000000ff */
[----:B------:R0:W-:Y:S01]  /*70f0*/  STG.E.U16 [R16.64], R0 ;  /* 0x0000000010007986 */ /* 0x0001e2000c101524 */
[----:B------:R-:W-:Y:S05]  /*7100*/  BRA `(.L_x_5594) ;  /* 0x00000c5000007947 */ /* 0x000fea0003800000 */
.L_x_5597:
        /* <DEDUP_REMOVED lines=10> */
.L_x_5600:
[----:B------:R-:W-:-:S04]  /*71b0*/  PRMT R19, RZ, 0x5410, R19 ;  /* 0x00005410ff137816 */ /* 0x000fc80000000013 */
[----:B------:R-:W-:-:S04]  /*71c0*/  F2FP.PACK_AB R3, RZ, R19 ;  /* 0x00000013ff03723e */ /* 0x000fc800000000ff */
[----:B------:R-:W-:-:S05]  /*71d0*/  PRMT R3, R3, 0x5410, RZ ;  /* 0x0000541003037816 */ /* 0x000fca00000000ff */
[----:B------:R0:W-:Y:S01]  /*71e0*/  STG.E [R16.64], R3 ;  /* 0x0000000310007986 */ /* 0x0001e2000c101924 */
[----:B------:R-:W-:Y:S05]  /*71f0*/  BRA `(.L_x_5594) ;  /* 0x00000b6000007947 */ /* 0x000fea0003800000 */
.L_x_5599:
[----:B------:R-:W-:-:S05]  /*7200*/  PRMT R2, RZ, 0x5410, R19 ;  /* 0x00005410ff027816 */ /* 0x000fca0000000013 */
[----:B------:R-:W-:-:S06]  /*7210*/  FMUL.FTZ R2, R2, 1 ;  /* 0x3f80000002027820 */ /* 0x000fcc0000410000 */
[----:B------:R-:W0:Y:S02]  /*7220*/  F2F.F64.F32 R2, R2 ;  /* 0x0000000200027310 */ /* 0x000e240000201800 */
[----:B0-----:R0:W-:Y:S01]  /*7230*/  STG.E.64 [R16.64], R2 ;  /* 0x0000000210007986 */ /* 0x0011e2000c101b24 */
[----:B------:R-:W-:Y:S05]  /*7240*/  BRA `(.L_x_5594) ;  /* 0x00000b1000007947 */ /* 0x000fea0003800000 */
.L_x_5589:
        /* <DEDUP_REMOVED lines=13> */
.L_x_5603:
[----:B------:R-:W-:Y:S01]  /*7320*/  PRMT R19, RZ, 0x5410, R19 ;  /* 0x00005410ff137816 */ /* 0x000fe20000000013 */
[----:B------:R-:W-:-:S04]  /*7330*/  CS2R R6, SRZ ;  /* 0x0000000000067805 */ /* 0x000fc8000001ff00 */
[----:B------:R-:W-:-:S06]  /*7340*/  FMUL.FTZ R4, R19, 1 ;  /* 0x3f80000013047820 */ /* 0x000fcc0000410000 */
[----:B------:R-:W0:Y:S02]  /*7350*/  F2F.F64.F32 R4, R4 ;  /* 0x0000000400047310 */ /* 0x000e240000201800 */
[----:B0-----:R0:W-:Y:S01]  /*7360*/  STG.E.128 [R16.64], R4 ;  /* 0x0000000410007986 */ /* 0x0011e2000c101d24 */
[----:B------:R-:W-:Y:S05]  /*7370*/  BRA `(.L_x_5594) ;  /* 0x000009e000007947 */ /* 0x000fea0003800000 */
.L_x_5602:
        /* <DEDUP_REMOVED lines=21> */
.L_x_5607:
[----:B------:R-:W-:Y:S05]  /*74d0*/  BSYNC B0 ;  /* 0x0000000000007941 */ /* 0x000fea0003800000 */
.L_x_5606:
[----:B------:R-:W-:-:S05]  /*74e0*/  LOP3.LUT R3, R0, R3, RZ, 0xfc, !PT ;  /* 0x0000000300037212 */ /* 0x000fca00078efcff */
[----:B------:R0:W-:Y:S01]  /*74f0*/  STG.E.U8 [R16.64], R3 ;  /* 0x0000000310007986 */ /* 0x0001e2000c101124 */
[----:B------:R-:W-:Y:S05]  /*7500*/  BRA `(.L_x_5594) ;  /* 0x0000085000007947 */ /* 0x000fea0003800000 */
.L_x_5605:
        /* <DEDUP_REMOVED lines=13> */
.L_x_5609:
[----:B------:R-:W-:Y:S01]  /*75e0*/  IMAD.MOV.U32 R0, RZ, RZ, 0x7f ;  /* 0x0000007fff007424 */ /* 0x000fe200078e00ff */
[----:B------:R-:W-:-:S04]  /*75f0*/  ISETP.GT.U32.AND P0, PT, R2, 0x7f800000, PT ;  /* 0x7f8000000200780c */ /* 0x000fc80003f04070 */
[----:B------:R-:W-:-:S04]  /*7600*/  SEL R0, R0, 0x7c, P0 ;  /* 0x0000007c00007807 */ /* 0x000fc80000000000 */
.L_x_5610:
[----:B------:R-:W-:Y:S05]  /*7610*/  BSYNC B0 ;  /* 0x0000000000007941 */ /* 0x000fea0003800000 */
.L_x_5608:
[----:B------:R-:W-:-:S04]  /*7620*/  LOP3.LUT R2, R19, 0x80000000, RZ, 0xc0, !PT ;  /* 0x8000000013027812 */ /* 0x000fc800078ec0ff */
[----:B------:R-:W-:-:S04]  /*7630*/  SHF.R.U32.HI R3, RZ, 0x18, R2 ;  /* 0x00000018ff037819 */ /* 0x000fc80000011602 */
[----:B------:R-:W-:-:S05]  /*7640*/  LOP3.LUT R3, R0, R3, RZ, 0xfc, !PT ;  /* 0x0000000300037212 */ /* 0x000fca00078efcff */
[----:B------:R0:W-:Y:S01]  /*7650*/  STG.E.U8 [R16.64], R3 ;  /* 0x0000000310007986 */ /* 0x0001e2000c101124 */
[----:B------:R-:W-:Y:S05]  /*7660*/  BRA `(.L_x_5594) ;  /* 0x000006f000007947 */ /* 0x000fea0003800000 */
.L_x_5604:
[----:B------:R0:W-:Y:S01]  /*7670*/  STG.E.U16 [R16.64], R19 ;  /* 0x0000001310007986 */ /* 0x0001e2000c101524 */
[----:B------:R-:W-:Y:S05]  /*7680*/  BRA `(.L_x_5594) ;  /* 0x000006d000007947 */ /* 0x000fea0003800000 */
.L_x_5601:
        /* <DEDUP_REMOVED lines=12> */
.L_x_5613:
        /* <DEDUP_REMOVED lines=17> */
.L_x_5616:
[----:B------:R-:W-:-:S04]  /*7860*/  LOP3.LUT R2, R19, 0x80000000, RZ, 0xc0, !PT ;  /* 0x8000000013027812 */ /* 0x000fc800078ec0ff */
[----:B------:R-:W-:-:S04]  /*7870*/  SHF.R.U32.HI R3, RZ, 0x18, R2 ;  /* 0x00000018ff037819 */ /* 0x000fc80000011602 */
[----:B------:R-:W-:-:S04]  /*7880*/  LOP3.LUT R0, R0, R3, RZ, 0xfc, !PT ;  /* 0x0000000300007212 */ /* 0x000fc800078efcff */
[----:B------:R-:W-:Y:S02]  /*7890*/  PRMT R8, R0, 0x7610, R8 ;  /* 0x0000761000087816 */ /* 0x000fe40000000008 */
.L_x_5615:
[----:B------:R-:W-:Y:S05]  /*78a0*/  BSYNC B0 ;  /* 0x0000000000007941 */ /* 0x000fea0003800000 */
.L_x_5614:
[----:B------:R0:W-:Y:S01]  /*78b0*/  STG.E.U8 [R16.64], R8 ;  /* 0x0000000810007986 */ /* 0x0001e2000c101124 */
[----:B------:R-:W-:Y:S05]  /*78c0*/  BRA `(.L_x_5594) ;  /* 0x0000049000007947 */ /* 0x000fea0003800000 */
.L_x_5612:
        /* <DEDUP_REMOVED lines=17> */
.L_x_5619:
[----:B------:R-:W-:-:S04]  /*79e0*/  LOP3.LUT R2, R19, 0x80000000, RZ, 0xc0, !PT ;  /* 0x8000000013027812 */ /* 0x000fc800078ec0ff */
[----:B------:R-:W-:-:S04]  /*79f0*/  SHF.R.U32.HI R3, RZ, 0x18, R2 ;  /* 0x00000018ff037819 */ /* 0x000fc80000011602 */
[----:B------:R-:W-:-:S04]  /*7a00*/  LOP3.LUT R0, R0, R3, RZ, 0xfc, !PT ;  /* 0x0000000300007212 */ /* 0x000fc800078efcff */
[----:B------:R-:W-:Y:S02]  /*7a10*/  PRMT R8, R0, 0x7610, R8 ;  /* 0x0000761000087816 */ /* 0x000fe40000000008 */
.L_x_5618:
[----:B------:R-:W-:Y:S05]  /*7a20*/  BSYNC B0 ;  /* 0x0000000000007941 */ /* 0x000fea0003800000 */
.L_x_5617:
[----:B------:R0:W-:Y:S01]  /*7a30*/  STG.E.U8 [R16.64], R8 ;  /* 0x0000000810007986 */ /* 0x0001e2000c101124 */
[----:B------:R-:W-:Y:S05]  /*7a40*/  BRA `(.L_x_5594) ;  /* 0x0000031000007947 */ /* 0x000fea0003800000 */
.L_x_5611:
        /* <DEDUP_REMOVED lines=22> */
.L_x_5593:
        /* <DEDUP_REMOVED lines=20> */
.L_x_5621:
[----:B------:R-:W-:-:S06]  /*7cf0*/  PRMT R2, RZ, 0x5410, R19 ;  /* 0x00005410ff027816 */ /* 0x000fcc0000000013 */
[----:B------:R-:W0:Y:S02]  /*7d00*/  F2I.U64.TRUNC R2, R2 ;  /* 0x0000000200027311 */ /* 0x000e24000020d800 */
[----:B0-----:R0:W-:Y:S01]  /*7d10*/  STG.E.64 [R16.64], R2 ;  /* 0x0000000210007986 */ /* 0x0011e2000c101b24 */
[----:B------:R-:W-:Y:S05]  /*7d20*/  BRA `(.L_x_5594) ;  /* 0x0000003000007947 */ /* 0x000fea0003800000 */
.L_x_5620:
[----:B------:R-:W-:-:S06]  /*7d30*/  PRMT R19, RZ, 0x5410, R19 ;  /* 0x00005410ff137816 */ /* 0x000fcc0000000013 */
[----:B------:R-:W0:Y:S02]  /*7d40*/  F2I.FTZ.U32.TRUNC.NTZ R19, R19 ;  /* 0x0000001300137305 */ /* 0x000e24000021f000 */
[----:B0-----:R0:W-:Y:S02]  /*7d50*/  STG.E [R16.64], R19 ;  /* 0x0000001310007986 */ /* 0x0011e4000c101924 */
.L_x_5594:
[----:B------:R-:W-:-:S04]  /*7d60*/  IADD3 R23, R23, 0x80, RZ ;  /* 0x0000008017177810 */ /* 0x000fc80007ffe0ff */
[----:B------:R-:W-:-:S13]  /*7d70*/  ISETP.GE.AND P0, PT, R23, c[0x0][0x160], PT ;  /* 0x0000580017007a0c */ /* 0x000fda0003f06270 */
[----:B------:R-:W-:Y:S05]  /*7d80*/  @P0 BRA `(.L_x_5528) ;  /* 0x00003e5000000947 */ /* 0x000fea0003800000 */
[----:B------:R-:W-:Y:S01]  /*7d90*/  ISETP.NE.AND P0, PT, RZ, c[0x0][0x168], PT ;  /* 0x00005a00ff007a0c */ /* 0x000fe20003f05270 */
[----:B------:R-:W-:Y:S02]  /*7da0*/  IMAD.MOV.U32 R18, RZ, RZ, RZ ;  /* 0x000000ffff127224 */ /* 0x000fe400078e00ff */
[----:B0-----:R-:W-:Y:S02]  /*7db0*/  IMAD.MOV.U32 R0, RZ, RZ, RZ ;  /* 0x000000ffff007224 */ /* 0x001fe400078e00ff */
        /* <DEDUP_REMOVED lines=252> */
.L_x_5622:
        /* <DEDUP_REMOVED lines=21> */
.L_x_5626:
[----:B------:R-:W2:Y:S02]  /*8ed0*/  LDG.E.U8 R2, [R2.64] ;  /* 0x0000002402027981 */ /* 0x000ea4000c1e1100 */
[----:B--2---:R-:W0:Y:S02]  /*8ee0*/  I2F.U16 R0, R2 ;  /* 0x0000000200007306 */ /* 0x004e240000101000 */
[----:B0-----:R-:W-:-:S04]  /*8ef0*/  F2FP.BF16.PACK_AB R0, RZ, R0 ;  /* 0x00000000ff00723e */ /* 0x001fc800000010ff */
[----:B------:R-:W-:Y:S01]  /*8f00*/  PRMT R19, R0, 0x7610, R19 ;  /* 0x0000761000137816 */ /* 0x000fe20000000013 */
[----:B------:R-:W-:Y:S05]  /*8f10*/  BRA `(.L_x_5628) ;  /* 0x00000f0000007947 */ /* 0x000fea0003800000 */
.L_x_5625:
        /* <DEDUP_REMOVED lines=11> */
.L_x_5630:
[----:B------:R-:W2:Y:S02]  /*8fd0*/  LDG.E R2, [R2.64] ;  /* 0x0000002402027981 */ /* 0x000ea4000c1e1900 */
[----:B--2---:R-:W0:Y:S02]  /*8fe0*/  I2F R0, R2 ;  /* 0x0000000200007306 */ /* 0x004e240000201400 */
[----:B0-----:R-:W-:-:S04]  /*8ff0*/  F2FP.BF16.PACK_AB R0, RZ, R0 ;  /* 0x00000000ff00723e */ /* 0x001fc800000010ff */
[----:B------:R-:W-:Y:S01]  /*9000*/  PRMT R19, R0, 0x7610, R19 ;  /* 0x0000761000137816 */ /* 0x000fe20000000013 */
[----:B------:R-:W-:Y:S05]  /*9010*/  BRA `(.L_x_5628) ;  /* 0x00000e0000007947 */ /* 0x000fea0003800000 */
.L_x_5629:
[----:B------:R-:W2:Y:S02]  /*9020*/  LDG.E.U16 R2, [R2.64] ;  /* 0x0000002402027981 */ /* 0x000ea4000c1e1500 */
[----:B--2---:R-:W0:Y:S02]  /*9030*/  I2F.S16 R0, R2 ;  /* 0x0000000200007306 */ /* 0x004e240000101400 */
[----:B0-----:R-:W-:-:S04]  /*9040*/  F2FP.BF16.PACK_AB R0, RZ, R0 ;  /* 0x00000000ff00723e */ /* 0x001fc800000010ff */
[----:B------:R-:W-:Y:S01]  /*9050*/  PRMT R19, R0, 0x7610, R19 ;  /* 0x0000761000137816 */ /* 0x000fe20000000013 */
[----:B------:R-:W-:Y:S05]  /*9060*/  BRA `(.L_x_5628) ;  /* 0x00000db000007947 */ /* 0x000fea0003800000 */
.L_x_5624:
        /* <DEDUP_REMOVED lines=9> */
.L_x_5632:
[----:B------:R-:W2:Y:S02]  /*9100*/  LDG.E.U16 R0, [R2.64] ;  /* 0x0000002402007981 */ /* 0x000ea4000c1e1500 */
[----:B--2---:R-:W-:-:S05]  /*9110*/  HADD2.F32 R0, -RZ, R0.H0_H0 ;  /* 0x20000000ff007230 */ /* 0x004fca0000004100 */
[----:B------:R-:W-:-:S04]  /*9120*/  F2FP.BF16.PACK_AB R0, RZ, R0 ;  /* 0x00000000ff00723e */ /* 0x000fc800000010ff */
[----:B------:R-:W-:Y:S01]  /*9130*/  PRMT R19, R0, 0x7610, R19 ;  /* 0x0000761000137816 */ /* 0x000fe20000000013 */
[----:B------:R-:W-:Y:S05]  /*9140*/  BRA `(.L_x_5628) ;  /* 0x00000cd000007947 */ /* 0x000fea0003800000 */
.L_x_5631:
        /* <DEDUP_REMOVED lines=9> */
.L_x_5634:
[----:B------:R-:W2:Y:S02]  /*91e0*/  LDG.E.U16 R2, [R2.64] ;  /* 0x0000002402027981 */ /* 0x000ea4000c1e1500 */
[----:B--2---:R-:W-:-:S05]  /*91f0*/  HADD2.F32 R0, -RZ, R2.H0_H0 ;  /* 0x20000002ff007230 */ /* 0x004fca0000004100 */
[----:B------:R-:W-:-:S04]  /*9200*/  F2FP.BF16.PACK_AB R0, RZ, R0 ;  /* 0x00000000ff00723e */ /* 0x000fc800000010ff */
[----:B------:R-:W-:Y:S01]  /*9210*/  PRMT R19, R0, 0x7610, R19 ;  /* 0x0000761000137816 */ /* 0x000fe20000000013 */
[----:B------:R-:W-:Y:S05]  /*9220*/  BRA `(.L_x_5628) ;  /* 0x00000bf000007947 */ /* 0x000fea0003800000 */
.L_x_5633:
[----:B------:R-:W2:Y:S02]  /*9230*/  LDG.E.64 R2, [R2.64] ;  /* 0x0000002402027981 */ /* 0x000ea4000c1e1b00 */
[----:B--2---:R-:W0:Y:S01]  /*9240*/  F2F.F32.F64 R0, R2 ;  /* 0x0000000200007310 */ /* 0x004e220000301000 */
[----:B------:R-:W0:-:S14]  /*9250*/  DSETP.GEU.AND P0, PT, |R2|, c[0x2][0x0], PT ;  /* 0x008000000200762a */ /* 0x000e1c0003f0e200 */
[----:B0-----:R-:W-:-:S05]  /*9260*/  @!P0 FMUL R0, R0, 1.175494350822287508e-38 ;  /* 0x0080000000008820 */ /* 0x001fca0000400000 */
[----:B------:R-:W-:-:S04]  /*9270*/  F2FP.BF16.PACK_AB R0, RZ, R0 ;  /* 0x00000000ff00723e */ /* 0x000fc800000010ff */
[----:B------:R-:W-:Y:S01]  /*9280*/  PRMT R19, R0, 0x7610, R19 ;  /* 0x0000761000137816 */ /* 0x000fe20000000013 */
[----:B------:R-:W-:Y:S05]  /*9290*/  BRA `(.L_x_5628) ;  /* 0x00000b8000007947 */ /* 0x000fea0003800000 */
.L_x_5623:
        /* <DEDUP_REMOVED lines=14> */
.L_x_5637:
[----:B------:R-:W2:Y:S02]  /*9380*/  LDG.E.64 R2, [R2.64] ;  /* 0x0000002402027981 */ /* 0x000ea4000c1e1b00 */
[----:B--2---:R-:W0:Y:S01]  /*9390*/  F2F.F32.F64 R0, R2 ;  /* 0x0000000200007310 */ /* 0x004e220000301000 */
[----:B------:R-:W0:-:S14]  /*93a0*/  DSETP.GEU.AND P0, PT, |R2|, c[0x2][0x0], PT ;  /* 0x008000000200762a */ /* 0x000e1c0003f0e200 */
[----:B0-----:R-:W-:-:S05]  /*93b0*/  @!P0 FMUL R0, R0, 1.175494350822287508e-38 ;  /* 0x0080000000008820 */ /* 0x001fca0000400000 */
[----:B------:R-:W-:-:S04]  /*93c0*/  F2FP.BF16.PACK_AB R0, RZ, R0 ;  /* 0x00000000ff00723e */ /* 0x000fc800000010ff */
[----:B------:R-:W-:Y:S01]  /*93d0*/  PRMT R19, R0, 0x7610, R19 ;  /* 0x0000761000137816 */ /* 0x000fe20000000013 */
[----:B------:R-:W-:Y:S05]  /*93e0*/  BRA `(.L_x_5628) ;  /* 0x00000a3000007947 */ /* 0x000fea0003800000 */
.L_x_5636:
        /* <DEDUP_REMOVED lines=28> */
.L_x_5639:
        /* <DEDUP_REMOVED lines=15> */
.L_x_5638:
[----:B------:R0:W5:Y:S01]  /*96a0*/  LDG.E.U16 R19, [R2.64] ;  /* 0x0000002402137981 */ /* 0x000162000c1e1500 */
[----:B------:R-:W-:Y:S05]  /*96b0*/  BRA `(.L_x_5628) ;  /* 0x0000076000007947 */ /* 0x000fea0003800000 */
.L_x_5635:
        /* <DEDUP_REMOVED lines=12> */
.L_x_5642:
        /* <DEDUP_REMOVED lines=21> */
.L_x_5646:
[----:B------:R-:W-:Y:S05]  /*98d0*/  BSYNC B1 ;  /* 0x0000000000017941 */ /* 0x000fea0003800000 */
.L_x_5645:
[----:B------:R-:W-:Y:S01]  /*98e0*/  LEA R3, R0, 0x3b800000, 0x17 ;  /* 0x3b80000000037811 */ /* 0x000fe200078eb8ff */
[----:B------:R-:W-:-:S05]  /*98f0*/  IMAD.SHL.U32 R0, R2, 0x100000, RZ ;  /* 0x0010000002007824 */ /* 0x000fca00078e00ff */
[----:B------:R-:W-:Y:S02]  /*9900*/  LOP3.LUT R0, R3, R0, R4, 0xfe, !PT ;  /* 0x0000000003007212 */ /* 0x000fe400078efe04 */
.L_x_5644:
[----:B------:R-:W-:Y:S05]  /*9910*/  BSYNC B0 ;  /* 0x0000000000007941 */ /* 0x000fea0003800000 */
.L_x_5643:
[----:B------:R-:W-:-:S04]  /*9920*/  F2FP.BF16.PACK_AB R0, RZ, R0 ;  /* 0x00000000ff00723e */ /* 0x000fc800000010ff */
[----:B------:R-:W-:Y:S01]  /*9930*/  PRMT R19, R0, 0x7610, R19 ;  /* 0x0000761000137816 */ /* 0x000fe20000000013 */
[----:B------:R-:W-:Y:S05]  /*9940*/  BRA `(.L_x_5628) ;  /* 0x000004d000007947 */ /* 0x000fea0003800000 */
.L_x_5641:
        /* <DEDUP_REMOVED lines=21> */
.L_x_5650:
[----:B------:R-:W-:Y:S05]  /*9aa0*/  BSYNC B1 ;  /* 0x0000000000017941 */ /* 0x000fea0003800000 */
.L_x_5649:
[----:B------:R-:W-:Y:S01]  /*9ab0*/  LEA R3, R0, 0x37800000, 0x17 ;  /* 0x3780000000037811 */ /* 0x000fe200078eb8ff */
[----:B------:R-:W-:-:S05]  /*9ac0*/  IMAD.SHL.U32 R0, R2, 0x200000, RZ ;  /* 0x0020000002007824 */ /* 0x000fca00078e00ff */
[----:B------:R-:W-:Y:S02]  /*9ad0*/  LOP3.LUT R0, R3, R0, R4, 0xfe, !PT ;  /* 0x0000000003007212 */ /* 0x000fe400078efe04 */
.L_x_5648:
[----:B------:R-:W-:Y:S05]  /*9ae0*/  BSYNC B0 ;  /* 0x0000000000007941 */ /* 0x000fea0003800000 */
.L_x_5647:
[----:B------:R-:W-:-:S04]  /*9af0*/  F2FP.BF16.PACK_AB R0, RZ, R0 ;  /* 0x00000000ff00723e */ /* 0x000fc800000010ff */
[----:B------:R-:W-:Y:S01]  /*9b00*/  PRMT R19, R0, 0x7610, R19 ;  /* 0x0000761000137816 */ /* 0x000fe20000000013 */
[----:B------:R-:W-:Y:S05]  /*9b10*/  BRA `(.L_x_5628) ;  /* 0x0000030000007947 */ /* 0x000fea0003800000 */
.L_x_5640:
        /* <DEDUP_REMOVED lines=14> */
.L_x_5654:
[----:B------:R-:W-:Y:S05]  /*9c00*/  BSYNC B0 ;  /* 0x0000000000007941 */ /* 0x000fea0003800000 */
.L_x_5653:
[----:B------:R-:W-:-:S04]  /*9c10*/  F2FP.BF16.PACK_AB R0, RZ, R0 ;  /* 0x00000000ff00723e */ /* 0x000fc800000010ff */
[----:B------:R-:W-:Y:S01]  /*9c20*/  PRMT R19, R0, 0x7610, R19 ;  /* 0x0000761000137816 */ /* 0x000fe20000000013 */
[----:B------:R-:W-:Y:S05]  /*9c30*/  BRA `(.L_x_5628) ;  /* 0x000001e000007947 */ /* 0x000fea0003800000 */
.L_x_5627:
        /* <DEDUP_REMOVED lines=21> */
.L_x_5652:
[----:B------:R-:W2:Y:S02]  /*9d90*/  LDG.E.64 R2, [R2.64] ;  /* 0x0000002402027981 */ /* 0x000ea4000c1e1b00 */
[----:B--2---:R-:W0:Y:S02]  /*9da0*/  I2F.U64 R0, R2 ;  /* 0x0000000200007312 */ /* 0x004e240000301000 */
[----:B0-----:R-:W-:-:S04]  /*9db0*/  F2FP.BF16.PACK_AB R0, RZ, R0 ;  /* 0x00000000ff00723e */ /* 0x001fc800000010ff */
[----:B------:R-:W-:Y:S01]  /*9dc0*/  PRMT R19, R0, 0x7610, R19 ;  /* 0x0000761000137816 */ /* 0x000fe20000000013 */
[----:B------:R-:W-:Y:S05]  /*9dd0*/  BRA `(.L_x_5628) ;  /* 0x0000004000007947 */ /* 0x000fea0003800000 */
.L_x_5651:
[----:B------:R-:W2:Y:S02]  /*9de0*/  LDG.E R2, [R2.64] ;  /* 0x0000002402027981 */ /* 0x000ea4000c1e1900 */
[----:B--2---:R-:W0:Y:S02]  /*9df0*/  I2F.U32 R0, R2 ;  /* 0x0000000200007306 */ /* 0x004e240000201000 */
[----:B0-----:R-:W-:-:S04]  /*9e00*/  F2FP.BF16.PACK_AB R0, RZ, R0 ;  /* 0x00000000ff00723e */ /* 0x001fc800000010ff */
[----:B------:R-:W-:Y:S02]  /*9e10*/  PRMT R19, R0, 0x7610, R19 ;  /* 0x0000761000137816 */ /* 0x000fe40000000013 */
.L_x_5628:
        /* <DEDUP_REMOVED lines=18> */
.L_x_5659:
[----:B------:R-:W2:Y:S02]  /*9f40*/  LDG.E.U8 R0, [R2.64] ;  /* 0x0000002402007981 */ /* 0x000ea4000c1e1100 */
[----:B--2---:R-:W0:Y:S01]  /*9f50*/  I2F.U16 R0, R0 ;  /* 0x0000000000007306 */ /* 0x004e220000101000 */
[----:B------:R-:W-:Y:S05]  /*9f60*/  BRA `(.L_x_5661) ;  /* 0x00000ca000007947 */ /* 0x000fea0003800000 */
.L_x_5658:
        /* <DEDUP_REMOVED lines=9> */
.L_x_5663:
[----:B------:R-:W2:Y:S02]  /*a000*/  LDG.E R0, [R2.64] ;  /* 0x0000002402007981 */ /* 0x000ea4000c1e1900 */
[----:B--2---:R-:W0:Y:S01]  /*a010*/  I2F R0, R0 ;  /* 0x0000000000007306 */ /* 0x004e220000201400 */
[----:B------:R-:W-:Y:S05]  /*a020*/  BRA `(.L_x_5661) ;  /* 0x00000be000007947 */ /* 0x000fea0003800000 */
.L_x_5662:
[----:B------:R-:W2:Y:S02]  /*a030*/  LDG.E.U16 R0, [R2.64] ;  /* 0x0000002402007981 */ /* 0x000ea4000c1e1500 */
[----:B--2---:R-:W0:Y:S01]  /*a040*/  I2F.S16 R0, R0 ;  /* 0x0000000000007306 */ /* 0x004e220000101400 */
[----:B------:R-:W-:Y:S05]  /*a050*/  BRA `(.L_x_5661) ;  /* 0x00000bb000007947 */ /* 0x000fea0003800000 */
.L_x_5657:
        /* <DEDUP_REMOVED lines=8> */
.L_x_5665:
[----:B------:R-:W2:Y:S02]  /*a0e0*/  LDG.E.U16 R0, [R2.64] ;  /* 0x0000002402007981 */ /* 0x000ea4000c1e1500 */
[----:B--2---:R-:W-:Y:S01]  /*a0f0*/  HADD2.F32 R0, -RZ, R0.H0_H0 ;  /* 0x20000000ff007230 */ /* 0x004fe20000004100 */
[----:B------:R-:W-:Y:S05]  /*a100*/  BRA `(.L_x_5661) ;  /* 0x00000b0000007947 */ /* 0x000fea0003800000 */
.L_x_5664:
        /* <DEDUP_REMOVED lines=8> */
.L_x_5667:
[----:B------:R-:W2:Y:S02]  /*a190*/  LDG.E.U16 R0, [R2.64] ;  /* 0x0000002402007981 */ /* 0x000ea4000c1e1500 */
[----:B--2---:R-:W-:Y:S01]  /*a1a0*/  HADD2.F32 R0, -RZ, R0.H0_H0 ;  /* 0x20000000ff007230 */ /* 0x004fe20000004100 */
[----:B------:R-:W-:Y:S05]  /*a1b0*/  BRA `(.L_x_5661) ;  /* 0x00000a5000007947 */ /* 0x000fea0003800000 */
.L_x_5666:
[----:B------:R-:W2:Y:S02]  /*a1c0*/  LDG.E.64 R2, [R2.64] ;  /* 0x0000002402027981 */ /* 0x000ea4000c1e1b00 */
[----:B--2---:R-:W0:Y:S01]  /*a1d0*/  F2F.F32.F64 R0, R2 ;  /* 0x0000000200007310 */ /* 0x004e220000301000 */
[----:B------:R-:W0:-:S14]  /*a1e0*/  DSETP.GEU.AND P0, PT, |R2|, c[0x2][0x0], PT ;  /* 0x008000000200762a */ /* 0x000e1c0003f0e200 */
[----:B0-----:R-:W-:Y:S01]  /*a1f0*/  @!P0 FMUL R0, R0, 1.175494350822287508e-38 ;  /* 0x0080000000008820 */ /* 0x001fe20000400000 */
[----:B------:R-:W-:Y:S05]  /*a200*/  BRA `(.L_x_5661) ;  /* 0x00000a0000007947 */ /* 0x000fea0003800000 */
.L_x_5656:
        /* <DEDUP_REMOVED lines=12> */
.L_x_5670:
[----:B------:R-:W2:Y:S02]  /*a2d0*/  LDG.E.64 R2, [R2.64] ;  /* 0x0000002402027981 */ /* 0x000ea4000c1e1b00 */
[----:B--2---:R-:W0:Y:S01]  /*a2e0*/  F2F.F32.F64 R0, R2 ;  /* 0x0000000200007310 */ /* 0x004e220000301000 */
[----:B------:R-:W0:-:S14]  /*a2f0*/  DSETP.GEU.AND P0, PT, |R2|, c[0x2][0x0], PT ;  /* 0x008000000200762a */ /* 0x000e1c0003f0e200 */
[----:B0-----:R-:W-:Y:S01]  /*a300*/  @!P0 FMUL R0, R0, 1.175494350822287508e-38 ;  /* 0x0080000000008820 */ /* 0x001fe20000400000 */
[----:B------:R-:W-:Y:S05]  /*a310*/  BRA `(.L_x_5661) ;  /* 0x000008f000007947 */ /* 0x000fea0003800000 */
.L_x_5669:
        /* <DEDUP_REMOVED lines=26> */
.L_x_5672:
        /* <DEDUP_REMOVED lines=13> */
.L_x_5671:
[----:B------:R-:W2:Y:S02]  /*a590*/  LDG.E.U16 R0, [R2.64] ;  /* 0x0000002402007981 */ /* 0x000ea4000c1e1500 */
[----:B--2---:R-:W-:Y:S01]  /*a5a0*/  PRMT R0, RZ, 0x5410, R0 ;  /* 0x00005410ff007816 */ /* 0x004fe20000000000 */
[----:B------:R-:W-:Y:S05]  /*a5b0*/  BRA `(.L_x_5661) ;  /* 0x0000065000007947 */ /* 0x000fea0003800000 */
.L_x_5668:
        /* <DEDUP_REMOVED lines=11> */
.L_x_5675:
        /* <DEDUP_REMOVED lines=20> */
.L_x_5677:
[----:B------:R-:W-:Y:S05]  /*a7b0*/  BSYNC B0 ;  /* 0x0000000000007941 */ /* 0x000fea0003800000 */
.L_x_5676:
[----:B------:R-:W-:Y:S01]  /*a7c0*/  LEA R3, R0, 0x3b800000, 0x17 ;  /* 0x3b80000000037811 */ /* 0x000fe200078eb8ff */
[----:B------:R-:W-:-:S05]  /*a7d0*/  IMAD.SHL.U32 R0, R2, 0x100000, RZ ;  /* 0x0010000002007824 */ /* 0x000fca00078e00ff */
[----:B------:R-:W-:Y:S01]  /*a7e0*/  LOP3.LUT R0, R3, R0, R4, 0xfe, !PT ;  /* 0x0000000003007212 */ /* 0x000fe200078efe04 */
[----:B------:R-:W-:Y:S05]  /*a7f0*/  BRA `(.L_x_5661) ;  /* 0x0000041000007947 */ /* 0x000fea0003800000 */
.L_x_5674:
        /* <DEDUP_REMOVED lines=20> */
.L_x_5679:
[----:B------:R-:W-:Y:S05]  /*a940*/  BSYNC B0 ;  /* 0x0000000000007941 */ /* 0x000fea0003800000 */
.L_x_5678:
[----:B------:R-:W-:Y:S01]  /*a950*/  LEA R3, R0, 0x37800000, 0x17 ;  /* 0x3780000000037811 */ /* 0x000fe200078eb8ff */
[----:B------:R-:W-:-:S05]  /*a960*/  IMAD.SHL.U32 R0, R2, 0x200000, RZ ;  /* 0x0020000002007824 */ /* 0x000fca00078e00ff */
[----:B------:R-:W-:Y:S01]  /*a970*/  LOP3.LUT R0, R3, R0, R4, 0xfe, !PT ;  /* 0x0000000003007212 */ /* 0x000fe200078efe04 */
[----:B------:R-:W-:Y:S05]  /*a980*/  BRA `(.L_x_5661) ;  /* 0x0000028000007947 */ /* 0x000fea0003800000 */
.L_x_5673:
        /* <DEDUP_REMOVED lines=14> */
.L_x_5660:
        /* <DEDUP_REMOVED lines=21> */
.L_x_5681:
[----:B------:R-:W2:Y:S02]  /*abc0*/  LDG.E.64 R2, [R2.64] ;  /* 0x0000002402027981 */ /* 0x000ea4000c1e1b00 */
[----:B--2---:R0:W1:Y:S01]  /*abd0*/  I2F.U64 R0, R2 ;  /* 0x0000000200007312 */ /* 0x0040620000301000 */
[----:B------:R-:W-:Y:S05]  /*abe0*/  BRA `(.L_x_5661) ;  /* 0x0000002000007947 */ /* 0x000fea0003800000 */
.L_x_5680:
[----:B------:R-:W2:Y:S02]  /*abf0*/  LDG.E R0, [R2.64] ;  /* 0x0000002402007981 */ /* 0x000ea4000c1e1900 */
[----:B--2---:R-:W0:Y:S02]  /*ac00*/  I2F.U32 R0, R0 ;  /* 0x0000000000007306 */ /* 0x004e240000201000 */
.L_x_5661:
[----:B------:R-:W-:Y:S05]  /*ac10*/  BSYNC B6 ;  /* 0x0000000000067941 */ /* 0x000fea0003800000 */
.L_x_5655:
        /* <DEDUP_REMOVED lines=19> */
.L_x_5685:
[----:B------:R-:W-:-:S06]  /*ad50*/  PRMT R3, RZ, 0x5410, R19 ;  /* 0x00005410ff037816 */ /* 0x000fcc0000000013 */
[----:B------:R-:W0:Y:S02]  /*ad60*/  F2I.S64.TRUNC R2, R3 ;  /* 0x0000000300027311 */ /* 0x000e24000020d900 */
[----:B0-----:R0:W-:Y:S01]  /*ad70*/  STG.E.U8 [R16.64], R2 ;  /* 0x0000000210007986 */ /* 0x0011e2000c101124 */
[----:B------:R-:W-:Y:S05]  /*ad80*/  BRA `(.L_x_5687) ;  /* 0x00000e4000007947 */ /* 0x000fea0003800000 */
.L_x_5684:
        /* <DEDUP_REMOVED lines=10> */
.L_x_5689:
[----:B------:R-:W-:-:S06]  /*ae30*/  PRMT R19, RZ, 0x5410, R19 ;  /* 0x00005410ff137816 */ /* 0x000fcc0000000013 */
[----:B------:R-:W0:Y:S02]  /*ae40*/  F2I.FTZ.TRUNC.NTZ R19, R19 ;  /* 0x0000001300137305 */ /* 0x000e24000021f100 */
[----:B0-----:R0:W-:Y:S01]  /*ae50*/  STG.E [R16.64], R19 ;  /* 0x0000001310007986 */ /* 0x0011e2000c101924 */
[----:B------:R-:W-:Y:S05]  /*ae60*/  BRA `(.L_x_5687) ;  /* 0x00000d6000007947 */ /* 0x000fea0003800000 */
.L_x_5688:
[----:B------:R-:W-:-:S06]  /*ae70*/  PRMT R19, RZ, 0x5410, R19 ;  /* 0x00005410ff137816 */ /* 0x000fcc0000000013 */
[----:B------:R-:W0:Y:S02]  /*ae80*/  F2I.FTZ.TRUNC.NTZ R19, R19 ;  /* 0x0000001300137305 */ /* 0x000e24000021f100 */
[----:B0-----:R0:W-:Y:S01]  /*ae90*/  STG.E.U16 [R16.64], R19 ;  /* 0x0000001310007986 */ /* 0x0011e2000c101524 */
[----:B------:R-:W-:Y:S05]  /*aea0*/  BRA `(.L_x_5687) ;  /* 0x00000d2000007947 */ /* 0x000fea0003800000 */
.L_x_5683:
        /* <DEDUP_REMOVED lines=9> */
.L_x_5691:
[----:B------:R-:W-:-:S04]  /*af40*/  PRMT R0, RZ, 0x5410, R19 ;  /* 0x00005410ff007816 */ /* 0x000fc80000000013 */
[----:B------:R-:W-:-:S05]  /*af50*/  F2FP.PACK_AB R0, RZ, R0 ;  /* 0x00000000ff00723e */ /* 0x000fca00000000ff */
[----:B------:R0:W-:Y:S01]  /*af60*/  STG.E.U16 [R16.64], R0 ;  /* 0x0000000010007986 */ /* 0x0001e2000c101524 */
[----:B------:R-:W-:Y:S05]  /*af70*/  BRA `(.L_x_5687) ;  /* 0x00000c5000007947 */ /* 0x000fea0003800000 */
.L_x_5690:
        /* <DEDUP_REMOVED lines=10> */
.L_x_5693:
[----:B------:R-:W-:-:S04]  /*b020*/  PRMT R19, RZ, 0x5410, R19 ;  /* 0x00005410ff137816 */ /* 0x000fc80000000013 */
[----:B------:R-:W-:-:S04]  /*b030*/  F2FP.PACK_AB R3, RZ, R19 ;  /* 0x00000013ff03723e */ /* 0x000fc800000000ff */
[----:B------:R-:W-:-:S05]  /*b040*/  PRMT R3, R3, 0x5410, RZ ;  /* 0x0000541003037816 */ /* 0x000fca00000000ff */
[----:B------:R0:W-:Y:S01]  /*b050*/  STG.E [R16.64], R3 ;  /* 0x0000000310007986 */ /* 0x0001e2000c101924 */
[----:B------:R-:W-:Y:S05]  /*b060*/  BRA `(.L_x_5687) ;  /* 0x00000b6000007947 */ /* 0x000fea0003800000 */
.L_x_5692:
[----:B------:R-:W-:-:S05]  /*b070*/  PRMT R2, RZ, 0x5410, R19 ;  /* 0x00005410ff027816 */ /* 0x000fca0000000013 */
[----:B------:R-:W-:-:S06]  /*b080*/  FMUL.FTZ R2, R2, 1 ;  /* 0x3f80000002027820 */ /* 0x000fcc0000410000 */
[----:B------:R-:W0:Y:S02]  /*b090*/  F2F.F64.F32 R2, R2 ;  /* 0x0000000200027310 */ /* 0x000e240000201800 */
[----:B0-----:R0:W-:Y:S01]  /*b0a0*/  STG.E.64 [R16.64], R2 ;  /* 0x0000000210007986 */ /* 0x0011e2000c101b24 */
[----:B------:R-:W-:Y:S05]  /*b0b0*/  BRA `(.L_x_5687) ;  /* 0x00000b1000007947 */ /* 0x000fea0003800000 */
.L_x_5682:
        /* <DEDUP_REMOVED lines=13> */
.L_x_5696:
[----:B------:R-:W-:Y:S01]  /*b190*/  PRMT R19, RZ, 0x5410, R19 ;  /* 0x00005410ff137816 */ /* 0x000fe20000000013 */
[----:B------:R-:W-:-:S04]  /*b1a0*/  CS2R R6, SRZ ;  /* 0x0000000000067805 */ /* 0x000fc8000001ff00 */
[----:B------:R-:W-:-:S06]  /*b1b0*/  FMUL.FTZ R4, R19, 1 ;  /* 0x3f80000013047820 */ /* 0x000fcc0000410000 */
[----:B------:R-:W0:Y:S02]  /*b1c0*/  F2F.F64.F32 R4, R4 ;  /* 0x0000000400047310 */ /* 0x000e240000201800 */
[----:B0-----:R0:W-:Y:S01]  /*b1d0*/  STG.E.128 [R16.64], R4 ;  /* 0x0000000410007986 */ /* 0x0011e2000c101d24 */
[----:B------:R-:W-:Y:S05]  /*b1e0*/  BRA `(.L_x_5687) ;  /* 0x000009e000007947 */ /* 0x000fea0003800000 */
.L_x_5695:
        /* <DEDUP_REMOVED lines=21> */
.L_x_5700:
[----:B------:R-:W-:Y:S05]  /*b340*/  BSYNC B0 ;  /* 0x0000000000007941 */ /* 0x000fea0003800000 */
.L_x_5699:
[----:B------:R-:W-:-:S05]  /*b350*/  LOP3.LUT R3, R0, R3, RZ, 0xfc, !PT ;  /* 0x0000000300037212 */ /* 0x000fca00078efcff */
[----:B------:R0:W-:Y:S01]  /*b360*/  STG.E.U8 [R16.64], R3 ;  /* 0x0000000310007986 */ /* 0x0001e2000c101124 */
[----:B------:R-:W-:Y:S05]  /*b370*/  BRA `(.L_x_5687) ;  /* 0x0000085000007947 */ /* 0x000fea0003800000 */
.L_x_5698:
        /* <DEDUP_REMOVED lines=13> */
.L_x_5702:
[----:B------:R-:W-:Y:S01]  /*b450*/  IMAD.MOV.U32 R0, RZ, RZ, 0x7f ;  /* 0x0000007fff007424 */ /* 0x000fe200078e00ff */
[----:B------:R-:W-:-:S04]  /*b460*/  ISETP.GT.U32.AND P0, PT, R2, 0x7f800000, PT ;  /* 0x7f8000000200780c */ /* 0x000fc80003f04070 */
[----:B------:R-:W-:-:S04]  /*b470*/  SEL R0, R0, 0x7c, P0 ;  /* 0x0000007c00007807 */ /* 0x000fc80000000000 */
.L_x_5703:
[----:B------:R-:W-:Y:S05]  /*b480*/  BSYNC B0 ;  /* 0x0000000000007941 */ /* 0x000fea0003800000 */
.L_x_5701:
[----:B------:R-:W-:-:S04]  /*b490*/  LOP3.LUT R2, R19, 0x80000000, RZ, 0xc0, !PT ;  /* 0x8000000013027812 */ /* 0x000fc800078ec0ff */
[----:B------:R-:W-:-:S04]  /*b4a0*/  SHF.R.U32.HI R3, RZ, 0x18, R2 ;  /* 0x00000018ff037819 */ /* 0x000fc80000011602 */
[----:B------:R-:W-:-:S05]  /*b4b0*/  LOP3.LUT R3, R0, R3, RZ, 0xfc, !PT ;  /* 0x0000000300037212 */ /* 0x000fca00078efcff */
[----:B------:R0:W-:Y:S01]  /*b4c0*/  STG.E.U8 [R16.64], R3 ;  /* 0x0000000310007986 */ /* 0x0001e2000c101124 */
[----:B------:R-:W-:Y:S05]  /*b4d0*/  BRA `(.L_x_5687) ;  /* 0x000006f000007947 */ /* 0x000fea0003800000 */
.L_x_5697:
[----:B------:R0:W-:Y:S01]  /*b4e0*/  STG.E.U16 [R16.64], R19 ;  /* 0x0000001310007986 */ /* 0x0001e2000c101524 */
[----:B------:R-:W-:Y:S05]  /*b4f0*/  BRA `(.L_x_5687) ;  /* 0x000006d000007947 */ /* 0x000fea0003800000 */
.L_x_5694:
        /* <DEDUP_REMOVED lines=12> */
.L_x_5706:
        /* <DEDUP_REMOVED lines=17> */
.L_x_5709:
[----:B------:R-:W-:-:S04]  /*b6d0*/  LOP3.LUT R2, R19, 0x80000000, RZ, 0xc0, !PT ;  /* 0x8000000013027812 */ /* 0x000fc800078ec0ff */
[----:B------:R-:W-:-:S04]  /*b6e0*/  SHF.R.U32.HI R3, RZ, 0x18, R2 ;  /* 0x00000018ff037819 */ /* 0x000fc80000011602 */
[----:B------:R-:W-:-:S04]  /*b6f0*/  LOP3.LUT R0, R0, R3, RZ, 0xfc, !PT ;  /* 0x0000000300007212 */ /* 0x000fc800078efcff */
[----:B------:R-:W-:Y:S02]  /*b700*/  PRMT R8, R0, 0x7610, R8 ;  /* 0x0000761000087816 */ /* 0x000fe40000000008 */
.L_x_5708:
[----:B------:R-:W-:Y:S05]  /*b710*/  BSYNC B0 ;  /* 0x0000000000007941 */ /* 0x000fea0003800000 */
.L_x_5707:
[----:B------:R0:W-:Y:S01]  /*b720*/  STG.E.U8 [R16.64], R8 ;  /* 0x0000000810007986 */ /* 0x0001e2000c101124 */
[----:B------:R-:W-:Y:S05]  /*b730*/  BRA `(.L_x_5687) ;  /* 0x0000049000007947 */ /* 0x000fea0003800000 */
.L_x_5705:
        /* <DEDUP_REMOVED lines=17> */
.L_x_5712:
[----:B------:R-:W-:-:S04]  /*b850*/  LOP3.LUT R2, R19, 0x80000000, RZ, 0xc0, !PT ;  /* 0x8000000013027812 */ /* 0x000fc800078ec0ff */
[----:B------:R-:W-:-:S04]  /*b860*/  SHF.R.U32.HI R3, RZ, 0x18, R2 ;  /* 0x00000018ff037819 */ /* 0x000fc80000011602 */
[----:B------:R-:W-:-:S04]  /*b870*/  LOP3.LUT R0, R0, R3, RZ, 0xfc, !PT ;  /* 0x0000000300007212 */ /* 0x000fc800078efcff */
[----:B------:R-:W-:Y:S02]  /*b880*/  PRMT R8, R0, 0x7610, R8 ;  /* 0x0000761000087816 */ /* 0x000fe40000000008 */
.L_x_5711:
[----:B------:R-:W-:Y:S05]  /*b890*/  BSYNC B0 ;  /* 0x0000000000007941 */ /* 0x000fea0003800000 */
.L_x_5710:
[----:B------:R0:W-:Y:S01]  /*b8a0*/  STG.E.U8 [R16.64], R8 ;  /* 0x0000000810007986 */ /* 0x0001e2000c101124 */
[----:B------:R-:W-:Y:S05]  /*b8b0*/  BRA `(.L_x_5687) ;  /* 0x0000031000007947 */ /* 0x000fea0003800000 */
.L_x_5704:
        /* <DEDUP_REMOVED lines=22> */
.L_x_5686:
        /* <DEDUP_REMOVED lines=20> */
.L_x_5714:
[----:B------:R-:W-:-:S06]  /*bb60*/  PRMT R2, RZ, 0x5410, R19 ;  /* 0x00005410ff027816 */ /* 0x000fcc0000000013 */
[----:B------:R-:W0:Y:S02]  /*bb70*/  F2I.U64.TRUNC R2, R2 ;  /* 0x0000000200027311 */ /* 0x000e24000020d800 */
[----:B0-----:R0:W-:Y:S01]  /*bb80*/  STG.E.64 [R16.64], R2 ;  /* 0x0000000210007986 */ /* 0x0011e2000c101b24 */
[----:B------:R-:W-:Y:S05]  /*bb90*/  BRA `(.L_x_5687) ;  /* 0x0000003000007947 */ /* 0x000fea0003800000 */
.L_x_5713:
[----:B------:R-:W-:-:S06]  /*bba0*/  PRMT R19, RZ, 0x5410, R19 ;  /* 0x00005410ff137816 */ /* 0x000fcc0000000013 */
[----:B------:R-:W0:Y:S02]  /*bbb0*/  F2I.FTZ.U32.TRUNC.NTZ R19, R19 ;  /* 0x0000001300137305 */ /* 0x000e24000021f000 */
[----:B0-----:R0:W-:Y:S02]  /*bbc0*/  STG.E [R16.64], R19 ;  /* 0x0000001310007986 */ /* 0x0011e4000c101924 */
.L_x_5687:
[----:B------:R-:W-:Y:S02]  /*bbd0*/  IADD3 R23, R23, 0x80, RZ ;  /* 0x0000008017177810 */ /* 0x000fe40007ffe0ff */
.L_x_5528:
[----:B------:R-:W-:Y:S05]  /*bbe0*/  BSYNC B7 ;  /* 0x0000000000077941 */ /* 0x000fea0003800000 */
.L_x_5527:
[----:B------:R-:W-:-:S13]  /*bbf0*/  ISETP.GE.AND P0, PT, R23, c[0x0][0x160], PT ;  /* 0x0000580017007a0c */ /* 0x000fda0003f06270 */
[----:B------:R-:W-:Y:S05]  /*bc00*/  @P0 EXIT ;  /* 0x000000000000094d */ /* 0x000fea0003800000 */
        /* <DEDUP_REMOVED lines=255> */
.L_x_5715:
        /* <DEDUP_REMOVED lines=21> */
.L_x_5719:
[----:B------:R-:W2:Y:S02]  /*cd50*/  LDG.E.U8 R2, [R2.64] ;  /* 0x0000002402027981 */ /* 0x000ea4000c1e1100 */
[----:B--2---:R-:W0:Y:S02]  /*cd60*/  I2F.U16 R0, R2 ;  /* 0x0000000200007306 */ /* 0x004e240000101000 */
[----:B0-----:R-:W-:-:S04]  /*cd70*/  F2FP.BF16.PACK_AB R0, RZ, R0 ;  /* 0x00000000ff00723e */ /* 0x001fc800000010ff */
[----:B------:R-:W-:Y:S01]  /*cd80*/  PRMT R19, R0, 0x7610, R19 ;  /* 0x0000761000137816 */ /* 0x000fe20000000013 */
[----:B------:R-:W-:Y:S05]  /*cd90*/  BRA `(.L_x_5721) ;  /* 0x00000f0000007947 */ /* 0x000fea0003800000 */
.L_x_5718:
        /* <DEDUP_REMOVED lines=11> */
.L_x_5723:
[----:B------:R-:W2:Y:S02]  /*ce50*/  LDG.E R2, [R2.64] ;  /* 0x0000002402027981 */ /* 0x000ea4000c1e1900 */
[----:B--2---:R-:W0:Y:S02]  /*ce60*/  I2F R0, R2 ;  /* 0x0000000200007306 */ /* 0x004e240000201400 */
[----:B0-----:R-:W-:-:S04]  /*ce70*/  F2FP.BF16.PACK_AB R0, RZ, R0 ;  /* 0x00000000ff00723e */ /* 0x001fc800000010ff */
[----:B------:R-:W-:Y:S01]  /*ce80*/  PRMT R19, R0, 0x7610, R19 ;  /* 0x0000761000137816 */ /* 0x000fe20000000013 */
[----:B------:R-:W-:Y:S05]  /*ce90*/  BRA `(.L_x_5721) ;  /* 0x00000e0000007947 */ /* 0x000fea0003800000 */
.L_x_5722:
[----:B------:R-:W2:Y:S02]  /*cea0*/  LDG.E.U16 R2, [R2.64] ;  /* 0x0000002402027981 */ /* 0x000ea4000c1e1500 */
[----:B--2---:R-:W0:Y:S02]  /*ceb0*/  I2F.S16 R0, R2 ;  /* 0x0000000200007306 */ /* 0x004e240000101400 */
[----:B0-----:R-:W-:-:S04]  /*cec0*/  F2FP.BF16.PACK_AB R0, RZ, R0 ;  /* 0x00000000ff00723e */ /* 0x001fc800000010ff */
[----:B------:R-:W-:Y:S01]  /*ced0*/  PRMT R19, R0, 0x7610, R19 ;  /* 0x0000761000137816 */ /* 0x000fe20000000013 */
[----:B------:R-:W-:Y:S05]  /*cee0*/  BRA `(.L_x_5721) ;  /* 0x00000db000007947 */ /* 0x000fea0003800000 */
.L_x_5717:
        /* <DEDUP_REMOVED lines=9> */
.L_x_5725:
[----:B------:R-:W2:Y:S02]  /*cf80*/  LDG.E.U16 R0, [R2.64] ;  /* 0x0000002402007981 */ /* 0x000ea4000c1e1500 */
[----:B--2---:R-:W-:-:S05]  /*cf90*/  HADD2.F32 R0, -RZ, R0.H0_H0 ;  /* 0x20000000ff007230 */ /* 0x004fca0000004100 */
[----:B------:R-:W-:-:S04]  /*cfa0*/  F2FP.BF16.PACK_AB R0, RZ, R0 ;  /* 0x00000000ff00723e */ /* 0x000fc800000010ff */
[----:B------:R-:W-:Y:S01]  /*cfb0*/  PRMT R19, R0, 0x7610, R19 ;  /* 0x0000761000137816 */ /* 0x000fe20000000013 */
[----:B------:R-:W-:Y:S05]  /*cfc0*/  BRA `(.L_x_5721) ;  /* 0x00000cd000007947 */ /* 0x000fea0003800000 */
.L_x_5724:
        /* <DEDUP_REMOVED lines=9> */
.L_x_5727:
[----:B------:R-:W2:Y:S02]  /*d060*/  LDG.E.U16 R2, [R2.64] ;  /* 0x0000002402027981 */ /* 0x000ea4000c1e1500 */
[----:B--2---:R-:W-:-:S05]  /*d070*/  HADD2.F32 R0, -RZ, R2.H0_H0 ;  /* 0x20000002ff007230 */ /* 0x004fca0000004100 */
[----:B------:R-:W-:-:S04]  /*d080*/  F2FP.BF16.PACK_AB R0, RZ, R0 ;  /* 0x00000000ff00723e */ /* 0x000fc800000010ff */
[----:B------:R-:W-:Y:S01]  /*d090*/  PRMT R19, R0, 0x7610, R19 ;  /* 0x0000761000137816 */ /* 0x000fe20000000013 */
[----:B------:R-:W-:Y:S05]  /*d0a0*/  BRA `(.L_x_5721) ;  /* 0x00000bf000007947 */ /* 0x000fea0003800000 */
.L_x_5726:
[----:B------:R-:W2:Y:S02]  /*d0b0*/  LDG.E.64 R2, [R2.64] ;  /* 0x0000002402027981 */ /* 0x000ea4000c1e1b00 */
[----:B--2---:R-:W0:Y:S01]  /*d0c0*/  F2F.F32.F64 R0, R2 ;  /* 0x0000000200007310 */ /* 0x004e220000301000 */
[----:B------:R-:W0:-:S14]  /*d0d0*/  DSETP.GEU.AND P0, PT, |R2|, c[0x2][0x0], PT ;  /* 0x008000000200762a */ /* 0x000e1c0003f0e200 */
[----:B0-----:R-:W-:-:S05]  /*d0e0*/  @!P0 FMUL R0, R0, 1.175494350822287508e-38 ;  /* 0x0080000000008820 */ /* 0x001fca0000400000 */
[----:B------:R-:W-:-:S04]  /*d0f0*/  F2FP.BF16.PACK_AB R0, RZ, R0 ;  /* 0x00000000ff00723e */ /* 0x000fc800000010ff */
[----:B------:R-:W-:Y:S01]  /*d100*/  PRMT R19, R0, 0x7610, R19 ;  /* 0x0000761000137816 */ /* 0x000fe20000000013 */
[----:B------:R-:W-:Y:S05]  /*d110*/  BRA `(.L_x_5721) ;  /* 0x00000b8000007947 */ /* 0x000fea0003800000 */
.L_x_5716:
        /* <DEDUP_REMOVED lines=14> */
.L_x_5730:
[----:B------:R-:W2:Y:S02]  /*d200*/  LDG.E.64 R2, [R2.64] ;  /* 0x0000002402027981 */ /* 0x000ea4000c1e1b00 */
[----:B--2---:R-:W0:Y:S01]  /*d210*/  F2F.F32.F64 R0, R2 ;  /* 0x0000000200007310 */ /* 0x004e220000301000 */
[----:B------:R-:W0:-:S14]  /*d220*/  DSETP.GEU.AND P0, PT, |R2|, c[0x2][0x0], PT ;  /* 0x008000000200762a */ /* 0x000e1c0003f0e200 */
[----:B0-----:R-:W-:-:S05]  /*d230*/  @!P0 FMUL R0, R0, 1.175494350822287508e-38 ;  /* 0x0080000000008820 */ /* 0x001fca0000400000 */
[----:B------:R-:W-:-:S04]  /*d240*/  F2FP.BF16.PACK_AB R0, RZ, R0 ;  /* 0x00000000ff00723e */ /* 0x000fc800000010ff */
[----:B------:R-:W-:Y:S01]  /*d250*/  PRMT R19, R0, 0x7610, R19 ;  /* 0x0000761000137816 */ /* 0x000fe20000000013 */
[----:B------:R-:W-:Y:S05]  /*d260*/  BRA `(.L_x_5721) ;  /* 0x00000a3000007947 */ /* 0x000fea0003800000 */
.L_x_5729:
        /* <DEDUP_REMOVED lines=28> */
.L_x_5732:
        /* <DEDUP_REMOVED lines=15> */
.L_x_5731:
[----:B------:R0:W5:Y:S01]  /*d520*/  LDG.E.U16 R19, [R2.64] ;  /* 0x0000002402137981 */ /* 0x000162000c1e1500 */
[----:B------:R-:W-:Y:S05]  /*d530*/  BRA `(.L_x_5721) ;  /* 0x0000076000007947 */ /* 0x000fea0003800000 */
.L_x_5728:
        /* <DEDUP_REMOVED lines=12> */
.L_x_5735:
        /* <DEDUP_REMOVED lines=21> */
.L_x_5739:
[----:B------:R-:W-:Y:S05]  /*d750*/  BSYNC B1 ;  /* 0x0000000000017941 */ /* 0x000fea0003800000 */
.L_x_5738:
[----:B------:R-:W-:Y:S01]  /*d760*/  LEA R3, R0, 0x3b800000, 0x17 ;  /* 0x3b80000000037811 */ /* 0x000fe200078eb8ff */
[----:B------:R-:W-:-:S05]  /*d770*/  IMAD.SHL.U32 R0, R2, 0x100000, RZ ;  /* 0x0010000002007824 */ /* 0x000fca00078e00ff */
[----:B------:R-:W-:Y:S02]  /*d780*/  LOP3.LUT R0, R3, R0, R4, 0xfe, !PT ;  /* 0x0000000003007212 */ /* 0x000fe400078efe04 */
.L_x_5737:
[----:B------:R-:W-:Y:S05]  /*d790*/  BSYNC B0 ;  /* 0x0000000000007941 */ /* 0x000fea0003800000 */
.L_x_5736:
[----:B------:R-:W-:-:S04]  /*d7a0*/  F2FP.BF16.PACK_AB R0, RZ, R0 ;  /* 0x00000000ff00723e */ /* 0x000fc800000010ff */
[----:B------:R-:W-:Y:S01]  /*d7b0*/  PRMT R19, R0, 0x7610, R19 ;  /* 0x0000761000137816 */ /* 0x000fe20000000013 */
[----:B------:R-:W-:Y:S05]  /*d7c0*/  BRA `(.L_x_5721) ;  /* 0x000004d000007947 */ /* 0x000fea0003800000 */
.L_x_5734:
        /* <DEDUP_REMOVED lines=21> */
.L_x_5743:
[----:B------:R-:W-:Y:S05]  /*d920*/  BSYNC B1 ;  /* 0x0000000000017941 */ /* 0x000fea0003800000 */
.L_x_5742:
[----:B------:R-:W-:Y:S01]  /*d930*/  LEA R3, R0, 0x37800000, 0x17 ;  /* 0x3780000000037811 */ /* 0x000fe200078eb8ff */
[----:B------:R-:W-:-:S05]  /*d940*/  IMAD.SHL.U32 R0, R2, 0x200000, RZ ;  /* 0x0020000002007824 */ /* 0x000fca00078e00ff */
[----:B------:R-:W-:Y:S02]  /*d950*/  LOP3.LUT R0, R3, R0, R4, 0xfe, !PT ;  /* 0x0000000003007212 */ /* 0x000fe400078efe04 */
.L_x_5741:
[----:B------:R-:W-:Y:S05]  /*d960*/  BSYNC B0 ;  /* 0x0000000000007941 */ /* 0x000fea0003800000 */
.L_x_5740:
[----:B------:R-:W-:-:S04]  /*d970*/  F2FP.BF16.PACK_AB R0, RZ, R0 ;  /* 0x00000000ff00723e */ /* 0x000fc800000010ff */
[----:B------:R-:W-:Y:S01]  /*d980*/  PRMT R19, R0, 0x7610, R19 ;  /* 0x0000761000137816 */ /* 0x000fe20000000013 */
[----:B------:R-:W-:Y:S05]  /*d990*/  BRA `(.L_x_5721) ;  /* 0x0000030000007947 */ /* 0x000fea0003800000 */
.L_x_5733:
        /* <DEDUP_REMOVED lines=14> */
.L_x_5747:
[----:B------:R-:W-:Y:S05]  /*da80*/  BSYNC B0 ;  /* 0x0000000000007941 */ /* 0x000fea0003800000 */
.L_x_5746:
[----:B------:R-:W-:-:S04]  /*da90*/  F2FP.BF16.PACK_AB R0, RZ, R0 ;  /* 0x00000000ff00723e */ /* 0x000fc800000010ff */
[----:B------:R-:W-:Y:S01]  /*daa0*/  PRMT R19, R0, 0x7610, R19 ;  /* 0x0000761000137816 */ /* 0x000fe20000000013 */
[----:B------:R-:W-:Y:S05]  /*dab0*/  BRA `(.L_x_5721) ;  /* 0x000001e000007947 */ /* 0x000fea0003800000 */
.L_x_5720:
        /* <DEDUP_REMOVED lines=21> */
.L_x_5745:
[----:B------:R-:W2:Y:S02]  /*dc10*/  LDG.E.64 R2, [R2.64] ;  /* 0x0000002402027981 */ /* 0x000ea4000c1e1b00 */
[----:B--2---:R-:W0:Y:S02]  /*dc20*/  I2F.U64 R0, R2 ;  /* 0x0000000200007312 */ /* 0x004e240000301000 */
[----:B0-----:R-:W-:-:S04]  /*dc30*/  F2FP.BF16.PACK_AB R0, RZ, R0 ;  /* 0x00000000ff00723e */ /* 0x001fc800000010ff */
[----:B------:R-:W-:Y:S01]  /*dc40*/  PRMT R19, R0, 0x7610, R19 ;  /* 0x0000761000137816 */ /* 0x000fe20000000013 */
[----:B------:R-:W-:Y:S05]  /*dc50*/  BRA `(.L_x_5721) ;  /* 0x0000004000007947 */ /* 0x000fea0003800000 */
.L_x_5744:
[----:B------:R-:W2:Y:S02]  /*dc60*/  LDG.E R2, [R2.64] ;  /* 0x0000002402027981 */ /* 0x000ea4000c1e1900 */
[----:B--2---:R-:W0:Y:S02]  /*dc70*/  I2F.U32 R0, R2 ;  /* 0x0000000200007306 */ /* 0x004e240000201000 */
[----:B0-----:R-:W-:-:S04]  /*dc80*/  F2FP.BF16.PACK_AB R0, RZ, R0 ;  /* 0x00000000ff00723e */ /* 0x001fc800000010ff */
[----:B------:R-:W-:Y:S02]  /*dc90*/  PRMT R19, R0, 0x7610, R19 ;  /* 0x0000761000137816 */ /* 0x000fe40000000013 */
.L_x_5721:
        /* <DEDUP_REMOVED lines=18> */
.L_x_5752:
[----:B------:R-:W2:Y:S02]  /*ddc0*/  LDG.E.U8 R0, [R2.64] ;  /* 0x0000002402007981 */ /* 0x000ea4000c1e1100 */
[----:B--2---:R-:W0:Y:S01]  /*ddd0*/  I2F.U16 R0, R0 ;  /* 0x0000000000007306 */ /* 0x004e220000101000 */
[----:B------:R-:W-:Y:S05]  /*dde0*/  BRA `(.L_x_5754) ;  /* 0x00000ca000007947 */ /* 0x000fea0003800000 */
.L_x_5751:
        /* <DEDUP_REMOVED lines=9> */
.L_x_5756:
[----:B------:R-:W2:Y:S02]  /*de80*/  LDG.E R0, [R2.64] ;  /* 0x0000002402007981 */ /* 0x000ea4000c1e1900 */
[----:B--2---:R-:W0:Y:S01]  /*de90*/  I2F R0, R0 ;  /* 0x0000000000007306 */ /* 0x004e220000201400 */
[----:B------:R-:W-:Y:S05]  /*dea0*/  BRA `(.L_x_5754) ;  /* 0x00000be000007947 */ /* 0x000fea0003800000 */
.L_x_5755:
[----:B------:R-:W2:Y:S02]  /*deb0*/  LDG.E.U16 R0, [R2.64] ;  /* 0x0000002402007981 */ /* 0x000ea4000c1e1500 */
[----:B--2---:R-:W0:Y:S01]  /*dec0*/  I2F.S16 R0, R0 ;  /* 0x0000000000007306 */ /* 0x004e220000101400 */
[----:B------:R-:W-:Y:S05]  /*ded0*/  BRA `(.L_x_5754) ;  /* 0x00000bb000007947 */ /* 0x000fea0003800000 */
.L_x_5750:
        /* <DEDUP_REMOVED lines=8> */
.L_x_5758:
[----:B------:R-:W2:Y:S02]  /*df60*/  LDG.E.U16 R0, [R2.64] ;  /* 0x0000002402007981 */ /* 0x000ea4000c1e1500 */
[----:B--2---:R-:W-:Y:S01]  /*df70*/  HADD2.F32 R0, -RZ, R0.H0_H0 ;  /* 0x20000000ff007230 */ /* 0x004fe20000004100 */
[----:B------:R-:W-:Y:S05]  /*df80*/  BRA `(.L_x_5754) ;  /* 0x00000b0000007947 */ /* 0x000fea0003800000 */
.L_x_5757:
        /* <DEDUP_REMOVED lines=8> */
.L_x_5760:
[----:B------:R-:W2:Y:S02]  /*e010*/  LDG.E.U16 R0, [R2.64] ;  /* 0x0000002402007981 */ /* 0x000ea4000c1e1500 */
[----:B--2---:R-:W-:Y:S01]  /*e020*/  HADD2.F32 R0, -RZ, R0.H0_H0 ;  /* 0x20000000ff007230 */ /* 0x004fe20000004100 */
[----:B------:R-:W-:Y:S05]  /*e030*/  BRA `(.L_x_5754) ;  /* 0x00000a5000007947 */ /* 0x000fea0003800000 */
.L_x_5759:
[----:B------:R-:W2:Y:S02]  /*e040*/  LDG.E.64 R2, [R2.64] ;  /* 0x0000002402027981 */ /* 0x000ea4000c1e1b00 */
[----:B--2---:R-:W0:Y:S01]  /*e050*/  F2F.F32.F64 R0, R2 ;  /* 0x0000000200007310 */ /* 0x004e220000301000 */
[----:B------:R-:W0:-:S14]  /*e060*/  DSETP.GEU.AND P0, PT, |R2|, c[0x2][0x0], PT ;  /* 0x008000000200762a */ /* 0x000e1c0003f0e200 */
[----:B0-----:R-:W-:Y:S01]  /*e070*/  @!P0 FMUL R0, R0, 1.175494350822287508e-38 ;  /* 0x0080000000008820 */ /* 0x001fe20000400000 */
[----:B------:R-:W-:Y:S05]  /*e080*/  BRA `(.L_x_5754) ;  /* 0x00000a0000007947 */ /* 0x000fea0003800000 */
.L_x_5749:
        /* <DEDUP_REMOVED lines=12> */
.L_x_5763:
[----:B------:R-:W2:Y:S02]  /*e150*/  LDG.E.64 R2, [R2.64] ;  /* 0x0000002402027981 */ /* 0x000ea4000c1e1b00 */
[----:B--2---:R-:W0:Y:S01]  /*e160*/  F2F.F32.F64 R0, R2 ;  /* 0x0000000200007310 */ /* 0x004e220000301000 */
[----:B------:R-:W0:-:S14]  /*e170*/  DSETP.GEU.AND P0, PT, |R2|, c[0x2][0x0], PT ;  /* 0x008000000200762a */ /* 0x000e1c0003f0e200 */
[----:B0-----:R-:W-:Y:S01]  /*e180*/  @!P0 FMUL R0, R0, 1.175494350822287508e-38 ;  /* 0x0080000000008820 */ /* 0x001fe20000400000 */
[----:B------:R-:W-:Y:S05]  /*e190*/  BRA `(.L_x_5754) ;  /* 0x000008f000007947 */ /* 0x000fea0003800000 */
.L_x_5762:
        /* <DEDUP_REMOVED lines=26> */
.L_x_5765:
        /* <DEDUP_REMOVED lines=13> */
.L_x_5764:
[----:B------:R-:W2:Y:S02]  /*e410*/  LDG.E.U16 R0, [R2.64] ;  /* 0x0000002402007981 */ /* 0x000ea4000c1e1500 */
[----:B--2---:R-:W-:Y:S01]  /*e420*/  PRMT R0, RZ, 0x5410, R0 ;  /* 0x00005410ff007816 */ /* 0x004fe20000000000 */
[----:B------:R-:W-:Y:S05]  /*e430*/  BRA `(.L_x_5754) ;  /* 0x0000065000007947 */ /* 0x000fea0003800000 */
.L_x_5761:
        /* <DEDUP_REMOVED lines=11> */
.L_x_5768:
        /* <DEDUP_REMOVED lines=20> */
.L_x_5770:
[----:B------:R-:W-:Y:S05]  /*e630*/  BSYNC B0 ;  /* 0x0000000000007941 */ /* 0x000fea0003800000 */
.L_x_5769:
[----:B------:R-:W-:Y:S01]  /*e640*/  LEA R3, R0, 0x3b800000, 0x17 ;  /* 0x3b80000000037811 */ /* 0x000fe200078eb8ff */
[----:B------:R-:W-:-:S05]  /*e650*/  IMAD.SHL.U32 R0, R2, 0x100000, RZ ;  /* 0x0010000002007824 */ /* 0x000fca00078e00ff */
[----:B------:R-:W-:Y:S01]  /*e660*/  LOP3.LUT R0, R3, R0, R4, 0xfe, !PT ;  /* 0x0000000003007212 */ /* 0x000fe200078efe04 */
[----:B------:R-:W-:Y:S05]  /*e670*/  BRA `(.L_x_5754) ;  /* 0x0000041000007947 */ /* 0x000fea0003800000 */
.L_x_5767:
        /* <DEDUP_REMOVED lines=20> */
.L_x_5772:
[----:B------:R-:W-:Y:S05]  /*e7c0*/  BSYNC B0 ;  /* 0x0000000000007941 */ /* 0x000fea0003800000 */
.L_x_5771:
[----:B------:R-:W-:Y:S01]  /*e7d0*/  LEA R3, R0, 0x37800000, 0x17 ;  /* 0x3780000000037811 */ /* 0x000fe200078eb8ff */
[----:B------:R-:W-:-:S05]  /*e7e0*/  IMAD.SHL.U32 R0, R2, 0x200000, RZ ;  /* 0x0020000002007824 */ /* 0x000fca00078e00ff */
[----:B------:R-:W-:Y:S01]  /*e7f0*/  LOP3.LUT R0, R3, R0, R4, 0xfe, !PT ;  /* 0x0000000003007212 */ /* 0x000fe200078efe04 */
[----:B------:R-:W-:Y:S05]  /*e800*/  BRA `(.L_x_5754) ;  /* 0x0000028000007947 */ /* 0x000fea0003800000 */
.L_x_5766:
        /* <DEDUP_REMOVED lines=14> */
.L_x_5753:
        /* <DEDUP_REMOVED lines=21> */
.L_x_5774:
[----:B------:R-:W2:Y:S02]  /*ea40*/  LDG.E.64 R2, [R2.64] ;  /* 0x0000002402027981 */ /* 0x000ea4000c1e1b00 */
[----:B--2---:R0:W1:Y:S01]  /*ea50*/  I2F.U64 R0, R2 ;  /* 0x0000000200007312 */ /* 0x0040620000301000 */
[----:B------:R-:W-:Y:S05]  /*ea60*/  BRA `(.L_x_5754) ;  /* 0x0000002000007947 */ /* 0x000fea0003800000 */
.L_x_5773:
[----:B------:R-:W2:Y:S02]  /*ea70*/  LDG.E R0, [R2.64] ;  /* 0x0000002402007981 */ /* 0x000ea4000c1e1900 */
[----:B--2---:R-:W0:Y:S02]  /*ea80*/  I2F.U32 R0, R0 ;  /* 0x0000000000007306 */ /* 0x004e240000201000 */
.L_x_5754:
[----:B------:R-:W-:Y:S05]  /*ea90*/  BSYNC B6 ;  /* 0x0000000000067941 */ /* 0x000fea0003800000 */
.L_x_5748:
        /* <DEDUP_REMOVED lines=17> */
[----:B0-----:R-:W-:Y:S01]  /*ebb0*/  STG.E.U8 [R16.64], R3 ;  /* 0x0000000310007986 */ /* 0x001fe2000c101124 */
[----:B------:R-:W-:Y:S05]  /*ebc0*/  EXIT ;  /* 0x000000000000794d */ /* 0x000fea0003800000 */
.L_x_5778:
[----:B------:R-:W-:-:S06]  /*ebd0*/  PRMT R3, RZ, 0x5410, R19 ;  /* 0x00005410ff037816 */ /* 0x000fcc0000000013 */
[----:B------:R-:W0:Y:S02]  /*ebe0*/  F2I.S64.TRUNC R2, R3 ;  /* 0x0000000300027311 */ /* 0x000e24000020d900 */
[----:B0-----:R-:W-:Y:S01]  /*ebf0*/  STG.E.U8 [R16.64], R2 ;  /* 0x0000000210007986 */ /* 0x001fe2000c101124 */
[----:B------:R-:W-:Y:S05]  /*ec00*/  EXIT ;  /* 0x000000000000794d */ /* 0x000fea0003800000 */
.L_x_5777:
        /* <DEDUP_REMOVED lines=8> */
[----:B0-----:R-:W-:Y:S01]  /*ec90*/  STG.E.64 [R16.64], R2 ;  /* 0x0000000210007986 */ /* 0x001fe2000c101b24 */
[----:B------:R-:W-:Y:S05]  /*eca0*/  EXIT ;  /* 0x000000000000794d */ /* 0x000fea0003800000 */
.L_x_5781:
[----:B------:R-:W-:-:S06]  /*ecb0*/  PRMT R19, RZ, 0x5410, R19 ;  /* 0x00005410ff137816 */ /* 0x000fcc0000000013 */
[----:B------:R-:W0:Y:S02]  /*ecc0*/  F2I.FTZ.TRUNC.NTZ R19, R19 ;  /* 0x0000001300137305 */ /* 0x000e24000021f100 */
[----:B0-----:R-:W-:Y:S01]  /*ecd0*/  STG.E [R16.64], R19 ;  /* 0x0000001310007986 */ /* 0x001fe2000c101924 */
[----:B------:R-:W-:Y:S05]  /*ece0*/  EXIT ;  /* 0x000000000000794d */ /* 0x000fea0003800000 */
.L_x_5780:
[----:B------:R-:W-:-:S06]  /*ecf0*/  PRMT R19, RZ, 0x5410, R19 ;  /* 0x00005410ff137816 */ /* 0x000fcc0000000013 */
[----:B------:R-:W0:Y:S02]  /*ed00*/  F2I.FTZ.TRUNC.NTZ R19, R19 ;  /* 0x0000001300137305 */ /* 0x000e24000021f100 */
[----:B0-----:R-:W-:Y:S01]  /*ed10*/  STG.E.U16 [R16.64], R19 ;  /* 0x0000001310007986 */ /* 0x001fe2000c101524 */
[----:B------:R-:W-:Y:S05]  /*ed20*/  EXIT ;  /* 0x000000000000794d */ /* 0x000fea0003800000 */
.L_x_5776:
[----:B------:R-:W-:-:S13]  /*ed30*/  ISETP.GT.AND P0, PT, R2, 0x6, PT ;  /* 0x000000060200780c */ /* 0x000fda0003f04270 */
[----:B------:R-:W-:Y:S05]  /*ed40*/  @P0 BRA `(.L_x_5782) ;  /* 0x000000b000000947 */ /* 0x000fea0003800000 */
[----:B------:R-:W-:-:S13]  /*ed50*/  ISETP.NE.AND P0, PT, R2, 0x5, PT ;  /* 0x000000050200780c */ /* 0x000fda0003f05270 */
[----:B------:R-:W-:Y:S05]  /*ed60*/  @!P0 BRA `(.L_x_5783) ;  /* 0x0000005000008947 */ /* 0x000fea0003800000 */
[----:B------:R-:W-:-:S13]  /*ed70*/  ISETP.NE.AND P0, PT, R2, 0x6, PT ;  /* 0x000000060200780c */ /* 0x000fda0003f05270 */
[----:B------:R-:W-:Y:S05]  /*ed80*/  @P0 BRA `(.L_x_5779) ;  /* 0x00000b1000000947 */ /* 0x000fea0003800000 */
[----:B------:R-:W-:-:S05]  /*ed90*/  PRMT R19, RZ, 0x5410, R19 ;  /* 0x00005410ff137816 */ /* 0x000fca0000000013 */
[----:B------:R-:W-:Y:S01]  /*eda0*/  STG.E [R16.64], R19 ;  /* 0x0000001310007986 */ /* 0x000fe2000c101924 */
[----:B------:R-:W-:Y:S05]  /*edb0*/  EXIT ;  /* 0x000000000000794d */ /* 0x000fea0003800000 */
.L_x_5783:
[----:B------:R-:W-:-:S04]  /*edc0*/  PRMT R0, RZ, 0x5410, R19 ;  /* 0x00005410ff007816 */ /* 0x000fc80000000013 */
[----:B------:R-:W-:-:S05]  /*edd0*/  F2FP.PACK_AB R0, RZ, R0 ;  /* 0x00000000ff00723e */ /* 0x000fca00000000ff */
[----:B------:R-:W-:Y:S01]  /*ede0*/  STG.E.U16 [R16.64], R0 ;  /* 0x0000000010007986 */ /* 0x000fe2000c101524 */
[----:B------:R-:W-:Y:S05]  /*edf0*/  EXIT ;  /* 0x000000000000794d */ /* 0x000fea0003800000 */
.L_x_5782:
        /* <DEDUP_REMOVED lines=8> */
[----:B------:R-:W-:Y:S01]  /*ee80*/  STG.E.64 [R16.64], R2 ;  /* 0x0000000210007986 */ /* 0x000fe2000c101b24 */
[----:B------:R-:W-:Y:S05]  /*ee90*/  EXIT ;  /* 0x000000000000794d */ /* 0x000fea0003800000 */
.L_x_5785:
[----:B------:R-:W-:-:S04]  /*eea0*/  PRMT R19, RZ, 0x5410, R19 ;  /* 0x00005410ff137816 */ /* 0x000fc80000000013 */
[----:B------:R-:W-:-:S04]  /*eeb0*/  F2FP.PACK_AB R3, RZ, R19 ;  /* 0x00000013ff03723e */ /* 0x000fc800000000ff */
[----:B------:R-:W-:-:S05]  /*eec0*/  PRMT R3, R3, 0x5410, RZ ;  /* 0x0000541003037816 */ /* 0x000fca00000000ff */
[----:B------:R-:W-:Y:S01]  /*eed0*/  STG.E [R16.64], R3 ;  /* 0x0000000310007986 */ /* 0x000fe2000c101924 */
[----:B------:R-:W-:Y:S05]  /*eee0*/  EXIT ;  /* 0x000000000000794d */ /* 0x000fea0003800000 */
.L_x_5784:
[----:B------:R-:W-:-:S05]  /*eef0*/  PRMT R2, RZ, 0x5410, R19 ;  /* 0x00005410ff027816 */ /* 0x000fca0000000013 */
[----:B------:R-:W-:-:S06]  /*ef00*/  FMUL.FTZ R2, R2, 1 ;  /* 0x3f80000002027820 */ /* 0x000fcc0000410000 */
[----:B------:R-:W0:Y:S02]  /*ef10*/  F2F.F64.F32 R2, R2 ;  /* 0x0000000200027310 */ /* 0x000e240000201800 */
[----:B0-----:R-:W-:Y:S01]  /*ef20*/  STG.E.64 [R16.64], R2 ;  /* 0x0000000210007986 */ /* 0x001fe2000c101b24 */
[----:B------:R-:W-:Y:S05]  /*ef30*/  EXIT ;  /* 0x000000000000794d */ /* 0x000fea0003800000 */
.L_x_5775:
        /* <DEDUP_REMOVED lines=11> */
[----:B------:R-:W-:Y:S01]  /*eff0*/  STG.E.U8 [R16.64], R3 ;  /* 0x0000000310007986 */ /* 0x000fe2000c101124 */
[----:B------:R-:W-:Y:S05]  /*f000*/  EXIT ;  /* 0x000000000000794d */ /* 0x000fea0003800000 */
.L_x_5788:
[----:B------:R-:W-:Y:S01]  /*f010*/  PRMT R19, RZ, 0x5410, R19 ;  /* 0x00005410ff137816 */ /* 0x000fe20000000013 */
[----:B------:R-:W-:-:S04]  /*f020*/  CS2R R6, SRZ ;  /* 0x0000000000067805 */ /* 0x000fc8000001ff00 */
[----:B------:R-:W-:-:S06]  /*f030*/  FMUL.FTZ R4, R19, 1 ;  /* 0x3f80000013047820 */ /* 0x000fcc0000410000 */
[----:B------:R-:W0:Y:S02]  /*f040*/  F2F.F64.F32 R4, R4 ;  /* 0x0000000400047310 */ /* 0x000e240000201800 */
[----:B0-----:R-:W-:Y:S01]  /*f050*/  STG.E.128 [R16.64], R4 ;  /* 0x0000000410007986 */ /* 0x001fe2000c101d24 */
[----:B------:R-:W-:Y:S05]  /*f060*/  EXIT ;  /* 0x000000000000794d */ /* 0x000fea0003800000 */
.L_x_5787:
        /* <DEDUP_REMOVED lines=21> */
.L_x_5792:
[----:B------:R-:W-:Y:S05]  /*f1c0*/  BSYNC B0 ;  /* 0x0000000000007941 */ /* 0x000fea0003800000 */
.L_x_5791:
[----:B------:R-:W-:-:S05]  /*f1d0*/  LOP3.LUT R3, R0, R3, RZ, 0xfc, !PT ;  /* 0x0000000300037212 */ /* 0x000fca00078efcff */
[----:B------:R-:W-:Y:S01]  /*f1e0*/  STG.E.U8 [R16.64], R3 ;  /* 0x0000000310007986 */ /* 0x000fe2000c101124 */
[----:B------:R-:W-:Y:S05]  /*f1f0*/  EXIT ;  /* 0x000000000000794d */ /* 0x000fea0003800000 */
.L_x_5790:
        /* <DEDUP_REMOVED lines=13> */
.L_x_5794:
[----:B------:R-:W-:Y:S01]  /*f2d0*/  IMAD.MOV.U32 R0, RZ, RZ, 0x7f ;  /* 0x0000007fff007424 */ /* 0x000fe200078e00ff */
[----:B------:R-:W-:-:S04]  /*f2e0*/  ISETP.GT.U32.AND P0, PT, R2, 0x7f800000, PT ;  /* 0x7f8000000200780c */ /* 0x000fc80003f04070 */
[----:B------:R-:W-:-:S04]  /*f2f0*/  SEL R0, R0, 0x7c, P0 ;  /* 0x0000007c00007807 */ /* 0x000fc80000000000 */
.L_x_5795:
[----:B------:R-:W-:Y:S05]  /*f300*/  BSYNC B0 ;  /* 0x0000000000007941 */ /* 0x000fea0003800000 */
.L_x_5793:
[----:B------:R-:W-:-:S04]  /*f310*/  LOP3.LUT R2, R19, 0x80000000, RZ, 0xc0, !PT ;  /* 0x8000000013027812 */ /* 0x000fc800078ec0ff */
[----:B------:R-:W-:-:S04]  /*f320*/  SHF.R.U32.HI R3, RZ, 0x18, R2 ;  /* 0x00000018ff037819 */ /* 0x000fc80000011602 */
[----:B------:R-:W-:-:S05]  /*f330*/  LOP3.LUT R3, R0, R3, RZ, 0xfc, !PT ;  /* 0x0000000300037212 */ /* 0x000fca00078efcff */
[----:B------:R-:W-:Y:S01]  /*f340*/  STG.E.U8 [R16.64], R3 ;  /* 0x0000000310007986 */ /* 0x000fe2000c101124 */
[----:B------:R-:W-:Y:S05]  /*f350*/  EXIT ;  /* 0x000000000000794d */ /* 0x000fea0003800000 */
.L_x_5789:
[----:B------:R-:W-:Y:S01]  /*f360*/  STG.E.U16 [R16.64], R19 ;  /* 0x0000001310007986 */ /* 0x000fe2000c101524 */
[----:B------:R-:W-:Y:S05]  /*f370*/  EXIT ;  /* 0x000000000000794d */ /* 0x000fea0003800000 */
.L_x_5786:
        /* <DEDUP_REMOVED lines=10> */
[----:B0-----:R-:W-:Y:S01]  /*f420*/  STG.E.U16 [R16.64], R3 ;  /* 0x0000000310007986 */ /* 0x001fe2000c101524 */
[----:B------:R-:W-:Y:S05]  /*f430*/  EXIT ;  /* 0x000000000000794d */ /* 0x000fea0003800000 */
.L_x_5798:
        /* <DEDUP_REMOVED lines=17> */
.L_x_5801:
[----:B------:R-:W-:-:S04]  /*f550*/  LOP3.LUT R2, R19, 0x80000000, RZ, 0xc0, !PT ;  /* 0x8000000013027812 */ /* 0x000fc800078ec0ff */
[----:B------:R-:W-:-:S04]  /*f560*/  SHF.R.U32.HI R3, RZ, 0x18, R2 ;  /* 0x00000018ff037819 */ /* 0x000fc80000011602 */
[----:B------:R-:W-:-:S04]  /*f570*/  LOP3.LUT R0, R0, R3, RZ, 0xfc, !PT ;  /* 0x0000000300007212 */ /* 0x000fc800078efcff */
[----:B------:R-:W-:Y:S02]  /*f580*/  PRMT R8, R0, 0x7610, R8 ;  /* 0x0000761000087816 */ /* 0x000fe40000000008 */
.L_x_5800:
[----:B------:R-:W-:Y:S05]  /*f590*/  BSYNC B0 ;  /* 0x0000000000007941 */ /* 0x000fea0003800000 */
.L_x_5799:
[----:B------:R-:W-:Y:S01]  /*f5a0*/  STG.E.U8 [R16.64], R8 ;  /* 0x0000000810007986 */ /* 0x000fe2000c101124 */
[----:B------:R-:W-:Y:S05]  /*f5b0*/  EXIT ;  /* 0x000000000000794d */ /* 0x000fea0003800000 */
.L_x_5797:
        /* <DEDUP_REMOVED lines=17> */
.L_x_5804:
[----:B------:R-:W-:-:S04]  /*f6d0*/  LOP3.LUT R2, R19, 0x80000000, RZ, 0xc0, !PT ;  /* 0x8000000013027812 */ /* 0x000fc800078ec0ff */
[----:B------:R-:W-:-:S04]  /*f6e0*/  SHF.R.U32.HI R3, RZ, 0x18, R2 ;  /* 0x00000018ff037819 */ /* 0x000fc80000011602 */
[----:B------:R-:W-:-:S04]  /*f6f0*/  LOP3.LUT R0, R0, R3, RZ, 0xfc, !PT ;  /* 0x0000000300007212 */ /* 0x000fc800078efcff */
[----:B------:R-:W-:Y:S02]  /*f700*/  PRMT R8, R0, 0x7610, R8 ;  /* 0x0000761000087816 */ /* 0x000fe40000000008 */
.L_x_5803:
[----:B------:R-:W-:Y:S05]  /*f710*/  BSYNC B0 ;  /* 0x0000000000007941 */ /* 0x000fea0003800000 */
.L_x_5802:
[----:B------:R-:W-:Y:S01]  /*f720*/  STG.E.U8 [R16.64], R8 ;  /* 0x0000000810007986 */ /* 0x000fe2000c101124 */
[----:B------:R-:W-:Y:S05]  /*f730*/  EXIT ;  /* 0x000000000000794d */ /* 0x000fea0003800000 */
.L_x_5796:
        /* <DEDUP_REMOVED lines=22> */
.L_x_5779:
        /* <DEDUP_REMOVED lines=20> */
.L_x_5806:
[----:B------:R-:W-:-:S06]  /*f9e0*/  PRMT R2, RZ, 0x5410, R19 ;  /* 0x00005410ff027816 */ /* 0x000fcc0000000013 */
[----:B------:R-:W0:Y:S02]  /*f9f0*/  F2I.U64.TRUNC R2, R2 ;  /* 0x0000000200027311 */ /* 0x000e24000020d800 */
[----:B0-----:R-:W-:Y:S01]  /*fa00*/  STG.E.64 [R16.64], R2 ;  /* 0x0000000210007986 */ /* 0x001fe2000c101b24 */
[----:B------:R-:W-:Y:S05]  /*fa10*/  EXIT ;  /* 0x000000000000794d */ /* 0x000fea0003800000 */
.L_x_5805:
[----:B------:R-:W-:-:S06]  /*fa20*/  PRMT R19, RZ, 0x5410, R19 ;  /* 0x00005410ff137816 */ /* 0x000fcc0000000013 */
[----:B------:R-:W0:Y:S02]  /*fa30*/  F2I.FTZ.U32.TRUNC.NTZ R19, R19 ;  /* 0x0000001300137305 */ /* 0x000e24000021f000 */
[----:B0-----:R-:W-:Y:S01]  /*fa40*/  STG.E [R16.64], R19 ;  /* 0x0000001310007986 */ /* 0x001fe2000c101924 */
[----:B------:R-:W-:Y:S05]  /*fa50*/  EXIT ;  /* 0x000000000000794d */ /* 0x000fea0003800000 */
.L_x_5807:
        /* <DEDUP_REMOVED lines=10> */
.L_x_26774:


//--------------------- .text._ZN2at6native27unrolled_elementwise_kernelIZZZNS0_49_GLOBAL__N__b919a28f_16_Normalization_cu_5c38458736batch_norm_elementwise_backward_evalERKNS_6TensorES5_S5_S5_ENKUlvE0_clEvENKUlvE2_clEvEUlN3c108BFloat16EfE_St5arrayIPcLm3EELi4E23TrivialOffsetCalculatorILi2EjESE_ILi1EjENS0_6memory12LoadWithCastILi2EEENSH_13StoreWithCastILi1EEEEEviT_T0_T2_T3_T4_T5_ --------------------------
	.section	.text._ZN2at6native27unrolled_elementwise_kernelIZZZNS0_49_GLOBAL__N__b919a28f_16_Normalization_cu_5c38458736batch_norm_elementwise_backward_evalERKNS_6TensorES5_S5_S5_ENKUlvE0_clEvENKUlvE2_clEvEUlN3c108BFloat16EfE_St5arrayIPcLm3EELi4E23TrivialOffsetCalculatorILi2EjESE_ILi1EjENS0_6memory12LoadWithCastILi2EEENSH_13StoreWithCastILi1EEEEEviT_T0_T2_T3_T4_T5_,"ax",@progbits
	.sectioninfo	@"SHI_REGISTERS=32"
	.align	128
        .global         _ZN2at6native27unrolled_elementwise_kernelIZZZNS0_49_GLOBAL__N__b919a28f_16_Normalization_cu_5c38458736batch_norm_elementwise_backward_evalERKNS_6TensorES5_S5_S5_ENKUlvE0_clEvENKUlvE2_clEvEUlN3c108BFloat16EfE_St5arrayIPcLm3EELi4E23TrivialOffsetCalculatorILi2EjESE_ILi1EjENS0_6memory12LoadWithCastILi2EEENSH_13StoreWithCastILi1EEEEEviT_T0_T2_T3_T4_T5_
        .type           _ZN2at6native27unrolled_elementwise_kernelIZZZNS0_49_GLOBAL__N__b919a28f_16_Normalization_cu_5c38458736batch_norm_elementwise_backward_evalERKNS_6TensorES5_S5_S5_ENKUlvE0_clEvENKUlvE2_clEvEUlN3c108BFloat16EfE_St5arrayIPcLm3EELi4E23TrivialOffsetCalculatorILi2EjESE_ILi1EjENS0_6memory12LoadWithCastILi2EEENSH_13StoreWithCastILi1EEEEEviT_T0_T2_T3_T4_T5_,@function
        .size           _ZN2at6native27unrolled_elementwise_kernelIZZZNS0_49_GLOBAL__N__b919a28f_16_Normalization_cu_5c38458736batch_norm_elementwise_backward_evalERKNS_6TensorES5_S5_S5_ENKUlvE0_clEvENKUlvE2_clEvEUlN3c108BFloat16EfE_St5arrayIPcLm3EELi4E23TrivialOffsetCalculatorILi2EjESE_ILi1EjENS0_6memory12LoadWithCastILi2EEENSH_13StoreWithCastILi1EEEEEviT_T0_T2_T3_T4_T5_,(.L_x_26775 - _ZN2at6native27unrolled_elementwise_kernelIZZZNS0_49_GLOBAL__N__b919a28f_16_Normalization_cu_5c38458736batch_norm_elementwise_backward_evalERKNS_6TensorES5_S5_S5_ENKUlvE0_clEvENKUlvE2_clEvEUlN3c108BFloat16EfE_St5arrayIPcLm3EELi4E23TrivialOffsetCalculatorILi2EjESE_ILi1EjENS0_6memory12LoadWithCastILi2EEENSH_13StoreWithCastILi1EEEEEviT_T0_T2_T3_T4_T5_)
        .other          _ZN2at6native27unrolled_elementwise_kernelIZZZNS0_49_GLOBAL__N__b919a28f_16_Normalization_cu_5c38458736batch_norm_elementwise_backward_evalERKNS_6TensorES5_S5_S5_ENKUlvE0_clEvENKUlvE2_clEvEUlN3c108BFloat16EfE_St5arrayIPcLm3EELi4E23TrivialOffsetCalculatorILi2EjESE_ILi1EjENS0_6memory12LoadWithCastILi2EEENSH_13StoreWithCastILi1EEEEEviT_T0_T2_T3_T4_T5_,@"STO_CUDA_ENTRY STV_DEFAULT"
_ZN2at6native27unrolled_elementwise_kernelIZZZNS0_49_GLOBAL__N__b919a28f_16_Normalization_cu_5c38458736batch_norm_elementwise_backward_evalERKNS_6TensorES5_S5_S5_ENKUlvE0_clEvENKUlvE2_clEvEUlN3c108BFloat16EfE_St5arrayIPcLm3EELi4E23TrivialOffsetCalculatorILi2EjESE_ILi1EjENS0_6memory12LoadWithCastILi2EEENSH_13StoreWithCastILi1EEEEEviT_T0_T2_T3_T4_T5_:
.text._ZN2at6native27unrolled_elementwise_kernelIZZZNS0_49_GLOBAL__N__b919a28f_16_Normalization_cu_5c38458736batch_norm_elementwise_backward_evalERKNS_6TensorES5_S5_S5_ENKUlvE0_clEvENKUlvE2_clEvEUlN3c108BFloat16EfE_St5arrayIPcLm3EELi4E23TrivialOffsetCalculatorILi2EjESE_ILi1EjENS0_6memory12LoadWithCastILi2EEENSH_13StoreWithCastILi1EEEEEviT_T0_T2_T3_T4_T5_:
[----:B------:R-:W-:Y:S02]  /*0000*/  IMAD.MOV.U32 R1, RZ, RZ, c[0x0][0x28] ;  /* 0x00000a00ff017624 */ /* 0x000fe400078e00ff */
[----:B------:R-:W0:Y:S01]  /*0010*/  S2R R28, SR_CTAID.X ;  /* 0x00000000001c7919 */ /* 0x000e220000002500 */
[----:B------:R-:W-:Y:S01]  /*0020*/  IMAD.MOV.U32 R3, RZ, RZ, -0x200 ;  /* 0xfffffe00ff037424 */ /* 0x000fe200078e00ff */
[----:B------:R-:W1:Y:S01]  /*0030*/  LDC.U8 R26, c[0x0][0x184] ;  /* 0x00006100ff1a7b82 */ /* 0x000e620000000000 */
[----:B------:R-:W-:Y:S01]  /*0040*/  ULDC.64 UR36, c[0x0][0x118] ;  /* 0x0000460000247ab9 */ /* 0x000fe20000000a00 */
[----:B------:R-:W2:Y:S01]  /*0050*/  S2R R27, SR_TID.X ;  /* 0x00000000001b7919 */ /* 0x000ea20000002100 */
[----:B------:R-:W-:Y:S01]  /*0060*/  BSSY B7, `(.L_x_5808) ;  /* 0x00001f5000077945 */ /* 0x000fe20003800000 */
[----:B------:R-:W-:Y:S01]  /*0070*/  IMAD.MOV.U32 R23, RZ, RZ, RZ ;  /* 0x000000ffff177224 */ /* 0x000fe200078e00ff */
[----:B------:R-:W-:Y:S01]  /*0080*/  PRMT R22, RZ, 0x7610, R22 ;  /* 0x00007610ff167816 */ /* 0x000fe20000000016 */
[----:B------:R-:W-:Y:S01]  /*0090*/  IMAD.MOV.U32 R18, RZ, RZ, RZ ;  /* 0x000000ffff127224 */ /* 0x000fe200078e00ff */
[----:B------:R-:W-:Y:S01]  /*00a0*/  PRMT R19, RZ, 0x7610, R19 ;  /* 0x00007610ff137816 */ /* 0x000fe20000000013 */
[----:B------:R-:W3:Y:S01]  /*00b0*/  LDC.U8 R25, c[0x0][0x185] ;  /* 0x00006140ff197b82 */ /* 0x000ee20000000000 */
[----:B0-----:R-:W-:-:S05]  /*00c0*/  IMAD R24, R28, R3, c[0x0][0x160] ;  /* 0x000058001c187624 */ /* 0x001fca00078e0203 */
[----:B--2---:R-:W-:-:S13]  /*00d0*/  ISETP.GE.AND P0, PT, R27, R24, PT ;  /* 0x000000181b00720c */ /* 0x004fda0003f06270 */
[----:B------:R-:W-:Y:S05]  /*00e0*/  @P0 BRA `(.L_x_5809) ;  /* 0x00001ec000000947 */ /* 0x000fea0003800000 */
[----:B-1-3--:R-:W-:Y:S01]  /*00f0*/  PRMT R0, R26, 0x9910, RZ ;  /* 0x000099101a007816 */ /* 0x00afe200000000ff */
        /* <DEDUP_REMOVED lines=19> */
.L_x_5813:
[----:B------:R-:W2:Y:S02]  /*0230*/  LDG.E.U8 R2, [R2.64] ;  /* 0x0000002402027981 */ /* 0x000ea4000c1e1100 */
[----:B--2---:R-:W0:Y:S02]  /*0240*/  I2F.U16 R0, R2 ;  /* 0x0000000200007306 */ /* 0x004e240000101000 */
[----:B0-----:R-:W-:-:S04]  /*0250*/  F2FP.BF16.PACK_AB R0, RZ, R0 ;  /* 0x00000000ff00723e */ /* 0x001fc800000010ff */
[----:B------:R-:W-:Y:S01]  /*0260*/  PRMT R19, R0, 0x7610, R19 ;  /* 0x0000761000137816 */ /* 0x000fe20000000013 */
[----:B------:R-:W-:Y:S05]  /*0270*/  BRA `(.L_x_5815) ;  /* 0x00000f1000007947 */ /* 0x000fea0003800000 */
.L_x_5812:
        /* <DEDUP_REMOVED lines=11> */
.L_x_5817:
[----:B------:R-:W2:Y:S02]  /*0330*/  LDG.E R2, [R2.64] ;  /* 0x0000002402027981 */ /* 0x000ea4000c1e1900 */
[----:B--2---:R-:W0:Y:S02]  /*0340*/  I2F R0, R2 ;  /* 0x0000000200007306 */ /* 0x004e240000201400 */
[----:B0-----:R-:W-:-:S04]  /*0350*/  F2FP.BF16.PACK_AB R0, RZ, R0 ;  /* 0x00000000ff00723e */ /* 0x001fc800000010ff */
[----:B------:R-:W-:Y:S01]  /*0360*/  PRMT R19, R0, 0x7610, R19 ;  /* 0x0000761000137816 */ /* 0x000fe20000000013 */
[----:B------:R-:W-:Y:S05]  /*0370*/  BRA `(.L_x_5815) ;  /* 0x00000e1000007947 */ /* 0x000fea0003800000 */
.L_x_5816:
[----:B------:R-:W2:Y:S02]  /*0380*/  LDG.E.U16 R2, [R2.64] ;  /* 0x0000002402027981 */ /* 0x000ea4000c1e1500 */
[----:B--2---:R-:W0:Y:S02]  /*0390*/  I2F.S16 R0, R2 ;  /* 0x0000000200007306 */ /* 0x004e240000101400 */
[----:B0-----:R-:W-:-:S04]  /*03a0*/  F2FP.BF16.PACK_AB R0, RZ, R0 ;  /* 0x00000000ff00723e */ /* 0x001fc800000010ff */
[----:B------:R-:W-:Y:S01]  /*03b0*/  PRMT R19, R0, 0x7610, R19 ;  /* 0x0000761000137816 */ /* 0x000fe20000000013 */
[----:B------:R-:W-:Y:S05]  /*03c0*/  BRA `(.L_x_5815) ;  /* 0x00000dc000007947 */ /* 0x000fea0003800000 */
.L_x_5811:
        /* <DEDUP_REMOVED lines=9> */
.L_x_5819:
[----:B------:R-:W2:Y:S02]  /*0460*/  LDG.E.U16 R0, [R2.64] ;  /* 0x0000002402007981 */ /* 0x000ea4000c1e1500 */
[----:B--2---:R-:W-:-:S05]  /*0470*/  HADD2.F32 R0, -RZ, R0.H0_H0 ;  /* 0x20000000ff007230 */ /* 0x004fca0000004100 */
[----:B------:R-:W-:-:S04]  /*0480*/  F2FP.BF16.PACK_AB R0, RZ, R0 ;  /* 0x00000000ff00723e */ /* 0x000fc800000010ff */
[----:B------:R-:W-:Y:S01]  /*0490*/  PRMT R19, R0, 0x7610, R19 ;  /* 0x0000761000137816 */ /* 0x000fe20000000013 */
[----:B------:R-:W-:Y:S05]  /*04a0*/  BRA `(.L_x_5815) ;  /* 0x00000ce000007947 */ /* 0x000fea0003800000 */
.L_x_5818:
        /* <DEDUP_REMOVED lines=9> */
.L_x_5821:
[----:B------:R-:W2:Y:S02]  /*0540*/  LDG.E.U16 R2, [R2.64] ;  /* 0x0000002402027981 */ /* 0x000ea4000c1e1500 */
[----:B--2---:R-:W-:-:S05]  /*0550*/  HADD2.F32 R0, -RZ, R2.H0_H0 ;  /* 0x20000002ff007230 */ /* 0x004fca0000004100 */
[----:B------:R-:W-:-:S04]  /*0560*/  F2FP.BF16.PACK_AB R0, RZ, R0 ;  /* 0x00000000ff00723e */ /* 0x000fc800000010ff */
[----:B------:R-:W-:Y:S01]  /*0570*/  PRMT R19, R0, 0x7610, R19 ;  /* 0x0000761000137816 */ /* 0x000fe20000000013 */
[----:B------:R-:W-:Y:S05]  /*0580*/  BRA `(.L_x_5815) ;  /* 0x00000c0000007947 */ /* 0x000fea0003800000 */
.L_x_5820:
[----:B------:R-:W2:Y:S02]  /*0590*/  LDG.E.64 R2, [R2.64] ;  /* 0x0000002402027981 */ /* 0x000ea4000c1e1b00 */
[----:B--2---:R-:W0:Y:S01]  /*05a0*/  F2F.F32.F64 R0, R2 ;  /* 0x0000000200007310 */ /* 0x004e220000301000 */
[----:B------:R-:W0:-:S14]  /*05b0*/  DSETP.GEU.AND P0, PT, |R2|, c[0x2][0x0], PT ;  /* 0x008000000200762a */ /* 0x000e1c0003f0e200 */
[----:B0-----:R-:W-:-:S05]  /*05c0*/  @!P0 FMUL R0, R0, 1.175494350822287508e-38 ;  /* 0x0080000000008820 */ /* 0x001fca0000400000 */
[----:B------:R-:W-:-:S04]  /*05d0*/  F2FP.BF16.PACK_AB R0, RZ, R0 ;  /* 0x00000000ff00723e */ /* 0x000fc800000010ff */
[----:B------:R-:W-:Y:S01]  /*05e0*/  PRMT R19, R0, 0x7610, R19 ;  /* 0x0000761000137816 */ /* 0x000fe20000000013 */
[----:B------:R-:W-:Y:S05]  /*05f0*/  BRA `(.L_x_5815) ;  /* 0x00000b9000007947 */ /* 0x000fea0003800000 */
.L_x_5810:
        /* <DEDUP_REMOVED lines=14> */
.L_x_5824:
[----:B------:R-:W2:Y:S02]  /*06e0*/  LDG.E.64 R2, [R2.64] ;  /* 0x0000002402027981 */ /* 0x000ea4000c1e1b00 */
[----:B--2---:R-:W0:Y:S01]  /*06f0*/  F2F.F32.F64 R0, R2 ;  /* 0x0000000200007310 */ /* 0x004e220000301000 */
[----:B------:R-:W0:-:S14]  /*0700*/  DSETP.GEU.AND P0, PT, |R2|, c[0x2][0x0], PT ;  /* 0x008000000200762a */ /* 0x000e1c0003f0e200 */
[----:B0-----:R-:W-:-:S05]  /*0710*/  @!P0 FMUL R0, R0, 1.175494350822287508e-38 ;  /* 0x0080000000008820 */ /* 0x001fca0000400000 */
[----:B------:R-:W-:-:S04]  /*0720*/  F2FP.BF16.PACK_AB R0, RZ, R0 ;  /* 0x00000000ff00723e */ /* 0x000fc800000010ff */
[----:B------:R-:W-:Y:S01]  /*0730*/  PRMT R19, R0, 0x7610, R19 ;  /* 0x0000761000137816 */ /* 0x000fe20000000013 */
[----:B------:R-:W-:Y:S05]  /*0740*/  BRA `(.L_x_5815) ;  /* 0x00000a4000007947 */ /* 0x000fea0003800000 */
.L_x_5823:
        /* <DEDUP_REMOVED lines=28> */
.L_x_5826:
[----:B------:R-:W2:Y:S02]  /*0910*/  LDG.E.U8 R3, [R2.64] ;  /* 0x0000002402037981 */ /* 0x000ea4000c1e1100 */
[----:B--2---:R-:W-:-:S05]  /*0920*/  IMAD.SHL.U32 R0, R3, 0x2000000, RZ ;  /* 0x0200000003007824 */ /* 0x004fca00078e00ff */
[----:B------:R-:W-:-:S13]  /*0930*/  ISETP.GE.U32.AND P0, PT, R0, 0x8000000, PT ;  /* 0x080000000000780c */ /* 0x000fda0003f06070 */
[C---:B------:R-:W-:Y:S02]  /*0940*/  @P0 IMAD.SHL.U32 R4, R3.reuse, 0x200000, RZ ;  /* 0x0020000003040824 */ /* 0x040fe400078e00ff */
[C---:B------:R-:W-:Y:S02]  /*0950*/  @!P0 IMAD.SHL.U32 R0, R3.reuse, 0x100, RZ ;  /* 0x0000010003008824 */ /* 0x040fe400078e00ff */
[----:B------:R-:W-:Y:S01]  /*0960*/  IMAD.SHL.U32 R3, R3, 0x1000000, RZ ;  /* 0x0100000003037824 */ /* 0x000fe200078e00ff */
[----:B------:R-:W-:Y:S02]  /*0970*/  @P0 LOP3.LUT R4, R4, 0xfe00000, RZ, 0xc0, !PT ;  /* 0x0fe0000004040812 */ /* 0x000fe400078ec0ff */
        /* <DEDUP_REMOVED lines=9> */
.L_x_5825:
[----:B------:R0:W5:Y:S01]  /*0a10*/  LDG.E.U16 R19, [R2.64] ;  /* 0x0000002402137981 */ /* 0x000162000c1e1500 */
[----:B------:R-:W-:Y:S05]  /*0a20*/  BRA `(.L_x_5815) ;  /* 0x0000076000007947 */ /* 0x000fea0003800000 */
.L_x_5822:
        /* <DEDUP_REMOVED lines=12> */
.L_x_5829:
        /* <DEDUP_REMOVED lines=21> */
.L_x_5833:
[----:B------:R-:W-:Y:S05]  /*0c40*/  BSYNC B1 ;  /* 0x0000000000017941 */ /* 0x000fea0003800000 */
.L_x_5832:
[----:B------:R-:W-:Y:S01]  /*0c50*/  LEA R3, R0, 0x3b800000, 0x17 ;  /* 0x3b80000000037811 */ /* 0x000fe200078eb8ff */
[----:B------:R-:W-:-:S05]  /*0c60*/  IMAD.SHL.U32 R0, R2, 0x100000, RZ ;  /* 0x0010000002007824 */ /* 0x000fca00078e00ff */
[----:B------:R-:W-:Y:S02]  /*0c70*/  LOP3.LUT R0, R3, R0, R4, 0xfe, !PT ;  /* 0x0000000003007212 */ /* 0x000fe400078efe04 */
.L_x_5831:
[----:B------:R-:W-:Y:S05]  /*0c80*/  BSYNC B0 ;  /* 0x0000000000007941 */ /* 0x000fea0003800000 */
.L_x_5830:
[----:B------:R-:W-:-:S04]  /*0c90*/  F2FP.BF16.PACK_AB R0, RZ, R0 ;  /* 0x00000000ff00723e */ /* 0x000fc800000010ff */
[----:B------:R-:W-:Y:S01]  /*0ca0*/  PRMT R19, R0, 0x7610, R19 ;  /* 0x0000761000137816 */ /* 0x000fe20000000013 */
[----:B------:R-:W-:Y:S05]  /*0cb0*/  BRA `(.L_x_5815) ;  /* 0x000004d000007947 */ /* 0x000fea0003800000 */
.L_x_5828:
        /* <DEDUP_REMOVED lines=21> */
.L_x_5837:
[----:B------:R-:W-:Y:S05]  /*0e10*/  BSYNC B1 ;  /* 0x0000000000017941 */ /* 0x000fea0003800000 */
.L_x_5836:
[----:B------:R-:W-:Y:S01]  /*0e20*/  LEA R3, R0, 0x37800000, 0x17 ;  /* 0x3780000000037811 */ /* 0x000fe200078eb8ff */
[----:B------:R-:W-:-:S05]  /*0e30*/  IMAD.SHL.U32 R0, R2, 0x200000, RZ ;  /* 0x0020000002007824 */ /* 0x000fca00078e00ff */
[----:B------:R-:W-:Y:S02]  /*0e40*/  LOP3.LUT R0, R3, R0, R4, 0xfe, !PT ;  /* 0x0000000003007212 */ /* 0x000fe400078efe04 */
.L_x_5835:
[----:B------:R-:W-:Y:S05]  /*0e50*/  BSYNC B0 ;  /* 0x0000000000007941 */ /* 0x000fea0003800000 */
.L_x_5834:
[----:B------:R-:W-:-:S04]  /*0e60*/  F2FP.BF16.PACK_AB R0, RZ, R0 ;  /* 0x00000000ff00723e */ /* 0x000fc800000010ff */
[----:B------:R-:W-:Y:S01]  /*0e70*/  PRMT R19, R0, 0x7610, R19 ;  /* 0x0000761000137816 */ /* 0x000fe20000000013 */
[----:B------:R-:W-:Y:S05]  /*0e80*/  BRA `(.L_x_5815) ;  /* 0x0000030000007947 */ /* 0x000fea0003800000 */
.L_x_5827:
        /* <DEDUP_REMOVED lines=14> */
.L_x_5841:
[----:B------:R-:W-:Y:S05]  /*0f70*/  BSYNC B0 ;  /* 0x0000000000007941 */ /* 0x000fea0003800000 */
.L_x_5840:
[----:B------:R-:W-:-:S04]  /*0f80*/  F2FP.BF16.PACK_AB R0, RZ, R0 ;  /* 0x00000000ff00723e */ /* 0x000fc800000010ff */
[----:B------:R-:W-:Y:S01]  /*0f90*/  PRMT R19, R0, 0x7610, R19 ;  /* 0x0000761000137816 */ /* 0x000fe20000000013 */
[----:B------:R-:W-:Y:S05]  /*0fa0*/  BRA `(.L_x_5815) ;  /* 0x000001e000007947 */ /* 0x000fea0003800000 */
.L_x_5814:
        /* <DEDUP_REMOVED lines=21> */
.L_x_5839:
[----:B------:R-:W2:Y:S02]  /*1100*/  LDG.E.64 R2, [R2.64] ;  /* 0x0000002402027981 */ /* 0x000ea4000c1e1b00 */
[----:B--2---:R-:W0:Y:S02]  /*1110*/  I2F.U64 R0, R2 ;  /* 0x0000000200007312 */ /* 0x004e240000301000 */
[----:B0-----:R-:W-:-:S04]  /*1120*/  F2FP.BF16.PACK_AB R0, RZ, R0 ;  /* 0x00000000ff00723e */ /* 0x001fc800000010ff */
[----:B------:R-:W-:Y:S01]  /*1130*/  PRMT R19, R0, 0x7610, R19 ;  /* 0x0000761000137816 */ /* 0x000fe20000000013 */
[----:B------:R-:W-:Y:S05]  /*1140*/  BRA `(.L_x_5815) ;  /* 0x0000004000007947 */ /* 0x000fea0003800000 */
.L_x_5838:
[----:B------:R-:W2:Y:S02]  /*1150*/  LDG.E R2, [R2.64] ;  /* 0x0000002402027981 */ /* 0x000ea4000c1e1900 */
[----:B--2---:R-:W0:Y:S02]  /*1160*/  I2F.U32 R0, R2 ;  /* 0x0000000200007306 */ /* 0x004e240000201000 */
[----:B0-----:R-:W-:-:S04]  /*1170*/  F2FP.BF16.PACK_AB R0, RZ, R0 ;  /* 0x00000000ff00723e */ /* 0x001fc800000010ff */
[----:B------:R-:W-:Y:S02]  /*1180*/  PRMT R19, R0, 0x7610, R19 ;  /* 0x0000761000137816 */ /* 0x000fe40000000013 */
.L_x_5815:
[----:B------:R-:W-:Y:S01]  /*1190*/  PRMT R0, R25, 0x9910, RZ ;  /* 0x0000991019007816 */ /* 0x000fe200000000ff */
[----:B0-----:R-:W-:Y:S01]  /*11a0*/  IMAD R2, R27, c[0x0][0x18c], RZ ;  /* 0x000063001b027a24 */ /* 0x001fe200078e02ff */
[----:B------:R-:W-:Y:S02]  /*11b0*/  BSSY B6, `(.L_x_5842) ;  /* 0x00000dd000067945 */ /* 0x000fe40003800000 */
[----:B------:R-:W-:Y:S02]  /*11c0*/  ISETP.GT.AND P0, PT, R0, 0x9, PT ;  /* 0x000000090000780c */ /* 0x000fe40003f04270 */
[----:B------:R-:W-:-:S05]  /*11d0*/  IADD3 R2, P1, R2, c[0x0][0x178], RZ ;  /* 0x00005e0002027a10 */ /* 0x000fca0007f3e0ff */
[----:B------:R-:W-:-:S06]  /*11e0*/  IMAD.X R3, RZ, RZ, c[0x0][0x17c], P1 ;  /* 0x00005f00ff037624 */ /* 0x000fcc00008e06ff */
        /* <DEDUP_REMOVED lines=12> */
.L_x_5846:
[----:B------:R-:W2:Y:S02]  /*12b0*/  LDG.E.U8 R2, [R2.64] ;  /* 0x0000002402027981 */ /* 0x000ea4000c1e1100 */
[----:B--2---:R0:W1:Y:S01]  /*12c0*/  I2F.U16 R18, R2 ;  /* 0x0000000200127306 */ /* 0x0040620000101000 */
[----:B------:R-:W-:Y:S05]  /*12d0*/  BRA `(.L_x_5848) ;  /* 0x00000ca000007947 */ /* 0x000fea0003800000 */
.L_x_5845:
        /* <DEDUP_REMOVED lines=9> */
.L_x_5850:
[----:B------:R-:W2:Y:S02]  /*1370*/  LDG.E R2, [R2.64] ;  /* 0x0000002402027981 */ /* 0x000ea4000c1e1900 */
[----:B--2---:R0:W1:Y:S01]  /*1380*/  I2F R18, R2 ;  /* 0x0000000200127306 */ /* 0x0040620000201400 */
[----:B------:R-:W-:Y:S05]  /*1390*/  BRA `(.L_x_5848) ;  /* 0x00000be000007947 */ /* 0x000fea0003800000 */
.L_x_5849:
[----:B------:R-:W2:Y:S02]  /*13a0*/  LDG.E.U16 R2, [R2.64] ;  /* 0x0000002402027981 */ /* 0x000ea4000c1e1500 */
[----:B--2---:R0:W1:Y:S01]  /*13b0*/  I2F.S16 R18, R2 ;  /* 0x0000000200127306 */ /* 0x0040620000101400 */
[----:B------:R-:W-:Y:S05]  /*13c0*/  BRA `(.L_x_5848) ;  /* 0x00000bb000007947 */ /* 0x000fea0003800000 */
.L_x_5844:
        /* <DEDUP_REMOVED lines=8> */
.L_x_5852:
[----:B------:R-:W2:Y:S02]  /*1450*/  LDG.E.U16 R2, [R2.64] ;  /* 0x0000002402027981 */ /* 0x000ea4000c1e1500 */
[----:B--2---:R-:W-:Y:S01]  /*1460*/  HADD2.F32 R18, -RZ, R2.H0_H0 ;  /* 0x20000002ff127230 */ /* 0x004fe20000004100 */
[----:B------:R-:W-:Y:S05]  /*1470*/  BRA `(.L_x_5848) ;  /* 0x00000b0000007947 */ /* 0x000fea0003800000 */
.L_x_5851:
        /* <DEDUP_REMOVED lines=8> */
.L_x_5854:
[----:B------:R-:W2:Y:S02]  /*1500*/  LDG.E.U16 R2, [R2.64] ;  /* 0x0000002402027981 */ /* 0x000ea4000c1e1500 */
[----:B--2---:R-:W-:Y:S01]  /*1510*/  HADD2.F32 R18, -RZ, R2.H0_H0 ;  /* 0x20000002ff127230 */ /* 0x004fe20000004100 */
[----:B------:R-:W-:Y:S05]  /*1520*/  BRA `(.L_x_5848) ;  /* 0x00000a5000007947 */ /* 0x000fea0003800000 */
.L_x_5853:
[----:B------:R-:W2:Y:S02]  /*1530*/  LDG.E.64 R2, [R2.64] ;  /* 0x0000002402027981 */ /* 0x000ea4000c1e1b00 */
[----:B--2---:R-:W0:Y:S01]  /*1540*/  F2F.F32.F64 R18, R2 ;  /* 0x0000000200127310 */ /* 0x004e220000301000 */
[----:B------:R-:W0:-:S14]  /*1550*/  DSETP.GEU.AND P0, PT, |R2|, c[0x2][0x0], PT ;  /* 0x008000000200762a */ /* 0x000e1c0003f0e200 */
[----:B0-----:R-:W-:Y:S01]  /*1560*/  @!P0 FMUL R18, R18, 1.175494350822287508e-38 ;  /* 0x0080000012128820 */ /* 0x001fe20000400000 */
[----:B------:R-:W-:Y:S05]  /*1570*/  BRA `(.L_x_5848) ;  /* 0x00000a0000007947 */ /* 0x000fea0003800000 */
.L_x_5843:
        /* <DEDUP_REMOVED lines=12> */
.L_x_5857:
[----:B------:R-:W2:Y:S02]  /*1640*/  LDG.E.64 R2, [R2.64] ;  /* 0x0000002402027981 */ /* 0x000ea4000c1e1b00 */
[----:B--2---:R-:W0:Y:S01]  /*1650*/  F2F.F32.F64 R18, R2 ;  /* 0x0000000200127310 */ /* 0x004e220000301000 */
[----:B------:R-:W0:-:S14]  /*1660*/  DSETP.GEU.AND P0, PT, |R2|, c[0x2][0x0], PT ;  /* 0x008000000200762a */ /* 0x000e1c0003f0e200 */
[----:B0-----:R-:W-:Y:S01]  /*1670*/  @!P0 FMUL R18, R18, 1.175494350822287508e-38 ;  /* 0x0080000012128820 */ /* 0x001fe20000400000 */
[----:B------:R-:W-:Y:S05]  /*1680*/  BRA `(.L_x_5848) ;  /* 0x000008f000007947 */ /* 0x000fea0003800000 */
.L_x_5856:
        /* <DEDUP_REMOVED lines=11> */
[----:B------:R-:W-:-:S04]  /*1740*/  IADD3 R2, R0, -0x1, RZ ;  /* 0xffffffff00027810 */ /* 0x000fc80007ffe0ff */
[----:B------:R-:W-:Y:S02]  /*1750*/  SHF.R.S32.HI R2, RZ, 0x1f, R2 ;  /* 0x0000001fff027819 */ /* 0x000fe40000011402 */
[----:B0-----:R-:W-:-:S04]  /*1760*/  IADD3 R4, -R4, 0x1f, RZ ;  /* 0x0000001f04047810 */ /* 0x001fc80007ffe1ff */
[C---:B------:R-:W-:Y:S02]  /*1770*/  ISETP.GT.U32.AND P0, PT, R4.reuse, 0x4, PT ;  /* 0x000000040400780c */ /* 0x040fe40003f04070 */
[----:B------:R-:W-:-:S04]  /*1780*/  IADD3 R4, R4, -0x4, RZ ;  /* 0xfffffffc04047810 */ /* 0x000fc80007ffe0ff */
[----:B------:R-:W-:Y:S02]  /*1790*/  SEL R5, R4, RZ, P0 ;  /* 0x000000ff04057207 */ /* 0x000fe40000000000 */
[----:B------:R-:W-:-:S03]  /*17a0*/  IADD3 R4, R0, 0x1000000, RZ ;  /* 0x0100000000047810 */ /* 0x000fc60007ffe0ff */
[----:B------:R-:W-:Y:S01]  /*17b0*/  IMAD R6, R5, R6, 0x3c000000 ;  /* 0x3c00000005067424 */ /* 0x000fe200078e0206 */
[----:B------:R-:W-:Y:S02]  /*17c0*/  SHF.L.U32 R5, R0, R5, RZ ;  /* 0x0000000500057219 */ /* 0x000fe400000006ff */
[----:B------:R-:W-:Y:S02]  /*17d0*/  SHF.R.S32.HI R4, RZ, 0x8, R4 ;  /* 0x00000008ff047819 */ /* 0x000fe40000011404 */
[----:B------:R-:W-:-:S04]  /*17e0*/  LEA.HI R5, R5, R6, RZ, 0x1c ;  /* 0x0000000605057211 */ /* 0x000fc800078fe0ff */
[----:B------:R-:W-:-:S04]  /*17f0*/  LOP3.LUT R5, R5, 0x7f800000, R4, 0xf8, !PT ;  /* 0x7f80000005057812 */ /* 0x000fc800078ef804 */
[----:B------:R-:W-:-:S04]  /*1800*/  LOP3.LUT R5, R5, R2, RZ, 0x30, !PT ;  /* 0x0000000205057212 */ /* 0x000fc800078e30ff */
[----:B------:R-:W-:Y:S01]  /*1810*/  LOP3.LUT R18, R5, 0x80000000, R18, 0xf8, !PT ;  /* 0x8000000005127812 */ /* 0x000fe200078ef812 */
[----:B------:R-:W-:Y:S05]  /*1820*/  BRA `(.L_x_5848) ;  /* 0x0000075000007947 */ /* 0x000fea0003800000 */
.L_x_5859:
        /* <DEDUP_REMOVED lines=13> */
.L_x_5858:
[----:B------:R-:W2:Y:S02]  /*1900*/  LDG.E.U16 R2, [R2.64] ;  /* 0x0000002402027981 */ /* 0x000ea4000c1e1500 */
[----:B--2---:R-:W-:Y:S01]  /*1910*/  PRMT R18, RZ, 0x5410, R2 ;  /* 0x00005410ff127816 */ /* 0x004fe20000000002 */
[----:B------:R-:W-:Y:S05]  /*1920*/  BRA `(.L_x_5848) ;  /* 0x0000065000007947 */ /* 0x000fea0003800000 */
.L_x_5855:
        /* <DEDUP_REMOVED lines=11> */
.L_x_5862:
        /* <DEDUP_REMOVED lines=20> */
.L_x_5864:
[----:B------:R-:W-:Y:S05]  /*1b20*/  BSYNC B0 ;  /* 0x0000000000007941 */ /* 0x000fea0003800000 */
.L_x_5863:
[----:B------:R-:W-:Y:S01]  /*1b30*/  IMAD.SHL.U32 R2, R2, 0x100000, RZ ;  /* 0x0010000002027824 */ /* 0x000fe200078e00ff */
[----:B------:R-:W-:-:S04]  /*1b40*/  LEA R3, R0, 0x3b800000, 0x17 ;  /* 0x3b80000000037811 */ /* 0x000fc800078eb8ff */
[----:B------:R-:W-:Y:S01]  /*1b50*/  LOP3.LUT R18, R3, R2, R18, 0xfe, !PT ;  /* 0x0000000203127212 */ /* 0x000fe200078efe12 */
[----:B------:R-:W-:Y:S05]  /*1b60*/  BRA `(.L_x_5848) ;  /* 0x0000041000007947 */ /* 0x000fea0003800000 */
.L_x_5861:
        /* <DEDUP_REMOVED lines=20> */
.L_x_5866:
[----:B------:R-:W-:Y:S05]  /*1cb0*/  BSYNC B0 ;  /* 0x0000000000007941 */ /* 0x000fea0003800000 */
.L_x_5865:
[----:B------:R-:W-:Y:S01]  /*1cc0*/  IMAD.SHL.U32 R2, R2, 0x200000, RZ ;  /* 0x0020000002027824 */ /* 0x000fe200078e00ff */
[----:B------:R-:W-:-:S04]  /*1cd0*/  LEA R3, R0, 0x37800000, 0x17 ;  /* 0x3780000000037811 */ /* 0x000fc800078eb8ff */
[----:B------:R-:W-:Y:S01]  /*1ce0*/  LOP3.LUT R18, R3, R2, R18, 0xfe, !PT ;  /* 0x0000000203127212 */ /* 0x000fe200078efe12 */
[----:B------:R-:W-:Y:S05]  /*1cf0*/  BRA `(.L_x_5848) ;  /* 0x0000028000007947 */ /* 0x000fea0003800000 */
.L_x_5860:
        /* <DEDUP_REMOVED lines=14> */
.L_x_5847:
        /* <DEDUP_REMOVED lines=21> */
.L_x_5868:
[----:B------:R-:W2:Y:S02]  /*1f30*/  LDG.E.64 R2, [R2.64] ;  /* 0x0000002402027981 */ /* 0x000ea4000c1e1b00 */
[----:B--2---:R0:W1:Y:S01]  /*1f40*/  I2F.U64 R18, R2 ;  /* 0x0000000200127312 */ /* 0x0040620000301000 */
[----:B------:R-:W-:Y:S05]  /*1f50*/  BRA `(.L_x_5848) ;  /* 0x0000002000007947 */ /* 0x000fea0003800000 */
.L_x_5867:
[----:B------:R-:W2:Y:S02]  /*1f60*/  LDG.E R2, [R2.64] ;  /* 0x0000002402027981 */ /* 0x000ea4000c1e1900 */
[----:B--2---:R0:W1:Y:S02]  /*1f70*/  I2F.U32 R18, R2 ;  /* 0x0000000200127306 */ /* 0x0040640000201000 */
.L_x_5848:
[----:B------:R-:W-:Y:S05]  /*1f80*/  BSYNC B6 ;  /* 0x0000000000067941 */ /* 0x000fea0003800000 */
.L_x_5842:
[----:B------:R-:W2:Y:S02]  /*1f90*/  S2R R27, SR_TID.X ;  /* 0x00000000001b7919 */ /* 0x000ea40000002100 */
[----:B--2---:R-:W-:Y:S02]  /*1fa0*/  IADD3 R27, R27, 0x80, RZ ;  /* 0x000000801b1b7810 */ /* 0x004fe40007ffe0ff */
.L_x_5809:
[----:B-1-3--:R-:W-:Y:S05]  /*1fb0*/  BSYNC B7 ;  /* 0x0000000000077941 */ /* 0x00afea0003800000 */
.L_x_5808:
[----:B------:R-:W-:Y:S01]  /*1fc0*/  ISETP.GE.AND P0, PT, R27, R24, PT ;  /* 0x000000181b00720c */ /* 0x000fe20003f06270 */
[----:B------:R-:W-:-:S12]  /*1fd0*/  BSSY B7, `(.L_x_5869) ;  /* 0x00001ec000077945 */ /* 0x000fd80003800000 */
[----:B------:R-:W-:Y:S05]  /*1fe0*/  @P0 BRA `(.L_x_5870) ;  /* 0x00001ea000000947 */ /* 0x000fea0003800000 */
[----:B------:R-:W-:Y:S01]  /*1ff0*/  PRMT R0, R26, 0x9910, RZ ;  /* 0x000099101a007816 */ /* 0x000fe200000000ff */
[----:B------:R-:W-:-:S03]  /*2000*/  IMAD R16, R28, 0x200, R27 ;  /* 0x000002001c107824 */ /* 0x000fc600078e021b */
[----:B------:R-:W-:Y:S01]  /*2010*/  ISETP.GT.AND P1, PT, R0, 0x9, PT ;  /* 0x000000090000780c */ /* 0x000fe20003f24270 */
[----:B0-----:R-:W-:-:S05]  /*2020*/  IMAD R2, R16, c[0x0][0x188], RZ ;  /* 0x0000620010027a24 */ /* 0x001fca00078e02ff */
        /* <DEDUP_REMOVED lines=16> */
.L_x_5874:
[----:B------:R-:W2:Y:S02]  /*2130*/  LDG.E.U8 R2, [R2.64] ;  /* 0x0000002402027981 */ /* 0x000ea4000c1e1100 */
[----:B--2---:R-:W0:Y:S02]  /*2140*/  I2F.U16 R0, R2 ;  /* 0x0000000200007306 */ /* 0x004e240000101000 */
[----:B0-----:R-:W-:-:S04]  /*2150*/  F2FP.BF16.PACK_AB R0, RZ, R0 ;  /* 0x00000000ff00723e */ /* 0x001fc800000010ff */
[----:B------:R-:W-:Y:S01]  /*2160*/  PRMT R22, R0, 0x7610, R22 ;  /* 0x0000761000167816 */ /* 0x000fe20000000016 */
[----:B------:R-:W-:Y:S05]  /*2170*/  BRA `(.L_x_5876) ;  /* 0x00000f0000007947 */ /* 0x000fea0003800000 */
.L_x_5873:
        /* <DEDUP_REMOVED lines=11> */
.L_x_5878:
[----:B------:R-:W2:Y:S02]  /*2230*/  LDG.E R2, [R2.64] ;  /* 0x0000002402027981 */ /* 0x000ea4000c1e1900 */
[----:B--2---:R-:W0:Y:S02]  /*2240*/  I2F R0, R2 ;  /* 0x0000000200007306 */ /* 0x004e240000201400 */
[----:B0-----:R-:W-:-:S04]  /*2250*/  F2FP.BF16.PACK_AB R0, RZ, R0 ;  /* 0x00000000ff00723e */ /* 0x001fc800000010ff */
[----:B------:R-:W-:Y:S01]  /*2260*/  PRMT R22, R0, 0x7610, R22 ;  /* 0x0000761000167816 */ /* 0x000fe20000000016 */
[----:B------:R-:W-:Y:S05]  /*2270*/  BRA `(.L_x_5876) ;  /* 0x00000e0000007947 */ /* 0x000fea0003800000 */
.L_x_5877:
[----:B------:R-:W2:Y:S02]  /*2280*/  LDG.E.U16 R2, [R2.64] ;  /* 0x0000002402027981 */ /* 0x000ea4000c1e1500 */
[----:B--2---:R-:W0:Y:S02]  /*2290*/  I2F.S16 R0, R2 ;  /* 0x0000000200007306 */ /* 0x004e240000101400 */
[----:B0-----:R-:W-:-:S04]  /*22a0*/  F2FP.BF16.PACK_AB R0, RZ, R0 ;  /* 0x00000000ff00723e */ /* 0x001fc800000010ff */
[----:B------:R-:W-:Y:S01]  /*22b0*/  PRMT R22, R0, 0x7610, R22 ;  /* 0x0000761000167816 */ /* 0x000fe20000000016 */
[----:B------:R-:W-:Y:S05]  /*22c0*/  BRA `(.L_x_5876) ;  /* 0x00000db000007947 */ /* 0x000fea0003800000 */
.L_x_5872:
        /* <DEDUP_REMOVED lines=9> */
.L_x_5880:
[----:B------:R-:W2:Y:S02]  /*2360*/  LDG.E.U16 R0, [R2.64] ;  /* 0x0000002402007981 */ /* 0x000ea4000c1e1500 */
[----:B--2---:R-:W-:-:S05]  /*2370*/  HADD2.F32 R0, -RZ, R0.H0_H0 ;  /* 0x20000000ff007230 */ /* 0x004fca0000004100 */
[----:B------:R-:W-:-:S04]  /*2380*/  F2FP.BF16.PACK_AB R0, RZ, R0 ;  /* 0x00000000ff00723e */ /* 0x000fc800000010ff */
[----:B------:R-:W-:Y:S01]  /*2390*/  PRMT R22, R0, 0x7610, R22 ;  /* 0x0000761000167816 */ /* 0x000fe20000000016 */
[----:B------:R-:W-:Y:S05]  /*23a0*/  BRA `(.L_x_5876) ;  /* 0x00000cd000007947 */ /* 0x000fea0003800000 */
.L_x_5879:
        /* <DEDUP_REMOVED lines=9> */
.L_x_5882:
[----:B------:R-:W2:Y:S02]  /*2440*/  LDG.E.U16 R2, [R2.64] ;  /* 0x0000002402027981 */ /* 0x000ea4000c1e1500 */
[----:B--2---:R-:W-:-:S05]  /*2450*/  HADD2.F32 R0, -RZ, R2.H0_H0 ;  /* 0x20000002ff007230 */ /* 0x004fca0000004100 */
[----:B------:R-:W-:-:S04]  /*2460*/  F2FP.BF16.PACK_AB R0, RZ, R0 ;  /* 0x00000000ff00723e */ /* 0x000fc800000010ff */
[----:B------:R-:W-:Y:S01]  /*2470*/  PRMT R22, R0, 0x7610, R22 ;  /* 0x0000761000167816 */ /* 0x000fe20000000016 */
[----:B------:R-:W-:Y:S05]  /*2480*/  BRA `(.L_x_5876) ;  /* 0x00000bf000007947 */ /* 0x000fea0003800000 */
.L_x_5881:
[----:B------:R-:W2:Y:S02]  /*2490*/  LDG.E.64 R2, [R2.64] ;  /* 0x0000002402027981 */ /* 0x000ea4000c1e1b00 */
[----:B--2---:R-:W0:Y:S01]  /*24a0*/  F2F.F32.F64 R0, R2 ;  /* 0x0000000200007310 */ /* 0x004e220000301000 */
[----:B------:R-:W0:-:S14]  /*24b0*/  DSETP.GEU.AND P0, PT, |R2|, c[0x2][0x0], PT ;  /* 0x008000000200762a */ /* 0x000e1c0003f0e200 */
[----:B0-----:R-:W-:-:S05]  /*24c0*/  @!P0 FMUL R0, R0, 1.175494350822287508e-38 ;  /* 0x0080000000008820 */ /* 0x001fca0000400000 */
[----:B------:R-:W-:-:S04]  /*24d0*/  F2FP.BF16.PACK_AB R0, RZ, R0 ;  /* 0x00000000ff00723e */ /* 0x000fc800000010ff */
[----:B------:R-:W-:Y:S01]  /*24e0*/  PRMT R22, R0, 0x7610, R22 ;  /* 0x0000761000167816 */ /* 0x000fe20000000016 */
[----:B------:R-:W-:Y:S05]  /*24f0*/  BRA `(.L_x_5876) ;  /* 0x00000b8000007947 */ /* 0x000fea0003800000 */
.L_x_5871:
        /* <DEDUP_REMOVED lines=14> */
.L_x_5885:
[----:B------:R-:W2:Y:S02]  /*25e0*/  LDG.E.64 R2, [R2.64] ;  /* 0x0000002402027981 */ /* 0x000ea4000c1e1b00 */
[----:B--2---:R-:W0:Y:S01]  /*25f0*/  F2F.F32.F64 R0, R2 ;  /* 0x0000000200007310 */ /* 0x004e220000301000 */
[----:B------:R-:W0:-:S14]  /*2600*/  DSETP.GEU.AND P0, PT, |R2|, c[0x2][0x0], PT ;  /* 0x008000000200762a */ /* 0x000e1c0003f0e200 */
[----:B0-----:R-:W-:-:S05]  /*2610*/  @!P0 FMUL R0, R0, 1.175494350822287508e-38 ;  /* 0x0080000000008820 */ /* 0x001fca0000400000 */
[----:B------:R-:W-:-:S04]  /*2620*/  F2FP.BF16.PACK_AB R0, RZ, R0 ;  /* 0x00000000ff00723e */ /* 0x000fc800000010ff */
[----:B------:R-:W-:Y:S01]  /*2630*/  PRMT R22, R0, 0x7610, R22 ;  /* 0x0000761000167816 */ /* 0x000fe20000000016 */
[----:B------:R-:W-:Y:S05]  /*2640*/  BRA `(.L_x_5876) ;  /* 0x00000a3000007947 */ /* 0x000fea0003800000 */
.L_x_5884:
        /* <DEDUP_REMOVED lines=28> */
.L_x_5887:
        /* <DEDUP_REMOVED lines=15> */
.L_x_5886:
[----:B------:R0:W5:Y:S01]  /*2900*/  LDG.E.U16 R22, [R2.64] ;  /* 0x0000002402167981 */ /* 0x000162000c1e1500 */
[----:B------:R-:W-:Y:S05]  /*2910*/  BRA `(.L_x_5876) ;  /* 0x0000076000007947 */ /* 0x000fea0003800000 */
.L_x_5883:
        /* <DEDUP_REMOVED lines=12> */
.L_x_5890:
        /* <DEDUP_REMOVED lines=21> */
.L_x_5894:
[----:B------:R-:W-:Y:S05]  /*2b30*/  BSYNC B1 ;  /* 0x0000000000017941 */ /* 0x000fea0003800000 */
.L_x_5893:
[----:B------:R-:W-:Y:S01]  /*2b40*/  LEA R3, R0, 0x3b800000, 0x17 ;  /* 0x3b80000000037811 */ /* 0x000fe200078eb8ff */
[----:B------:R-:W-:-:S05]  /*2b50*/  IMAD.SHL.U32 R0, R2, 0x100000, RZ ;  /* 0x0010000002007824 */ /* 0x000fca00078e00ff */
[----:B------:R-:W-:Y:S02]  /*2b60*/  LOP3.LUT R0, R3, R0, R4, 0xfe, !PT ;  /* 0x0000000003007212 */ /* 0x000fe400078efe04 */
.L_x_5892:
[----:B------:R-:W-:Y:S05]  /*2b70*/  BSYNC B0 ;  /* 0x0000000000007941 */ /* 0x000fea0003800000 */
.L_x_5891:
[----:B------:R-:W-:-:S04]  /*2b80*/  F2FP.BF16.PACK_AB R0, RZ, R0 ;  /* 0x00000000ff00723e */ /* 0x000fc800000010ff */
[----:B------:R-:W-:Y:S01]  /*2b90*/  PRMT R22, R0, 0x7610, R22 ;  /* 0x0000761000167816 */ /* 0x000fe20000000016 */
[----:B------:R-:W-:Y:S05]  /*2ba0*/  BRA `(.L_x_5876) ;  /* 0x000004d000007947 */ /* 0x000fea0003800000 */
.L_x_5889:
        /* <DEDUP_REMOVED lines=21> */
.L_x_5898:
[----:B------:R-:W-:Y:S05]  /*2d00*/  BSYNC B1 ;  /* 0x0000000000017941 */ /* 0x000fea0003800000 */
.L_x_5897:
[----:B------:R-:W-:Y:S01]  /*2d10*/  LEA R3, R0, 0x37800000, 0x17 ;  /* 0x3780000000037811 */ /* 0x000fe200078eb8ff */
[----:B------:R-:W-:-:S05]  /*2d20*/  IMAD.SHL.U32 R0, R2, 0x200000, RZ ;  /* 0x0020000002007824 */ /* 0x000fca00078e00ff */
[----:B------:R-:W-:Y:S02]  /*2d30*/  LOP3.LUT R0, R3, R0, R4, 0xfe, !PT ;  /* 0x0000000003007212 */ /* 0x000fe400078efe04 */
.L_x_5896:
[----:B------:R-:W-:Y:S05]  /*2d40*/  BSYNC B0 ;  /* 0x0000000000007941 */ /* 0x000fea0003800000 */
.L_x_5895:
[----:B------:R-:W-:-:S04]  /*2d50*/  F2FP.BF16.PACK_AB R0, RZ, R0 ;  /* 0x00000000ff00723e */ /* 0x000fc800000010ff */
[----:B------:R-:W-:Y:S01]  /*2d60*/  PRMT R22, R0, 0x7610, R22 ;  /* 0x0000761000167816 */ /* 0x000fe20000000016 */
[----:B------:R-:W-:Y:S05]  /*2d70*/  BRA `(.L_x_5876) ;  /* 0x0000030000007947 */ /* 0x000fea0003800000 */
.L_x_5888:
        /* <DEDUP_REMOVED lines=14> */
.L_x_5902:
[----:B------:R-:W-:Y:S05]  /*2e60*/  BSYNC B0 ;  /* 0x0000000000007941 */ /* 0x000fea0003800000 */
.L_x_5901:
[----:B------:R-:W-:-:S04]  /*2e70*/  F2FP.BF16.PACK_AB R0, RZ, R0 ;  /* 0x00000000ff00723e */ /* 0x000fc800000010ff */
[----:B------:R-:W-:Y:S01]  /*2e80*/  PRMT R22, R0, 0x7610, R22 ;  /* 0x0000761000167816 */ /* 0x000fe20000000016 */
[----:B------:R-:W-:Y:S05]  /*2e90*/  BRA `(.L_x_5876) ;  /* 0x000001e000007947 */ /* 0x000fea0003800000 */
.L_x_5875:
        /* <DEDUP_REMOVED lines=21> */
.L_x_5900:
[----:B------:R-:W2:Y:S02]  /*2ff0*/  LDG.E.64 R2, [R2.64] ;  /* 0x0000002402027981 */ /* 0x000ea4000c1e1b00 */
[----:B--2---:R-:W0:Y:S02]  /*3000*/  I2F.U64 R0, R2 ;  /* 0x0000000200007312 */ /* 0x004e240000301000 */
[----:B0-----:R-:W-:-:S04]  /*3010*/  F2FP.BF16.PACK_AB R0, RZ, R0 ;  /* 0x00000000ff00723e */ /* 0x001fc800000010ff */
[----:B------:R-:W-:Y:S01]  /*3020*/  PRMT R22, R0, 0x7610, R22 ;  /* 0x0000761000167816 */ /* 0x000fe20000000016 */
[----:B------:R-:W-:Y:S05]  /*3030*/  BRA `(.L_x_5876) ;  /* 0x0000004000007947 */ /* 0x000fea0003800000 */
.L_x_5899:
[----:B------:R-:W2:Y:S02]  /*3040*/  LDG.E R2, [R2.64] ;  /* 0x0000002402027981 */ /* 0x000ea4000c1e1900 */
[----:B--2---:R-:W0:Y:S02]  /*3050*/  I2F.U32 R0, R2 ;  /* 0x0000000200007306 */ /* 0x004e240000201000 */
[----:B0-----:R-:W-:-:S04]  /*3060*/  F2FP.BF16.PACK_AB R0, RZ, R0 ;  /* 0x00000000ff00723e */ /* 0x001fc800000010ff */
[----:B------:R-:W-:Y:S02]  /*3070*/  PRMT R22, R0, 0x7610, R22 ;  /* 0x0000761000167816 */ /* 0x000fe40000000016 */
.L_x_5876:
        /* <DEDUP_REMOVED lines=18> */
.L_x_5907:
[----:B------:R-:W2:Y:S02]  /*31a0*/  LDG.E.U8 R2, [R2.64] ;  /* 0x0000002402027981 */ /* 0x000ea4000c1e1100 */
[----:B--2---:R0:W1:Y:S01]  /*31b0*/  I2F.U16 R23, R2 ;  /* 0x0000000200177306 */ /* 0x0040620000101000 */
[----:B------:R-:W-:Y:S05]  /*31c0*/  BRA `(.L_x_5909) ;  /* 0x00000ca000007947 */ /* 0x000fea0003800000 */
.L_x_5906:
        /* <DEDUP_REMOVED lines=9> */
.L_x_5911:
[----:B------:R-:W2:Y:S02]  /*3260*/  LDG.E R2, [R2.64] ;  /* 0x0000002402027981 */ /* 0x000ea4000c1e1900 */
[----:B--2---:R0:W1:Y:S01]  /*3270*/  I2F R23, R2 ;  /* 0x0000000200177306 */ /* 0x0040620000201400 */
[----:B------:R-:W-:Y:S05]  /*3280*/  BRA `(.L_x_5909) ;  /* 0x00000be000007947 */ /* 0x000fea0003800000 */
.L_x_5910:
[----:B------:R-:W2:Y:S02]  /*3290*/  LDG.E.U16 R2, [R2.64] ;  /* 0x0000002402027981 */ /* 0x000ea4000c1e1500 */
[----:B--2---:R0:W1:Y:S01]  /*32a0*/  I2F.S16 R23, R2 ;  /* 0x0000000200177306 */ /* 0x0040620000101400 */
[----:B------:R-:W-:Y:S05]  /*32b0*/  BRA `(.L_x_5909) ;  /* 0x00000bb000007947 */ /* 0x000fea0003800000 */
.L_x_5905:
        /* <DEDUP_REMOVED lines=8> */
.L_x_5913:
[----:B------:R-:W2:Y:S02]  /*3340*/  LDG.E.U16 R2, [R2.64] ;  /* 0x0000002402027981 */ /* 0x000ea4000c1e1500 */
[----:B--2---:R-:W-:Y:S01]  /*3350*/  HADD2.F32 R23, -RZ, R2.H0_H0 ;  /* 0x20000002ff177230 */ /* 0x004fe20000004100 */
[----:B------:R-:W-:Y:S05]  /*3360*/  BRA `(.L_x_5909) ;  /* 0x00000b0000007947 */ /* 0x000fea0003800000 */
.L_x_5912:
        /* <DEDUP_REMOVED lines=8> */
.L_x_5915:
[----:B------:R-:W2:Y:S02]  /*33f0*/  LDG.E.U16 R2, [R2.64] ;  /* 0x0000002402027981 */ /* 0x000ea4000c1e1500 */
[----:B--2---:R-:W-:Y:S01]  /*3400*/  HADD2.F32 R23, -RZ, R2.H0_H0 ;  /* 0x20000002ff177230 */ /* 0x004fe20000004100 */
[----:B------:R-:W-:Y:S05]  /*3410*/  BRA `(.L_x_5909) ;  /* 0x00000a5000007947 */ /* 0x000fea0003800000 */
.L_x_5914:
[----:B------:R-:W2:Y:S02]  /*3420*/  LDG.E.64 R2, [R2.64] ;  /* 0x0000002402027981 */ /* 0x000ea4000c1e1b00 */
[----:B--2---:R-:W0:Y:S01]  /*3430*/  F2F.F32.F64 R23, R2 ;  /* 0x0000000200177310 */ /* 0x004e220000301000 */
[----:B------:R-:W0:-:S14]  /*3440*/  DSETP.GEU.AND P0, PT, |R2|, c[0x2][0x0], PT ;  /* 0x008000000200762a */ /* 0x000e1c0003f0e200 */
[----:B0-----:R-:W-:Y:S01]  /*3450*/  @!P0 FMUL R23, R23, 1.175494350822287508e-38 ;  /* 0x0080000017178820 */ /* 0x001fe20000400000 */
[----:B------:R-:W-:Y:S05]  /*3460*/  BRA `(.L_x_5909) ;  /* 0x00000a0000007947 */ /* 0x000fea0003800000 */
.L_x_5904:
        /* <DEDUP_REMOVED lines=12> */
.L_x_5918:
[----:B------:R-:W2:Y:S02]  /*3530*/  LDG.E.64 R2, [R2.64] ;  /* 0x0000002402027981 */ /* 0x000ea4000c1e1b00 */
[----:B--2---:R-:W0:Y:S01]  /*3540*/  F2F.F32.F64 R23, R2 ;  /* 0x0000000200177310 */ /* 0x004e220000301000 */
[----:B------:R-:W0:-:S14]  /*3550*/  DSETP.GEU.AND P0, PT, |R2|, c[0x2][0x0], PT ;  /* 0x008000000200762a */ /* 0x000e1c0003f0e200 */
[----:B0-----:R-:W-:Y:S01]  /*3560*/  @!P0 FMUL R23, R23, 1.175494350822287508e-38 ;  /* 0x0080000017178820 */ /* 0x001fe20000400000 */
[----:B------:R-:W-:Y:S05]  /*3570*/  BRA `(.L_x_5909) ;  /* 0x000008f000007947 */ /* 0x000fea0003800000 */
.L_x_5917:
        /* <DEDUP_REMOVED lines=26> */
.L_x_5920:
        /* <DEDUP_REMOVED lines=13> */
.L_x_5919:
[----:B------:R-:W2:Y:S02]  /*37f0*/  LDG.E.U16 R2, [R2.64] ;  /* 0x0000002402027981 */ /* 0x000ea4000c1e1500 */
[----:B--2---:R-:W-:Y:S01]  /*3800*/  PRMT R23, RZ, 0x5410, R2 ;  /* 0x00005410ff177816 */ /* 0x004fe20000000002 */
[----:B------:R-:W-:Y:S05]  /*3810*/  BRA `(.L_x_5909) ;  /* 0x0000065000007947 */ /* 0x000fea0003800000 */
.L_x_5916:
        /* <DEDUP_REMOVED lines=11> */
.L_x_5923:
        /* <DEDUP_REMOVED lines=20> */
.L_x_5925:
[----:B------:R-:W-:Y:S05]  /*3a10*/  BSYNC B0 ;  /* 0x0000000000007941 */ /* 0x000fea0003800000 */
.L_x_5924:
[----:B------:R-:W-:Y:S01]  /*3a20*/  IMAD.SHL.U32 R2, R2, 0x100000, RZ ;  /* 0x0010000002027824 */ /* 0x000fe200078e00ff */
[----:B------:R-:W-:-:S04]  /*3a30*/  LEA R0, R0, 0x3b800000, 0x17 ;  /* 0x3b80000000007811 */ /* 0x000fc800078eb8ff */
[----:B------:R-:W-:Y:S01]  /*3a40*/  LOP3.LUT R23, R0, R2, R23, 0xfe, !PT ;  /* 0x0000000200177212 */ /* 0x000fe200078efe17 */
[----:B------:R-:W-:Y:S05]  /*3a50*/  BRA `(.L_x_5909) ;  /* 0x0000041000007947 */ /* 0x000fea0003800000 */
.L_x_5922:
        /* <DEDUP_REMOVED lines=20> */
.L_x_5927:
[----:B------:R-:W-:Y:S05]  /*3ba0*/  BSYNC B0 ;  /* 0x0000000000007941 */ /* 0x000fea0003800000 */
.L_x_5926:
[----:B------:R-:W-:Y:S01]  /*3bb0*/  IMAD.SHL.U32 R2, R2, 0x200000, RZ ;  /* 0x0020000002027824 */ /* 0x000fe200078e00ff */
[----:B------:R-:W-:-:S04]  /*3bc0*/  LEA R0, R0, 0x37800000, 0x17 ;  /* 0x3780000000007811 */ /* 0x000fc800078eb8ff */
[----:B------:R-:W-:Y:S01]  /*3bd0*/  LOP3.LUT R23, R0, R2, R23, 0xfe, !PT ;  /* 0x0000000200177212 */ /* 0x000fe200078efe17 */
[----:B------:R-:W-:Y:S05]  /*3be0*/  BRA `(.L_x_5909) ;  /* 0x0000028000007947 */ /* 0x000fea0003800000 */
.L_x_5921:
        /* <DEDUP_REMOVED lines=14> */
.L_x_5908:
        /* <DEDUP_REMOVED lines=21> */
.L_x_5929:
[----:B------:R-:W2:Y:S02]  /*3e20*/  LDG.E.64 R2, [R2.64] ;  /* 0x0000002402027981 */ /* 0x000ea4000c1e1b00 */
[----:B--2---:R0:W1:Y:S01]  /*3e30*/  I2F.U64 R23, R2 ;  /* 0x0000000200177312 */ /* 0x0040620000301000 */
[----:B------:R-:W-:Y:S05]  /*3e40*/  BRA `(.L_x_5909) ;  /* 0x0000002000007947 */ /* 0x000fea0003800000 */
.L_x_5928:
[----:B------:R-:W2:Y:S02]  /*3e50*/  LDG.E R2, [R2.64] ;  /* 0x0000002402027981 */ /* 0x000ea4000c1e1900 */
[----:B--2---:R0:W1:Y:S02]  /*3e60*/  I2F.U32 R23, R2 ;  /* 0x0000000200177306 */ /* 0x0040640000201000 */
.L_x_5909:
[----:B------:R-:W-:Y:S05]  /*3e70*/  BSYNC B6 ;  /* 0x0000000000067941 */ /* 0x000fea0003800000 */
.L_x_5903:
[----:B------:R-:W-:Y:S02]  /*3e80*/  IADD3 R27, R27, 0x80, RZ ;  /* 0x000000801b1b7810 */ /* 0x000fe40007ffe0ff */
.L_x_5870:
[----:B------:R-:W-:Y:S05]  /*3e90*/  BSYNC B7 ;  /* 0x0000000000077941 */ /* 0x000fea0003800000 */
.L_x_5869:
[----:B------:R-:W-:Y:S01]  /*3ea0*/  ISETP.GE.AND P0, PT, R27, R24, PT ;  /* 0x000000181b00720c */ /* 0x000fe20003f06270 */
[----:B------:R-:W-:Y:S01]  /*3eb0*/  BSSY B7, `(.L_x_5930) ;  /* 0x00001ef000077945 */ /* 0x000fe20003800000 */
[----:B------:R-:W-:Y:S01]  /*3ec0*/  IMAD.MOV.U32 R17, RZ, RZ, RZ ;  /* 0x000000ffff117224 */ /* 0x000fe200078e00ff */
[----:B------:R-:W-:Y:S01]  /*3ed0*/  PRMT R16, RZ, 0x7610, R16 ;  /* 0x00007610ff107816 */ /* 0x000fe20000000010 */
[----:B------:R-:W-:Y:S01]  /*3ee0*/  IMAD.MOV.U32 R29, RZ, RZ, RZ ;  /* 0x000000ffff1d7224 */ /* 0x000fe200078e00ff */
[----:B0-----:R-:W-:-:S08]  /*3ef0*/  PRMT R2, RZ, 0x7610, R2 ;  /* 0x00007610ff027816 */ /* 0x001fd00000000002 */
[----:B------:R-:W-:Y:S05]  /*3f00*/  @P0 BRA `(.L_x_5931) ;  /* 0x00001e9000000947 */ /* 0x000fea0003800000 */
[----:B------:R-:W-:Y:S01]  /*3f10*/  PRMT R0, R26, 0x9910, RZ ;  /* 0x000099101a007816 */ /* 0x000fe200000000ff */
        /* <DEDUP_REMOVED lines=19> */
.L_x_5935:
[----:B------:R-:W2:Y:S02]  /*4050*/  LDG.E.U8 R4, [R4.64] ;  /* 0x0000002404047981 */ /* 0x000ea4000c1e1100 */
[----:B--2---:R-:W0:Y:S02]  /*4060*/  I2F.U16 R0, R4 ;  /* 0x0000000400007306 */ /* 0x004e240000101000 */
[----:B0-----:R-:W-:-:S04]  /*4070*/  F2FP.BF16.PACK_AB R0, RZ, R0 ;  /* 0x00000000ff00723e */ /* 0x001fc800000010ff */
[----:B------:R-:W-:Y:S01]  /*4080*/  PRMT R2, R0, 0x7610, R2 ;  /* 0x0000761000027816 */ /* 0x000fe20000000002 */
[----:B------:R-:W-:Y:S05]  /*4090*/  BRA `(.L_x_5937) ;  /* 0x00000ef000007947 */ /* 0x000fea0003800000 */
.L_x_5934:
        /* <DEDUP_REMOVED lines=11> */
.L_x_5939:
[----:B------:R-:W2:Y:S02]  /*4150*/  LDG.E R4, [R4.64] ;  /* 0x0000002404047981 */ /* 0x000ea4000c1e1900 */
[----:B--2---:R-:W0:Y:S02]  /*4160*/  I2F R0, R4 ;  /* 0x0000000400007306 */ /* 0x004e240000201400 */
[----:B0-----:R-:W-:-:S04]  /*4170*/  F2FP.BF16.PACK_AB R0, RZ, R0 ;  /* 0x00000000ff00723e */ /* 0x001fc800000010ff */
[----:B------:R-:W-:Y:S01]  /*4180*/  PRMT R2, R0, 0x7610, R2 ;  /* 0x0000761000027816 */ /* 0x000fe20000000002 */
[----:B------:R-:W-:Y:S05]  /*4190*/  BRA `(.L_x_5937) ;  /* 0x00000df000007947 */ /* 0x000fea0003800000 */
.L_x_5938:
[----:B------:R-:W2:Y:S02]  /*41a0*/  LDG.E.U16 R4, [R4.64] ;  /* 0x0000002404047981 */ /* 0x000ea4000c1e1500 */
[----:B--2---:R-:W0:Y:S02]  /*41b0*/  I2F.S16 R0, R4 ;  /* 0x0000000400007306 */ /* 0x004e240000101400 */
[----:B0-----:R-:W-:-:S04]  /*41c0*/  F2FP.BF16.PACK_AB R0, RZ, R0 ;  /* 0x00000000ff00723e */ /* 0x001fc800000010ff */
[----:B------:R-:W-:Y:S01]  /*41d0*/  PRMT R2, R0, 0x7610, R2 ;  /* 0x0000761000027816 */ /* 0x000fe20000000002 */
[----:B------:R-:W-:Y:S05]  /*41e0*/  BRA `(.L_x_5937) ;  /* 0x00000da000007947 */ /* 0x000fea0003800000 */
.L_x_5933:
        /* <DEDUP_REMOVED lines=9> */
.L_x_5941:
[----:B------:R-:W2:Y:S02]  /*4280*/  LDG.E.U16 R0, [R4.64] ;  /* 0x0000002404007981 */ /* 0x000ea4000c1e1500 */
[----:B--2---:R-:W-:-:S05]  /*4290*/  HADD2.F32 R0, -RZ, R0.H0_H0 ;  /* 0x20000000ff007230 */ /* 0x004fca0000004100 */
[----:B------:R-:W-:-:S04]  /*42a0*/  F2FP.BF16.PACK_AB R0, RZ, R0 ;  /* 0x00000000ff00723e */ /* 0x000fc800000010ff */
[----:B------:R-:W-:Y:S01]  /*42b0*/  PRMT R2, R0, 0x7610, R2 ;  /* 0x0000761000027816 */ /* 0x000fe20000000002 */
[----:B------:R-:W-:Y:S05]  /*42c0*/  BRA `(.L_x_5937) ;  /* 0x00000cc000007947 */ /* 0x000fea0003800000 */
.L_x_5940:
        /* <DEDUP_REMOVED lines=9> */
.L_x_5943:
[----:B------:R-:W2:Y:S02]  /*4360*/  LDG.E.U16 R4, [R4.64] ;  /* 0x0000002404047981 */ /* 0x000ea4000c1e1500 */
[----:B--2---:R-:W-:-:S05]  /*4370*/  HADD2.F32 R0, -RZ, R4.H0_H0 ;  /* 0x20000004ff007230 */ /* 0x004fca0000004100 */
[----:B------:R-:W-:-:S04]  /*4380*/  F2FP.BF16.PACK_AB R0, RZ, R0 ;  /* 0x00000000ff00723e */ /* 0x000fc800000010ff */
[----:B------:R-:W-:Y:S01]  /*4390*/  PRMT R2, R0, 0x7610, R2 ;  /* 0x0000761000027816 */ /* 0x000fe20000000002 */
[----:B------:R-:W-:Y:S05]  /*43a0*/  BRA `(.L_x_5937) ;  /* 0x00000be000007947 */ /* 0x000fea0003800000 */
.L_x_5942:
[----:B------:R-:W2:Y:S02]  /*43b0*/  LDG.E.64 R4, [R4.64] ;  /* 0x0000002404047981 */ /* 0x000ea4000c1e1b00 */
[----:B--2---:R-:W0:Y:S01]  /*43c0*/  F2F.F32.F64 R0, R4 ;  /* 0x0000000400007310 */ /* 0x004e220000301000 */
[----:B------:R-:W0:-:S14]  /*43d0*/  DSETP.GEU.AND P0, PT, |R4|, c[0x2][0x0], PT ;  /* 0x008000000400762a */ /* 0x000e1c0003f0e200 */
[----:B0-----:R-:W-:-:S05]  /*43e0*/  @!P0 FMUL R0, R0, 1.175494350822287508e-38 ;  /* 0x0080000000008820 */ /* 0x001fca0000400000 */
[----:B------:R-:W-:-:S04]  /*43f0*/  F2FP.BF16.PACK_AB R0, RZ, R0 ;  /* 0x00000000ff00723e */ /* 0x000fc800000010ff */
[----:B------:R-:W-:Y:S01]  /*4400*/  PRMT R2, R0, 0x7610, R2 ;  /* 0x0000761000027816 */ /* 0x000fe20000000002 */
[----:B------:R-:W-:Y:S05]  /*4410*/  BRA `(.L_x_5937) ;  /* 0x00000b7000007947 */ /* 0x000fea0003800000 */
.L_x_5932:
        /* <DEDUP_REMOVED lines=14> */
.L_x_5946:
[----:B------:R-:W2:Y:S02]  /*4500*/  LDG.E.64 R4, [R4.64] ;  /* 0x0000002404047981 */ /* 0x000ea4000c1e1b00 */
[----:B--2---:R-:W0:Y:S01]  /*4510*/  F2F.F32.F64 R0, R4 ;  /* 0x0000000400007310 */ /* 0x004e220000301000 */
[----:B------:R-:W0:-:S14]  /*4520*/  DSETP.GEU.AND P0, PT, |R4|, c[0x2][0x0], PT ;  /* 0x008000000400762a */ /* 0x000e1c0003f0e200 */
[----:B0-----:R-:W-:-:S05]  /*4530*/  @!P0 FMUL R0, R0, 1.175494350822287508e-38 ;  /* 0x0080000000008820 */ /* 0x001fca0000400000 */
[----:B------:R-:W-:-:S04]  /*4540*/  F2FP.BF16.PACK_AB R0, RZ, R0 ;  /* 0x00000000ff00723e */ /* 0x000fc800000010ff */
[----:B------:R-:W-:Y:S01]  /*4550*/  PRMT R2, R0, 0x7610, R2 ;  /* 0x0000761000027816 */ /* 0x000fe20000000002 */
[----:B------:R-:W-:Y:S05]  /*4560*/  BRA `(.L_x_5937) ;  /* 0x00000a2000007947 */ /* 0x000fea0003800000 */
.L_x_5945:
        /* <DEDUP_REMOVED lines=24> */
[----:B------:R-:W-:-:S04]  /*46f0*/  LOP3.LUT R3, R3, 0x80000000, R0, 0xf8, !PT ;  /* 0x8000000003037812 */ /* 0x000fc800078ef800 */
[----:B------:R-:W-:-:S04]  /*4700*/  F2FP.BF16.PACK_AB R3, RZ, R3 ;  /* 0x00000003ff03723e */ /* 0x000fc800000010ff */
[----:B------:R-:W-:Y:S01]  /*4710*/  PRMT R2, R3, 0x7610, R2 ;  /* 0x0000761003027816 */ /* 0x000fe20000000002 */
[----:B------:R-:W-:Y:S05]  /*4720*/  BRA `(.L_x_5937) ;  /* 0x0000086000007947 */ /* 0x000fea0003800000 */
.L_x_5948:
        /* <DEDUP_REMOVED lines=11> */
[----:B------:R-:W-:-:S04]  /*47e0*/  LOP3.LUT R2, R2, 0x80000000, R3, 0xf8, !PT ;  /* 0x8000000002027812 */ /* 0x000fc800078ef803 */
[----:B------:R-:W-:Y:S01]  /*47f0*/  F2FP.BF16.PACK_AB R2, RZ, R2 ;  /* 0x00000002ff02723e */ /* 0x000fe200000010ff */
[----:B------:R-:W-:Y:S05]  /*4800*/  BRA `(.L_x_5937) ;  /* 0x0000078000007947 */ /* 0x000fea0003800000 */
.L_x_5947:
[----:B------:R0:W5:Y:S01]  /*4810*/  LDG.E.U16 R2, [R4.64] ;  /* 0x0000002404027981 */ /* 0x000162000c1e1500 */
[----:B------:R-:W-:Y:S05]  /*4820*/  BRA `(.L_x_5937) ;  /* 0x0000076000007947 */ /* 0x000fea0003800000 */
.L_x_5944:
        /* <DEDUP_REMOVED lines=12> */
.L_x_5951:
        /* <DEDUP_REMOVED lines=21> */
.L_x_5955:
[----:B------:R-:W-:Y:S05]  /*4a40*/  BSYNC B1 ;  /* 0x0000000000017941 */ /* 0x000fea0003800000 */
.L_x_5954:
[----:B------:R-:W-:Y:S01]  /*4a50*/  LEA R3, R0, 0x3b800000, 0x17 ;  /* 0x3b80000000037811 */ /* 0x000fe200078eb8ff */
[----:B------:R-:W-:-:S05]  /*4a60*/  IMAD.SHL.U32 R0, R2, 0x100000, RZ ;  /* 0x0010000002007824 */ /* 0x000fca00078e00ff */
[----:B------:R-:W-:Y:S02]  /*4a70*/  LOP3.LUT R0, R3, R0, R4, 0xfe, !PT ;  /* 0x0000000003007212 */ /* 0x000fe400078efe04 */
.L_x_5953:
[----:B------:R-:W-:Y:S05]  /*4a80*/  BSYNC B0 ;  /* 0x0000000000007941 */ /* 0x000fea0003800000 */
.L_x_5952:
[----:B------:R-:W-:-:S04]  /*4a90*/  F2FP.BF16.PACK_AB R0, RZ, R0 ;  /* 0x00000000ff00723e */ /* 0x000fc800000010ff */
[----:B------:R-:W-:Y:S01]  /*4aa0*/  PRMT R2, R0, 0x7610, R2 ;  /* 0x0000761000027816 */ /* 0x000fe20000000002 */
[----:B------:R-:W-:Y:S05]  /*4ab0*/  BRA `(.L_x_5937) ;  /* 0x000004d000007947 */ /* 0x000fea0003800000 */
.L_x_5950:
        /* <DEDUP_REMOVED lines=21> */
.L_x_5959:
[----:B------:R-:W-:Y:S05]  /*4c10*/  BSYNC B1 ;  /* 0x0000000000017941 */ /* 0x000fea0003800000 */
.L_x_5958:
[----:B------:R-:W-:Y:S01]  /*4c20*/  LEA R3, R0, 0x37800000, 0x17 ;  /* 0x3780000000037811 */ /* 0x000fe200078eb8ff */
[----:B------:R-:W-:-:S05]  /*4c30*/  IMAD.SHL.U32 R0, R2, 0x200000, RZ ;  /* 0x0020000002007824 */ /* 0x000fca00078e00ff */
[----:B------:R-:W-:Y:S02]  /*4c40*/  LOP3.LUT R0, R3, R0, R4, 0xfe, !PT ;  /* 0x0000000003007212 */ /* 0x000fe400078efe04 */
.L_x_5957:
[----:B------:R-:W-:Y:S05]  /*4c50*/  BSYNC B0 ;  /* 0x0000000000007941 */ /* 0x000fea0003800000 */
.L_x_5956:
[----:B------:R-:W-:-:S04]  /*4c60*/  F2FP.BF16.PACK_AB R0, RZ, R0 ;  /* 0x00000000ff00723e */ /* 0x000fc800000010ff */
[----:B------:R-:W-:Y:S01]  /*4c70*/  PRMT R2, R0, 0x7610, R2 ;  /* 0x0000761000027816 */ /* 0x000fe20000000002 */
[----:B------:R-:W-:Y:S05]  /*4c80*/  BRA `(.L_x_5937) ;  /* 0x0000030000007947 */ /* 0x000fea0003800000 */
.L_x_5949:
        /* <DEDUP_REMOVED lines=14> */
.L_x_5963:
[----:B------:R-:W-:Y:S05]  /*4d70*/  BSYNC B0 ;  /* 0x0000000000007941 */ /* 0x000fea0003800000 */
.L_x_5962:
[----:B------:R-:W-:-:S04]  /*4d80*/  F2FP.BF16.PACK_AB R0, RZ, R0 ;  /* 0x00000000ff00723e */ /* 0x000fc800000010ff */
[----:B------:R-:W-:Y:S01]  /*4d90*/  PRMT R2, R0, 0x7610, R2 ;  /* 0x0000761000027816 */ /* 0x000fe20000000002 */
[----:B------:R-:W-:Y:S05]  /*4da0*/  BRA `(.L_x_5937) ;  /* 0x000001e000007947 */ /* 0x000fea0003800000 */
.L_x_5936:
        /* <DEDUP_REMOVED lines=19> */
[----:B------:R-:W-:Y:S01]  /*4ee0*/  PRMT R2, RZ, 0x7610, R2 ;  /* 0x00007610ff027816 */ /* 0x000fe20000000002 */
[----:B------:R-:W-:Y:S05]  /*4ef0*/  BRA `(.L_x_5937) ;  /* 0x0000009000007947 */ /* 0x000fea0003800000 */
.L_x_5961:
[----:B------:R-:W2:Y:S02]  /*4f00*/  LDG.E.64 R4, [R4.64] ;  /* 0x0000002404047981 */ /* 0x000ea4000c1e1b00 */
[----:B--2---:R-:W0:Y:S02]  /*4f10*/  I2F.U64 R0, R4 ;  /* 0x0000000400007312 */ /* 0x004e240000301000 */
[----:B0-----:R-:W-:-:S04]  /*4f20*/  F2FP.BF16.PACK_AB R0, RZ, R0 ;  /* 0x00000000ff00723e */ /* 0x001fc800000010ff */
[----:B------:R-:W-:Y:S01]  /*4f30*/  PRMT R2, R0, 0x7610, R2 ;  /* 0x0000761000027816 */ /* 0x000fe20000000002 */
[----:B------:R-:W-:Y:S05]  /*4f40*/  BRA `(.L_x_5937) ;  /* 0x0000004000007947 */ /* 0x000fea0003800000 */
.L_x_5960:
[----:B------:R-:W2:Y:S02]  /*4f50*/  LDG.E R4, [R4.64] ;  /* 0x0000002404047981 */ /* 0x000ea4000c1e1900 */
[----:B--2---:R-:W0:Y:S02]  /*4f60*/  I2F.U32 R0, R4 ;  /* 0x0000000400007306 */ /* 0x004e240000201000 */
[----:B0-----:R-:W-:-:S04]  /*4f70*/  F2FP.BF16.PACK_AB R0, RZ, R0 ;  /* 0x00000000ff00723e */ /* 0x001fc800000010ff */
[----:B------:R-:W-:Y:S02]  /*4f80*/  PRMT R2, R0, 0x7610, R2 ;  /* 0x0000761000027816 */ /* 0x000fe40000000002 */
.L_x_5937:
        /* <DEDUP_REMOVED lines=18> */
.L_x_5968:
[----:B------:R-:W2:Y:S02]  /*50b0*/  LDG.E.U8 R4, [R4.64] ;  /* 0x0000002404047981 */ /* 0x000ea4000c1e1100 */
[----:B--2---:R0:W2:Y:S01]  /*50c0*/  I2F.U16 R29, R4 ;  /* 0x00000004001d7306 */ /* 0x0040a20000101000 */
[----:B------:R-:W-:Y:S05]  /*50d0*/  BRA `(.L_x_5970) ;  /* 0x00000ca000007947 */ /* 0x000fea0003800000 */
.L_x_5967:
        /* <DEDUP_REMOVED lines=9> */
.L_x_5972:
[----:B------:R-:W2:Y:S02]  /*5170*/  LDG.E R4, [R4.64] ;  /* 0x0000002404047981 */ /* 0x000ea4000c1e1900 */
[----:B--2---:R0:W2:Y:S01]  /*5180*/  I2F R29, R4 ;  /* 0x00000004001d7306 */ /* 0x0040a20000201400 */
[----:B------:R-:W-:Y:S05]  /*5190*/  BRA `(.L_x_5970) ;  /* 0x00000be000007947 */ /* 0x000fea0003800000 */
.L_x_5971:
[----:B------:R-:W2:Y:S02]  /*51a0*/  LDG.E.U16 R4, [R4.64] ;  /* 0x0000002404047981 */ /* 0x000ea4000c1e1500 */
[----:B--2---:R0:W2:Y:S01]  /*51b0*/  I2F.S16 R29, R4 ;  /* 0x00000004001d7306 */ /* 0x0040a20000101400 */
[----:B------:R-:W-:Y:S05]  /*51c0*/  BRA `(.L_x_5970) ;  /* 0x00000bb000007947 */ /* 0x000fea0003800000 */
.L_x_5966:
        /* <DEDUP_REMOVED lines=8> */
.L_x_5974:
[----:B------:R-:W2:Y:S02]  /*5250*/  LDG.E.U16 R4, [R4.64] ;  /* 0x0000002404047981 */ /* 0x000ea4000c1e1500 */
[----:B--2---:R-:W-:Y:S01]  /*5260*/  HADD2.F32 R29, -RZ, R4.H0_H0 ;  /* 0x20000004ff1d7230 */ /* 0x004fe20000004100 */
[----:B------:R-:W-:Y:S05]  /*5270*/  BRA `(.L_x_5970) ;  /* 0x00000b0000007947 */ /* 0x000fea0003800000 */
.L_x_5973:
        /* <DEDUP_REMOVED lines=8> */
.L_x_5976:
[----:B------:R-:W2:Y:S02]  /*5300*/  LDG.E.U16 R4, [R4.64] ;  /* 0x0000002404047981 */ /* 0x000ea4000c1e1500 */
[----:B--2---:R-:W-:Y:S01]  /*5310*/  HADD2.F32 R29, -RZ, R4.H0_H0 ;  /* 0x20000004ff1d7230 */ /* 0x004fe20000004100 */
[----:B------:R-:W-:Y:S05]  /*5320*/  BRA `(.L_x_5970) ;  /* 0x00000a5000007947 */ /* 0x000fea0003800000 */
.L_x_5975:
[----:B------:R-:W2:Y:S02]  /*5330*/  LDG.E.64 R4, [R4.64] ;  /* 0x0000002404047981 */ /* 0x000ea4000c1e1b00 */
[----:B--2---:R-:W0:Y:S01]  /*5340*/  F2F.F32.F64 R29, R4 ;  /* 0x00000004001d7310 */ /* 0x004e220000301000 */
[----:B------:R-:W0:-:S14]  /*5350*/  DSETP.GEU.AND P0, PT, |R4|, c[0x2][0x0], PT ;  /* 0x008000000400762a */ /* 0x000e1c0003f0e200 */
[----:B0-----:R-:W-:Y:S01]  /*5360*/  @!P0 FMUL R29, R29, 1.175494350822287508e-38 ;  /* 0x008000001d1d8820 */ /* 0x001fe20000400000 */
[----:B------:R-:W-:Y:S05]  /*5370*/  BRA `(.L_x_5970) ;  /* 0x00000a0000007947 */ /* 0x000fea0003800000 */
.L_x_5965:
        /* <DEDUP_REMOVED lines=12> */
.L_x_5979:
[----:B------:R-:W2:Y:S02]  /*5440*/  LDG.E.64 R4, [R4.64] ;  /* 0x0000002404047981 */ /* 0x000ea4000c1e1b00 */
[----:B--2---:R-:W0:Y:S01]  /*5450*/  F2F.F32.F64 R29, R4 ;  /* 0x00000004001d7310 */ /* 0x004e220000301000 */
[----:B------:R-:W0:-:S14]  /*5460*/  DSETP.GEU.AND P0, PT, |R4|, c[0x2][0x0], PT ;  /* 0x008000000400762a */ /* 0x000e1c0003f0e200 */
[----:B0-----:R-:W-:Y:S01]  /*5470*/  @!P0 FMUL R29, R29, 1.175494350822287508e-38 ;  /* 0x008000001d1d8820 */ /* 0x001fe20000400000 */
[----:B------:R-:W-:Y:S05]  /*5480*/  BRA `(.L_x_5970) ;  /* 0x000008f000007947 */ /* 0x000fea0003800000 */
.L_x_5978:
        /* <DEDUP_REMOVED lines=26> */
.L_x_5981:
        /* <DEDUP_REMOVED lines=13> */
.L_x_5980:
[----:B------:R-:W2:Y:S02]  /*5700*/  LDG.E.U16 R4, [R4.64] ;  /* 0x0000002404047981 */ /* 0x000ea4000c1e1500 */
[----:B--2---:R-:W-:Y:S01]  /*5710*/  PRMT R29, RZ, 0x5410, R4 ;  /* 0x00005410ff1d7816 */ /* 0x004fe20000000004 */
[----:B------:R-:W-:Y:S05]  /*5720*/  BRA `(.L_x_5970) ;  /* 0x0000065000007947 */ /* 0x000fea0003800000 */
.L_x_5977:
        /* <DEDUP_REMOVED lines=11> */
.L_x_5984:
        /* <DEDUP_REMOVED lines=20> */
.L_x_5986:
[----:B------:R-:W-:Y:S05]  /*5920*/  BSYNC B0 ;  /* 0x0000000000007941 */ /* 0x000fea0003800000 */
.L_x_5985:
[----:B------:R-:W-:Y:S01]  /*5930*/  IMAD.SHL.U32 R3, R3, 0x100000, RZ ;  /* 0x0010000003037824 */ /* 0x000fe200078e00ff */
[----:B------:R-:W-:-:S04]  /*5940*/  LEA R0, R0, 0x3b800000, 0x17 ;  /* 0x3b80000000007811 */ /* 0x000fc800078eb8ff */
[----:B------:R-:W-:Y:S01]  /*5950*/  LOP3.LUT R29, R0, R3, R29, 0xfe, !PT ;  /* 0x00000003001d7212 */ /* 0x000fe200078efe1d */
[----:B------:R-:W-:Y:S05]  /*5960*/  BRA `(.L_x_5970) ;  /* 0x0000041000007947 */ /* 0x000fea0003800000 */
.L_x_5983:
        /* <DEDUP_REMOVED lines=20> */
.L_x_5988:
[----:B------:R-:W-:Y:S05]  /*5ab0*/  BSYNC B0 ;  /* 0x0000000000007941 */ /* 0x000fea0003800000 */
.L_x_5987:
[----:B------:R-:W-:Y:S01]  /*5ac0*/  IMAD.SHL.U32 R3, R3, 0x200000, RZ ;  /* 0x0020000003037824 */ /* 0x000fe200078e00ff */
[----:B------:R-:W-:-:S04]  /*5ad0*/  LEA R0, R0, 0x37800000, 0x17 ;  /* 0x3780000000007811 */ /* 0x000fc800078eb8ff */
[----:B------:R-:W-:Y:S01]  /*5ae0*/  LOP3.LUT R29, R0, R3, R29, 0xfe, !PT ;  /* 0x00000003001d7212 */ /* 0x000fe200078efe1d */
[----:B------:R-:W-:Y:S05]  /*5af0*/  BRA `(.L_x_5970) ;  /* 0x0000028000007947 */ /* 0x000fea0003800000 */
.L_x_5982:
        /* <DEDUP_REMOVED lines=14> */
.L_x_5969:
        /* <DEDUP_REMOVED lines=21> */
.L_x_5990:
[----:B------:R-:W2:Y:S02]  /*5d30*/  LDG.E.64 R4, [R4.64] ;  /* 0x0000002404047981 */ /* 0x000ea4000c1e1b00 */
[----:B--2---:R0:W2:Y:S01]  /*5d40*/  I2F.U64 R29, R4 ;  /* 0x00000004001d7312 */ /* 0x0040a20000301000 */
[----:B------:R-:W-:Y:S05]  /*5d50*/  BRA `(.L_x_5970) ;  /* 0x0000002000007947 */ /* 0x000fea0003800000 */
.L_x_5989:
[----:B------:R-:W2:Y:S02]  /*5d60*/  LDG.E R4, [R4.64] ;  /* 0x0000002404047981 */ /* 0x000ea4000c1e1900 */
[----:B--2---:R0:W2:Y:S02]  /*5d70*/  I2F.U32 R29, R4 ;  /* 0x00000004001d7306 */ /* 0x0040a40000201000 */
.L_x_5970:
[----:B------:R-:W-:Y:S05]  /*5d80*/  BSYNC B6 ;  /* 0x0000000000067941 */ /* 0x000fea0003800000 */
.L_x_5964:
[----:B------:R-:W-:Y:S02]  /*5d90*/  IADD3 R27, R27, 0x80, RZ ;  /* 0x000000801b1b7810 */ /* 0x000fe40007ffe0ff */
.L_x_5931:
[----:B------:R-:W-:Y:S05]  /*5da0*/  BSYNC B7 ;  /* 0x0000000000077941 */ /* 0x000fea0003800000 */
.L_x_5930:
        /* <DEDUP_REMOVED lines=19> */
[----:B---3--:R-:W0:Y:S02]  /*5ee0*/  I2F.S16 R0, R4 ;  /* 0x0000000400007306 */ /* 0x008e240000101400 */
[----:B0-----:R-:W-:-:S04]  /*5ef0*/  F2FP.BF16.PACK_AB R0, RZ, R0 ;  /* 0x00000000ff00723e */ /* 0x001fc800000010ff */
[----:B------:R-:W-:Y:S01]  /*5f00*/  PRMT R16, R0, 0x7610, R16 ;  /* 0x0000761000107816 */ /* 0x000fe20000000010 */
[----:B------:R-:W-:Y:S05]  /*5f10*/  BRA `(.L_x_5998) ;  /* 0x00000f5000007947 */ /* 0x000fea0003800000 */
.L_x_5996:
[----:B------:R-:W3:Y:S02]  /*5f20*/  LDG.E.U8 R4, [R4.64] ;  /* 0x0000002404047981 */ /* 0x000ee4000c1e1100 */
[----:B---3--:R-:W0:Y:S02]  /*5f30*/  I2F.U16 R0, R4 ;  /* 0x0000000400007306 */ /* 0x008e240000101000 */
[----:B0-----:R-:W-:-:S04]  /*5f40*/  F2FP.BF16.PACK_AB R0, RZ, R0 ;  /* 0x00000000ff00723e */ /* 0x001fc800000010ff */
[----:B------:R-:W-:Y:S01]  /*5f50*/  PRMT R16, R0, 0x7610, R16 ;  /* 0x0000761000107816 */ /* 0x000fe20000000010 */
[----:B------:R-:W-:Y:S05]  /*5f60*/  BRA `(.L_x_5998) ;  /* 0x00000f0000007947 */ /* 0x000fea0003800000 */
.L_x_5995:
[----:B------:R-:W-:-:S13]  /*5f70*/  ISETP.NE.AND P0, PT, R0, 0x2, PT ;  /* 0x000000020000780c */ /* 0x000fda0003f05270 */
[----:B------:R-:W-:Y:S05]  /*5f80*/  @!P0 BRA `(.L_x_5999) ;  /* 0x000000e000008947 */ /* 0x000fea0003800000 */
[----:B------:R-:W-:-:S13]  /*5f90*/  ISETP.NE.AND P0, PT, R0, 0x3, PT ;  /* 0x000000030000780c */ /* 0x000fda0003f05270 */
[----:B------:R-:W-:Y:S05]  /*5fa0*/  @!P0 BRA `(.L_x_6000) ;  /* 0x0000007000008947 */ /* 0x000fea0003800000 */
[----:B------:R-:W-:-:S13]  /*5fb0*/  ISETP.NE.AND P0, PT, R0, 0x4, PT ;  /* 0x000000040000780c */ /* 0x000fda0003f05270 */
[----:B------:R-:W-:Y:S05]  /*5fc0*/  @P0 BRA `(.L_x_5997) ;  /* 0x00000cc000000947 */ /* 0x000fea0003800000 */
[----:B------:R-:W3:Y:S02]  /*5fd0*/  LDG.E.64 R4, [R4.64] ;  /* 0x0000002404047981 */ /* 0x000ee4000c1e1b00 */
[----:B---3--:R-:W0:Y:S02]  /*5fe0*/  I2F.S64 R0, R4 ;  /* 0x0000000400007312 */ /* 0x008e240000301400 */
[----:B0-----:R-:W-:-:S04]  /*5ff0*/  F2FP.BF16.PACK_AB R0, RZ, R0 ;  /* 0x00000000ff00723e */ /* 0x001fc800000010ff */
[----:B------:R-:W-:Y:S01]  /*6000*/  PRMT R16, R0, 0x7610, R16 ;  /* 0x0000761000107816 */ /* 0x000fe20000000010 */
[----:B------:R-:W-:Y:S05]  /*6010*/  BRA `(.L_x_5998) ;  /* 0x00000e5000007947 */ /* 0x000fea0003800000 */
.L_x_6000:
[----:B------:R-:W3:Y:S02]  /*6020*/  LDG.E R4, [R4.64] ;  /* 0x0000002404047981 */ /* 0x000ee4000c1e1900 */
[----:B---3--:R-:W0:Y:S02]  /*6030*/  I2F R0, R4 ;  /* 0x0000000400007306 */ /* 0x008e240000201400 */
[----:B0-----:R-:W-:-:S04]  /*6040*/  F2FP.BF16.PACK_AB R0, RZ, R0 ;  /* 0x00000000ff00723e */ /* 0x001fc800000010ff */
[----:B------:R-:W-:Y:S01]  /*6050*/  PRMT R16, R0, 0x7610, R16 ;  /* 0x0000761000107816 */ /* 0x000fe20000000010 */
[----:B------:R-:W-:Y:S05]  /*6060*/  BRA `(.L_x_5998) ;  /* 0x00000e0000007947 */ /* 0x000fea0003800000 */
.L_x_5999:
[----:B------:R-:W3:Y:S02]  /*6070*/  LDG.E.U16 R4, [R4.64] ;  /* 0x0000002404047981 */ /* 0x000ee4000c1e1500 */
[----:B---3--:R-:W0:Y:S02]  /*6080*/  I2F.S16 R0, R4 ;  /* 0x0000000400007306 */ /* 0x008e240000101400 */
[----:B0-----:R-:W-:-:S04]  /*6090*/  F2FP.BF16.PACK_AB R0, RZ, R0 ;  /* 0x00000000ff00723e */ /* 0x001fc800000010ff */
[----:B------:R-:W-:Y:S01]  /*60a0*/  PRMT R16, R0, 0x7610, R16 ;  /* 0x0000761000107816 */ /* 0x000fe20000000010 */
[----:B------:R-:W-:Y:S05]  /*60b0*/  BRA `(.L_x_5998) ;  /* 0x00000db000007947 */ /* 0x000fea0003800000 */
.L_x_5994:
[----:B------:R-:W-:-:S13]  /*60c0*/  ISETP.GT.AND P0, PT, R0, 0x6, PT ;  /* 0x000000060000780c */ /* 0x000fda0003f04270 */
[----:B------:R-:W-:Y:S05]  /*60d0*/  @P0 BRA `(.L_x_6001) ;  /* 0x000000c000000947 */ /* 0x000fea0003800000 */
[----:B------:R-:W-:-:S13]  /*60e0*/  ISETP.NE.AND P0, PT, R0, 0x5, PT ;  /* 0x000000050000780c */ /* 0x000fda0003f05270 */
[----:B------:R-:W-:Y:S05]  /*60f0*/  @!P0 BRA `(.L_x_6002) ;  /* 0x0000005000008947 */ /* 0x000fea0003800000 */
[----:B------:R-:W-:-:S13]  /*6100*/  ISETP.NE.AND P0, PT, R0, 0x6, PT ;  /* 0x000000060000780c */ /* 0x000fda0003f05270 */
[----:B------:R-:W-:Y:S05]  /*6110*/  @P0 BRA `(.L_x_5997) ;  /* 0x00000b7000000947 */ /* 0x000fea0003800000 */
[----:B------:R-:W3:Y:S02]  /*6120*/  LDG.E R4, [R4.64] ;  /* 0x0000002404047981 */ /* 0x000ee4000c1e1900 */
[----:B---3--:R-:W-:Y:S01]  /*6130*/  F2FP.BF16.PACK_AB R16, RZ, R4 ;  /* 0x00000004ff10723e */ /* 0x008fe200000010ff */
[----:B------:R-:W-:Y:S05]  /*6140*/  BRA `(.L_x_5998) ;  /* 0x00000d2000007947 */ /* 0x000fea0003800000 */
.L_x_6002:
[----:B------:R-:W3:Y:S02]  /*6150*/  LDG.E.U16 R0, [R4.64] ;  /* 0x0000002404007981 */ /* 0x000ee4000c1e1500 */
[----:B---3--:R-:W-:-:S05]  /*6160*/  HADD2.F32 R0, -RZ, R0.H0_H0 ;  /* 0x20000000ff007230 */ /* 0x008fca0000004100 */
[----:B------:R-:W-:-:S04]  /*6170*/  F2FP.BF16.PACK_AB R0, RZ, R0 ;  /* 0x00000000ff00723e */ /* 0x000fc800000010ff */
[----:B------:R-:W-:Y:S01]  /*6180*/  PRMT R16, R0, 0x7610, R16 ;  /* 0x0000761000107816 */ /* 0x000fe20000000010 */
[----:B------:R-:W-:Y:S05]  /*6190*/  BRA `(.L_x_5998) ;  /* 0x00000cd000007947 */ /* 0x000fea0003800000 */
.L_x_6001:
[----:B------:R-:W-:-:S13]  /*61a0*/  ISETP.NE.AND P0, PT, R0, 0x7, PT ;  /* 0x000000070000780c */ /* 0x000fda0003f05270 */
[----:B------:R-:W-:Y:S05]  /*61b0*/  @!P0 BRA `(.L_x_6003) ;  /* 0x000000c000008947 */ /* 0x000fea0003800000 */
[----:B------:R-:W-:-:S13]  /*61c0*/  ISETP.NE.AND P0, PT, R0, 0x8, PT ;  /* 0x000000080000780c */ /* 0x000fda0003f05270 */
[----:B------:R-:W-:Y:S05]  /*61d0*/  @!P0 BRA `(.L_x_6004) ;  /* 0x0000005000008947 */ /* 0x000fea0003800000 */
[----:B------:R-:W-:-:S13]  /*61e0*/  ISETP.NE.AND P0, PT, R0, 0x9, PT ;  /* 0x000000090000780c */ /* 0x000fda0003f05270 */
[----:B------:R-:W-:Y:S05]  /*61f0*/  @P0 BRA `(.L_x_5997) ;  /* 0x00000a9000000947 */ /* 0x000fea0003800000 */
[----:B------:R-:W3:Y:S02]  /*6200*/  LDG.E R4, [R4.64] ;  /* 0x0000002404047981 */ /* 0x000ee4000c1e1900 */
[----:B---3--:R-:W-:Y:S01]  /*6210*/  F2FP.BF16.PACK_AB R16, RZ, R4 ;  /* 0x00000004ff10723e */ /* 0x008fe200000010ff */
[----:B------:R-:W-:Y:S05]  /*6220*/  BRA `(.L_x_5998) ;  /* 0x00000c4000007947 */ /* 0x000fea0003800000 */
.L_x_6004:
[----:B------:R-:W3:Y:S02]  /*6230*/  LDG.E.U16 R4, [R4.64] ;  /* 0x0000002404047981 */ /* 0x000ee4000c1e1500 */
[----:B---3--:R-:W-:-:S05]  /*6240*/  HADD2.F32 R0, -RZ, R4.H0_H0 ;  /* 0x20000004ff007230 */ /* 0x008fca0000004100 */
[----:B------:R-:W-:-:S04]  /*6250*/  F2FP.BF16.PACK_AB R0, RZ, R0 ;  /* 0x00000000ff00723e */ /* 0x000fc800000010ff */
[----:B------:R-:W-:Y:S01]  /*6260*/  PRMT R16, R0, 0x7610, R16 ;  /* 0x0000761000107816 */ /* 0x000fe20000000010 */
[----:B------:R-:W-:Y:S05]  /*6270*/  BRA `(.L_x_5998) ;  /* 0x00000bf000007947 */ /* 0x000fea0003800000 */
.L_x_6003:
[----:B------:R-:W3:Y:S02]  /*6280*/  LDG.E.64 R4, [R4.64] ;  /* 0x0000002404047981 */ /* 0x000ee4000c1e1b00 */
[----:B---3--:R-:W0:Y:S01]  /*6290*/  F2F.F32.F64 R0, R4 ;  /* 0x0000000400007310 */ /* 0x008e220000301000 */
[----:B------:R-:W0:-:S14]  /*62a0*/  DSETP.GEU.AND P0, PT, |R4|, c[0x2][0x0], PT ;  /* 0x008000000400762a */ /* 0x000e1c0003f0e200 */
[----:B0-----:R-:W-:-:S05]  /*62b0*/  @!P0 FMUL R0, R0, 1.175494350822287508e-38 ;  /* 0x0080000000008820 */ /* 0x001fca0000400000 */
[----:B------:R-:W-:-:S04]  /*62c0*/  F2FP.BF16.PACK_AB R0, RZ, R0 ;  /* 0x00000000ff00723e */ /* 0x000fc800000010ff */
[----:B------:R-:W-:Y:S01]  /*62d0*/  PRMT R16, R0, 0x7610, R16 ;  /* 0x0000761000107816 */ /* 0x000fe20000000010 */
[----:B------:R-:W-:Y:S05]  /*62e0*/  BRA `(.L_x_5998) ;  /* 0x00000b8000007947 */ /* 0x000fea0003800000 */
.L_x_5993:
        /* <DEDUP_REMOVED lines=10> */
[----:B------:R-:W-:-:S04]  /*6390*/  FSEL R0, RZ, 1, !P0 ;  /* 0x3f800000ff007808 */ /* 0x000fc80004000000 */
[----:B------:R-:W-:-:S04]  /*63a0*/  F2FP.BF16.PACK_AB R0, RZ, R0 ;  /* 0x00000000ff00723e */ /* 0x000fc800000010ff */
[----:B------:R-:W-:Y:S01]  /*63b0*/  PRMT R16, R0, 0x7610, R16 ;  /* 0x0000761000107816 */ /* 0x000fe20000000010 */
[----:B------:R-:W-:Y:S05]  /*63c0*/  BRA `(.L_x_5998) ;  /* 0x00000aa000007947 */ /* 0x000fea0003800000 */
.L_x_6007:
[----:B------:R-:W3:Y:S02]  /*63d0*/  LDG.E.64 R4, [R4.64] ;  /* 0x0000002404047981 */ /* 0x000ee4000c1e1b00 */
[----:B---3--:R-:W0:Y:S01]  /*63e0*/  F2F.F32.F64 R0, R4 ;  /* 0x0000000400007310 */ /* 0x008e220000301000 */
[----:B------:R-:W0:-:S14]  /*63f0*/  DSETP.GEU.AND P0, PT, |R4|, c[0x2][0x0], PT ;  /* 0x008000000400762a */ /* 0x000e1c0003f0e200 */
[----:B0-----:R-:W-:-:S05]  /*6400*/  @!P0 FMUL R0, R0, 1.175494350822287508e-38 ;  /* 0x0080000000008820 */ /* 0x001fca0000400000 */
[----:B------:R-:W-:-:S04]  /*6410*/  F2FP.BF16.PACK_AB R0, RZ, R0 ;  /* 0x00000000ff00723e */ /* 0x000fc800000010ff */
[----:B------:R-:W-:Y:S01]  /*6420*/  PRMT R16, R0, 0x7610, R16 ;  /* 0x0000761000107816 */ /* 0x000fe20000000010 */
[----:B------:R-:W-:Y:S05]  /*6430*/  BRA `(.L_x_5998) ;  /* 0x00000a3000007947 */ /* 0x000fea0003800000 */
.L_x_6006:
        /* <DEDUP_REMOVED lines=28> */
.L_x_6009:
        /* <DEDUP_REMOVED lines=15> */
.L_x_6008:
[----:B------:R0:W5:Y:S01]  /*66f0*/  LDG.E.U16 R16, [R4.64] ;  /* 0x0000002404107981 */ /* 0x000162000c1e1500 */
[----:B------:R-:W-:Y:S05]  /*6700*/  BRA `(.L_x_5998) ;  /* 0x0000076000007947 */ /* 0x000fea0003800000 */
.L_x_6005:
        /* <DEDUP_REMOVED lines=9> */
[----:B---3--:R-:W0:Y:S02]  /*67a0*/  I2F.U16 R0, R0 ;  /* 0x0000000000007306 */ /* 0x008e240000101000 */
[----:B0-----:R-:W-:Y:S01]  /*67b0*/  F2FP.BF16.PACK_AB R16, RZ, R0 ;  /* 0x00000000ff10723e */ /* 0x001fe200000010ff */
[----:B------:R-:W-:Y:S05]  /*67c0*/  BRA `(.L_x_5998) ;  /* 0x000006a000007947 */ /* 0x000fea0003800000 */
.L_x_6012:
        /* <DEDUP_REMOVED lines=21> */
.L_x_6016:
[----:B------:R-:W-:Y:S05]  /*6920*/  BSYNC B1 ;  /* 0x0000000000017941 */ /* 0x000fea0003800000 */
.L_x_6015:
[----:B------:R-:W-:Y:S01]  /*6930*/  LEA R5, R0, 0x3b800000, 0x17 ;  /* 0x3b80000000057811 */ /* 0x000fe200078eb8ff */
[----:B------:R-:W-:-:S05]  /*6940*/  IMAD.SHL.U32 R0, R3, 0x100000, RZ ;  /* 0x0010000003007824 */ /* 0x000fca00078e00ff */
[----:B------:R-:W-:Y:S02]  /*6950*/  LOP3.LUT R0, R5, R0, R6, 0xfe, !PT ;  /* 0x0000000005007212 */ /* 0x000fe400078efe06 */
.L_x_6014:
[----:B------:R-:W-:Y:S05]  /*6960*/  BSYNC B0 ;  /* 0x0000000000007941 */ /* 0x000fea0003800000 */
.L_x_6013:
[----:B------:R-:W-:-:S04]  /*6970*/  F2FP.BF16.PACK_AB R0, RZ, R0 ;  /* 0x00000000ff00723e */ /* 0x000fc800000010ff */
[----:B------:R-:W-:Y:S01]  /*6980*/  PRMT R16, R0, 0x7610, R16 ;  /* 0x0000761000107816 */ /* 0x000fe20000000010 */
[----:B------:R-:W-:Y:S05]  /*6990*/  BRA `(.L_x_5998) ;  /* 0x000004d000007947 */ /* 0x000fea0003800000 */
.L_x_6011:
        /* <DEDUP_REMOVED lines=21> */
.L_x_6020:
[----:B------:R-:W-:Y:S05]  /*6af0*/  BSYNC B1 ;  /* 0x0000000000017941 */ /* 0x000fea0003800000 */
.L_x_6019:
[----:B------:R-:W-:Y:S01]  /*6b00*/  LEA R5, R0, 0x37800000, 0x17 ;  /* 0x3780000000057811 */ /* 0x000fe200078eb8ff */
[----:B------:R-:W-:-:S05]  /*6b10*/  IMAD.SHL.U32 R0, R3, 0x200000, RZ ;  /* 0x0020000003007824 */ /* 0x000fca00078e00ff */
[----:B------:R-:W-:Y:S02]  /*6b20*/  LOP3.LUT R0, R5, R0, R6, 0xfe, !PT ;  /* 0x0000000005007212 */ /* 0x000fe400078efe06 */
.L_x_6018:
[----:B------:R-:W-:Y:S05]  /*6b30*/  BSYNC B0 ;  /* 0x0000000000007941 */ /* 0x000fea0003800000 */
.L_x_6017:
[----:B------:R-:W-:-:S04]  /*6b40*/  F2FP.BF16.PACK_AB R0, RZ, R0 ;  /* 0x00000000ff00723e */ /* 0x000fc800000010ff */
[----:B------:R-:W-:Y:S01]  /*6b50*/  PRMT R16, R0, 0x7610, R16 ;  /* 0x0000761000107816 */ /* 0x000fe20000000010 */
[----:B------:R-:W-:Y:S05]  /*6b60*/  BRA `(.L_x_5998) ;  /* 0x0000030000007947 */ /* 0x000fea0003800000 */
.L_x_6010:
        /* <DEDUP_REMOVED lines=14> */
.L_x_6024:
[----:B------:R-:W-:Y:S05]  /*6c50*/  BSYNC B0 ;  /* 0x0000000000007941 */ /* 0x000fea0003800000 */
.L_x_6023:
[----:B------:R-:W-:-:S04]  /*6c60*/  F2FP.BF16.PACK_AB R0, RZ, R0 ;  /* 0x00000000ff00723e */ /* 0x000fc800000010ff */
[----:B------:R-:W-:Y:S01]  /*6c70*/  PRMT R16, R0, 0x7610, R16 ;  /* 0x0000761000107816 */ /* 0x000fe20000000010 */
[----:B------:R-:W-:Y:S05]  /*6c80*/  BRA `(.L_x_5998) ;  /* 0x000001e000007947 */ /* 0x000fea0003800000 */
.L_x_5997:
        /* <DEDUP_REMOVED lines=19> */
[----:B------:R-:W-:Y:S01]  /*6dc0*/  PRMT R16, RZ, 0x7610, R16 ;  /* 0x00007610ff107816 */ /* 0x000fe20000000010 */
[----:B------:R-:W-:Y:S05]  /*6dd0*/  BRA `(.L_x_5998) ;  /* 0x0000009000007947 */ /* 0x000fea0003800000 */
.L_x_6022:
[----:B------:R-:W3:Y:S02]  /*6de0*/  LDG.E.64 R4, [R4.64] ;  /* 0x0000002404047981 */ /* 0x000ee4000c1e1b00 */
[----:B---3--:R-:W0:Y:S02]  /*6df0*/  I2F.U64 R0, R4 ;  /* 0x0000000400007312 */ /* 0x008e240000301000 */
[----:B0-----:R-:W-:-:S04]  /*6e00*/  F2FP.BF16.PACK_AB R0, RZ, R0 ;  /* 0x00000000ff00723e */ /* 0x001fc800000010ff */
[----:B------:R-:W-:Y:S01]  /*6e10*/  PRMT R16, R0, 0x7610, R16 ;  /* 0x0000761000107816 */ /* 0x000fe20000000010 */
[----:B------:R-:W-:Y:S05]  /*6e20*/  BRA `(.L_x_5998) ;  /* 0x0000004000007947 */ /* 0x000fea0003800000 */
.L_x_6021:
[----:B------:R-:W3:Y:S02]  /*6e30*/  LDG.E R4, [R4.64] ;  /* 0x0000002404047981 */ /* 0x000ee4000c1e1900 */
[----:B---3--:R-:W0:Y:S02]  /*6e40*/  I2F.U32 R0, R4 ;  /* 0x0000000400007306 */ /* 0x008e240000201000 */
[----:B0-----:R-:W-:-:S04]  /*6e50*/  F2FP.BF16.PACK_AB R0, RZ, R0 ;  /* 0x00000000ff00723e */ /* 0x001fc800000010ff */
[----:B------:R-:W-:Y:S02]  /*6e60*/  PRMT R16, R0, 0x7610, R16 ;  /* 0x0000761000107816 */ /* 0x000fe40000000010 */
.L_x_5998:
[----:B------:R-:W-:Y:S01]  /*6e70*/  PRMT R0, R25, 0x9910, RZ ;  /* 0x0000991019007816 */ /* 0x000fe200000000ff */
[----:B0-----:R-:W-:-:S03]  /*6e80*/  IMAD R4, R27, c[0x0][0x18c], RZ ;  /* 0x000063001b047a24 */ /* 0x001fc600078e02ff */
        /* <DEDUP_REMOVED lines=15> */
.L_x_6028:
[----:B------:R-:W3:Y:S02]  /*6f80*/  LDG.E.U8 R4, [R4.64] ;  /* 0x0000002404047981 */ /* 0x000ee4000c1e1100 */
[----:B---3--:R0:W3:Y:S01]  /*6f90*/  I2F.U16 R17, R4 ;  /* 0x0000000400117306 */ /* 0x0080e20000101000 */
[----:B------:R-:W-:Y:S05]  /*6fa0*/  BRA `(.L_x_5992) ;  /* 0x00000c7000007947 */ /* 0x000fea0003800000 */
.L_x_6027:
        /* <DEDUP_REMOVED lines=9> */
.L_x_6031:
[----:B------:R-:W3:Y:S02]  /*7040*/  LDG.E R4, [R4.64] ;  /* 0x0000002404047981 */ /* 0x000ee4000c1e1900 */
[----:B---3--:R0:W3:Y:S01]  /*7050*/  I2F R17, R4 ;  /* 0x0000000400117306 */ /* 0x0080e20000201400 */
[----:B------:R-:W-:Y:S05]  /*7060*/  BRA `(.L_x_5992) ;  /* 0x00000bb000007947 */ /* 0x000fea0003800000 */
.L_x_6030:
[----:B------:R-:W3:Y:S02]  /*7070*/  LDG.E.U16 R4, [R4.64] ;  /* 0x0000002404047981 */ /* 0x000ee4000c1e1500 */
[----:B---3--:R0:W3:Y:S01]  /*7080*/  I2F.S16 R17, R4 ;  /* 0x0000000400117306 */ /* 0x0080e20000101400 */
[----:B------:R-:W-:Y:S05]  /*7090*/  BRA `(.L_x_5992) ;  /* 0x00000b8000007947 */ /* 0x000fea0003800000 */
.L_x_6026:
        /* <DEDUP_REMOVED lines=8> */
.L_x_6033:
[----:B------:R-:W3:Y:S02]  /*7120*/  LDG.E.U16 R4, [R4.64] ;  /* 0x0000002404047981 */ /* 0x000ee4000c1e1500 */
[----:B---3--:R-:W-:Y:S01]  /*7130*/  HADD2.F32 R17, -RZ, R4.H0_H0 ;  /* 0x20000004ff117230 */ /* 0x008fe20000004100 */
[----:B------:R-:W-:Y:S05]  /*7140*/  BRA `(.L_x_5992) ;  /* 0x00000ad000007947 */ /* 0x000fea0003800000 */
.L_x_6032:
        /* <DEDUP_REMOVED lines=8> */
.L_x_6035:
[----:B------:R-:W3:Y:S02]  /*71d0*/  LDG.E.U16 R4, [R4.64] ;  /* 0x0000002404047981 */ /* 0x000ee4000c1e1500 */
[----:B---3--:R-:W-:Y:S01]  /*71e0*/  HADD2.F32 R17, -RZ, R4.H0_H0 ;  /* 0x20000004ff117230 */ /* 0x008fe20000004100 */
[----:B------:R-:W-:Y:S05]  /*71f0*/  BRA `(.L_x_5992) ;  /* 0x00000a2000007947 */ /* 0x000fea0003800000 */
.L_x_6034:
[----:B------:R-:W3:Y:S02]  /*7200*/  LDG.E.64 R4, [R4.64] ;  /* 0x0000002404047981 */ /* 0x000ee4000c1e1b00 */
[----:B---3--:R-:W0:Y:S01]  /*7210*/  F2F.F32.F64 R17, R4 ;  /* 0x0000000400117310 */ /* 0x008e220000301000 */
[----:B------:R-:W0:-:S14]  /*7220*/  DSETP.GEU.AND P0, PT, |R4|, c[0x2][0x0], PT ;  /* 0x008000000400762a */ /* 0x000e1c0003f0e200 */
[----:B0-----:R-:W-:Y:S01]  /*7230*/  @!P0 FMUL R17, R17, 1.175494350822287508e-38 ;  /* 0x0080000011118820 */ /* 0x001fe20000400000 */
[----:B------:R-:W-:Y:S05]  /*7240*/  BRA `(.L_x_5992) ;  /* 0x000009d000007947 */ /* 0x000fea0003800000 */
.L_x_6025:
        /* <DEDUP_REMOVED lines=12> */
.L_x_6038:
[----:B------:R-:W3:Y:S02]  /*7310*/  LDG.E.64 R4, [R4.64] ;  /* 0x0000002404047981 */ /* 0x000ee4000c1e1b00 */
[----:B---3--:R-:W0:Y:S01]  /*7320*/  F2F.F32.F64 R17, R4 ;  /* 0x0000000400117310 */ /* 0x008e220000301000 */
[----:B------:R-:W0:-:S14]  /*7330*/  DSETP.GEU.AND P0, PT, |R4|, c[0x2][0x0], PT ;  /* 0x008000000400762a */ /* 0x000e1c0003f0e200 */
[----:B0-----:R-:W-:Y:S01]  /*7340*/  @!P0 FMUL R17, R17, 1.175494350822287508e-38 ;  /* 0x0080000011118820 */ /* 0x001fe20000400000 */
[----:B------:R-:W-:Y:S05]  /*7350*/  BRA `(.L_x_5992) ;  /* 0x000008c000007947 */ /* 0x000fea0003800000 */
.L_x_6037:
        /* <DEDUP_REMOVED lines=26> */
.L_x_6040:
        /* <DEDUP_REMOVED lines=13> */
.L_x_6039:
[----:B------:R-:W3:Y:S02]  /*75d0*/  LDG.E.U16 R4, [R4.64] ;  /* 0x0000002404047981 */ /* 0x000ee4000c1e1500 */
[----:B---3--:R-:W-:Y:S01]  /*75e0*/  PRMT R17, RZ, 0x5410, R4 ;  /* 0x00005410ff117816 */ /* 0x008fe20000000004 */
[----:B------:R-:W-:Y:S05]  /*75f0*/  BRA `(.L_x_5992) ;  /* 0x0000062000007947 */ /* 0x000fea0003800000 */
.L_x_6036:
        /* <DEDUP_REMOVED lines=11> */
.L_x_6043:
        /* <DEDUP_REMOVED lines=19> */
.L_x_6045:
[----:B------:R-:W-:Y:S05]  /*77e0*/  BSYNC B0 ;  /* 0x0000000000007941 */ /* 0x000fea0003800000 */
.L_x_6044:
[----:B------:R-:W-:Y:S01]  /*77f0*/  IMAD.SHL.U32 R3, R3, 0x100000, RZ ;  /* 0x0010000003037824 */ /* 0x000fe200078e00ff */
[----:B------:R-:W-:-:S04]  /*7800*/  LEA R0, R0, 0x3b800000, 0x17 ;  /* 0x3b80000000007811 */ /* 0x000fc800078eb8ff */
[----:B------:R-:W-:Y:S01]  /*7810*/  LOP3.LUT R17, R0, R3, R17, 0xfe, !PT ;  /* 0x0000000300117212 */ /* 0x000fe200078efe11 */
[----:B------:R-:W-:Y:S05]  /*7820*/  BRA `(.L_x_5992) ;  /* 0x000003f000007947 */ /* 0x000fea0003800000 */
.L_x_6042:
        /* <DEDUP_REMOVED lines=19> */
.L_x_6047:
[----:B------:R-:W-:Y:S05]  /*7960*/  BSYNC B0 ;  /* 0x0000000000007941 */ /* 0x000fea0003800000 */
.L_x_6046:
[----:B------:R-:W-:Y:S01]  /*7970*/  IMAD.SHL.U32 R3, R3, 0x200000, RZ ;  /* 0x0020000003037824 */ /* 0x000fe200078e00ff */
[----:B------:R-:W-:-:S04]  /*7980*/  LEA R0, R0, 0x37800000, 0x17 ;  /* 0x3780000000007811 */ /* 0x000fc800078eb8ff */
[----:B------:R-:W-:Y:S01]  /*7990*/  LOP3.LUT R17, R0, R3, R17, 0xfe, !PT ;  /* 0x0000000300117212 */ /* 0x000fe200078efe11 */
[----:B------:R-:W-:Y:S05]  /*79a0*/  BRA `(.L_x_5992) ;  /* 0x0000027000007947 */ /* 0x000fea0003800000 */
.L_x_6041:
        /* <DEDUP_REMOVED lines=14> */
.L_x_6029:
        /* <DEDUP_REMOVED lines=20> */
.L_x_6049:
[----:B------:R-:W3:Y:S02]  /*7bd0*/  LDG.E.64 R4, [R4.64] ;  /* 0x0000002404047981 */ /* 0x000ee4000c1e1b00 */
[----:B---3--:R0:W3:Y:S01]  /*7be0*/  I2F.U64 R17, R4 ;  /* 0x0000000400117312 */ /* 0x0080e20000301000 */
[----:B------:R-:W-:Y:S05]  /*7bf0*/  BRA `(.L_x_5992) ;  /* 0x0000002000007947 */ /* 0x000fea0003800000 */
.L_x_6048:
[----:B------:R-:W3:Y:S02]  /*7c00*/  LDG.E R4, [R4.64] ;  /* 0x0000002404047981 */ /* 0x000ee4000c1e1900 */
[----:B---3--:R0:W3:Y:S02]  /*7c10*/  I2F.U32 R17, R4 ;  /* 0x0000000400117306 */ /* 0x0080e40000201000 */
.L_x_5992:
[----:B------:R-:W-:Y:S05]  /*7c20*/  BSYNC B6 ;  /* 0x0000000000067941 */ /* 0x000fea0003800000 */
.L_x_5991:
[----:B------:R-:W4:Y:S01]  /*7c30*/  S2R R27, SR_TID.X ;  /* 0x00000000001b7919 */ /* 0x000f220000002100 */
[----:B------:R-:W0:Y:S01]  /*7c40*/  LDC.U8 R25, c[0x0][0x190] ;  /* 0x00006400ff197b82 */ /* 0x000e220000000000 */
[----:B------:R-:W-:Y:S01]  /*7c50*/  BSSY B6, `(.L_x_6050) ;  /* 0x0000127000067945 */ /* 0x000fe20003800000 */
[C---:B----4-:R-:W-:Y:S02]  /*7c60*/  IADD3 R3, R27.reuse, 0x100, RZ ;  /* 0x000001001b037810 */ /* 0x050fe40007ffe0ff */
[----:B0-----:R-:W-:-:S02]  /*7c70*/  IADD3 R5, R27, 0x180, RZ ;  /* 0x000001801b057810 */ /* 0x001fc40007ffe0ff */
[C---:B------:R-:W-:Y:S02]  /*7c80*/  IADD3 R26, R27.reuse, 0x80, RZ ;  /* 0x000000801b1a7810 */ /* 0x040fe40007ffe0ff */
[-C--:B------:R-:W-:Y:S02]  /*7c90*/  ISETP.GE.AND P3, PT, R27, R24.reuse, PT ;  /* 0x000000181b00720c */ /* 0x080fe40003f66270 */
[-C--:B------:R-:W-:Y:S02]  /*7ca0*/  ISETP.GE.AND P1, PT, R3, R24.reuse, PT ;  /* 0x000000180300720c */ /* 0x080fe40003f26270 */
[-C--:B------:R-:W-:Y:S02]  /*7cb0*/  ISETP.GE.AND P2, PT, R5, R24.reuse, PT ;  /* 0x000000180500720c */ /* 0x080fe40003f46270 */
[----:B------:R-:W-:-:S07]  /*7cc0*/  ISETP.GE.AND P0, PT, R26, R24, PT ;  /* 0x000000181a00720c */ /* 0x000fce0003f06270 */
[----:B-----5:R-:W-:Y:S02]  /*7cd0*/  @!P3 PRMT R19, RZ, 0x5410, R19 ;  /* 0x00005410ff13b816 */ /* 0x020fe40000000013 */
[----:B------:R-:W-:Y:S02]  /*7ce0*/  @!P1 PRMT R2, RZ, 0x5410, R2 ;  /* 0x00005410ff029816 */ /* 0x000fe40000000002 */
[----:B------:R-:W-:Y:S01]  /*7cf0*/  @!P2 PRMT R16, RZ, 0x5410, R16 ;  /* 0x00005410ff10a816 */ /* 0x000fe20000000010 */
[----:B------:R-:W-:Y:S01]  /*7d00*/  @!P3 FMUL.FTZ R19, R19, R18 ;  /* 0x000000121313b220 */ /* 0x000fe20000410000 */
[----:B------:R-:W-:Y:S01]  /*7d10*/  @!P0 PRMT R22, RZ, 0x5410, R22 ;  /* 0x00005410ff168816 */ /* 0x000fe20000000016 */
[----:B--2---:R-:W-:Y:S02]  /*7d20*/  @!P1 FMUL.FTZ R2, R2, R29 ;  /* 0x0000001d02029220 */ /* 0x004fe40000410000 */
[----:B---3--:R-:W-:Y:S01]  /*7d30*/  @!P2 FMUL.FTZ R16, R16, R17 ;  /* 0x000000111010a220 */ /* 0x008fe20000410000 */
[----:B------:R-:W-:Y:S01]  /*7d40*/  @!P3 F2FP.BF16.PACK_AB R19, RZ, R19 ;  /* 0x00000013ff13b23e */ /* 0x000fe200000010ff */
[----:B-1----:R-:W-:Y:S01]  /*7d50*/  @!P0 FMUL.FTZ R18, R22, R23 ;  /* 0x0000001716128220 */ /* 0x002fe20000410000 */
[----:B------:R-:W-:-:S02]  /*7d60*/  @!P1 F2FP.BF16.PACK_AB R17, RZ, R2 ;  /* 0x00000002ff11923e */ /* 0x000fc400000010ff */
[----:B------:R-:W-:Y:S02]  /*7d70*/  @!P2 F2FP.BF16.PACK_AB R16, RZ, R16 ;  /* 0x00000010ff10a23e */ /* 0x000fe400000010ff */
[----:B------:R-:W-:Y:S01]  /*7d80*/  @!P0 F2FP.BF16.PACK_AB R18, RZ, R18 ;  /* 0x00000012ff12823e */ /* 0x000fe200000010ff */
        /* <DEDUP_REMOVED lines=17> */
[----:B------:R-:W-:Y:S01]  /*7ea0*/  PRMT R0, RZ, 0x5410, R19 ;  /* 0x00005410ff007816 */ /* 0x000fe20000000013 */
[----:B------:R-:W-:-:S03]  /*7eb0*/  IMAD.MOV.U32 R27, RZ, RZ, R26 ;  /* 0x000000ffff1b7224 */ /* 0x000fc600078e001a */
[----:B------:R-:W0:Y:S02]  /*7ec0*/  F2I.FTZ.TRUNC.NTZ R5, R0 ;  /* 0x0000000000057305 */ /* 0x000e24000021f100 */
[----:B0-----:R0:W-:Y:S01]  /*7ed0*/  STG.E.U8 [R2.64], R5 ;  /* 0x0000000502007986 */ /* 0x0011e2000c101124 */
[----:B------:R-:W-:Y:S05]  /*7ee0*/  BRA `(.L_x_6051) ;  /* 0x00000fd000007947 */ /* 0x000fea0003800000 */
.L_x_6055:
[----:B------:R-:W-:Y:S01]  /*7ef0*/  PRMT R5, RZ, 0x5410, R19 ;  /* 0x00005410ff057816 */ /* 0x000fe20000000013 */
[----:B------:R-:W-:-:S05]  /*7f00*/  IMAD.MOV.U32 R27, RZ, RZ, R26 ;  /* 0x000000ffff1b7224 */ /* 0x000fca00078e001a */
[----:B------:R-:W0:Y:S02]  /*7f10*/  F2I.S64.TRUNC R4, R5 ;  /* 0x0000000500047311 */ /* 0x000e24000020d900 */
[----:B0-----:R0:W-:Y:S01]  /*7f20*/  STG.E.U8 [R2.64], R4 ;  /* 0x0000000402007986 */ /* 0x0011e2000c101124 */
[----:B------:R-:W-:Y:S05]  /*7f30*/  BRA `(.L_x_6051) ;  /* 0x00000f8000007947 */ /* 0x000fea0003800000 */
.L_x_6054:
[----:B------:R-:W-:-:S13]  /*7f40*/  ISETP.NE.AND P0, PT, R0, 0x2, PT ;  /* 0x000000020000780c */ /* 0x000fda0003f05270 */
[----:B------:R-:W-:Y:S05]  /*7f50*/  @!P0 BRA `(.L_x_6057) ;  /* 0x000000e000008947 */ /* 0x000fea0003800000 */
[----:B------:R-:W-:-:S13]  /*7f60*/  ISETP.NE.AND P0, PT, R0, 0x3, PT ;  /* 0x000000030000780c */ /* 0x000fda0003f05270 */
[----:B------:R-:W-:Y:S05]  /*7f70*/  @!P0 BRA `(.L_x_6058) ;  /* 0x0000007000008947 */ /* 0x000fea0003800000 */
[----:B------:R-:W-:-:S13]  /*7f80*/  ISETP.NE.AND P0, PT, R0, 0x4, PT ;  /* 0x000000040000780c */ /* 0x000fda0003f05270 */
[----:B------:R-:W-:Y:S05]  /*7f90*/  @P0 BRA `(.L_x_6056) ;  /* 0x00000d4000000947 */ /* 0x000fea0003800000 */
[----:B------:R-:W-:Y:S01]  /*7fa0*/  PRMT R4, RZ, 0x5410, R19 ;  /* 0x00005410ff047816 */ /* 0x000fe20000000013 */
[----:B------:R-:W-:-:S05]  /*7fb0*/  IMAD.MOV.U32 R27, RZ, RZ, R26 ;  /* 0x000000ffff1b7224 */ /* 0x000fca00078e001a */
[----:B------:R-:W0:Y:S02]  /*7fc0*/  F2I.S64.TRUNC R4, R4 ;  /* 0x0000000400047311 */ /* 0x000e24000020d900 */
[----:B0-----:R0:W-:Y:S01]  /*7fd0*/  STG.E.64 [R2.64], R4 ;  /* 0x0000000402007986 */ /* 0x0011e2000c101b24 */
[----:B------:R-:W-:Y:S05]  /*7fe0*/  BRA `(.L_x_6051) ;  /* 0x00000ed000007947 */ /* 0x000fea0003800000 */
.L_x_6058:
[----:B------:R-:W-:Y:S01]  /*7ff0*/  PRMT R19, RZ, 0x5410, R19 ;  /* 0x00005410ff137816 */ /* 0x000fe20000000013 */
[----:B------:R-:W-:-:S05]  /*8000*/  IMAD.MOV.U32 R27, RZ, RZ, R26 ;  /* 0x000000ffff1b7224 */ /* 0x000fca00078e001a */
[----:B------:R-:W0:Y:S02]  /*8010*/  F2I.FTZ.TRUNC.NTZ R19, R19 ;  /* 0x0000001300137305 */ /* 0x000e24000021f100 */
[----:B0-----:R0:W-:Y:S01]  /*8020*/  STG.E [R2.64], R19 ;  /* 0x0000001302007986 */ /* 0x0011e2000c101924 */
[----:B------:R-:W-:Y:S05]  /*8030*/  BRA `(.L_x_6051) ;  /* 0x00000e8000007947 */ /* 0x000fea0003800000 */
.L_x_6057:
[----:B------:R-:W-:Y:S01]  /*8040*/  PRMT R19, RZ, 0x5410, R19 ;  /* 0x00005410ff137816 */ /* 0x000fe20000000013 */
[----:B------:R-:W-:-:S05]  /*8050*/  IMAD.MOV.U32 R27, RZ, RZ, R26 ;  /* 0x000000ffff1b7224 */ /* 0x000fca00078e001a */
[----:B------:R-:W0:Y:S02]  /*8060*/  F2I.FTZ.TRUNC.NTZ R19, R19 ;  /* 0x0000001300137305 */ /* 0x000e24000021f100 */
[----:B0-----:R0:W-:Y:S01]  /*8070*/  STG.E.U16 [R2.64], R19 ;  /* 0x0000001302007986 */ /* 0x0011e2000c101524 */
[----:B------:R-:W-:Y:S05]  /*8080*/  BRA `(.L_x_6051) ;  /* 0x00000e3000007947 */ /* 0x000fea0003800000 */
.L_x_6053:
[----:B------:R-:W-:-:S13]  /*8090*/  ISETP.GT.AND P0, PT, R0, 0x6, PT ;  /* 0x000000060000780c */ /* 0x000fda0003f04270 */
[----:B------:R-:W-:Y:S05]  /*80a0*/  @P0 BRA `(.L_x_6059) ;  /* 0x000000d000000947 */ /* 0x000fea0003800000 */
[----:B------:R-:W-:-:S13]  /*80b0*/  ISETP.NE.AND P0, PT, R0, 0x5, PT ;  /* 0x000000050000780c */ /* 0x000fda0003f05270 */
[----:B------:R-:W-:Y:S05]  /*80c0*/  @!P0 BRA `(.L_x_6060) ;  /* 0x0000006000008947 */ /* 0x000fea0003800000 */
[----:B------:R-:W-:-:S13]  /*80d0*/  ISETP.NE.AND P0, PT, R0, 0x6, PT ;  /* 0x000000060000780c */ /* 0x000fda0003f05270 */
[----:B------:R-:W-:Y:S05]  /*80e0*/  @P0 BRA `(.L_x_6056) ;  /* 0x00000bf000000947 */ /* 0x000fea0003800000 */
[----:B------:R-:W-:Y:S01]  /*80f0*/  PRMT R19, RZ, 0x5410, R19 ;  /* 0x00005410ff137816 */ /* 0x000fe20000000013 */
[----:B------:R-:W-:-:S04]  /*8100*/  IMAD.MOV.U32 R27, RZ, RZ, R26 ;  /* 0x000000ffff1b7224 */ /* 0x000fc800078e001a */
[----:B------:R0:W-:Y:S01]  /*8110*/  STG.E [R2.64], R19 ;  /* 0x0000001302007986 */ /* 0x0001e2000c101924 */
[----:B------:R-:W-:Y:S05]  /*8120*/  BRA `(.L_x_6051) ;  /* 0x00000d9000007947 */ /* 0x000fea0003800000 */
.L_x_6060:
[----:B------:R-:W-:Y:S01]  /*8130*/  PRMT R0, RZ, 0x5410, R19 ;  /* 0x00005410ff007816 */ /* 0x000fe20000000013 */
[----:B------:R-:W-:-:S03]  /*8140*/  IMAD.MOV.U32 R27, RZ, RZ, R26 ;  /* 0x000000ffff1b7224 */ /* 0x000fc600078e001a */
[----:B------:R-:W-:-:S05]  /*8150*/  F2FP.PACK_AB R0, RZ, R0 ;  /* 0x00000000ff00723e */ /* 0x000fca00000000ff */
[----:B------:R0:W-:Y:S01]  /*8160*/  STG.E.U16 [R2.64], R0 ;  /* 0x0000000002007986 */ /* 0x0001e2000c101524 */
[----:B------:R-:W-:Y:S05]  /*8170*/  BRA `(.L_x_6051) ;  /* 0x00000d4000007947 */ /* 0x000fea0003800000 */
.L_x_6059:
[----:B------:R-:W-:-:S13]  /*8180*/  ISETP.NE.AND P0, PT, R0, 0x7, PT ;  /* 0x000000070000780c */ /* 0x000fda0003f05270 */
[----:B------:R-:W-:Y:S05]  /*8190*/  @!P0 BRA `(.L_x_6061) ;  /* 0x000000f000008947 */ /* 0x000fea0003800000 */
[----:B------:R-:W-:-:S13]  /*81a0*/  ISETP.NE.AND P0, PT, R0, 0x8, PT ;  /* 0x000000080000780c */ /* 0x000fda0003f05270 */
[----:B------:R-:W-:Y:S05]  /*81b0*/  @!P0 BRA `(.L_x_6062) ;  /* 0x0000007000008947 */ /* 0x000fea0003800000 */
[----:B------:R-:W-:-:S13]  /*81c0*/  ISETP.NE.AND P0, PT, R0, 0x9, PT ;  /* 0x000000090000780c */ /* 0x000fda0003f05270 */
[----:B------:R-:W-:Y:S05]  /*81d0*/  @P0 BRA `(.L_x_6056) ;  /* 0x00000b0000000947 */ /* 0x000fea0003800000 */
[----:B------:R-:W-:Y:S01]  /*81e0*/  IMAD.MOV.U32 R5, RZ, RZ, RZ ;  /* 0x000000ffff057224 */ /* 0x000fe200078e00ff */
[----:B------:R-:W-:Y:S01]  /*81f0*/  PRMT R4, RZ, 0x5410, R19 ;  /* 0x00005410ff047816 */ /* 0x000fe20000000013 */
[----:B------:R-:W-:-:S04]  /*8200*/  IMAD.MOV.U32 R27, RZ, RZ, R26 ;  /* 0x000000ffff1b7224 */ /* 0x000fc800078e001a */
[----:B------:R0:W-:Y:S01]  /*8210*/  STG.E.64 [R2.64], R4 ;  /* 0x0000000402007986 */ /* 0x0001e2000c101b24 */
[----:B------:R-:W-:Y:S05]  /*8220*/  BRA `(.L_x_6051) ;  /* 0x00000c9000007947 */ /* 0x000fea0003800000 */
.L_x_6062:
[----:B------:R-:W-:Y:S01]  /*8230*/  PRMT R19, RZ, 0x5410, R19 ;  /* 0x00005410ff137816 */ /* 0x000fe20000000013 */
[----:B------:R-:W-:-:S03]  /*8240*/  IMAD.MOV.U32 R27, RZ, RZ, R26 ;  /* 0x000000ffff1b7224 */ /* 0x000fc600078e001a */
[----:B------:R-:W-:-:S04]  /*8250*/  F2FP.PACK_AB R5, RZ, R19 ;  /* 0x00000013ff05723e */ /* 0x000fc800000000ff */
[----:B------:R-:W-:-:S05]  /*8260*/  PRMT R5, R5, 0x5410, RZ ;  /* 0x0000541005057816 */ /* 0x000fca00000000ff */
[----:B------:R0:W-:Y:S01]  /*8270*/  STG.E [R2.64], R5 ;  /* 0x0000000502007986 */ /* 0x0001e2000c101924 */
[----:B------:R-:W-:Y:S05]  /*8280*/  BRA `(.L_x_6051) ;  /* 0x00000c3000007947 */ /* 0x000fea0003800000 */
.L_x_6061:
[----:B------:R-:W-:Y:S01]  /*8290*/  PRMT R4, RZ, 0x5410, R19 ;  /* 0x00005410ff047816 */ /* 0x000fe20000000013 */
[----:B------:R-:W-:-:S04]  /*82a0*/  IMAD.MOV.U32 R27, RZ, RZ, R26 ;  /* 0x000000ffff1b7224 */ /* 0x000fc800078e001a */
[----:B------:R-:W-:-:S06]  /*82b0*/  FMUL.FTZ R4, R4, 1 ;  /* 0x3f80000004047820 */ /* 0x000fcc0000410000 */
[----:B------:R-:W0:Y:S02]  /*82c0*/  F2F.F64.F32 R4, R4 ;  /* 0x0000000400047310 */ /* 0x000e240000201800 */
[----:B0-----:R0:W-:Y:S01]  /*82d0*/  STG.E.64 [R2.64], R4 ;  /* 0x0000000402007986 */ /* 0x0011e2000c101b24 */
[----:B------:R-:W-:Y:S05]  /*82e0*/  BRA `(.L_x_6051) ;  /* 0x00000bd000007947 */ /* 0x000fea0003800000 */
.L_x_6052:
        /* <DEDUP_REMOVED lines=8> */
[----:B------:R-:W-:Y:S01]  /*8370*/  PRMT R19, RZ, 0x5410, R19 ;  /* 0x00005410ff137816 */ /* 0x000fe20000000013 */
[----:B------:R-:W-:-:S03]  /*8380*/  IMAD.MOV.U32 R27, RZ, RZ, R26 ;  /* 0x000000ffff1b7224 */ /* 0x000fc600078e001a */
[----:B------:R-:W-:-:S04]  /*8390*/  FSETP.NEU.FTZ.AND P0, PT, R19, RZ, PT ;  /* 0x000000ff1300720b */ /* 0x000fc80003f1d000 */
[----:B------:R-:W-:-:S05]  /*83a0*/  SEL R5, RZ, 0x1, !P0 ;  /* 0x00000001ff057807 */ /* 0x000fca0004000000 */
[----:B------:R0:W-:Y:S01]  /*83b0*/  STG.E.U8 [R2.64], R5 ;  /* 0x0000000502007986 */ /* 0x0001e2000c101124 */
[----:B------:R-:W-:Y:S05]  /*83c0*/  BRA `(.L_x_6051) ;  /* 0x00000af000007947 */ /* 0x000fea0003800000 */
.L_x_6065:
[----:B------:R-:W-:Y:S01]  /*83d0*/  PRMT R19, RZ, 0x5410, R19 ;  /* 0x00005410ff137816 */ /* 0x000fe20000000013 */
[----:B------:R-:W-:Y:S01]  /*83e0*/  CS2R R6, SRZ ;  /* 0x0000000000067805 */ /* 0x000fe2000001ff00 */
[----:B------:R-:W-:-:S03]  /*83f0*/  IMAD.MOV.U32 R27, RZ, RZ, R26 ;  /* 0x000000ffff1b7224 */ /* 0x000fc600078e001a */
[----:B------:R-:W-:-:S06]  /*8400*/  FMUL.FTZ R4, R19, 1 ;  /* 0x3f80000013047820 */ /* 0x000fcc0000410000 */
[----:B------:R-:W0:Y:S02]  /*8410*/  F2F.F64.F32 R4, R4 ;  /* 0x0000000400047310 */ /* 0x000e240000201800 */
[----:B0-----:R0:W-:Y:S01]  /*8420*/  STG.E.128 [R2.64], R4 ;  /* 0x0000000402007986 */ /* 0x0011e2000c101d24 */
[----:B------:R-:W-:Y:S05]  /*8430*/  BRA `(.L_x_6051) ;  /* 0x00000a8000007947 */ /* 0x000fea0003800000 */
.L_x_6064:
        /* <DEDUP_REMOVED lines=21> */
.L_x_6069:
[----:B------:R-:W-:Y:S05]  /*8590*/  BSYNC B0 ;  /* 0x0000000000007941 */ /* 0x000fea0003800000 */
.L_x_6068:
[----:B------:R-:W-:Y:S01]  /*85a0*/  LOP3.LUT R5, R0, R5, RZ, 0xfc, !PT ;  /* 0x0000000500057212 */ /* 0x000fe200078efcff */
[----:B------:R-:W-:-:S04]  /*85b0*/  IMAD.MOV.U32 R27, RZ, RZ, R26 ;  /* 0x000000ffff1b7224 */ /* 0x000fc800078e001a */
[----:B------:R0:W-:Y:S01]  /*85c0*/  STG.E.U8 [R2.64], R5 ;  /* 0x0000000502007986 */ /* 0x0001e2000c101124 */
[----:B------:R-:W-:Y:S05]  /*85d0*/  BRA `(.L_x_6051) ;  /* 0x000008e000007947 */ /* 0x000fea0003800000 */
.L_x_6067:
        /* <DEDUP_REMOVED lines=13> */
.L_x_6071:
[----:B------:R-:W-:Y:S01]  /*86b0*/  IMAD.MOV.U32 R0, RZ, RZ, 0x7f ;  /* 0x0000007fff007424 */ /* 0x000fe200078e00ff */
[----:B------:R-:W-:-:S04]  /*86c0*/  ISETP.GT.U32.AND P0, PT, R4, 0x7f800000, PT ;  /* 0x7f8000000400780c */ /* 0x000fc80003f04070 */
[----:B------:R-:W-:-:S04]  /*86d0*/  SEL R0, R0, 0x7c, P0 ;  /* 0x0000007c00007807 */ /* 0x000fc80000000000 */
.L_x_6072:
[----:B------:R-:W-:Y:S05]  /*86e0*/  BSYNC B0 ;  /* 0x0000000000007941 */ /* 0x000fea0003800000 */
.L_x_6070:
[----:B------:R-:W-:Y:S01]  /*86f0*/  LOP3.LUT R4, R19, 0x80000000, RZ, 0xc0, !PT ;  /* 0x8000000013047812 */ /* 0x000fe200078ec0ff */
[----:B------:R-:W-:-:S03]  /*8700*/  IMAD.MOV.U32 R27, RZ, RZ, R26 ;  /* 0x000000ffff1b7224 */ /* 0x000fc600078e001a */
[----:B------:R-:W-:-:S04]  /*8710*/  SHF.R.U32.HI R5, RZ, 0x18, R4 ;  /* 0x00000018ff057819 */ /* 0x000fc80000011604 */
[----:B------:R-:W-:-:S05]  /*8720*/  LOP3.LUT R5, R0, R5, RZ, 0xfc, !PT ;  /* 0x0000000500057212 */ /* 0x000fca00078efcff */
[----:B------:R0:W-:Y:S01]  /*8730*/  STG.E.U8 [R2.64], R5 ;  /* 0x0000000502007986 */ /* 0x0001e2000c101124 */
[----:B------:R-:W-:Y:S05]  /*8740*/  BRA `(.L_x_6051) ;  /* 0x0000077000007947 */ /* 0x000fea0003800000 */
.L_x_6066:
[----:B------:R0:W-:Y:S01]  /*8750*/  STG.E.U16 [R2.64], R19 ;  /* 0x0000001302007986 */ /* 0x0001e2000c101524 */
[----:B------:R-:W-:Y:S01]  /*8760*/  IMAD.MOV.U32 R27, RZ, RZ, R26 ;  /* 0x000000ffff1b7224 */ /* 0x000fe200078e001a */
[----:B------:R-:W-:Y:S05]  /*8770*/  BRA `(.L_x_6051) ;  /* 0x0000074000007947 */ /* 0x000fea0003800000 */
.L_x_6063:
        /* <DEDUP_REMOVED lines=10> */
[----:B------:R-:W0:Y:S02]  /*8820*/  F2I.FTZ.U32.TRUNC.NTZ R5, R5 ;  /* 0x0000000500057305 */ /* 0x000e24000021f000 */
[----:B0-----:R0:W-:Y:S01]  /*8830*/  STG.E.U16 [R2.64], R5 ;  /* 0x0000000502007986 */ /* 0x0011e2000c101524 */
[----:B------:R-:W-:Y:S05]  /*8840*/  BRA `(.L_x_6051) ;  /* 0x0000067000007947 */ /* 0x000fea0003800000 */
.L_x_6075:
        /* <DEDUP_REMOVED lines=17> */
.L_x_6078:
[----:B------:R-:W-:-:S04]  /*8960*/  LOP3.LUT R0, R19, 0x80000000, RZ, 0xc0, !PT ;  /* 0x8000000013007812 */ /* 0x000fc800078ec0ff */
[----:B------:R-:W-:-:S04]  /*8970*/  SHF.R.U32.HI R5, RZ, 0x18, R0 ;  /* 0x00000018ff057819 */ /* 0x000fc80000011600 */
[----:B------:R-:W-:-:S04]  /*8980*/  LOP3.LUT R4, R4, R5, RZ, 0xfc, !PT ;  /* 0x0000000504047212 */ /* 0x000fc800078efcff */
[----:B------:R-:W-:Y:S02]  /*8990*/  PRMT R0, R4, 0x7610, R0 ;  /* 0x0000761004007816 */ /* 0x000fe40000000000 */
.L_x_6077:
[----:B------:R-:W-:Y:S05]  /*89a0*/  BSYNC B0 ;  /* 0x0000000000007941 */ /* 0x000fea0003800000 */
.L_x_6076:
[----:B------:R0:W-:Y:S01]  /*89b0*/  STG.E.U8 [R2.64], R0 ;  /* 0x0000000002007986 */ /* 0x0001e2000c101124 */
[----:B------:R-:W-:Y:S01]  /*89c0*/  IMAD.MOV.U32 R27, RZ, RZ, R26 ;  /* 0x000000ffff1b7224 */ /* 0x000fe200078e001a */
[----:B------:R-:W-:Y:S05]  /*89d0*/  BRA `(.L_x_6051) ;  /* 0x000004e000007947 */ /* 0x000fea0003800000 */
.L_x_6074:
        /* <DEDUP_REMOVED lines=17> */
.L_x_6081:
[----:B------:R-:W-:-:S04]  /*8af0*/  LOP3.LUT R0, R19, 0x80000000, RZ, 0xc0, !PT ;  /* 0x8000000013007812 */ /* 0x000fc800078ec0ff */
[----:B------:R-:W-:-:S04]  /*8b00*/  SHF.R.U32.HI R5, RZ, 0x18, R0 ;  /* 0x00000018ff057819 */ /* 0x000fc80000011600 */
[----:B------:R-:W-:-:S04]  /*8b10*/  LOP3.LUT R4, R4, R5, RZ, 0xfc, !PT ;  /* 0x0000000504047212 */ /* 0x000fc800078efcff */
[----:B------:R-:W-:Y:S02]  /*8b20*/  PRMT R0, R4, 0x7610, R0 ;  /* 0x0000761004007816 */ /* 0x000fe40000000000 */
.L_x_6080:
[----:B------:R-:W-:Y:S05]  /*8b30*/  BSYNC B0 ;  /* 0x0000000000007941 */ /* 0x000fea0003800000 */
.L_x_6079:
[----:B------:R0:W-:Y:S01]  /*8b40*/  STG.E.U8 [R2.64], R0 ;  /* 0x0000000002007986 */ /* 0x0001e2000c101124 */
[----:B------:R-:W-:Y:S01]  /*8b50*/  IMAD.MOV.U32 R27, RZ, RZ, R26 ;  /* 0x000000ffff1b7224 */ /* 0x000fe200078e001a */
[----:B------:R-:W-:Y:S05]  /*8b60*/  BRA `(.L_x_6051) ;  /* 0x0000035000007947 */ /* 0x000fea0003800000 */
.L_x_6073:
        /* <DEDUP_REMOVED lines=8> */
[----:B------:R-:W-:Y:S01]  /*8bf0*/  PLOP3.LUT P0, PT, PT, PT, PT, 0x80, 0x0 ;  /* 0x000000000000781c */ /* 0x000fe20003f0f070 */
[----:B------:R-:W-:Y:S01]  /*8c00*/  IMAD.MOV.U32 R27, RZ, RZ, R26 ;  /* 0x000000ffff1b7224 */ /* 0x000fe200078e001a */
        /* <DEDUP_REMOVED lines=13> */
.L_x_6056:
        /* <DEDUP_REMOVED lines=19> */
[----:B------:R-:W-:Y:S01]  /*8e10*/  IMAD.MOV.U32 R27, RZ, RZ, R26 ;  /* 0x000000ffff1b7224 */ /* 0x000fe200078e001a */
[----:B------:R-:W-:Y:S05]  /*8e20*/  BRA `(.L_x_6051) ;  /* 0x0000009000007947 */ /* 0x000fea0003800000 */
.L_x_6083:
[----:B------:R-:W-:Y:S01]  /*8e30*/  PRMT R4, RZ, 0x5410, R19 ;  /* 0x00005410ff047816 */ /* 0x000fe20000000013 */
[----:B------:R-:W-:-:S05]  /*8e40*/  IMAD.MOV.U32 R27, RZ, RZ, R26 ;  /* 0x000000ffff1b7224 */ /* 0x000fca00078e001a */
[----:B------:R-:W0:Y:S02]  /*8e50*/  F2I.U64.TRUNC R4, R4 ;  /* 0x0000000400047311 */ /* 0x000e24000020d800 */
[----:B0-----:R0:W-:Y:S01]  /*8e60*/  STG.E.64 [R2.64], R4 ;  /* 0x0000000402007986 */ /* 0x0011e2000c101b24 */
[----:B------:R-:W-:Y:S05]  /*8e70*/  BRA `(.L_x_6051) ;  /* 0x0000004000007947 */ /* 0x000fea0003800000 */
.L_x_6082:
[----:B------:R-:W-:Y:S01]  /*8e80*/  PRMT R19, RZ, 0x5410, R19 ;  /* 0x00005410ff137816 */ /* 0x000fe20000000013 */
[----:B------:R-:W-:-:S05]  /*8e90*/  IMAD.MOV.U32 R27, RZ, RZ, R26 ;  /* 0x000000ffff1b7224 */ /* 0x000fca00078e001a */
[----:B------:R-:W0:Y:S02]  /*8ea0*/  F2I.FTZ.U32.TRUNC.NTZ R19, R19 ;  /* 0x0000001300137305 */ /* 0x000e24000021f000 */
[----:B0-----:R0:W-:Y:S02]  /*8eb0*/  STG.E [R2.64], R19 ;  /* 0x0000001302007986 */ /* 0x0011e4000c101924 */
.L_x_6051:
[----:B------:R-:W-:Y:S05]  /*8ec0*/  BSYNC B6 ;  /* 0x0000000000067941 */ /* 0x000fea0003800000 */
.L_x_6050:
        /* <DEDUP_REMOVED lines=23> */
.L_x_6089:
[----:B------:R-:W-:-:S06]  /*9040*/  PRMT R5, RZ, 0x5410, R18 ;  /* 0x00005410ff057816 */ /* 0x000fcc0000000012 */
[----:B------:R-:W0:Y:S02]  /*9050*/  F2I.S64.TRUNC R4, R5 ;  /* 0x0000000500047311 */ /* 0x000e24000020d900 */
[----:B0-----:R0:W-:Y:S01]  /*9060*/  STG.E.U8 [R2.64], R4 ;  /* 0x0000000402007986 */ /* 0x0011e2000c101124 */
[----:B------:R-:W-:Y:S05]  /*9070*/  BRA `(.L_x_6091) ;  /* 0x00000e4000007947 */ /* 0x000fea0003800000 */
.L_x_6088:
        /* <DEDUP_REMOVED lines=10> */
.L_x_6093:
[----:B------:R-:W-:-:S04]  /*9120*/  PRMT R18, RZ, 0x5410, R18 ;  /* 0x00005410ff127816 */ /* 0x000fc80000000012 */
[----:B------:R-:W0:Y:S02]  /*9130*/  F2I.FTZ.TRUNC.NTZ R5, R18 ;  /* 0x0000001200057305 */ /* 0x000e24000021f100 */
[----:B0-----:R0:W-:Y:S01]  /*9140*/  STG.E [R2.64], R5 ;  /* 0x0000000502007986 */ /* 0x0011e2000c101924 */
[----:B------:R-:W-:Y:S05]  /*9150*/  BRA `(.L_x_6091) ;  /* 0x00000d6000007947 */ /* 0x000fea0003800000 */
.L_x_6092:
[----:B------:R-:W-:-:S04]  /*9160*/  PRMT R18, RZ, 0x5410, R18 ;  /* 0x00005410ff127816 */ /* 0x000fc80000000012 */
[----:B------:R-:W0:Y:S02]  /*9170*/  F2I.FTZ.TRUNC.NTZ R5, R18 ;  /* 0x0000001200057305 */ /* 0x000e24000021f100 */
[----:B0-----:R0:W-:Y:S01]  /*9180*/  STG.E.U16 [R2.64], R5 ;  /* 0x0000000502007986 */ /* 0x0011e2000c101524 */
[----:B------:R-:W-:Y:S05]  /*9190*/  BRA `(.L_x_6091) ;  /* 0x00000d2000007947 */ /* 0x000fea0003800000 */
.L_x_6087:
        /* <DEDUP_REMOVED lines=9> */
.L_x_6095:
[----:B------:R-:W-:-:S04]  /*9230*/  PRMT R0, RZ, 0x5410, R18 ;  /* 0x00005410ff007816 */ /* 0x000fc80000000012 */
[----:B------:R-:W-:-:S05]  /*9240*/  F2FP.PACK_AB R0, RZ, R0 ;  /* 0x00000000ff00723e */ /* 0x000fca00000000ff */
[----:B------:R0:W-:Y:S01]  /*9250*/  STG.E.U16 [R2.64], R0 ;  /* 0x0000000002007986 */ /* 0x0001e2000c101524 */
[----:B------:R-:W-:Y:S05]  /*9260*/  BRA `(.L_x_6091) ;  /* 0x00000c5000007947 */ /* 0x000fea0003800000 */
.L_x_6094:
        /* <DEDUP_REMOVED lines=10> */
.L_x_6097:
[----:B------:R-:W-:-:S04]  /*9310*/  PRMT R18, RZ, 0x5410, R18 ;  /* 0x00005410ff127816 */ /* 0x000fc80000000012 */
[----:B------:R-:W-:-:S04]  /*9320*/  F2FP.PACK_AB R5, RZ, R18 ;  /* 0x00000012ff05723e */ /* 0x000fc800000000ff */
[----:B------:R-:W-:-:S05]  /*9330*/  PRMT R5, R5, 0x5410, RZ ;  /* 0x0000541005057816 */ /* 0x000fca00000000ff */
[----:B------:R0:W-:Y:S01]  /*9340*/  STG.E [R2.64], R5 ;  /* 0x0000000502007986 */ /* 0x0001e2000c101924 */
[----:B------:R-:W-:Y:S05]  /*9350*/  BRA `(.L_x_6091) ;  /* 0x00000b6000007947 */ /* 0x000fea0003800000 */
.L_x_6096:
[----:B------:R-:W-:-:S05]  /*9360*/  PRMT R4, RZ, 0x5410, R18 ;  /* 0x00005410ff047816 */ /* 0x000fca0000000012 */
[----:B------:R-:W-:-:S06]  /*9370*/  FMUL.FTZ R4, R4, 1 ;  /* 0x3f80000004047820 */ /* 0x000fcc0000410000 */
[----:B------:R-:W0:Y:S02]  /*9380*/  F2F.F64.F32 R4, R4 ;  /* 0x0000000400047310 */ /* 0x000e240000201800 */
[----:B0-----:R0:W-:Y:S01]  /*9390*/  STG.E.64 [R2.64], R4 ;  /* 0x0000000402007986 */ /* 0x0011e2000c101b24 */
[----:B------:R-:W-:Y:S05]  /*93a0*/  BRA `(.L_x_6091) ;  /* 0x00000b1000007947 */ /* 0x000fea0003800000 */
.L_x_6086:
        /* <DEDUP_REMOVED lines=13> */
.L_x_6100:
[----:B------:R-:W-:Y:S01]  /*9480*/  PRMT R18, RZ, 0x5410, R18 ;  /* 0x00005410ff127816 */ /* 0x000fe20000000012 */
[----:B------:R-:W-:-:S04]  /*9490*/  CS2R R6, SRZ ;  /* 0x0000000000067805 */ /* 0x000fc8000001ff00 */
[----:B------:R-:W-:-:S06]  /*94a0*/  FMUL.FTZ R4, R18, 1 ;  /* 0x3f80000012047820 */ /* 0x000fcc0000410000 */
[----:B------:R-:W0:Y:S02]  /*94b0*/  F2F.F64.F32 R4, R4 ;  /* 0x0000000400047310 */ /* 0x000e240000201800 */
[----:B0-----:R0:W-:Y:S01]  /*94c0*/  STG.E.128 [R2.64], R4 ;  /* 0x0000000402007986 */ /* 0x0011e2000c101d24 */
[----:B------:R-:W-:Y:S05]  /*94d0*/  BRA `(.L_x_6091) ;  /* 0x000009e000007947 */ /* 0x000fea0003800000 */
.L_x_6099:
        /* <DEDUP_REMOVED lines=21> */
.L_x_6104:
[----:B------:R-:W-:Y:S05]  /*9630*/  BSYNC B0 ;  /* 0x0000000000007941 */ /* 0x000fea0003800000 */
.L_x_6103:
[----:B------:R-:W-:-:S05]  /*9640*/  LOP3.LUT R5, R0, R5, RZ, 0xfc, !PT ;  /* 0x0000000500057212 */ /* 0x000fca00078efcff */
[----:B------:R0:W-:Y:S01]  /*9650*/  STG.E.U8 [R2.64], R5 ;  /* 0x0000000502007986 */ /* 0x0001e2000c101124 */
[----:B------:R-:W-:Y:S05]  /*9660*/  BRA `(.L_x_6091) ;  /* 0x0000085000007947 */ /* 0x000fea0003800000 */
.L_x_6102:
        /* <DEDUP_REMOVED lines=13> */
.L_x_6106:
[----:B------:R-:W-:Y:S01]  /*9740*/  IMAD.MOV.U32 R0, RZ, RZ, 0x7f ;  /* 0x0000007fff007424 */ /* 0x000fe200078e00ff */
[----:B------:R-:W-:-:S04]  /*9750*/  ISETP.GT.U32.AND P0, PT, R4, 0x7f800000, PT ;  /* 0x7f8000000400780c */ /* 0x000fc80003f04070 */
[----:B------:R-:W-:-:S04]  /*9760*/  SEL R0, R0, 0x7c, P0 ;  /* 0x0000007c00007807 */ /* 0x000fc80000000000 */
.L_x_6107:
[----:B------:R-:W-:Y:S05]  /*9770*/  BSYNC B0 ;  /* 0x0000000000007941 */ /* 0x000fea0003800000 */
.L_x_6105:
[----:B------:R-:W-:-:S04]  /*9780*/  LOP3.LUT R4, R5, 0x80000000, RZ, 0xc0, !PT ;  /* 0x8000000005047812 */ /* 0x000fc800078ec0ff */
[----:B------:R-:W-:-:S04]  /*9790*/  SHF.R.U32.HI R5, RZ, 0x18, R4 ;  /* 0x00000018ff057819 */ /* 0x000fc80000011604 */
[----:B------:R-:W-:-:S05]  /*97a0*/  LOP3.LUT R5, R0, R5, RZ, 0xfc, !PT ;  /* 0x0000000500057212 */ /* 0x000fca00078efcff */
[----:B------:R0:W-:Y:S01]  /*97b0*/  STG.E.U8 [R2.64], R5 ;  /* 0x0000000502007986 */ /* 0x0001e2000c101124 */
[----:B------:R-:W-:Y:S05]  /*97c0*/  BRA `(.L_x_6091) ;  /* 0x000006f000007947 */ /* 0x000fea0003800000 */
.L_x_6101:
[----:B------:R0:W-:Y:S01]  /*97d0*/  STG.E.U16 [R2.64], R18 ;  /* 0x0000001202007986 */ /* 0x0001e2000c101524 */
[----:B------:R-:W-:Y:S05]  /*97e0*/  BRA `(.L_x_6091) ;  /* 0x000006d000007947 */ /* 0x000fea0003800000 */
.L_x_6098:
        /* <DEDUP_REMOVED lines=12> */
.L_x_6110:
        /* <DEDUP_REMOVED lines=17> */
.L_x_6113:
[----:B------:R-:W-:-:S04]  /*99c0*/  LOP3.LUT R0, R7, 0x80000000, RZ, 0xc0, !PT ;  /* 0x8000000007007812 */ /* 0x000fc800078ec0ff */
[----:B------:R-:W-:-:S04]  /*99d0*/  SHF.R.U32.HI R5, RZ, 0x18, R0 ;  /* 0x00000018ff057819 */ /* 0x000fc80000011600 */
[----:B------:R-:W-:-:S04]  /*99e0*/  LOP3.LUT R4, R4, R5, RZ, 0xfc, !PT ;  /* 0x0000000504047212 */ /* 0x000fc800078efcff */
[----:B------:R-:W-:Y:S02]  /*99f0*/  PRMT R0, R4, 0x7610, R0 ;  /* 0x0000761004007816 */ /* 0x000fe40000000000 */
.L_x_6112:
[----:B------:R-:W-:Y:S05]  /*9a00*/  BSYNC B0 ;  /* 0x0000000000007941 */ /* 0x000fea0003800000 */
.L_x_6111:
[----:B------:R0:W-:Y:S01]  /*9a10*/  STG.E.U8 [R2.64], R0 ;  /* 0x0000000002007986 */ /* 0x0001e2000c101124 */
[----:B------:R-:W-:Y:S05]  /*9a20*/  BRA `(.L_x_6091) ;  /* 0x0000049000007947 */ /* 0x000fea0003800000 */
.L_x_6109:
        /* <DEDUP_REMOVED lines=17> */
.L_x_6116:
[----:B------:R-:W-:-:S04]  /*9b40*/  LOP3.LUT R0, R7, 0x80000000, RZ, 0xc0, !PT ;  /* 0x8000000007007812 */ /* 0x000fc800078ec0ff */
[----:B------:R-:W-:-:S04]  /*9b50*/  SHF.R.U32.HI R5, RZ, 0x18, R0 ;  /* 0x00000018ff057819 */ /* 0x000fc80000011600 */
[----:B------:R-:W-:-:S04]  /*9b60*/  LOP3.LUT R4, R4, R5, RZ, 0xfc, !PT ;  /* 0x0000000504047212 */ /* 0x000fc800078efcff */
[----:B------:R-:W-:Y:S02]  /*9b70*/  PRMT R0, R4, 0x7610, R0 ;  /* 0x0000761004007816 */ /* 0x000fe40000000000 */
.L_x_6115:
[----:B------:R-:W-:Y:S05]  /*9b80*/  BSYNC B0 ;  /* 0x0000000000007941 */ /* 0x000fea0003800000 */
.L_x_6114:
[----:B------:R0:W-:Y:S01]  /*9b90*/  STG.E.U8 [R2.64], R0 ;  /* 0x0000000002007986 */ /* 0x0001e2000c101124 */
[----:B------:R-:W-:Y:S05]  /*9ba0*/  BRA `(.L_x_6091) ;  /* 0x0000031000007947 */ /* 0x000fea0003800000 */
.L_x_6108:
[----:B------:R-:W-:-:S13]  /*9bb0*/  ISETP.NE.AND P0, PT, R0, 0x1c, PT ;  /* 0x0000001c0000780c */ /* 0x000fda0003f05270 */
[----:B------:R-:W-:Y:S05]  /*9bc0*/  @!P0 BRA `(.L_x_6117) ;  /* 0x000002c000008947 */ /* 0x000fea0003800000 */
[----:B------:R-:W-:-:S13]  /*9bd0*/  ISETP.NE.AND P0, PT, R0, 0x1d, PT ;  /* 0x0000001d0000780c */ /* 0x000fda0003f05270 */
[----:B------:R-:W-:Y:S05]  /*9be0*/  @!P0 BRA `(.L_x_6118) ;  /* 0x0000026000008947 */ /* 0x000fea0003800000 */
[----:B------:R-:W-:-:S13]  /*9bf0*/  ISETP.NE.AND P0, PT, R0, 0x2c, PT ;  /* 0x0000002c0000780c */ /* 0x000fda0003f05270 */
[----:B------:R-:W-:Y:S05]  /*9c00*/  @P0 BRA `(.L_x_6090) ;  /* 0x0000010000000947 */ /* 0x000fea0003800000 */
[----:B------:R-:W-:Y:S02]  /*9c10*/  PRMT R5, RZ, 0x5410, R18 ;  /* 0x00005410ff057816 */ /* 0x000fe40000000012 */
[----:B------:R-:W-:Y:S02]  /*9c20*/  PLOP3.LUT P0, PT, PT, PT, PT, 0x80, 0x0 ;  /* 0x000000000000781c */ /* 0x000fe40003f0f070 */
        /* <DEDUP_REMOVED lines=14> */
.L_x_6090:
        /* <DEDUP_REMOVED lines=20> */
.L_x_6118:
[----:B------:R-:W-:-:S06]  /*9e50*/  PRMT R4, RZ, 0x5410, R18 ;  /* 0x00005410ff047816 */ /* 0x000fcc0000000012 */
[----:B------:R-:W0:Y:S02]  /*9e60*/  F2I.U64.TRUNC R4, R4 ;  /* 0x0000000400047311 */ /* 0x000e24000020d800 */
[----:B0-----:R0:W-:Y:S01]  /*9e70*/  STG.E.64 [R2.64], R4 ;  /* 0x0000000402007986 */ /* 0x0011e2000c101b24 */
[----:B------:R-:W-:Y:S05]  /*9e80*/  BRA `(.L_x_6091) ;  /* 0x0000003000007947 */ /* 0x000fea0003800000 */
.L_x_6117:
[----:B------:R-:W-:-:S04]  /*9e90*/  PRMT R18, RZ, 0x5410, R18 ;  /* 0x00005410ff127816 */ /* 0x000fc80000000012 */
[----:B------:R-:W0:Y:S02]  /*9ea0*/  F2I.FTZ.U32.TRUNC.NTZ R5, R18 ;  /* 0x0000001200057305 */ /* 0x000e24000021f000 */
[----:B0-----:R0:W-:Y:S02]  /*9eb0*/  STG.E [R2.64], R5 ;  /* 0x0000000502007986 */ /* 0x0011e4000c101924 */
.L_x_6091:
        /* <DEDUP_REMOVED lines=19> */
[----:B------:R-:W-:-:S06]  /*9ff0*/  PRMT R17, RZ, 0x5410, R17 ;  /* 0x00005410ff117816 */ /* 0x000fcc0000000011 */
[----:B------:R-:W0:Y:S02]  /*a000*/  F2I.FTZ.TRUNC.NTZ R17, R17 ;  /* 0x0000001100117305 */ /* 0x000e24000021f100 */
[----:B0-----:R0:W-:Y:S01]  /*a010*/  STG.E.U8 [R2.64], R17 ;  /* 0x0000001102007986 */ /* 0x0011e2000c101124 */
[----:B------:R-:W-:Y:S05]  /*a020*/  BRA `(.L_x_6124) ;  /* 0x00000e8000007947 */ /* 0x000fea0003800000 */
.L_x_6122:
[----:B------:R-:W-:-:S06]  /*a030*/  PRMT R5, RZ, 0x5410, R17 ;  /* 0x00005410ff057816 */ /* 0x000fcc0000000011 */
[----:B------:R-:W0:Y:S02]  /*a040*/  F2I.S64.TRUNC R4, R5 ;  /* 0x0000000500047311 */ /* 0x000e24000020d900 */
[----:B0-----:R0:W-:Y:S01]  /*a050*/  STG.E.U8 [R2.64], R4 ;  /* 0x0000000402007986 */ /* 0x0011e2000c101124 */
[----:B------:R-:W-:Y:S05]  /*a060*/  BRA `(.L_x_6124) ;  /* 0x00000e4000007947 */ /* 0x000fea0003800000 */
.L_x_6121:
        /* <DEDUP_REMOVED lines=10> */
.L_x_6126:
[----:B------:R-:W-:-:S06]  /*a110*/  PRMT R17, RZ, 0x5410, R17 ;  /* 0x00005410ff117816 */ /* 0x000fcc0000000011 */
[----:B------:R-:W0:Y:S02]  /*a120*/  F2I.FTZ.TRUNC.NTZ R17, R17 ;  /* 0x0000001100117305 */ /* 0x000e24000021f100 */
[----:B0-----:R0:W-:Y:S01]  /*a130*/  STG.E [R2.64], R17 ;  /* 0x0000001102007986 */ /* 0x0011e2000c101924 */
[----:B------:R-:W-:Y:S05]  /*a140*/  BRA `(.L_x_6124) ;  /* 0x00000d6000007947 */ /* 0x000fea0003800000 */
.L_x_6125:
[----:B------:R-:W-:-:S06]  /*a150*/  PRMT R17, RZ, 0x5410, R17 ;  /* 0x00005410ff117816 */ /* 0x000fcc0000000011 */
[----:B------:R-:W0:Y:S02]  /*a160*/  F2I.FTZ.TRUNC.NTZ R17, R17 ;  /* 0x0000001100117305 */ /* 0x000e24000021f100 */
[----:B0-----:R0:W-:Y:S01]  /*a170*/  STG.E.U16 [R2.64], R17 ;  /* 0x0000001102007986 */ /* 0x0011e2000c101524 */
[----:B------:R-:W-:Y:S05]  /*a180*/  BRA `(.L_x_6124) ;  /* 0x00000d2000007947 */ /* 0x000fea0003800000 */
.L_x_6120:
        /* <DEDUP_REMOVED lines=9> */
.L_x_6128:
[----:B------:R-:W-:-:S04]  /*a220*/  PRMT R0, RZ, 0x5410, R17 ;  /* 0x00005410ff007816 */ /* 0x000fc80000000011 */
[----:B------:R-:W-:-:S05]  /*a230*/  F2FP.PACK_AB R0, RZ, R0 ;  /* 0x00000000ff00723e */ /* 0x000fca00000000ff */
[----:B------:R0:W-:Y:S01]  /*a240*/  STG.E.U16 [R2.64], R0 ;  /* 0x0000000002007986 */ /* 0x0001e2000c101524 */
[----:B------:R-:W-:Y:S05]  /*a250*/  BRA `(.L_x_6124) ;  /* 0x00000c5000007947 */ /* 0x000fea0003800000 */
.L_x_6127:
        /* <DEDUP_REMOVED lines=10> */
.L_x_6130:
[----:B------:R-:W-:-:S04]  /*a300*/  PRMT R17, RZ, 0x5410, R17 ;  /* 0x00005410ff117816 */ /* 0x000fc80000000011 */
[----:B------:R-:W-:-:S04]  /*a310*/  F2FP.PACK_AB R5, RZ, R17 ;  /* 0x00000011ff05723e */ /* 0x000fc800000000ff */
[----:B------:R-:W-:-:S05]  /*a320*/  PRMT R5, R5, 0x5410, RZ ;  /* 0x0000541005057816 */ /* 0x000fca00000000ff */
[----:B------:R0:W-:Y:S01]  /*a330*/  STG.E [R2.64], R5 ;  /* 0x0000000502007986 */ /* 0x0001e2000c101924 */
[----:B------:R-:W-:Y:S05]  /*a340*/  BRA `(.L_x_6124) ;  /* 0x00000b6000007947 */ /* 0x000fea0003800000 */
.L_x_6129:
[----:B------:R-:W-:-:S05]  /*a350*/  PRMT R4, RZ, 0x5410, R17 ;  /* 0x00005410ff047816 */ /* 0x000fca0000000011 */
[----:B------:R-:W-:-:S06]  /*a360*/  FMUL.FTZ R4, R4, 1 ;  /* 0x3f80000004047820 */ /* 0x000fcc0000410000 */
[----:B------:R-:W0:Y:S02]  /*a370*/  F2F.F64.F32 R4, R4 ;  /* 0x0000000400047310 */ /* 0x000e240000201800 */
[----:B0-----:R0:W-:Y:S01]  /*a380*/  STG.E.64 [R2.64], R4 ;  /* 0x0000000402007986 */ /* 0x0011e2000c101b24 */
[----:B------:R-:W-:Y:S05]  /*a390*/  BRA `(.L_x_6124) ;  /* 0x00000b1000007947 */ /* 0x000fea0003800000 */
.L_x_6119:
        /* <DEDUP_REMOVED lines=13> */
.L_x_6133:
[----:B------:R-:W-:Y:S01]  /*a470*/  PRMT R17, RZ, 0x5410, R17 ;  /* 0x00005410ff117816 */ /* 0x000fe20000000011 */
[----:B------:R-:W-:-:S04]  /*a480*/  CS2R R6, SRZ ;  /* 0x0000000000067805 */ /* 0x000fc8000001ff00 */
[----:B------:R-:W-:-:S06]  /*a490*/  FMUL.FTZ R4, R17, 1 ;  /* 0x3f80000011047820 */ /* 0x000fcc0000410000 */
[----:B------:R-:W0:Y:S02]  /*a4a0*/  F2F.F64.F32 R4, R4 ;  /* 0x0000000400047310 */ /* 0x000e240000201800 */
[----:B0-----:R0:W-:Y:S01]  /*a4b0*/  STG.E.128 [R2.64], R4 ;  /* 0x0000000402007986 */ /* 0x0011e2000c101d24 */
[----:B------:R-:W-:Y:S05]  /*a4c0*/  BRA `(.L_x_6124) ;  /* 0x000009e000007947 */ /* 0x000fea0003800000 */
.L_x_6132:
        /* <DEDUP_REMOVED lines=21> */
.L_x_6137:
[----:B------:R-:W-:Y:S05]  /*a620*/  BSYNC B0 ;  /* 0x0000000000007941 */ /* 0x000fea0003800000 */
.L_x_6136:
[----:B------:R-:W-:-:S05]  /*a630*/  LOP3.LUT R5, R0, R5, RZ, 0xfc, !PT ;  /* 0x0000000500057212 */ /* 0x000fca00078efcff */
[----:B------:R0:W-:Y:S01]  /*a640*/  STG.E.U8 [R2.64], R5 ;  /* 0x0000000502007986 */ /* 0x0001e2000c101124 */
[----:B------:R-:W-:Y:S05]  /*a650*/  BRA `(.L_x_6124) ;  /* 0x0000085000007947 */ /* 0x000fea0003800000 */
.L_x_6135:
        /* <DEDUP_REMOVED lines=13> */
.L_x_6139:
[----:B------:R-:W-:Y:S01]  /*a730*/  IMAD.MOV.U32 R0, RZ, RZ, 0x7f ;  /* 0x0000007fff007424 */ /* 0x000fe200078e00ff */
[----:B------:R-:W-:-:S04]  /*a740*/  ISETP.GT.U32.AND P0, PT, R4, 0x7f800000, PT ;  /* 0x7f8000000400780c */ /* 0x000fc80003f04070 */
[----:B------:R-:W-:-:S04]  /*a750*/  SEL R0, R0, 0x7c, P0 ;  /* 0x0000007c00007807 */ /* 0x000fc80000000000 */
.L_x_6140:
[----:B------:R-:W-:Y:S05]  /*a760*/  BSYNC B0 ;  /* 0x0000000000007941 */ /* 0x000fea0003800000 */
.L_x_6138:
[----:B------:R-:W-:-:S04]  /*a770*/  LOP3.LUT R4, R17, 0x80000000, RZ, 0xc0, !PT ;  /* 0x8000000011047812 */ /* 0x000fc800078ec0ff */
[----:B------:R-:W-:-:S04]  /*a780*/  SHF.R.U32.HI R5, RZ, 0x18, R4 ;  /* 0x00000018ff057819 */ /* 0x000fc80000011604 */
[----:B------:R-:W-:-:S05]  /*a790*/  LOP3.LUT R5, R0, R5, RZ, 0xfc, !PT ;  /* 0x0000000500057212 */ /* 0x000fca00078efcff */
[----:B------:R0:W-:Y:S01]  /*a7a0*/  STG.E.U8 [R2.64], R5 ;  /* 0x0000000502007986 */ /* 0x0001e2000c101124 */
[----:B------:R-:W-:Y:S05]  /*a7b0*/  BRA `(.L_x_6124) ;  /* 0x000006f000007947 */ /* 0x000fea0003800000 */
.L_x_6134:
[----:B------:R0:W-:Y:S01]  /*a7c0*/  STG.E.U16 [R2.64], R17 ;  /* 0x0000001102007986 */ /* 0x0001e2000c101524 */
[----:B------:R-:W-:Y:S05]  /*a7d0*/  BRA `(.L_x_6124) ;  /* 0x000006d000007947 */ /* 0x000fea0003800000 */
.L_x_6131:
        /* <DEDUP_REMOVED lines=12> */
.L_x_6143:
        /* <DEDUP_REMOVED lines=17> */
.L_x_6146:
[----:B------:R-:W-:-:S04]  /*a9b0*/  LOP3.LUT R0, R17, 0x80000000, RZ, 0xc0, !PT ;  /* 0x8000000011007812 */ /* 0x000fc800078ec0ff */
[----:B------:R-:W-:-:S04]  /*a9c0*/  SHF.R.U32.HI R5, RZ, 0x18, R0 ;  /* 0x00000018ff057819 */ /* 0x000fc80000011600 */
[----:B------:R-:W-:-:S04]  /*a9d0*/  LOP3.LUT R4, R4, R5, RZ, 0xfc, !PT ;  /* 0x0000000504047212 */ /* 0x000fc800078efcff */
[----:B------:R-:W-:Y:S02]  /*a9e0*/  PRMT R0, R4, 0x7610, R0 ;  /* 0x0000761004007816 */ /* 0x000fe40000000000 */
.L_x_6145:
[----:B------:R-:W-:Y:S05]  /*a9f0*/  BSYNC B0 ;  /* 0x0000000000007941 */ /* 0x000fea0003800000 */
.L_x_6144:
[----:B------:R0:W-:Y:S01]  /*aa00*/  STG.E.U8 [R2.64], R0 ;  /* 0x0000000002007986 */ /* 0x0001e2000c101124 */
[----:B------:R-:W-:Y:S05]  /*aa10*/  BRA `(.L_x_6124) ;  /* 0x0000049000007947 */ /* 0x000fea0003800000 */
.L_x_6142:
        /* <DEDUP_REMOVED lines=17> */
.L_x_6149:
[----:B------:R-:W-:-:S04]  /*ab30*/  LOP3.LUT R0, R17, 0x80000000, RZ, 0xc0, !PT ;  /* 0x8000000011007812 */ /* 0x000fc800078ec0ff */
[----:B------:R-:W-:-:S04]  /*ab40*/  SHF.R.U32.HI R5, RZ, 0x18, R0 ;  /* 0x00000018ff057819 */ /* 0x000fc80000011600 */
[----:B------:R-:W-:-:S04]  /*ab50*/  LOP3.LUT R4, R4, R5, RZ, 0xfc, !PT ;  /* 0x0000000504047212 */ /* 0x000fc800078efcff */
[----:B------:R-:W-:Y:S02]  /*ab60*/  PRMT R0, R4, 0x7610, R0 ;  /* 0x0000761004007816 */ /* 0x000fe40000000000 */
.L_x_6148:
[----:B------:R-:W-:Y:S05]  /*ab70*/  BSYNC B0 ;  /* 0x0000000000007941 */ /* 0x000fea0003800000 */
.L_x_6147:
[----:B------:R0:W-:Y:S01]  /*ab80*/  STG.E.U8 [R2.64], R0 ;  /* 0x0000000002007986 */ /* 0x0001e2000c101124 */
[----:B------:R-:W-:Y:S05]  /*ab90*/  BRA `(.L_x_6124) ;  /* 0x0000031000007947 */ /* 0x000fea0003800000 */
.L_x_6141:
        /* <DEDUP_REMOVED lines=22> */
.L_x_6123:
        /* <DEDUP_REMOVED lines=20> */
.L_x_6151:
[----:B------:R-:W-:-:S06]  /*ae40*/  PRMT R4, RZ, 0x5410, R17 ;  /* 0x00005410ff047816 */ /* 0x000fcc0000000011 */
[----:B------:R-:W0:Y:S02]  /*ae50*/  F2I.U64.TRUNC R4, R4 ;  /* 0x0000000400047311 */ /* 0x000e24000020d800 */
[----:B0-----:R0:W-:Y:S01]  /*ae60*/  STG.E.64 [R2.64], R4 ;  /* 0x0000000402007986 */ /* 0x0011e2000c101b24 */
[----:B------:R-:W-:Y:S05]  /*ae70*/  BRA `(.L_x_6124) ;  /* 0x0000003000007947 */ /* 0x000fea0003800000 */
.L_x_6150:
[----:B------:R-:W-:-:S06]  /*ae80*/  PRMT R17, RZ, 0x5410, R17 ;  /* 0x00005410ff117816 */ /* 0x000fcc0000000011 */
[----:B------:R-:W0:Y:S02]  /*ae90*/  F2I.FTZ.U32.TRUNC.NTZ R17, R17 ;  /* 0x0000001100117305 */ /* 0x000e24000021f000 */
[----:B0-----:R0:W-:Y:S02]  /*aea0*/  STG.E [R2.64], R17 ;  /* 0x0000001102007986 */ /* 0x0011e4000c101924 */
.L_x_6124:
[----:B------:R-:W-:Y:S02]  /*aeb0*/  IADD3 R27, R27, 0x80, RZ ;  /* 0x000000801b1b7810 */ /* 0x000fe40007ffe0ff */
.L_x_6085:
[----:B------:R-:W-:Y:S05]  /*aec0*/  BSYNC B6 ;  /* 0x0000000000067941 */ /* 0x000fea0003800000 */
.L_x_6084:
        /* <DEDUP_REMOVED lines=21> */
.L_x_6155:
[----:B------:R-:W-:-:S06]  /*b020*/  PRMT R5, RZ, 0x5410, R16 ;  /* 0x00005410ff057816 */ /* 0x000fcc0000000010 */
[----:B------:R-:W0:Y:S02]  /*b030*/  F2I.S64.TRUNC R4, R5 ;  /* 0x0000000500047311 */ /* 0x000e24000020d900 */
[----:B0-----:R-:W-:Y:S01]  /*b040*/  STG.E.U8 [R2.64], R4 ;  /* 0x0000000402007986 */ /* 0x001fe2000c101124 */
[----:B------:R-:W-:Y:S05]  /*b050*/  EXIT ;  /* 0x000000000000794d */ /* 0x000fea0003800000 */
.L_x_6154:
        /* <DEDUP_REMOVED lines=10> */
.L_x_6158:
[----:B------:R-:W-:-:S04]  /*b100*/  PRMT R16, RZ, 0x5410, R16 ;  /* 0x00005410ff107816 */ /* 0x000fc80000000010 */
[----:B------:R-:W0:Y:S02]  /*b110*/  F2I.FTZ.TRUNC.NTZ R5, R16 ;  /* 0x0000001000057305 */ /* 0x000e24000021f100 */
[----:B0-----:R-:W-:Y:S01]  /*b120*/  STG.E [R2.64], R5 ;  /* 0x0000000502007986 */ /* 0x001fe2000c101924 */
[----:B------:R-:W-:Y:S05]  /*b130*/  EXIT ;  /* 0x000000000000794d */ /* 0x000fea0003800000 */
.L_x_6157:
[----:B------:R-:W-:-:S04]  /*b140*/  PRMT R16, RZ, 0x5410, R16 ;  /* 0x00005410ff107816 */ /* 0x000fc80000000010 */
[----:B------:R-:W0:Y:S02]  /*b150*/  F2I.FTZ.TRUNC.NTZ R5, R16 ;  /* 0x0000001000057305 */ /* 0x000e24000021f100 */
[----:B0-----:R-:W-:Y:S01]  /*b160*/  STG.E.U16 [R2.64], R5 ;  /* 0x0000000502007986 */ /* 0x001fe2000c101524 */
[----:B------:R-:W-:Y:S05]  /*b170*/  EXIT ;  /* 0x000000000000794d */ /* 0x000fea0003800000 */
.L_x_6153:
        /* <DEDUP_REMOVED lines=9> */
.L_x_6160:
[----:B------:R-:W-:-:S04]  /*b210*/  PRMT R0, RZ, 0x5410, R16 ;  /* 0x00005410ff007816 */ /* 0x000fc80000000010 */
[----:B------:R-:W-:-:S05]  /*b220*/  F2FP.PACK_AB R0, RZ, R0 ;  /* 0x00000000ff00723e */ /* 0x000fca00000000ff */
[----:B------:R-:W-:Y:S01]  /*b230*/  STG.E.U16 [R2.64], R0 ;  /* 0x0000000002007986 */ /* 0x000fe2000c101524 */
[----:B------:R-:W-:Y:S05]  /*b240*/  EXIT ;  /* 0x000000000000794d */ /* 0x000fea0003800000 */
.L_x_6159:
        /* <DEDUP_REMOVED lines=10> */
.L_x_6162:
[----:B------:R-:W-:-:S04]  /*b2f0*/  PRMT R16, RZ, 0x5410, R16 ;  /* 0x00005410ff107816 */ /* 0x000fc80000000010 */
[----:B------:R-:W-:-:S04]  /*b300*/  F2FP.PACK_AB R5, RZ, R16 ;  /* 0x00000010ff05723e */ /* 0x000fc800000000ff */
[----:B------:R-:W-:-:S05]  /*b310*/  PRMT R5, R5, 0x5410, RZ ;  /* 0x0000541005057816 */ /* 0x000fca00000000ff */
[----:B------:R-:W-:Y:S01]  /*b320*/  STG.E [R2.64], R5 ;  /* 0x0000000502007986 */ /* 0x000fe2000c101924 */
[----:B------:R-:W-:Y:S05]  /*b330*/  EXIT ;  /* 0x000000000000794d */ /* 0x000fea0003800000 */
.L_x_6161:
[----:B------:R-:W-:-:S05]  /*b340*/  PRMT R4, RZ, 0x5410, R16 ;  /* 0x00005410ff047816 */ /* 0x000fca0000000010 */
[----:B------:R-:W-:-:S06]  /*b350*/  FMUL.FTZ R4, R4, 1 ;  /* 0x3f80000004047820 */ /* 0x000fcc0000410000 */
[----:B------:R-:W0:Y:S02]  /*b360*/  F2F.F64.F32 R4, R4 ;  /* 0x0000000400047310 */ /* 0x000e240000201800 */
[----:B0-----:R-:W-:Y:S01]  /*b370*/  STG.E.64 [R2.64], R4 ;  /* 0x0000000402007986 */ /* 0x001fe2000c101b24 */
[----:B------:R-:W-:Y:S05]  /*b380*/  EXIT ;  /* 0x000000000000794d */ /* 0x000fea0003800000 */
.L_x_6152:
        /* <DEDUP_REMOVED lines=13> */
.L_x_6165:
[----:B------:R-:W-:Y:S01]  /*b460*/  PRMT R16, RZ, 0x5410, R16 ;  /* 0x00005410ff107816 */ /* 0x000fe20000000010 */
[----:B------:R-:W-:-:S04]  /*b470*/  CS2R R6, SRZ ;  /* 0x0000000000067805 */ /* 0x000fc8000001ff00 */
[----:B------:R-:W-:-:S06]  /*b480*/  FMUL.FTZ R4, R16, 1 ;  /* 0x3f80000010047820 */ /* 0x000fcc0000410000 */
[----:B------:R-:W0:Y:S02]  /*b490*/  F2F.F64.F32 R4, R4 ;  /* 0x0000000400047310 */ /* 0x000e240000201800 */
[----:B0-----:R-:W-:Y:S01]  /*b4a0*/  STG.E.128 [R2.64], R4 ;  /* 0x0000000402007986 */ /* 0x001fe2000c101d24 */
[----:B------:R-:W-:Y:S05]  /*b4b0*/  EXIT ;  /* 0x000000000000794d */ /* 0x000fea0003800000 */
.L_x_6164:
        /* <DEDUP_REMOVED lines=21> */
.L_x_6169:
[----:B------:R-:W-:Y:S05]  /*b610*/  BSYNC B0 ;  /* 0x0000000000007941 */ /* 0x000fea0003800000 */
.L_x_6168:
[----:B------:R-:W-:-:S05]  /*b620*/  LOP3.LUT R5, R0, R5, RZ, 0xfc, !PT ;  /* 0x0000000500057212 */ /* 0x000fca00078efcff */
[----:B------:R-:W-:Y:S01]  /*b630*/  STG.E.U8 [R2.64], R5 ;  /* 0x0000000502007986 */ /* 0x000fe2000c101124 */
[----:B------:R-:W-:Y:S05]  /*b640*/  EXIT ;  /* 0x000000000000794d */ /* 0x000fea0003800000 */
.L_x_6167:
        /* <DEDUP_REMOVED lines=13> */
.L_x_6171:
[----:B------:R-:W-:Y:S01]  /*b720*/  IMAD.MOV.U32 R0, RZ, RZ, 0x7f ;  /* 0x0000007fff007424 */ /* 0x000fe200078e00ff */
[----:B------:R-:W-:-:S04]  /*b730*/  ISETP.GT.U32.AND P0, PT, R4, 0x7f800000, PT ;  /* 0x7f8000000400780c */ /* 0x000fc80003f04070 */
[----:B------:R-:W-:-:S04]  /*b740*/  SEL R0, R0, 0x7c, P0 ;  /* 0x0000007c00007807 */ /* 0x000fc80000000000 */
.L_x_6172:
[----:B------:R-:W-:Y:S05]  /*b750*/  BSYNC B0 ;  /* 0x0000000000007941 */ /* 0x000fea0003800000 */
.L_x_6170:
[----:B------:R-:W-:-:S04]  /*b760*/  LOP3.LUT R4, R5, 0x80000000, RZ, 0xc0, !PT ;  /* 0x8000000005047812 */ /* 0x000fc800078ec0ff */
[----:B------:R-:W-:-:S04]  /*b770*/  SHF.R.U32.HI R5, RZ, 0x18, R4 ;  /* 0x00000018ff057819 */ /* 0x000fc80000011604 */
[----:B------:R-:W-:-:S05]  /*b780*/  LOP3.LUT R5, R0, R5, RZ, 0xfc, !PT ;  /* 0x0000000500057212 */ /* 0x000fca00078efcff */
[----:B------:R-:W-:Y:S01]  /*b790*/  STG.E.U8 [R2.64], R5 ;  /* 0x0000000502007986 */ /* 0x000fe2000c101124 */
[----:B------:R-:W-:Y:S05]  /*b7a0*/  EXIT ;  /* 0x000000000000794d */ /* 0x000fea0003800000 */
.L_x_6166:
[----:B------:R-:W-:Y:S01]  /*b7b0*/  STG.E.U16 [R2.64], R16 ;  /* 0x0000001002007986 */ /* 0x000fe2000c101524 */
[----:B------:R-:W-:Y:S05]  /*b7c0*/  EXIT ;  /* 0x000000000000794d */ /* 0x000fea0003800000 */
.L_x_6163:
        /* <DEDUP_REMOVED lines=12> */
.L_x_6175:
        /* <DEDUP_REMOVED lines=17> */
.L_x_6178:
[----:B------:R-:W-:-:S04]  /*b9a0*/  LOP3.LUT R0, R7, 0x80000000, RZ, 0xc0, !PT ;  /* 0x8000000007007812 */ /* 0x000fc800078ec0ff */
[----:B------:R-:W-:-:S04]  /*b9b0*/  SHF.R.U32.HI R5, RZ, 0x18, R0 ;  /* 0x00000018ff057819 */ /* 0x000fc80000011600 */
[----:B------:R-:W-:-:S04]  /*b9c0*/  LOP3.LUT R4, R4, R5, RZ, 0xfc, !PT ;  /* 0x0000000504047212 */ /* 0x000fc800078efcff */
[----:B------:R-:W-:Y:S02]  /*b9d0*/  PRMT R0, R4, 0x7610, R0 ;  /* 0x0000761004007816 */ /* 0x000fe40000000000 */
.L_x_6177:
[----:B------:R-:W-:Y:S05]  /*b9e0*/  BSYNC B0 ;  /* 0x0000000000007941 */ /* 0x000fea0003800000 */
.L_x_6176:
[----:B------:R-:W-:Y:S01]  /*b9f0*/  STG.E.U8 [R2.64], R0 ;  /* 0x0000000002007986 */ /* 0x000fe2000c101124 */
[----:B------:R-:W-:Y:S05]  /*ba00*/  EXIT ;  /* 0x000000000000794d */ /* 0x000fea0003800000 */
.L_x_6174:
        /* <DEDUP_REMOVED lines=17> */
.L_x_6181:
[----:B------:R-:W-:-:S04]  /*bb20*/  LOP3.LUT R0, R7, 0x80000000, RZ, 0xc0, !PT ;  /* 0x8000000007007812 */ /* 0x000fc800078ec0ff */
[----:B------:R-:W-:-:S04]  /*bb30*/  SHF.R.U32.HI R5, RZ, 0x18, R0 ;  /* 0x00000018ff057819 */ /* 0x000fc80000011600 */
[----:B------:R-:W-:-:S04]  /*bb40*/  LOP3.LUT R4, R4, R5, RZ, 0xfc, !PT ;  /* 0x0000000504047212 */ /* 0x000fc800078efcff */
[----:B------:R-:W-:Y:S02]  /*bb50*/  PRMT R0, R4, 0x7610, R0 ;  /* 0x0000761004007816 */ /* 0x000fe40000000000 */
.L_x_6180:
[----:B------:R-:W-:Y:S05]  /*bb60*/  BSYNC B0 ;  /* 0x0000000000007941 */ /* 0x000fea0003800000 */
.L_x_6179:
[----:B------:R-:W-:Y:S01]  /*bb70*/  STG.E.U8 [R2.64], R0 ;  /* 0x0000000002007986 */ /* 0x000fe2000c101124 */
[----:B------:R-:W-:Y:S05]  /*bb80*/  EXIT ;  /* 0x000000000000794d */ /* 0x000fea0003800000 */
.L_x_6173:
        /* <DEDUP_REMOVED lines=22> */
.L_x_6156:
        /* <DEDUP_REMOVED lines=20> */
.L_x_6183:
[----:B------:R-:W-:-:S06]  /*be30*/  PRMT R4, RZ, 0x5410, R16 ;  /* 0x00005410ff047816 */ /* 0x000fcc0000000010 */
[----:B------:R-:W0:Y:S02]  /*be40*/  F2I.U64.TRUNC R4, R4 ;  /* 0x0000000400047311 */ /* 0x000e24000020d800 */
[----:B0-----:R-:W-:Y:S01]  /*be50*/  STG.E.64 [R2.64], R4 ;  /* 0x0000000402007986 */ /* 0x001fe2000c101b24 */
[----:B------:R-:W-:Y:S05]  /*be60*/  EXIT ;  /* 0x000000000000794d */ /* 0x000fea0003800000 */
.L_x_6182:
[----:B------:R-:W-:-:S04]  /*be70*/  PRMT R16, RZ, 0x5410, R16 ;  /* 0x00005410ff107816 */ /* 0x000fc80000000010 */
[----:B------:R-:W0:Y:S02]  /*be80*/  F2I.FTZ.U32.TRUNC.NTZ R5, R16 ;  /* 0x0000001000057305 */ /* 0x000e24000021f000 */
[----:B0-----:R-:W-:Y:S01]  /*be90*/  STG.E [R2.64], R5 ;  /* 0x0000000502007986 */ /* 0x001fe2000c101924 */
[----:B------:R-:W-:Y:S05]  /*bea0*/  EXIT ;  /* 0x000000000000794d */ /* 0x000fea0003800000 */
.L_x_6184:
        /* <DEDUP_REMOVED lines=13> */
.L_x_26775:


//--------------------- .text._ZN2at6native18elementwise_kernelILi128ELi4EZNS0_22gpu_kernel_impl_nocastIZZZNS0_49_GLOBAL__N__b919a28f_16_Normalization_cu_5c38458736batch_norm_elementwise_backward_evalERKNS_6TensorES6_S6_S6_ENKUlvE0_clEvENKUlvE2_clEvEUlN3c108BFloat16EfE_EEvRNS_18TensorIteratorBaseERKT_EUliE_EEviT1_ --------------------------
	.section	.text._ZN2at6native18elementwise_kernelILi128ELi4EZNS0_22gpu_kernel_impl_nocastIZZZNS0_49_GLOBAL__N__b919a28f_16_Normalization_cu_5c38458736batch_norm_elementwise_backward_evalERKNS_6TensorES6_S6_S6_ENKUlvE0_clEvENKUlvE2_clEvEUlN3c108BFloat16EfE_EEvRNS_18TensorIteratorBaseERKT_EUliE_EEviT1_,"ax",@progbits
	.sectioninfo	@"SHI_REGISTERS=12"
	.align	128
        .global         _ZN2at6native18elementwise_kernelILi128ELi4EZNS0_22gpu_kernel_impl_nocastIZZZNS0_49_GLOBAL__N__b919a28f_16_Normalization_cu_5c38458736batch_norm_elementwise_backward_evalERKNS_6TensorES6_S6_S6_ENKUlvE0_clEvENKUlvE2_clEvEUlN3c108BFloat16EfE_EEvRNS_18TensorIteratorBaseERKT_EUliE_EEviT1_
        .type           _ZN2at6native18elementwise_kernelILi128ELi4EZNS0_22gpu_kernel_impl_nocastIZZZNS0_49_GLOBAL__N__b919a28f_16_Normalization_cu_5c38458736batch_norm_elementwise_backward_evalERKNS_6TensorES6_S6_S6_ENKUlvE0_clEvENKUlvE2_clEvEUlN3c108BFloat16EfE_EEvRNS_18TensorIteratorBaseERKT_EUliE_EEviT1_,@function
        .size           _ZN2at6native18elementwise_kernelILi128ELi4EZNS0_22gpu_kernel_impl_nocastIZZZNS0_49_GLOBAL__N__b919a28f_16_Normalization_cu_5c38458736batch_norm_elementwise_backward_evalERKNS_6TensorES6_S6_S6_ENKUlvE0_clEvENKUlvE2_clEvEUlN3c108BFloat16EfE_EEvRNS_18TensorIteratorBaseERKT_EUliE_EEviT1_,(.L_x_26776 - _ZN2at6native18elementwise_kernelILi128ELi4EZNS0_22gpu_kernel_impl_nocastIZZZNS0_49_GLOBAL__N__b919a28f_16_Normalization_cu_5c38458736batch_norm_elementwise_backward_evalERKNS_6TensorES6_S6_S6_ENKUlvE0_clEvENKUlvE2_clEvEUlN3c108BFloat16EfE_EEvRNS_18TensorIteratorBaseERKT_EUliE_EEviT1_)
        .other          _ZN2at6native18elementwise_kernelILi128ELi4EZNS0_22gpu_kernel_impl_nocastIZZZNS0_49_GLOBAL__N__b919a28f_16_Normalization_cu_5c38458736batch_norm_elementwise_backward_evalERKNS_6TensorES6_S6_S6_ENKUlvE0_clEvENKUlvE2_clEvEUlN3c108BFloat16EfE_EEvRNS_18TensorIteratorBaseERKT_EUliE_EEviT1_,@"STO_CUDA_ENTRY STV_DEFAULT"
_ZN2at6native18elementwise_kernelILi128ELi4EZNS0_22gpu_kernel_impl_nocastIZZZNS0_49_GLOBAL__N__b919a28f_16_Normalization_cu_5c38458736batch_norm_elementwise_backward_evalERKNS_6TensorES6_S6_S6_ENKUlvE0_clEvENKUlvE2_clEvEUlN3c108BFloat16EfE_EEvRNS_18TensorIteratorBaseERKT_EUliE_EEviT1_:
.text._ZN2at6native18elementwise_kernelILi128ELi4EZNS0_22gpu_kernel_impl_nocastIZZZNS0_49_GLOBAL__N__b919a28f_16_Normalization_cu_5c38458736batch_norm_elementwise_backward_evalERKNS_6TensorES6_S6_S6_ENKUlvE0_clEvENKUlvE2_clEvEUlN3c108BFloat16EfE_EEvRNS_18TensorIteratorBaseERKT_EUliE_EEviT1_:
        /* <DEDUP_REMOVED lines=10> */
[----:B------:R-:W-:-:S11]  /*00a0*/  CS2R R2, SRZ ;  /* 0x0000000000027805 */ /* 0x000fd6000001ff00 */
[----:B------:R-:W-:Y:S05]  /*00b0*/  @!P0 BRA `(.L_x_6187) ;  /* 0x00000f9000008947 */ /* 0x000fea0003800000 */
[----:B------:R-:W-:Y:S02]  /*00c0*/  MOV R2, RZ ;  /* 0x000000ff00027202 */ /* 0x000fe40000000f00 */
[----:B------:R-:W-:Y:S02]  /*00d0*/  MOV R3, R0 ;  /* 0x0000000000037202 */ /* 0x000fe40000000f00 */
        /* <DEDUP_REMOVED lines=243> */
[----:B------:R-:W-:-:S04]  /*1010*/  @P0 IMAD R9, R5, c[0x0][0x28c], R9 ;  /* 0x0000a30005090a24 */ /* 0x000fc800078e0209 */
[C---:B------:R-:W-:Y:S02]  /*1020*/  @P0 IMAD R2, R9.reuse, c[0x0][0x3b8], R2 ;  /* 0x0000ee0009020a24 */ /* 0x040fe400078e0202 */
[C---:B------:R-:W-:Y:S02]  /*1030*/  @P0 IMAD R4, R9.reuse, c[0x0][0x3bc], R4 ;  /* 0x0000ef0009040a24 */ /* 0x040fe400078e0204 */
[----:B------:R-:W-:-:S03]  /*1040*/  @P0 IMAD R3, R9, c[0x0][0x3c0], R3 ;  /* 0x0000f00009030a24 */ /* 0x000fc600078e0203 */
.L_x_6187:
[----:B------:R-:W-:Y:S02]  /*1050*/  IADD3 R4, P0, R4, c[0x0][0x3d0], RZ ;  /* 0x0000f40004047a10 */ /* 0x000fe40007f1e0ff */
[----:B------:R-:W-:Y:S02]  /*1060*/  IADD3 R6, P1, R3, c[0x0][0x3d8], RZ ;  /* 0x0000f60003067a10 */ /* 0x000fe40007f3e0ff */
[----:B------:R-:W-:Y:S02]  /*1070*/  IADD3.X R5, RZ, c[0x0][0x3d4], RZ, P0, !PT ;  /* 0x0000f500ff057a10 */ /* 0x000fe400007fe4ff */
[----:B------:R-:W-:-:S03]  /*1080*/  IADD3.X R7, RZ, c[0x0][0x3dc], RZ, P1, !PT ;  /* 0x0000f700ff077a10 */ /* 0x000fc60000ffe4ff */
[----:B------:R-:W2:Y:S04]  /*1090*/  LDG.E.U16 R4, [R4.64] ;  /* 0x0000000404047981 */ /* 0x000ea8000c1e1500 */
[----:B------:R-:W3:Y:S01]  /*10a0*/  LDG.E R6, [R6.64] ;  /* 0x0000000406067981 */ /* 0x000ee2000c1e1900 */
[----:B------:R-:W-:Y:S02]  /*10b0*/  IADD3 R2, P0, R2, c[0x0][0x3c8], RZ ;  /* 0x0000f20002027a10 */ /* 0x000fe40007f1e0ff */
[----:B------:R-:W-:Y:S02]  /*10c0*/  IADD3 R0, R0, 0x80, RZ ;  /* 0x0000008000007810 */ /* 0x000fe40007ffe0ff */
[----:B--2---:R-:W-:-:S05]  /*10d0*/  PRMT R3, RZ, 0x5410, R4 ;  /* 0x00005410ff037816 */ /* 0x004fca0000000004 */
[----:B---3--:R-:W-:-:S05]  /*10e0*/  FMUL.FTZ R3, R6, R3 ;  /* 0x0000000306037220 */ /* 0x008fca0000410000 */
[----:B------:R-:W-:Y:S02]  /*10f0*/  F2FP.BF16.PACK_AB R5, RZ, R3 ;  /* 0x00000003ff05723e */ /* 0x000fe400000010ff */
[----:B------:R-:W-:-:S05]  /*1100*/  IADD3.X R3, RZ, c[0x0][0x3cc], RZ, P0, !PT ;  /* 0x0000f300ff037a10 */ /* 0x000fca00007fe4ff */
[----:B------:R0:W-:Y:S02]  /*1110*/  STG.E.U16 [R2.64], R5 ;  /* 0x0000000502007986 */ /* 0x0001e4000c101504 */
.L_x_6186:
[----:B------:R-:W-:Y:S05]  /*1120*/  BSYNC B0 ;  /* 0x0000000000007941 */ /* 0x000fea0003800000 */
.L_x_6185:
[----:B------:R-:W-:Y:S01]  /*1130*/  ISETP.GE.AND P0, PT, R0, c[0x0][0x160], PT ;  /* 0x0000580000007a0c */ /* 0x000fe20003f06270 */
[----:B------:R-:W-:-:S12]  /*1140*/  BSSY B0, `(.L_x_6188) ;  /* 0x0000218000007945 */ /* 0x000fd80003800000 */
[----:B------:R-:W-:Y:S05]  /*1150*/  @P0 BRA `(.L_x_6189) ;  /* 0x0000216000000947 */ /* 0x000fea0003800000 */
[----:B------:R-:W-:Y:S01]  /*1160*/  ISETP.NE.AND P0, PT, RZ, c[0x0][0x168], PT ;  /* 0x00005a00ff007a0c */ /* 0x000fe20003f05270 */
[----:B------:R-:W-:Y:S01]  /*1170*/  HFMA2.MMA R4, -RZ, RZ, 0, 0 ;  /* 0x00000000ff047435 */ /* 0x000fe200000001ff */
[----:B0-----:R-:W-:-:S11]  /*1180*/  CS2R R2, SRZ ;  /* 0x0000000000027805 */ /* 0x001fd6000001ff00 */
        /* <DEDUP_REMOVED lines=250> */
.L_x_6190:
        /* <DEDUP_REMOVED lines=11> */
[----:B------:R-:W-:Y:S02]  /*21e0*/  IADD3.X R3, RZ, c[0x0][0x3cc], RZ, P0, !PT ;  /* 0x0000f300ff037a10 */ /* 0x000fe400007fe4ff */
[----:B------:R-:W-:-:S03]  /*21f0*/  ISETP.GE.AND P0, PT, R0, c[0x0][0x160], PT ;  /* 0x0000580000007a0c */ /* 0x000fc60003f06270 */
[----:B------:R0:W-:Y:S10]  /*2200*/  STG.E.U16 [R2.64], R5 ;  /* 0x0000000502007986 */ /* 0x0001f4000c101504 */
        /* <DEDUP_REMOVED lines=254> */
.L_x_6191:
        /* <DEDUP_REMOVED lines=13> */
.L_x_6189:
[----:B------:R-:W-:Y:S05]  /*32c0*/  BSYNC B0 ;  /* 0x0000000000007941 */ /* 0x000fea0003800000 */
.L_x_6188:
[----:B------:R-:W-:-:S13]  /*32d0*/  ISETP.GE.AND P0, PT, R0, c[0x0][0x160], PT ;  /* 0x0000580000007a0c */ /* 0x000fda0003f06270 */
[----:B------:R-:W-:Y:S05]  /*32e0*/  @P0 EXIT ;  /* 0x000000000000094d */ /* 0x000fea0003800000 */
        /* <DEDUP_REMOVED lines=248> */
[----:B------:R-:W-:Y:S02]  /*4270*/  IMAD R3, R7, c[0x0][0x3b4], R3 ;  /* 0x0000ed0007037a24 */ /* 0x000fe400078e0203 */
[----:B------:R-:W-:-:S04]  /*4280*/  @P0 IMAD R9, R5, c[0x0][0x28c], R9 ;  /* 0x0000a30005090a24 */ /* 0x000fc800078e0209 */
[C---:B------:R-:W-:Y:S02]  /*4290*/  @P0 IMAD R2, R9.reuse, c[0x0][0x3b8], R2 ;  /* 0x0000ee0009020a24 */ /* 0x040fe400078e0202 */
[C---:B------:R-:W-:Y:S02]  /*42a0*/  @P0 IMAD R4, R9.reuse, c[0x0][0x3bc], R4 ;  /* 0x0000ef0009040a24 */ /* 0x040fe400078e0204 */
[----:B------:R-:W-:-:S03]  /*42b0*/  @P0 IMAD R3, R9, c[0x0][0x3c0], R3 ;  /* 0x0000f00009030a24 */ /* 0x000fc600078e0203 */
.L_x_6192:
[----:B------:R-:W-:Y:S02]  /*42c0*/  IADD3 R4, P0, R4, c[0x0][0x3d0], RZ ;  /* 0x0000f40004047a10 */ /* 0x000fe40007f1e0ff */
[----:B------:R-:W-:Y:S02]  /*42d0*/  IADD3 R6, P1, R3, c[0x0][0x3d8], RZ ;  /* 0x0000f60003067a10 */ /* 0x000fe40007f3e0ff */
[----:B------:R-:W-:Y:S02]  /*42e0*/  IADD3.X R5, RZ, c[0x0][0x3d4], RZ, P0, !PT ;  /* 0x0000f500ff057a10 */ /* 0x000fe400007fe4ff */
[----:B------:R-:W-:-:S03]  /*42f0*/  IADD3.X R7, RZ, c[0x0][0x3dc], RZ, P1, !PT ;  /* 0x0000f700ff077a10 */ /* 0x000fc60000ffe4ff */
[----:B------:R-:W2:Y:S04]  /*4300*/  LDG.E.U16 R4, [R4.64] ;  /* 0x0000000404047981 */ /* 0x000ea8000c1e1500 */
[----:B------:R-:W3:Y:S01]  /*4310*/  LDG.E R6, [R6.64] ;  /* 0x0000000406067981 */ /* 0x000ee2000c1e1900 */
[----:B------:R-:W-:Y:S02]  /*4320*/  IADD3 R2, P0, R2, c[0x0][0x3c8], RZ ;  /* 0x0000f20002027a10 */ /* 0x000fe40007f1e0ff */
[----:B--2---:R-:W-:-:S05]  /*4330*/  PRMT R3, RZ, 0x5410, R4 ;  /* 0x00005410ff037816 */ /* 0x004fca0000000004 */
[----:B---3--:R-:W-:-:S05]  /*4340*/  FMUL.FTZ R3, R6, R3 ;  /* 0x0000000306037220 */ /* 0x008fca0000410000 */
[----:B------:R-:W-:Y:S02]  /*4350*/  F2FP.BF16.PACK_AB R0, RZ, R3 ;  /* 0x00000003ff00723e */ /* 0x000fe400000010ff */
[----:B------:R-:W-:-:S05]  /*4360*/  IADD3.X R3, RZ, c[0x0][0x3cc], RZ, P0, !PT ;  /* 0x0000f300ff037a10 */ /* 0x000fca00007fe4ff */
[----:B------:R-:W-:Y:S01]  /*4370*/  STG.E.U16 [R2.64], R0 ;  /* 0x0000000002007986 */ /* 0x000fe2000c101504 */
[----:B------:R-:W-:Y:S05]  /*4380*/  EXIT ;  /* 0x000000000000794d */ /* 0x000fea0003800000 */
.L_x_6193:
        /* <DEDUP_REMOVED lines=15> */
.L_x_26776:


//--------------------- .text._ZN2at6native27unrolled_elementwise_kernelIZZZNS0_49_GLOBAL__N__b919a28f_16_Normalization_cu_5c38458736batch_norm_elementwise_backward_evalERKNS_6TensorES5_S5_S5_ENKUlvE0_clEvENKUlvE2_clEvEUlN3c108BFloat16EfE_St5arrayIPcLm3EELi4E23TrivialOffsetCalculatorILi2EjESE_ILi1EjENS0_6memory15LoadWithoutCastENSH_16StoreWithoutCastEEEviT_T0_T2_T3_T4_T5_ --------------------------
	.section	.text._ZN2at6native27unrolled_elementwise_kernelIZZZNS0_49_GLOBAL__N__b919a28f_16_Normalization_cu_5c38458736batch_norm_elementwise_backward_evalERKNS_6TensorES5_S5_S5_ENKUlvE0_clEvENKUlvE2_clEvEUlN3c108BFloat16EfE_St5arrayIPcLm3EELi4E23TrivialOffsetCalculatorILi2EjESE_ILi1EjENS0_6memory15LoadWithoutCastENSH_16StoreWithoutCastEEEviT_T0_T2_T3_T4_T5_,"ax",@progbits
	.sectioninfo	@"SHI_REGISTERS=26"
	.align	128
        .global         _ZN2at6native27unrolled_elementwise_kernelIZZZNS0_49_GLOBAL__N__b919a28f_16_Normalization_cu_5c38458736batch_norm_elementwise_backward_evalERKNS_6TensorES5_S5_S5_ENKUlvE0_clEvENKUlvE2_clEvEUlN3c108BFloat16EfE_St5arrayIPcLm3EELi4E23TrivialOffsetCalculatorILi2EjESE_ILi1EjENS0_6memory15LoadWithoutCastENSH_16StoreWithoutCastEEEviT_T0_T2_T3_T4_T5_
        .type           _ZN2at6native27unrolled_elementwise_kernelIZZZNS0_49_GLOBAL__N__b919a28f_16_Normalization_cu_5c38458736batch_norm_elementwise_backward_evalERKNS_6TensorES5_S5_S5_ENKUlvE0_clEvENKUlvE2_clEvEUlN3c108BFloat16EfE_St5arrayIPcLm3EELi4E23TrivialOffsetCalculatorILi2EjESE_ILi1EjENS0_6memory15LoadWithoutCastENSH_16StoreWithoutCastEEEviT_T0_T2_T3_T4_T5_,@function
        .size           _ZN2at6native27unrolled_elementwise_kernelIZZZNS0_49_GLOBAL__N__b919a28f_16_Normalization_cu_5c38458736batch_norm_elementwise_backward_evalERKNS_6TensorES5_S5_S5_ENKUlvE0_clEvENKUlvE2_clEvEUlN3c108BFloat16EfE_St5arrayIPcLm3EELi4E23TrivialOffsetCalculatorILi2EjESE_ILi1EjENS0_6memory15LoadWithoutCastENSH_16StoreWithoutCastEEEviT_T0_T2_T3_T4_T5_,(.L_x_26777 - _ZN2at6native27unrolled_elementwise_kernelIZZZNS0_49_GLOBAL__N__b919a28f_16_Normalization_cu_5c38458736batch_norm_elementwise_backward_evalERKNS_6TensorES5_S5_S5_ENKUlvE0_clEvENKUlvE2_clEvEUlN3c108BFloat16EfE_St5arrayIPcLm3EELi4E23TrivialOffsetCalculatorILi2EjESE_ILi1EjENS0_6memory15LoadWithoutCastENSH_16StoreWithoutCastEEEviT_T0_T2_T3_T4_T5_)
        .other          _ZN2at6native27unrolled_elementwise_kernelIZZZNS0_49_GLOBAL__N__b919a28f_16_Normalization_cu_5c38458736batch_norm_elementwise_backward_evalERKNS_6TensorES5_S5_S5_ENKUlvE0_clEvENKUlvE2_clEvEUlN3c108BFloat16EfE_St5arrayIPcLm3EELi4E23TrivialOffsetCalculatorILi2EjESE_ILi1EjENS0_6memory15LoadWithoutCastENSH_16StoreWithoutCastEEEviT_T0_T2_T3_T4_T5_,@"STO_CUDA_ENTRY STV_DEFAULT"
_ZN2at6native27unrolled_elementwise_kernelIZZZNS0_49_GLOBAL__N__b919a28f_16_Normalization_cu_5c38458736batch_norm_elementwise_backward_evalERKNS_6TensorES5_S5_S5_ENKUlvE0_clEvENKUlvE2_clEvEUlN3c108BFloat16EfE_St5arrayIPcLm3EELi4E23TrivialOffsetCalculatorILi2EjESE_ILi1EjENS0_6memory15LoadWithoutCastENSH_16StoreWithoutCastEEEviT_T0_T2_T3_T4_T5_:
.text._ZN2at6native27unrolled_elementwise_kernelIZZZNS0_49_GLOBAL__N__b919a28f_16_Normalization_cu_5c38458736batch_norm_elementwise_backward_evalERKNS_6TensorES5_S5_S5_ENKUlvE0_clEvENKUlvE2_clEvEUlN3c108BFloat16EfE_St5arrayIPcLm3EELi4E23TrivialOffsetCalculatorILi2EjESE_ILi1EjENS0_6memory15LoadWithoutCastENSH_16StoreWithoutCastEEEviT_T0_T2_T3_T4_T5_:
[----:B------:R-:W-:Y:S02]  /*0000*/  IMAD.MOV.U32 R1, RZ, RZ, c[0x0][0x28] ;  /* 0x00000a00ff017624 */ /* 0x000fe400078e00ff */
[----:B------:R-:W0:Y:S01]  /*0010*/  S2R R0, SR_CTAID.X ;  /* 0x0000000000007919 */ /* 0x000e220000002500 */
[----:B------:R-:W-:Y:S01]  /*0020*/  IMAD.MOV.U32 R3, RZ, RZ, -0x200 ;  /* 0xfffffe00ff037424 */ /* 0x000fe200078e00ff */
[----:B------:R-:W-:Y:S01]  /*0030*/  HFMA2.MMA R4, -RZ, RZ, 0, 0 ;  /* 0x00000000ff047435 */ /* 0x000fe200000001ff */
[----:B------:R-:W-:Y:S01]  /*0040*/  ULDC.64 UR4, c[0x0][0x118] ;  /* 0x0000460000047ab9 */ /* 0x000fe20000000a00 */
[----:B------:R-:W1:Y:S01]  /*0050*/  S2R R5, SR_TID.X ;  /* 0x0000000000057919 */ /* 0x000e620000002100 */
[----:B0-----:R-:W-:Y:S01]  /*0060*/  IMAD R2, R0, R3, c[0x0][0x160] ;  /* 0x0000580000027624 */ /* 0x001fe200078e0203 */
[----:B------:R-:W-:Y:S01]  /*0070*/  PRMT R3, RZ, 0x7610, R3 ;  /* 0x00007610ff037816 */ /* 0x000fe20000000003 */
[----:B-1----:R-:W-:-:S03]  /*0080*/  IMAD.MOV.U32 R9, RZ, RZ, R5 ;  /* 0x000000ffff097224 */ /* 0x002fc600078e0005 */
[----:B------:R-:W-:-:S13]  /*0090*/  ISETP.GE.AND P0, PT, R5, R2, PT ;  /* 0x000000020500720c */ /* 0x000fda0003f06270 */
[----:B------:R-:W-:Y:S01]  /*00a0*/  @!P0 LEA R14, R0, R9, 0x9 ;  /* 0x00000009000e8211 */ /* 0x000fe200078e48ff */
[----:B------:R-:W-:Y:S01]  /*00b0*/  @!P0 IMAD.MOV.U32 R13, RZ, RZ, 0x2 ;  /* 0x00000002ff0d8424 */ /* 0x000fe200078e00ff */
[----:B------:R-:W-:Y:S01]  /*00c0*/  @!P0 IADD3 R9, R9, 0x80, RZ ;  /* 0x0000008009098810 */ /* 0x000fe20007ffe0ff */
[----:B------:R-:W-:Y:S02]  /*00d0*/  @!P0 IMAD.MOV.U32 R15, RZ, RZ, 0x4 ;  /* 0x00000004ff0f8424 */ /* 0x000fe400078e00ff */
[----:B------:R-:W-:Y:S01]  /*00e0*/  @!P0 IMAD.WIDE.U32 R12, R14, R13, c[0x0][0x170] ;  /* 0x00005c000e0c8625 */ /* 0x000fe200078e000d */
[----:B------:R-:W-:-:S03]  /*00f0*/  ISETP.GE.AND P1, PT, R9, R2, PT ;  /* 0x000000020900720c */ /* 0x000fc60003f26270 */
[----:B------:R-:W-:Y:S01]  /*0100*/  @!P0 IMAD.WIDE.U32 R14, R14, R15, c[0x0][0x178] ;  /* 0x00005e000e0e8625 */ /* 0x000fe200078e000f */
[----:B------:R0:W2:Y:S01]  /*0110*/  @!P0 LDG.E.U16 R3, [R12.64] ;  /* 0x000000040c038981 */ /* 0x0000a2000c1e1500 */
[----:B------:R-:W-:-:S03]  /*0120*/  PRMT R10, RZ, 0x7610, R10 ;  /* 0x00007610ff0a7816 */ /* 0x000fc6000000000a */
[----:B------:R1:W3:Y:S05]  /*0130*/  @!P0 LDG.E R4, [R14.64] ;  /* 0x000000040e048981 */ /* 0x0002ea000c1e1900 */
[----:B------:R-:W-:Y:S01]  /*0140*/  @!P1 IMAD R18, R0, 0x200, R9 ;  /* 0x0000020000129824 */ /* 0x000fe200078e0209 */
[----:B------:R-:W-:Y:S01]  /*0150*/  @!P1 IADD3 R9, R9, 0x80, RZ ;  /* 0x0000008009099810 */ /* 0x000fe20007ffe0ff */
[----:B------:R-:W-:Y:S02]  /*0160*/  @!P1 IMAD.MOV.U32 R17, RZ, RZ, 0x2 ;  /* 0x00000002ff119424 */ /* 0x000fe400078e00ff */
[----:B------:R-:W-:Y:S01]  /*0170*/  @!P1 IMAD.MOV.U32 R19, RZ, RZ, 0x4 ;  /* 0x00000004ff139424 */ /* 0x000fe200078e00ff */
[----:B------:R-:W-:Y:S01]  /*0180*/  ISETP.GE.AND P3, PT, R9, R2, PT ;  /* 0x000000020900720c */ /* 0x000fe20003f66270 */
[----:B------:R-:W-:Y:S01]  /*0190*/  @!P1 IMAD.WIDE.U32 R16, R18, R17, c[0x0][0x170] ;  /* 0x00005c0012109625 */ /* 0x000fe200078e0011 */
[----:B------:R-:W-:-:S03]  /*01a0*/  CS2R R6, SRZ ;  /* 0x0000000000067805 */ /* 0x000fc6000001ff00 */
[----:B------:R-:W-:Y:S01]  /*01b0*/  @!P1 IMAD.WIDE.U32 R18, R18, R19, c[0x0][0x178] ;  /* 0x00005e0012129625 */ /* 0x000fe200078e0013 */
[----:B------:R4:W3:Y:S04]  /*01c0*/  @!P1 LDG.E.U16 R10, [R16.64] ;  /* 0x00000004100a9981 */ /* 0x0008e8000c1e1500 */
[----:B------:R0:W3:Y:S03]  /*01d0*/  @!P1 LDG.E R6, [R18.64] ;  /* 0x0000000412069981 */ /* 0x0000e6000c1e1900 */
[----:B------:R-:W-:Y:S01]  /*01e0*/  @!P3 MOV R21, 0x2 ;  /* 0x000000020015b802 */ /* 0x000fe20000000f00 */
[----:B------:R-:W-:Y:S01]  /*01f0*/  @!P3 IMAD R22, R0, 0x200, R9 ;  /* 0x000002000016b824 */ /* 0x000fe200078e0209 */
[----:B------:R-:W-:Y:S01]  /*0200*/  PRMT R11, RZ, 0x7610, R11 ;  /* 0x00007610ff0b7816 */ /* 0x000fe2000000000b */
[----:B------:R-:W-:-:S02]  /*0210*/  @!P3 IMAD.MOV.U32 R23, RZ, RZ, 0x4 ;  /* 0x00000004ff17b424 */ /* 0x000fc400078e00ff */
[----:B------:R-:W-:-:S04]  /*0220*/  @!P3 IMAD.WIDE.U32 R20, R22, R21, c[0x0][0x170] ;  /* 0x00005c001614b625 */ /* 0x000fc800078e0015 */
[----:B------:R-:W-:Y:S01]  /*0230*/  @!P3 IMAD.WIDE.U32 R22, R22, R23, c[0x0][0x178] ;  /* 0x00005e001616b625 */ /* 0x000fe200078e0017 */
[----:B------:R0:W3:Y:S04]  /*0240*/  @!P3 LDG.E.U16 R11, [R20.64] ;  /* 0x00000004140bb981 */ /* 0x0000e8000c1e1500 */
[----:B------:R-:W3:Y:S01]  /*0250*/  @!P3 LDG.E R7, [R22.64] ;  /* 0x000000041607b981 */ /* 0x000ee2000c1e1900 */
[----:B------:R-:W-:-:S04]  /*0260*/  @!P3 IADD3 R9, R9, 0x80, RZ ;  /* 0x000000800909b810 */ /* 0x000fc80007ffe0ff */
[----:B------:R-:W-:Y:S02]  /*0270*/  ISETP.GE.AND P2, PT, R9, R2, PT ;  /* 0x000000020900720c */ /* 0x000fe40003f46270 */
[----:B------:R-:W-:Y:S02]  /*0280*/  PRMT R8, RZ, 0x7610, R8 ;  /* 0x00007610ff087816 */ /* 0x000fe40000000008 */
[----:B0-----:R-:W-:-:S09]  /*0290*/  IADD3 R21, R5, 0x80, RZ ;  /* 0x0000008005157810 */ /* 0x001fd20007ffe0ff */
[----:B------:R-:W-:Y:S01]  /*02a0*/  @!P2 MOV R13, 0x2 ;  /* 0x00000002000da802 */ /* 0x000fe20000000f00 */
[----:B-1----:R-:W-:Y:S02]  /*02b0*/  @!P2 IMAD R14, R0, 0x200, R9 ;  /* 0x00000200000ea824 */ /* 0x002fe400078e0209 */
[----:B------:R-:W-:Y:S02]  /*02c0*/  @!P2 IMAD.MOV.U32 R15, RZ, RZ, 0x4 ;  /* 0x00000004ff0fa424 */ /* 0x000fe400078e00ff */
[----:B------:R-:W-:Y:S02]  /*02d0*/  IMAD.MOV.U32 R9, RZ, RZ, RZ ;  /* 0x000000ffff097224 */ /* 0x000fe400078e00ff */
[----:B------:R-:W-:-:S04]  /*02e0*/  @!P2 IMAD.WIDE.U32 R12, R14, R13, c[0x0][0x170] ;  /* 0x00005c000e0ca625 */ /* 0x000fc800078e000d */
[----:B------:R-:W-:Y:S01]  /*02f0*/  @!P2 IMAD.WIDE.U32 R14, R14, R15, c[0x0][0x178] ;  /* 0x00005e000e0ea625 */ /* 0x000fe200078e000f */
[----:B------:R0:W5:Y:S04]  /*0300*/  @!P2 LDG.E.U16 R8, [R12.64] ;  /* 0x000000040c08a981 */ /* 0x000168000c1e1500 */
[----:B------:R1:W5:Y:S01]  /*0310*/  @!P2 LDG.E R9, [R14.64] ;  /* 0x000000040e09a981 */ /* 0x000362000c1e1900 */
[-C--:B------:R-:W-:Y:S02]  /*0320*/  ISETP.GE.AND P2, PT, R21, R2.reuse, PT ;  /* 0x000000021500720c */ /* 0x080fe40003f46270 */
[----:B----4-:R-:W-:Y:S02]  /*0330*/  IADD3 R17, R5, 0x100, RZ ;  /* 0x0000010005117810 */ /* 0x010fe40007ffe0ff */
[----:B0-----:R-:W-:Y:S01]  /*0340*/  @!P0 LEA R12, R0, R5, 0x9 ;  /* 0x00000005000c8211 */ /* 0x001fe200078e48ff */
[----:B------:R-:W-:Y:S01]  /*0350*/  @!P0 IMAD.MOV.U32 R13, RZ, RZ, 0x2 ;  /* 0x00000002ff0d8424 */ /* 0x000fe200078e00ff */
[----:B------:R-:W-:-:S03]  /*0360*/  ISETP.GE.AND P3, PT, R17, R2, PT ;  /* 0x000000021100720c */ /* 0x000fc60003f66270 */
[----:B------:R-:W-:Y:S01]  /*0370*/  @!P0 IMAD.WIDE.U32 R12, R12, R13, c[0x0][0x168] ;  /* 0x00005a000c0c8625 */ /* 0x000fe200078e000d */
[----:B------:R-:W-:-:S03]  /*0380*/  IADD3 R19, R5, 0x180, RZ ;  /* 0x0000018005137810 */ /* 0x000fc60007ffe0ff */
[----:B------:R-:W-:-:S05]  /*0390*/  @!P0 IMAD.MOV.U32 R5, RZ, RZ, R21 ;  /* 0x000000ffff058224 */ /* 0x000fca00078e0015 */
[-C--:B------:R-:W-:Y:S01]  /*03a0*/  ISETP.GE.AND P4, PT, R5, R2.reuse, PT ;  /* 0x000000020500720c */ /* 0x080fe20003f86270 */
[----:B------:R-:W-:Y:S01]  /*03b0*/  BSSY B0, `(.L_x_6194) ;  /* 0x0000018000007945 */ /* 0x000fe20003800000 */
[----:B------:R-:W-:Y:S02]  /*03c0*/  ISETP.GE.AND P1, PT, R19, R2, PT ;  /* 0x000000021300720c */ /* 0x000fe40003f26270 */
[----:B--2---:R-:W-:-:S05]  /*03d0*/  @!P0 PRMT R3, RZ, 0x5410, R3 ;  /* 0x00005410ff038816 */ /* 0x004fca0000000003 */
[----:B---3--:R-:W-:-:S05]  /*03e0*/  @!P0 FMUL.FTZ R3, R3, R4 ;  /* 0x0000000403038220 */ /* 0x008fca0000410000 */
[----:B------:R-:W-:Y:S02]  /*03f0*/  @!P0 F2FP.BF16.PACK_AB R4, RZ, R3 ;  /* 0x00000003ff04823e */ /* 0x000fe400000010ff */
[----:B------:R-:W-:-:S05]  /*0400*/  @!P2 PRMT R3, RZ, 0x5410, R10 ;  /* 0x00005410ff03a816 */ /* 0x000fca000000000a */
[----:B------:R-:W-:Y:S01]  /*0410*/  @!P2 FMUL.FTZ R3, R3, R6 ;  /* 0x000000060303a220 */ /* 0x000fe20000410000 */
[----:B------:R-:W-:-:S05]  /*0420*/  PRMT R6, R4, 0x7610, R6 ;  /* 0x0000761004067816 */ /* 0x000fca0000000006 */
[----:B------:R1:W-:Y:S01]  /*0430*/  @!P0 STG.E.U16 [R12.64], R6 ;  /* 0x000000060c008986 */ /* 0x0003e2000c101504 */
[----:B------:R-:W-:-:S05]  /*0440*/  @!P3 PRMT R4, RZ, 0x5410, R11 ;  /* 0x00005410ff04b816 */ /* 0x000fca000000000b */
[----:B------:R-:W-:Y:S01]  /*0450*/  @!P3 FMUL.FTZ R4, R4, R7 ;  /* 0x000000070404b220 */ /* 0x000fe20000410000 */
[----:B------:R-:W-:-:S04]  /*0460*/  @!P2 F2FP.BF16.PACK_AB R3, RZ, R3 ;  /* 0x00000003ff03a23e */ /* 0x000fc800000010ff */
[----:B------:R-:W-:Y:S01]  /*0470*/  @!P3 F2FP.BF16.PACK_AB R4, RZ, R4 ;  /* 0x00000004ff04b23e */ /* 0x000fe200000010ff */
[----:B------:R-:W-:Y:S05]  /*0480*/  @P4 BRA `(.L_x_6195) ;  /* 0x000000a000004947 */ /* 0x000fea0003800000 */
[----:B-1----:R-:W-:Y:S01]  /*0490*/  LEA R6, R0, R5, 0x9 ;  /* 0x0000000500067211 */ /* 0x002fe200078e48ff */
[----:B------:R-:W-:Y:S01]  /*04a0*/  IMAD.MOV.U32 R11, RZ, RZ, 0x2 ;  /* 0x00000002ff0b7424 */ /* 0x000fe200078e00ff */
[----:B------:R-:W-:-:S03]  /*04b0*/  IADD3 R5, R5, 0x80, RZ ;  /* 0x0000008005057810 */ /* 0x000fc60007ffe0ff */
[----:B------:R-:W-:Y:S01]  /*04c0*/  IMAD.WIDE.U32 R6, R6, R11, c[0x0][0x168] ;  /* 0x00005a0006067625 */ /* 0x000fe200078e000b */
[----:B------:R-:W-:-:S04]  /*04d0*/  ISETP.GE.AND P0, PT, R5, R2, PT ;  /* 0x000000020500720c */ /* 0x000fc80003f06270 */
[----:B------:R0:W-:Y:S09]  /*04e0*/  STG.E.U16 [R6.64], R3 ;  /* 0x0000000306007986 */ /* 0x0001f2000c101504 */
[----:B------:R-:W-:Y:S01]  /*04f0*/  @!P0 IMAD R10, R0, 0x200, R5 ;  /* 0x00000200000a8824 */ /* 0x000fe200078e0205 */
[----:B------:R-:W-:-:S03]  /*0500*/  @!P0 IADD3 R5, R5, 0x80, RZ ;  /* 0x0000008005058810 */ /* 0x000fc60007ffe0ff */
[----:B------:R-:W-:-:S05]  /*0510*/  @!P0 IMAD.WIDE.U32 R10, R10, R11, c[0x0][0x168] ;  /* 0x00005a000a0a8625 */ /* 0x000fca00078e000b */
[----:B------:R0:W-:Y:S02]  /*0520*/  @!P0 STG.E.U16 [R10.64], R4 ;  /* 0x000000040a008986 */ /* 0x0001e4000c101504 */
.L_x_6195:
[----:B-1----:R-:W-:Y:S05]  /*0530*/  BSYNC B0 ;  /* 0x0000000000007941 */ /* 0x002fea0003800000 */
.L_x_6194:
[----:B------:R-:W-:Y:S02]  /*0540*/  ISETP.GE.AND P0, PT, R5, R2, PT ;  /* 0x000000020500720c */ /* 0x000fe40003f06270 */
[----:B-----5:R-:W-:-:S05]  /*0550*/  @!P1 PRMT R8, RZ, 0x5410, R8 ;  /* 0x00005410ff089816 */ /* 0x020fca0000000008 */
[----:B------:R-:W-:-:S05]  /*0560*/  @!P1 FMUL.FTZ R8, R8, R9 ;  /* 0x0000000908089220 */ /* 0x000fca0000410000 */
[----:B------:R-:W-:Y:S01]  /*0570*/  @!P1 F2FP.BF16.PACK_AB R8, RZ, R8 ;  /* 0x00000008ff08923e */ /* 0x000fe200000010ff */
[----:B------:R-:W-:Y:S06]  /*0580*/  @P0 EXIT ;  /* 0x000000000000094d */ /* 0x000fec0003800000 */
[----:B------:R-:W-:Y:S01]  /*0590*/  LEA R2, R0, R5, 0x9 ;  /* 0x0000000500027211 */ /* 0x000fe200078e48ff */
[----:B0-----:R-:W-:-:S04]  /*05a0*/  IMAD.MOV.U32 R3, RZ, RZ, 0x2 ;  /* 0x00000002ff037424 */ /* 0x001fc800078e00ff */
[----:B------:R-:W-:-:S05]  /*05b0*/  IMAD.WIDE.U32 R2, R2, R3, c[0x0][0x168] ;  /* 0x00005a0002027625 */ /* 0x000fca00078e0003 */
[----:B------:R-:W-:Y:S01]  /*05c0*/  STG.E.U16 [R2.64], R8 ;  /* 0x0000000802007986 */ /* 0x000fe2000c101504 */
[----:B------:R-:W-:Y:S05]  /*05d0*/  EXIT ;  /* 0x000000000000794d */ /* 0x000fea0003800000 */
.L_x_6196:
        /* <DEDUP_REMOVED lines=10> */
.L_x_26777:


//--------------------- .text._ZN2at6native29vectorized_elementwise_kernelILi2EZZZNS0_49_GLOBAL__N__b919a28f_16_Normalization_cu_5c38458736batch_norm_elementwise_backward_evalERKNS_6TensorES5_S5_S5_ENKUlvE0_clEvENKUlvE2_clEvEUlN3c108BFloat16EfE_St5arrayIPcLm3EEEEviT0_T1_ --------------------------
	.section	.text._ZN2at6native29vectorized_elementwise_kernelILi2EZZZNS0_49_GLOBAL__N__b919a28f_16_Normalization_cu_5c38458736batch_norm_elementwise_backward_evalERKNS_6TensorES5_S5_S5_ENKUlvE0_clEvENKUlvE2_clEvEUlN3c108BFloat16EfE_St5arrayIPcLm3EEEEviT0_T1_,"ax",@progbits
	.sectioninfo	@"SHI_REGISTERS=32"
	.align	128
        .global         _ZN2at6native29vectorized_elementwise_kernelILi2EZZZNS0_49_GLOBAL__N__b919a28f_16_Normalization_cu_5c38458736batch_norm_elementwise_backward_evalERKNS_6TensorES5_S5_S5_ENKUlvE0_clEvENKUlvE2_clEvEUlN3c108BFloat16EfE_St5arrayIPcLm3EEEEviT0_T1_
        .type           _ZN2at6native29vectorized_elementwise_kernelILi2EZZZNS0_49_GLOBAL__N__b919a28f_16_Normalization_cu_5c38458736batch_norm_elementwise_backward_evalERKNS_6TensorES5_S5_S5_ENKUlvE0_clEvENKUlvE2_clEvEUlN3c108BFloat16EfE_St5arrayIPcLm3EEEEviT0_T1_,@function
        .size           _ZN2at6native29vectorized_elementwise_kernelILi2EZZZNS0_49_GLOBAL__N__b919a28f_16_Normalization_cu_5c38458736batch_norm_elementwise_backward_evalERKNS_6TensorES5_S5_S5_ENKUlvE0_clEvENKUlvE2_clEvEUlN3c108BFloat16EfE_St5arrayIPcLm3EEEEviT0_T1_,(.L_x_26778 - _ZN2at6native29vectorized_elementwise_kernelILi2EZZZNS0_49_GLOBAL__N__b919a28f_16_Normalization_cu_5c38458736batch_norm_elementwise_backward_evalERKNS_6TensorES5_S5_S5_ENKUlvE0_clEvENKUlvE2_clEvEUlN3c108BFloat16EfE_St5arrayIPcLm3EEEEviT0_T1_)
        .other          _ZN2at6native29vectorized_elementwise_kernelILi2EZZZNS0_49_GLOBAL__N__b919a28f_16_Normalization_cu_5c38458736batch_norm_elementwise_backward_evalERKNS_6TensorES5_S5_S5_ENKUlvE0_clEvENKUlvE2_clEvEUlN3c108BFloat16EfE_St5arrayIPcLm3EEEEviT0_T1_,@"STO_CUDA_ENTRY STV_DEFAULT"
_ZN2at6native29vectorized_elementwise_kernelILi2EZZZNS0_49_GLOBAL__N__b919a28f_16_Normalization_cu_5c38458736batch_norm_elementwise_backward_evalERKNS_6TensorES5_S5_S5_ENKUlvE0_clEvENKUlvE2_clEvEUlN3c108BFloat16EfE_St5arrayIPcLm3EEEEviT0_T1_:
.text._ZN2at6native29vectorized_elementwise_kernelILi2EZZZNS0_49_GLOBAL__N__b919a28f_16_Normalization_cu_5c38458736batch_norm_elementwise_backward_evalERKNS_6TensorES5_S5_S5_ENKUlvE0_clEvENKUlvE2_clEvEUlN3c108BFloat16EfE_St5arrayIPcLm3EEEEviT0_T1_:
        /* <DEDUP_REMOVED lines=8> */
[----:B------:R-:W-:Y:S02]  /*0080*/  IMAD.MOV.U32 R9, RZ, RZ, 0x2 ;  /* 0x00000002ff097424 */ /* 0x000fe400078e00ff */
[----:B------:R-:W-:Y:S02]  /*0090*/  IMAD.MOV.U32 R5, RZ, RZ, 0x4 ;  /* 0x00000004ff057424 */ /* 0x000fe400078e00ff */
[----:B------:R-:W-:-:S04]  /*00a0*/  IMAD.WIDE R2, R0, R9, c[0x0][0x170] ;  /* 0x00005c0000027625 */ /* 0x000fc800078e0209 */
[----:B------:R-:W-:-:S04]  /*00b0*/  IMAD.WIDE R4, R0, R5, c[0x0][0x178] ;  /* 0x00005e0000047625 */ /* 0x000fc800078e0205 */
[----:B0-----:R-:W-:-:S04]  /*00c0*/  IMAD.WIDE.U32 R16, R8, 0x4, R2 ;  /* 0x0000000408107825 */ /* 0x001fc800078e0002 */
[----:B------:R-:W-:Y:S01]  /*00d0*/  IMAD.WIDE.U32 R18, R8, 0x8, R4 ;  /* 0x0000000808127825 */ /* 0x000fe200078e0004 */
[----:B------:R-:W2:Y:S04]  /*00e0*/  LDG.E R15, [R16.64] ;  /* 0x00000004100f7981 */ /* 0x000ea8000c1e1900 */
[----:B------:R-:W3:Y:S04]  /*00f0*/  LDG.E.64 R12, [R18.64] ;  /* 0x00000004120c7981 */ /* 0x000ee8000c1e1b00 */
[----:B------:R-:W4:Y:S04]  /*0100*/  LDG.E R20, [R16.64+0x200] ;  /* 0x0002000410147981 */ /* 0x000f28000c1e1900 */
[----:B------:R-:W5:Y:S04]  /*0110*/  LDG.E.64 R4, [R18.64+0x400] ;  /* 0x0004000412047981 */ /* 0x000f68000c1e1b00 */
[----:B------:R-:W5:Y:S04]  /*0120*/  LDG.E R14, [R16.64+0x400] ;  /* 0x00040004100e7981 */ /* 0x000f68000c1e1900 */
[----:B------:R-:W5:Y:S04]  /*0130*/  LDG.E.64 R2, [R18.64+0x800] ;  /* 0x0008000412027981 */ /* 0x000f68000c1e1b00 */
[----:B------:R-:W5:Y:S04]  /*0140*/  LDG.E R10, [R16.64+0x600] ;  /* 0x00060004100a7981 */ /* 0x000f68000c1e1900 */
[----:B------:R-:W5:Y:S01]  /*0150*/  LDG.E.64 R6, [R18.64+0xc00] ;  /* 0x000c000412067981 */ /* 0x000f62000c1e1b00 */
[----:B--2---:R-:W-:-:S05]  /*0160*/  PRMT R11, RZ, 0x5410, R15 ;  /* 0x00005410ff0b7816 */ /* 0x004fca000000000f */
[----:B---3--:R-:W-:Y:S01]  /*0170*/  FMUL.FTZ R11, R12, R11 ;  /* 0x0000000b0c0b7220 */ /* 0x008fe20000410000 */
[----:B------:R-:W-:-:S05]  /*0180*/  PRMT R12, RZ, 0x7610, R15 ;  /* 0x00007610ff0c7816 */ /* 0x000fca000000000f */
[----:B------:R-:W-:Y:S01]  /*0190*/  FMUL.FTZ R12, R13, R12 ;  /* 0x0000000c0d0c7220 */ /* 0x000fe20000410000 */
[----:B----4-:R-:W-:-:S04]  /*01a0*/  PRMT R13, RZ, 0x5410, R20 ;  /* 0x00005410ff0d7816 */ /* 0x010fc80000000014 */
[----:B------:R-:W-:Y:S01]  /*01b0*/  F2FP.BF16.PACK_AB R11, R12, R11 ;  /* 0x0000000b0c0b723e */ /* 0x000fe200000010ff */
[----:B-----5:R-:W-:Y:S01]  /*01c0*/  FMUL.FTZ R13, R4, R13 ;  /* 0x0000000d040d7220 */ /* 0x020fe20000410000 */
[----:B------:R-:W-:-:S05]  /*01d0*/  PRMT R4, RZ, 0x7610, R20 ;  /* 0x00007610ff047816 */ /* 0x000fca0000000014 */
[----:B------:R-:W-:Y:S01]  /*01e0*/  FMUL.FTZ R20, R5, R4 ;  /* 0x0000000405147220 */ /* 0x000fe20000410000 */
[--C-:B------:R-:W-:Y:S02]  /*01f0*/  PRMT R5, RZ, 0x5410, R14.reuse ;  /* 0x00005410ff057816 */ /* 0x100fe4000000000e */
[----:B------:R-:W-:Y:S02]  /*0200*/  PRMT R14, RZ, 0x7610, R14 ;  /* 0x00007610ff0e7816 */ /* 0x000fe4000000000e */
[----:B------:R-:W-:Y:S01]  /*0210*/  F2FP.BF16.PACK_AB R13, R20, R13 ;  /* 0x0000000d140d723e */ /* 0x000fe200000010ff */
[----:B------:R-:W-:Y:S02]  /*0220*/  FMUL.FTZ R2, R2, R5 ;  /* 0x0000000502027220 */ /* 0x000fe40000410000 */
[----:B------:R-:W-:Y:S01]  /*0230*/  IMAD.WIDE.U32 R4, R0, R9, c[0x0][0x168] ;  /* 0x00005a0000047625 */ /* 0x000fe200078e0009 */
[--C-:B------:R-:W-:Y:S02]  /*0240*/  PRMT R9, RZ, 0x5410, R10.reuse ;  /* 0x00005410ff097816 */ /* 0x100fe4000000000a */
[----:B------:R-:W-:Y:S01]  /*0250*/  PRMT R10, RZ, 0x7610, R10 ;  /* 0x00007610ff0a7816 */ /* 0x000fe2000000000a */
[----:B------:R-:W-:-:S02]  /*0260*/  FMUL.FTZ R3, R3, R14 ;  /* 0x0000000e03037220 */ /* 0x000fc40000410000 */
[----:B------:R-:W-:Y:S02]  /*0270*/  FMUL.FTZ R6, R6, R9 ;  /* 0x0000000906067220 */ /* 0x000fe40000410000 */
[----:B------:R-:W-:Y:S01]  /*0280*/  FMUL.FTZ R7, R7, R10 ;  /* 0x0000000a07077220 */ /* 0x000fe20000410000 */
[----:B------:R-:W-:Y:S01]  /*0290*/  F2FP.BF16.PACK_AB R3, R3, R2 ;  /* 0x000000020303723e */ /* 0x000fe200000010ff */
[----:B------:R-:W-:-:S03]  /*02a0*/  IMAD.WIDE R4, R8, 0x4, R4 ;  /* 0x0000000408047825 */ /* 0x000fc600078e0204 */
[----:B------:R-:W-:Y:S02]  /*02b0*/  F2FP.BF16.PACK_AB R7, R7, R6 ;  /* 0x000000060707723e */ /* 0x000fe400000010ff */
[----:B------:R-:W-:Y:S04]  /*02c0*/  STG.E [R4.64], R11 ;  /* 0x0000000b04007986 */ /* 0x000fe8000c101904 */
[----:B------:R-:W-:Y:S04]  /*02d0*/  STG.E [R4.64+0x200], R13 ;  /* 0x0002000d04007986 */ /* 0x000fe8000c101904 */
[----:B------:R-:W-:Y:S04]  /*02e0*/  STG.E [R4.64+0x400], R3 ;  /* 0x0004000304007986 */ /* 0x000fe8000c101904 */
[----:B------:R-:W-:Y:S01]  /*02f0*/  STG.E [R4.64+0x600], R7 ;  /* 0x0006000704007986 */ /* 0x000fe2000c101904 */
[----:B------:R-:W-:Y:S05]  /*0300*/  EXIT ;  /* 0x000000000000794d */ /* 0x000fea0003800000 */
.L_x_6197:
[----:B------:R-:W0:Y:S01]  /*0310*/  S2R R5, SR_TID.X ;  /* 0x0000000000057919 */ /* 0x000e220000002100 */
[----:B------:R-:W-:Y:S01]  /*0320*/  PRMT R10, RZ, 0x7610, R10 ;  /* 0x00007610ff0a7816 */ /* 0x000fe2000000000a */
[----:B------:R-:W-:Y:S01]  /*0330*/  IMAD.MOV.U32 R3, RZ, RZ, RZ ;  /* 0x000000ffff037224 */ /* 0x000fe200078e00ff */
[----:B------:R-:W-:Y:S01]  /*0340*/  PRMT R4, RZ, 0x7610, R4 ;  /* 0x00007610ff047816 */ /* 0x000fe20000000004 */
[----:B------:R-:W-:Y:S01]  /*0350*/  IMAD.MOV.U32 R11, RZ, RZ, RZ ;  /* 0x000000ffff0b7224 */ /* 0x000fe200078e00ff */
[----:B0-----:R-:W-:Y:S01]  /*0360*/  ISETP.GE.AND P0, PT, R5, R2, PT ;  /* 0x000000020500720c */ /* 0x001fe20003f06270 */
[----:B------:R-:W-:-:S12]  /*0370*/  IMAD.MOV.U32 R23, RZ, RZ, R5 ;  /* 0x000000ffff177224 */ /* 0x000fd800078e0005 */
[----:B------:R-:W-:Y:S01]  /*0380*/  @!P0 IADD3 R14, R0, R23, RZ ;  /* 0x00000017000e8210 */ /* 0x000fe20007ffe0ff */
[----:B------:R-:W-:Y:S01]  /*0390*/  @!P0 IMAD.MOV.U32 R15, RZ, RZ, 0x4 ;  /* 0x00000004ff0f8424 */ /* 0x000fe200078e00ff */
[----:B------:R-:W-:Y:S02]  /*03a0*/  @!P0 IADD3 R23, R23, 0x80, RZ ;  /* 0x0000008017178810 */ /* 0x000fe40007ffe0ff */
[----:B------:R-:W-:Y:S02]  /*03b0*/  @!P0 MOV R13, 0x2 ;  /* 0x00000002000d8802 */ /* 0x000fe40000000f00 */
[----:B------:R-:W-:-:S03]  /*03c0*/  ISETP.GE.AND P2, PT, R23, R2, PT ;  /* 0x000000021700720c */ /* 0x000fc60003f46270 */
[----:B------:R-:W-:-:S04]  /*03d0*/  @!P0 IMAD.WIDE.U32 R12, R14, R13, c[0x0][0x170] ;  /* 0x00005c000e0c8625 */ /* 0x000fc800078e000d */
[----:B------:R-:W-:Y:S01]  /*03e0*/  @!P0 IMAD.WIDE.U32 R14, R14, R15, c[0x0][0x178] ;  /* 0x00005e000e0e8625 */ /* 0x000fe200078e000f */
[----:B------:R0:W2:Y:S01]  /*03f0*/  @!P0 LDG.E.U16 R10, [R12.64] ;  /* 0x000000040c0a8981 */ /* 0x0000a2000c1e1500 */
[----:B------:R-:W-:-:S03]  /*0400*/  PRMT R9, RZ, 0x7610, R9 ;  /* 0x00007610ff097816 */ /* 0x000fc60000000009 */
[----:B------:R1:W3:Y:S01]  /*0410*/  @!P0 LDG.E R3, [R14.64] ;  /* 0x000000040e038981 */ /* 0x0002e2000c1e1900 */
[----:B------:R-:W-:Y:S01]  /*0420*/  @!P2 IMAD.IADD R24, R0, 0x1, R23 ;  /* 0x000000010018a824 */ /* 0x000fe200078e0217 */
[----:B------:R-:W-:Y:S01]  /*0430*/  @!P2 IADD3 R23, R23, 0x80, RZ ;  /* 0x000000801717a810 */ /* 0x000fe20007ffe0ff */
[----:B------:R-:W-:Y:S02]  /*0440*/  @!P2 IMAD.MOV.U32 R17, RZ, RZ, 0x2 ;  /* 0x00000002ff11a424 */ /* 0x000fe400078e00ff */
[----:B------:R-:W-:Y:S01]  /*0450*/  @!P2 IMAD.MOV.U32 R25, RZ, RZ, 0x4 ;  /* 0x00000004ff19a424 */ /* 0x000fe200078e00ff */
[----:B------:R-:W-:Y:S01]  /*0460*/  ISETP.GE.AND P3, PT, R23, R2, PT ;  /* 0x000000021700720c */ /* 0x000fe20003f66270 */
[----:B------:R-:W-:-:S04]  /*0470*/  @!P2 IMAD.WIDE.U32 R16, R24, R17, c[0x0][0x170] ;  /* 0x00005c001810a625 */ /* 0x000fc800078e0011 */
[----:B------:R-:W-:Y:S01]  /*0480*/  @!P2 IMAD.WIDE.U32 R24, R24, R25, c[0x0][0x178] ;  /* 0x00005e001818a625 */ /* 0x000fe200078e0019 */
[----:B------:R4:W5:Y:S03]  /*0490*/  @!P2 LDG.E.U16 R4, [R16.64] ;  /* 0x000000041004a981 */ /* 0x000966000c1e1500 */
[----:B------:R-:W-:Y:S01]  /*04a0*/  IMAD.MOV.U32 R8, RZ, RZ, RZ ;  /* 0x000000ffff087224 */ /* 0x000fe200078e00ff */
[----:B------:R0:W5:Y:S03]  /*04b0*/  @!P2 LDG.E R11, [R24.64] ;  /* 0x00000004180ba981 */ /* 0x000166000c1e1900 */
        /* <DEDUP_REMOVED lines=9> */
[----:B------:R-:W-:-:S04]  /*0550*/  @!P3 IMAD.MOV.U32 R22, RZ, RZ, 0x2 ;  /* 0x00000002ff16b424 */ /* 0x000fc800078e00ff */
[----:B0-----:R-:W-:Y:S01]  /*0560*/  @!P3 IMAD.WIDE.U32 R12, R19, R22, c[0x0][0x170] ;  /* 0x00005c00130cb625 */ /* 0x001fe200078e0016 */
[----:B------:R-:W-:-:S03]  /*0570*/  @!P4 MOV R21, 0x2 ;  /* 0x000000020015c802 */ /* 0x000fc60000000f00 */
[----:B------:R-:W-:Y:S01]  /*0580*/  @!P3 IMAD.MOV.U32 R26, RZ, RZ, 0x4 ;  /* 0x00000004ff1ab424 */ /* 0x000fe200078e00ff */
[----:B------:R0:W5:Y:S03]  /*0590*/  @!P3 LDG.E.U16 R9, [R12.64] ;  /* 0x000000040c09b981 */ /* 0x000166000c1e1500 */
[----:B------:R-:W-:Y:S01]  /*05a0*/  @!P1 IMAD.IADD R22, R0, 0x1, R23 ;  /* 0x0000000100169824 */ /* 0x000fe200078e0217 */
[----:B------:R-:W-:-:S04]  /*05b0*/  @!P1 IADD3 R23, R23, 0x80, RZ ;  /* 0x0000008017179810 */ /* 0x000fc80007ffe0ff */
[----:B------:R-:W-:Y:S01]  /*05c0*/  ISETP.GE.AND P6, PT, R23, R2, PT ;  /* 0x000000021700720c */ /* 0x000fe20003fc6270 */
[----:B------:R-:W-:Y:S01]  /*05d0*/  @!P4 IMAD.MOV.U32 R27, RZ, RZ, 0x4 ;  /* 0x00000004ff1bc424 */ /* 0x000fe200078e00ff */
[----:B------:R-:W-:Y:S01]  /*05e0*/  @!P1 MOV R29, 0x2 ;  /* 0x00000002001d9802 */ /* 0x000fe20000000f00 */
[----:B-1----:R-:W-:-:S04]  /*05f0*/  @!P3 IMAD.WIDE.U32 R14, R19, R26, c[0x0][0x178] ;  /* 0x00005e00130eb625 */ /* 0x002fc800078e001a */
[----:B----4-:R-:W-:Y:S01]  /*0600*/  @!P4 IMAD.WIDE.U32 R16, R18, R21, c[0x0][0x170] ;  /* 0x00005c001210c625 */ /* 0x010fe200078e0015 */
[----:B------:R-:W-:Y:S01]  /*0610*/  PRMT R6, RZ, 0x7610, R6 ;  /* 0x00007610ff067816 */ /* 0x000fe20000000006 */
[----:B------:R1:W4:Y:S04]  /*0620*/  @!P3 LDG.E R8, [R14.64] ;  /* 0x000000040e08b981 */ /* 0x000328000c1e1900 */
[----:B------:R-:W-:Y:S01]  /*0630*/  @!P6 IMAD.IADD R28, R0, 0x1, R23 ;  /* 0x00000001001ce824 */ /* 0x000fe200078e0217 */
[----:B------:R-:W-:Y:S01]  /*0640*/  @!P6 IADD3 R23, R23, 0x80, RZ ;  /* 0x000000801717e810 */ /* 0x000fe20007ffe0ff */
[----:B------:R-:W-:Y:S01]  /*0650*/  @!P4 IMAD.WIDE.U32 R18, R18, R27, c[0x0][0x178] ;  /* 0x00005e001212c625 */ /* 0x000fe200078e001b */
[----:B------:R-:W-:Y:S01]  /*0660*/  PRMT R24, RZ, 0x7610, R24 ;  /* 0x00007610ff187816 */ /* 0x000fe20000000018 */
[----:B------:R0:W4:Y:S01]  /*0670*/  @!P4 LDG.E.U16 R6, [R16.64] ;  /* 0x000000041006c981 */ /* 0x000122000c1e1500 */
[----:B------:R-:W-:Y:S01]  /*0680*/  ISETP.GE.AND P2, PT, R23, R2, PT ;  /* 0x000000021700720c */ /* 0x000fe20003f46270 */
[----:B------:R-:W-:-:S02]  /*0690*/  @!P5 IMAD.MOV.U32 R21, RZ, RZ, 0x2 ;  /* 0x00000002ff15d424 */ /* 0x000fc400078e00ff */
[----:B------:R-:W-:Y:S02]  /*06a0*/  @!P5 IMAD.MOV.U32 R27, RZ, RZ, 0x4 ;  /* 0x00000004ff1bd424 */ /* 0x000fe400078e00ff */
[----:B------:R-:W-:Y:S02]  /*06b0*/  IMAD.MOV.U32 R7, RZ, RZ, RZ ;  /* 0x000000ffff077224 */ /* 0x000fe400078e00ff */
[----:B------:R-:W-:Y:S02]  /*06c0*/  IMAD.MOV.U32 R26, RZ, RZ, RZ ;  /* 0x000000ffff1a7224 */ /* 0x000fe400078e00ff */
[C---:B0-----:R-:W-:Y:S01]  /*06d0*/  @!P5 IMAD.WIDE.U32 R12, R20.reuse, R21, c[0x0][0x170] ;  /* 0x00005c00140cd625 */ /* 0x041fe200078e0015 */
[----:B------:R-:W-:Y:S01]  /*06e0*/  PRMT R25, RZ, 0x7610, R25 ;  /* 0x00007610ff197816 */ /* 0x000fe20000000019 */
[----:B------:R0:W4:Y:S02]  /*06f0*/  @!P4 LDG.E R7, [R18.64] ;  /* 0x000000041207c981 */ /* 0x000124000c1e1900 */
[----:B------:R-:W-:-:S03]  /*0700*/  @!P5 IMAD.WIDE.U32 R20, R20, R27, c[0x0][0x178] ;  /* 0x00005e001414d625 */ /* 0x000fc600078e001b */
[----:B------:R0:W4:Y:S01]  /*0710*/  @!P5 LDG.E.U16 R25, [R12.64] ;  /* 0x000000040c19d981 */ /* 0x000122000c1e1500 */
[----:B-1----:R-:W-:-:S03]  /*0720*/  @!P1 IMAD.WIDE.U32 R14, R22, R29, c[0x0][0x170] ;  /* 0x00005c00160e9625 */ /* 0x002fc600078e001d */
[----:B------:R1:W4:Y:S01]  /*0730*/  @!P5 LDG.E R26, [R20.64] ;  /* 0x00000004141ad981 */ /* 0x000322000c1e1900 */
[----:B0-----:R-:W-:Y:S02]  /*0740*/  @!P1 IMAD.MOV.U32 R19, RZ, RZ, 0x4 ;  /* 0x00000004ff139424 */ /* 0x001fe400078e00ff */
[----:B------:R-:W-:Y:S01]  /*0750*/  @!P6 IMAD.MOV.U32 R17, RZ, RZ, 0x2 ;  /* 0x00000002ff11e424 */ /* 0x000fe200078e00ff */
[----:B------:R0:W4:Y:S01]  /*0760*/  @!P1 LDG.E.U16 R24, [R14.64] ;  /* 0x000000040e189981 */ /* 0x000122000c1e1500 */
[----:B------:R-:W-:Y:S01]  /*0770*/  @!P1 IMAD.WIDE.U32 R18, R22, R19, c[0x0][0x178] ;  /* 0x00005e0016129625 */ /* 0x000fe200078e0013 */
[----:B------:R-:W-:-:S03]  /*0780*/  PRMT R22, RZ, 0x7610, R22 ;  /* 0x00007610ff167816 */ /* 0x000fc60000000016 */
[----:B-1----:R-:W-:Y:S02]  /*0790*/  @!P2 IMAD.MOV.U32 R21, RZ, RZ, 0x2 ;  /* 0x00000002ff15a424 */ /* 0x002fe400078e00ff */
[--C-:B0-----:R-:W-:Y:S01]  /*07a0*/  @!P2 IMAD.IADD R14, R0, 0x1, R23.reuse ;  /* 0x00000001000ea824 */ /* 0x101fe200078e0217 */
[----:B------:R-:W-:Y:S01]  /*07b0*/  PRMT R23, RZ, 0x7610, R23 ;  /* 0x00007610ff177816 */ /* 0x000fe20000000017 */
[----:B------:R-:W-:Y:S01]  /*07c0*/  @!P6 IMAD.MOV.U32 R13, RZ, RZ, 0x4 ;  /* 0x00000004ff0de424 */ /* 0x000fe200078e00ff */
[----:B------:R-:W-:Y:S01]  /*07d0*/  HFMA2.MMA R27, -RZ, RZ, 0, 0 ;  /* 0x00000000ff1b7435 */ /* 0x000fe200000001ff */
[----:B------:R-:W-:Y:S01]  /*07e0*/  @!P6 IMAD.WIDE.U32 R16, R28, R17, c[0x0][0x170] ;  /* 0x00005c001c10e625 */ /* 0x000fe200078e0011 */
[----:B------:R-:W-:-:S03]  /*07f0*/  @!P2 MOV R15, 0x4 ;  /* 0x00000004000fa802 */ /* 0x000fc60000000f00 */
[----:B------:R-:W-:Y:S01]  /*0800*/  @!P2 IMAD.WIDE.U32 R20, R14, R21, c[0x0][0x170] ;  /* 0x00005c000e14a625 */ /* 0x000fe200078e0015 */
[----:B------:R0:W4:Y:S03]  /*0810*/  @!P6 LDG.E.U16 R22, [R16.64] ;  /* 0x000000041016e981 */ /* 0x000126000c1e1500 */
[----:B------:R-:W-:Y:S01]  /*0820*/  @!P6 IMAD.WIDE.U32 R12, R28, R13, c[0x0][0x178] ;  /* 0x00005e001c0ce625 */ /* 0x000fe200078e000d */
[----:B------:R-:W4:Y:S03]  /*0830*/  @!P2 LDG.E.U16 R23, [R20.64] ;  /* 0x000000041417a981 */ /* 0x000f26000c1e1500 */
[----:B------:R-:W-:Y:S01]  /*0840*/  IMAD.MOV.U32 R29, RZ, RZ, RZ ;  /* 0x000000ffff1d7224 */ /* 0x000fe200078e00ff */
[----:B------:R1:W4:Y:S01]  /*0850*/  @!P1 LDG.E R27, [R18.64] ;  /* 0x00000004121b9981 */ /* 0x000322000c1e1900 */
[----:B------:R-:W-:-:S02]  /*0860*/  IMAD.MOV.U32 R28, RZ, RZ, RZ ;  /* 0x000000ffff1c7224 */ /* 0x000fc400078e00ff */
[----:B------:R-:W-:Y:S02]  /*0870*/  @!P2 IMAD.WIDE.U32 R14, R14, R15, c[0x0][0x178] ;  /* 0x00005e000e0ea625 */ /* 0x000fe400078e000f */
[----:B------:R1:W4:Y:S04]  /*0880*/  @!P6 LDG.E R29, [R12.64] ;  /* 0x000000040c1de981 */ /* 0x000328000c1e1900 */
[----:B------:R-:W4:Y:S01]  /*0890*/  @!P2 LDG.E R28, [R14.64] ;  /* 0x000000040e1ca981 */ /* 0x000f22000c1e1900 */
[----:B0-----:R-:W-:-:S05]  /*08a0*/  IMAD.MOV.U32 R17, RZ, RZ, R5 ;  /* 0x000000ffff117224 */ /* 0x001fca00078e0005 */
[----:B-1----:R-:W-:-:S04]  /*08b0*/  IADD3 R19, R17, 0x80, RZ ;  /* 0x0000008011137810 */ /* 0x002fc80007ffe0ff */
[-C--:B------:R-:W-:Y:S02]  /*08c0*/  ISETP.GE.AND P6, PT, R19, R2.reuse, PT ;  /* 0x000000021300720c */ /* 0x080fe40003fc6270 */
[C---:B------:R-:W-:Y:S02]  /*08d0*/  IADD3 R13, R17.reuse, 0x180, RZ ;  /* 0x00000180110d7810 */ /* 0x040fe40007ffe0ff */
[----:B------:R-:W-:Y:S02]  /*08e0*/  IADD3 R12, R17, 0x200, RZ ;  /* 0x00000200110c7810 */ /* 0x000fe40007ffe0ff */
[----:B------:R-:W-:Y:S02]  /*08f0*/  ISETP.GE.AND P2, PT, R13, R2, PT ;  /* 0x000000020d00720c */ /* 0x000fe40003f46270 */
[C---:B------:R-:W-:Y:S02]  /*0900*/  IADD3 R16, R17.reuse, 0x100, RZ ;  /* 0x0000010011107810 */ /* 0x040fe40007ffe0ff */
[----:B------:R-:W-:-:S02]  /*0910*/  IADD3 R18, R17, 0x280, RZ ;  /* 0x0000028011127810 */ /* 0x000fc40007ffe0ff */
[----:B------:R-:W-:Y:S01]  /*0920*/  IADD3 R13, R17, 0x380, RZ ;  /* 0x00000380110d7810 */ /* 0x000fe20007ffe0ff */
[----:B------:R-:W-:Y:S01]  /*0930*/  @!P0 IMAD.IADD R5, R0, 0x1, R5 ;  /* 0x0000000100058824 */ /* 0x000fe200078e0205 */
[-C--:B------:R-:W-:Y:S01]  /*0940*/  ISETP.GE.AND P3, PT, R12, R2.reuse, PT ;  /* 0x000000020c00720c */ /* 0x080fe20003f66270 */
[----:B------:R-:W-:Y:S01]  /*0950*/  @!P0 IMAD.MOV.U32 R12, RZ, RZ, 0x2 ;  /* 0x00000002ff0c8424 */ /* 0x000fe200078e00ff */
[-C--:B------:R-:W-:Y:S02]  /*0960*/  ISETP.GE.AND P1, PT, R16, R2.reuse, PT ;  /* 0x000000021000720c */ /* 0x080fe40003f26270 */
[----:B------:R-:W-:Y:S01]  /*0970*/  ISETP.GE.AND P4, PT, R18, R2, PT ;  /* 0x000000021200720c */ /* 0x000fe20003f86270 */
[----:B------:R-:W-:Y:S01]  /*0980*/  BSSY B0, `(.L_x_6198) ;  /* 0x000004c000007945 */ /* 0x000fe20003800000 */
[----:B------:R-:W-:Y:S01]  /*0990*/  BSSY B1, `(.L_x_6199) ;  /* 0x0000044000017945 */ /* 0x000fe20003800000 */
[----:B--2---:R-:W-:-:S05]  /*09a0*/  @!P0 PRMT R10, RZ, 0x5410, R10 ;  /* 0x00005410ff0a8816 */ /* 0x004fca000000000a */
[----:B---3--:R-:W-:-:S05]  /*09b0*/  @!P0 FMUL.FTZ R3, R10, R3 ;  /* 0x000000030a038220 */ /* 0x008fca0000410000 */
[----:B------:R-:W-:Y:S02]  /*09c0*/  @!P0 F2FP.BF16.PACK_AB R10, RZ, R3 ;  /* 0x00000003ff0a823e */ /* 0x000fe400000010ff */
[----:B-----5:R-:W-:Y:S02]  /*09d0*/  @!P6 PRMT R4, RZ, 0x5410, R4 ;  /* 0x00005410ff04e816 */ /* 0x020fe40000000004 */
[----:B------:R-:W-:-:S03]  /*09e0*/  IADD3 R3, R17, 0x300, RZ ;  /* 0x0000030011037810 */ /* 0x000fc60007ffe0ff */
[----:B------:R-:W-:Y:S01]  /*09f0*/  @!P6 FMUL.FTZ R11, R4, R11 ;  /* 0x0000000b040be220 */ /* 0x000fe20000410000 */
[----:B------:R-:W-:Y:S01]  /*0a00*/  ISETP.GE.AND P5, PT, R3, R2, PT ;  /* 0x000000020300720c */ /* 0x000fe20003fa6270 */
[----:B------:R-:W-:-:S03]  /*0a10*/  @!P0 IMAD.WIDE.U32 R4, R5, R12, c[0x0][0x168] ;  /* 0x00005a0005048625 */ /* 0x000fc600078e000c */
[----:B------:R-:W-:Y:S02]  /*0a20*/  @!P6 F2FP.BF16.PACK_AB R3, RZ, R11 ;  /* 0x0000000bff03e23e */ /* 0x000fe400000010ff */
[-C--:B------:R-:W-:Y:S02]  /*0a30*/  ISETP.GE.AND P6, PT, R13, R2.reuse, PT ;  /* 0x000000020d00720c */ /* 0x080fe40003fc6270 */
[----:B------:R-:W-:Y:S01]  /*0a40*/  @!P0 MOV R17, R19 ;  /* 0x0000001300118202 */ /* 0x000fe20000000f00 */
[----:B------:R0:W-:Y:S03]  /*0a50*/  @!P0 STG.E.U16 [R4.64], R10 ;  /* 0x0000000a04008986 */ /* 0x0001e6000c101504 */
[----:B------:R-:W-:Y:S02]  /*0a60*/  ISETP.GE.AND P0, PT, R17, R2, PT ;  /* 0x000000021100720c */ /* 0x000fe40003f06270 */
[----:B------:R-:W-:-:S05]  /*0a70*/  @!P1 PRMT R9, RZ, 0x5410, R9 ;  /* 0x00005410ff099816 */ /* 0x000fca0000000009 */
[----:B----4-:R-:W-:Y:S01]  /*0a80*/  @!P1 FMUL.FTZ R8, R9, R8 ;  /* 0x0000000809089220 */ /* 0x010fe20000410000 */
[----:B------:R-:W-:-:S04]  /*0a90*/  @!P2 PRMT R6, RZ, 0x5410, R6 ;  /* 0x00005410ff06a816 */ /* 0x000fc80000000006 */
[----:B0-----:R-:W-:Y:S01]  /*0aa0*/  @!P1 F2FP.BF16.PACK_AB R10, RZ, R8 ;  /* 0x00000008ff0a923e */ /* 0x001fe200000010ff */
[----:B------:R-:W-:Y:S01]  /*0ab0*/  @!P2 FMUL.FTZ R6, R6, R7 ;  /* 0x000000070606a220 */ /* 0x000fe20000410000 */
[----:B------:R-:W-:Y:S02]  /*0ac0*/  @!P3 PRMT R25, RZ, 0x5410, R25 ;  /* 0x00005410ff19b816 */ /* 0x000fe40000000019 */
[----:B------:R-:W-:-:S03]  /*0ad0*/  @!P4 PRMT R24, RZ, 0x5410, R24 ;  /* 0x00005410ff18c816 */ /* 0x000fc60000000018 */
[----:B------:R-:W-:Y:S01]  /*0ae0*/  @!P3 FMUL.FTZ R7, R25, R26 ;  /* 0x0000001a1907b220 */ /* 0x000fe20000410000 */
[----:B------:R-:W-:-:S04]  /*0af0*/  @!P2 F2FP.BF16.PACK_AB R11, RZ, R6 ;  /* 0x00000006ff0ba23e */ /* 0x000fc800000010ff */
[----:B------:R-:W-:Y:S02]  /*0b00*/  @!P3 F2FP.BF16.PACK_AB R7, RZ, R7 ;  /* 0x00000007ff07b23e */ /* 0x000fe400000010ff */
[----:B------:R-:W-:Y:S02]  /*0b10*/  @!P5 PRMT R22, RZ, 0x5410, R22 ;  /* 0x00005410ff16d816 */ /* 0x000fe40000000016 */
[----:B------:R-:W-:Y:S01]  /*0b20*/  @!P6 PRMT R23, RZ, 0x5410, R23 ;  /* 0x00005410ff17e816 */ /* 0x000fe20000000017 */
[----:B------:R-:W-:Y:S02]  /*0b30*/  @!P4 FMUL.FTZ R24, R24, R27 ;  /* 0x0000001b1818c220 */ /* 0x000fe40000410000 */
[----:B------:R-:W-:Y:S02]  /*0b40*/  @!P5 FMUL.FTZ R5, R22, R29 ;  /* 0x0000001d1605d220 */ /* 0x000fe40000410000 */
[----:B------:R-:W-:Y:S01]  /*0b50*/  @!P6 FMUL.FTZ R4, R23, R28 ;  /* 0x0000001c1704e220 */ /* 0x000fe20000410000 */
[----:B------:R-:W-:-:S02]  /*0b60*/  @!P4 F2FP.BF16.PACK_AB R6, RZ, R24 ;  /* 0x00000018ff06c23e */ /* 0x000fc400000010ff */
[----:B------:R-:W-:Y:S02]  /*0b70*/  @!P5 F2FP.BF16.PACK_AB R5, RZ, R5 ;  /* 0x00000005ff05d23e */ /* 0x000fe400000010ff */
[----:B------:R-:W-:Y:S01]  /*0b80*/  @!P6 F2FP.BF16.PACK_AB R4, RZ, R4 ;  /* 0x00000004ff04e23e */ /* 0x000fe200000010ff */
[----:B------:R-:W-:Y:S05]  /*0b90*/  @P0 BRA `(.L_x_6200) ;  /* 0x000000c000000947 */ /* 0x000fea0003800000 */
[----:B------:R-:W-:Y:S01]  /*0ba0*/  IMAD.IADD R8, R0, 0x1, R17 ;  /* 0x0000000100087824 */ /* 0x000fe200078e0211 */
[----:B------:R-:W-:Y:S01]  /*0bb0*/  IADD3 R17, R17, 0x80, RZ ;  /* 0x0000008011117810 */ /* 0x000fe20007ffe0ff */
[----:B------:R-:W-:-:S03]  /*0bc0*/  IMAD.MOV.U32 R9, RZ, RZ, 0x2 ;  /* 0x00000002ff097424 */ /* 0x000fc600078e00ff */
[----:B------:R-:W-:Y:S01]  /*0bd0*/  ISETP.GE.AND P0, PT, R17, R2, PT ;  /* 0x000000021100720c */ /* 0x000fe20003f06270 */
[----:B------:R-:W-:-:S05]  /*0be0*/  IMAD.WIDE.U32 R8, R8, R9, c[0x0][0x168] ;  /* 0x00005a0008087625 */ /* 0x000fca00078e0009 */
[----:B------:R0:W-:Y:S07]  /*0bf0*/  STG.E.U16 [R8.64], R3 ;  /* 0x0000000308007986 */ /* 0x0001ee000c101504 */
[----:B------:R-:W-:Y:S05]  /*0c00*/  @P0 BRA `(.L_x_6201) ;  /* 0x000000c000000947 */ /* 0x000fea0003800000 */
[----:B0-----:R-:W-:Y:S01]  /*0c10*/  HFMA2.MMA R9, -RZ, RZ, 0, 1.1920928955078125e-07 ;  /* 0x00000002ff097435 */ /* 0x001fe200000001ff */
[----:B------:R-:W-:Y:S01]  /*0c20*/  IMAD.IADD R8, R0, 0x1, R17 ;  /* 0x0000000100087824 */ /* 0x000fe200078e0211 */
[----:B------:R-:W-:-:S08]  /*0c30*/  IADD3 R17, R17, 0x80, RZ ;  /* 0x0000008011117810 */ /* 0x000fd00007ffe0ff */
[----:B------:R-:W-:-:S05]  /*0c40*/  IMAD.WIDE.U32 R8, R8, R9, c[0x0][0x168] ;  /* 0x00005a0008087625 */ /* 0x000fca00078e0009 */
[----:B------:R0:W-:Y:S02]  /*0c50*/  STG.E.U16 [R8.64], R10 ;  /* 0x0000000a08007986 */ /* 0x0001e4000c101504 */
.L_x_6200:
[----:B------:R-:W-:-:S13]  /*0c60*/  ISETP.GE.AND P0, PT, R17, R2, PT ;  /* 0x000000021100720c */ /* 0x000fda0003f06270 */
[----:B------:R-:W-:Y:S05]  /*0c70*/  @P0 BRA `(.L_x_6202) ;  /* 0x000000c000000947 */ /* 0x000fea0003800000 */
[----:B0-----:R-:W-:Y:S01]  /*0c80*/  IMAD.IADD R8, R0, 0x1, R17 ;  /* 0x0000000100087824 */ /* 0x001fe200078e0211 */
[----:B------:R-:W-:Y:S01]  /*0c90*/  IADD3 R17, R17, 0x80, RZ ;  /* 0x0000008011117810 */ /* 0x000fe20007ffe0ff */
[----:B------:R-:W-:-:S04]  /*0ca0*/  IMAD.MOV.U32 R9, RZ, RZ, 0x2 ;  /* 0x00000002ff097424 */ /* 0x000fc800078e00ff */
[----:B------:R-:W-:-:S05]  /*0cb0*/  IMAD.WIDE.U32 R8, R8, R9, c[0x0][0x168] ;  /* 0x00005a0008087625 */ /* 0x000fca00078e0009 */
[----:B------:R0:W-:Y:S02]  /*0cc0*/  STG.E.U16 [R8.64], R11 ;  /* 0x0000000b08007986 */ /* 0x0001e4000c101504 */
.L_x_6201:
[----:B------:R-:W-:-:S13]  /*0cd0*/  ISETP.GE.AND P0, PT, R17, R2, PT ;  /* 0x000000021100720c */ /* 0x000fda0003f06270 */
[----:B------:R-:W-:Y:S05]  /*0ce0*/  @P0 BRA `(.L_x_6203) ;  /* 0x000000e000000947 */ /* 0x000fea0003800000 */
[----:B0-----:R-:W-:Y:S01]  /*0cf0*/  MOV R9, 0x2 ;  /* 0x0000000200097802 */ /* 0x001fe20000000f00 */
[----:B------:R-:W-:Y:S01]  /*0d00*/  IMAD.IADD R8, R0, 0x1, R17 ;  /* 0x0000000100087824 */ /* 0x000fe200078e0211 */
[----:B------:R-:W-:-:S03]  /*0d10*/  IADD3 R17, R17, 0x80, RZ ;  /* 0x0000008011117810 */ /* 0x000fc60007ffe0ff */
[----:B------:R-:W-:-:S05]  /*0d20*/  IMAD.WIDE.U32 R8, R8, R9, c[0x0][0x168] ;  /* 0x00005a0008087625 */ /* 0x000fca00078e0009 */
[----:B------:R0:W-:Y:S02]  /*0d30*/  STG.E.U16 [R8.64], R7 ;  /* 0x0000000708007986 */ /* 0x0001e4000c101504 */
.L_x_6202:
[----:B------:R-:W-:-:S13]  /*0d40*/  ISETP.GE.AND P0, PT, R17, R2, PT ;  /* 0x000000021100720c */ /* 0x000fda0003f06270 */
[----:B------:R-:W-:Y:S01]  /*0d50*/  @P0 BREAK B1 ;  /* 0x0000000000010942 */ /* 0x000fe20003800000 */
[----:B------:R-:W-:Y:S05]  /*0d60*/  @P0 BRA `(.L_x_6204) ;  /* 0x000000d000000947 */ /* 0x000fea0003800000 */
[----:B0-----:R-:W-:Y:S01]  /*0d70*/  IMAD.IADD R7, R0, 0x1, R17 ;  /* 0x0000000100077824 */ /* 0x001fe200078e0211 */
[----:B------:R-:W-:Y:S01]  /*0d80*/  PRMT R3, R6, 0x7610, R3 ;  /* 0x0000761006037816 */ /* 0x000fe20000000003 */
[----:B------:R-:W-:Y:S01]  /*0d90*/  IMAD.MOV.U32 R8, RZ, RZ, 0x2 ;  /* 0x00000002ff087424 */ /* 0x000fe200078e00ff */
[----:B------:R-:W-:-:S03]  /*0da0*/  IADD3 R17, R17, 0x80, RZ ;  /* 0x0000008011117810 */ /* 0x000fc60007ffe0ff */
[----:B------:R-:W-:-:S05]  /*0db0*/  IMAD.WIDE.U32 R6, R7, R8, c[0x0][0x168] ;  /* 0x00005a0007067625 */ /* 0x000fca00078e0008 */
[----:B------:R0:W-:Y:S02]  /*0dc0*/  STG.E.U16 [R6.64], R3 ;  /* 0x0000000306007986 */ /* 0x0001e4000c101504 */
.L_x_6203:
[----:B------:R-:W-:Y:S05]  /*0dd0*/  BSYNC B1 ;  /* 0x0000000000017941 */ /* 0x000fea0003800000 */
.L_x_6199:
[----:B------:R-:W-:-:S13]  /*0de0*/  ISETP.GE.AND P0, PT, R17, R2, PT ;  /* 0x000000021100720c */ /* 0x000fda0003f06270 */
[----:B0-----:R-:W-:Y:S01]  /*0df0*/  @!P0 MOV R7, 0x2 ;  /* 0x0000000200078802 */ /* 0x001fe20000000f00 */
[----:B------:R-:W-:Y:S01]  /*0e00*/  @!P0 IMAD.IADD R6, R0, 0x1, R17 ;  /* 0x0000000100068824 */ /* 0x000fe200078e0211 */
[----:B------:R-:W-:-:S03]  /*0e10*/  @!P0 IADD3 R17, R17, 0x80, RZ ;  /* 0x0000008011118810 */ /* 0x000fc60007ffe0ff */
[----:B------:R-:W-:-:S05]  /*0e20*/  @!P0 IMAD.WIDE.U32 R6, R6, R7, c[0x0][0x168] ;  /* 0x00005a0006068625 */ /* 0x000fca00078e0007 */
[----:B------:R0:W-:Y:S02]  /*0e30*/  @!P0 STG.E.U16 [R6.64], R5 ;  /* 0x0000000506008986 */ /* 0x0001e4000c101504 */
.L_x_6204:
[----:B------:R-:W-:Y:S05]  /*0e40*/  BSYNC B0 ;  /* 0x0000000000007941 */ /* 0x000fea0003800000 */
.L_x_6198:
[----:B------:R-:W-:Y:S01]  /*0e50*/  WARPSYNC 0xffffffff ;  /* 0xffffffff00007948 */ /* 0x000fe20003800000 */
[----:B------:R-:W-:-:S13]  /*0e60*/  ISETP.GE.AND P0, PT, R17, R2, PT ;  /* 0x000000021100720c */ /* 0x000fda0003f06270 */
[----:B------:R-:W-:Y:S05]  /*0e70*/  @P0 EXIT ;  /* 0x000000000000094d */ /* 0x000fea0003800000 */
[----:B------:R-:W-:Y:S02]  /*0e80*/  IMAD.IADD R2, R0, 0x1, R17 ;  /* 0x0000000100027824 */ /* 0x000fe400078e0211 */
[----:B------:R-:W-:-:S04]  /*0e90*/  IMAD.MOV.U32 R3, RZ, RZ, 0x2 ;  /* 0x00000002ff037424 */ /* 0x000fc800078e00ff */
[----:B------:R-:W-:-:S05]  /*0ea0*/  IMAD.WIDE.U32 R2, R2, R3, c[0x0][0x168] ;  /* 0x00005a0002027625 */ /* 0x000fca00078e0003 */
[----:B------:R-:W-:Y:S01]  /*0eb0*/  STG.E.U16 [R2.64], R4 ;  /* 0x0000000402007986 */ /* 0x000fe2000c101504 */
[----:B------:R-:W-:Y:S05]  /*0ec0*/  EXIT ;  /* 0x000000000000794d */ /* 0x000fea0003800000 */
.L_x_6205:
        /* <DEDUP_REMOVED lines=11> */
.L_x_26778:


//--------------------- .text._ZN2at6native29vectorized_elementwise_kernelILi4EZZZNS0_49_GLOBAL__N__b919a28f_16_Normalization_cu_5c38458736batch_norm_elementwise_backward_evalERKNS_6TensorES5_S5_S5_ENKUlvE0_clEvENKUlvE2_clEvEUlN3c108BFloat16EfE_St5arrayIPcLm3EEEEviT0_T1_ --------------------------
	.section	.text._ZN2at6native29vectorized_elementwise_kernelILi4EZZZNS0_49_GLOBAL__N__b919a28f_16_Normalization_cu_5c38458736batch_norm_elementwise_backward_evalERKNS_6TensorES5_S5_S5_ENKUlvE0_clEvENKUlvE2_clEvEUlN3c108BFloat16EfE_St5arrayIPcLm3EEEEviT0_T1_,"ax",@progbits
	.sectioninfo	@"SHI_REGISTERS=32"
	.align	128
        .global         _ZN2at6native29vectorized_elementwise_kernelILi4EZZZNS0_49_GLOBAL__N__b919a28f_16_Normalization_cu_5c38458736batch_norm_elementwise_backward_evalERKNS_6TensorES5_S5_S5_ENKUlvE0_clEvENKUlvE2_clEvEUlN3c108BFloat16EfE_St5arrayIPcLm3EEEEviT0_T1_
        .type           _ZN2at6native29vectorized_elementwise_kernelILi4EZZZNS0_49_GLOBAL__N__b919a28f_16_Normalization_cu_5c38458736batch_norm_elementwise_backward_evalERKNS_6TensorES5_S5_S5_ENKUlvE0_clEvENKUlvE2_clEvEUlN3c108BFloat16EfE_St5arrayIPcLm3EEEEviT0_T1_,@function
        .size           _ZN2at6native29vectorized_elementwise_kernelILi4EZZZNS0_49_GLOBAL__N__b919a28f_16_Normalization_cu_5c38458736batch_norm_elementwise_backward_evalERKNS_6TensorES5_S5_S5_ENKUlvE0_clEvENKUlvE2_clEvEUlN3c108BFloat16EfE_St5arrayIPcLm3EEEEviT0_T1_,(.L_x_26779 - _ZN2at6native29vectorized_elementwise_kernelILi4EZZZNS0_49_GLOBAL__N__b919a28f_16_Normalization_cu_5c38458736batch_norm_elementwise_backward_evalERKNS_6TensorES5_S5_S5_ENKUlvE0_clEvENKUlvE2_clEvEUlN3c108BFloat16EfE_St5arrayIPcLm3EEEEviT0_T1_)
        .other          _ZN2at6native29vectorized_elementwise_kernelILi4EZZZNS0_49_GLOBAL__N__b919a28f_16_Normalization_cu_5c38458736batch_norm_elementwise_backward_evalERKNS_6TensorES5_S5_S5_ENKUlvE0_clEvENKUlvE2_clEvEUlN3c108BFloat16EfE_St5arrayIPcLm3EEEEviT0_T1_,@"STO_CUDA_ENTRY STV_DEFAULT"
_ZN2at6native29vectorized_elementwise_kernelILi4EZZZNS0_49_GLOBAL__N__b919a28f_16_Normalization_cu_5c38458736batch_norm_elementwise_backward_evalERKNS_6TensorES5_S5_S5_ENKUlvE0_clEvENKUlvE2_clEvEUlN3c108BFloat16EfE_St5arrayIPcLm3EEEEviT0_T1_:
.text._ZN2at6native29vectorized_elementwise_kernelILi4EZZZNS0_49_GLOBAL__N__b919a28f_16_Normalization_cu_5c38458736batch_norm_elementwise_backward_evalERKNS_6TensorES5_S5_S5_ENKUlvE0_clEvENKUlvE2_clEvEUlN3c108BFloat16EfE_St5arrayIPcLm3EEEEviT0_T1_:
        /* <DEDUP_REMOVED lines=14> */
[----:B------:R-:W2:Y:S04]  /*00e0*/  LDG.E.64 R12, [R16.64] ;  /* 0x00000004100c7981 */ /* 0x000ea8000c1e1b00 */
[----:B------:R-:W3:Y:S04]  /*00f0*/  LDG.E.128 R4, [R18.64] ;  /* 0x0000000412047981 */ /* 0x000ee8000c1e1d00 */
[----:B------:R2:W4:Y:S04]  /*0100*/  LDG.E.64 R2, [R16.64+0x400] ;  /* 0x0004000410027981 */ /* 0x000528000c1e1b00 */
[----:B------:R-:W5:Y:S01]  /*0110*/  LDG.E.128 R8, [R18.64+0x800] ;  /* 0x0008000412087981 */ /* 0x000f62000c1e1d00 */
[----:B--2---:R-:W-:-:S02]  /*0120*/  PRMT R17, RZ, 0x5410, R12 ;  /* 0x00005410ff117816 */ /* 0x004fc4000000000c */
[----:B------:R-:W-:-:S03]  /*0130*/  PRMT R12, RZ, 0x7610, R12 ;  /* 0x00007610ff0c7816 */ /* 0x000fc6000000000c */
[----:B---3--:R-:W-:Y:S01]  /*0140*/  FMUL.FTZ R4, R4, R17 ;  /* 0x0000001104047220 */ /* 0x008fe20000410000 */
[----:B------:R-:W-:Y:S01]  /*0150*/  PRMT R17, RZ, 0x5410, R13 ;  /* 0x00005410ff117816 */ /* 0x000fe2000000000d */
[----:B------:R-:W-:-:S04]  /*0160*/  FMUL.FTZ R5, R5, R12 ;  /* 0x0000000c05057220 */ /* 0x000fc80000410000 */
[----:B------:R-:W-:Y:S01]  /*0170*/  FMUL.FTZ R12, R6, R17 ;  /* 0x00000011060c7220 */ /* 0x000fe20000410000 */
[----:B------:R-:W-:Y:S02]  /*0180*/  PRMT R6, RZ, 0x7610, R13 ;  /* 0x00007610ff067816 */ /* 0x000fe4000000000d */
[----:B------:R-:W-:-:S03]  /*0190*/  F2FP.BF16.PACK_AB R4, R5, R4 ;  /* 0x000000040504723e */ /* 0x000fc600000010ff */
[----:B------:R-:W-:Y:S01]  /*01a0*/  FMUL.FTZ R13, R7, R6 ;  /* 0x00000006070d7220 */ /* 0x000fe20000410000 */
[--C-:B----4-:R-:W-:Y:S02]  /*01b0*/  PRMT R7, RZ, 0x5410, R2.reuse ;  /* 0x00005410ff077816 */ /* 0x110fe40000000002 */
[----:B------:R-:W-:Y:S02]  /*01c0*/  PRMT R2, RZ, 0x7610, R2 ;  /* 0x00007610ff027816 */ /* 0x000fe40000000002 */
[----:B------:R-:W-:Y:S01]  /*01d0*/  F2FP.BF16.PACK_AB R5, R13, R12 ;  /* 0x0000000c0d05723e */ /* 0x000fe200000010ff */
[----:B-----5:R-:W-:Y:S02]  /*01e0*/  FMUL.FTZ R8, R8, R7 ;  /* 0x0000000708087220 */ /* 0x020fe40000410000 */
        /* <DEDUP_REMOVED lines=9> */
[----:B------:R-:W-:Y:S04]  /*0280*/  STG.E.64 [R6.64], R4 ;  /* 0x0000000406007986 */ /* 0x000fe8000c101b04 */
[----:B------:R-:W-:Y:S01]  /*0290*/  STG.E.64 [R6.64+0x400], R8 ;  /* 0x0004000806007986 */ /* 0x000fe2000c101b04 */
[----:B------:R-:W-:Y:S05]  /*02a0*/  EXIT ;  /* 0x000000000000794d */ /* 0x000fea0003800000 */
.L_x_6206:
        /* <DEDUP_REMOVED lines=149> */
.L_x_6209:
[----:B------:R-:W-:-:S13]  /*0c00*/  ISETP.GE.AND P0, PT, R17, R2, PT ;  /* 0x000000021100720c */ /* 0x000fda0003f06270 */
[----:B------:R-:W-:Y:S05]  /*0c10*/  @P0 BRA `(.L_x_6211) ;  /* 0x000000c000000947 */ /* 0x000fea0003800000 */
[----:B0-----:R-:W-:Y:S01]  /*0c20*/  IMAD.IADD R8, R0, 0x1, R17 ;  /* 0x0000000100087824 */ /* 0x001fe200078e0211 */
[----:B------:R-:W-:Y:S01]  /*0c30*/  IADD3 R17, R17, 0x80, RZ ;  /* 0x0000008011117810 */ /* 0x000fe20007ffe0ff */
[----:B------:R-:W-:-:S04]  /*0c40*/  IMAD.MOV.U32 R9, RZ, RZ, 0x2 ;  /* 0x00000002ff097424 */ /* 0x000fc800078e00ff */
[----:B------:R-:W-:-:S05]  /*0c50*/  IMAD.WIDE.U32 R8, R8, R9, c[0x0][0x168] ;  /* 0x00005a0008087625 */ /* 0x000fca00078e0009 */
[----:B------:R0:W-:Y:S02]  /*0c60*/  STG.E.U16 [R8.64], R11 ;  /* 0x0000000b08007986 */ /* 0x0001e4000c101504 */
.L_x_6210:
[----:B------:R-:W-:-:S13]  /*0c70*/  ISETP.GE.AND P0, PT, R17, R2, PT ;  /* 0x000000021100720c */ /* 0x000fda0003f06270 */
[----:B------:R-:W-:Y:S05]  /*0c80*/  @P0 BRA `(.L_x_6212) ;  /* 0x000000e000000947 */ /* 0x000fea0003800000 */
[----:B0-----:R-:W-:Y:S01]  /*0c90*/  MOV R9, 0x2 ;  /* 0x0000000200097802 */ /* 0x001fe20000000f00 */
[----:B------:R-:W-:Y:S01]  /*0ca0*/  IMAD.IADD R8, R0, 0x1, R17 ;  /* 0x0000000100087824 */ /* 0x000fe200078e0211 */
[----:B------:R-:W-:-:S03]  /*0cb0*/  IADD3 R17, R17, 0x80, RZ ;  /* 0x0000008011117810 */ /* 0x000fc60007ffe0ff */
[----:B------:R-:W-:-:S05]  /*0cc0*/  IMAD.WIDE.U32 R8, R8, R9, c[0x0][0x168] ;  /* 0x00005a0008087625 */ /* 0x000fca00078e0009 */
[----:B------:R0:W-:Y:S02]  /*0cd0*/  STG.E.U16 [R8.64], R7 ;  /* 0x0000000708007986 */ /* 0x0001e4000c101504 */
.L_x_6211:
        /* <DEDUP_REMOVED lines=9> */
.L_x_6212:
[----:B------:R-:W-:Y:S05]  /*0d70*/  BSYNC B1 ;  /* 0x0000000000017941 */ /* 0x000fea0003800000 */
.L_x_6208:
[----:B------:R-:W-:-:S13]  /*0d80*/  ISETP.GE.AND P0, PT, R17, R2, PT ;  /* 0x000000021100720c */ /* 0x000fda0003f06270 */
[----:B0-----:R-:W-:Y:S01]  /*0d90*/  @!P0 MOV R7, 0x2 ;  /* 0x0000000200078802 */ /* 0x001fe20000000f00 */
[----:B------:R-:W-:Y:S01]  /*0da0*/  @!P0 IMAD.IADD R6, R0, 0x1, R17 ;  /* 0x0000000100068824 */ /* 0x000fe200078e0211 */
[----:B------:R-:W-:-:S03]  /*0db0*/  @!P0 IADD3 R17, R17, 0x80, RZ ;  /* 0x0000008011118810 */ /* 0x000fc60007ffe0ff */
[----:B------:R-:W-:-:S05]  /*0dc0*/  @!P0 IMAD.WIDE.U32 R6, R6, R7, c[0x0][0x168] ;  /* 0x00005a0006068625 */ /* 0x000fca00078e0007 */
[----:B------:R0:W-:Y:S02]  /*0dd0*/  @!P0 STG.E.U16 [R6.64], R5 ;  /* 0x0000000506008986 */ /* 0x0001e4000c101504 */
.L_x_6213:
[----:B------:R-:W-:Y:S05]  /*0de0*/  BSYNC B0 ;  /* 0x0000000000007941 */ /* 0x000fea0003800000 */
.L_x_6207:
        /* <DEDUP_REMOVED lines=8> */
.L_x_6214:
        /* <DEDUP_REMOVED lines=9> */
.L_x_26779:


//--------------------- .text._ZN2at6native29vectorized_elementwise_kernelILi8EZZZNS0_49_GLOBAL__N__b919a28f_16_Normalization_cu_5c38458736batch_norm_elementwise_backward_evalERKNS_6TensorES5_S5_S5_ENKUlvE0_clEvENKUlvE2_clEvEUlN3c108BFloat16EfE_St5arrayIPcLm3EEEEviT0_T1_ --------------------------
	.section	.text._ZN2at6native29vectorized_elementwise_kernelILi8EZZZNS0_49_GLOBAL__N__b919a28f_16_Normalization_cu_5c38458736batch_norm_elementwise_backward_evalERKNS_6TensorES5_S5_S5_ENKUlvE0_clEvENKUlvE2_clEvEUlN3c108BFloat16EfE_St5arrayIPcLm3EEEEviT0_T1_,"ax",@progbits
	.sectioninfo	@"SHI_REGISTERS=4"
	.align	128
        .global         _ZN2at6native29vectorized_elementwise_kernelILi8EZZZNS0_49_GLOBAL__N__b919a28f_16_Normalization_cu_5c38458736batch_norm_elementwise_backward_evalERKNS_6TensorES5_S5_S5_ENKUlvE0_clEvENKUlvE2_clEvEUlN3c108BFloat16EfE_St5arrayIPcLm3EEEEviT0_T1_
        .type           _ZN2at6native29vectorized_elementwise_kernelILi8EZZZNS0_49_GLOBAL__N__b919a28f_16_Normalization_cu_5c38458736batch_norm_elementwise_backward_evalERKNS_6TensorES5_S5_S5_ENKUlvE0_clEvENKUlvE2_clEvEUlN3c108BFloat16EfE_St5arrayIPcLm3EEEEviT0_T1_,@function
        .size           _ZN2at6native29vectorized_elementwise_kernelILi8EZZZNS0_49_GLOBAL__N__b919a28f_16_Normalization_cu_5c38458736batch_norm_elementwise_backward_evalERKNS_6TensorES5_S5_S5_ENKUlvE0_clEvENKUlvE2_clEvEUlN3c108BFloat16EfE_St5arrayIPcLm3EEEEviT0_T1_,(.L_x_26780 - _ZN2at6native29vectorized_elementwise_kernelILi8EZZZNS0_49_GLOBAL__N__b919a28f_16_Normalization_cu_5c38458736batch_norm_elementwise_backward_evalERKNS_6TensorES5_S5_S5_ENKUlvE0_clEvENKUlvE2_clEvEUlN3c108BFloat16EfE_St5arrayIPcLm3EEEEviT0_T1_)
        .other          _ZN2at6native29vectorized_elementwise_kernelILi8EZZZNS0_49_GLOBAL__N__b919a28f_16_Normalization_cu_5c38458736batch_norm_elementwise_backward_evalERKNS_6TensorES5_S5_S5_ENKUlvE0_clEvENKUlvE2_clEvEUlN3c108BFloat16EfE_St5arrayIPcLm3EEEEviT0_T1_,@"STO_CUDA_ENTRY STV_DEFAULT"
_ZN2at6native29vectorized_elementwise_kernelILi8EZZZNS0_49_GLOBAL__N__b919a28f_16_Normalization_cu_5c38458736batch_norm_elementwise_backward_evalERKNS_6TensorES5_S5_S5_ENKUlvE0_clEvENKUlvE2_clEvEUlN3c108BFloat16EfE_St5arrayIPcLm3EEEEviT0_T1_:
.text._ZN2at6native29vectorized_elementwise_kernelILi8EZZZNS0_49_GLOBAL__N__b919a28f_16_Normalization_cu_5c38458736batch_norm_elementwise_backward_evalERKNS_6TensorES5_S5_S5_ENKUlvE0_clEvENKUlvE2_clEvEUlN3c108BFloat16EfE_St5arrayIPcLm3EEEEviT0_T1_:
[----:B------:R-:W-:Y:S02]  /*0000*/  MOV R1, c[0x0][0x28] ;  /* 0x00000a0000017a02 */ /* 0x000fe40000000f00 */
[----:B------:R-:W-:Y:S05]  /*0010*/  EXIT ;  /* 0x000000000000794d */ /* 0x000fea0003800000 */
.L_x_6215:
        /* <DEDUP_REMOVED lines=14> */
.L_x_26780:


//--------------------- .text._ZN2at6native18elementwise_kernelILi128ELi4EZNS0_15gpu_kernel_implIZZZNS0_49_GLOBAL__N__b919a28f_16_Normalization_cu_5c38458736batch_norm_elementwise_backward_evalERKNS_6TensorES6_S6_S6_ENKUlvE0_clEvENKUlvE1_clEvEUlN3c104HalfEfE_EEvRNS_18TensorIteratorBaseERKT_EUliE_EEviT1_ --------------------------
	.section	.text._ZN2at6native18elementwise_kernelILi128ELi4EZNS0_15gpu_kernel_implIZZZNS0_49_GLOBAL__N__b919a28f_16_Normalization_cu_5c38458736batch_norm_elementwise_backward_evalERKNS_6TensorES6_S6_S6_ENKUlvE0_clEvENKUlvE1_clEvEUlN3c104HalfEfE_EEvRNS_18TensorIteratorBaseERKT_EUliE_EEviT1_,"ax",@progbits
	.sectioninfo	@"SHI_REGISTERS=26"
	.align	128
        .global         _ZN2at6native18elementwise_kernelILi128ELi4EZNS0_15gpu_kernel_implIZZZNS0_49_GLOBAL__N__b919a28f_16_Normalization_cu_5c38458736batch_norm_elementwise_backward_evalERKNS_6TensorES6_S6_S6_ENKUlvE0_clEvENKUlvE1_clEvEUlN3c104HalfEfE_EEvRNS_18TensorIteratorBaseERKT_EUliE_EEviT1_
        .type           _ZN2at6native18elementwise_kernelILi128ELi4EZNS0_15gpu_kernel_implIZZZNS0_49_GLOBAL__N__b919a28f_16_Normalization_cu_5c38458736batch_norm_elementwise_backward_evalERKNS_6TensorES6_S6_S6_ENKUlvE0_clEvENKUlvE1_clEvEUlN3c104HalfEfE_EEvRNS_18TensorIteratorBaseERKT_EUliE_EEviT1_,@function
        .size           _ZN2at6native18elementwise_kernelILi128ELi4EZNS0_15gpu_kernel_implIZZZNS0_49_GLOBAL__N__b919a28f_16_Normalization_cu_5c38458736batch_norm_elementwise_backward_evalERKNS_6TensorES6_S6_S6_ENKUlvE0_clEvENKUlvE1_clEvEUlN3c104HalfEfE_EEvRNS_18TensorIteratorBaseERKT_EUliE_EEviT1_,(.L_x_26781 - _ZN2at6native18elementwise_kernelILi128ELi4EZNS0_15gpu_kernel_implIZZZNS0_49_GLOBAL__N__b919a28f_16_Normalization_cu_5c38458736batch_norm_elementwise_backward_evalERKNS_6TensorES6_S6_S6_ENKUlvE0_clEvENKUlvE1_clEvEUlN3c104HalfEfE_EEvRNS_18TensorIteratorBaseERKT_EUliE_EEviT1_)
        .other          _ZN2at6native18elementwise_kernelILi128ELi4EZNS0_15gpu_kernel_implIZZZNS0_49_GLOBAL__N__b919a28f_16_Normalization_cu_5c38458736batch_norm_elementwise_backward_evalERKNS_6TensorES6_S6_S6_ENKUlvE0_clEvENKUlvE1_clEvEUlN3c104HalfEfE_EEvRNS_18TensorIteratorBaseERKT_EUliE_EEviT1_,@"STO_CUDA_ENTRY STV_DEFAULT"
_ZN2at6native18elementwise_kernelILi128ELi4EZNS0_15gpu_kernel_implIZZZNS0_49_GLOBAL__N__b919a28f_16_Normalization_cu_5c38458736batch_norm_elementwise_backward_evalERKNS_6TensorES6_S6_S6_ENKUlvE0_clEvENKUlvE1_clEvEUlN3c104HalfEfE_EEvRNS_18TensorIteratorBaseERKT_EUliE_EEviT1_:
.text._ZN2at6native18elementwise_kernelILi128ELi4EZNS0_15gpu_kernel_implIZZZNS0_49_GLOBAL__N__b919a28f_16_Normalization_cu_5c38458736batch_norm_elementwise_backward_evalERKNS_6TensorES6_S6_S6_ENKUlvE0_clEvENKUlvE1_clEvEUlN3c104HalfEfE_EEvRNS_18TensorIteratorBaseERKT_EUliE_EEviT1_:
        /* <DEDUP_REMOVED lines=263> */
.L_x_6218:
        /* <DEDUP_REMOVED lines=21> */
.L_x_6222:
[----:B------:R-:W2:Y:S02]  /*11c0*/  LDG.E.U8 R2, [R2.64] ;  /* 0x0000002402027981 */ /* 0x000ea4000c1e1100 */
[----:B--2---:R-:W0:Y:S02]  /*11d0*/  I2F.U16 R0, R2 ;  /* 0x0000000200007306 */ /* 0x004e240000101000 */
[----:B0-----:R-:W-:-:S04]  /*11e0*/  F2FP.PACK_AB R0, RZ, R0 ;  /* 0x00000000ff00723e */ /* 0x001fc800000000ff */
[----:B------:R-:W-:Y:S01]  /*11f0*/  PRMT R23, R0, 0x7610, R23 ;  /* 0x0000761000177816 */ /* 0x000fe20000000017 */
[----:B------:R-:W-:Y:S05]  /*1200*/  BRA `(.L_x_6224) ;  /* 0x00000ed000007947 */ /* 0x000fea0003800000 */
.L_x_6221:
        /* <DEDUP_REMOVED lines=11> */
.L_x_6226:
[----:B------:R-:W2:Y:S02]  /*12c0*/  LDG.E R2, [R2.64] ;  /* 0x0000002402027981 */ /* 0x000ea4000c1e1900 */
[----:B--2---:R-:W0:Y:S02]  /*12d0*/  I2F R0, R2 ;  /* 0x0000000200007306 */ /* 0x004e240000201400 */
[----:B0-----:R-:W-:-:S04]  /*12e0*/  F2FP.PACK_AB R0, RZ, R0 ;  /* 0x00000000ff00723e */ /* 0x001fc800000000ff */
[----:B------:R-:W-:Y:S01]  /*12f0*/  PRMT R23, R0, 0x7610, R23 ;  /* 0x0000761000177816 */ /* 0x000fe20000000017 */
[----:B------:R-:W-:Y:S05]  /*1300*/  BRA `(.L_x_6224) ;  /* 0x00000dd000007947 */ /* 0x000fea0003800000 */
.L_x_6225:
[----:B------:R-:W2:Y:S02]  /*1310*/  LDG.E.U16 R2, [R2.64] ;  /* 0x0000002402027981 */ /* 0x000ea4000c1e1500 */
[----:B--2---:R-:W0:Y:S02]  /*1320*/  I2F.S16 R0, R2 ;  /* 0x0000000200007306 */ /* 0x004e240000101400 */
[----:B0-----:R-:W-:-:S04]  /*1330*/  F2FP.PACK_AB R0, RZ, R0 ;  /* 0x00000000ff00723e */ /* 0x001fc800000000ff */
[----:B------:R-:W-:Y:S01]  /*1340*/  PRMT R23, R0, 0x7610, R23 ;  /* 0x0000761000177816 */ /* 0x000fe20000000017 */
[----:B------:R-:W-:Y:S05]  /*1350*/  BRA `(.L_x_6224) ;  /* 0x00000d8000007947 */ /* 0x000fea0003800000 */
.L_x_6220:
        /* <DEDUP_REMOVED lines=9> */
.L_x_6228:
[----:B------:R0:W5:Y:S01]  /*13f0*/  LDG.E.U16 R23, [R2.64] ;  /* 0x0000002402177981 */ /* 0x000162000c1e1500 */
[----:B------:R-:W-:Y:S05]  /*1400*/  BRA `(.L_x_6224) ;  /* 0x00000cd000007947 */ /* 0x000fea0003800000 */
.L_x_6227:
        /* <DEDUP_REMOVED lines=9> */
.L_x_6230:
[----:B------:R0:W5:Y:S01]  /*14a0*/  LDG.E.U16 R23, [R2.64] ;  /* 0x0000002402177981 */ /* 0x000162000c1e1500 */
[----:B------:R-:W-:Y:S05]  /*14b0*/  BRA `(.L_x_6224) ;  /* 0x00000c2000007947 */ /* 0x000fea0003800000 */
.L_x_6229:
[----:B------:R-:W2:Y:S02]  /*14c0*/  LDG.E.64 R2, [R2.64] ;  /* 0x0000002402027981 */ /* 0x000ea4000c1e1b00 */
[----:B--2---:R-:W0:Y:S01]  /*14d0*/  F2F.F32.F64 R0, R2 ;  /* 0x0000000200007310 */ /* 0x004e220000301000 */
[----:B------:R-:W0:-:S14]  /*14e0*/  DSETP.GEU.AND P0, PT, |R2|, c[0x2][0x0], PT ;  /* 0x008000000200762a */ /* 0x000e1c0003f0e200 */
[----:B0-----:R-:W-:-:S05]  /*14f0*/  @!P0 FMUL R0, R0, 1.175494350822287508e-38 ;  /* 0x0080000000008820 */ /* 0x001fca0000400000 */
[----:B------:R-:W-:-:S04]  /*1500*/  F2FP.PACK_AB R0, RZ, R0 ;  /* 0x00000000ff00723e */ /* 0x000fc800000000ff */
[----:B------:R-:W-:Y:S01]  /*1510*/  PRMT R23, R0, 0x7610, R23 ;  /* 0x0000761000177816 */ /* 0x000fe20000000017 */
[----:B------:R-:W-:Y:S05]  /*1520*/  BRA `(.L_x_6224) ;  /* 0x00000bb000007947 */ /* 0x000fea0003800000 */
.L_x_6219:
        /* <DEDUP_REMOVED lines=14> */
.L_x_6233:
[----:B------:R-:W2:Y:S02]  /*1610*/  LDG.E.64 R2, [R2.64] ;  /* 0x0000002402027981 */ /* 0x000ea4000c1e1b00 */
[----:B--2---:R-:W0:Y:S01]  /*1620*/  F2F.F32.F64 R0, R2 ;  /* 0x0000000200007310 */ /* 0x004e220000301000 */
[----:B------:R-:W0:-:S14]  /*1630*/  DSETP.GEU.AND P0, PT, |R2|, c[0x2][0x0], PT ;  /* 0x008000000200762a */ /* 0x000e1c0003f0e200 */
[----:B0-----:R-:W-:-:S05]  /*1640*/  @!P0 FMUL R0, R0, 1.175494350822287508e-38 ;  /* 0x0080000000008820 */ /* 0x001fca0000400000 */
[----:B------:R-:W-:-:S04]  /*1650*/  F2FP.PACK_AB R0, RZ, R0 ;  /* 0x00000000ff00723e */ /* 0x000fc800000000ff */
[----:B------:R-:W-:Y:S01]  /*1660*/  PRMT R23, R0, 0x7610, R23 ;  /* 0x0000761000177816 */ /* 0x000fe20000000017 */
[----:B------:R-:W-:Y:S05]  /*1670*/  BRA `(.L_x_6224) ;  /* 0x00000a6000007947 */ /* 0x000fea0003800000 */
.L_x_6232:
        /* <DEDUP_REMOVED lines=28> */
.L_x_6235:
        /* <DEDUP_REMOVED lines=15> */
.L_x_6234:
[----:B------:R-:W2:Y:S02]  /*1930*/  LDG.E.U16 R0, [R2.64] ;  /* 0x0000002402007981 */ /* 0x000ea4000c1e1500 */
[----:B--2---:R-:W-:-:S04]  /*1940*/  PRMT R0, RZ, 0x5410, R0 ;  /* 0x00005410ff007816 */ /* 0x004fc80000000000 */
[----:B------:R-:W-:-:S04]  /*1950*/  F2FP.PACK_AB R0, RZ, R0 ;  /* 0x00000000ff00723e */ /* 0x000fc800000000ff */
[----:B------:R-:W-:Y:S01]  /*1960*/  PRMT R23, R0, 0x7610, R23 ;  /* 0x0000761000177816 */ /* 0x000fe20000000017 */
[----:B------:R-:W-:Y:S05]  /*1970*/  BRA `(.L_x_6224) ;  /* 0x0000076000007947 */ /* 0x000fea0003800000 */
.L_x_6231:
        /* <DEDUP_REMOVED lines=12> */
.L_x_6238:
        /* <DEDUP_REMOVED lines=21> */
.L_x_6242:
[----:B------:R-:W-:Y:S05]  /*1b90*/  BSYNC B1 ;  /* 0x0000000000017941 */ /* 0x000fea0003800000 */
.L_x_6241:
[----:B------:R-:W-:Y:S01]  /*1ba0*/  LEA R3, R0, 0x3b800000, 0x17 ;  /* 0x3b80000000037811 */ /* 0x000fe200078eb8ff */
[----:B------:R-:W-:-:S05]  /*1bb0*/  IMAD.SHL.U32 R0, R2, 0x100000, RZ ;  /* 0x0010000002007824 */ /* 0x000fca00078e00ff */
[----:B------:R-:W-:Y:S02]  /*1bc0*/  LOP3.LUT R0, R3, R0, R4, 0xfe, !PT ;  /* 0x0000000003007212 */ /* 0x000fe400078efe04 */
.L_x_6240:
[----:B------:R-:W-:Y:S05]  /*1bd0*/  BSYNC B0 ;  /* 0x0000000000007941 */ /* 0x000fea0003800000 */
.L_x_6239:
[----:B------:R-:W-:-:S04]  /*1be0*/  F2FP.PACK_AB R0, RZ, R0 ;  /* 0x00000000ff00723e */ /* 0x000fc800000000ff */
[----:B------:R-:W-:Y:S01]  /*1bf0*/  PRMT R23, R0, 0x7610, R23 ;  /* 0x0000761000177816 */ /* 0x000fe20000000017 */
[----:B------:R-:W-:Y:S05]  /*1c00*/  BRA `(.L_x_6224) ;  /* 0x000004d000007947 */ /* 0x000fea0003800000 */
.L_x_6237:
        /* <DEDUP_REMOVED lines=21> */
.L_x_6246:
[----:B------:R-:W-:Y:S05]  /*1d60*/  BSYNC B1 ;  /* 0x0000000000017941 */ /* 0x000fea0003800000 */
.L_x_6245:
[----:B------:R-:W-:Y:S01]  /*1d70*/  LEA R3, R0, 0x37800000, 0x17 ;  /* 0x3780000000037811 */ /* 0x000fe200078eb8ff */
[----:B------:R-:W-:-:S05]  /*1d80*/  IMAD.SHL.U32 R0, R2, 0x200000, RZ ;  /* 0x0020000002007824 */ /* 0x000fca00078e00ff */
[----:B------:R-:W-:Y:S02]  /*1d90*/  LOP3.LUT R0, R3, R0, R4, 0xfe, !PT ;  /* 0x0000000003007212 */ /* 0x000fe400078efe04 */
.L_x_6244:
[----:B------:R-:W-:Y:S05]  /*1da0*/  BSYNC B0 ;  /* 0x0000000000007941 */ /* 0x000fea0003800000 */
.L_x_6243:
[----:B------:R-:W-:-:S04]  /*1db0*/  F2FP.PACK_AB R0, RZ, R0 ;  /* 0x00000000ff00723e */ /* 0x000fc800000000ff */
[----:B------:R-:W-:Y:S01]  /*1dc0*/  PRMT R23, R0, 0x7610, R23 ;  /* 0x0000761000177816 */ /* 0x000fe20000000017 */
[----:B------:R-:W-:Y:S05]  /*1dd0*/  BRA `(.L_x_6224) ;  /* 0x0000030000007947 */ /* 0x000fea0003800000 */
.L_x_6236:
        /* <DEDUP_REMOVED lines=14> */
.L_x_6250:
[----:B------:R-:W-:Y:S05]  /*1ec0*/  BSYNC B0 ;  /* 0x0000000000007941 */ /* 0x000fea0003800000 */
.L_x_6249:
[----:B------:R-:W-:-:S04]  /*1ed0*/  F2FP.PACK_AB R0, RZ, R0 ;  /* 0x00000000ff00723e */ /* 0x000fc800000000ff */
[----:B------:R-:W-:Y:S01]  /*1ee0*/  PRMT R23, R0, 0x7610, R23 ;  /* 0x0000761000177816 */ /* 0x000fe20000000017 */
[----:B------:R-:W-:Y:S05]  /*1ef0*/  BRA `(.L_x_6224) ;  /* 0x000001e000007947 */ /* 0x000fea0003800000 */
.L_x_6223:
        /* <DEDUP_REMOVED lines=21> */
.L_x_6248:
[----:B------:R-:W2:Y:S02]  /*2050*/  LDG.E.64 R2, [R2.64] ;  /* 0x0000002402027981 */ /* 0x000ea4000c1e1b00 */
[----:B--2---:R-:W0:Y:S02]  /*2060*/  I2F.U64 R0, R2 ;  /* 0x0000000200007312 */ /* 0x004e240000301000 */
[----:B0-----:R-:W-:-:S04]  /*2070*/  F2FP.PACK_AB R0, RZ, R0 ;  /* 0x00000000ff00723e */ /* 0x001fc800000000ff */
[----:B------:R-:W-:Y:S01]  /*2080*/  PRMT R23, R0, 0x7610, R23 ;  /* 0x0000761000177816 */ /* 0x000fe20000000017 */
[----:B------:R-:W-:Y:S05]  /*2090*/  BRA `(.L_x_6224) ;  /* 0x0000004000007947 */ /* 0x000fea0003800000 */
.L_x_6247:
[----:B------:R-:W2:Y:S02]  /*20a0*/  LDG.E R2, [R2.64] ;  /* 0x0000002402027981 */ /* 0x000ea4000c1e1900 */
[----:B--2---:R-:W0:Y:S02]  /*20b0*/  I2F.U32 R0, R2 ;  /* 0x0000000200007306 */ /* 0x004e240000201000 */
[----:B0-----:R-:W-:-:S04]  /*20c0*/  F2FP.PACK_AB R0, RZ, R0 ;  /* 0x00000000ff00723e */ /* 0x001fc800000000ff */
[----:B------:R-:W-:Y:S02]  /*20d0*/  PRMT R23, R0, 0x7610, R23 ;  /* 0x0000761000177816 */ /* 0x000fe40000000017 */
.L_x_6224:
        /* <DEDUP_REMOVED lines=18> */
.L_x_6255:
[----:B------:R-:W2:Y:S02]  /*2200*/  LDG.E.U8 R0, [R2.64] ;  /* 0x0000002402007981 */ /* 0x000ea4000c1e1100 */
[----:B--2---:R-:W0:Y:S01]  /*2210*/  I2F.U16 R0, R0 ;  /* 0x0000000000007306 */ /* 0x004e220000101000 */
[----:B------:R-:W-:Y:S05]  /*2220*/  BRA `(.L_x_6257) ;  /* 0x00000ca000007947 */ /* 0x000fea0003800000 */
.L_x_6254:
        /* <DEDUP_REMOVED lines=9> */
.L_x_6259:
[----:B------:R-:W2:Y:S02]  /*22c0*/  LDG.E R0, [R2.64] ;  /* 0x0000002402007981 */ /* 0x000ea4000c1e1900 */
[----:B--2---:R-:W0:Y:S01]  /*22d0*/  I2F R0, R0 ;  /* 0x0000000000007306 */ /* 0x004e220000201400 */
[----:B------:R-:W-:Y:S05]  /*22e0*/  BRA `(.L_x_6257) ;  /* 0x00000be000007947 */ /* 0x000fea0003800000 */
.L_x_6258:
[----:B------:R-:W2:Y:S02]  /*22f0*/  LDG.E.U16 R0, [R2.64] ;  /* 0x0000002402007981 */ /* 0x000ea4000c1e1500 */
[----:B--2---:R-:W0:Y:S01]  /*2300*/  I2F.S16 R0, R0 ;  /* 0x0000000000007306 */ /* 0x004e220000101400 */
[----:B------:R-:W-:Y:S05]  /*2310*/  BRA `(.L_x_6257) ;  /* 0x00000bb000007947 */ /* 0x000fea0003800000 */
.L_x_6253:
        /* <DEDUP_REMOVED lines=8> */
.L_x_6261:
[----:B------:R-:W2:Y:S02]  /*23a0*/  LDG.E.U16 R0, [R2.64] ;  /* 0x0000002402007981 */ /* 0x000ea4000c1e1500 */
[----:B--2---:R-:W-:Y:S01]  /*23b0*/  HADD2.F32 R0, -RZ, R0.H0_H0 ;  /* 0x20000000ff007230 */ /* 0x004fe20000004100 */
[----:B------:R-:W-:Y:S05]  /*23c0*/  BRA `(.L_x_6257) ;  /* 0x00000b0000007947 */ /* 0x000fea0003800000 */
.L_x_6260:
        /* <DEDUP_REMOVED lines=8> */
.L_x_6263:
[----:B------:R-:W2:Y:S02]  /*2450*/  LDG.E.U16 R0, [R2.64] ;  /* 0x0000002402007981 */ /* 0x000ea4000c1e1500 */
[----:B--2---:R-:W-:Y:S01]  /*2460*/  HADD2.F32 R0, -RZ, R0.H0_H0 ;  /* 0x20000000ff007230 */ /* 0x004fe20000004100 */
[----:B------:R-:W-:Y:S05]  /*2470*/  BRA `(.L_x_6257) ;  /* 0x00000a5000007947 */ /* 0x000fea0003800000 */
.L_x_6262:
[----:B------:R-:W2:Y:S02]  /*2480*/  LDG.E.64 R2, [R2.64] ;  /* 0x0000002402027981 */ /* 0x000ea4000c1e1b00 */
[----:B--2---:R-:W0:Y:S01]  /*2490*/  F2F.F32.F64 R0, R2 ;  /* 0x0000000200007310 */ /* 0x004e220000301000 */
[----:B------:R-:W0:-:S14]  /*24a0*/  DSETP.GEU.AND P0, PT, |R2|, c[0x2][0x0], PT ;  /* 0x008000000200762a */ /* 0x000e1c0003f0e200 */
[----:B0-----:R-:W-:Y:S01]  /*24b0*/  @!P0 FMUL R0, R0, 1.175494350822287508e-38 ;  /* 0x0080000000008820 */ /* 0x001fe20000400000 */
[----:B------:R-:W-:Y:S05]  /*24c0*/  BRA `(.L_x_6257) ;  /* 0x00000a0000007947 */ /* 0x000fea0003800000 */
.L_x_6252:
        /* <DEDUP_REMOVED lines=12> */
.L_x_6266:
[----:B------:R-:W2:Y:S02]  /*2590*/  LDG.E.64 R2, [R2.64] ;  /* 0x0000002402027981 */ /* 0x000ea4000c1e1b00 */
[----:B--2---:R-:W0:Y:S01]  /*25a0*/  F2F.F32.F64 R0, R2 ;  /* 0x0000000200007310 */ /* 0x004e220000301000 */
[----:B------:R-:W0:-:S14]  /*25b0*/  DSETP.GEU.AND P0, PT, |R2|, c[0x2][0x0], PT ;  /* 0x008000000200762a */ /* 0x000e1c0003f0e200 */
[----:B0-----:R-:W-:Y:S01]  /*25c0*/  @!P0 FMUL R0, R0, 1.175494350822287508e-38 ;  /* 0x0080000000008820 */ /* 0x001fe20000400000 */
[----:B------:R-:W-:Y:S05]  /*25d0*/  BRA `(.L_x_6257) ;  /* 0x000008f000007947 */ /* 0x000fea0003800000 */
.L_x_6265:
        /* <DEDUP_REMOVED lines=26> */
.L_x_6268:
        /* <DEDUP_REMOVED lines=13> */
.L_x_6267:
[----:B------:R-:W2:Y:S02]  /*2850*/  LDG.E.U16 R0, [R2.64] ;  /* 0x0000002402007981 */ /* 0x000ea4000c1e1500 */
[----:B--2---:R-:W-:Y:S01]  /*2860*/  PRMT R0, RZ, 0x5410, R0 ;  /* 0x00005410ff007816 */ /* 0x004fe20000000000 */
[----:B------:R-:W-:Y:S05]  /*2870*/  BRA `(.L_x_6257) ;  /* 0x0000065000007947 */ /* 0x000fea0003800000 */
.L_x_6264:
        /* <DEDUP_REMOVED lines=11> */
.L_x_6271:
        /* <DEDUP_REMOVED lines=20> */
.L_x_6273:
[----:B------:R-:W-:Y:S05]  /*2a70*/  BSYNC B0 ;  /* 0x0000000000007941 */ /* 0x000fea0003800000 */
.L_x_6272:
[----:B------:R-:W-:Y:S01]  /*2a80*/  LEA R3, R0, 0x3b800000, 0x17 ;  /* 0x3b80000000037811 */ /* 0x000fe200078eb8ff */
[----:B------:R-:W-:-:S05]  /*2a90*/  IMAD.SHL.U32 R0, R2, 0x100000, RZ ;  /* 0x0010000002007824 */ /* 0x000fca00078e00ff */
[----:B------:R-:W-:Y:S01]  /*2aa0*/  LOP3.LUT R0, R3, R0, R4, 0xfe, !PT ;  /* 0x0000000003007212 */ /* 0x000fe200078efe04 */
[----:B------:R-:W-:Y:S05]  /*2ab0*/  BRA `(.L_x_6257) ;  /* 0x0000041000007947 */ /* 0x000fea0003800000 */
.L_x_6270:
        /* <DEDUP_REMOVED lines=20> */
.L_x_6275:
[----:B------:R-:W-:Y:S05]  /*2c00*/  BSYNC B0 ;  /* 0x0000000000007941 */ /* 0x000fea0003800000 */
.L_x_6274:
[----:B------:R-:W-:Y:S01]  /*2c10*/  LEA R3, R0, 0x37800000, 0x17 ;  /* 0x3780000000037811 */ /* 0x000fe200078eb8ff */
[----:B------:R-:W-:-:S05]  /*2c20*/  IMAD.SHL.U32 R0, R2, 0x200000, RZ ;  /* 0x0020000002007824 */ /* 0x000fca00078e00ff */
[----:B------:R-:W-:Y:S01]  /*2c30*/  LOP3.LUT R0, R3, R0, R4, 0xfe, !PT ;  /* 0x0000000003007212 */ /* 0x000fe200078efe04 */
[----:B------:R-:W-:Y:S05]  /*2c40*/  BRA `(.L_x_6257) ;  /* 0x0000028000007947 */ /* 0x000fea0003800000 */
.L_x_6269:
        /* <DEDUP_REMOVED lines=14> */
.L_x_6256:
        /* <DEDUP_REMOVED lines=21> */
.L_x_6277:
[----:B------:R-:W2:Y:S02]  /*2e80*/  LDG.E.64 R2, [R2.64] ;  /* 0x0000002402027981 */ /* 0x000ea4000c1e1b00 */
[----:B--2---:R0:W1:Y:S01]  /*2e90*/  I2F.U64 R0, R2 ;  /* 0x0000000200007312 */ /* 0x0040620000301000 */
[----:B------:R-:W-:Y:S05]  /*2ea0*/  BRA `(.L_x_6257) ;  /* 0x0000002000007947 */ /* 0x000fea0003800000 */
.L_x_6276:
[----:B------:R-:W2:Y:S02]  /*2eb0*/  LDG.E R0, [R2.64] ;  /* 0x0000002402007981 */ /* 0x000ea4000c1e1900 */
[----:B--2---:R-:W0:Y:S02]  /*2ec0*/  I2F.U32 R0, R0 ;  /* 0x0000000000007306 */ /* 0x004e240000201000 */
.L_x_6257:
[----:B------:R-:W-:Y:S05]  /*2ed0*/  BSYNC B6 ;  /* 0x0000000000067941 */ /* 0x000fea0003800000 */
.L_x_6251:
[----:B0-----:R-:W0:Y:S01]  /*2ee0*/  LDC.U8 R3, c[0x0][0x3e1] ;  /* 0x0000f840ff037b82 */ /* 0x001e220000000000 */
[----:B-----5:R-:W-:-:S05]  /*2ef0*/  HADD2.F32 R23, -RZ, R23.H0_H0 ;  /* 0x20000017ff177230 */ /* 0x020fca0000004100 */
[----:B-1----:R-:W-:-:S05]  /*2f00*/  FMUL.FTZ R23, R23, R0 ;  /* 0x0000000017177220 */ /* 0x002fca0000410000 */
[----:B------:R-:W-:Y:S02]  /*2f10*/  F2FP.PACK_AB R23, RZ, R23 ;  /* 0x00000017ff17723e */ /* 0x000fe400000000ff */
        /* <DEDUP_REMOVED lines=11> */
[----:B------:R-:W-:-:S04]  /*2fd0*/  HADD2.F32 R0, -RZ, R23.H0_H0 ;  /* 0x20000017ff007230 */ /* 0x000fc80000004100 */
[----:B------:R-:W0:Y:S02]  /*2fe0*/  F2I.FTZ.TRUNC.NTZ R3, R0 ;  /* 0x0000000000037305 */ /* 0x000e24000021f100 */
[----:B0-----:R0:W-:Y:S01]  /*2ff0*/  STG.E.U8 [R16.64], R3 ;  /* 0x0000000310007986 */ /* 0x0011e2000c101124 */
[----:B------:R-:W-:Y:S05]  /*3000*/  BRA `(.L_x_6283) ;  /* 0x00000e8000007947 */ /* 0x000fea0003800000 */
.L_x_6281:
[----:B------:R-:W-:-:S06]  /*3010*/  HADD2.F32 R3, -RZ, R23.H0_H0 ;  /* 0x20000017ff037230 */ /* 0x000fcc0000004100 */
[----:B------:R-:W0:Y:S02]  /*3020*/  F2I.S64.TRUNC R2, R3 ;  /* 0x0000000300027311 */ /* 0x000e24000020d900 */
[----:B0-----:R0:W-:Y:S01]  /*3030*/  STG.E.U8 [R16.64], R2 ;  /* 0x0000000210007986 */ /* 0x0011e2000c101124 */
[----:B------:R-:W-:Y:S05]  /*3040*/  BRA `(.L_x_6283) ;  /* 0x00000e4000007947 */ /* 0x000fea0003800000 */
.L_x_6280:
[----:B------:R-:W-:-:S13]  /*3050*/  ISETP.NE.AND P0, PT, R2, 0x2, PT ;  /* 0x000000020200780c */ /* 0x000fda0003f05270 */
[----:B------:R-:W-:Y:S05]  /*3060*/  @!P0 BRA `(.L_x_6284) ;  /* 0x000000c000008947 */ /* 0x000fea0003800000 */
[----:B------:R-:W-:-:S13]  /*3070*/  ISETP.NE.AND P0, PT, R2, 0x3, PT ;  /* 0x000000030200780c */ /* 0x000fda0003f05270 */
[----:B------:R-:W-:Y:S05]  /*3080*/  @!P0 BRA `(.L_x_6285) ;  /* 0x0000006000008947 */ /* 0x000fea0003800000 */
[----:B------:R-:W-:-:S13]  /*3090*/  ISETP.NE.AND P0, PT, R2, 0x4, PT ;  /* 0x000000040200780c */ /* 0x000fda0003f05270 */
[----:B------:R-:W-:Y:S05]  /*30a0*/  @P0 BRA `(.L_x_6282) ;  /* 0x00000c3000000947 */ /* 0x000fea0003800000 */
[----:B------:R-:W-:-:S06]  /*30b0*/  HADD2.F32 R2, -RZ, R23.H0_H0 ;  /* 0x20000017ff027230 */ /* 0x000fcc0000004100 */
[----:B------:R-:W0:Y:S02]  /*30c0*/  F2I.S64.TRUNC R2, R2 ;  /* 0x0000000200027311 */ /* 0x000e24000020d900 */
[----:B0-----:R0:W-:Y:S01]  /*30d0*/  STG.E.64 [R16.64], R2 ;  /* 0x0000000210007986 */ /* 0x0011e2000c101b24 */
[----:B------:R-:W-:Y:S05]  /*30e0*/  BRA `(.L_x_6283) ;  /* 0x00000da000007947 */ /* 0x000fea0003800000 */
.L_x_6285:
[----:B------:R-:W-:-:S06]  /*30f0*/  HADD2.F32 R23, -RZ, R23.H0_H0 ;  /* 0x20000017ff177230 */ /* 0x000fcc0000004100 */
[----:B------:R-:W0:Y:S02]  /*3100*/  F2I.FTZ.TRUNC.NTZ R23, R23 ;  /* 0x0000001700177305 */ /* 0x000e24000021f100 */
[----:B0-----:R0:W-:Y:S01]  /*3110*/  STG.E [R16.64], R23 ;  /* 0x0000001710007986 */ /* 0x0011e2000c101924 */
[----:B------:R-:W-:Y:S05]  /*3120*/  BRA `(.L_x_6283) ;  /* 0x00000d6000007947 */ /* 0x000fea0003800000 */
.L_x_6284:
[----:B------:R-:W-:-:S06]  /*3130*/  HADD2.F32 R23, -RZ, R23.H0_H0 ;  /* 0x20000017ff177230 */ /* 0x000fcc0000004100 */
[----:B------:R-:W0:Y:S02]  /*3140*/  F2I.FTZ.TRUNC.NTZ R23, R23 ;  /* 0x0000001700177305 */ /* 0x000e24000021f100 */
[----:B0-----:R0:W-:Y:S01]  /*3150*/  STG.E.U16 [R16.64], R23 ;  /* 0x0000001710007986 */ /* 0x0011e2000c101524 */
[----:B------:R-:W-:Y:S05]  /*3160*/  BRA `(.L_x_6283) ;  /* 0x00000d2000007947 */ /* 0x000fea0003800000 */
.L_x_6279:
[----:B------:R-:W-:-:S13]  /*3170*/  ISETP.GT.AND P0, PT, R2, 0x6, PT ;  /* 0x000000060200780c */ /* 0x000fda0003f04270 */
[----:B------:R-:W-:Y:S05]  /*3180*/  @P0 BRA `(.L_x_6286) ;  /* 0x0000009000000947 */ /* 0x000fea0003800000 */
[----:B------:R-:W-:-:S13]  /*3190*/  ISETP.NE.AND P0, PT, R2, 0x5, PT ;  /* 0x000000050200780c */ /* 0x000fda0003f05270 */
[----:B------:R-:W-:Y:S05]  /*31a0*/  @!P0 BRA `(.L_x_6287) ;  /* 0x0000005000008947 */ /* 0x000fea0003800000 */
[----:B------:R-:W-:-:S13]  /*31b0*/  ISETP.NE.AND P0, PT, R2, 0x6, PT ;  /* 0x000000060200780c */ /* 0x000fda0003f05270 */
[----:B------:R-:W-:Y:S05]  /*31c0*/  @P0 BRA `(.L_x_6282) ;  /* 0x00000b1000000947 */ /* 0x000fea0003800000 */
[----:B------:R-:W-:-:S05]  /*31d0*/  HADD2.F32 R23, -RZ, R23.H0_H0 ;  /* 0x20000017ff177230 */ /* 0x000fca0000004100 */
[----:B------:R0:W-:Y:S01]  /*31e0*/  STG.E [R16.64], R23 ;  /* 0x0000001710007986 */ /* 0x0001e2000c101924 */
[----:B------:R-:W-:Y:S05]  /*31f0*/  BRA `(.L_x_6283) ;  /* 0x00000c9000007947 */ /* 0x000fea0003800000 */
.L_x_6287:
[----:B------:R0:W-:Y:S01]  /*3200*/  STG.E.U16 [R16.64], R23 ;  /* 0x0000001710007986 */ /* 0x0001e2000c101524 */
[----:B------:R-:W-:Y:S05]  /*3210*/  BRA `(.L_x_6283) ;  /* 0x00000c7000007947 */ /* 0x000fea0003800000 */
.L_x_6286:
[----:B------:R-:W-:-:S13]  /*3220*/  ISETP.NE.AND P0, PT, R2, 0x7, PT ;  /* 0x000000070200780c */ /* 0x000fda0003f05270 */
[----:B------:R-:W-:Y:S05]  /*3230*/  @!P0 BRA `(.L_x_6288) ;  /* 0x000000d000008947 */ /* 0x000fea0003800000 */
[----:B------:R-:W-:-:S13]  /*3240*/  ISETP.NE.AND P0, PT, R2, 0x8, PT ;  /* 0x000000080200780c */ /* 0x000fda0003f05270 */
[----:B------:R-:W-:Y:S05]  /*3250*/  @!P0 BRA `(.L_x_6289) ;  /* 0x0000006000008947 */ /* 0x000fea0003800000 */
[----:B------:R-:W-:-:S13]  /*3260*/  ISETP.NE.AND P0, PT, R2, 0x9, PT ;  /* 0x000000090200780c */ /* 0x000fda0003f05270 */
[----:B------:R-:W-:Y:S05]  /*3270*/  @P0 BRA `(.L_x_6282) ;  /* 0x00000a6000000947 */ /* 0x000fea0003800000 */
[----:B------:R-:W-:Y:S01]  /*3280*/  HADD2.F32 R2, -RZ, R23.H0_H0 ;  /* 0x20000017ff027230 */ /* 0x000fe20000004100 */
[----:B------:R-:W-:-:S05]  /*3290*/  IMAD.MOV.U32 R3, RZ, RZ, RZ ;  /* 0x000000ffff037224 */ /* 0x000fca00078e00ff */
[----:B------:R0:W-:Y:S01]  /*32a0*/  STG.E.64 [R16.64], R2 ;  /* 0x0000000210007986 */ /* 0x0001e2000c101b24 */
[----:B------:R-:W-:Y:S05]  /*32b0*/  BRA `(.L_x_6283) ;  /* 0x00000bd000007947 */ /* 0x000fea0003800000 */
.L_x_6289:
[----:B------:R-:W-:-:S05]  /*32c0*/  HADD2.F32 R0, -RZ, R23.H0_H0 ;  /* 0x20000017ff007230 */ /* 0x000fca0000004100 */
[----:B------:R-:W-:-:S04]  /*32d0*/  F2FP.PACK_AB R0, RZ, R0 ;  /* 0x00000000ff00723e */ /* 0x000fc800000000ff */
[----:B------:R-:W-:-:S05]  /*32e0*/  PRMT R0, R0, 0x5410, RZ ;  /* 0x0000541000007816 */ /* 0x000fca00000000ff */
[----:B------:R0:W-:Y:S01]  /*32f0*/  STG.E [R16.64], R0 ;  /* 0x0000000010007986 */ /* 0x0001e2000c101924 */
[----:B------:R-:W-:Y:S05]  /*3300*/  BRA `(.L_x_6283) ;  /* 0x00000b8000007947 */ /* 0x000fea0003800000 */
.L_x_6288:
[----:B------:R-:W-:-:S05]  /*3310*/  HADD2.F32 R2, -RZ, R23.H0_H0 ;  /* 0x20000017ff027230 */ /* 0x000fca0000004100 */
[----:B------:R-:W-:-:S06]  /*3320*/  FMUL.FTZ R2, R2, 1 ;  /* 0x3f80000002027820 */ /* 0x000fcc0000410000 */
[----:B------:R-:W0:Y:S02]  /*3330*/  F2F.F64.F32 R2, R2 ;  /* 0x0000000200027310 */ /* 0x000e240000201800 */
[----:B0-----:R0:W-:Y:S01]  /*3340*/  STG.E.64 [R16.64], R2 ;  /* 0x0000000210007986 */ /* 0x0011e2000c101b24 */
[----:B------:R-:W-:Y:S05]  /*3350*/  BRA `(.L_x_6283) ;  /* 0x00000b3000007947 */ /* 0x000fea0003800000 */
.L_x_6278:
        /* <DEDUP_REMOVED lines=8> */
[----:B------:R-:W-:-:S05]  /*33e0*/  HADD2.F32 R23, -RZ, R23.H0_H0 ;  /* 0x20000017ff177230 */ /* 0x000fca0000004100 */
[----:B------:R-:W-:-:S04]  /*33f0*/  FSETP.NEU.FTZ.AND P0, PT, R23, RZ, PT ;  /* 0x000000ff1700720b */ /* 0x000fc80003f1d000 */
[----:B------:R-:W-:-:S05]  /*3400*/  SEL R3, RZ, 0x1, !P0 ;  /* 0x00000001ff037807 */ /* 0x000fca0004000000 */
[----:B------:R0:W-:Y:S01]  /*3410*/  STG.E.U8 [R16.64], R3 ;  /* 0x0000000310007986 */ /* 0x0001e2000c101124 */
[----:B------:R-:W-:Y:S05]  /*3420*/  BRA `(.L_x_6283) ;  /* 0x00000a6000007947 */ /* 0x000fea0003800000 */
.L_x_6292:
[----:B------:R-:W-:Y:S01]  /*3430*/  HADD2.F32 R23, -RZ, R23.H0_H0 ;  /* 0x20000017ff177230 */ /* 0x000fe20000004100 */
[----:B------:R-:W-:-:S04]  /*3440*/  CS2R R6, SRZ ;  /* 0x0000000000067805 */ /* 0x000fc8000001ff00 */
[----:B------:R-:W-:-:S06]  /*3450*/  FMUL.FTZ R4, R23, 1 ;  /* 0x3f80000017047820 */ /* 0x000fcc0000410000 */
[----:B------:R-:W0:Y:S02]  /*3460*/  F2F.F64.F32 R4, R4 ;  /* 0x0000000400047310 */ /* 0x000e240000201800 */
[----:B0-----:R0:W-:Y:S01]  /*3470*/  STG.E.128 [R16.64], R4 ;  /* 0x0000000410007986 */ /* 0x0011e2000c101d24 */
[----:B------:R-:W-:Y:S05]  /*3480*/  BRA `(.L_x_6283) ;  /* 0x00000a0000007947 */ /* 0x000fea0003800000 */
.L_x_6291:
[----:B------:R-:W-:-:S13]  /*3490*/  ISETP.NE.AND P0, PT, R2, 0xf, PT ;  /* 0x0000000f0200780c */ /* 0x000fda0003f05270 */
[----:B------:R-:W-:Y:S05]  /*34a0*/  @!P0 BRA `(.L_x_6293) ;  /* 0x000002d000008947 */ /* 0x000fea0003800000 */
[----:B------:R-:W-:-:S13]  /*34b0*/  ISETP.NE.AND P0, PT, R2, 0x17, PT ;  /* 0x000000170200780c */ /* 0x000fda0003f05270 */
[----:B------:R-:W-:Y:S05]  /*34c0*/  @!P0 BRA `(.L_x_6294) ;  /* 0x0000015000008947 */ /* 0x000fea0003800000 */
[----:B------:R-:W-:-:S13]  /*34d0*/  ISETP.NE.AND P0, PT, R2, 0x18, PT ;  /* 0x000000180200780c */ /* 0x000fda0003f05270 */
[----:B------:R-:W-:Y:S05]  /*34e0*/  @P0 BRA `(.L_x_6282) ;  /* 0x000007f000000947 */ /* 0x000fea0003800000 */
[----:B------:R-:W-:Y:S01]  /*34f0*/  HADD2.F32 R23, -RZ, R23.H0_H0 ;  /* 0x20000017ff177230 */ /* 0x000fe20000004100 */
[----:B------:R-:W-:Y:S04]  /*3500*/  BSSY B0, `(.L_x_6295) ;  /* 0x000000e000007945 */ /* 0x000fe80003800000 */
        /* <DEDUP_REMOVED lines=13> */
.L_x_6296:
[----:B------:R-:W-:Y:S05]  /*35e0*/  BSYNC B0 ;  /* 0x0000000000007941 */ /* 0x000fea0003800000 */
.L_x_6295:
[----:B------:R-:W-:-:S05]  /*35f0*/  LOP3.LUT R3, R0, R3, RZ, 0xfc, !PT ;  /* 0x0000000300037212 */ /* 0x000fca00078efcff */
[----:B------:R0:W-:Y:S01]  /*3600*/  STG.E.U8 [R16.64], R3 ;  /* 0x0000000310007986 */ /* 0x0001e2000c101124 */
[----:B------:R-:W-:Y:S05]  /*3610*/  BRA `(.L_x_6283) ;  /* 0x0000087000007947 */ /* 0x000fea0003800000 */
.L_x_6294:
[----:B------:R-:W-:Y:S01]  /*3620*/  HADD2.F32 R23, -RZ, R23.H0_H0 ;  /* 0x20000017ff177230 */ /* 0x000fe20000004100 */
[----:B------:R-:W-:Y:S04]  /*3630*/  BSSY B0, `(.L_x_6297) ;  /* 0x000000f000007945 */ /* 0x000fe80003800000 */
        /* <DEDUP_REMOVED lines=11> */
.L_x_6298:
[----:B------:R-:W-:Y:S01]  /*36f0*/  IMAD.MOV.U32 R0, RZ, RZ, 0x7f ;  /* 0x0000007fff007424 */ /* 0x000fe200078e00ff */
[----:B------:R-:W-:-:S04]  /*3700*/  ISETP.GT.U32.AND P0, PT, R2, 0x7f800000, PT ;  /* 0x7f8000000200780c */ /* 0x000fc80003f04070 */
[----:B------:R-:W-:-:S04]  /*3710*/  SEL R0, R0, 0x7c, P0 ;  /* 0x0000007c00007807 */ /* 0x000fc80000000000 */
.L_x_6299:
[----:B------:R-:W-:Y:S05]  /*3720*/  BSYNC B0 ;  /* 0x0000000000007941 */ /* 0x000fea0003800000 */
.L_x_6297:
[----:B------:R-:W-:-:S04]  /*3730*/  LOP3.LUT R2, R23, 0x80000000, RZ, 0xc0, !PT ;  /* 0x8000000017027812 */ /* 0x000fc800078ec0ff */
[----:B------:R-:W-:-:S04]  /*3740*/  SHF.R.U32.HI R3, RZ, 0x18, R2 ;  /* 0x00000018ff037819 */ /* 0x000fc80000011602 */
[----:B------:R-:W-:-:S05]  /*3750*/  LOP3.LUT R3, R0, R3, RZ, 0xfc, !PT ;  /* 0x0000000300037212 */ /* 0x000fca00078efcff */
[----:B------:R0:W-:Y:S01]  /*3760*/  STG.E.U8 [R16.64], R3 ;  /* 0x0000000310007986 */ /* 0x0001e2000c101124 */
[----:B------:R-:W-:Y:S05]  /*3770*/  BRA `(.L_x_6283) ;  /* 0x0000071000007947 */ /* 0x000fea0003800000 */
.L_x_6293:
[----:B------:R-:W-:-:S05]  /*3780*/  HADD2.F32 R0, -RZ, R23.H0_H0 ;  /* 0x20000017ff007230 */ /* 0x000fca0000004100 */
[----:B------:R-:W-:-:S05]  /*3790*/  F2FP.BF16.PACK_AB R0, RZ, R0 ;  /* 0x00000000ff00723e */ /* 0x000fca00000010ff */
[----:B------:R0:W-:Y:S01]  /*37a0*/  STG.E.U16 [R16.64], R0 ;  /* 0x0000000010007986 */ /* 0x0001e2000c101524 */
[----:B------:R-:W-:Y:S05]  /*37b0*/  BRA `(.L_x_6283) ;  /* 0x000006d000007947 */ /* 0x000fea0003800000 */
.L_x_6290:
        /* <DEDUP_REMOVED lines=8> */
[----:B------:R-:W-:-:S06]  /*3840*/  HADD2.F32 R3, -RZ, R23.H0_H0 ;  /* 0x20000017ff037230 */ /* 0x000fcc0000004100 */
[----:B------:R-:W0:Y:S02]  /*3850*/  F2I.FTZ.U32.TRUNC.NTZ R3, R3 ;  /* 0x0000000300037305 */ /* 0x000e24000021f000 */
[----:B0-----:R0:W-:Y:S01]  /*3860*/  STG.E.U16 [R16.64], R3 ;  /* 0x0000000310007986 */ /* 0x0011e2000c101524 */
[----:B------:R-:W-:Y:S05]  /*3870*/  BRA `(.L_x_6283) ;  /* 0x0000061000007947 */ /* 0x000fea0003800000 */
.L_x_6302:
[----:B------:R-:W-:Y:S01]  /*3880*/  HADD2.F32 R23, -RZ, R23.H0_H0 ;  /* 0x20000017ff177230 */ /* 0x000fe20000004100 */
[----:B------:R-:W-:Y:S01]  /*3890*/  BSSY B0, `(.L_x_6303) ;  /* 0x0000014000007945 */ /* 0x000fe20003800000 */
[----:B------:R-:W-:-:S03]  /*38a0*/  IMAD.MOV.U32 R8, RZ, RZ, 0x80 ;  /* 0x00000080ff087424 */ /* 0x000fc600078e00ff */
        /* <DEDUP_REMOVED lines=14> */
.L_x_6305:
[----:B------:R-:W-:-:S04]  /*3990*/  LOP3.LUT R2, R23, 0x80000000, RZ, 0xc0, !PT ;  /* 0x8000000017027812 */ /* 0x000fc800078ec0ff */
[----:B------:R-:W-:-:S04]  /*39a0*/  SHF.R.U32.HI R3, RZ, 0x18, R2 ;  /* 0x00000018ff037819 */ /* 0x000fc80000011602 */
[----:B------:R-:W-:-:S04]  /*39b0*/  LOP3.LUT R0, R0, R3, RZ, 0xfc, !PT ;  /* 0x0000000300007212 */ /* 0x000fc800078efcff */
[----:B------:R-:W-:Y:S02]  /*39c0*/  PRMT R8, R0, 0x7610, R8 ;  /* 0x0000761000087816 */ /* 0x000fe40000000008 */
.L_x_6304:
[----:B------:R-:W-:Y:S05]  /*39d0*/  BSYNC B0 ;  /* 0x0000000000007941 */ /* 0x000fea0003800000 */
.L_x_6303:
[----:B------:R0:W-:Y:S01]  /*39e0*/  STG.E.U8 [R16.64], R8 ;  /* 0x0000000810007986 */ /* 0x0001e2000c101124 */
[----:B------:R-:W-:Y:S05]  /*39f0*/  BRA `(.L_x_6283) ;  /* 0x0000049000007947 */ /* 0x000fea0003800000 */
.L_x_6301:
        /* <DEDUP_REMOVED lines=17> */
.L_x_6308:
[----:B------:R-:W-:-:S04]  /*3b10*/  LOP3.LUT R2, R23, 0x80000000, RZ, 0xc0, !PT ;  /* 0x8000000017027812 */ /* 0x000fc800078ec0ff */
[----:B------:R-:W-:-:S04]  /*3b20*/  SHF.R.U32.HI R3, RZ, 0x18, R2 ;  /* 0x00000018ff037819 */ /* 0x000fc80000011602 */
[----:B------:R-:W-:-:S04]  /*3b30*/  LOP3.LUT R0, R0, R3, RZ, 0xfc, !PT ;  /* 0x0000000300007212 */ /* 0x000fc800078efcff */
[----:B------:R-:W-:Y:S02]  /*3b40*/  PRMT R8, R0, 0x7610, R8 ;  /* 0x0000761000087816 */ /* 0x000fe40000000008 */
.L_x_6307:
[----:B------:R-:W-:Y:S05]  /*3b50*/  BSYNC B0 ;  /* 0x0000000000007941 */ /* 0x000fea0003800000 */
.L_x_6306:
[----:B------:R0:W-:Y:S01]  /*3b60*/  STG.E.U8 [R16.64], R8 ;  /* 0x0000000810007986 */ /* 0x0001e2000c101124 */
[----:B------:R-:W-:Y:S05]  /*3b70*/  BRA `(.L_x_6283) ;  /* 0x0000031000007947 */ /* 0x000fea0003800000 */
.L_x_6300:
[----:B------:R-:W-:-:S13]  /*3b80*/  ISETP.NE.AND P0, PT, R2, 0x1c, PT ;  /* 0x0000001c0200780c */ /* 0x000fda0003f05270 */
[----:B------:R-:W-:Y:S05]  /*3b90*/  @!P0 BRA `(.L_x_6309) ;  /* 0x000002c000008947 */ /* 0x000fea0003800000 */
[----:B------:R-:W-:-:S13]  /*3ba0*/  ISETP.NE.AND P0, PT, R2, 0x1d, PT ;  /* 0x0000001d0200780c */ /* 0x000fda0003f05270 */
[----:B------:R-:W-:Y:S05]  /*3bb0*/  @!P0 BRA `(.L_x_6310) ;  /* 0x0000026000008947 */ /* 0x000fea0003800000 */
[----:B------:R-:W-:-:S13]  /*3bc0*/  ISETP.NE.AND P0, PT, R2, 0x2c, PT ;  /* 0x0000002c0200780c */ /* 0x000fda0003f05270 */
[----:B------:R-:W-:Y:S05]  /*3bd0*/  @P0 BRA `(.L_x_6282) ;  /* 0x0000010000000947 */ /* 0x000fea0003800000 */
[----:B------:R-:W-:Y:S01]  /*3be0*/  HADD2.F32 R23, -RZ, R23.H0_H0 ;  /* 0x20000017ff177230 */ /* 0x000fe20000004100 */
[----:B------:R-:W-:Y:S01]  /*3bf0*/  PLOP3.LUT P0, PT, PT, PT, PT, 0x80, 0x0 ;  /* 0x000000000000781c */ /* 0x000fe20003f0f070 */
[----:B------:R-:W-:-:S03]  /*3c00*/  IMAD.MOV.U32 R3, RZ, RZ, 0xff ;  /* 0x000000ffff037424 */ /* 0x000fc600078e00ff */
        /* <DEDUP_REMOVED lines=13> */
.L_x_6282:
        /* <DEDUP_REMOVED lines=20> */
.L_x_6310:
[----:B------:R-:W-:-:S06]  /*3e20*/  HADD2.F32 R2, -RZ, R23.H0_H0 ;  /* 0x20000017ff027230 */ /* 0x000fcc0000004100 */
[----:B------:R-:W0:Y:S02]  /*3e30*/  F2I.U64.TRUNC R2, R2 ;  /* 0x0000000200027311 */ /* 0x000e24000020d800 */
[----:B0-----:R0:W-:Y:S01]  /*3e40*/  STG.E.64 [R16.64], R2 ;  /* 0x0000000210007986 */ /* 0x0011e2000c101b24 */
[----:B------:R-:W-:Y:S05]  /*3e50*/  BRA `(.L_x_6283) ;  /* 0x0000003000007947 */ /* 0x000fea0003800000 */
.L_x_6309:
[----:B------:R-:W-:-:S06]  /*3e60*/  HADD2.F32 R23, -RZ, R23.H0_H0 ;  /* 0x20000017ff177230 */ /* 0x000fcc0000004100 */
[----:B------:R-:W0:Y:S02]  /*3e70*/  F2I.FTZ.U32.TRUNC.NTZ R23, R23 ;  /* 0x0000001700177305 */ /* 0x000e24000021f000 */
[----:B0-----:R0:W-:Y:S02]  /*3e80*/  STG.E [R16.64], R23 ;  /* 0x0000001710007986 */ /* 0x0011e4000c101924 */
.L_x_6283:
[----:B------:R-:W-:-:S05]  /*3e90*/  IMAD R18, R19, 0x200, R18 ;  /* 0x0000020013127824 */ /* 0x000fca00078e0212 */
[----:B0-----:R-:W-:Y:S02]  /*3ea0*/  IADD3 R23, R18, 0x80, RZ ;  /* 0x0000008012177810 */ /* 0x001fe40007ffe0ff */
.L_x_6217:
[----:B------:R-:W-:Y:S05]  /*3eb0*/  BSYNC B7 ;  /* 0x0000000000077941 */ /* 0x000fea0003800000 */
.L_x_6216:
        /* <DEDUP_REMOVED lines=258> */
.L_x_6313:
        /* <DEDUP_REMOVED lines=21> */
.L_x_6317:
[----:B------:R-:W2:Y:S02]  /*5030*/  LDG.E.U8 R2, [R2.64] ;  /* 0x0000002402027981 */ /* 0x000ea4000c1e1100 */
[----:B--2---:R-:W0:Y:S02]  /*5040*/  I2F.U16 R0, R2 ;  /* 0x0000000200007306 */ /* 0x004e240000101000 */
[----:B0-----:R-:W-:-:S04]  /*5050*/  F2FP.PACK_AB R0, RZ, R0 ;  /* 0x00000000ff00723e */ /* 0x001fc800000000ff */
[----:B------:R-:W-:Y:S01]  /*5060*/  PRMT R19, R0, 0x7610, R19 ;  /* 0x0000761000137816 */ /* 0x000fe20000000013 */
[----:B------:R-:W-:Y:S05]  /*5070*/  BRA `(.L_x_6319) ;  /* 0x00000ed000007947 */ /* 0x000fea0003800000 */
.L_x_6316:
        /* <DEDUP_REMOVED lines=11> */
.L_x_6321:
[----:B------:R-:W2:Y:S02]  /*5130*/  LDG.E R2, [R2.64] ;  /* 0x0000002402027981 */ /* 0x000ea4000c1e1900 */
[----:B--2---:R-:W0:Y:S02]  /*5140*/  I2F R0, R2 ;  /* 0x0000000200007306 */ /* 0x004e240000201400 */
[----:B0-----:R-:W-:-:S04]  /*5150*/  F2FP.PACK_AB R0, RZ, R0 ;  /* 0x00000000ff00723e */ /* 0x001fc800000000ff */
[----:B------:R-:W-:Y:S01]  /*5160*/  PRMT R19, R0, 0x7610, R19 ;  /* 0x0000761000137816 */ /* 0x000fe20000000013 */
[----:B------:R-:W-:Y:S05]  /*5170*/  BRA `(.L_x_6319) ;  /* 0x00000dd000007947 */ /* 0x000fea0003800000 */
.L_x_6320:
[----:B------:R-:W2:Y:S02]  /*5180*/  LDG.E.U16 R2, [R2.64] ;  /* 0x0000002402027981 */ /* 0x000ea4000c1e1500 */
[----:B--2---:R-:W0:Y:S02]  /*5190*/  I2F.S16 R0, R2 ;  /* 0x0000000200007306 */ /* 0x004e240000101400 */
[----:B0-----:R-:W-:-:S04]  /*51a0*/  F2FP.PACK_AB R0, RZ, R0 ;  /* 0x00000000ff00723e */ /* 0x001fc800000000ff */
[----:B------:R-:W-:Y:S01]  /*51b0*/  PRMT R19, R0, 0x7610, R19 ;  /* 0x0000761000137816 */ /* 0x000fe20000000013 */
[----:B------:R-:W-:Y:S05]  /*51c0*/  BRA `(.L_x_6319) ;  /* 0x00000d8000007947 */ /* 0x000fea0003800000 */
.L_x_6315:
        /* <DEDUP_REMOVED lines=9> */
.L_x_6323:
[----:B------:R0:W5:Y:S01]  /*5260*/  LDG.E.U16 R19, [R2.64] ;  /* 0x0000002402137981 */ /* 0x000162000c1e1500 */
[----:B------:R-:W-:Y:S05]  /*5270*/  BRA `(.L_x_6319) ;  /* 0x00000cd000007947 */ /* 0x000fea0003800000 */
.L_x_6322:
        /* <DEDUP_REMOVED lines=9> */
.L_x_6325:
[----:B------:R0:W5:Y:S01]  /*5310*/  LDG.E.U16 R19, [R2.64] ;  /* 0x0000002402137981 */ /* 0x000162000c1e1500 */
[----:B------:R-:W-:Y:S05]  /*5320*/  BRA `(.L_x_6319) ;  /* 0x00000c2000007947 */ /* 0x000fea0003800000 */
.L_x_6324:
[----:B------:R-:W2:Y:S02]  /*5330*/  LDG.E.64 R2, [R2.64] ;  /* 0x0000002402027981 */ /* 0x000ea4000c1e1b00 */
[----:B--2---:R-:W0:Y:S01]  /*5340*/  F2F.F32.F64 R0, R2 ;  /* 0x0000000200007310 */ /* 0x004e220000301000 */
[----:B------:R-:W0:-:S14]  /*5350*/  DSETP.GEU.AND P0, PT, |R2|, c[0x2][0x0], PT ;  /* 0x008000000200762a */ /* 0x000e1c0003f0e200 */
[----:B0-----:R-:W-:-:S05]  /*5360*/  @!P0 FMUL R0, R0, 1.175494350822287508e-38 ;  /* 0x0080000000008820 */ /* 0x001fca0000400000 */
[----:B------:R-:W-:-:S04]  /*5370*/  F2FP.PACK_AB R0, RZ, R0 ;  /* 0x00000000ff00723e */ /* 0x000fc800000000ff */
[----:B------:R-:W-:Y:S01]  /*5380*/  PRMT R19, R0, 0x7610, R19 ;  /* 0x0000761000137816 */ /* 0x000fe20000000013 */
[----:B------:R-:W-:Y:S05]  /*5390*/  BRA `(.L_x_6319) ;  /* 0x00000bb000007947 */ /* 0x000fea0003800000 */
.L_x_6314:
        /* <DEDUP_REMOVED lines=14> */
.L_x_6328:
[----:B------:R-:W2:Y:S02]  /*5480*/  LDG.E.64 R2, [R2.64] ;  /* 0x0000002402027981 */ /* 0x000ea4000c1e1b00 */
[----:B--2---:R-:W0:Y:S01]  /*5490*/  F2F.F32.F64 R0, R2 ;  /* 0x0000000200007310 */ /* 0x004e220000301000 */
[----:B------:R-:W0:-:S14]  /*54a0*/  DSETP.GEU.AND P0, PT, |R2|, c[0x2][0x0], PT ;  /* 0x008000000200762a */ /* 0x000e1c0003f0e200 */
[----:B0-----:R-:W-:-:S05]  /*54b0*/  @!P0 FMUL R0, R0, 1.175494350822287508e-38 ;  /* 0x0080000000008820 */ /* 0x001fca0000400000 */
[----:B------:R-:W-:-:S04]  /*54c0*/  F2FP.PACK_AB R0, RZ, R0 ;  /* 0x00000000ff00723e */ /* 0x000fc800000000ff */
[----:B------:R-:W-:Y:S01]  /*54d0*/  PRMT R19, R0, 0x7610, R19 ;  /* 0x0000761000137816 */ /* 0x000fe20000000013 */
[----:B------:R-:W-:Y:S05]  /*54e0*/  BRA `(.L_x_6319) ;  /* 0x00000a6000007947 */ /* 0x000fea0003800000 */
.L_x_6327:
        /* <DEDUP_REMOVED lines=28> */
.L_x_6330:
        /* <DEDUP_REMOVED lines=15> */
.L_x_6329:
[----:B------:R-:W2:Y:S02]  /*57a0*/  LDG.E.U16 R0, [R2.64] ;  /* 0x0000002402007981 */ /* 0x000ea4000c1e1500 */
[----:B--2---:R-:W-:-:S04]  /*57b0*/  PRMT R0, RZ, 0x5410, R0 ;  /* 0x00005410ff007816 */ /* 0x004fc80000000000 */
[----:B------:R-:W-:-:S04]  /*57c0*/  F2FP.PACK_AB R0, RZ, R0 ;  /* 0x00000000ff00723e */ /* 0x000fc800000000ff */
[----:B------:R-:W-:Y:S01]  /*57d0*/  PRMT R19, R0, 0x7610, R19 ;  /* 0x0000761000137816 */ /* 0x000fe20000000013 */
[----:B------:R-:W-:Y:S05]  /*57e0*/  BRA `(.L_x_6319) ;  /* 0x0000076000007947 */ /* 0x000fea0003800000 */
.L_x_6326:
        /* <DEDUP_REMOVED lines=12> */
.L_x_6333:
        /* <DEDUP_REMOVED lines=21> */
.L_x_6337:
[----:B------:R-:W-:Y:S05]  /*5a00*/  BSYNC B1 ;  /* 0x0000000000017941 */ /* 0x000fea0003800000 */
.L_x_6336:
[----:B------:R-:W-:Y:S01]  /*5a10*/  LEA R3, R0, 0x3b800000, 0x17 ;  /* 0x3b80000000037811 */ /* 0x000fe200078eb8ff */
[----:B------:R-:W-:-:S05]  /*5a20*/  IMAD.SHL.U32 R0, R2, 0x100000, RZ ;  /* 0x0010000002007824 */ /* 0x000fca00078e00ff */
[----:B------:R-:W-:Y:S02]  /*5a30*/  LOP3.LUT R0, R3, R0, R4, 0xfe, !PT ;  /* 0x0000000003007212 */ /* 0x000fe400078efe04 */
.L_x_6335:
[----:B------:R-:W-:Y:S05]  /*5a40*/  BSYNC B0 ;  /* 0x0000000000007941 */ /* 0x000fea0003800000 */
.L_x_6334:
[----:B------:R-:W-:-:S04]  /*5a50*/  F2FP.PACK_AB R0, RZ, R0 ;  /* 0x00000000ff00723e */ /* 0x000fc800000000ff */
[----:B------:R-:W-:Y:S01]  /*5a60*/  PRMT R19, R0, 0x7610, R19 ;  /* 0x0000761000137816 */ /* 0x000fe20000000013 */
[----:B------:R-:W-:Y:S05]  /*5a70*/  BRA `(.L_x_6319) ;  /* 0x000004d000007947 */ /* 0x000fea0003800000 */
.L_x_6332:
        /* <DEDUP_REMOVED lines=21> */
.L_x_6341:
[----:B------:R-:W-:Y:S05]  /*5bd0*/  BSYNC B1 ;  /* 0x0000000000017941 */ /* 0x000fea0003800000 */
.L_x_6340:
[----:B------:R-:W-:Y:S01]  /*5be0*/  LEA R3, R0, 0x37800000, 0x17 ;  /* 0x3780000000037811 */ /* 0x000fe200078eb8ff */
[----:B------:R-:W-:-:S05]  /*5bf0*/  IMAD.SHL.U32 R0, R2, 0x200000, RZ ;  /* 0x0020000002007824 */ /* 0x000fca00078e00ff */
[----:B------:R-:W-:Y:S02]  /*5c00*/  LOP3.LUT R0, R3, R0, R4, 0xfe, !PT ;  /* 0x0000000003007212 */ /* 0x000fe400078efe04 */
.L_x_6339:
[----:B------:R-:W-:Y:S05]  /*5c10*/  BSYNC B0 ;  /* 0x0000000000007941 */ /* 0x000fea0003800000 */
.L_x_6338:
[----:B------:R-:W-:-:S04]  /*5c20*/  F2FP.PACK_AB R0, RZ, R0 ;  /* 0x00000000ff00723e */ /* 0x000fc800000000ff */
[----:B------:R-:W-:Y:S01]  /*5c30*/  PRMT R19, R0, 0x7610, R19 ;  /* 0x0000761000137816 */ /* 0x000fe20000000013 */
[----:B------:R-:W-:Y:S05]  /*5c40*/  BRA `(.L_x_6319) ;  /* 0x0000030000007947 */ /* 0x000fea0003800000 */
.L_x_6331:
        /* <DEDUP_REMOVED lines=14> */
.L_x_6345:
[----:B------:R-:W-:Y:S05]  /*5d30*/  BSYNC B0 ;  /* 0x0000000000007941 */ /* 0x000fea0003800000 */
.L_x_6344:
[----:B------:R-:W-:-:S04]  /*5d40*/  F2FP.PACK_AB R0, RZ, R0 ;  /* 0x00000000ff00723e */ /* 0x000fc800000000ff */
[----:B------:R-:W-:Y:S01]  /*5d50*/  PRMT R19, R0, 0x7610, R19 ;  /* 0x0000761000137816 */ /* 0x000fe20000000013 */
[----:B------:R-:W-:Y:S05]  /*5d60*/  BRA `(.L_x_6319) ;  /* 0x000001e000007947 */ /* 0x000fea0003800000 */
.L_x_6318:
        /* <DEDUP_REMOVED lines=21> */
.L_x_6343:
[----:B------:R-:W2:Y:S02]  /*5ec0*/  LDG.E.64 R2, [R2.64] ;  /* 0x0000002402027981 */ /* 0x000ea4000c1e1b00 */
[----:B--2---:R-:W0:Y:S02]  /*5ed0*/  I2F.U64 R0, R2 ;  /* 0x0000000200007312 */ /* 0x004e240000301000 */
[----:B0-----:R-:W-:-:S04]  /*5ee0*/  F2FP.PACK_AB R0, RZ, R0 ;  /* 0x00000000ff00723e */ /* 0x001fc800000000ff */
[----:B------:R-:W-:Y:S01]  /*5ef0*/  PRMT R19, R0, 0x7610, R19 ;  /* 0x0000761000137816 */ /* 0x000fe20000000013 */
[----:B------:R-:W-:Y:S05]  /*5f00*/  BRA `(.L_x_6319) ;  /* 0x0000004000007947 */ /* 0x000fea0003800000 */
.L_x_6342:
[----:B------:R-:W2:Y:S02]  /*5f10*/  LDG.E R2, [R2.64] ;  /* 0x0000002402027981 */ /* 0x000ea4000c1e1900 */
[----:B--2---:R-:W0:Y:S02]  /*5f20*/  I2F.U32 R0, R2 ;  /* 0x0000000200007306 */ /* 0x004e240000201000 */
[----:B0-----:R-:W-:-:S04]  /*5f30*/  F2FP.PACK_AB R0, RZ, R0 ;  /* 0x00000000ff00723e */ /* 0x001fc800000000ff */
[----:B------:R-:W-:Y:S02]  /*5f40*/  PRMT R19, R0, 0x7610, R19 ;  /* 0x0000761000137816 */ /* 0x000fe40000000013 */
.L_x_6319:
        /* <DEDUP_REMOVED lines=18> */
.L_x_6350:
[----:B------:R-:W2:Y:S02]  /*6070*/  LDG.E.U8 R0, [R2.64] ;  /* 0x0000002402007981 */ /* 0x000ea4000c1e1100 */
[----:B--2---:R-:W0:Y:S01]  /*6080*/  I2F.U16 R0, R0 ;  /* 0x0000000000007306 */ /* 0x004e220000101000 */
[----:B------:R-:W-:Y:S05]  /*6090*/  BRA `(.L_x_6352) ;  /* 0x00000ca000007947 */ /* 0x000fea0003800000 */
.L_x_6349:
        /* <DEDUP_REMOVED lines=9> */
.L_x_6354:
[----:B------:R-:W2:Y:S02]  /*6130*/  LDG.E R0, [R2.64] ;  /* 0x0000002402007981 */ /* 0x000ea4000c1e1900 */
[----:B--2---:R-:W0:Y:S01]  /*6140*/  I2F R0, R0 ;  /* 0x0000000000007306 */ /* 0x004e220000201400 */
[----:B------:R-:W-:Y:S05]  /*6150*/  BRA `(.L_x_6352) ;  /* 0x00000be000007947 */ /* 0x000fea0003800000 */
.L_x_6353:
[----:B------:R-:W2:Y:S02]  /*6160*/  LDG.E.U16 R0, [R2.64] ;  /* 0x0000002402007981 */ /* 0x000ea4000c1e1500 */
[----:B--2---:R-:W0:Y:S01]  /*6170*/  I2F.S16 R0, R0 ;  /* 0x0000000000007306 */ /* 0x004e220000101400 */
[----:B------:R-:W-:Y:S05]  /*6180*/  BRA `(.L_x_6352) ;  /* 0x00000bb000007947 */ /* 0x000fea0003800000 */
.L_x_6348:
        /* <DEDUP_REMOVED lines=8> */
.L_x_6356:
[----:B------:R-:W2:Y:S02]  /*6210*/  LDG.E.U16 R0, [R2.64] ;  /* 0x0000002402007981 */ /* 0x000ea4000c1e1500 */
[----:B--2---:R-:W-:Y:S01]  /*6220*/  HADD2.F32 R0, -RZ, R0.H0_H0 ;  /* 0x20000000ff007230 */ /* 0x004fe20000004100 */
[----:B------:R-:W-:Y:S05]  /*6230*/  BRA `(.L_x_6352) ;  /* 0x00000b0000007947 */ /* 0x000fea0003800000 */
.L_x_6355:
        /* <DEDUP_REMOVED lines=8> */
.L_x_6358:
[----:B------:R-:W2:Y:S02]  /*62c0*/  LDG.E.U16 R0, [R2.64] ;  /* 0x0000002402007981 */ /* 0x000ea4000c1e1500 */
[----:B--2---:R-:W-:Y:S01]  /*62d0*/  HADD2.F32 R0, -RZ, R0.H0_H0 ;  /* 0x20000000ff007230 */ /* 0x004fe20000004100 */
[----:B------:R-:W-:Y:S05]  /*62e0*/  BRA `(.L_x_6352) ;  /* 0x00000a5000007947 */ /* 0x000fea0003800000 */
.L_x_6357:
[----:B------:R-:W2:Y:S02]  /*62f0*/  LDG.E.64 R2, [R2.64] ;  /* 0x0000002402027981 */ /* 0x000ea4000c1e1b00 */
[----:B--2---:R-:W0:Y:S01]  /*6300*/  F2F.F32.F64 R0, R2 ;  /* 0x0000000200007310 */ /* 0x004e220000301000 */
[----:B------:R-:W0:-:S14]  /*6310*/  DSETP.GEU.AND P0, PT, |R2|, c[0x2][0x0], PT ;  /* 0x008000000200762a */ /* 0x000e1c0003f0e200 */
[----:B0-----:R-:W-:Y:S01]  /*6320*/  @!P0 FMUL R0, R0, 1.175494350822287508e-38 ;  /* 0x0080000000008820 */ /* 0x001fe20000400000 */
[----:B------:R-:W-:Y:S05]  /*6330*/  BRA `(.L_x_6352) ;  /* 0x00000a0000007947 */ /* 0x000fea0003800000 */
.L_x_6347:
        /* <DEDUP_REMOVED lines=12> */
.L_x_6361:
[----:B------:R-:W2:Y:S02]  /*6400*/  LDG.E.64 R2, [R2.64] ;  /* 0x0000002402027981 */ /* 0x000ea4000c1e1b00 */
[----:B--2---:R-:W0:Y:S01]  /*6410*/  F2F.F32.F64 R0, R2 ;  /* 0x0000000200007310 */ /* 0x004e220000301000 */
[----:B------:R-:W0:-:S14]  /*6420*/  DSETP.GEU.AND P0, PT, |R2|, c[0x2][0x0], PT ;  /* 0x008000000200762a */ /* 0x000e1c0003f0e200 */
[----:B0-----:R-:W-:Y:S01]  /*6430*/  @!P0 FMUL R0, R0, 1.175494350822287508e-38 ;  /* 0x0080000000008820 */ /* 0x001fe20000400000 */
[----:B------:R-:W-:Y:S05]  /*6440*/  BRA `(.L_x_6352) ;  /* 0x000008f000007947 */ /* 0x000fea0003800000 */
.L_x_6360:
        /* <DEDUP_REMOVED lines=26> */
.L_x_6363:
        /* <DEDUP_REMOVED lines=13> */
.L_x_6362:
[----:B------:R-:W2:Y:S02]  /*66c0*/  LDG.E.U16 R0, [R2.64] ;  /* 0x0000002402007981 */ /* 0x000ea4000c1e1500 */
[----:B--2---:R-:W-:Y:S01]  /*66d0*/  PRMT R0, RZ, 0x5410, R0 ;  /* 0x00005410ff007816 */ /* 0x004fe20000000000 */
[----:B------:R-:W-:Y:S05]  /*66e0*/  BRA `(.L_x_6352) ;  /* 0x0000065000007947 */ /* 0x000fea0003800000 */
.L_x_6359:
        /* <DEDUP_REMOVED lines=11> */
.L_x_6366:
        /* <DEDUP_REMOVED lines=20> */
.L_x_6368:
[----:B------:R-:W-:Y:S05]  /*68e0*/  BSYNC B0 ;  /* 0x0000000000007941 */ /* 0x000fea0003800000 */
.L_x_6367:
[----:B------:R-:W-:Y:S01]  /*68f0*/  LEA R3, R0, 0x3b800000, 0x17 ;  /* 0x3b80000000037811 */ /* 0x000fe200078eb8ff */
[----:B------:R-:W-:-:S05]  /*6900*/  IMAD.SHL.U32 R0, R2, 0x100000, RZ ;  /* 0x0010000002007824 */ /* 0x000fca00078e00ff */
[----:B------:R-:W-:Y:S01]  /*6910*/  LOP3.LUT R0, R3, R0, R4, 0xfe, !PT ;  /* 0x0000000003007212 */ /* 0x000fe200078efe04 */
[----:B------:R-:W-:Y:S05]  /*6920*/  BRA `(.L_x_6352) ;  /* 0x0000041000007947 */ /* 0x000fea0003800000 */
.L_x_6365:
        /* <DEDUP_REMOVED lines=20> */
.L_x_6370:
[----:B------:R-:W-:Y:S05]  /*6a70*/  BSYNC B0 ;  /* 0x0000000000007941 */ /* 0x000fea0003800000 */
.L_x_6369:
[----:B------:R-:W-:Y:S01]  /*6a80*/  LEA R3, R0, 0x37800000, 0x17 ;  /* 0x3780000000037811 */ /* 0x000fe200078eb8ff */
[----:B------:R-:W-:-:S05]  /*6a90*/  IMAD.SHL.U32 R0, R2, 0x200000, RZ ;  /* 0x0020000002007824 */ /* 0x000fca00078e00ff */
[----:B------:R-:W-:Y:S01]  /*6aa0*/  LOP3.LUT R0, R3, R0, R4, 0xfe, !PT ;  /* 0x0000000003007212 */ /* 0x000fe200078efe04 */
[----:B------:R-:W-:Y:S05]  /*6ab0*/  BRA `(.L_x_6352) ;  /* 0x0000028000007947 */ /* 0x000fea0003800000 */
.L_x_6364:
        /* <DEDUP_REMOVED lines=14> */
.L_x_6351:
        /* <DEDUP_REMOVED lines=21> */
.L_x_6372:
[----:B------:R-:W2:Y:S02]  /*6cf0*/  LDG.E.64 R2, [R2.64] ;  /* 0x0000002402027981 */ /* 0x000ea4000c1e1b00 */
[----:B--2---:R0:W1:Y:S01]  /*6d00*/  I2F.U64 R0, R2 ;  /* 0x0000000200007312 */ /* 0x0040620000301000 */
[----:B------:R-:W-:Y:S05]  /*6d10*/  BRA `(.L_x_6352) ;  /* 0x0000002000007947 */ /* 0x000fea0003800000 */
.L_x_6371:
[----:B------:R-:W2:Y:S02]  /*6d20*/  LDG.E R0, [R2.64] ;  /* 0x0000002402007981 */ /* 0x000ea4000c1e1900 */
[----:B--2---:R-:W0:Y:S02]  /*6d30*/  I2F.U32 R0, R0 ;  /* 0x0000000000007306 */ /* 0x004e240000201000 */
.L_x_6352:
[----:B------:R-:W-:Y:S05]  /*6d40*/  BSYNC B6 ;  /* 0x0000000000067941 */ /* 0x000fea0003800000 */
.L_x_6346:
        /* <DEDUP_REMOVED lines=19> */
.L_x_6376:
[----:B------:R-:W-:-:S06]  /*6e80*/  HADD2.F32 R3, -RZ, R19.H0_H0 ;  /* 0x20000013ff037230 */ /* 0x000fcc0000004100 */
[----:B------:R-:W0:Y:S02]  /*6e90*/  F2I.S64.TRUNC R2, R3 ;  /* 0x0000000300027311 */ /* 0x000e24000020d900 */
[----:B0-----:R0:W-:Y:S01]  /*6ea0*/  STG.E.U8 [R16.64], R2 ;  /* 0x0000000210007986 */ /* 0x0011e2000c101124 */
[----:B------:R-:W-:Y:S05]  /*6eb0*/  BRA `(.L_x_6378) ;  /* 0x00000e4000007947 */ /* 0x000fea0003800000 */
.L_x_6375:
        /* <DEDUP_REMOVED lines=10> */
.L_x_6380:
[----:B------:R-:W-:-:S06]  /*6f60*/  HADD2.F32 R19, -RZ, R19.H0_H0 ;  /* 0x20000013ff137230 */ /* 0x000fcc0000004100 */
[----:B------:R-:W0:Y:S02]  /*6f70*/  F2I.FTZ.TRUNC.NTZ R19, R19 ;  /* 0x0000001300137305 */ /* 0x000e24000021f100 */
[----:B0-----:R0:W-:Y:S01]  /*6f80*/  STG.E [R16.64], R19 ;  /* 0x0000001310007986 */ /* 0x0011e2000c101924 */
[----:B------:R-:W-:Y:S05]  /*6f90*/  BRA `(.L_x_6378) ;  /* 0x00000d6000007947 */ /* 0x000fea0003800000 */
.L_x_6379:
[----:B------:R-:W-:-:S06]  /*6fa0*/  HADD2.F32 R19, -RZ, R19.H0_H0 ;  /* 0x20000013ff137230 */ /* 0x000fcc0000004100 */
[----:B------:R-:W0:Y:S02]  /*6fb0*/  F2I.FTZ.TRUNC.NTZ R19, R19 ;  /* 0x0000001300137305 */ /* 0x000e24000021f100 */
[----:B0-----:R0:W-:Y:S01]  /*6fc0*/  STG.E.U16 [R16.64], R19 ;  /* 0x0000001310007986 */ /* 0x0011e2000c101524 */
[----:B------:R-:W-:Y:S05]  /*6fd0*/  BRA `(.L_x_6378) ;  /* 0x00000d2000007947 */ /* 0x000fea0003800000 */
.L_x_6374:
        /* <DEDUP_REMOVED lines=9> */
.L_x_6382:
[----:B------:R0:W-:Y:S01]  /*7070*/  STG.E.U16 [R16.64], R19 ;  /* 0x0000001310007986 */ /* 0x0001e2000c101524 */
[----:B------:R-:W-:Y:S05]  /*7080*/  BRA `(.L_x_6378) ;  /* 0x00000c7000007947 */ /* 0x000fea0003800000 */
.L_x_6381:
        /* <DEDUP_REMOVED lines=10> */
.L_x_6384:
[----:B------:R-:W-:-:S05]  /*7130*/  HADD2.F32 R0, -RZ, R19.H0_H0 ;  /* 0x20000013ff007230 */ /* 0x000fca0000004100 */
[----:B------:R-:W-:-:S04]  /*7140*/  F2FP.PACK_AB R0, RZ, R0 ;  /* 0x00000000ff00723e */ /* 0x000fc800000000ff */
[----:B------:R-:W-:-:S05]  /*7150*/  PRMT R0, R0, 0x5410, RZ ;  /* 0x0000541000007816 */ /* 0x000fca00000000ff */
[----:B------:R0:W-:Y:S01]  /*7160*/  STG.E [R16.64], R0 ;  /* 0x0000000010007986 */ /* 0x0001e2000c101924 */
[----:B------:R-:W-:Y:S05]  /*7170*/  BRA `(.L_x_6378) ;  /* 0x00000b8000007947 */ /* 0x000fea0003800000 */
.L_x_6383:
[----:B------:R-:W-:-:S05]  /*7180*/  HADD2.F32 R2, -RZ, R19.H0_H0 ;  /* 0x20000013ff027230 */ /* 0x000fca0000004100 */
[----:B------:R-:W-:-:S06]  /*7190*/  FMUL.FTZ R2, R2, 1 ;  /* 0x3f80000002027820 */ /* 0x000fcc0000410000 */
[----:B------:R-:W0:Y:S02]  /*71a0*/  F2F.F64.F32 R2, R2 ;  /* 0x0000000200027310 */ /* 0x000e240000201800 */
[----:B0-----:R0:W-:Y:S01]  /*71b0*/  STG.E.64 [R16.64], R2 ;  /* 0x0000000210007986 */ /* 0x0011e2000c101b24 */
[----:B------:R-:W-:Y:S05]  /*71c0*/  BRA `(.L_x_6378) ;  /* 0x00000b3000007947 */ /* 0x000fea0003800000 */
.L_x_6373:
        /* <DEDUP_REMOVED lines=13> */
.L_x_6387:
[----:B------:R-:W-:Y:S01]  /*72a0*/  HADD2.F32 R19, -RZ, R19.H0_H0 ;  /* 0x20000013ff137230 */ /* 0x000fe20000004100 */
[----:B------:R-:W-:-:S04]  /*72b0*/  CS2R R6, SRZ ;  /* 0x0000000000067805 */ /* 0x000fc8000001ff00 */
[----:B------:R-:W-:-:S06]  /*72c0*/  FMUL.FTZ R4, R19, 1 ;  /* 0x3f80000013047820 */ /* 0x000fcc0000410000 */
[----:B------:R-:W0:Y:S02]  /*72d0*/  F2F.F64.F32 R4, R4 ;  /* 0x0000000400047310 */ /* 0x000e240000201800 */
[----:B0-----:R0:W-:Y:S01]  /*72e0*/  STG.E.128 [R16.64], R4 ;  /* 0x0000000410007986 */ /* 0x0011e2000c101d24 */
[----:B------:R-:W-:Y:S05]  /*72f0*/  BRA `(.L_x_6378) ;  /* 0x00000a0000007947 */ /* 0x000fea0003800000 */
.L_x_6386:
        /* <DEDUP_REMOVED lines=21> */
.L_x_6391:
[----:B------:R-:W-:Y:S05]  /*7450*/  BSYNC B0 ;  /* 0x0000000000007941 */ /* 0x000fea0003800000 */
.L_x_6390:
[----:B------:R-:W-:-:S05]  /*7460*/  LOP3.LUT R3, R0, R3, RZ, 0xfc, !PT ;  /* 0x0000000300037212 */ /* 0x000fca00078efcff */
[----:B------:R0:W-:Y:S01]  /*7470*/  STG.E.U8 [R16.64], R3 ;  /* 0x0000000310007986 */ /* 0x0001e2000c101124 */
[----:B------:R-:W-:Y:S05]  /*7480*/  BRA `(.L_x_6378) ;  /* 0x0000087000007947 */ /* 0x000fea0003800000 */
.L_x_6389:
        /* <DEDUP_REMOVED lines=13> */
.L_x_6393:
[----:B------:R-:W-:Y:S01]  /*7560*/  IMAD.MOV.U32 R0, RZ, RZ, 0x7f ;  /* 0x0000007fff007424 */ /* 0x000fe200078e00ff */
[----:B------:R-:W-:-:S04]  /*7570*/  ISETP.GT.U32.AND P0, PT, R2, 0x7f800000, PT ;  /* 0x7f8000000200780c */ /* 0x000fc80003f04070 */
[----:B------:R-:W-:-:S04]  /*7580*/  SEL R0, R0, 0x7c, P0 ;  /* 0x0000007c00007807 */ /* 0x000fc80000000000 */
.L_x_6394:
[----:B------:R-:W-:Y:S05]  /*7590*/  BSYNC B0 ;  /* 0x0000000000007941 */ /* 0x000fea0003800000 */
.L_x_6392:
[----:B------:R-:W-:-:S04]  /*75a0*/  LOP3.LUT R2, R19, 0x80000000, RZ, 0xc0, !PT ;  /* 0x8000000013027812 */ /* 0x000fc800078ec0ff */
[----:B------:R-:W-:-:S04]  /*75b0*/  SHF.R.U32.HI R3, RZ, 0x18, R2 ;  /* 0x00000018ff037819 */ /* 0x000fc80000011602 */
[----:B------:R-:W-:-:S05]  /*75c0*/  LOP3.LUT R3, R0, R3, RZ, 0xfc, !PT ;  /* 0x0000000300037212 */ /* 0x000fca00078efcff */
[----:B------:R0:W-:Y:S01]  /*75d0*/  STG.E.U8 [R16.64], R3 ;  /* 0x0000000310007986 */ /* 0x0001e2000c101124 */
[----:B------:R-:W-:Y:S05]  /*75e0*/  BRA `(.L_x_6378) ;  /* 0x0000071000007947 */ /* 0x000fea0003800000 */
.L_x_6388:
[----:B------:R-:W-:-:S05]  /*75f0*/  HADD2.F32 R0, -RZ, R19.H0_H0 ;  /* 0x20000013ff007230 */ /* 0x000fca0000004100 */
[----:B------:R-:W-:-:S05]  /*7600*/  F2FP.BF16.PACK_AB R0, RZ, R0 ;  /* 0x00000000ff00723e */ /* 0x000fca00000010ff */
[----:B------:R0:W-:Y:S01]  /*7610*/  STG.E.U16 [R16.64], R0 ;  /* 0x0000000010007986 */ /* 0x0001e2000c101524 */
[----:B------:R-:W-:Y:S05]  /*7620*/  BRA `(.L_x_6378) ;  /* 0x000006d000007947 */ /* 0x000fea0003800000 */
.L_x_6385:
        /* <DEDUP_REMOVED lines=12> */
.L_x_6397:
        /* <DEDUP_REMOVED lines=17> */
.L_x_6400:
[----:B------:R-:W-:-:S04]  /*7800*/  LOP3.LUT R2, R19, 0x80000000, RZ, 0xc0, !PT ;  /* 0x8000000013027812 */ /* 0x000fc800078ec0ff */
[----:B------:R-:W-:-:S04]  /*7810*/  SHF.R.U32.HI R3, RZ, 0x18, R2 ;  /* 0x00000018ff037819 */ /* 0x000fc80000011602 */
[----:B------:R-:W-:-:S04]  /*7820*/  LOP3.LUT R0, R0, R3, RZ, 0xfc, !PT ;  /* 0x0000000300007212 */ /* 0x000fc800078efcff */
[----:B------:R-:W-:Y:S02]  /*7830*/  PRMT R8, R0, 0x7610, R8 ;  /* 0x0000761000087816 */ /* 0x000fe40000000008 */
.L_x_6399:
[----:B------:R-:W-:Y:S05]  /*7840*/  BSYNC B0 ;  /* 0x0000000000007941 */ /* 0x000fea0003800000 */
.L_x_6398:
[----:B------:R0:W-:Y:S01]  /*7850*/  STG.E.U8 [R16.64], R8 ;  /* 0x0000000810007986 */ /* 0x0001e2000c101124 */
[----:B------:R-:W-:Y:S05]  /*7860*/  BRA `(.L_x_6378) ;  /* 0x0000049000007947 */ /* 0x000fea0003800000 */
.L_x_6396:
        /* <DEDUP_REMOVED lines=17> */
.L_x_6403:
[----:B------:R-:W-:-:S04]  /*7980*/  LOP3.LUT R2, R19, 0x80000000, RZ, 0xc0, !PT ;  /* 0x8000000013027812 */ /* 0x000fc800078ec0ff */
[----:B------:R-:W-:-:S04]  /*7990*/  SHF.R.U32.HI R3, RZ, 0x18, R2 ;  /* 0x00000018ff037819 */ /* 0x000fc80000011602 */
[----:B------:R-:W-:-:S04]  /*79a0*/  LOP3.LUT R0, R0, R3, RZ, 0xfc, !PT ;  /* 0x0000000300007212 */ /* 0x000fc800078efcff */
[----:B------:R-:W-:Y:S02]  /*79b0*/  PRMT R8, R0, 0x7610, R8 ;  /* 0x0000761000087816 */ /* 0x000fe40000000008 */
.L_x_6402:
[----:B------:R-:W-:Y:S05]  /*79c0*/  BSYNC B0 ;  /* 0x0000000000007941 */ /* 0x000fea0003800000 */
.L_x_6401:
[----:B------:R0:W-:Y:S01]  /*79d0*/  STG.E.U8 [R16.64], R8 ;  /* 0x0000000810007986 */ /* 0x0001e2000c101124 */
[----:B------:R-:W-:Y:S05]  /*79e0*/  BRA `(.L_x_6378) ;  /* 0x0000031000007947 */ /* 0x000fea0003800000 */
.L_x_6395:
        /* <DEDUP_REMOVED lines=22> */
.L_x_6377:
        /* <DEDUP_REMOVED lines=20> */
.L_x_6405:
[----:B------:R-:W-:-:S06]  /*7c90*/  HADD2.F32 R2, -RZ, R19.H0_H0 ;  /* 0x20000013ff027230 */ /* 0x000fcc0000004100 */
[----:B------:R-:W0:Y:S02]  /*7ca0*/  F2I.U64.TRUNC R2, R2 ;  /* 0x0000000200027311 */ /* 0x000e24000020d800 */
[----:B0-----:R0:W-:Y:S01]  /*7cb0*/  STG.E.64 [R16.64], R2 ;  /* 0x0000000210007986 */ /* 0x0011e2000c101b24 */
[----:B------:R-:W-:Y:S05]  /*7cc0*/  BRA `(.L_x_6378) ;  /* 0x0000003000007947 */ /* 0x000fea0003800000 */
.L_x_6404:
[----:B------:R-:W-:-:S06]  /*7cd0*/  HADD2.F32 R19, -RZ, R19.H0_H0 ;  /* 0x20000013ff137230 */ /* 0x000fcc0000004100 */
[----:B------:R-:W0:Y:S02]  /*7ce0*/  F2I.FTZ.U32.TRUNC.NTZ R19, R19 ;  /* 0x0000001300137305 */ /* 0x000e24000021f000 */
[----:B0-----:R0:W-:Y:S02]  /*7cf0*/  STG.E [R16.64], R19 ;  /* 0x0000001310007986 */ /* 0x0011e4000c101924 */
.L_x_6378:
        /* <DEDUP_REMOVED lines=258> */
.L_x_6406:
        /* <DEDUP_REMOVED lines=21> */
.L_x_6410:
[----:B------:R-:W2:Y:S02]  /*8e70*/  LDG.E.U8 R2, [R2.64] ;  /* 0x0000002402027981 */ /* 0x000ea4000c1e1100 */
[----:B--2---:R-:W0:Y:S02]  /*8e80*/  I2F.U16 R0, R2 ;  /* 0x0000000200007306 */ /* 0x004e240000101000 */
[----:B0-----:R-:W-:-:S04]  /*8e90*/  F2FP.PACK_AB R0, RZ, R0 ;  /* 0x00000000ff00723e */ /* 0x001fc800000000ff */
[----:B------:R-:W-:Y:S01]  /*8ea0*/  PRMT R19, R0, 0x7610, R19 ;  /* 0x0000761000137816 */ /* 0x000fe20000000013 */
[----:B------:R-:W-:Y:S05]  /*8eb0*/  BRA `(.L_x_6412) ;  /* 0x00000ed000007947 */ /* 0x000fea0003800000 */
.L_x_6409:
        /* <DEDUP_REMOVED lines=11> */
.L_x_6414:
[----:B------:R-:W2:Y:S02]  /*8f70*/  LDG.E R2, [R2.64] ;  /* 0x0000002402027981 */ /* 0x000ea4000c1e1900 */
[----:B--2---:R-:W0:Y:S02]  /*8f80*/  I2F R0, R2 ;  /* 0x0000000200007306 */ /* 0x004e240000201400 */
[----:B0-----:R-:W-:-:S04]  /*8f90*/  F2FP.PACK_AB R0, RZ, R0 ;  /* 0x00000000ff00723e */ /* 0x001fc800000000ff */
[----:B------:R-:W-:Y:S01]  /*8fa0*/  PRMT R19, R0, 0x7610, R19 ;  /* 0x0000761000137816 */ /* 0x000fe20000000013 */
[----:B------:R-:W-:Y:S05]  /*8fb0*/  BRA `(.L_x_6412) ;  /* 0x00000dd000007947 */ /* 0x000fea0003800000 */
.L_x_6413:
[----:B------:R-:W2:Y:S02]  /*8fc0*/  LDG.E.U16 R2, [R2.64] ;  /* 0x0000002402027981 */ /* 0x000ea4000c1e1500 */
[----:B--2---:R-:W0:Y:S02]  /*8fd0*/  I2F.S16 R0, R2 ;  /* 0x0000000200007306 */ /* 0x004e240000101400 */
[----:B0-----:R-:W-:-:S04]  /*8fe0*/  F2FP.PACK_AB R0, RZ, R0 ;  /* 0x00000000ff00723e */ /* 0x001fc800000000ff */
[----:B------:R-:W-:Y:S01]  /*8ff0*/  PRMT R19, R0, 0x7610, R19 ;  /* 0x0000761000137816 */ /* 0x000fe20000000013 */
[----:B------:R-:W-:Y:S05]  /*9000*/  BRA `(.L_x_6412) ;  /* 0x00000d8000007947 */ /* 0x000fea0003800000 */
.L_x_6408:
        /* <DEDUP_REMOVED lines=9> */
.L_x_6416:
[----:B------:R0:W5:Y:S01]  /*90a0*/  LDG.E.U16 R19, [R2.64] ;  /* 0x0000002402137981 */ /* 0x000162000c1e1500 */
[----:B------:R-:W-:Y:S05]  /*90b0*/  BRA `(.L_x_6412) ;  /* 0x00000cd000007947 */ /* 0x000fea0003800000 */
.L_x_6415:
        /* <DEDUP_REMOVED lines=9> */
.L_x_6418:
[----:B------:R0:W5:Y:S01]  /*9150*/  LDG.E.U16 R19, [R2.64] ;  /* 0x0000002402137981 */ /* 0x000162000c1e1500 */
[----:B------:R-:W-:Y:S05]  /*9160*/  BRA `(.L_x_6412) ;  /* 0x00000c2000007947 */ /* 0x000fea0003800000 */
.L_x_6417:
[----:B------:R-:W2:Y:S02]  /*9170*/  LDG.E.64 R2, [R2.64] ;  /* 0x0000002402027981 */ /* 0x000ea4000c1e1b00 */
[----:B--2---:R-:W0:Y:S01]  /*9180*/  F2F.F32.F64 R0, R2 ;  /* 0x0000000200007310 */ /* 0x004e220000301000 */
[----:B------:R-:W0:-:S14]  /*9190*/  DSETP.GEU.AND P0, PT, |R2|, c[0x2][0x0], PT ;  /* 0x008000000200762a */ /* 0x000e1c0003f0e200 */
[----:B0-----:R-:W-:-:S05]  /*91a0*/  @!P0 FMUL R0, R0, 1.175494350822287508e-38 ;  /* 0x0080000000008820 */ /* 0x001fca0000400000 */
[----:B------:R-:W-:-:S04]  /*91b0*/  F2FP.PACK_AB R0, RZ, R0 ;  /* 0x00000000ff00723e */ /* 0x000fc800000000ff */
[----:B------:R-:W-:Y:S01]  /*91c0*/  PRMT R19, R0, 0x7610, R19 ;  /* 0x0000761000137816 */ /* 0x000fe20000000013 */
[----:B------:R-:W-:Y:S05]  /*91d0*/  BRA `(.L_x_6412) ;  /* 0x00000bb000007947 */ /* 0x000fea0003800000 */
.L_x_6407:
        /* <DEDUP_REMOVED lines=14> */
.L_x_6421:
[----:B------:R-:W2:Y:S02]  /*92c0*/  LDG.E.64 R2, [R2.64] ;  /* 0x0000002402027981 */ /* 0x000ea4000c1e1b00 */
[----:B--2---:R-:W0:Y:S01]  /*92d0*/  F2F.F32.F64 R0, R2 ;  /* 0x0000000200007310 */ /* 0x004e220000301000 */
[----:B------:R-:W0:-:S14]  /*92e0*/  DSETP.GEU.AND P0, PT, |R2|, c[0x2][0x0], PT ;  /* 0x008000000200762a */ /* 0x000e1c0003f0e200 */
[----:B0-----:R-:W-:-:S05]  /*92f0*/  @!P0 FMUL R0, R0, 1.175494350822287508e-38 ;  /* 0x0080000000008820 */ /* 0x001fca0000400000 */
[----:B------:R-:W-:-:S04]  /*9300*/  F2FP.PACK_AB R0, RZ, R0 ;  /* 0x00000000ff00723e */ /* 0x000fc800000000ff */
[----:B------:R-:W-:Y:S01]  /*9310*/  PRMT R19, R0, 0x7610, R19 ;  /* 0x0000761000137816 */ /* 0x000fe20000000013 */
[----:B------:R-:W-:Y:S05]  /*9320*/  BRA `(.L_x_6412) ;  /* 0x00000a6000007947 */ /* 0x000fea0003800000 */
.L_x_6420:
        /* <DEDUP_REMOVED lines=28> */
.L_x_6423:
        /* <DEDUP_REMOVED lines=15> */
.L_x_6422:
[----:B------:R-:W2:Y:S02]  /*95e0*/  LDG.E.U16 R0, [R2.64] ;  /* 0x0000002402007981 */ /* 0x000ea4000c1e1500 */
[----:B--2---:R-:W-:-:S04]  /*95f0*/  PRMT R0, RZ, 0x5410, R0 ;  /* 0x00005410ff007816 */ /* 0x004fc80000000000 */
[----:B------:R-:W-:-:S04]  /*9600*/  F2FP.PACK_AB R0, RZ, R0 ;  /* 0x00000000ff00723e */ /* 0x000fc800000000ff */
[----:B------:R-:W-:Y:S01]  /*9610*/  PRMT R19, R0, 0x7610, R19 ;  /* 0x0000761000137816 */ /* 0x000fe20000000013 */
[----:B------:R-:W-:Y:S05]  /*9620*/  BRA `(.L_x_6412) ;  /* 0x0000076000007947 */ /* 0x000fea0003800000 */
.L_x_6419:
        /* <DEDUP_REMOVED lines=12> */
.L_x_6426:
        /* <DEDUP_REMOVED lines=21> */
.L_x_6430:
[----:B------:R-:W-:Y:S05]  /*9840*/  BSYNC B1 ;  /* 0x0000000000017941 */ /* 0x000fea0003800000 */
.L_x_6429:
[----:B------:R-:W-:Y:S01]  /*9850*/  LEA R3, R0, 0x3b800000, 0x17 ;  /* 0x3b80000000037811 */ /* 0x000fe200078eb8ff */
[----:B------:R-:W-:-:S05]  /*9860*/  IMAD.SHL.U32 R0, R2, 0x100000, RZ ;  /* 0x0010000002007824 */ /* 0x000fca00078e00ff */
[----:B------:R-:W-:Y:S02]  /*9870*/  LOP3.LUT R0, R3, R0, R4, 0xfe, !PT ;  /* 0x0000000003007212 */ /* 0x000fe400078efe04 */
.L_x_6428:
[----:B------:R-:W-:Y:S05]  /*9880*/  BSYNC B0 ;  /* 0x0000000000007941 */ /* 0x000fea0003800000 */
.L_x_6427:
[----:B------:R-:W-:-:S04]  /*9890*/  F2FP.PACK_AB R0, RZ, R0 ;  /* 0x00000000ff00723e */ /* 0x000fc800000000ff */
[----:B------:R-:W-:Y:S01]  /*98a0*/  PRMT R19, R0, 0x7610, R19 ;  /* 0x0000761000137816 */ /* 0x000fe20000000013 */
[----:B------:R-:W-:Y:S05]  /*98b0*/  BRA `(.L_x_6412) ;  /* 0x000004d000007947 */ /* 0x000fea0003800000 */
.L_x_6425:
        /* <DEDUP_REMOVED lines=21> */
.L_x_6434:
[----:B------:R-:W-:Y:S05]  /*9a10*/  BSYNC B1 ;  /* 0x0000000000017941 */ /* 0x000fea0003800000 */
.L_x_6433:
[----:B------:R-:W-:Y:S01]  /*9a20*/  LEA R3, R0, 0x37800000, 0x17 ;  /* 0x3780000000037811 */ /* 0x000fe200078eb8ff */
[----:B------:R-:W-:-:S05]  /*9a30*/  IMAD.SHL.U32 R0, R2, 0x200000, RZ ;  /* 0x0020000002007824 */ /* 0x000fca00078e00ff */
[----:B------:R-:W-:Y:S02]  /*9a40*/  LOP3.LUT R0, R3, R0, R4, 0xfe, !PT ;  /* 0x0000000003007212 */ /* 0x000fe400078efe04 */
.L_x_6432:
[----:B------:R-:W-:Y:S05]  /*9a50*/  BSYNC B0 ;  /* 0x0000000000007941 */ /* 0x000fea0003800000 */
.L_x_6431:
[----:B------:R-:W-:-:S04]  /*9a60*/  F2FP.PACK_AB R0, RZ, R0 ;  /* 0x00000000ff00723e */ /* 0x000fc800000000ff */
[----:B------:R-:W-:Y:S01]  /*9a70*/  PRMT R19, R0, 0x7610, R19 ;  /* 0x0000761000137816 */ /* 0x000fe20000000013 */
[----:B------:R-:W-:Y:S05]  /*9a80*/  BRA `(.L_x_6412) ;  /* 0x0000030000007947 */ /* 0x000fea0003800000 */
.L_x_6424:
        /* <DEDUP_REMOVED lines=14> */
.L_x_6438:
[----:B------:R-:W-:Y:S05]  /*9b70*/  BSYNC B0 ;  /* 0x0000000000007941 */ /* 0x000fea0003800000 */
.L_x_6437:
[----:B------:R-:W-:-:S04]  /*9b80*/  F2FP.PACK_AB R0, RZ, R0 ;  /* 0x00000000ff00723e */ /* 0x000fc800000000ff */
[----:B------:R-:W-:Y:S01]  /*9b90*/  PRMT R19, R0, 0x7610, R19 ;  /* 0x0000761000137816 */ /* 0x000fe20000000013 */
[----:B------:R-:W-:Y:S05]  /*9ba0*/  BRA `(.L_x_6412) ;  /* 0x000001e000007947 */ /* 0x000fea0003800000 */
.L_x_6411:
        /* <DEDUP_REMOVED lines=21> */
.L_x_6436:
[----:B------:R-:W2:Y:S02]  /*9d00*/  LDG.E.64 R2, [R2.64] ;  /* 0x0000002402027981 */ /* 0x000ea4000c1e1b00 */
[----:B--2---:R-:W0:Y:S02]  /*9d10*/  I2F.U64 R0, R2 ;  /* 0x0000000200007312 */ /* 0x004e240000301000 */
[----:B0-----:R-:W-:-:S04]  /*9d20*/  F2FP.PACK_AB R0, RZ, R0 ;  /* 0x00000000ff00723e */ /* 0x001fc800000000ff */
[----:B------:R-:W-:Y:S01]  /*9d30*/  PRMT R19, R0, 0x7610, R19 ;  /* 0x0000761000137816 */ /* 0x000fe20000000013 */
[----:B------:R-:W-:Y:S05]  /*9d40*/  BRA `(.L_x_6412) ;  /* 0x0000004000007947 */ /* 0x000fea0003800000 */
.L_x_6435:
[----:B------:R-:W2:Y:S02]  /*9d50*/  LDG.E R2, [R2.64] ;  /* 0x0000002402027981 */ /* 0x000ea4000c1e1900 */
[----:B--2---:R-:W0:Y:S02]  /*9d60*/  I2F.U32 R0, R2 ;  /* 0x0000000200007306 */ /* 0x004e240000201000 */
[----:B0-----:R-:W-:-:S04]  /*9d70*/  F2FP.PACK_AB R0, RZ, R0 ;  /* 0x00000000ff00723e */ /* 0x001fc800000000ff */
[----:B------:R-:W-:Y:S02]  /*9d80*/  PRMT R19, R0, 0x7610, R19 ;  /* 0x0000761000137816 */ /* 0x000fe40000000013 */
.L_x_6412:
        /* <DEDUP_REMOVED lines=18> */
.L_x_6443:
[----:B------:R-:W2:Y:S02]  /*9eb0*/  LDG.E.U8 R0, [R2.64] ;  /* 0x0000002402007981 */ /* 0x000ea4000c1e1100 */
[----:B--2---:R-:W0:Y:S01]  /*9ec0*/  I2F.U16 R0, R0 ;  /* 0x0000000000007306 */ /* 0x004e220000101000 */
[----:B------:R-:W-:Y:S05]  /*9ed0*/  BRA `(.L_x_6445) ;  /* 0x00000ca000007947 */ /* 0x000fea0003800000 */
.L_x_6442:
        /* <DEDUP_REMOVED lines=9> */
.L_x_6447:
[----:B------:R-:W2:Y:S02]  /*9f70*/  LDG.E R0, [R2.64] ;  /* 0x0000002402007981 */ /* 0x000ea4000c1e1900 */
[----:B--2---:R-:W0:Y:S01]  /*9f80*/  I2F R0, R0 ;  /* 0x0000000000007306 */ /* 0x004e220000201400 */
[----:B------:R-:W-:Y:S05]  /*9f90*/  BRA `(.L_x_6445) ;  /* 0x00000be000007947 */ /* 0x000fea0003800000 */
.L_x_6446:
[----:B------:R-:W2:Y:S02]  /*9fa0*/  LDG.E.U16 R0, [R2.64] ;  /* 0x0000002402007981 */ /* 0x000ea4000c1e1500 */
[----:B--2---:R-:W0:Y:S01]  /*9fb0*/  I2F.S16 R0, R0 ;  /* 0x0000000000007306 */ /* 0x004e220000101400 */
[----:B------:R-:W-:Y:S05]  /*9fc0*/  BRA `(.L_x_6445) ;  /* 0x00000bb000007947 */ /* 0x000fea0003800000 */
.L_x_6441:
        /* <DEDUP_REMOVED lines=8> */
.L_x_6449:
[----:B------:R-:W2:Y:S02]  /*a050*/  LDG.E.U16 R0, [R2.64] ;  /* 0x0000002402007981 */ /* 0x000ea4000c1e1500 */
[----:B--2---:R-:W-:Y:S01]  /*a060*/  HADD2.F32 R0, -RZ, R0.H0_H0 ;  /* 0x20000000ff007230 */ /* 0x004fe20000004100 */
[----:B------:R-:W-:Y:S05]  /*a070*/  BRA `(.L_x_6445) ;  /* 0x00000b0000007947 */ /* 0x000fea0003800000 */
.L_x_6448:
        /* <DEDUP_REMOVED lines=8> */
.L_x_6451:
[----:B------:R-:W2:Y:S02]  /*a100*/  LDG.E.U16 R0, [R2.64] ;  /* 0x0000002402007981 */ /* 0x000ea4000c1e1500 */
[----:B--2---:R-:W-:Y:S01]  /*a110*/  HADD2.F32 R0, -RZ, R0.H0_H0 ;  /* 0x20000000ff007230 */ /* 0x004fe20000004100 */
[----:B------:R-:W-:Y:S05]  /*a120*/  BRA `(.L_x_6445) ;  /* 0x00000a5000007947 */ /* 0x000fea0003800000 */
.L_x_6450:
[----:B------:R-:W2:Y:S02]  /*a130*/  LDG.E.64 R2, [R2.64] ;  /* 0x0000002402027981 */ /* 0x000ea4000c1e1b00 */
[----:B--2---:R-:W0:Y:S01]  /*a140*/  F2F.F32.F64 R0, R2 ;  /* 0x0000000200007310 */ /* 0x004e220000301000 */
[----:B------:R-:W0:-:S14]  /*a150*/  DSETP.GEU.AND P0, PT, |R2|, c[0x2][0x0], PT ;  /* 0x008000000200762a */ /* 0x000e1c0003f0e200 */
[----:B0-----:R-:W-:Y:S01]  /*a160*/  @!P0 FMUL R0, R0, 1.175494350822287508e-38 ;  /* 0x0080000000008820 */ /* 0x001fe20000400000 */
[----:B------:R-:W-:Y:S05]  /*a170*/  BRA `(.L_x_6445) ;  /* 0x00000a0000007947 */ /* 0x000fea0003800000 */
.L_x_6440:
        /* <DEDUP_REMOVED lines=12> */
.L_x_6454:
[----:B------:R-:W2:Y:S02]  /*a240*/  LDG.E.64 R2, [R2.64] ;  /* 0x0000002402027981 */ /* 0x000ea4000c1e1b00 */
[----:B--2---:R-:W0:Y:S01]  /*a250*/  F2F.F32.F64 R0, R2 ;  /* 0x0000000200007310 */ /* 0x004e220000301000 */
[----:B------:R-:W0:-:S14]  /*a260*/  DSETP.GEU.AND P0, PT, |R2|, c[0x2][0x0], PT ;  /* 0x008000000200762a */ /* 0x000e1c0003f0e200 */
[----:B0-----:R-:W-:Y:S01]  /*a270*/  @!P0 FMUL R0, R0, 1.175494350822287508e-38 ;  /* 0x0080000000008820 */ /* 0x001fe20000400000 */
[----:B------:R-:W-:Y:S05]  /*a280*/  BRA `(.L_x_6445) ;  /* 0x000008f000007947 */ /* 0x000fea0003800000 */
.L_x_6453:
        /* <DEDUP_REMOVED lines=26> */
.L_x_6456:
        /* <DEDUP_REMOVED lines=13> */
.L_x_6455:
[----:B------:R-:W2:Y:S02]  /*a500*/  LDG.E.U16 R0, [R2.64] ;  /* 0x0000002402007981 */ /* 0x000ea4000c1e1500 */
[----:B--2---:R-:W-:Y:S01]  /*a510*/  PRMT R0, RZ, 0x5410, R0 ;  /* 0x00005410ff007816 */ /* 0x004fe20000000000 */
[----:B------:R-:W-:Y:S05]  /*a520*/  BRA `(.L_x_6445) ;  /* 0x0000065000007947 */ /* 0x000fea0003800000 */
.L_x_6452:
        /* <DEDUP_REMOVED lines=11> */
.L_x_6459:
        /* <DEDUP_REMOVED lines=20> */
.L_x_6461:
[----:B------:R-:W-:Y:S05]  /*a720*/  BSYNC B0 ;  /* 0x0000000000007941 */ /* 0x000fea0003800000 */
.L_x_6460:
[----:B------:R-:W-:Y:S01]  /*a730*/  LEA R3, R0, 0x3b800000, 0x17 ;  /* 0x3b80000000037811 */ /* 0x000fe200078eb8ff */
[----:B------:R-:W-:-:S05]  /*a740*/  IMAD.SHL.U32 R0, R2, 0x100000, RZ ;  /* 0x0010000002007824 */ /* 0x000fca00078e00ff */
[----:B------:R-:W-:Y:S01]  /*a750*/  LOP3.LUT R0, R3, R0, R4, 0xfe, !PT ;  /* 0x0000000003007212 */ /* 0x000fe200078efe04 */
[----:B------:R-:W-:Y:S05]  /*a760*/  BRA `(.L_x_6445) ;  /* 0x0000041000007947 */ /* 0x000fea0003800000 */
.L_x_6458:
        /* <DEDUP_REMOVED lines=20> */
.L_x_6463:
[----:B------:R-:W-:Y:S05]  /*a8b0*/  BSYNC B0 ;  /* 0x0000000000007941 */ /* 0x000fea0003800000 */
.L_x_6462:
[----:B------:R-:W-:Y:S01]  /*a8c0*/  LEA R3, R0, 0x37800000, 0x17 ;  /* 0x3780000000037811 */ /* 0x000fe200078eb8ff */
[----:B------:R-:W-:-:S05]  /*a8d0*/  IMAD.SHL.U32 R0, R2, 0x200000, RZ ;  /* 0x0020000002007824 */ /* 0x000fca00078e00ff */
[----:B------:R-:W-:Y:S01]  /*a8e0*/  LOP3.LUT R0, R3, R0, R4, 0xfe, !PT ;  /* 0x0000000003007212 */ /* 0x000fe200078efe04 */
[----:B------:R-:W-:Y:S05]  /*a8f0*/  BRA `(.L_x_6445) ;  /* 0x0000028000007947 */ /* 0x000fea0003800000 */
.L_x_6457:
        /* <DEDUP_REMOVED lines=14> */
.L_x_6444:
        /* <DEDUP_REMOVED lines=21> */
.L_x_6465:
[----:B------:R-:W2:Y:S02]  /*ab30*/  LDG.E.64 R2, [R2.64] ;  /* 0x0000002402027981 */ /* 0x000ea4000c1e1b00 */
[----:B--2---:R0:W1:Y:S01]  /*ab40*/  I2F.U64 R0, R2 ;  /* 0x0000000200007312 */ /* 0x0040620000301000 */
[----:B------:R-:W-:Y:S05]  /*ab50*/  BRA `(.L_x_6445) ;  /* 0x0000002000007947 */ /* 0x000fea0003800000 */
.L_x_6464:
[----:B------:R-:W2:Y:S02]  /*ab60*/  LDG.E R0, [R2.64] ;  /* 0x0000002402007981 */ /* 0x000ea4000c1e1900 */
[----:B--2---:R-:W0:Y:S02]  /*ab70*/  I2F.U32 R0, R0 ;  /* 0x0000000000007306 */ /* 0x004e240000201000 */
.L_x_6445:
[----:B------:R-:W-:Y:S05]  /*ab80*/  BSYNC B6 ;  /* 0x0000000000067941 */ /* 0x000fea0003800000 */
.L_x_6439:
        /* <DEDUP_REMOVED lines=19> */
.L_x_6469:
[----:B------:R-:W-:-:S06]  /*acc0*/  HADD2.F32 R3, -RZ, R19.H0_H0 ;  /* 0x20000013ff037230 */ /* 0x000fcc0000004100 */
[----:B------:R-:W0:Y:S02]  /*acd0*/  F2I.S64.TRUNC R2, R3 ;  /* 0x0000000300027311 */ /* 0x000e24000020d900 */
[----:B0-----:R0:W-:Y:S01]  /*ace0*/  STG.E.U8 [R16.64], R2 ;  /* 0x0000000210007986 */ /* 0x0011e2000c101124 */
[----:B------:R-:W-:Y:S05]  /*acf0*/  BRA `(.L_x_6471) ;  /* 0x00000e4000007947 */ /* 0x000fea0003800000 */
.L_x_6468:
        /* <DEDUP_REMOVED lines=10> */
.L_x_6473:
[----:B------:R-:W-:-:S06]  /*ada0*/  HADD2.F32 R19, -RZ, R19.H0_H0 ;  /* 0x20000013ff137230 */ /* 0x000fcc0000004100 */
[----:B------:R-:W0:Y:S02]  /*adb0*/  F2I.FTZ.TRUNC.NTZ R19, R19 ;  /* 0x0000001300137305 */ /* 0x000e24000021f100 */
[----:B0-----:R0:W-:Y:S01]  /*adc0*/  STG.E [R16.64], R19 ;  /* 0x0000001310007986 */ /* 0x0011e2000c101924 */
[----:B------:R-:W-:Y:S05]  /*add0*/  BRA `(.L_x_6471) ;  /* 0x00000d6000007947 */ /* 0x000fea0003800000 */
.L_x_6472:
[----:B------:R-:W-:-:S06]  /*ade0*/  HADD2.F32 R19, -RZ, R19.H0_H0 ;  /* 0x20000013ff137230 */ /* 0x000fcc0000004100 */
[----:B------:R-:W0:Y:S02]  /*adf0*/  F2I.FTZ.TRUNC.NTZ R19, R19 ;  /* 0x0000001300137305 */ /* 0x000e24000021f100 */
[----:B0-----:R0:W-:Y:S01]  /*ae00*/  STG.E.U16 [R16.64], R19 ;  /* 0x0000001310007986 */ /* 0x0011e2000c101524 */
[----:B------:R-:W-:Y:S05]  /*ae10*/  BRA `(.L_x_6471) ;  /* 0x00000d2000007947 */ /* 0x000fea0003800000 */
.L_x_6467:
        /* <DEDUP_REMOVED lines=9> */
.L_x_6475:
[----:B------:R0:W-:Y:S01]  /*aeb0*/  STG.E.U16 [R16.64], R19 ;  /* 0x0000001310007986 */ /* 0x0001e2000c101524 */
[----:B------:R-:W-:Y:S05]  /*aec0*/  BRA `(.L_x_6471) ;  /* 0x00000c7000007947 */ /* 0x000fea0003800000 */
.L_x_6474:
        /* <DEDUP_REMOVED lines=10> */
.L_x_6477:
[----:B------:R-:W-:-:S05]  /*af70*/  HADD2.F32 R0, -RZ, R19.H0_H0 ;  /* 0x20000013ff007230 */ /* 0x000fca0000004100 */
[----:B------:R-:W-:-:S04]  /*af80*/  F2FP.PACK_AB R0, RZ, R0 ;  /* 0x00000000ff00723e */ /* 0x000fc800000000ff */
[----:B------:R-:W-:-:S05]  /*af90*/  PRMT R0, R0, 0x5410, RZ ;  /* 0x0000541000007816 */ /* 0x000fca00000000ff */
[----:B------:R0:W-:Y:S01]  /*afa0*/  STG.E [R16.64], R0 ;  /* 0x0000000010007986 */ /* 0x0001e2000c101924 */
[----:B------:R-:W-:Y:S05]  /*afb0*/  BRA `(.L_x_6471) ;  /* 0x00000b8000007947 */ /* 0x000fea0003800000 */
.L_x_6476:
[----:B------:R-:W-:-:S05]  /*afc0*/  HADD2.F32 R2, -RZ, R19.H0_H0 ;  /* 0x20000013ff027230 */ /* 0x000fca0000004100 */
[----:B------:R-:W-:-:S06]  /*afd0*/  FMUL.FTZ R2, R2, 1 ;  /* 0x3f80000002027820 */ /* 0x000fcc0000410000 */
[----:B------:R-:W0:Y:S02]  /*afe0*/  F2F.F64.F32 R2, R2 ;  /* 0x0000000200027310 */ /* 0x000e240000201800 */
[----:B0-----:R0:W-:Y:S01]  /*aff0*/  STG.E.64 [R16.64], R2 ;  /* 0x0000000210007986 */ /* 0x0011e2000c101b24 */
[----:B------:R-:W-:Y:S05]  /*b000*/  BRA `(.L_x_6471) ;  /* 0x00000b3000007947 */ /* 0x000fea0003800000 */
.L_x_6466:
        /* <DEDUP_REMOVED lines=13> */
.L_x_6480:
[----:B------:R-:W-:Y:S01]  /*b0e0*/  HADD2.F32 R19, -RZ, R19.H0_H0 ;  /* 0x20000013ff137230 */ /* 0x000fe20000004100 */
[----:B------:R-:W-:-:S04]  /*b0f0*/  CS2R R6, SRZ ;  /* 0x0000000000067805 */ /* 0x000fc8000001ff00 */
[----:B------:R-:W-:-:S06]  /*b100*/  FMUL.FTZ R4, R19, 1 ;  /* 0x3f80000013047820 */ /* 0x000fcc0000410000 */
[----:B------:R-:W0:Y:S02]  /*b110*/  F2F.F64.F32 R4, R4 ;  /* 0x0000000400047310 */ /* 0x000e240000201800 */
[----:B0-----:R0:W-:Y:S01]  /*b120*/  STG.E.128 [R16.64], R4 ;  /* 0x0000000410007986 */ /* 0x0011e2000c101d24 */
[----:B------:R-:W-:Y:S05]  /*b130*/  BRA `(.L_x_6471) ;  /* 0x00000a0000007947 */ /* 0x000fea0003800000 */
.L_x_6479:
        /* <DEDUP_REMOVED lines=21> */
.L_x_6484:
[----:B------:R-:W-:Y:S05]  /*b290*/  BSYNC B0 ;  /* 0x0000000000007941 */ /* 0x000fea0003800000 */
.L_x_6483:
[----:B------:R-:W-:-:S05]  /*b2a0*/  LOP3.LUT R3, R0, R3, RZ, 0xfc, !PT ;  /* 0x0000000300037212 */ /* 0x000fca00078efcff */
[----:B------:R0:W-:Y:S01]  /*b2b0*/  STG.E.U8 [R16.64], R3 ;  /* 0x0000000310007986 */ /* 0x0001e2000c101124 */
[----:B------:R-:W-:Y:S05]  /*b2c0*/  BRA `(.L_x_6471) ;  /* 0x0000087000007947 */ /* 0x000fea0003800000 */
.L_x_6482:
        /* <DEDUP_REMOVED lines=13> */
.L_x_6486:
[----:B------:R-:W-:Y:S01]  /*b3a0*/  IMAD.MOV.U32 R0, RZ, RZ, 0x7f ;  /* 0x0000007fff007424 */ /* 0x000fe200078e00ff */
[----:B------:R-:W-:-:S04]  /*b3b0*/  ISETP.GT.U32.AND P0, PT, R2, 0x7f800000, PT ;  /* 0x7f8000000200780c */ /* 0x000fc80003f04070 */
[----:B------:R-:W-:-:S04]  /*b3c0*/  SEL R0, R0, 0x7c, P0 ;  /* 0x0000007c00007807 */ /* 0x000fc80000000000 */
.L_x_6487:
[----:B------:R-:W-:Y:S05]  /*b3d0*/  BSYNC B0 ;  /* 0x0000000000007941 */ /* 0x000fea0003800000 */
.L_x_6485:
[----:B------:R-:W-:-:S04]  /*b3e0*/  LOP3.LUT R2, R19, 0x80000000, RZ, 0xc0, !PT ;  /* 0x8000000013027812 */ /* 0x000fc800078ec0ff */
[----:B------:R-:W-:-:S04]  /*b3f0*/  SHF.R.U32.HI R3, RZ, 0x18, R2 ;  /* 0x00000018ff037819 */ /* 0x000fc80000011602 */
[----:B------:R-:W-:-:S05]  /*b400*/  LOP3.LUT R3, R0, R3, RZ, 0xfc, !PT ;  /* 0x0000000300037212 */ /* 0x000fca00078efcff */
[----:B------:R0:W-:Y:S01]  /*b410*/  STG.E.U8 [R16.64], R3 ;  /* 0x0000000310007986 */ /* 0x0001e2000c101124 */
[----:B------:R-:W-:Y:S05]  /*b420*/  BRA `(.L_x_6471) ;  /* 0x0000071000007947 */ /* 0x000fea0003800000 */
.L_x_6481:
[----:B------:R-:W-:-:S05]  /*b430*/  HADD2.F32 R0, -RZ, R19.H0_H0 ;  /* 0x20000013ff007230 */ /* 0x000fca0000004100 */
[----:B------:R-:W-:-:S05]  /*b440*/  F2FP.BF16.PACK_AB R0, RZ, R0 ;  /* 0x00000000ff00723e */ /* 0x000fca00000010ff */
[----:B------:R0:W-:Y:S01]  /*b450*/  STG.E.U16 [R16.64], R0 ;  /* 0x0000000010007986 */ /* 0x0001e2000c101524 */
[----:B------:R-:W-:Y:S05]  /*b460*/  BRA `(.L_x_6471) ;  /* 0x000006d000007947 */ /* 0x000fea0003800000 */
.L_x_6478:
        /* <DEDUP_REMOVED lines=12> */
.L_x_6490:
        /* <DEDUP_REMOVED lines=17> */
.L_x_6493:
[----:B------:R-:W-:-:S04]  /*b640*/  LOP3.LUT R2, R19, 0x80000000, RZ, 0xc0, !PT ;  /* 0x8000000013027812 */ /* 0x000fc800078ec0ff */
[----:B------:R-:W-:-:S04]  /*b650*/  SHF.R.U32.HI R3, RZ, 0x18, R2 ;  /* 0x00000018ff037819 */ /* 0x000fc80000011602 */
[----:B------:R-:W-:-:S04]  /*b660*/  LOP3.LUT R0, R0, R3, RZ, 0xfc, !PT ;  /* 0x0000000300007212 */ /* 0x000fc800078efcff */
[----:B------:R-:W-:Y:S02]  /*b670*/  PRMT R8, R0, 0x7610, R8 ;  /* 0x0000761000087816 */ /* 0x000fe40000000008 */
.L_x_6492:
[----:B------:R-:W-:Y:S05]  /*b680*/  BSYNC B0 ;  /* 0x0000000000007941 */ /* 0x000fea0003800000 */
.L_x_6491:
[----:B------:R0:W-:Y:S01]  /*b690*/  STG.E.U8 [R16.64], R8 ;  /* 0x0000000810007986 */ /* 0x0001e2000c101124 */
[----:B------:R-:W-:Y:S05]  /*b6a0*/  BRA `(.L_x_6471) ;  /* 0x0000049000007947 */ /* 0x000fea0003800000 */
.L_x_6489:
        /* <DEDUP_REMOVED lines=17> */
.L_x_6496:
[----:B------:R-:W-:-:S04]  /*b7c0*/  LOP3.LUT R2, R19, 0x80000000, RZ, 0xc0, !PT ;  /* 0x8000000013027812 */ /* 0x000fc800078ec0ff */
[----:B------:R-:W-:-:S04]  /*b7d0*/  SHF.R.U32.HI R3, RZ, 0x18, R2 ;  /* 0x00000018ff037819 */ /* 0x000fc80000011602 */
[----:B------:R-:W-:-:S04]  /*b7e0*/  LOP3.LUT R0, R0, R3, RZ, 0xfc, !PT ;  /* 0x0000000300007212 */ /* 0x000fc800078efcff */
[----:B------:R-:W-:Y:S02]  /*b7f0*/  PRMT R8, R0, 0x7610, R8 ;  /* 0x0000761000087816 */ /* 0x000fe40000000008 */
.L_x_6495:
[----:B------:R-:W-:Y:S05]  /*b800*/  BSYNC B0 ;  /* 0x0000000000007941 */ /* 0x000fea0003800000 */
.L_x_6494:
[----:B------:R0:W-:Y:S01]  /*b810*/  STG.E.U8 [R16.64], R8 ;  /* 0x0000000810007986 */ /* 0x0001e2000c101124 */
[----:B------:R-:W-:Y:S05]  /*b820*/  BRA `(.L_x_6471) ;  /* 0x0000031000007947 */ /* 0x000fea0003800000 */
.L_x_6488:
        /* <DEDUP_REMOVED lines=22> */
.L_x_6470:
        /* <DEDUP_REMOVED lines=20> */
.L_x_6498:
[----:B------:R-:W-:-:S06]  /*bad0*/  HADD2.F32 R2, -RZ, R19.H0_H0 ;  /* 0x20000013ff027230 */ /* 0x000fcc0000004100 */
[----:B------:R-:W0:Y:S02]  /*bae0*/  F2I.U64.TRUNC R2, R2 ;  /* 0x0000000200027311 */ /* 0x000e24000020d800 */
[----:B0-----:R0:W-:Y:S01]  /*baf0*/  STG.E.64 [R16.64], R2 ;  /* 0x0000000210007986 */ /* 0x0011e2000c101b24 */
[----:B------:R-:W-:Y:S05]  /*bb00*/  BRA `(.L_x_6471) ;  /* 0x0000003000007947 */ /* 0x000fea0003800000 */
.L_x_6497:
[----:B------:R-:W-:-:S06]  /*bb10*/  HADD2.F32 R19, -RZ, R19.H0_H0 ;  /* 0x20000013ff137230 */ /* 0x000fcc0000004100 */
[----:B------:R-:W0:Y:S02]  /*bb20*/  F2I.FTZ.U32.TRUNC.NTZ R19, R19 ;  /* 0x0000001300137305 */ /* 0x000e24000021f000 */
[----:B0-----:R0:W-:Y:S02]  /*bb30*/  STG.E [R16.64], R19 ;  /* 0x0000001310007986 */ /* 0x0011e4000c101924 */
.L_x_6471:
[----:B------:R-:W-:Y:S02]  /*bb40*/  IADD3 R23, R23, 0x80, RZ ;  /* 0x0000008017177810 */ /* 0x000fe40007ffe0ff */
.L_x_6312:
[----:B------:R-:W-:Y:S05]  /*bb50*/  BSYNC B7 ;  /* 0x0000000000077941 */ /* 0x000fea0003800000 */
.L_x_6311:
        /* <DEDUP_REMOVED lines=257> */
.L_x_6499:
        /* <DEDUP_REMOVED lines=21> */
.L_x_6503:
[----:B------:R-:W2:Y:S02]  /*ccc0*/  LDG.E.U8 R2, [R2.64] ;  /* 0x0000002402027981 */ /* 0x000ea4000c1e1100 */
[----:B--2---:R-:W0:Y:S02]  /*ccd0*/  I2F.U16 R0, R2 ;  /* 0x0000000200007306 */ /* 0x004e240000101000 */
[----:B0-----:R-:W-:-:S04]  /*cce0*/  F2FP.PACK_AB R0, RZ, R0 ;  /* 0x00000000ff00723e */ /* 0x001fc800000000ff */
[----:B------:R-:W-:Y:S01]  /*ccf0*/  PRMT R19, R0, 0x7610, R19 ;  /* 0x0000761000137816 */ /* 0x000fe20000000013 */
[----:B------:R-:W-:Y:S05]  /*cd00*/  BRA `(.L_x_6505) ;  /* 0x00000ed000007947 */ /* 0x000fea0003800000 */
.L_x_6502:
        /* <DEDUP_REMOVED lines=11> */
.L_x_6507:
[----:B------:R-:W2:Y:S02]  /*cdc0*/  LDG.E R2, [R2.64] ;  /* 0x0000002402027981 */ /* 0x000ea4000c1e1900 */
[----:B--2---:R-:W0:Y:S02]  /*cdd0*/  I2F R0, R2 ;  /* 0x0000000200007306 */ /* 0x004e240000201400 */
[----:B0-----:R-:W-:-:S04]  /*cde0*/  F2FP.PACK_AB R0, RZ, R0 ;  /* 0x00000000ff00723e */ /* 0x001fc800000000ff */
[----:B------:R-:W-:Y:S01]  /*cdf0*/  PRMT R19, R0, 0x7610, R19 ;  /* 0x0000761000137816 */ /* 0x000fe20000000013 */
[----:B------:R-:W-:Y:S05]  /*ce00*/  BRA `(.L_x_6505) ;  /* 0x00000dd000007947 */ /* 0x000fea0003800000 */
.L_x_6506:
[----:B------:R-:W2:Y:S02]  /*ce10*/  LDG.E.U16 R2, [R2.64] ;  /* 0x0000002402027981 */ /* 0x000ea4000c1e1500 */
[----:B--2---:R-:W0:Y:S02]  /*ce20*/  I2F.S16 R0, R2 ;  /* 0x0000000200007306 */ /* 0x004e240000101400 */
[----:B0-----:R-:W-:-:S04]  /*ce30*/  F2FP.PACK_AB R0, RZ, R0 ;  /* 0x00000000ff00723e */ /* 0x001fc800000000ff */
[----:B------:R-:W-:Y:S01]  /*ce40*/  PRMT R19, R0, 0x7610, R19 ;  /* 0x0000761000137816 */ /* 0x000fe20000000013 */
[----:B------:R-:W-:Y:S05]  /*ce50*/  BRA `(.L_x_6505) ;  /* 0x00000d8000007947 */ /* 0x000fea0003800000 */
.L_x_6501:
        /* <DEDUP_REMOVED lines=9> */
.L_x_6509:
[----:B------:R0:W5:Y:S01]  /*cef0*/  LDG.E.U16 R19, [R2.64] ;  /* 0x0000002402137981 */ /* 0x000162000c1e1500 */
[----:B------:R-:W-:Y:S05]  /*cf00*/  BRA `(.L_x_6505) ;  /* 0x00000cd000007947 */ /* 0x000fea0003800000 */
.L_x_6508:
        /* <DEDUP_REMOVED lines=9> */
.L_x_6511:
[----:B------:R0:W5:Y:S01]  /*cfa0*/  LDG.E.U16 R19, [R2.64] ;  /* 0x0000002402137981 */ /* 0x000162000c1e1500 */
[----:B------:R-:W-:Y:S05]  /*cfb0*/  BRA `(.L_x_6505) ;  /* 0x00000c2000007947 */ /* 0x000fea0003800000 */
.L_x_6510:
[----:B------:R-:W2:Y:S02]  /*cfc0*/  LDG.E.64 R2, [R2.64] ;  /* 0x0000002402027981 */ /* 0x000ea4000c1e1b00 */
[----:B--2---:R-:W0:Y:S01]  /*cfd0*/  F2F.F32.F64 R0, R2 ;  /* 0x0000000200007310 */ /* 0x004e220000301000 */
[----:B------:R-:W0:-:S14]  /*cfe0*/  DSETP.GEU.AND P0, PT, |R2|, c[0x2][0x0], PT ;  /* 0x008000000200762a */ /* 0x000e1c0003f0e200 */
[----:B0-----:R-:W-:-:S05]  /*cff0*/  @!P0 FMUL R0, R0, 1.175494350822287508e-38 ;  /* 0x0080000000008820 */ /* 0x001fca0000400000 */
[----:B------:R-:W-:-:S04]  /*d000*/  F2FP.PACK_AB R0, RZ, R0 ;  /* 0x00000000ff00723e */ /* 0x000fc800000000ff */
[----:B------:R-:W-:Y:S01]  /*d010*/  PRMT R19, R0, 0x7610, R19 ;  /* 0x0000761000137816 */ /* 0x000fe20000000013 */
[----:B------:R-:W-:Y:S05]  /*d020*/  BRA `(.L_x_6505) ;  /* 0x00000bb000007947 */ /* 0x000fea0003800000 */
.L_x_6500:
        /* <DEDUP_REMOVED lines=14> */
.L_x_6514:
[----:B------:R-:W2:Y:S02]  /*d110*/  LDG.E.64 R2, [R2.64] ;  /* 0x0000002402027981 */ /* 0x000ea4000c1e1b00 */
[----:B--2---:R-:W0:Y:S01]  /*d120*/  F2F.F32.F64 R0, R2 ;  /* 0x0000000200007310 */ /* 0x004e220000301000 */
[----:B------:R-:W0:-:S14]  /*d130*/  DSETP.GEU.AND P0, PT, |R2|, c[0x2][0x0], PT ;  /* 0x008000000200762a */ /* 0x000e1c0003f0e200 */
[----:B0-----:R-:W-:-:S05]  /*d140*/  @!P0 FMUL R0, R0, 1.175494350822287508e-38 ;  /* 0x0080000000008820 */ /* 0x001fca0000400000 */
[----:B------:R-:W-:-:S04]  /*d150*/  F2FP.PACK_AB R0, RZ, R0 ;  /* 0x00000000ff00723e */ /* 0x000fc800000000ff */
[----:B------:R-:W-:Y:S01]  /*d160*/  PRMT R19, R0, 0x7610, R19 ;  /* 0x0000761000137816 */ /* 0x000fe20000000013 */
[----:B------:R-:W-:Y:S05]  /*d170*/  BRA `(.L_x_6505) ;  /* 0x00000a6000007947 */ /* 0x000fea0003800000 */
.L_x_6513:
        /* <DEDUP_REMOVED lines=28> */
.L_x_6516:
        /* <DEDUP_REMOVED lines=15> */
.L_x_6515:
[----:B------:R-:W2:Y:S02]  /*d430*/  LDG.E.U16 R0, [R2.64] ;  /* 0x0000002402007981 */ /* 0x000ea4000c1e1500 */
[----:B--2---:R-:W-:-:S04]  /*d440*/  PRMT R0, RZ, 0x5410, R0 ;  /* 0x00005410ff007816 */ /* 0x004fc80000000000 */
[----:B------:R-:W-:-:S04]  /*d450*/  F2FP.PACK_AB R0, RZ, R0 ;  /* 0x00000000ff00723e */ /* 0x000fc800000000ff */
[----:B------:R-:W-:Y:S01]  /*d460*/  PRMT R19, R0, 0x7610, R19 ;  /* 0x0000761000137816 */ /* 0x000fe20000000013 */
[----:B------:R-:W-:Y:S05]  /*d470*/  BRA `(.L_x_6505) ;  /* 0x0000076000007947 */ /* 0x000fea0003800000 */
.L_x_6512:
        /* <DEDUP_REMOVED lines=12> */
.L_x_6519:
        /* <DEDUP_REMOVED lines=21> */
.L_x_6523:
[----:B------:R-:W-:Y:S05]  /*d690*/  BSYNC B1 ;  /* 0x0000000000017941 */ /* 0x000fea0003800000 */
.L_x_6522:
[----:B------:R-:W-:Y:S01]  /*d6a0*/  LEA R3, R0, 0x3b800000, 0x17 ;  /* 0x3b80000000037811 */ /* 0x000fe200078eb8ff */
[----:B------:R-:W-:-:S05]  /*d6b0*/  IMAD.SHL.U32 R0, R2, 0x100000, RZ ;  /* 0x0010000002007824 */ /* 0x000fca00078e00ff */
[----:B------:R-:W-:Y:S02]  /*d6c0*/  LOP3.LUT R0, R3, R0, R4, 0xfe, !PT ;  /* 0x0000000003007212 */ /* 0x000fe400078efe04 */
.L_x_6521:
[----:B------:R-:W-:Y:S05]  /*d6d0*/  BSYNC B0 ;  /* 0x0000000000007941 */ /* 0x000fea0003800000 */
.L_x_6520:
[----:B------:R-:W-:-:S04]  /*d6e0*/  F2FP.PACK_AB R0, RZ, R0 ;  /* 0x00000000ff00723e */ /* 0x000fc800000000ff */
[----:B------:R-:W-:Y:S01]  /*d6f0*/  PRMT R19, R0, 0x7610, R19 ;  /* 0x0000761000137816 */ /* 0x000fe20000000013 */
[----:B------:R-:W-:Y:S05]  /*d700*/  BRA `(.L_x_6505) ;  /* 0x000004d000007947 */ /* 0x000fea0003800000 */
.L_x_6518:
        /* <DEDUP_REMOVED lines=21> */
.L_x_6527:
[----:B------:R-:W-:Y:S05]  /*d860*/  BSYNC B1 ;  /* 0x0000000000017941 */ /* 0x000fea0003800000 */
.L_x_6526:
[----:B------:R-:W-:Y:S01]  /*d870*/  LEA R3, R0, 0x37800000, 0x17 ;  /* 0x3780000000037811 */ /* 0x000fe200078eb8ff */
[----:B------:R-:W-:-:S05]  /*d880*/  IMAD.SHL.U32 R0, R2, 0x200000, RZ ;  /* 0x0020000002007824 */ /* 0x000fca00078e00ff */
[----:B------:R-:W-:Y:S02]  /*d890*/  LOP3.LUT R0, R3, R0, R4, 0xfe, !PT ;  /* 0x0000000003007212 */ /* 0x000fe400078efe04 */
.L_x_6525:
[----:B------:R-:W-:Y:S05]  /*d8a0*/  BSYNC B0 ;  /* 0x0000000000007941 */ /* 0x000fea0003800000 */
.L_x_6524:
[----:B------:R-:W-:-:S04]  /*d8b0*/  F2FP.PACK_AB R0, RZ, R0 ;  /* 0x00000000ff00723e */ /* 0x000fc800000000ff */
[----:B------:R-:W-:Y:S01]  /*d8c0*/  PRMT R19, R0, 0x7610, R19 ;  /* 0x0000761000137816 */ /* 0x000fe20000000013 */
[----:B------:R-:W-:Y:S05]  /*d8d0*/  BRA `(.L_x_6505) ;  /* 0x0000030000007947 */ /* 0x000fea0003800000 */
.L_x_6517:
        /* <DEDUP_REMOVED lines=14> */
.L_x_6531:
[----:B------:R-:W-:Y:S05]  /*d9c0*/  BSYNC B0 ;  /* 0x0000000000007941 */ /* 0x000fea0003800000 */
.L_x_6530:
[----:B------:R-:W-:-:S04]  /*d9d0*/  F2FP.PACK_AB R0, RZ, R0 ;  /* 0x00000000ff00723e */ /* 0x000fc800000000ff */
[----:B------:R-:W-:Y:S01]  /*d9e0*/  PRMT R19, R0, 0x7610, R19 ;  /* 0x0000761000137816 */ /* 0x000fe20000000013 */
[----:B------:R-:W-:Y:S05]  /*d9f0*/  BRA `(.L_x_6505) ;  /* 0x000001e000007947 */ /* 0x000fea0003800000 */
.L_x_6504:
        /* <DEDUP_REMOVED lines=21> */
.L_x_6529:
[----:B------:R-:W2:Y:S02]  /*db50*/  LDG.E.64 R2, [R2.64] ;  /* 0x0000002402027981 */ /* 0x000ea4000c1e1b00 */
[----:B--2---:R-:W0:Y:S02]  /*db60*/  I2F.U64 R0, R2 ;  /* 0x0000000200007312 */ /* 0x004e240000301000 */
[----:B0-----:R-:W-:-:S04]  /*db70*/  F2FP.PACK_AB R0, RZ, R0 ;  /* 0x00000000ff00723e */ /* 0x001fc800000000ff */
[----:B------:R-:W-:Y:S01]  /*db80*/  PRMT R19, R0, 0x7610, R19 ;  /* 0x0000761000137816 */ /* 0x000fe20000000013 */
[----:B------:R-:W-:Y:S05]  /*db90*/  BRA `(.L_x_6505) ;  /* 0x0000004000007947 */ /* 0x000fea0003800000 */
.L_x_6528:
[----:B------:R-:W2:Y:S02]  /*dba0*/  LDG.E R2, [R2.64] ;  /* 0x0000002402027981 */ /* 0x000ea4000c1e1900 */
[----:B--2---:R-:W0:Y:S02]  /*dbb0*/  I2F.U32 R0, R2 ;  /* 0x0000000200007306 */ /* 0x004e240000201000 */
[----:B0-----:R-:W-:-:S04]  /*dbc0*/  F2FP.PACK_AB R0, RZ, R0 ;  /* 0x00000000ff00723e */ /* 0x001fc800000000ff */
[----:B------:R-:W-:Y:S02]  /*dbd0*/  PRMT R19, R0, 0x7610, R19 ;  /* 0x0000761000137816 */ /* 0x000fe40000000013 */
.L_x_6505:
        /* <DEDUP_REMOVED lines=18> */
.L_x_6536:
[----:B------:R-:W2:Y:S02]  /*dd00*/  LDG.E.U8 R0, [R2.64] ;  /* 0x0000002402007981 */ /* 0x000ea4000c1e1100 */
[----:B--2---:R-:W0:Y:S01]  /*dd10*/  I2F.U16 R0, R0 ;  /* 0x0000000000007306 */ /* 0x004e220000101000 */
[----:B------:R-:W-:Y:S05]  /*dd20*/  BRA `(.L_x_6538) ;  /* 0x00000ca000007947 */ /* 0x000fea0003800000 */
.L_x_6535:
        /* <DEDUP_REMOVED lines=9> */
.L_x_6540:
[----:B------:R-:W2:Y:S02]  /*ddc0*/  LDG.E R0, [R2.64] ;  /* 0x0000002402007981 */ /* 0x000ea4000c1e1900 */
[----:B--2---:R-:W0:Y:S01]  /*ddd0*/  I2F R0, R0 ;  /* 0x0000000000007306 */ /* 0x004e220000201400 */
[----:B------:R-:W-:Y:S05]  /*dde0*/  BRA `(.L_x_6538) ;  /* 0x00000be000007947 */ /* 0x000fea0003800000 */
.L_x_6539:
[----:B------:R-:W2:Y:S02]  /*ddf0*/  LDG.E.U16 R0, [R2.64] ;  /* 0x0000002402007981 */ /* 0x000ea4000c1e1500 */
[----:B--2---:R-:W0:Y:S01]  /*de00*/  I2F.S16 R0, R0 ;  /* 0x0000000000007306 */ /* 0x004e220000101400 */
[----:B------:R-:W-:Y:S05]  /*de10*/  BRA `(.L_x_6538) ;  /* 0x00000bb000007947 */ /* 0x000fea0003800000 */
.L_x_6534:
        /* <DEDUP_REMOVED lines=8> */
.L_x_6542:
[----:B------:R-:W2:Y:S02]  /*dea0*/  LDG.E.U16 R0, [R2.64] ;  /* 0x0000002402007981 */ /* 0x000ea4000c1e1500 */
[----:B--2---:R-:W-:Y:S01]  /*deb0*/  HADD2.F32 R0, -RZ, R0.H0_H0 ;  /* 0x20000000ff007230 */ /* 0x004fe20000004100 */
[----:B------:R-:W-:Y:S05]  /*dec0*/  BRA `(.L_x_6538) ;  /* 0x00000b0000007947 */ /* 0x000fea0003800000 */
.L_x_6541:
        /* <DEDUP_REMOVED lines=8> */
.L_x_6544:
[----:B------:R-:W2:Y:S02]  /*df50*/  LDG.E.U16 R0, [R2.64] ;  /* 0x0000002402007981 */ /* 0x000ea4000c1e1500 */
[----:B--2---:R-:W-:Y:S01]  /*df60*/  HADD2.F32 R0, -RZ, R0.H0_H0 ;  /* 0x20000000ff007230 */ /* 0x004fe20000004100 */
[----:B------:R-:W-:Y:S05]  /*df70*/  BRA `(.L_x_6538) ;  /* 0x00000a5000007947 */ /* 0x000fea0003800000 */
.L_x_6543:
[----:B------:R-:W2:Y:S02]  /*df80*/  LDG.E.64 R2, [R2.64] ;  /* 0x0000002402027981 */ /* 0x000ea4000c1e1b00 */
[----:B--2---:R-:W0:Y:S01]  /*df90*/  F2F.F32.F64 R0, R2 ;  /* 0x0000000200007310 */ /* 0x004e220000301000 */
[----:B------:R-:W0:-:S14]  /*dfa0*/  DSETP.GEU.AND P0, PT, |R2|, c[0x2][0x0], PT ;  /* 0x008000000200762a */ /* 0x000e1c0003f0e200 */
[----:B0-----:R-:W-:Y:S01]  /*dfb0*/  @!P0 FMUL R0, R0, 1.175494350822287508e-38 ;  /* 0x0080000000008820 */ /* 0x001fe20000400000 */
[----:B------:R-:W-:Y:S05]  /*dfc0*/  BRA `(.L_x_6538) ;  /* 0x00000a0000007947 */ /* 0x000fea0003800000 */
.L_x_6533:
        /* <DEDUP_REMOVED lines=12> */
.L_x_6547:
[----:B------:R-:W2:Y:S02]  /*e090*/  LDG.E.64 R2, [R2.64] ;  /* 0x0000002402027981 */ /* 0x000ea4000c1e1b00 */
[----:B--2---:R-:W0:Y:S01]  /*e0a0*/  F2F.F32.F64 R0, R2 ;  /* 0x0000000200007310 */ /* 0x004e220000301000 */
[----:B------:R-:W0:-:S14]  /*e0b0*/  DSETP.GEU.AND P0, PT, |R2|, c[0x2][0x0], PT ;  /* 0x008000000200762a */ /* 0x000e1c0003f0e200 */
[----:B0-----:R-:W-:Y:S01]  /*e0c0*/  @!P0 FMUL R0, R0, 1.175494350822287508e-38 ;  /* 0x0080000000008820 */ /* 0x001fe20000400000 */
[----:B------:R-:W-:Y:S05]  /*e0d0*/  BRA `(.L_x_6538) ;  /* 0x000008f000007947 */ /* 0x000fea0003800000 */
.L_x_6546:
        /* <DEDUP_REMOVED lines=26> */
.L_x_6549:
        /* <DEDUP_REMOVED lines=13> */
.L_x_6548:
[----:B------:R-:W2:Y:S02]  /*e350*/  LDG.E.U16 R0, [R2.64] ;  /* 0x0000002402007981 */ /* 0x000ea4000c1e1500 */
[----:B--2---:R-:W-:Y:S01]  /*e360*/  PRMT R0, RZ, 0x5410, R0 ;  /* 0x00005410ff007816 */ /* 0x004fe20000000000 */
[----:B------:R-:W-:Y:S05]  /*e370*/  BRA `(.L_x_6538) ;  /* 0x0000065000007947 */ /* 0x000fea0003800000 */
.L_x_6545:
        /* <DEDUP_REMOVED lines=11> */
.L_x_6552:
        /* <DEDUP_REMOVED lines=20> */
.L_x_6554:
[----:B------:R-:W-:Y:S05]  /*e570*/  BSYNC B0 ;  /* 0x0000000000007941 */ /* 0x000fea0003800000 */
.L_x_6553:
[----:B------:R-:W-:Y:S01]  /*e580*/  LEA R3, R0, 0x3b800000, 0x17 ;  /* 0x3b80000000037811 */ /* 0x000fe200078eb8ff */
[----:B------:R-:W-:-:S05]  /*e590*/  IMAD.SHL.U32 R0, R2, 0x100000, RZ ;  /* 0x0010000002007824 */ /* 0x000fca00078e00ff */
[----:B------:R-:W-:Y:S01]  /*e5a0*/  LOP3.LUT R0, R3, R0, R4, 0xfe, !PT ;  /* 0x0000000003007212 */ /* 0x000fe200078efe04 */
[----:B------:R-:W-:Y:S05]  /*e5b0*/  BRA `(.L_x_6538) ;  /* 0x0000041000007947 */ /* 0x000fea0003800000 */
.L_x_6551:
        /* <DEDUP_REMOVED lines=20> */
.L_x_6556:
[----:B------:R-:W-:Y:S05]  /*e700*/  BSYNC B0 ;  /* 0x0000000000007941 */ /* 0x000fea0003800000 */
.L_x_6555:
[----:B------:R-:W-:Y:S01]  /*e710*/  LEA R3, R0, 0x37800000, 0x17 ;  /* 0x3780000000037811 */ /* 0x000fe200078eb8ff */
[----:B------:R-:W-:-:S05]  /*e720*/  IMAD.SHL.U32 R0, R2, 0x200000, RZ ;  /* 0x0020000002007824 */ /* 0x000fca00078e00ff */
[----:B------:R-:W-:Y:S01]  /*e730*/  LOP3.LUT R0, R3, R0, R4, 0xfe, !PT ;  /* 0x0000000003007212 */ /* 0x000fe200078efe04 */
[----:B------:R-:W-:Y:S05]  /*e740*/  BRA `(.L_x_6538) ;  /* 0x0000028000007947 */ /* 0x000fea0003800000 */
.L_x_6550:
        /* <DEDUP_REMOVED lines=14> */
.L_x_6537:
        /* <DEDUP_REMOVED lines=21> */
.L_x_6558:
[----:B------:R-:W2:Y:S02]  /*e980*/  LDG.E.64 R2, [R2.64] ;  /* 0x0000002402027981 */ /* 0x000ea4000c1e1b00 */
[----:B--2---:R0:W1:Y:S01]  /*e990*/  I2F.U64 R0, R2 ;  /* 0x0000000200007312 */ /* 0x0040620000301000 */
[----:B------:R-:W-:Y:S05]  /*e9a0*/  BRA `(.L_x_6538) ;  /* 0x0000002000007947 */ /* 0x000fea0003800000 */
.L_x_6557:
[----:B------:R-:W2:Y:S02]  /*e9b0*/  LDG.E R0, [R2.64] ;  /* 0x0000002402007981 */ /* 0x000ea4000c1e1900 */
[----:B--2---:R-:W0:Y:S02]  /*e9c0*/  I2F.U32 R0, R0 ;  /* 0x0000000000007306 */ /* 0x004e240000201000 */
.L_x_6538:
[----:B------:R-:W-:Y:S05]  /*e9d0*/  BSYNC B6 ;  /* 0x0000000000067941 */ /* 0x000fea0003800000 */
.L_x_6532:
        /* <DEDUP_REMOVED lines=17> */
[----:B0-----:R-:W-:Y:S01]  /*eaf0*/  STG.E.U8 [R16.64], R3 ;  /* 0x0000000310007986 */ /* 0x001fe2000c101124 */
[----:B------:R-:W-:Y:S05]  /*eb00*/  EXIT ;  /* 0x000000000000794d */ /* 0x000fea0003800000 */
.L_x_6562:
[----:B------:R-:W-:-:S06]  /*eb10*/  HADD2.F32 R3, -RZ, R19.H0_H0 ;  /* 0x20000013ff037230 */ /* 0x000fcc0000004100 */
[----:B------:R-:W0:Y:S02]  /*eb20*/  F2I.S64.TRUNC R2, R3 ;  /* 0x0000000300027311 */ /* 0x000e24000020d900 */
[----:B0-----:R-:W-:Y:S01]  /*eb30*/  STG.E.U8 [R16.64], R2 ;  /* 0x0000000210007986 */ /* 0x001fe2000c101124 */
[----:B------:R-:W-:Y:S05]  /*eb40*/  EXIT ;  /* 0x000000000000794d */ /* 0x000fea0003800000 */
.L_x_6561:
        /* <DEDUP_REMOVED lines=8> */
[----:B0-----:R-:W-:Y:S01]  /*ebd0*/  STG.E.64 [R16.64], R2 ;  /* 0x0000000210007986 */ /* 0x001fe2000c101b24 */
[----:B------:R-:W-:Y:S05]  /*ebe0*/  EXIT ;  /* 0x000000000000794d */ /* 0x000fea0003800000 */
.L_x_6565:
[----:B------:R-:W-:-:S06]  /*ebf0*/  HADD2.F32 R19, -RZ, R19.H0_H0 ;  /* 0x20000013ff137230 */ /* 0x000fcc0000004100 */
[----:B------:R-:W0:Y:S02]  /*ec00*/  F2I.FTZ.TRUNC.NTZ R19, R19 ;  /* 0x0000001300137305 */ /* 0x000e24000021f100 */
[----:B0-----:R-:W-:Y:S01]  /*ec10*/  STG.E [R16.64], R19 ;  /* 0x0000001310007986 */ /* 0x001fe2000c101924 */
[----:B------:R-:W-:Y:S05]  /*ec20*/  EXIT ;  /* 0x000000000000794d */ /* 0x000fea0003800000 */
.L_x_6564:
[----:B------:R-:W-:-:S06]  /*ec30*/  HADD2.F32 R19, -RZ, R19.H0_H0 ;  /* 0x20000013ff137230 */ /* 0x000fcc0000004100 */
[----:B------:R-:W0:Y:S02]  /*ec40*/  F2I.FTZ.TRUNC.NTZ R19, R19 ;  /* 0x0000001300137305 */ /* 0x000e24000021f100 */
[----:B0-----:R-:W-:Y:S01]  /*ec50*/  STG.E.U16 [R16.64], R19 ;  /* 0x0000001310007986 */ /* 0x001fe2000c101524 */
[----:B------:R-:W-:Y:S05]  /*ec60*/  EXIT ;  /* 0x000000000000794d */ /* 0x000fea0003800000 */
.L_x_6560:
[----:B------:R-:W-:-:S13]  /*ec70*/  ISETP.GT.AND P0, PT, R2, 0x6, PT ;  /* 0x000000060200780c */ /* 0x000fda0003f04270 */
[----:B------:R-:W-:Y:S05]  /*ec80*/  @P0 BRA `(.L_x_6566) ;  /* 0x0000009000000947 */ /* 0x000fea0003800000 */
[----:B------:R-:W-:-:S13]  /*ec90*/  ISETP.NE.AND P0, PT, R2, 0x5, PT ;  /* 0x000000050200780c */ /* 0x000fda0003f05270 */
[----:B------:R-:W-:Y:S05]  /*eca0*/  @!P0 BRA `(.L_x_6567) ;  /* 0x0000005000008947 */ /* 0x000fea0003800000 */
[----:B------:R-:W-:-:S13]  /*ecb0*/  ISETP.NE.AND P0, PT, R2, 0x6, PT ;  /* 0x000000060200780c */ /* 0x000fda0003f05270 */
[----:B------:R-:W-:Y:S05]  /*ecc0*/  @P0 BRA `(.L_x_6563) ;  /* 0x00000b1000000947 */ /* 0x000fea0003800000 */
[----:B------:R-:W-:-:S05]  /*ecd0*/  HADD2.F32 R19, -RZ, R19.H0_H0 ;  /* 0x20000013ff137230 */ /* 0x000fca0000004100 */
[----:B------:R-:W-:Y:S01]  /*ece0*/  STG.E [R16.64], R19 ;  /* 0x0000001310007986 */ /* 0x000fe2000c101924 */
[----:B------:R-:W-:Y:S05]  /*ecf0*/  EXIT ;  /* 0x000000000000794d */ /* 0x000fea0003800000 */
.L_x_6567:
[----:B------:R-:W-:Y:S01]  /*ed00*/  STG.E.U16 [R16.64], R19 ;  /* 0x0000001310007986 */ /* 0x000fe2000c101524 */
[----:B------:R-:W-:Y:S05]  /*ed10*/  EXIT ;  /* 0x000000000000794d */ /* 0x000fea0003800000 */
.L_x_6566:
        /* <DEDUP_REMOVED lines=8> */
[----:B------:R-:W-:Y:S01]  /*eda0*/  STG.E.64 [R16.64], R2 ;  /* 0x0000000210007986 */ /* 0x000fe2000c101b24 */
[----:B------:R-:W-:Y:S05]  /*edb0*/  EXIT ;  /* 0x000000000000794d */ /* 0x000fea0003800000 */
.L_x_6569:
[----:B------:R-:W-:-:S05]  /*edc0*/  HADD2.F32 R0, -RZ, R19.H0_H0 ;  /* 0x20000013ff007230 */ /* 0x000fca0000004100 */
[----:B------:R-:W-:-:S04]  /*edd0*/  F2FP.PACK_AB R0, RZ, R0 ;  /* 0x00000000ff00723e */ /* 0x000fc800000000ff */
[----:B------:R-:W-:-:S05]  /*ede0*/  PRMT R0, R0, 0x5410, RZ ;  /* 0x0000541000007816 */ /* 0x000fca00000000ff */
[----:B------:R-:W-:Y:S01]  /*edf0*/  STG.E [R16.64], R0 ;  /* 0x0000000010007986 */ /* 0x000fe2000c101924 */
[----:B------:R-:W-:Y:S05]  /*ee00*/  EXIT ;  /* 0x000000000000794d */ /* 0x000fea0003800000 */
.L_x_6568:
[----:B------:R-:W-:-:S05]  /*ee10*/  HADD2.F32 R2, -RZ, R19.H0_H0 ;  /* 0x20000013ff027230 */ /* 0x000fca0000004100 */
[----:B------:R-:W-:-:S06]  /*ee20*/  FMUL.FTZ R2, R2, 1 ;  /* 0x3f80000002027820 */ /* 0x000fcc0000410000 */
[----:B------:R-:W0:Y:S02]  /*ee30*/  F2F.F64.F32 R2, R2 ;  /* 0x0000000200027310 */ /* 0x000e240000201800 */
[----:B0-----:R-:W-:Y:S01]  /*ee40*/  STG.E.64 [R16.64], R2 ;  /* 0x0000000210007986 */ /* 0x001fe2000c101b24 */
[----:B------:R-:W-:Y:S05]  /*ee50*/  EXIT ;  /* 0x000000000000794d */ /* 0x000fea0003800000 */
.L_x_6559:
        /* <DEDUP_REMOVED lines=11> */
[----:B------:R-:W-:Y:S01]  /*ef10*/  STG.E.U8 [R16.64], R3 ;  /* 0x0000000310007986 */ /* 0x000fe2000c101124 */
[----:B------:R-:W-:Y:S05]  /*ef20*/  EXIT ;  /* 0x000000000000794d */ /* 0x000fea0003800000 */
.L_x_6572:
[----:B------:R-:W-:Y:S01]  /*ef30*/  HADD2.F32 R19, -RZ, R19.H0_H0 ;  /* 0x20000013ff137230 */ /* 0x000fe20000004100 */
[----:B------:R-:W-:-:S04]  /*ef40*/  CS2R R6, SRZ ;  /* 0x0000000000067805 */ /* 0x000fc8000001ff00 */
[----:B------:R-:W-:-:S06]  /*ef50*/  FMUL.FTZ R4, R19, 1 ;  /* 0x3f80000013047820 */ /* 0x000fcc0000410000 */
[----:B------:R-:W0:Y:S02]  /*ef60*/  F2F.F64.F32 R4, R4 ;  /* 0x0000000400047310 */ /* 0x000e240000201800 */
[----:B0-----:R-:W-:Y:S01]  /*ef70*/  STG.E.128 [R16.64], R4 ;  /* 0x0000000410007986 */ /* 0x001fe2000c101d24 */
[----:B------:R-:W-:Y:S05]  /*ef80*/  EXIT ;  /* 0x000000000000794d */ /* 0x000fea0003800000 */
.L_x_6571:
        /* <DEDUP_REMOVED lines=21> */
.L_x_6576:
[----:B------:R-:W-:Y:S05]  /*f0e0*/  BSYNC B0 ;  /* 0x0000000000007941 */ /* 0x000fea0003800000 */
.L_x_6575:
[----:B------:R-:W-:-:S05]  /*f0f0*/  LOP3.LUT R3, R0, R3, RZ, 0xfc, !PT ;  /* 0x0000000300037212 */ /* 0x000fca00078efcff */
[----:B------:R-:W-:Y:S01]  /*f100*/  STG.E.U8 [R16.64], R3 ;  /* 0x0000000310007986 */ /* 0x000fe2000c101124 */
[----:B------:R-:W-:Y:S05]  /*f110*/  EXIT ;  /* 0x000000000000794d */ /* 0x000fea0003800000 */
.L_x_6574:
        /* <DEDUP_REMOVED lines=13> */
.L_x_6578:
[----:B------:R-:W-:Y:S01]  /*f1f0*/  IMAD.MOV.U32 R0, RZ, RZ, 0x7f ;  /* 0x0000007fff007424 */ /* 0x000fe200078e00ff */
[----:B------:R-:W-:-:S04]  /*f200*/  ISETP.GT.U32.AND P0, PT, R2, 0x7f800000, PT ;  /* 0x7f8000000200780c */ /* 0x000fc80003f04070 */
[----:B------:R-:W-:-:S04]  /*f210*/  SEL R0, R0, 0x7c, P0 ;  /* 0x0000007c00007807 */ /* 0x000fc80000000000 */
.L_x_6579:
[----:B------:R-:W-:Y:S05]  /*f220*/  BSYNC B0 ;  /* 0x0000000000007941 */ /* 0x000fea0003800000 */
.L_x_6577:
[----:B------:R-:W-:-:S04]  /*f230*/  LOP3.LUT R2, R19, 0x80000000, RZ, 0xc0, !PT ;  /* 0x8000000013027812 */ /* 0x000fc800078ec0ff */
[----:B------:R-:W-:-:S04]  /*f240*/  SHF.R.U32.HI R3, RZ, 0x18, R2 ;  /* 0x00000018ff037819 */ /* 0x000fc80000011602 */
[----:B------:R-:W-:-:S05]  /*f250*/  LOP3.LUT R3, R0, R3, RZ, 0xfc, !PT ;  /* 0x0000000300037212 */ /* 0x000fca00078efcff */
[----:B------:R-:W-:Y:S01]  /*f260*/  STG.E.U8 [R16.64], R3 ;  /* 0x0000000310007986 */ /* 0x000fe2000c101124 */
[----:B------:R-:W-:Y:S05]  /*f270*/  EXIT ;  /* 0x000000000000794d */ /* 0x000fea0003800000 */
.L_x_6573:
[----:B------:R-:W-:-:S05]  /*f280*/  HADD2.F32 R0, -RZ, R19.H0_H0 ;  /* 0x20000013ff007230 */ /* 0x000fca0000004100 */
[----:B------:R-:W-:-:S05]  /*f290*/  F2FP.BF16.PACK_AB R0, RZ, R0 ;  /* 0x00000000ff00723e */ /* 0x000fca00000010ff */
[----:B------:R-:W-:Y:S01]  /*f2a0*/  STG.E.U16 [R16.64], R0 ;  /* 0x0000000010007986 */ /* 0x000fe2000c101524 */
[----:B------:R-:W-:Y:S05]  /*f2b0*/  EXIT ;  /* 0x000000000000794d */ /* 0x000fea0003800000 */
.L_x_6570:
        /* <DEDUP_REMOVED lines=10> */
[----:B0-----:R-:W-:Y:S01]  /*f360*/  STG.E.U16 [R16.64], R3 ;  /* 0x0000000310007986 */ /* 0x001fe2000c101524 */
[----:B------:R-:W-:Y:S05]  /*f370*/  EXIT ;  /* 0x000000000000794d */ /* 0x000fea0003800000 */
.L_x_6582:
        /* <DEDUP_REMOVED lines=17> */
.L_x_6585:
[----:B------:R-:W-:-:S04]  /*f490*/  LOP3.LUT R2, R19, 0x80000000, RZ, 0xc0, !PT ;  /* 0x8000000013027812 */ /* 0x000fc800078ec0ff */
[----:B------:R-:W-:-:S04]  /*f4a0*/  SHF.R.U32.HI R3, RZ, 0x18, R2 ;  /* 0x00000018ff037819 */ /* 0x000fc80000011602 */
[----:B------:R-:W-:-:S04]  /*f4b0*/  LOP3.LUT R0, R0, R3, RZ, 0xfc, !PT ;  /* 0x0000000300007212 */ /* 0x000fc800078efcff */
[----:B------:R-:W-:Y:S02]  /*f4c0*/  PRMT R8, R0, 0x7610, R8 ;  /* 0x0000761000087816 */ /* 0x000fe40000000008 */
.L_x_6584:
[----:B------:R-:W-:Y:S05]  /*f4d0*/  BSYNC B0 ;  /* 0x0000000000007941 */ /* 0x000fea0003800000 */
.L_x_6583:
[----:B------:R-:W-:Y:S01]  /*f4e0*/  STG.E.U8 [R16.64], R8 ;  /* 0x0000000810007986 */ /* 0x000fe2000c101124 */
[----:B------:R-:W-:Y:S05]  /*f4f0*/  EXIT ;  /* 0x000000000000794d */ /* 0x000fea0003800000 */
.L_x_6581:
        /* <DEDUP_REMOVED lines=17> */
.L_x_6588:
[----:B------:R-:W-:-:S04]  /*f610*/  LOP3.LUT R2, R19, 0x80000000, RZ, 0xc0, !PT ;  /* 0x8000000013027812 */ /* 0x000fc800078ec0ff */
[----:B------:R-:W-:-:S04]  /*f620*/  SHF.R.U32.HI R3, RZ, 0x18, R2 ;  /* 0x00000018ff037819 */ /* 0x000fc80000011602 */
[----:B------:R-:W-:-:S04]  /*f630*/  LOP3.LUT R0, R0, R3, RZ, 0xfc, !PT ;  /* 0x0000000300007212 */ /* 0x000fc800078efcff */
[----:B------:R-:W-:Y:S02]  /*f640*/  PRMT R8, R0, 0x7610, R8 ;  /* 0x0000761000087816 */ /* 0x000fe40000000008 */
.L_x_6587:
[----:B------:R-:W-:Y:S05]  /*f650*/  BSYNC B0 ;  /* 0x0000000000007941 */ /* 0x000fea0003800000 */
.L_x_6586:
[----:B------:R-:W-:Y:S01]  /*f660*/  STG.E.U8 [R16.64], R8 ;  /* 0x0000000810007986 */ /* 0x000fe2000c101124 */
[----:B------:R-:W-:Y:S05]  /*f670*/  EXIT ;  /* 0x000000000000794d */ /* 0x000fea0003800000 */
.L_x_6580:
        /* <DEDUP_REMOVED lines=22> */
.L_x_6563:
        /* <DEDUP_REMOVED lines=20> */
.L_x_6590:
[----:B------:R-:W-:-:S06]  /*f920*/  HADD2.F32 R2, -RZ, R19.H0_H0 ;  /* 0x20000013ff027230 */ /* 0x000fcc0000004100 */
[----:B------:R-:W0:Y:S02]  /*f930*/  F2I.U64.TRUNC R2, R2 ;  /* 0x0000000200027311 */ /* 0x000e24000020d800 */
[----:B0-----:R-:W-:Y:S01]  /*f940*/  STG.E.64 [R16.64], R2 ;  /* 0x0000000210007986 */ /* 0x001fe2000c101b24 */
[----:B------:R-:W-:Y:S05]  /*f950*/  EXIT ;  /* 0x000000000000794d */ /* 0x000fea0003800000 */
.L_x_6589:
[----:B------:R-:W-:-:S06]  /*f960*/  HADD2.F32 R19, -RZ, R19.H0_H0 ;  /* 0x20000013ff137230 */ /* 0x000fcc0000004100 */
[----:B------:R-:W0:Y:S02]  /*f970*/  F2I.FTZ.U32.TRUNC.NTZ R19, R19 ;  /* 0x0000001300137305 */ /* 0x000e24000021f000 */
[----:B0-----:R-:W-:Y:S01]  /*f980*/  STG.E [R16.64], R19 ;  /* 0x0000001310007986 */ /* 0x001fe2000c101924 */
[----:B------:R-:W-:Y:S05]  /*f990*/  EXIT ;  /* 0x000000000000794d */ /* 0x000fea0003800000 */
.L_x_6591:
        /* <DEDUP_REMOVED lines=14> */
.L_x_26781:


//--------------------- .text._ZN2at6native27unrolled_elementwise_kernelIZZZNS0_49_GLOBAL__N__b919a28f_16_Normalization_cu_5c38458736batch_norm_elementwise_backward_evalERKNS_6TensorES5_S5_S5_ENKUlvE0_clEvENKUlvE1_clEvEUlN3c104HalfEfE_St5arrayIPcLm3EELi4E23TrivialOffsetCalculatorILi2EjESE_ILi1EjENS0_6memory12LoadWithCastILi2EEENSH_13StoreWithCastILi1EEEEEviT_T0_T2_T3_T4_T5_ --------------------------
	.section	.text._ZN2at6native27unrolled_elementwise_kernelIZZZNS0_49_GLOBAL__N__b919a28f_16_Normalization_cu_5c38458736batch_norm_elementwise_backward_evalERKNS_6TensorES5_S5_S5_ENKUlvE0_clEvENKUlvE1_clEvEUlN3c104HalfEfE_St5arrayIPcLm3EELi4E23TrivialOffsetCalculatorILi2EjESE_ILi1EjENS0_6memory12LoadWithCastILi2EEENSH_13StoreWithCastILi1EEEEEviT_T0_T2_T3_T4_T5_,"ax",@progbits
	.sectioninfo	@"SHI_REGISTERS=32"
	.align	128
        .global         _ZN2at6native27unrolled_elementwise_kernelIZZZNS0_49_GLOBAL__N__b919a28f_16_Normalization_cu_5c38458736batch_norm_elementwise_backward_evalERKNS_6TensorES5_S5_S5_ENKUlvE0_clEvENKUlvE1_clEvEUlN3c104HalfEfE_St5arrayIPcLm3EELi4E23TrivialOffsetCalculatorILi2EjESE_ILi1EjENS0_6memory12LoadWithCastILi2EEENSH_13StoreWithCastILi1EEEEEviT_T0_T2_T3_T4_T5_
        .type           _ZN2at6native27unrolled_elementwise_kernelIZZZNS0_49_GLOBAL__N__b919a28f_16_Normalization_cu_5c38458736batch_norm_elementwise_backward_evalERKNS_6TensorES5_S5_S5_ENKUlvE0_clEvENKUlvE1_clEvEUlN3c104HalfEfE_St5arrayIPcLm3EELi4E23TrivialOffsetCalculatorILi2EjESE_ILi1EjENS0_6memory12LoadWithCastILi2EEENSH_13StoreWithCastILi1EEEEEviT_T0_T2_T3_T4_T5_,@function
        .size           _ZN2at6native27unrolled_elementwise_kernelIZZZNS0_49_GLOBAL__N__b919a28f_16_Normalization_cu_5c38458736batch_norm_elementwise_backward_evalERKNS_6TensorES5_S5_S5_ENKUlvE0_clEvENKUlvE1_clEvEUlN3c104HalfEfE_St5arrayIPcLm3EELi4E23TrivialOffsetCalculatorILi2EjESE_ILi1EjENS0_6memory12LoadWithCastILi2EEENSH_13StoreWithCastILi1EEEEEviT_T0_T2_T3_T4_T5_,(.L_x_26782 - _ZN2at6native27unrolled_elementwise_kernelIZZZNS0_49_GLOBAL__N__b919a28f_16_Normalization_cu_5c38458736batch_norm_elementwise_backward_evalERKNS_6TensorES5_S5_S5_ENKUlvE0_clEvENKUlvE1_clEvEUlN3c104HalfEfE_St5arrayIPcLm3EELi4E23TrivialOffsetCalculatorILi2EjESE_ILi1EjENS0_6memory12LoadWithCastILi2EEENSH_13StoreWithCastILi1EEEEEviT_T0_T2_T3_T4_T5_)
        .other          _ZN2at6native27unrolled_elementwise_kernelIZZZNS0_49_GLOBAL__N__b919a28f_16_Normalization_cu_5c38458736batch_norm_elementwise_backward_evalERKNS_6TensorES5_S5_S5_ENKUlvE0_clEvENKUlvE1_clEvEUlN3c104HalfEfE_St5arrayIPcLm3EELi4E23TrivialOffsetCalculatorILi2EjESE_ILi1EjENS0_6memory12LoadWithCastILi2EEENSH_13StoreWithCastILi1EEEEEviT_T0_T2_T3_T4_T5_,@"STO_CUDA_ENTRY STV_DEFAULT"
_ZN2at6native27unrolled_elementwise_kernelIZZZNS0_49_GLOBAL__N__b919a28f_16_Normalization_cu_5c38458736batch_norm_elementwise_backward_evalERKNS_6TensorES5_S5_S5_ENKUlvE0_clEvENKUlvE1_clEvEUlN3c104HalfEfE_St5arrayIPcLm3EELi4E23TrivialOffsetCalculatorILi2EjESE_ILi1EjENS0_6memory12LoadWithCastILi2EEENSH_13StoreWithCastILi1EEEEEviT_T0_T2_T3_T4_T5_:
.text._ZN2at6native27unrolled_elementwise_kernelIZZZNS0_49_GLOBAL__N__b919a28f_16_Normalization_cu_5c38458736batch_norm_elementwise_backward_evalERKNS_6TensorES5_S5_S5_ENKUlvE0_clEvENKUlvE1_clEvEUlN3c104HalfEfE_St5arrayIPcLm3EELi4E23TrivialOffsetCalculatorILi2EjESE_ILi1EjENS0_6memory12LoadWithCastILi2EEENSH_13StoreWithCastILi1EEEEEviT_T0_T2_T3_T4_T5_:
        /* <DEDUP_REMOVED lines=35> */
.L_x_6597:
[----:B------:R-:W2:Y:S02]  /*0230*/  LDG.E.U8 R2, [R2.64] ;  /* 0x0000002402027981 */ /* 0x000ea4000c1e1100 */
[----:B--2---:R-:W0:Y:S02]  /*0240*/  I2F.U16 R0, R2 ;  /* 0x0000000200007306 */ /* 0x004e240000101000 */
[----:B0-----:R-:W-:-:S04]  /*0250*/  F2FP.PACK_AB R0, RZ, R0 ;  /* 0x00000000ff00723e */ /* 0x001fc800000000ff */
[----:B------:R-:W-:Y:S01]  /*0260*/  PRMT R19, R0, 0x7610, R19 ;  /* 0x0000761000137816 */ /* 0x000fe20000000013 */
[----:B------:R-:W-:Y:S05]  /*0270*/  BRA `(.L_x_6599) ;  /* 0x00000ee000007947 */ /* 0x000fea0003800000 */
.L_x_6596:
        /* <DEDUP_REMOVED lines=11> */
.L_x_6601:
[----:B------:R-:W2:Y:S02]  /*0330*/  LDG.E R2, [R2.64] ;  /* 0x0000002402027981 */ /* 0x000ea4000c1e1900 */
[----:B--2---:R-:W0:Y:S02]  /*0340*/  I2F R0, R2 ;  /* 0x0000000200007306 */ /* 0x004e240000201400 */
[----:B0-----:R-:W-:-:S04]  /*0350*/  F2FP.PACK_AB R0, RZ, R0 ;  /* 0x00000000ff00723e */ /* 0x001fc800000000ff */
[----:B------:R-:W-:Y:S01]  /*0360*/  PRMT R19, R0, 0x7610, R19 ;  /* 0x0000761000137816 */ /* 0x000fe20000000013 */
[----:B------:R-:W-:Y:S05]  /*0370*/  BRA `(.L_x_6599) ;  /* 0x00000de000007947 */ /* 0x000fea0003800000 */
.L_x_6600:
[----:B------:R-:W2:Y:S02]  /*0380*/  LDG.E.U16 R2, [R2.64] ;  /* 0x0000002402027981 */ /* 0x000ea4000c1e1500 */
[----:B--2---:R-:W0:Y:S02]  /*0390*/  I2F.S16 R0, R2 ;  /* 0x0000000200007306 */ /* 0x004e240000101400 */
[----:B0-----:R-:W-:-:S04]  /*03a0*/  F2FP.PACK_AB R0, RZ, R0 ;  /* 0x00000000ff00723e */ /* 0x001fc800000000ff */
[----:B------:R-:W-:Y:S01]  /*03b0*/  PRMT R19, R0, 0x7610, R19 ;  /* 0x0000761000137816 */ /* 0x000fe20000000013 */
[----:B------:R-:W-:Y:S05]  /*03c0*/  BRA `(.L_x_6599) ;  /* 0x00000d9000007947 */ /* 0x000fea0003800000 */
.L_x_6595:
        /* <DEDUP_REMOVED lines=9> */
.L_x_6603:
[----:B------:R0:W5:Y:S01]  /*0460*/  LDG.E.U16 R19, [R2.64] ;  /* 0x0000002402137981 */ /* 0x000162000c1e1500 */
[----:B------:R-:W-:Y:S05]  /*0470*/  BRA `(.L_x_6599) ;  /* 0x00000ce000007947 */ /* 0x000fea0003800000 */
.L_x_6602:
        /* <DEDUP_REMOVED lines=9> */
.L_x_6605:
[----:B------:R0:W5:Y:S01]  /*0510*/  LDG.E.U16 R19, [R2.64] ;  /* 0x0000002402137981 */ /* 0x000162000c1e1500 */
[----:B------:R-:W-:Y:S05]  /*0520*/  BRA `(.L_x_6599) ;  /* 0x00000c3000007947 */ /* 0x000fea0003800000 */
.L_x_6604:
[----:B------:R-:W2:Y:S02]  /*0530*/  LDG.E.64 R2, [R2.64] ;  /* 0x0000002402027981 */ /* 0x000ea4000c1e1b00 */
[----:B--2---:R-:W0:Y:S01]  /*0540*/  F2F.F32.F64 R0, R2 ;  /* 0x0000000200007310 */ /* 0x004e220000301000 */
[----:B------:R-:W0:-:S14]  /*0550*/  DSETP.GEU.AND P0, PT, |R2|, c[0x2][0x0], PT ;  /* 0x008000000200762a */ /* 0x000e1c0003f0e200 */
[----:B0-----:R-:W-:-:S05]  /*0560*/  @!P0 FMUL R0, R0, 1.175494350822287508e-38 ;  /* 0x0080000000008820 */ /* 0x001fca0000400000 */
[----:B------:R-:W-:-:S04]  /*0570*/  F2FP.PACK_AB R0, RZ, R0 ;  /* 0x00000000ff00723e */ /* 0x000fc800000000ff */
[----:B------:R-:W-:Y:S01]  /*0580*/  PRMT R19, R0, 0x7610, R19 ;  /* 0x0000761000137816 */ /* 0x000fe20000000013 */
[----:B------:R-:W-:Y:S05]  /*0590*/  BRA `(.L_x_6599) ;  /* 0x00000bc000007947 */ /* 0x000fea0003800000 */
.L_x_6594:
        /* <DEDUP_REMOVED lines=14> */
.L_x_6608:
[----:B------:R-:W2:Y:S02]  /*0680*/  LDG.E.64 R2, [R2.64] ;  /* 0x0000002402027981 */ /* 0x000ea4000c1e1b00 */
[----:B--2---:R-:W0:Y:S01]  /*0690*/  F2F.F32.F64 R0, R2 ;  /* 0x0000000200007310 */ /* 0x004e220000301000 */
[----:B------:R-:W0:-:S14]  /*06a0*/  DSETP.GEU.AND P0, PT, |R2|, c[0x2][0x0], PT ;  /* 0x008000000200762a */ /* 0x000e1c0003f0e200 */
[----:B0-----:R-:W-:-:S05]  /*06b0*/  @!P0 FMUL R0, R0, 1.175494350822287508e-38 ;  /* 0x0080000000008820 */ /* 0x001fca0000400000 */
[----:B------:R-:W-:-:S04]  /*06c0*/  F2FP.PACK_AB R0, RZ, R0 ;  /* 0x00000000ff00723e */ /* 0x000fc800000000ff */
[----:B------:R-:W-:Y:S01]  /*06d0*/  PRMT R19, R0, 0x7610, R19 ;  /* 0x0000761000137816 */ /* 0x000fe20000000013 */
[----:B------:R-:W-:Y:S05]  /*06e0*/  BRA `(.L_x_6599) ;  /* 0x00000a7000007947 */ /* 0x000fea0003800000 */
.L_x_6607:
        /* <DEDUP_REMOVED lines=28> */
.L_x_6610:
        /* <DEDUP_REMOVED lines=16> */
.L_x_6609:
[----:B------:R-:W2:Y:S02]  /*09b0*/  LDG.E.U16 R0, [R2.64] ;  /* 0x0000002402007981 */ /* 0x000ea4000c1e1500 */
[----:B--2---:R-:W-:-:S04]  /*09c0*/  PRMT R0, RZ, 0x5410, R0 ;  /* 0x00005410ff007816 */ /* 0x004fc80000000000 */
[----:B------:R-:W-:-:S04]  /*09d0*/  F2FP.PACK_AB R0, RZ, R0 ;  /* 0x00000000ff00723e */ /* 0x000fc800000000ff */
[----:B------:R-:W-:Y:S01]  /*09e0*/  PRMT R19, R0, 0x7610, R19 ;  /* 0x0000761000137816 */ /* 0x000fe20000000013 */
[----:B------:R-:W-:Y:S05]  /*09f0*/  BRA `(.L_x_6599) ;  /* 0x0000076000007947 */ /* 0x000fea0003800000 */
.L_x_6606:
        /* <DEDUP_REMOVED lines=12> */
.L_x_6613:
        /* <DEDUP_REMOVED lines=21> */
.L_x_6617:
[----:B------:R-:W-:Y:S05]  /*0c10*/  BSYNC B1 ;  /* 0x0000000000017941 */ /* 0x000fea0003800000 */
.L_x_6616:
[----:B------:R-:W-:Y:S01]  /*0c20*/  LEA R3, R0, 0x3b800000, 0x17 ;  /* 0x3b80000000037811 */ /* 0x000fe200078eb8ff */
[----:B------:R-:W-:-:S05]  /*0c30*/  IMAD.SHL.U32 R0, R2, 0x100000, RZ ;  /* 0x0010000002007824 */ /* 0x000fca00078e00ff */
[----:B------:R-:W-:Y:S02]  /*0c40*/  LOP3.LUT R0, R3, R0, R4, 0xfe, !PT ;  /* 0x0000000003007212 */ /* 0x000fe400078efe04 */
.L_x_6615:
[----:B------:R-:W-:Y:S05]  /*0c50*/  BSYNC B0 ;  /* 0x0000000000007941 */ /* 0x000fea0003800000 */
.L_x_6614:
[----:B------:R-:W-:-:S04]  /*0c60*/  F2FP.PACK_AB R0, RZ, R0 ;  /* 0x00000000ff00723e */ /* 0x000fc800000000ff */
[----:B------:R-:W-:Y:S01]  /*0c70*/  PRMT R19, R0, 0x7610, R19 ;  /* 0x0000761000137816 */ /* 0x000fe20000000013 */
[----:B------:R-:W-:Y:S05]  /*0c80*/  BRA `(.L_x_6599) ;  /* 0x000004d000007947 */ /* 0x000fea0003800000 */
.L_x_6612:
        /* <DEDUP_REMOVED lines=21> */
.L_x_6621:
[----:B------:R-:W-:Y:S05]  /*0de0*/  BSYNC B1 ;  /* 0x0000000000017941 */ /* 0x000fea0003800000 */
.L_x_6620:
[----:B------:R-:W-:Y:S01]  /*0df0*/  LEA R3, R0, 0x37800000, 0x17 ;  /* 0x3780000000037811 */ /* 0x000fe200078eb8ff */
[----:B------:R-:W-:-:S05]  /*0e00*/  IMAD.SHL.U32 R0, R2, 0x200000, RZ ;  /* 0x0020000002007824 */ /* 0x000fca00078e00ff */
[----:B------:R-:W-:Y:S02]  /*0e10*/  LOP3.LUT R0, R3, R0, R4, 0xfe, !PT ;  /* 0x0000000003007212 */ /* 0x000fe400078efe04 */
.L_x_6619:
[----:B------:R-:W-:Y:S05]  /*0e20*/  BSYNC B0 ;  /* 0x0000000000007941 */ /* 0x000fea0003800000 */
.L_x_6618:
[----:B------:R-:W-:-:S04]  /*0e30*/  F2FP.PACK_AB R0, RZ, R0 ;  /* 0x00000000ff00723e */ /* 0x000fc800000000ff */
[----:B------:R-:W-:Y:S01]  /*0e40*/  PRMT R19, R0, 0x7610, R19 ;  /* 0x0000761000137816 */ /* 0x000fe20000000013 */
[----:B------:R-:W-:Y:S05]  /*0e50*/  BRA `(.L_x_6599) ;  /* 0x0000030000007947 */ /* 0x000fea0003800000 */
.L_x_6611:
        /* <DEDUP_REMOVED lines=14> */
.L_x_6625:
[----:B------:R-:W-:Y:S05]  /*0f40*/  BSYNC B0 ;  /* 0x0000000000007941 */ /* 0x000fea0003800000 */
.L_x_6624:
[----:B------:R-:W-:-:S04]  /*0f50*/  F2FP.PACK_AB R0, RZ, R0 ;  /* 0x00000000ff00723e */ /* 0x000fc800000000ff */
[----:B------:R-:W-:Y:S01]  /*0f60*/  PRMT R19, R0, 0x7610, R19 ;  /* 0x0000761000137816 */ /* 0x000fe20000000013 */
[----:B------:R-:W-:Y:S05]  /*0f70*/  BRA `(.L_x_6599) ;  /* 0x000001e000007947 */ /* 0x000fea0003800000 */
.L_x_6598:
        /* <DEDUP_REMOVED lines=21> */
.L_x_6623:
[----:B------:R-:W2:Y:S02]  /*10d0*/  LDG.E.64 R2, [R2.64] ;  /* 0x0000002402027981 */ /* 0x000ea4000c1e1b00 */
[----:B--2---:R-:W0:Y:S02]  /*10e0*/  I2F.U64 R0, R2 ;  /* 0x0000000200007312 */ /* 0x004e240000301000 */
[----:B0-----:R-:W-:-:S04]  /*10f0*/  F2FP.PACK_AB R0, RZ, R0 ;  /* 0x00000000ff00723e */ /* 0x001fc800000000ff */
[----:B------:R-:W-:Y:S01]  /*1100*/  PRMT R19, R0, 0x7610, R19 ;  /* 0x0000761000137816 */ /* 0x000fe20000000013 */
[----:B------:R-:W-:Y:S05]  /*1110*/  BRA `(.L_x_6599) ;  /* 0x0000004000007947 */ /* 0x000fea0003800000 */
.L_x_6622:
[----:B------:R-:W2:Y:S02]  /*1120*/  LDG.E R2, [R2.64] ;  /* 0x0000002402027981 */ /* 0x000ea4000c1e1900 */
[----:B--2---:R-:W0:Y:S02]  /*1130*/  I2F.U32 R0, R2 ;  /* 0x0000000200007306 */ /* 0x004e240000201000 */
[----:B0-----:R-:W-:-:S04]  /*1140*/  F2FP.PACK_AB R0, RZ, R0 ;  /* 0x00000000ff00723e */ /* 0x001fc800000000ff */
[----:B------:R-:W-:Y:S02]  /*1150*/  PRMT R19, R0, 0x7610, R19 ;  /* 0x0000761000137816 */ /* 0x000fe40000000013 */
.L_x_6599:
        /* <DEDUP_REMOVED lines=18> */
.L_x_6630:
[----:B------:R-:W2:Y:S02]  /*1280*/  LDG.E.U8 R2, [R2.64] ;  /* 0x0000002402027981 */ /* 0x000ea4000c1e1100 */
[----:B--2---:R0:W1:Y:S01]  /*1290*/  I2F.U16 R18, R2 ;  /* 0x0000000200127306 */ /* 0x0040620000101000 */
[----:B------:R-:W-:Y:S05]  /*12a0*/  BRA `(.L_x_6632) ;  /* 0x00000ca000007947 */ /* 0x000fea0003800000 */
.L_x_6629:
        /* <DEDUP_REMOVED lines=9> */
.L_x_6634:
[----:B------:R-:W2:Y:S02]  /*1340*/  LDG.E R2, [R2.64] ;  /* 0x0000002402027981 */ /* 0x000ea4000c1e1900 */
[----:B--2---:R0:W1:Y:S01]  /*1350*/  I2F R18, R2 ;  /* 0x0000000200127306 */ /* 0x0040620000201400 */
[----:B------:R-:W-:Y:S05]  /*1360*/  BRA `(.L_x_6632) ;  /* 0x00000be000007947 */ /* 0x000fea0003800000 */
.L_x_6633:
[----:B------:R-:W2:Y:S02]  /*1370*/  LDG.E.U16 R2, [R2.64] ;  /* 0x0000002402027981 */ /* 0x000ea4000c1e1500 */
[----:B--2---:R0:W1:Y:S01]  /*1380*/  I2F.S16 R18, R2 ;  /* 0x0000000200127306 */ /* 0x0040620000101400 */
[----:B------:R-:W-:Y:S05]  /*1390*/  BRA `(.L_x_6632) ;  /* 0x00000bb000007947 */ /* 0x000fea0003800000 */
.L_x_6628:
        /* <DEDUP_REMOVED lines=8> */
.L_x_6636:
[----:B------:R-:W2:Y:S02]  /*1420*/  LDG.E.U16 R2, [R2.64] ;  /* 0x0000002402027981 */ /* 0x000ea4000c1e1500 */
[----:B--2---:R-:W-:Y:S01]  /*1430*/  HADD2.F32 R18, -RZ, R2.H0_H0 ;  /* 0x20000002ff127230 */ /* 0x004fe20000004100 */
[----:B------:R-:W-:Y:S05]  /*1440*/  BRA `(.L_x_6632) ;  /* 0x00000b0000007947 */ /* 0x000fea0003800000 */
.L_x_6635:
        /* <DEDUP_REMOVED lines=8> */
.L_x_6638:
[----:B------:R-:W2:Y:S02]  /*14d0*/  LDG.E.U16 R2, [R2.64] ;  /* 0x0000002402027981 */ /* 0x000ea4000c1e1500 */
[----:B--2---:R-:W-:Y:S01]  /*14e0*/  HADD2.F32 R18, -RZ, R2.H0_H0 ;  /* 0x20000002ff127230 */ /* 0x004fe20000004100 */
[----:B------:R-:W-:Y:S05]  /*14f0*/  BRA `(.L_x_6632) ;  /* 0x00000a5000007947 */ /* 0x000fea0003800000 */
.L_x_6637:
[----:B------:R-:W2:Y:S02]  /*1500*/  LDG.E.64 R2, [R2.64] ;  /* 0x0000002402027981 */ /* 0x000ea4000c1e1b00 */
[----:B--2---:R-:W0:Y:S01]  /*1510*/  F2F.F32.F64 R18, R2 ;  /* 0x0000000200127310 */ /* 0x004e220000301000 */
[----:B------:R-:W0:-:S14]  /*1520*/  DSETP.GEU.AND P0, PT, |R2|, c[0x2][0x0], PT ;  /* 0x008000000200762a */ /* 0x000e1c0003f0e200 */
[----:B0-----:R-:W-:Y:S01]  /*1530*/  @!P0 FMUL R18, R18, 1.175494350822287508e-38 ;  /* 0x0080000012128820 */ /* 0x001fe20000400000 */
[----:B------:R-:W-:Y:S05]  /*1540*/  BRA `(.L_x_6632) ;  /* 0x00000a0000007947 */ /* 0x000fea0003800000 */
.L_x_6627:
        /* <DEDUP_REMOVED lines=12> */
.L_x_6641:
[----:B------:R-:W2:Y:S02]  /*1610*/  LDG.E.64 R2, [R2.64] ;  /* 0x0000002402027981 */ /* 0x000ea4000c1e1b00 */
[----:B--2---:R-:W0:Y:S01]  /*1620*/  F2F.F32.F64 R18, R2 ;  /* 0x0000000200127310 */ /* 0x004e220000301000 */
[----:B------:R-:W0:-:S14]  /*1630*/  DSETP.GEU.AND P0, PT, |R2|, c[0x2][0x0], PT ;  /* 0x008000000200762a */ /* 0x000e1c0003f0e200 */
[----:B0-----:R-:W-:Y:S01]  /*1640*/  @!P0 FMUL R18, R18, 1.175494350822287508e-38 ;  /* 0x0080000012128820 */ /* 0x001fe20000400000 */
[----:B------:R-:W-:Y:S05]  /*1650*/  BRA `(.L_x_6632) ;  /* 0x000008f000007947 */ /* 0x000fea0003800000 */
.L_x_6640:
        /* <DEDUP_REMOVED lines=26> */
.L_x_6643:
        /* <DEDUP_REMOVED lines=13> */
.L_x_6642:
[----:B------:R-:W2:Y:S02]  /*18d0*/  LDG.E.U16 R2, [R2.64] ;  /* 0x0000002402027981 */ /* 0x000ea4000c1e1500 */
[----:B--2---:R-:W-:Y:S01]  /*18e0*/  PRMT R18, RZ, 0x5410, R2 ;  /* 0x00005410ff127816 */ /* 0x004fe20000000002 */
[----:B------:R-:W-:Y:S05]  /*18f0*/  BRA `(.L_x_6632) ;  /* 0x0000065000007947 */ /* 0x000fea0003800000 */
.L_x_6639:
        /* <DEDUP_REMOVED lines=11> */
.L_x_6646:
        /* <DEDUP_REMOVED lines=20> */
.L_x_6648:
[----:B------:R-:W-:Y:S05]  /*1af0*/  BSYNC B0 ;  /* 0x0000000000007941 */ /* 0x000fea0003800000 */
.L_x_6647:
[----:B------:R-:W-:Y:S01]  /*1b00*/  IMAD.SHL.U32 R2, R2, 0x100000, RZ ;  /* 0x0010000002027824 */ /* 0x000fe200078e00ff */
[----:B------:R-:W-:-:S04]  /*1b10*/  LEA R3, R0, 0x3b800000, 0x17 ;  /* 0x3b80000000037811 */ /* 0x000fc800078eb8ff */
[----:B------:R-:W-:Y:S01]  /*1b20*/  LOP3.LUT R18, R3, R2, R18, 0xfe, !PT ;  /* 0x0000000203127212 */ /* 0x000fe200078efe12 */
[----:B------:R-:W-:Y:S05]  /*1b30*/  BRA `(.L_x_6632) ;  /* 0x0000041000007947 */ /* 0x000fea0003800000 */
.L_x_6645:
        /* <DEDUP_REMOVED lines=20> */
.L_x_6650:
[----:B------:R-:W-:Y:S05]  /*1c80*/  BSYNC B0 ;  /* 0x0000000000007941 */ /* 0x000fea0003800000 */
.L_x_6649:
[----:B------:R-:W-:Y:S01]  /*1c90*/  IMAD.SHL.U32 R2, R2, 0x200000, RZ ;  /* 0x0020000002027824 */ /* 0x000fe200078e00ff */
[----:B------:R-:W-:-:S04]  /*1ca0*/  LEA R3, R0, 0x37800000, 0x17 ;  /* 0x3780000000037811 */ /* 0x000fc800078eb8ff */
[----:B------:R-:W-:Y:S01]  /*1cb0*/  LOP3.LUT R18, R3, R2, R18, 0xfe, !PT ;  /* 0x0000000203127212 */ /* 0x000fe200078efe12 */
[----:B------:R-:W-:Y:S05]  /*1cc0*/  BRA `(.L_x_6632) ;  /* 0x0000028000007947 */ /* 0x000fea0003800000 */
.L_x_6644:
        /* <DEDUP_REMOVED lines=14> */
.L_x_6631:
        /* <DEDUP_REMOVED lines=21> */
.L_x_6652:
[----:B------:R-:W2:Y:S02]  /*1f00*/  LDG.E.64 R2, [R2.64] ;  /* 0x0000002402027981 */ /* 0x000ea4000c1e1b00 */
[----:B--2---:R0:W1:Y:S01]  /*1f10*/  I2F.U64 R18, R2 ;  /* 0x0000000200127312 */ /* 0x0040620000301000 */
[----:B------:R-:W-:Y:S05]  /*1f20*/  BRA `(.L_x_6632) ;  /* 0x0000002000007947 */ /* 0x000fea0003800000 */
.L_x_6651:
[----:B------:R-:W2:Y:S02]  /*1f30*/  LDG.E R2, [R2.64] ;  /* 0x0000002402027981 */ /* 0x000ea4000c1e1900 */
[----:B--2---:R0:W1:Y:S02]  /*1f40*/  I2F.U32 R18, R2 ;  /* 0x0000000200127306 */ /* 0x0040640000201000 */
.L_x_6632:
[----:B------:R-:W-:Y:S05]  /*1f50*/  BSYNC B6 ;  /* 0x0000000000067941 */ /* 0x000fea0003800000 */
.L_x_6626:
[----:B------:R-:W2:Y:S02]  /*1f60*/  S2R R27, SR_TID.X ;  /* 0x00000000001b7919 */ /* 0x000ea40000002100 */
[----:B--2---:R-:W-:Y:S02]  /*1f70*/  IADD3 R27, R27, 0x80, RZ ;  /* 0x000000801b1b7810 */ /* 0x004fe40007ffe0ff */
.L_x_6593:
[----:B-1-3--:R-:W-:Y:S05]  /*1f80*/  BSYNC B7 ;  /* 0x0000000000077941 */ /* 0x00afea0003800000 */
.L_x_6592:
        /* <DEDUP_REMOVED lines=23> */
.L_x_6658:
[----:B------:R-:W2:Y:S02]  /*2100*/  LDG.E.U8 R2, [R2.64] ;  /* 0x0000002402027981 */ /* 0x000ea4000c1e1100 */
[----:B--2---:R-:W0:Y:S02]  /*2110*/  I2F.U16 R0, R2 ;  /* 0x0000000200007306 */ /* 0x004e240000101000 */
[----:B0-----:R-:W-:-:S04]  /*2120*/  F2FP.PACK_AB R0, RZ, R0 ;  /* 0x00000000ff00723e */ /* 0x001fc800000000ff */
[----:B------:R-:W-:Y:S01]  /*2130*/  PRMT R22, R0, 0x7610, R22 ;  /* 0x0000761000167816 */ /* 0x000fe20000000016 */
[----:B------:R-:W-:Y:S05]  /*2140*/  BRA `(.L_x_6660) ;  /* 0x00000ed000007947 */ /* 0x000fea0003800000 */
.L_x_6657:
        /* <DEDUP_REMOVED lines=11> */
.L_x_6662:
[----:B------:R-:W2:Y:S02]  /*2200*/  LDG.E R2, [R2.64] ;  /* 0x0000002402027981 */ /* 0x000ea4000c1e1900 */
[----:B--2---:R-:W0:Y:S02]  /*2210*/  I2F R0, R2 ;  /* 0x0000000200007306 */ /* 0x004e240000201400 */
[----:B0-----:R-:W-:-:S04]  /*2220*/  F2FP.PACK_AB R0, RZ, R0 ;  /* 0x00000000ff00723e */ /* 0x001fc800000000ff */
[----:B------:R-:W-:Y:S01]  /*2230*/  PRMT R22, R0, 0x7610, R22 ;  /* 0x0000761000167816 */ /* 0x000fe20000000016 */
[----:B------:R-:W-:Y:S05]  /*2240*/  BRA `(.L_x_6660) ;  /* 0x00000dd000007947 */ /* 0x000fea0003800000 */
.L_x_6661:
[----:B------:R-:W2:Y:S02]  /*2250*/  LDG.E.U16 R2, [R2.64] ;  /* 0x0000002402027981 */ /* 0x000ea4000c1e1500 */
[----:B--2---:R-:W0:Y:S02]  /*2260*/  I2F.S16 R0, R2 ;  /* 0x0000000200007306 */ /* 0x004e240000101400 */
[----:B0-----:R-:W-:-:S04]  /*2270*/  F2FP.PACK_AB R0, RZ, R0 ;  /* 0x00000000ff00723e */ /* 0x001fc800000000ff */
[----:B------:R-:W-:Y:S01]  /*2280*/  PRMT R22, R0, 0x7610, R22 ;  /* 0x0000761000167816 */ /* 0x000fe20000000016 */
[----:B------:R-:W-:Y:S05]  /*2290*/  BRA `(.L_x_6660) ;  /* 0x00000d8000007947 */ /* 0x000fea0003800000 */
.L_x_6656:
        /* <DEDUP_REMOVED lines=9> */
.L_x_6664:
[----:B------:R0:W5:Y:S01]  /*2330*/  LDG.E.U16 R22, [R2.64] ;  /* 0x0000002402167981 */ /* 0x000162000c1e1500 */
[----:B------:R-:W-:Y:S05]  /*2340*/  BRA `(.L_x_6660) ;  /* 0x00000cd000007947 */ /* 0x000fea0003800000 */
.L_x_6663:
        /* <DEDUP_REMOVED lines=9> */
.L_x_6666:
[----:B------:R0:W5:Y:S01]  /*23e0*/  LDG.E.U16 R22, [R2.64] ;  /* 0x0000002402167981 */ /* 0x000162000c1e1500 */
[----:B------:R-:W-:Y:S05]  /*23f0*/  BRA `(.L_x_6660) ;  /* 0x00000c2000007947 */ /* 0x000fea0003800000 */
.L_x_6665:
[----:B------:R-:W2:Y:S02]  /*2400*/  LDG.E.64 R2, [R2.64] ;  /* 0x0000002402027981 */ /* 0x000ea4000c1e1b00 */
[----:B--2---:R-:W0:Y:S01]  /*2410*/  F2F.F32.F64 R0, R2 ;  /* 0x0000000200007310 */ /* 0x004e220000301000 */
[----:B------:R-:W0:-:S14]  /*2420*/  DSETP.GEU.AND P0, PT, |R2|, c[0x2][0x0], PT ;  /* 0x008000000200762a */ /* 0x000e1c0003f0e200 */
[----:B0-----:R-:W-:-:S05]  /*2430*/  @!P0 FMUL R0, R0, 1.175494350822287508e-38 ;  /* 0x0080000000008820 */ /* 0x001fca0000400000 */
[----:B------:R-:W-:-:S04]  /*2440*/  F2FP.PACK_AB R0, RZ, R0 ;  /* 0x00000000ff00723e */ /* 0x000fc800000000ff */
[----:B------:R-:W-:Y:S01]  /*2450*/  PRMT R22, R0, 0x7610, R22 ;  /* 0x0000761000167816 */ /* 0x000fe20000000016 */
[----:B------:R-:W-:Y:S05]  /*2460*/  BRA `(.L_x_6660) ;  /* 0x00000bb000007947 */ /* 0x000fea0003800000 */
.L_x_6655:
        /* <DEDUP_REMOVED lines=14> */
.L_x_6669:
[----:B------:R-:W2:Y:S02]  /*2550*/  LDG.E.64 R2, [R2.64] ;  /* 0x0000002402027981 */ /* 0x000ea4000c1e1b00 */
[----:B--2---:R-:W0:Y:S01]  /*2560*/  F2F.F32.F64 R0, R2 ;  /* 0x0000000200007310 */ /* 0x004e220000301000 */
[----:B------:R-:W0:-:S14]  /*2570*/  DSETP.GEU.AND P0, PT, |R2|, c[0x2][0x0], PT ;  /* 0x008000000200762a */ /* 0x000e1c0003f0e200 */
[----:B0-----:R-:W-:-:S05]  /*2580*/  @!P0 FMUL R0, R0, 1.175494350822287508e-38 ;  /* 0x0080000000008820 */ /* 0x001fca0000400000 */
[----:B------:R-:W-:-:S04]  /*2590*/  F2FP.PACK_AB R0, RZ, R0 ;  /* 0x00000000ff00723e */ /* 0x000fc800000000ff */
[----:B------:R-:W-:Y:S01]  /*25a0*/  PRMT R22, R0, 0x7610, R22 ;  /* 0x0000761000167816 */ /* 0x000fe20000000016 */
[----:B------:R-:W-:Y:S05]  /*25b0*/  BRA `(.L_x_6660) ;  /* 0x00000a6000007947 */ /* 0x000fea0003800000 */
.L_x_6668:
        /* <DEDUP_REMOVED lines=28> */
.L_x_6671:
        /* <DEDUP_REMOVED lines=15> */
.L_x_6670:
[----:B------:R-:W2:Y:S02]  /*2870*/  LDG.E.U16 R0, [R2.64] ;  /* 0x0000002402007981 */ /* 0x000ea4000c1e1500 */
[----:B--2---:R-:W-:-:S04]  /*2880*/  PRMT R0, RZ, 0x5410, R0 ;  /* 0x00005410ff007816 */ /* 0x004fc80000000000 */
[----:B------:R-:W-:-:S04]  /*2890*/  F2FP.PACK_AB R0, RZ, R0 ;  /* 0x00000000ff00723e */ /* 0x000fc800000000ff */
[----:B------:R-:W-:Y:S01]  /*28a0*/  PRMT R22, R0, 0x7610, R22 ;  /* 0x0000761000167816 */ /* 0x000fe20000000016 */
[----:B------:R-:W-:Y:S05]  /*28b0*/  BRA `(.L_x_6660) ;  /* 0x0000076000007947 */ /* 0x000fea0003800000 */
.L_x_6667:
        /* <DEDUP_REMOVED lines=12> */
.L_x_6674:
        /* <DEDUP_REMOVED lines=21> */
.L_x_6678:
[----:B------:R-:W-:Y:S05]  /*2ad0*/  BSYNC B1 ;  /* 0x0000000000017941 */ /* 0x000fea0003800000 */
.L_x_6677:
[----:B------:R-:W-:Y:S01]  /*2ae0*/  LEA R3, R0, 0x3b800000, 0x17 ;  /* 0x3b80000000037811 */ /* 0x000fe200078eb8ff */
[----:B------:R-:W-:-:S05]  /*2af0*/  IMAD.SHL.U32 R0, R2, 0x100000, RZ ;  /* 0x0010000002007824 */ /* 0x000fca00078e00ff */
[----:B------:R-:W-:Y:S02]  /*2b00*/  LOP3.LUT R0, R3, R0, R4, 0xfe, !PT ;  /* 0x0000000003007212 */ /* 0x000fe400078efe04 */
.L_x_6676:
[----:B------:R-:W-:Y:S05]  /*2b10*/  BSYNC B0 ;  /* 0x0000000000007941 */ /* 0x000fea0003800000 */
.L_x_6675:
[----:B------:R-:W-:-:S04]  /*2b20*/  F2FP.PACK_AB R0, RZ, R0 ;  /* 0x00000000ff00723e */ /* 0x000fc800000000ff */
[----:B------:R-:W-:Y:S01]  /*2b30*/  PRMT R22, R0, 0x7610, R22 ;  /* 0x0000761000167816 */ /* 0x000fe20000000016 */
[----:B------:R-:W-:Y:S05]  /*2b40*/  BRA `(.L_x_6660) ;  /* 0x000004d000007947 */ /* 0x000fea0003800000 */
.L_x_6673:
        /* <DEDUP_REMOVED lines=21> */
.L_x_6682:
[----:B------:R-:W-:Y:S05]  /*2ca0*/  BSYNC B1 ;  /* 0x0000000000017941 */ /* 0x000fea0003800000 */
.L_x_6681:
[----:B------:R-:W-:Y:S01]  /*2cb0*/  LEA R3, R0, 0x37800000, 0x17 ;  /* 0x3780000000037811 */ /* 0x000fe200078eb8ff */
[----:B------:R-:W-:-:S05]  /*2cc0*/  IMAD.SHL.U32 R0, R2, 0x200000, RZ ;  /* 0x0020000002007824 */ /* 0x000fca00078e00ff */
[----:B------:R-:W-:Y:S02]  /*2cd0*/  LOP3.LUT R0, R3, R0, R4, 0xfe, !PT ;  /* 0x0000000003007212 */ /* 0x000fe400078efe04 */
.L_x_6680:
[----:B------:R-:W-:Y:S05]  /*2ce0*/  BSYNC B0 ;  /* 0x0000000000007941 */ /* 0x000fea0003800000 */
.L_x_6679:
[----:B------:R-:W-:-:S04]  /*2cf0*/  F2FP.PACK_AB R0, RZ, R0 ;  /* 0x00000000ff00723e */ /* 0x000fc800000000ff */
[----:B------:R-:W-:Y:S01]  /*2d00*/  PRMT R22, R0, 0x7610, R22 ;  /* 0x0000761000167816 */ /* 0x000fe20000000016 */
[----:B------:R-:W-:Y:S05]  /*2d10*/  BRA `(.L_x_6660) ;  /* 0x0000030000007947 */ /* 0x000fea0003800000 */
.L_x_6672:
        /* <DEDUP_REMOVED lines=14> */
.L_x_6686:
[----:B------:R-:W-:Y:S05]  /*2e00*/  BSYNC B0 ;  /* 0x0000000000007941 */ /* 0x000fea0003800000 */
.L_x_6685:
[----:B------:R-:W-:-:S04]  /*2e10*/  F2FP.PACK_AB R0, RZ, R0 ;  /* 0x00000000ff00723e */ /* 0x000fc800000000ff */
[----:B------:R-:W-:Y:S01]  /*2e20*/  PRMT R22, R0, 0x7610, R22 ;  /* 0x0000761000167816 */ /* 0x000fe20000000016 */
[----:B------:R-:W-:Y:S05]  /*2e30*/  BRA `(.L_x_6660) ;  /* 0x000001e000007947 */ /* 0x000fea0003800000 */
.L_x_6659:
        /* <DEDUP_REMOVED lines=21> */
.L_x_6684:
[----:B------:R-:W2:Y:S02]  /*2f90*/  LDG.E.64 R2, [R2.64] ;  /* 0x0000002402027981 */ /* 0x000ea4000c1e1b00 */
[----:B--2---:R-:W0:Y:S02]  /*2fa0*/  I2F.U64 R0, R2 ;  /* 0x0000000200007312 */ /* 0x004e240000301000 */
[----:B0-----:R-:W-:-:S04]  /*2fb0*/  F2FP.PACK_AB R0, RZ, R0 ;  /* 0x00000000ff00723e */ /* 0x001fc800000000ff */
[----:B------:R-:W-:Y:S01]  /*2fc0*/  PRMT R22, R0, 0x7610, R22 ;  /* 0x0000761000167816 */ /* 0x000fe20000000016 */
[----:B------:R-:W-:Y:S05]  /*2fd0*/  BRA `(.L_x_6660) ;  /* 0x0000004000007947 */ /* 0x000fea0003800000 */
.L_x_6683:
[----:B------:R-:W2:Y:S02]  /*2fe0*/  LDG.E R2, [R2.64] ;  /* 0x0000002402027981 */ /* 0x000ea4000c1e1900 */
[----:B--2---:R-:W0:Y:S02]  /*2ff0*/  I2F.U32 R0, R2 ;  /* 0x0000000200007306 */ /* 0x004e240000201000 */
[----:B0-----:R-:W-:-:S04]  /*3000*/  F2FP.PACK_AB R0, RZ, R0 ;  /* 0x00000000ff00723e */ /* 0x001fc800000000ff */
[----:B------:R-:W-:Y:S02]  /*3010*/  PRMT R22, R0, 0x7610, R22 ;  /* 0x0000761000167816 */ /* 0x000fe40000000016 */
.L_x_6660:
        /* <DEDUP_REMOVED lines=18> */
.L_x_6691:
[----:B------:R-:W2:Y:S02]  /*3140*/  LDG.E.U8 R2, [R2.64] ;  /* 0x0000002402027981 */ /* 0x000ea4000c1e1100 */
[----:B--2---:R0:W1:Y:S01]  /*3150*/  I2F.U16 R23, R2 ;  /* 0x0000000200177306 */ /* 0x0040620000101000 */
[----:B------:R-:W-:Y:S05]  /*3160*/  BRA `(.L_x_6693) ;  /* 0x00000ca000007947 */ /* 0x000fea0003800000 */
.L_x_6690:
        /* <DEDUP_REMOVED lines=9> */
.L_x_6695:
[----:B------:R-:W2:Y:S02]  /*3200*/  LDG.E R2, [R2.64] ;  /* 0x0000002402027981 */ /* 0x000ea4000c1e1900 */
[----:B--2---:R0:W1:Y:S01]  /*3210*/  I2F R23, R2 ;  /* 0x0000000200177306 */ /* 0x0040620000201400 */
[----:B------:R-:W-:Y:S05]  /*3220*/  BRA `(.L_x_6693) ;  /* 0x00000be000007947 */ /* 0x000fea0003800000 */
.L_x_6694:
[----:B------:R-:W2:Y:S02]  /*3230*/  LDG.E.U16 R2, [R2.64] ;  /* 0x0000002402027981 */ /* 0x000ea4000c1e1500 */
[----:B--2---:R0:W1:Y:S01]  /*3240*/  I2F.S16 R23, R2 ;  /* 0x0000000200177306 */ /* 0x0040620000101400 */
[----:B------:R-:W-:Y:S05]  /*3250*/  BRA `(.L_x_6693) ;  /* 0x00000bb000007947 */ /* 0x000fea0003800000 */
.L_x_6689:
        /* <DEDUP_REMOVED lines=8> */
.L_x_6697:
[----:B------:R-:W2:Y:S02]  /*32e0*/  LDG.E.U16 R2, [R2.64] ;  /* 0x0000002402027981 */ /* 0x000ea4000c1e1500 */
[----:B--2---:R-:W-:Y:S01]  /*32f0*/  HADD2.F32 R23, -RZ, R2.H0_H0 ;  /* 0x20000002ff177230 */ /* 0x004fe20000004100 */
[----:B------:R-:W-:Y:S05]  /*3300*/  BRA `(.L_x_6693) ;  /* 0x00000b0000007947 */ /* 0x000fea0003800000 */
.L_x_6696:
        /* <DEDUP_REMOVED lines=8> */
.L_x_6699:
[----:B------:R-:W2:Y:S02]  /*3390*/  LDG.E.U16 R2, [R2.64] ;  /* 0x0000002402027981 */ /* 0x000ea4000c1e1500 */
[----:B--2---:R-:W-:Y:S01]  /*33a0*/  HADD2.F32 R23, -RZ, R2.H0_H0 ;  /* 0x20000002ff177230 */ /* 0x004fe20000004100 */
[----:B------:R-:W-:Y:S05]  /*33b0*/  BRA `(.L_x_6693) ;  /* 0x00000a5000007947 */ /* 0x000fea0003800000 */
.L_x_6698:
[----:B------:R-:W2:Y:S02]  /*33c0*/  LDG.E.64 R2, [R2.64] ;  /* 0x0000002402027981 */ /* 0x000ea4000c1e1b00 */
[----:B--2---:R-:W0:Y:S01]  /*33d0*/  F2F.F32.F64 R23, R2 ;  /* 0x0000000200177310 */ /* 0x004e220000301000 */
[----:B------:R-:W0:-:S14]  /*33e0*/  DSETP.GEU.AND P0, PT, |R2|, c[0x2][0x0], PT ;  /* 0x008000000200762a */ /* 0x000e1c0003f0e200 */
[----:B0-----:R-:W-:Y:S01]  /*33f0*/  @!P0 FMUL R23, R23, 1.175494350822287508e-38 ;  /* 0x0080000017178820 */ /* 0x001fe20000400000 */
[----:B------:R-:W-:Y:S05]  /*3400*/  BRA `(.L_x_6693) ;  /* 0x00000a0000007947 */ /* 0x000fea0003800000 */
.L_x_6688:
        /* <DEDUP_REMOVED lines=12> */
.L_x_6702:
[----:B------:R-:W2:Y:S02]  /*34d0*/  LDG.E.64 R2, [R2.64] ;  /* 0x0000002402027981 */ /* 0x000ea4000c1e1b00 */
[----:B--2---:R-:W0:Y:S01]  /*34e0*/  F2F.F32.F64 R23, R2 ;  /* 0x0000000200177310 */ /* 0x004e220000301000 */
[----:B------:R-:W0:-:S14]  /*34f0*/  DSETP.GEU.AND P0, PT, |R2|, c[0x2][0x0], PT ;  /* 0x008000000200762a */ /* 0x000e1c0003f0e200 */
[----:B0-----:R-:W-:Y:S01]  /*3500*/  @!P0 FMUL R23, R23, 1.175494350822287508e-38 ;  /* 0x0080000017178820 */ /* 0x001fe20000400000 */
[----:B------:R-:W-:Y:S05]  /*3510*/  BRA `(.L_x_6693) ;  /* 0x000008f000007947 */ /* 0x000fea0003800000 */
.L_x_6701:
        /* <DEDUP_REMOVED lines=26> */
.L_x_6704:
        /* <DEDUP_REMOVED lines=13> */
.L_x_6703:
[----:B------:R-:W2:Y:S02]  /*3790*/  LDG.E.U16 R2, [R2.64] ;  /* 0x0000002402027981 */ /* 0x000ea4000c1e1500 */
[----:B--2---:R-:W-:Y:S01]  /*37a0*/  PRMT R23, RZ, 0x5410, R2 ;  /* 0x00005410ff177816 */ /* 0x004fe20000000002 */
[----:B------:R-:W-:Y:S05]  /*37b0*/  BRA `(.L_x_6693) ;  /* 0x0000065000007947 */ /* 0x000fea0003800000 */
.L_x_6700:
        /* <DEDUP_REMOVED lines=11> */
.L_x_6707:
        /* <DEDUP_REMOVED lines=20> */
.L_x_6709:
[----:B------:R-:W-:Y:S05]  /*39b0*/  BSYNC B0 ;  /* 0x0000000000007941 */ /* 0x000fea0003800000 */
.L_x_6708:
[----:B------:R-:W-:Y:S01]  /*39c0*/  IMAD.SHL.U32 R2, R2, 0x100000, RZ ;  /* 0x0010000002027824 */ /* 0x000fe200078e00ff */
[----:B------:R-:W-:-:S04]  /*39d0*/  LEA R0, R0, 0x3b800000, 0x17 ;  /* 0x3b80000000007811 */ /* 0x000fc800078eb8ff */
[----:B------:R-:W-:Y:S01]  /*39e0*/  LOP3.LUT R23, R0, R2, R23, 0xfe, !PT ;  /* 0x0000000200177212 */ /* 0x000fe200078efe17 */
[----:B------:R-:W-:Y:S05]  /*39f0*/  BRA `(.L_x_6693) ;  /* 0x0000041000007947 */ /* 0x000fea0003800000 */
.L_x_6706:
        /* <DEDUP_REMOVED lines=20> */
.L_x_6711:
[----:B------:R-:W-:Y:S05]  /*3b40*/  BSYNC B0 ;  /* 0x0000000000007941 */ /* 0x000fea0003800000 */
.L_x_6710:
[----:B------:R-:W-:Y:S01]  /*3b50*/  IMAD.SHL.U32 R2, R2, 0x200000, RZ ;  /* 0x0020000002027824 */ /* 0x000fe200078e00ff */
[----:B------:R-:W-:-:S04]  /*3b60*/  LEA R0, R0, 0x37800000, 0x17 ;  /* 0x3780000000007811 */ /* 0x000fc800078eb8ff */
[----:B------:R-:W-:Y:S01]  /*3b70*/  LOP3.LUT R23, R0, R2, R23, 0xfe, !PT ;  /* 0x0000000200177212 */ /* 0x000fe200078efe17 */
[----:B------:R-:W-:Y:S05]  /*3b80*/  BRA `(.L_x_6693) ;  /* 0x0000028000007947 */ /* 0x000fea0003800000 */
.L_x_6705:
        /* <DEDUP_REMOVED lines=14> */
.L_x_6692:
        /* <DEDUP_REMOVED lines=21> */
.L_x_6713:
[----:B------:R-:W2:Y:S02]  /*3dc0*/  LDG.E.64 R2, [R2.64] ;  /* 0x0000002402027981 */ /* 0x000ea4000c1e1b00 */
[----:B--2---:R0:W1:Y:S01]  /*3dd0*/  I2F.U64 R23, R2 ;  /* 0x0000000200177312 */ /* 0x0040620000301000 */
[----:B------:R-:W-:Y:S05]  /*3de0*/  BRA `(.L_x_6693) ;  /* 0x0000002000007947 */ /* 0x000fea0003800000 */
.L_x_6712:
[----:B------:R-:W2:Y:S02]  /*3df0*/  LDG.E R2, [R2.64] ;  /* 0x0000002402027981 */ /* 0x000ea4000c1e1900 */
[----:B--2---:R0:W1:Y:S02]  /*3e00*/  I2F.U32 R23, R2 ;  /* 0x0000000200177306 */ /* 0x0040640000201000 */
.L_x_6693:
[----:B------:R-:W-:Y:S05]  /*3e10*/  BSYNC B6 ;  /* 0x0000000000067941 */ /* 0x000fea0003800000 */
.L_x_6687:
[----:B------:R-:W-:Y:S02]  /*3e20*/  IADD3 R27, R27, 0x80, RZ ;  /* 0x000000801b1b7810 */ /* 0x000fe40007ffe0ff */
.L_x_6654:
[----:B------:R-:W-:Y:S05]  /*3e30*/  BSYNC B7 ;  /* 0x0000000000077941 */ /* 0x000fea0003800000 */
.L_x_6653:
        /* <DEDUP_REMOVED lines=27> */
.L_x_6719:
[----:B------:R-:W2:Y:S02]  /*3ff0*/  LDG.E.U8 R4, [R4.64] ;  /* 0x0000002404047981 */ /* 0x000ea4000c1e1100 */
[----:B--2---:R-:W0:Y:S02]  /*4000*/  I2F.U16 R0, R4 ;  /* 0x0000000400007306 */ /* 0x004e240000101000 */
[----:B0-----:R-:W-:-:S04]  /*4010*/  F2FP.PACK_AB R0, RZ, R0 ;  /* 0x00000000ff00723e */ /* 0x001fc800000000ff */
[----:B------:R-:W-:Y:S01]  /*4020*/  PRMT R2, R0, 0x7610, R2 ;  /* 0x0000761000027816 */ /* 0x000fe20000000002 */
[----:B------:R-:W-:Y:S05]  /*4030*/  BRA `(.L_x_6721) ;  /* 0x00000ec000007947 */ /* 0x000fea0003800000 */
.L_x_6718:
        /* <DEDUP_REMOVED lines=11> */
.L_x_6723:
[----:B------:R-:W2:Y:S02]  /*40f0*/  LDG.E R4, [R4.64] ;  /* 0x0000002404047981 */ /* 0x000ea4000c1e1900 */
[----:B--2---:R-:W0:Y:S02]  /*4100*/  I2F R0, R4 ;  /* 0x0000000400007306 */ /* 0x004e240000201400 */
[----:B0-----:R-:W-:-:S04]  /*4110*/  F2FP.PACK_AB R0, RZ, R0 ;  /* 0x00000000ff00723e */ /* 0x001fc800000000ff */
[----:B------:R-:W-:Y:S01]  /*4120*/  PRMT R2, R0, 0x7610, R2 ;  /* 0x0000761000027816 */ /* 0x000fe20000000002 */
[----:B------:R-:W-:Y:S05]  /*4130*/  BRA `(.L_x_6721) ;  /* 0x00000dc000007947 */ /* 0x000fea0003800000 */
.L_x_6722:
[----:B------:R-:W2:Y:S02]  /*4140*/  LDG.E.U16 R4, [R4.64] ;  /* 0x0000002404047981 */ /* 0x000ea4000c1e1500 */
[----:B--2---:R-:W0:Y:S02]  /*4150*/  I2F.S16 R0, R4 ;  /* 0x0000000400007306 */ /* 0x004e240000101400 */
[----:B0-----:R-:W-:-:S04]  /*4160*/  F2FP.PACK_AB R0, RZ, R0 ;  /* 0x00000000ff00723e */ /* 0x001fc800000000ff */
[----:B------:R-:W-:Y:S01]  /*4170*/  PRMT R2, R0, 0x7610, R2 ;  /* 0x0000761000027816 */ /* 0x000fe20000000002 */
[----:B------:R-:W-:Y:S05]  /*4180*/  BRA `(.L_x_6721) ;  /* 0x00000d7000007947 */ /* 0x000fea0003800000 */
.L_x_6717:
        /* <DEDUP_REMOVED lines=9> */
.L_x_6725:
[----:B------:R0:W5:Y:S01]  /*4220*/  LDG.E.U16 R2, [R4.64] ;  /* 0x0000002404027981 */ /* 0x000162000c1e1500 */
[----:B------:R-:W-:Y:S05]  /*4230*/  BRA `(.L_x_6721) ;  /* 0x00000cc000007947 */ /* 0x000fea0003800000 */
.L_x_6724:
        /* <DEDUP_REMOVED lines=9> */
.L_x_6727:
[----:B------:R0:W5:Y:S01]  /*42d0*/  LDG.E.U16 R2, [R4.64] ;  /* 0x0000002404027981 */ /* 0x000162000c1e1500 */
[----:B------:R-:W-:Y:S05]  /*42e0*/  BRA `(.L_x_6721) ;  /* 0x00000c1000007947 */ /* 0x000fea0003800000 */
.L_x_6726:
[----:B------:R-:W2:Y:S02]  /*42f0*/  LDG.E.64 R4, [R4.64] ;  /* 0x0000002404047981 */ /* 0x000ea4000c1e1b00 */
[----:B--2---:R-:W0:Y:S01]  /*4300*/  F2F.F32.F64 R0, R4 ;  /* 0x0000000400007310 */ /* 0x004e220000301000 */
[----:B------:R-:W0:-:S14]  /*4310*/  DSETP.GEU.AND P0, PT, |R4|, c[0x2][0x0], PT ;  /* 0x008000000400762a */ /* 0x000e1c0003f0e200 */
[----:B0-----:R-:W-:-:S05]  /*4320*/  @!P0 FMUL R0, R0, 1.175494350822287508e-38 ;  /* 0x0080000000008820 */ /* 0x001fca0000400000 */
[----:B------:R-:W-:-:S04]  /*4330*/  F2FP.PACK_AB R0, RZ, R0 ;  /* 0x00000000ff00723e */ /* 0x000fc800000000ff */
[----:B------:R-:W-:Y:S01]  /*4340*/  PRMT R2, R0, 0x7610, R2 ;  /* 0x0000761000027816 */ /* 0x000fe20000000002 */
[----:B------:R-:W-:Y:S05]  /*4350*/  BRA `(.L_x_6721) ;  /* 0x00000ba000007947 */ /* 0x000fea0003800000 */
.L_x_6716:
        /* <DEDUP_REMOVED lines=14> */
.L_x_6730:
[----:B------:R-:W2:Y:S02]  /*4440*/  LDG.E.64 R4, [R4.64] ;  /* 0x0000002404047981 */ /* 0x000ea4000c1e1b00 */
[----:B--2---:R-:W0:Y:S01]  /*4450*/  F2F.F32.F64 R0, R4 ;  /* 0x0000000400007310 */ /* 0x004e220000301000 */
[----:B------:R-:W0:-:S14]  /*4460*/  DSETP.GEU.AND P0, PT, |R4|, c[0x2][0x0], PT ;  /* 0x008000000400762a */ /* 0x000e1c0003f0e200 */
[----:B0-----:R-:W-:-:S05]  /*4470*/  @!P0 FMUL R0, R0, 1.175494350822287508e-38 ;  /* 0x0080000000008820 */ /* 0x001fca0000400000 */
[----:B------:R-:W-:-:S04]  /*4480*/  F2FP.PACK_AB R0, RZ, R0 ;  /* 0x00000000ff00723e */ /* 0x000fc800000000ff */
[----:B------:R-:W-:Y:S01]  /*4490*/  PRMT R2, R0, 0x7610, R2 ;  /* 0x0000761000027816 */ /* 0x000fe20000000002 */
[----:B------:R-:W-:Y:S05]  /*44a0*/  BRA `(.L_x_6721) ;  /* 0x00000a5000007947 */ /* 0x000fea0003800000 */
.L_x_6729:
        /* <DEDUP_REMOVED lines=25> */
[----:B------:R-:W-:-:S04]  /*4640*/  F2FP.PACK_AB R3, RZ, R3 ;  /* 0x00000003ff03723e */ /* 0x000fc800000000ff */
[----:B------:R-:W-:Y:S01]  /*4650*/  PRMT R2, R3, 0x7610, R2 ;  /* 0x0000761003027816 */ /* 0x000fe20000000002 */
[----:B------:R-:W-:Y:S05]  /*4660*/  BRA `(.L_x_6721) ;  /* 0x0000089000007947 */ /* 0x000fea0003800000 */
.L_x_6732:
        /* <DEDUP_REMOVED lines=12> */
[----:B------:R-:W-:Y:S01]  /*4730*/  F2FP.PACK_AB R2, RZ, R2 ;  /* 0x00000002ff02723e */ /* 0x000fe200000000ff */
[----:B------:R-:W-:Y:S05]  /*4740*/  BRA `(.L_x_6721) ;  /* 0x000007b000007947 */ /* 0x000fea0003800000 */
.L_x_6731:
[----:B------:R-:W2:Y:S02]  /*4750*/  LDG.E.U16 R0, [R4.64] ;  /* 0x0000002404007981 */ /* 0x000ea4000c1e1500 */
[----:B--2---:R-:W-:-:S04]  /*4760*/  PRMT R0, RZ, 0x5410, R0 ;  /* 0x00005410ff007816 */ /* 0x004fc80000000000 */
[----:B------:R-:W-:-:S04]  /*4770*/  F2FP.PACK_AB R0, RZ, R0 ;  /* 0x00000000ff00723e */ /* 0x000fc800000000ff */
[----:B------:R-:W-:Y:S01]  /*4780*/  PRMT R2, R0, 0x7610, R2 ;  /* 0x0000761000027816 */ /* 0x000fe20000000002 */
[----:B------:R-:W-:Y:S05]  /*4790*/  BRA `(.L_x_6721) ;  /* 0x0000076000007947 */ /* 0x000fea0003800000 */
.L_x_6728:
        /* <DEDUP_REMOVED lines=12> */
.L_x_6735:
        /* <DEDUP_REMOVED lines=21> */
.L_x_6739:
[----:B------:R-:W-:Y:S05]  /*49b0*/  BSYNC B1 ;  /* 0x0000000000017941 */ /* 0x000fea0003800000 */
.L_x_6738:
[----:B------:R-:W-:Y:S01]  /*49c0*/  LEA R3, R0, 0x3b800000, 0x17 ;  /* 0x3b80000000037811 */ /* 0x000fe200078eb8ff */
[----:B------:R-:W-:-:S05]  /*49d0*/  IMAD.SHL.U32 R0, R2, 0x100000, RZ ;  /* 0x0010000002007824 */ /* 0x000fca00078e00ff */
[----:B------:R-:W-:Y:S02]  /*49e0*/  LOP3.LUT R0, R3, R0, R4, 0xfe, !PT ;  /* 0x0000000003007212 */ /* 0x000fe400078efe04 */
.L_x_6737:
[----:B------:R-:W-:Y:S05]  /*49f0*/  BSYNC B0 ;  /* 0x0000000000007941 */ /* 0x000fea0003800000 */
.L_x_6736:
[----:B------:R-:W-:-:S04]  /*4a00*/  F2FP.PACK_AB R0, RZ, R0 ;  /* 0x00000000ff00723e */ /* 0x000fc800000000ff */
[----:B------:R-:W-:Y:S01]  /*4a10*/  PRMT R2, R0, 0x7610, R2 ;  /* 0x0000761000027816 */ /* 0x000fe20000000002 */
[----:B------:R-:W-:Y:S05]  /*4a20*/  BRA `(.L_x_6721) ;  /* 0x000004d000007947 */ /* 0x000fea0003800000 */
.L_x_6734:
        /* <DEDUP_REMOVED lines=21> */
.L_x_6743:
[----:B------:R-:W-:Y:S05]  /*4b80*/  BSYNC B1 ;  /* 0x0000000000017941 */ /* 0x000fea0003800000 */
.L_x_6742:
[----:B------:R-:W-:Y:S01]  /*4b90*/  LEA R3, R0, 0x37800000, 0x17 ;  /* 0x3780000000037811 */ /* 0x000fe200078eb8ff */
[----:B------:R-:W-:-:S05]  /*4ba0*/  IMAD.SHL.U32 R0, R2, 0x200000, RZ ;  /* 0x0020000002007824 */ /* 0x000fca00078e00ff */
[----:B------:R-:W-:Y:S02]  /*4bb0*/  LOP3.LUT R0, R3, R0, R4, 0xfe, !PT ;  /* 0x0000000003007212 */ /* 0x000fe400078efe04 */
.L_x_6741:
[----:B------:R-:W-:Y:S05]  /*4bc0*/  BSYNC B0 ;  /* 0x0000000000007941 */ /* 0x000fea0003800000 */
.L_x_6740:
[----:B------:R-:W-:-:S04]  /*4bd0*/  F2FP.PACK_AB R0, RZ, R0 ;  /* 0x00000000ff00723e */ /* 0x000fc800000000ff */
[----:B------:R-:W-:Y:S01]  /*4be0*/  PRMT R2, R0, 0x7610, R2 ;  /* 0x0000761000027816 */ /* 0x000fe20000000002 */
[----:B------:R-:W-:Y:S05]  /*4bf0*/  BRA `(.L_x_6721) ;  /* 0x0000030000007947 */ /* 0x000fea0003800000 */
.L_x_6733:
        /* <DEDUP_REMOVED lines=14> */
.L_x_6747:
[----:B------:R-:W-:Y:S05]  /*4ce0*/  BSYNC B0 ;  /* 0x0000000000007941 */ /* 0x000fea0003800000 */
.L_x_6746:
[----:B------:R-:W-:-:S04]  /*4cf0*/  F2FP.PACK_AB R0, RZ, R0 ;  /* 0x00000000ff00723e */ /* 0x000fc800000000ff */
[----:B------:R-:W-:Y:S01]  /*4d00*/  PRMT R2, R0, 0x7610, R2 ;  /* 0x0000761000027816 */ /* 0x000fe20000000002 */
[----:B------:R-:W-:Y:S05]  /*4d10*/  BRA `(.L_x_6721) ;  /* 0x000001e000007947 */ /* 0x000fea0003800000 */
.L_x_6720:
        /* <DEDUP_REMOVED lines=21> */
.L_x_6745:
[----:B------:R-:W2:Y:S02]  /*4e70*/  LDG.E.64 R4, [R4.64] ;  /* 0x0000002404047981 */ /* 0x000ea4000c1e1b00 */
[----:B--2---:R-:W0:Y:S02]  /*4e80*/  I2F.U64 R0, R4 ;  /* 0x0000000400007312 */ /* 0x004e240000301000 */
[----:B0-----:R-:W-:-:S04]  /*4e90*/  F2FP.PACK_AB R0, RZ, R0 ;  /* 0x00000000ff00723e */ /* 0x001fc800000000ff */
[----:B------:R-:W-:Y:S01]  /*4ea0*/  PRMT R2, R0, 0x7610, R2 ;  /* 0x0000761000027816 */ /* 0x000fe20000000002 */
[----:B------:R-:W-:Y:S05]  /*4eb0*/  BRA `(.L_x_6721) ;  /* 0x0000004000007947 */ /* 0x000fea0003800000 */
.L_x_6744:
[----:B------:R-:W2:Y:S02]  /*4ec0*/  LDG.E R4, [R4.64] ;  /* 0x0000002404047981 */ /* 0x000ea4000c1e1900 */
[----:B--2---:R-:W0:Y:S02]  /*4ed0*/  I2F.U32 R0, R4 ;  /* 0x0000000400007306 */ /* 0x004e240000201000 */
[----:B0-----:R-:W-:-:S04]  /*4ee0*/  F2FP.PACK_AB R0, RZ, R0 ;  /* 0x00000000ff00723e */ /* 0x001fc800000000ff */
[----:B------:R-:W-:Y:S02]  /*4ef0*/  PRMT R2, R0, 0x7610, R2 ;  /* 0x0000761000027816 */ /* 0x000fe40000000002 */
.L_x_6721:
        /* <DEDUP_REMOVED lines=18> */
.L_x_6752:
[----:B------:R-:W2:Y:S02]  /*5020*/  LDG.E.U8 R4, [R4.64] ;  /* 0x0000002404047981 */ /* 0x000ea4000c1e1100 */
[----:B--2---:R0:W2:Y:S01]  /*5030*/  I2F.U16 R29, R4 ;  /* 0x00000004001d7306 */ /* 0x0040a20000101000 */
[----:B------:R-:W-:Y:S05]  /*5040*/  BRA `(.L_x_6754) ;  /* 0x00000ca000007947 */ /* 0x000fea0003800000 */
.L_x_6751:
        /* <DEDUP_REMOVED lines=9> */
.L_x_6756:
[----:B------:R-:W2:Y:S02]  /*50e0*/  LDG.E R4, [R4.64] ;  /* 0x0000002404047981 */ /* 0x000ea4000c1e1900 */
[----:B--2---:R0:W2:Y:S01]  /*50f0*/  I2F R29, R4 ;  /* 0x00000004001d7306 */ /* 0x0040a20000201400 */
[----:B------:R-:W-:Y:S05]  /*5100*/  BRA `(.L_x_6754) ;  /* 0x00000be000007947 */ /* 0x000fea0003800000 */
.L_x_6755:
[----:B------:R-:W2:Y:S02]  /*5110*/  LDG.E.U16 R4, [R4.64] ;  /* 0x0000002404047981 */ /* 0x000ea4000c1e1500 */
[----:B--2---:R0:W2:Y:S01]  /*5120*/  I2F.S16 R29, R4 ;  /* 0x00000004001d7306 */ /* 0x0040a20000101400 */
[----:B------:R-:W-:Y:S05]  /*5130*/  BRA `(.L_x_6754) ;  /* 0x00000bb000007947 */ /* 0x000fea0003800000 */
.L_x_6750:
        /* <DEDUP_REMOVED lines=8> */
.L_x_6758:
[----:B------:R-:W2:Y:S02]  /*51c0*/  LDG.E.U16 R4, [R4.64] ;  /* 0x0000002404047981 */ /* 0x000ea4000c1e1500 */
[----:B--2---:R-:W-:Y:S01]  /*51d0*/  HADD2.F32 R29, -RZ, R4.H0_H0 ;  /* 0x20000004ff1d7230 */ /* 0x004fe20000004100 */
[----:B------:R-:W-:Y:S05]  /*51e0*/  BRA `(.L_x_6754) ;  /* 0x00000b0000007947 */ /* 0x000fea0003800000 */
.L_x_6757:
        /* <DEDUP_REMOVED lines=8> */
.L_x_6760:
[----:B------:R-:W2:Y:S02]  /*5270*/  LDG.E.U16 R4, [R4.64] ;  /* 0x0000002404047981 */ /* 0x000ea4000c1e1500 */
[----:B--2---:R-:W-:Y:S01]  /*5280*/  HADD2.F32 R29, -RZ, R4.H0_H0 ;  /* 0x20000004ff1d7230 */ /* 0x004fe20000004100 */
[----:B------:R-:W-:Y:S05]  /*5290*/  BRA `(.L_x_6754) ;  /* 0x00000a5000007947 */ /* 0x000fea0003800000 */
.L_x_6759:
[----:B------:R-:W2:Y:S02]  /*52a0*/  LDG.E.64 R4, [R4.64] ;  /* 0x0000002404047981 */ /* 0x000ea4000c1e1b00 */
[----:B--2---:R-:W0:Y:S01]  /*52b0*/  F2F.F32.F64 R29, R4 ;  /* 0x00000004001d7310 */ /* 0x004e220000301000 */
[----:B------:R-:W0:-:S14]  /*52c0*/  DSETP.GEU.AND P0, PT, |R4|, c[0x2][0x0], PT ;  /* 0x008000000400762a */ /* 0x000e1c0003f0e200 */
[----:B0-----:R-:W-:Y:S01]  /*52d0*/  @!P0 FMUL R29, R29, 1.175494350822287508e-38 ;  /* 0x008000001d1d8820 */ /* 0x001fe20000400000 */
[----:B------:R-:W-:Y:S05]  /*52e0*/  BRA `(.L_x_6754) ;  /* 0x00000a0000007947 */ /* 0x000fea0003800000 */
.L_x_6749:
        /* <DEDUP_REMOVED lines=12> */
.L_x_6763:
[----:B------:R-:W2:Y:S02]  /*53b0*/  LDG.E.64 R4, [R4.64] ;  /* 0x0000002404047981 */ /* 0x000ea4000c1e1b00 */
[----:B--2---:R-:W0:Y:S01]  /*53c0*/  F2F.F32.F64 R29, R4 ;  /* 0x00000004001d7310 */ /* 0x004e220000301000 */
[----:B------:R-:W0:-:S14]  /*53d0*/  DSETP.GEU.AND P0, PT, |R4|, c[0x2][0x0], PT ;  /* 0x008000000400762a */ /* 0x000e1c0003f0e200 */
[----:B0-----:R-:W-:Y:S01]  /*53e0*/  @!P0 FMUL R29, R29, 1.175494350822287508e-38 ;  /* 0x008000001d1d8820 */ /* 0x001fe20000400000 */
[----:B------:R-:W-:Y:S05]  /*53f0*/  BRA `(.L_x_6754) ;  /* 0x000008f000007947 */ /* 0x000fea0003800000 */
.L_x_6762:
        /* <DEDUP_REMOVED lines=26> */
.L_x_6765:
        /* <DEDUP_REMOVED lines=13> */
.L_x_6764:
[----:B------:R-:W2:Y:S02]  /*5670*/  LDG.E.U16 R4, [R4.64] ;  /* 0x0000002404047981 */ /* 0x000ea4000c1e1500 */
[----:B--2---:R-:W-:Y:S01]  /*5680*/  PRMT R29, RZ, 0x5410, R4 ;  /* 0x00005410ff1d7816 */ /* 0x004fe20000000004 */
[----:B------:R-:W-:Y:S05]  /*5690*/  BRA `(.L_x_6754) ;  /* 0x0000065000007947 */ /* 0x000fea0003800000 */
.L_x_6761:
        /* <DEDUP_REMOVED lines=11> */
.L_x_6768:
        /* <DEDUP_REMOVED lines=20> */
.L_x_6770:
[----:B------:R-:W-:Y:S05]  /*5890*/  BSYNC B0 ;  /* 0x0000000000007941 */ /* 0x000fea0003800000 */
.L_x_6769:
[----:B------:R-:W-:Y:S01]  /*58a0*/  IMAD.SHL.U32 R3, R3, 0x100000, RZ ;  /* 0x0010000003037824 */ /* 0x000fe200078e00ff */
[----:B------:R-:W-:-:S04]  /*58b0*/  LEA R0, R0, 0x3b800000, 0x17 ;  /* 0x3b80000000007811 */ /* 0x000fc800078eb8ff */
[----:B------:R-:W-:Y:S01]  /*58c0*/  LOP3.LUT R29, R0, R3, R29, 0xfe, !PT ;  /* 0x00000003001d7212 */ /* 0x000fe200078efe1d */
[----:B------:R-:W-:Y:S05]  /*58d0*/  BRA `(.L_x_6754) ;  /* 0x0000041000007947 */ /* 0x000fea0003800000 */
.L_x_6767:
        /* <DEDUP_REMOVED lines=20> */
.L_x_6772:
[----:B------:R-:W-:Y:S05]  /*5a20*/  BSYNC B0 ;  /* 0x0000000000007941 */ /* 0x000fea0003800000 */
.L_x_6771:
[----:B------:R-:W-:Y:S01]  /*5a30*/  IMAD.SHL.U32 R3, R3, 0x200000, RZ ;  /* 0x0020000003037824 */ /* 0x000fe200078e00ff */
[----:B------:R-:W-:-:S04]  /*5a40*/  LEA R0, R0, 0x37800000, 0x17 ;  /* 0x3780000000007811 */ /* 0x000fc800078eb8ff */
[----:B------:R-:W-:Y:S01]  /*5a50*/  LOP3.LUT R29, R0, R3, R29, 0xfe, !PT ;  /* 0x00000003001d7212 */ /* 0x000fe200078efe1d */
[----:B------:R-:W-:Y:S05]  /*5a60*/  BRA `(.L_x_6754) ;  /* 0x0000028000007947 */ /* 0x000fea0003800000 */
.L_x_6766:
        /* <DEDUP_REMOVED lines=14> */
.L_x_6753:
        /* <DEDUP_REMOVED lines=21> */
.L_x_6774:
[----:B------:R-:W2:Y:S02]  /*5ca0*/  LDG.E.64 R4, [R4.64] ;  /* 0x0000002404047981 */ /* 0x000ea4000c1e1b00 */
[----:B--2---:R0:W2:Y:S01]  /*5cb0*/  I2F.U64 R29, R4 ;  /* 0x00000004001d7312 */ /* 0x0040a20000301000 */
[----:B------:R-:W-:Y:S05]  /*5cc0*/  BRA `(.L_x_6754) ;  /* 0x0000002000007947 */ /* 0x000fea0003800000 */
.L_x_6773:
[----:B------:R-:W2:Y:S02]  /*5cd0*/  LDG.E R4, [R4.64] ;  /* 0x0000002404047981 */ /* 0x000ea4000c1e1900 */
[----:B--2---:R0:W2:Y:S02]  /*5ce0*/  I2F.U32 R29, R4 ;  /* 0x00000004001d7306 */ /* 0x0040a40000201000 */
.L_x_6754:
[----:B------:R-:W-:Y:S05]  /*5cf0*/  BSYNC B6 ;  /* 0x0000000000067941 */ /* 0x000fea0003800000 */
.L_x_6748:
[----:B------:R-:W-:Y:S02]  /*5d00*/  IADD3 R27, R27, 0x80, RZ ;  /* 0x000000801b1b7810 */ /* 0x000fe40007ffe0ff */
.L_x_6715:
[----:B------:R-:W-:Y:S05]  /*5d10*/  BSYNC B7 ;  /* 0x0000000000077941 */ /* 0x000fea0003800000 */
.L_x_6714:
        /* <DEDUP_REMOVED lines=20> */
[----:B0-----:R-:W-:-:S04]  /*5e60*/  F2FP.PACK_AB R0, RZ, R0 ;  /* 0x00000000ff00723e */ /* 0x001fc800000000ff */
[----:B------:R-:W-:Y:S01]  /*5e70*/  PRMT R16, R0, 0x7610, R16 ;  /* 0x0000761000107816 */ /* 0x000fe20000000010 */
[----:B------:R-:W-:Y:S05]  /*5e80*/  BRA `(.L_x_6782) ;  /* 0x00000f2000007947 */ /* 0x000fea0003800000 */
.L_x_6780:
[----:B------:R-:W3:Y:S02]  /*5e90*/  LDG.E.U8 R4, [R4.64] ;  /* 0x0000002404047981 */ /* 0x000ee4000c1e1100 */
[----:B---3--:R-:W0:Y:S02]  /*5ea0*/  I2F.U16 R0, R4 ;  /* 0x0000000400007306 */ /* 0x008e240000101000 */
[----:B0-----:R-:W-:-:S04]  /*5eb0*/  F2FP.PACK_AB R0, RZ, R0 ;  /* 0x00000000ff00723e */ /* 0x001fc800000000ff */
[----:B------:R-:W-:Y:S01]  /*5ec0*/  PRMT R16, R0, 0x7610, R16 ;  /* 0x0000761000107816 */ /* 0x000fe20000000010 */
[----:B------:R-:W-:Y:S05]  /*5ed0*/  BRA `(.L_x_6782) ;  /* 0x00000ed000007947 */ /* 0x000fea0003800000 */
.L_x_6779:
        /* <DEDUP_REMOVED lines=8> */
[----:B0-----:R-:W-:-:S04]  /*5f60*/  F2FP.PACK_AB R0, RZ, R0 ;  /* 0x00000000ff00723e */ /* 0x001fc800000000ff */
[----:B------:R-:W-:Y:S01]  /*5f70*/  PRMT R16, R0, 0x7610, R16 ;  /* 0x0000761000107816 */ /* 0x000fe20000000010 */
[----:B------:R-:W-:Y:S05]  /*5f80*/  BRA `(.L_x_6782) ;  /* 0x00000e2000007947 */ /* 0x000fea0003800000 */
.L_x_6784:
[----:B------:R-:W3:Y:S02]  /*5f90*/  LDG.E R4, [R4.64] ;  /* 0x0000002404047981 */ /* 0x000ee4000c1e1900 */
[----:B---3--:R-:W0:Y:S02]  /*5fa0*/  I2F R0, R4 ;  /* 0x0000000400007306 */ /* 0x008e240000201400 */
[----:B0-----:R-:W-:-:S04]  /*5fb0*/  F2FP.PACK_AB R0, RZ, R0 ;  /* 0x00000000ff00723e */ /* 0x001fc800000000ff */
[----:B------:R-:W-:Y:S01]  /*5fc0*/  PRMT R16, R0, 0x7610, R16 ;  /* 0x0000761000107816 */ /* 0x000fe20000000010 */
[----:B------:R-:W-:Y:S05]  /*5fd0*/  BRA `(.L_x_6782) ;  /* 0x00000dd000007947 */ /* 0x000fea0003800000 */
.L_x_6783:
[----:B------:R-:W3:Y:S02]  /*5fe0*/  LDG.E.U16 R4, [R4.64] ;  /* 0x0000002404047981 */ /* 0x000ee4000c1e1500 */
[----:B---3--:R-:W0:Y:S02]  /*5ff0*/  I2F.S16 R0, R4 ;  /* 0x0000000400007306 */ /* 0x008e240000101400 */
[----:B0-----:R-:W-:-:S04]  /*6000*/  F2FP.PACK_AB R0, RZ, R0 ;  /* 0x00000000ff00723e */ /* 0x001fc800000000ff */
[----:B------:R-:W-:Y:S01]  /*6010*/  PRMT R16, R0, 0x7610, R16 ;  /* 0x0000761000107816 */ /* 0x000fe20000000010 */
[----:B------:R-:W-:Y:S05]  /*6020*/  BRA `(.L_x_6782) ;  /* 0x00000d8000007947 */ /* 0x000fea0003800000 */
.L_x_6778:
[----:B------:R-:W-:-:S13]  /*6030*/  ISETP.GT.AND P0, PT, R0, 0x6, PT ;  /* 0x000000060000780c */ /* 0x000fda0003f04270 */
[----:B------:R-:W-:Y:S05]  /*6040*/  @P0 BRA `(.L_x_6785) ;  /* 0x0000009000000947 */ /* 0x000fea0003800000 */
[----:B------:R-:W-:-:S13]  /*6050*/  ISETP.NE.AND P0, PT, R0, 0x5, PT ;  /* 0x000000050000780c */ /* 0x000fda0003f05270 */
[----:B------:R-:W-:Y:S05]  /*6060*/  @!P0 BRA `(.L_x_6786) ;  /* 0x0000005000008947 */ /* 0x000fea0003800000 */
[----:B------:R-:W-:-:S13]  /*6070*/  ISETP.NE.AND P0, PT, R0, 0x6, PT ;  /* 0x000000060000780c */ /* 0x000fda0003f05270 */
[----:B------:R-:W-:Y:S05]  /*6080*/  @P0 BRA `(.L_x_6781) ;  /* 0x00000b4000000947 */ /* 0x000fea0003800000 */
[----:B------:R-:W3:Y:S02]  /*6090*/  LDG.E R4, [R4.64] ;  /* 0x0000002404047981 */ /* 0x000ee4000c1e1900 */
[----:B---3--:R-:W-:Y:S01]  /*60a0*/  F2FP.PACK_AB R16, RZ, R4 ;  /* 0x00000004ff10723e */ /* 0x008fe200000000ff */
[----:B------:R-:W-:Y:S05]  /*60b0*/  BRA `(.L_x_6782) ;  /* 0x00000cf000007947 */ /* 0x000fea0003800000 */
.L_x_6786:
[----:B------:R0:W5:Y:S01]  /*60c0*/  LDG.E.U16 R16, [R4.64] ;  /* 0x0000002404107981 */ /* 0x000162000c1e1500 */
[----:B------:R-:W-:Y:S05]  /*60d0*/  BRA `(.L_x_6782) ;  /* 0x00000cd000007947 */ /* 0x000fea0003800000 */
.L_x_6785:
[----:B------:R-:W-:-:S13]  /*60e0*/  ISETP.NE.AND P0, PT, R0, 0x7, PT ;  /* 0x000000070000780c */ /* 0x000fda0003f05270 */
[----:B------:R-:W-:Y:S05]  /*60f0*/  @!P0 BRA `(.L_x_6787) ;  /* 0x0000009000008947 */ /* 0x000fea0003800000 */
[----:B------:R-:W-:-:S13]  /*6100*/  ISETP.NE.AND P0, PT, R0, 0x8, PT ;  /* 0x000000080000780c */ /* 0x000fda0003f05270 */
[----:B------:R-:W-:Y:S05]  /*6110*/  @!P0 BRA `(.L_x_6788) ;  /* 0x0000005000008947 */ /* 0x000fea0003800000 */
[----:B------:R-:W-:-:S13]  /*6120*/  ISETP.NE.AND P0, PT, R0, 0x9, PT ;  /* 0x000000090000780c */ /* 0x000fda0003f05270 */
[----:B------:R-:W-:Y:S05]  /*6130*/  @P0 BRA `(.L_x_6781) ;  /* 0x00000a9000000947 */ /* 0x000fea0003800000 */
[----:B------:R-:W3:Y:S02]  /*6140*/  LDG.E R4, [R4.64] ;  /* 0x0000002404047981 */ /* 0x000ee4000c1e1900 */
[----:B---3--:R-:W-:Y:S01]  /*6150*/  F2FP.PACK_AB R16, RZ, R4 ;  /* 0x00000004ff10723e */ /* 0x008fe200000000ff */
[----:B------:R-:W-:Y:S05]  /*6160*/  BRA `(.L_x_6782) ;  /* 0x00000c4000007947 */ /* 0x000fea0003800000 */
.L_x_6788:
[----:B------:R0:W5:Y:S01]  /*6170*/  LDG.E.U16 R16, [R4.64] ;  /* 0x0000002404107981 */ /* 0x000162000c1e1500 */
[----:B------:R-:W-:Y:S05]  /*6180*/  BRA `(.L_x_6782) ;  /* 0x00000c2000007947 */ /* 0x000fea0003800000 */
.L_x_6787:
[----:B------:R-:W3:Y:S02]  /*6190*/  LDG.E.64 R4, [R4.64] ;  /* 0x0000002404047981 */ /* 0x000ee4000c1e1b00 */
[----:B---3--:R-:W0:Y:S01]  /*61a0*/  F2F.F32.F64 R0, R4 ;  /* 0x0000000400007310 */ /* 0x008e220000301000 */
[----:B------:R-:W0:-:S14]  /*61b0*/  DSETP.GEU.AND P0, PT, |R4|, c[0x2][0x0], PT ;  /* 0x008000000400762a */ /* 0x000e1c0003f0e200 */
[----:B0-----:R-:W-:-:S05]  /*61c0*/  @!P0 FMUL R0, R0, 1.175494350822287508e-38 ;  /* 0x0080000000008820 */ /* 0x001fca0000400000 */
[----:B------:R-:W-:-:S04]  /*61d0*/  F2FP.PACK_AB R0, RZ, R0 ;  /* 0x00000000ff00723e */ /* 0x000fc800000000ff */
[----:B------:R-:W-:Y:S01]  /*61e0*/  PRMT R16, R0, 0x7610, R16 ;  /* 0x0000761000107816 */ /* 0x000fe20000000010 */
[----:B------:R-:W-:Y:S05]  /*61f0*/  BRA `(.L_x_6782) ;  /* 0x00000bb000007947 */ /* 0x000fea0003800000 */
.L_x_6777:
        /* <DEDUP_REMOVED lines=11> */
[----:B------:R-:W-:-:S04]  /*62b0*/  F2FP.PACK_AB R0, RZ, R0 ;  /* 0x00000000ff00723e */ /* 0x000fc800000000ff */
[----:B------:R-:W-:Y:S01]  /*62c0*/  PRMT R16, R0, 0x7610, R16 ;  /* 0x0000761000107816 */ /* 0x000fe20000000010 */
[----:B------:R-:W-:Y:S05]  /*62d0*/  BRA `(.L_x_6782) ;  /* 0x00000ad000007947 */ /* 0x000fea0003800000 */
.L_x_6791:
[----:B------:R-:W3:Y:S02]  /*62e0*/  LDG.E.64 R4, [R4.64] ;  /* 0x0000002404047981 */ /* 0x000ee4000c1e1b00 */
[----:B---3--:R-:W0:Y:S01]  /*62f0*/  F2F.F32.F64 R0, R4 ;  /* 0x0000000400007310 */ /* 0x008e220000301000 */
[----:B------:R-:W0:-:S14]  /*6300*/  DSETP.GEU.AND P0, PT, |R4|, c[0x2][0x0], PT ;  /* 0x008000000400762a */ /* 0x000e1c0003f0e200 */
[----:B0-----:R-:W-:-:S05]  /*6310*/  @!P0 FMUL R0, R0, 1.175494350822287508e-38 ;  /* 0x0080000000008820 */ /* 0x001fca0000400000 */
[----:B------:R-:W-:-:S04]  /*6320*/  F2FP.PACK_AB R0, RZ, R0 ;  /* 0x00000000ff00723e */ /* 0x000fc800000000ff */
[----:B------:R-:W-:Y:S01]  /*6330*/  PRMT R16, R0, 0x7610, R16 ;  /* 0x0000761000107816 */ /* 0x000fe20000000010 */
[----:B------:R-:W-:Y:S05]  /*6340*/  BRA `(.L_x_6782) ;  /* 0x00000a6000007947 */ /* 0x000fea0003800000 */
.L_x_6790:
        /* <DEDUP_REMOVED lines=28> */
.L_x_6793:
        /* <DEDUP_REMOVED lines=15> */
.L_x_6792:
[----:B------:R-:W3:Y:S02]  /*6600*/  LDG.E.U16 R0, [R4.64] ;  /* 0x0000002404007981 */ /* 0x000ee4000c1e1500 */
[----:B---3--:R-:W-:-:S04]  /*6610*/  PRMT R0, RZ, 0x5410, R0 ;  /* 0x00005410ff007816 */ /* 0x008fc80000000000 */
[----:B------:R-:W-:-:S04]  /*6620*/  F2FP.PACK_AB R0, RZ, R0 ;  /* 0x00000000ff00723e */ /* 0x000fc800000000ff */
[----:B------:R-:W-:Y:S01]  /*6630*/  PRMT R16, R0, 0x7610, R16 ;  /* 0x0000761000107816 */ /* 0x000fe20000000010 */
[----:B------:R-:W-:Y:S05]  /*6640*/  BRA `(.L_x_6782) ;  /* 0x0000076000007947 */ /* 0x000fea0003800000 */
.L_x_6789:
        /* <DEDUP_REMOVED lines=10> */
[----:B0-----:R-:W-:Y:S01]  /*66f0*/  F2FP.PACK_AB R16, RZ, R0 ;  /* 0x00000000ff10723e */ /* 0x001fe200000000ff */
[----:B------:R-:W-:Y:S05]  /*6700*/  BRA `(.L_x_6782) ;  /* 0x000006a000007947 */ /* 0x000fea0003800000 */
.L_x_6796:
        /* <DEDUP_REMOVED lines=21> */
.L_x_6800:
[----:B------:R-:W-:Y:S05]  /*6860*/  BSYNC B1 ;  /* 0x0000000000017941 */ /* 0x000fea0003800000 */
.L_x_6799:
[----:B------:R-:W-:Y:S01]  /*6870*/  LEA R5, R0, 0x3b800000, 0x17 ;  /* 0x3b80000000057811 */ /* 0x000fe200078eb8ff */
[----:B------:R-:W-:-:S05]  /*6880*/  IMAD.SHL.U32 R0, R3, 0x100000, RZ ;  /* 0x0010000003007824 */ /* 0x000fca00078e00ff */
[----:B------:R-:W-:Y:S02]  /*6890*/  LOP3.LUT R0, R5, R0, R6, 0xfe, !PT ;  /* 0x0000000005007212 */ /* 0x000fe400078efe06 */
.L_x_6798:
[----:B------:R-:W-:Y:S05]  /*68a0*/  BSYNC B0 ;  /* 0x0000000000007941 */ /* 0x000fea0003800000 */
.L_x_6797:
[----:B------:R-:W-:-:S04]  /*68b0*/  F2FP.PACK_AB R0, RZ, R0 ;  /* 0x00000000ff00723e */ /* 0x000fc800000000ff */
[----:B------:R-:W-:Y:S01]  /*68c0*/  PRMT R16, R0, 0x7610, R16 ;  /* 0x0000761000107816 */ /* 0x000fe20000000010 */
[----:B------:R-:W-:Y:S05]  /*68d0*/  BRA `(.L_x_6782) ;  /* 0x000004d000007947 */ /* 0x000fea0003800000 */
.L_x_6795:
        /* <DEDUP_REMOVED lines=21> */
.L_x_6804:
[----:B------:R-:W-:Y:S05]  /*6a30*/  BSYNC B1 ;  /* 0x0000000000017941 */ /* 0x000fea0003800000 */
.L_x_6803:
[----:B------:R-:W-:Y:S01]  /*6a40*/  LEA R5, R0, 0x37800000, 0x17 ;  /* 0x3780000000057811 */ /* 0x000fe200078eb8ff */
[----:B------:R-:W-:-:S05]  /*6a50*/  IMAD.SHL.U32 R0, R3, 0x200000, RZ ;  /* 0x0020000003007824 */ /* 0x000fca00078e00ff */
[----:B------:R-:W-:Y:S02]  /*6a60*/  LOP3.LUT R0, R5, R0, R6, 0xfe, !PT ;  /* 0x0000000005007212 */ /* 0x000fe400078efe06 */
.L_x_6802:
[----:B------:R-:W-:Y:S05]  /*6a70*/  BSYNC B0 ;  /* 0x0000000000007941 */ /* 0x000fea0003800000 */
.L_x_6801:
[----:B------:R-:W-:-:S04]  /*6a80*/  F2FP.PACK_AB R0, RZ, R0 ;  /* 0x00000000ff00723e */ /* 0x000fc800000000ff */
[----:B------:R-:W-:Y:S01]  /*6a90*/  PRMT R16, R0, 0x7610, R16 ;  /* 0x0000761000107816 */ /* 0x000fe20000000010 */
[----:B------:R-:W-:Y:S05]  /*6aa0*/  BRA `(.L_x_6782) ;  /* 0x0000030000007947 */ /* 0x000fea0003800000 */
.L_x_6794:
        /* <DEDUP_REMOVED lines=14> */
.L_x_6808:
[----:B------:R-:W-:Y:S05]  /*6b90*/  BSYNC B0 ;  /* 0x0000000000007941 */ /* 0x000fea0003800000 */
.L_x_6807:
[----:B------:R-:W-:-:S04]  /*6ba0*/  F2FP.PACK_AB R0, RZ, R0 ;  /* 0x00000000ff00723e */ /* 0x000fc800000000ff */
[----:B------:R-:W-:Y:S01]  /*6bb0*/  PRMT R16, R0, 0x7610, R16 ;  /* 0x0000761000107816 */ /* 0x000fe20000000010 */
[----:B------:R-:W-:Y:S05]  /*6bc0*/  BRA `(.L_x_6782) ;  /* 0x000001e000007947 */ /* 0x000fea0003800000 */
.L_x_6781:
        /* <DEDUP_REMOVED lines=21> */
.L_x_6806:
[----:B------:R-:W3:Y:S02]  /*6d20*/  LDG.E.64 R4, [R4.64] ;  /* 0x0000002404047981 */ /* 0x000ee4000c1e1b00 */
[----:B---3--:R-:W0:Y:S02]  /*6d30*/  I2F.U64 R0, R4 ;  /* 0x0000000400007312 */ /* 0x008e240000301000 */
[----:B0-----:R-:W-:-:S04]  /*6d40*/  F2FP.PACK_AB R0, RZ, R0 ;  /* 0x00000000ff00723e */ /* 0x001fc800000000ff */
[----:B------:R-:W-:Y:S01]  /*6d50*/  PRMT R16, R0, 0x7610, R16 ;  /* 0x0000761000107816 */ /* 0x000fe20000000010 */
[----:B------:R-:W-:Y:S05]  /*6d60*/  BRA `(.L_x_6782) ;  /* 0x0000004000007947 */ /* 0x000fea0003800000 */
.L_x_6805:
[----:B------:R-:W3:Y:S02]  /*6d70*/  LDG.E R4, [R4.64] ;  /* 0x0000002404047981 */ /* 0x000ee4000c1e1900 */
[----:B---3--:R-:W0:Y:S02]  /*6d80*/  I2F.U32 R0, R4 ;  /* 0x0000000400007306 */ /* 0x008e240000201000 */
[----:B0-----:R-:W-:-:S04]  /*6d90*/  F2FP.PACK_AB R0, RZ, R0 ;  /* 0x00000000ff00723e */ /* 0x001fc800000000ff */
[----:B------:R-:W-:Y:S02]  /*6da0*/  PRMT R16, R0, 0x7610, R16 ;  /* 0x0000761000107816 */ /* 0x000fe40000000010 */
.L_x_6782:
        /* <DEDUP_REMOVED lines=17> */
.L_x_6812:
[----:B------:R-:W3:Y:S02]  /*6ec0*/  LDG.E.U8 R4, [R4.64] ;  /* 0x0000002404047981 */ /* 0x000ee4000c1e1100 */
[----:B---3--:R0:W3:Y:S01]  /*6ed0*/  I2F.U16 R17, R4 ;  /* 0x0000000400117306 */ /* 0x0080e20000101000 */
[----:B------:R-:W-:Y:S05]  /*6ee0*/  BRA `(.L_x_6776) ;  /* 0x00000c7000007947 */ /* 0x000fea0003800000 */
.L_x_6811:
        /* <DEDUP_REMOVED lines=9> */
.L_x_6815:
[----:B------:R-:W3:Y:S02]  /*6f80*/  LDG.E R4, [R4.64] ;  /* 0x0000002404047981 */ /* 0x000ee4000c1e1900 */
[----:B---3--:R0:W3:Y:S01]  /*6f90*/  I2F R17, R4 ;  /* 0x0000000400117306 */ /* 0x0080e20000201400 */
[----:B------:R-:W-:Y:S05]  /*6fa0*/  BRA `(.L_x_6776) ;  /* 0x00000bb000007947 */ /* 0x000fea0003800000 */
.L_x_6814:
[----:B------:R-:W3:Y:S02]  /*6fb0*/  LDG.E.U16 R4, [R4.64] ;  /* 0x0000002404047981 */ /* 0x000ee4000c1e1500 */
[----:B---3--:R0:W3:Y:S01]  /*6fc0*/  I2F.S16 R17, R4 ;  /* 0x0000000400117306 */ /* 0x0080e20000101400 */
[----:B------:R-:W-:Y:S05]  /*6fd0*/  BRA `(.L_x_6776) ;  /* 0x00000b8000007947 */ /* 0x000fea0003800000 */
.L_x_6810:
        /* <DEDUP_REMOVED lines=8> */
.L_x_6817:
[----:B------:R-:W3:Y:S02]  /*7060*/  LDG.E.U16 R4, [R4.64] ;  /* 0x0000002404047981 */ /* 0x000ee4000c1e1500 */
[----:B---3--:R-:W-:Y:S01]  /*7070*/  HADD2.F32 R17, -RZ, R4.H0_H0 ;  /* 0x20000004ff117230 */ /* 0x008fe20000004100 */
[----:B------:R-:W-:Y:S05]  /*7080*/  BRA `(.L_x_6776) ;  /* 0x00000ad000007947 */ /* 0x000fea0003800000 */
.L_x_6816:
        /* <DEDUP_REMOVED lines=8> */
.L_x_6819:
[----:B------:R-:W3:Y:S02]  /*7110*/  LDG.E.U16 R4, [R4.64] ;  /* 0x0000002404047981 */ /* 0x000ee4000c1e1500 */
[----:B---3--:R-:W-:Y:S01]  /*7120*/  HADD2.F32 R17, -RZ, R4.H0_H0 ;  /* 0x20000004ff117230 */ /* 0x008fe20000004100 */
[----:B------:R-:W-:Y:S05]  /*7130*/  BRA `(.L_x_6776) ;  /* 0x00000a2000007947 */ /* 0x000fea0003800000 */
.L_x_6818:
[----:B------:R-:W3:Y:S02]  /*7140*/  LDG.E.64 R4, [R4.64] ;  /* 0x0000002404047981 */ /* 0x000ee4000c1e1b00 */
[----:B---3--:R-:W0:Y:S01]  /*7150*/  F2F.F32.F64 R17, R4 ;  /* 0x0000000400117310 */ /* 0x008e220000301000 */
[----:B------:R-:W0:-:S14]  /*7160*/  DSETP.GEU.AND P0, PT, |R4|, c[0x2][0x0], PT ;  /* 0x008000000400762a */ /* 0x000e1c0003f0e200 */
[----:B0-----:R-:W-:Y:S01]  /*7170*/  @!P0 FMUL R17, R17, 1.175494350822287508e-38 ;  /* 0x0080000011118820 */ /* 0x001fe20000400000 */
[----:B------:R-:W-:Y:S05]  /*7180*/  BRA `(.L_x_6776) ;  /* 0x000009d000007947 */ /* 0x000fea0003800000 */
.L_x_6809:
        /* <DEDUP_REMOVED lines=12> */
.L_x_6822:
[----:B------:R-:W3:Y:S02]  /*7250*/  LDG.E.64 R4, [R4.64] ;  /* 0x0000002404047981 */ /* 0x000ee4000c1e1b00 */
[----:B---3--:R-:W0:Y:S01]  /*7260*/  F2F.F32.F64 R17, R4 ;  /* 0x0000000400117310 */ /* 0x008e220000301000 */
[----:B------:R-:W0:-:S14]  /*7270*/  DSETP.GEU.AND P0, PT, |R4|, c[0x2][0x0], PT ;  /* 0x008000000400762a */ /* 0x000e1c0003f0e200 */
[----:B0-----:R-:W-:Y:S01]  /*7280*/  @!P0 FMUL R17, R17, 1.175494350822287508e-38 ;  /* 0x0080000011118820 */ /* 0x001fe20000400000 */
[----:B------:R-:W-:Y:S05]  /*7290*/  BRA `(.L_x_6776) ;  /* 0x000008c000007947 */ /* 0x000fea0003800000 */
.L_x_6821:
        /* <DEDUP_REMOVED lines=26> */
.L_x_6824:
        /* <DEDUP_REMOVED lines=13> */
.L_x_6823:
[----:B------:R-:W3:Y:S02]  /*7510*/  LDG.E.U16 R4, [R4.64] ;  /* 0x0000002404047981 */ /* 0x000ee4000c1e1500 */
[----:B---3--:R-:W-:Y:S01]  /*7520*/  PRMT R17, RZ, 0x5410, R4 ;  /* 0x00005410ff117816 */ /* 0x008fe20000000004 */
[----:B------:R-:W-:Y:S05]  /*7530*/  BRA `(.L_x_6776) ;  /* 0x0000062000007947 */ /* 0x000fea0003800000 */
.L_x_6820:
        /* <DEDUP_REMOVED lines=11> */
.L_x_6827:
        /* <DEDUP_REMOVED lines=19> */
.L_x_6829:
[----:B------:R-:W-:Y:S05]  /*7720*/  BSYNC B0 ;  /* 0x0000000000007941 */ /* 0x000fea0003800000 */
.L_x_6828:
[----:B------:R-:W-:Y:S01]  /*7730*/  IMAD.SHL.U32 R3, R3, 0x100000, RZ ;  /* 0x0010000003037824 */ /* 0x000fe200078e00ff */
[----:B------:R-:W-:-:S04]  /*7740*/  LEA R0, R0, 0x3b800000, 0x17 ;  /* 0x3b80000000007811 */ /* 0x000fc800078eb8ff */
[----:B------:R-:W-:Y:S01]  /*7750*/  LOP3.LUT R17, R0, R3, R17, 0xfe, !PT ;  /* 0x0000000300117212 */ /* 0x000fe200078efe11 */
[----:B------:R-:W-:Y:S05]  /*7760*/  BRA `(.L_x_6776) ;  /* 0x000003f000007947 */ /* 0x000fea0003800000 */
.L_x_6826:
        /* <DEDUP_REMOVED lines=19> */
.L_x_6831:
[----:B------:R-:W-:Y:S05]  /*78a0*/  BSYNC B0 ;  /* 0x0000000000007941 */ /* 0x000fea0003800000 */
.L_x_6830:
[----:B------:R-:W-:Y:S01]  /*78b0*/  IMAD.SHL.U32 R3, R3, 0x200000, RZ ;  /* 0x0020000003037824 */ /* 0x000fe200078e00ff */
[----:B------:R-:W-:-:S04]  /*78c0*/  LEA R0, R0, 0x37800000, 0x17 ;  /* 0x3780000000007811 */ /* 0x000fc800078eb8ff */
[----:B------:R-:W-:Y:S01]  /*78d0*/  LOP3.LUT R17, R0, R3, R17, 0xfe, !PT ;  /* 0x0000000300117212 */ /* 0x000fe200078efe11 */
[----:B------:R-:W-:Y:S05]  /*78e0*/  BRA `(.L_x_6776) ;  /* 0x0000027000007947 */ /* 0x000fea0003800000 */
.L_x_6825:
        /* <DEDUP_REMOVED lines=14> */
.L_x_6813:
        /* <DEDUP_REMOVED lines=20> */
.L_x_6833:
[----:B------:R-:W3:Y:S02]  /*7b10*/  LDG.E.64 R4, [R4.64] ;  /* 0x0000002404047981 */ /* 0x000ee4000c1e1b00 */
[----:B---3--:R0:W3:Y:S01]  /*7b20*/  I2F.U64 R17, R4 ;  /* 0x0000000400117312 */ /* 0x0080e20000301000 */
[----:B------:R-:W-:Y:S05]  /*7b30*/  BRA `(.L_x_6776) ;  /* 0x0000002000007947 */ /* 0x000fea0003800000 */
.L_x_6832:
[----:B------:R-:W3:Y:S02]  /*7b40*/  LDG.E R4, [R4.64] ;  /* 0x0000002404047981 */ /* 0x000ee4000c1e1900 */
[----:B---3--:R0:W3:Y:S02]  /*7b50*/  I2F.U32 R17, R4 ;  /* 0x0000000400117306 */ /* 0x0080e40000201000 */
.L_x_6776:
[----:B------:R-:W-:Y:S05]  /*7b60*/  BSYNC B6 ;  /* 0x0000000000067941 */ /* 0x000fea0003800000 */
.L_x_6775:
        /* <DEDUP_REMOVED lines=10> */
[----:B-----5:R-:W-:Y:S02]  /*7c10*/  @!P3 HADD2.F32 R19, -RZ, R19.H0_H0 ;  /* 0x20000013ff13b230 */ /* 0x020fe40000004100 */
[----:B------:R-:W-:Y:S02]  /*7c20*/  @!P1 HADD2.F32 R2, -RZ, R2.H0_H0 ;  /* 0x20000002ff029230 */ /* 0x000fe40000004100 */
[----:B------:R-:W-:Y:S01]  /*7c30*/  @!P2 HADD2.F32 R16, -RZ, R16.H0_H0 ;  /* 0x20000010ff10a230 */ /* 0x000fe20000004100 */
[----:B------:R-:W-:Y:S01]  /*7c40*/  @!P3 FMUL.FTZ R19, R19, R18 ;  /* 0x000000121313b220 */ /* 0x000fe20000410000 */
[----:B------:R-:W-:Y:S01]  /*7c50*/  @!P0 HADD2.F32 R22, -RZ, R22.H0_H0 ;  /* 0x20000016ff168230 */ /* 0x000fe20000004100 */
[----:B--2---:R-:W-:Y:S02]  /*7c60*/  @!P1 FMUL.FTZ R2, R2, R29 ;  /* 0x0000001d02029220 */ /* 0x004fe40000410000 */
[----:B---3--:R-:W-:Y:S01]  /*7c70*/  @!P2 FMUL.FTZ R16, R16, R17 ;  /* 0x000000111010a220 */ /* 0x008fe20000410000 */
[----:B------:R-:W-:Y:S01]  /*7c80*/  @!P3 F2FP.PACK_AB R19, RZ, R19 ;  /* 0x00000013ff13b23e */ /* 0x000fe200000000ff */
[----:B-1----:R-:W-:Y:S01]  /*7c90*/  @!P0 FMUL.FTZ R18, R22, R23 ;  /* 0x0000001716128220 */ /* 0x002fe20000410000 */
[----:B------:R-:W-:-:S02]  /*7ca0*/  @!P1 F2FP.PACK_AB R17, RZ, R2 ;  /* 0x00000002ff11923e */ /* 0x000fc400000000ff */
[----:B------:R-:W-:Y:S02]  /*7cb0*/  @!P2 F2FP.PACK_AB R16, RZ, R16 ;  /* 0x00000010ff10a23e */ /* 0x000fe400000000ff */
[----:B------:R-:W-:Y:S01]  /*7cc0*/  @!P0 F2FP.PACK_AB R18, RZ, R18 ;  /* 0x00000012ff12823e */ /* 0x000fe200000000ff */
        /* <DEDUP_REMOVED lines=17> */
[----:B------:R-:W-:Y:S01]  /*7de0*/  HADD2.F32 R0, -RZ, R19.H0_H0 ;  /* 0x20000013ff007230 */ /* 0x000fe20000004100 */
[----:B------:R-:W-:-:S03]  /*7df0*/  IMAD.MOV.U32 R27, RZ, RZ, R26 ;  /* 0x000000ffff1b7224 */ /* 0x000fc600078e001a */
[----:B------:R-:W0:Y:S02]  /*7e00*/  F2I.FTZ.TRUNC.NTZ R5, R0 ;  /* 0x0000000000057305 */ /* 0x000e24000021f100 */
[----:B0-----:R0:W-:Y:S01]  /*7e10*/  STG.E.U8 [R2.64], R5 ;  /* 0x0000000502007986 */ /* 0x0011e2000c101124 */
[----:B------:R-:W-:Y:S05]  /*7e20*/  BRA `(.L_x_6835) ;  /* 0x00000fd000007947 */ /* 0x000fea0003800000 */
.L_x_6839:
[----:B------:R-:W-:Y:S01]  /*7e30*/  HADD2.F32 R5, -RZ, R19.H0_H0 ;  /* 0x20000013ff057230 */ /* 0x000fe20000004100 */
[----:B------:R-:W-:-:S05]  /*7e40*/  IMAD.MOV.U32 R27, RZ, RZ, R26 ;  /* 0x000000ffff1b7224 */ /* 0x000fca00078e001a */
[----:B------:R-:W0:Y:S02]  /*7e50*/  F2I.S64.TRUNC R4, R5 ;  /* 0x0000000500047311 */ /* 0x000e24000020d900 */
[----:B0-----:R0:W-:Y:S01]  /*7e60*/  STG.E.U8 [R2.64], R4 ;  /* 0x0000000402007986 */ /* 0x0011e2000c101124 */
[----:B------:R-:W-:Y:S05]  /*7e70*/  BRA `(.L_x_6835) ;  /* 0x00000f8000007947 */ /* 0x000fea0003800000 */
.L_x_6838:
[----:B------:R-:W-:-:S13]  /*7e80*/  ISETP.NE.AND P0, PT, R0, 0x2, PT ;  /* 0x000000020000780c */ /* 0x000fda0003f05270 */
[----:B------:R-:W-:Y:S05]  /*7e90*/  @!P0 BRA `(.L_x_6841) ;  /* 0x000000e000008947 */ /* 0x000fea0003800000 */
[----:B------:R-:W-:-:S13]  /*7ea0*/  ISETP.NE.AND P0, PT, R0, 0x3, PT ;  /* 0x000000030000780c */ /* 0x000fda0003f05270 */
[----:B------:R-:W-:Y:S05]  /*7eb0*/  @!P0 BRA `(.L_x_6842) ;  /* 0x0000007000008947 */ /* 0x000fea0003800000 */
[----:B------:R-:W-:-:S13]  /*7ec0*/  ISETP.NE.AND P0, PT, R0, 0x4, PT ;  /* 0x000000040000780c */ /* 0x000fda0003f05270 */
[----:B------:R-:W-:Y:S05]  /*7ed0*/  @P0 BRA `(.L_x_6840) ;  /* 0x00000d4000000947 */ /* 0x000fea0003800000 */
[----:B------:R-:W-:Y:S01]  /*7ee0*/  HADD2.F32 R4, -RZ, R19.H0_H0 ;  /* 0x20000013ff047230 */ /* 0x000fe20000004100 */
[----:B------:R-:W-:-:S05]  /*7ef0*/  IMAD.MOV.U32 R27, RZ, RZ, R26 ;  /* 0x000000ffff1b7224 */ /* 0x000fca00078e001a */
[----:B------:R-:W0:Y:S02]  /*7f00*/  F2I.S64.TRUNC R4, R4 ;  /* 0x0000000400047311 */ /* 0x000e24000020d900 */
[----:B0-----:R0:W-:Y:S01]  /*7f10*/  STG.E.64 [R2.64], R4 ;  /* 0x0000000402007986 */ /* 0x0011e2000c101b24 */
[----:B------:R-:W-:Y:S05]  /*7f20*/  BRA `(.L_x_6835) ;  /* 0x00000ed000007947 */ /* 0x000fea0003800000 */
.L_x_6842:
[----:B------:R-:W-:Y:S01]  /*7f30*/  HADD2.F32 R19, -RZ, R19.H0_H0 ;  /* 0x20000013ff137230 */ /* 0x000fe20000004100 */
[----:B------:R-:W-:-:S05]  /*7f40*/  IMAD.MOV.U32 R27, RZ, RZ, R26 ;  /* 0x000000ffff1b7224 */ /* 0x000fca00078e001a */
[----:B------:R-:W0:Y:S02]  /*7f50*/  F2I.FTZ.TRUNC.NTZ R19, R19 ;  /* 0x0000001300137305 */ /* 0x000e24000021f100 */
[----:B0-----:R0:W-:Y:S01]  /*7f60*/  STG.E [R2.64], R19 ;  /* 0x0000001302007986 */ /* 0x0011e2000c101924 */
[----:B------:R-:W-:Y:S05]  /*7f70*/  BRA `(.L_x_6835) ;  /* 0x00000e8000007947 */ /* 0x000fea0003800000 */
.L_x_6841:
[----:B------:R-:W-:Y:S01]  /*7f80*/  HADD2.F32 R19, -RZ, R19.H0_H0 ;  /* 0x20000013ff137230 */ /* 0x000fe20000004100 */
[----:B------:R-:W-:-:S05]  /*7f90*/  IMAD.MOV.U32 R27, RZ, RZ, R26 ;  /* 0x000000ffff1b7224 */ /* 0x000fca00078e001a */
[----:B------:R-:W0:Y:S02]  /*7fa0*/  F2I.FTZ.TRUNC.NTZ R19, R19 ;  /* 0x0000001300137305 */ /* 0x000e24000021f100 */
[----:B0-----:R0:W-:Y:S01]  /*7fb0*/  STG.E.U16 [R2.64], R19 ;  /* 0x0000001302007986 */ /* 0x0011e2000c101524 */
[----:B------:R-:W-:Y:S05]  /*7fc0*/  BRA `(.L_x_6835) ;  /* 0x00000e3000007947 */ /* 0x000fea0003800000 */
.L_x_6837:
[----:B------:R-:W-:-:S13]  /*7fd0*/  ISETP.GT.AND P0, PT, R0, 0x6, PT ;  /* 0x000000060000780c */ /* 0x000fda0003f04270 */
[----:B------:R-:W-:Y:S05]  /*7fe0*/  @P0 BRA `(.L_x_6843) ;  /* 0x000000b000000947 */ /* 0x000fea0003800000 */
[----:B------:R-:W-:-:S13]  /*7ff0*/  ISETP.NE.AND P0, PT, R0, 0x5, PT ;  /* 0x000000050000780c */ /* 0x000fda0003f05270 */
[----:B------:R-:W-:Y:S05]  /*8000*/  @!P0 BRA `(.L_x_6844) ;  /* 0x0000006000008947 */ /* 0x000fea0003800000 */
[----:B------:R-:W-:-:S13]  /*8010*/  ISETP.NE.AND P0, PT, R0, 0x6, PT ;  /* 0x000000060000780c */ /* 0x000fda0003f05270 */
[----:B------:R-:W-:Y:S05]  /*8020*/  @P0 BRA `(.L_x_6840) ;  /* 0x00000bf000000947 */ /* 0x000fea0003800000 */
[----:B------:R-:W-:Y:S01]  /*8030*/  HADD2.F32 R19, -RZ, R19.H0_H0 ;  /* 0x20000013ff137230 */ /* 0x000fe20000004100 */
[----:B------:R-:W-:-:S04]  /*8040*/  IMAD.MOV.U32 R27, RZ, RZ, R26 ;  /* 0x000000ffff1b7224 */ /* 0x000fc800078e001a */
[----:B------:R0:W-:Y:S01]  /*8050*/  STG.E [R2.64], R19 ;  /* 0x0000001302007986 */ /* 0x0001e2000c101924 */
[----:B------:R-:W-:Y:S05]  /*8060*/  BRA `(.L_x_6835) ;  /* 0x00000d9000007947 */ /* 0x000fea0003800000 */
.L_x_6844:
[----:B------:R0:W-:Y:S01]  /*8070*/  STG.E.U16 [R2.64], R19 ;  /* 0x0000001302007986 */ /* 0x0001e2000c101524 */
[----:B------:R-:W-:Y:S01]  /*8080*/  IMAD.MOV.U32 R27, RZ, RZ, R26 ;  /* 0x000000ffff1b7224 */ /* 0x000fe200078e001a */
[----:B------:R-:W-:Y:S05]  /*8090*/  BRA `(.L_x_6835) ;  /* 0x00000d6000007947 */ /* 0x000fea0003800000 */
.L_x_6843:
[----:B------:R-:W-:-:S13]  /*80a0*/  ISETP.NE.AND P0, PT, R0, 0x7, PT ;  /* 0x000000070000780c */ /* 0x000fda0003f05270 */
[----:B------:R-:W-:Y:S05]  /*80b0*/  @!P0 BRA `(.L_x_6845) ;  /* 0x000000f000008947 */ /* 0x000fea0003800000 */
[----:B------:R-:W-:-:S13]  /*80c0*/  ISETP.NE.AND P0, PT, R0, 0x8, PT ;  /* 0x000000080000780c */ /* 0x000fda0003f05270 */
[----:B------:R-:W-:Y:S05]  /*80d0*/  @!P0 BRA `(.L_x_6846) ;  /* 0x0000007000008947 */ /* 0x000fea0003800000 */
[----:B------:R-:W-:-:S13]  /*80e0*/  ISETP.NE.AND P0, PT, R0, 0x9, PT ;  /* 0x000000090000780c */ /* 0x000fda0003f05270 */
[----:B------:R-:W-:Y:S05]  /*80f0*/  @P0 BRA `(.L_x_6840) ;  /* 0x00000b2000000947 */ /* 0x000fea0003800000 */
[----:B------:R-:W-:Y:S01]  /*8100*/  HADD2.F32 R4, -RZ, R19.H0_H0 ;  /* 0x20000013ff047230 */ /* 0x000fe20000004100 */
[----:B------:R-:W-:Y:S02]  /*8110*/  IMAD.MOV.U32 R5, RZ, RZ, RZ ;  /* 0x000000ffff057224 */ /* 0x000fe400078e00ff */
[----:B------:R-:W-:-:S03]  /*8120*/  IMAD.MOV.U32 R27, RZ, RZ, R26 ;  /* 0x000000ffff1b7224 */ /* 0x000fc600078e001a */
[----:B------:R0:W-:Y:S01]  /*8130*/  STG.E.64 [R2.64], R4 ;  /* 0x0000000402007986 */ /* 0x0001e2000c101b24 */
[----:B------:R-:W-:Y:S05]  /*8140*/  BRA `(.L_x_6835) ;  /* 0x00000cb000007947 */ /* 0x000fea0003800000 */
.L_x_6846:
[----:B------:R-:W-:Y:S01]  /*8150*/  HADD2.F32 R0, -RZ, R19.H0_H0 ;  /* 0x20000013ff007230 */ /* 0x000fe20000004100 */
[----:B------:R-:W-:-:S04]  /*8160*/  IMAD.MOV.U32 R27, RZ, RZ, R26 ;  /* 0x000000ffff1b7224 */ /* 0x000fc800078e001a */
[----:B------:R-:W-:-:S04]  /*8170*/  F2FP.PACK_AB R0, RZ, R0 ;  /* 0x00000000ff00723e */ /* 0x000fc800000000ff */
[----:B------:R-:W-:-:S05]  /*8180*/  PRMT R0, R0, 0x5410, RZ ;  /* 0x0000541000007816 */ /* 0x000fca00000000ff */
[----:B------:R0:W-:Y:S01]  /*8190*/  STG.E [R2.64], R0 ;  /* 0x0000000002007986 */ /* 0x0001e2000c101924 */
[----:B------:R-:W-:Y:S05]  /*81a0*/  BRA `(.L_x_6835) ;  /* 0x00000c5000007947 */ /* 0x000fea0003800000 */
.L_x_6845:
[----:B------:R-:W-:Y:S01]  /*81b0*/  HADD2.F32 R4, -RZ, R19.H0_H0 ;  /* 0x20000013ff047230 */ /* 0x000fe20000004100 */
[----:B------:R-:W-:-:S04]  /*81c0*/  IMAD.MOV.U32 R27, RZ, RZ, R26 ;  /* 0x000000ffff1b7224 */ /* 0x000fc800078e001a */
[----:B------:R-:W-:-:S06]  /*81d0*/  FMUL.FTZ R4, R4, 1 ;  /* 0x3f80000004047820 */ /* 0x000fcc0000410000 */
[----:B------:R-:W0:Y:S02]  /*81e0*/  F2F.F64.F32 R4, R4 ;  /* 0x0000000400047310 */ /* 0x000e240000201800 */
[----:B0-----:R0:W-:Y:S01]  /*81f0*/  STG.E.64 [R2.64], R4 ;  /* 0x0000000402007986 */ /* 0x0011e2000c101b24 */
[----:B------:R-:W-:Y:S05]  /*8200*/  BRA `(.L_x_6835) ;  /* 0x00000bf000007947 */ /* 0x000fea0003800000 */
.L_x_6836:
        /* <DEDUP_REMOVED lines=10> */
[----:B------:R-:W-:-:S04]  /*82b0*/  FSETP.NEU.FTZ.AND P0, PT, R19, RZ, PT ;  /* 0x000000ff1300720b */ /* 0x000fc80003f1d000 */
[----:B------:R-:W-:-:S05]  /*82c0*/  SEL R5, RZ, 0x1, !P0 ;  /* 0x00000001ff057807 */ /* 0x000fca0004000000 */
[----:B------:R0:W-:Y:S01]  /*82d0*/  STG.E.U8 [R2.64], R5 ;  /* 0x0000000502007986 */ /* 0x0001e2000c101124 */
[----:B------:R-:W-:Y:S05]  /*82e0*/  BRA `(.L_x_6835) ;  /* 0x00000b1000007947 */ /* 0x000fea0003800000 */
.L_x_6849:
[----:B------:R-:W-:Y:S01]  /*82f0*/  HADD2.F32 R19, -RZ, R19.H0_H0 ;  /* 0x20000013ff137230 */ /* 0x000fe20000004100 */
[----:B------:R-:W-:Y:S01]  /*8300*/  CS2R R6, SRZ ;  /* 0x0000000000067805 */ /* 0x000fe2000001ff00 */
[----:B------:R-:W-:-:S03]  /*8310*/  IMAD.MOV.U32 R27, RZ, RZ, R26 ;  /* 0x000000ffff1b7224 */ /* 0x000fc600078e001a */
[----:B------:R-:W-:-:S06]  /*8320*/  FMUL.FTZ R4, R19, 1 ;  /* 0x3f80000013047820 */ /* 0x000fcc0000410000 */
[----:B------:R-:W0:Y:S02]  /*8330*/  F2F.F64.F32 R4, R4 ;  /* 0x0000000400047310 */ /* 0x000e240000201800 */
[----:B0-----:R0:W-:Y:S01]  /*8340*/  STG.E.128 [R2.64], R4 ;  /* 0x0000000402007986 */ /* 0x0011e2000c101d24 */
[----:B------:R-:W-:Y:S05]  /*8350*/  BRA `(.L_x_6835) ;  /* 0x00000aa000007947 */ /* 0x000fea0003800000 */
.L_x_6848:
        /* <DEDUP_REMOVED lines=21> */
.L_x_6853:
[----:B------:R-:W-:Y:S05]  /*84b0*/  BSYNC B0 ;  /* 0x0000000000007941 */ /* 0x000fea0003800000 */
.L_x_6852:
[----:B------:R-:W-:Y:S01]  /*84c0*/  LOP3.LUT R5, R0, R5, RZ, 0xfc, !PT ;  /* 0x0000000500057212 */ /* 0x000fe200078efcff */
[----:B------:R-:W-:-:S04]  /*84d0*/  IMAD.MOV.U32 R27, RZ, RZ, R26 ;  /* 0x000000ffff1b7224 */ /* 0x000fc800078e001a */
[----:B------:R0:W-:Y:S01]  /*84e0*/  STG.E.U8 [R2.64], R5 ;  /* 0x0000000502007986 */ /* 0x0001e2000c101124 */
[----:B------:R-:W-:Y:S05]  /*84f0*/  BRA `(.L_x_6835) ;  /* 0x0000090000007947 */ /* 0x000fea0003800000 */
.L_x_6851:
        /* <DEDUP_REMOVED lines=13> */
.L_x_6855:
[----:B------:R-:W-:Y:S01]  /*85d0*/  IMAD.MOV.U32 R0, RZ, RZ, 0x7f ;  /* 0x0000007fff007424 */ /* 0x000fe200078e00ff */
[----:B------:R-:W-:-:S04]  /*85e0*/  ISETP.GT.U32.AND P0, PT, R4, 0x7f800000, PT ;  /* 0x7f8000000400780c */ /* 0x000fc80003f04070 */
[----:B------:R-:W-:-:S04]  /*85f0*/  SEL R0, R0, 0x7c, P0 ;  /* 0x0000007c00007807 */ /* 0x000fc80000000000 */
.L_x_6856:
[----:B------:R-:W-:Y:S05]  /*8600*/  BSYNC B0 ;  /* 0x0000000000007941 */ /* 0x000fea0003800000 */
.L_x_6854:
[----:B------:R-:W-:Y:S01]  /*8610*/  LOP3.LUT R4, R19, 0x80000000, RZ, 0xc0, !PT ;  /* 0x8000000013047812 */ /* 0x000fe200078ec0ff */
[----:B------:R-:W-:-:S03]  /*8620*/  IMAD.MOV.U32 R27, RZ, RZ, R26 ;  /* 0x000000ffff1b7224 */ /* 0x000fc600078e001a */
[----:B------:R-:W-:-:S04]  /*8630*/  SHF.R.U32.HI R5, RZ, 0x18, R4 ;  /* 0x00000018ff057819 */ /* 0x000fc80000011604 */
[----:B------:R-:W-:-:S05]  /*8640*/  LOP3.LUT R5, R0, R5, RZ, 0xfc, !PT ;  /* 0x0000000500057212 */ /* 0x000fca00078efcff */
[----:B------:R0:W-:Y:S01]  /*8650*/  STG.E.U8 [R2.64], R5 ;  /* 0x0000000502007986 */ /* 0x0001e2000c101124 */
[----:B------:R-:W-:Y:S05]  /*8660*/  BRA `(.L_x_6835) ;  /* 0x0000079000007947 */ /* 0x000fea0003800000 */
.L_x_6850:
[----:B------:R-:W-:Y:S01]  /*8670*/  HADD2.F32 R0, -RZ, R19.H0_H0 ;  /* 0x20000013ff007230 */ /* 0x000fe20000004100 */
[----:B------:R-:W-:-:S04]  /*8680*/  IMAD.MOV.U32 R27, RZ, RZ, R26 ;  /* 0x000000ffff1b7224 */ /* 0x000fc800078e001a */
[----:B------:R-:W-:-:S05]  /*8690*/  F2FP.BF16.PACK_AB R0, RZ, R0 ;  /* 0x00000000ff00723e */ /* 0x000fca00000010ff */
[----:B------:R0:W-:Y:S01]  /*86a0*/  STG.E.U16 [R2.64], R0 ;  /* 0x0000000002007986 */ /* 0x0001e2000c101524 */
[----:B------:R-:W-:Y:S05]  /*86b0*/  BRA `(.L_x_6835) ;  /* 0x0000074000007947 */ /* 0x000fea0003800000 */
.L_x_6847:
        /* <DEDUP_REMOVED lines=10> */
[----:B------:R-:W0:Y:S02]  /*8760*/  F2I.FTZ.U32.TRUNC.NTZ R5, R5 ;  /* 0x0000000500057305 */ /* 0x000e24000021f000 */
[----:B0-----:R0:W-:Y:S01]  /*8770*/  STG.E.U16 [R2.64], R5 ;  /* 0x0000000502007986 */ /* 0x0011e2000c101524 */
[----:B------:R-:W-:Y:S05]  /*8780*/  BRA `(.L_x_6835) ;  /* 0x0000067000007947 */ /* 0x000fea0003800000 */
.L_x_6859:
        /* <DEDUP_REMOVED lines=17> */
.L_x_6862:
[----:B------:R-:W-:-:S04]  /*88a0*/  LOP3.LUT R0, R19, 0x80000000, RZ, 0xc0, !PT ;  /* 0x8000000013007812 */ /* 0x000fc800078ec0ff */
[----:B------:R-:W-:-:S04]  /*88b0*/  SHF.R.U32.HI R5, RZ, 0x18, R0 ;  /* 0x00000018ff057819 */ /* 0x000fc80000011600 */
[----:B------:R-:W-:-:S04]  /*88c0*/  LOP3.LUT R4, R4, R5, RZ, 0xfc, !PT ;  /* 0x0000000504047212 */ /* 0x000fc800078efcff */
[----:B------:R-:W-:Y:S02]  /*88d0*/  PRMT R0, R4, 0x7610, R0 ;  /* 0x0000761004007816 */ /* 0x000fe40000000000 */
.L_x_6861:
[----:B------:R-:W-:Y:S05]  /*88e0*/  BSYNC B0 ;  /* 0x0000000000007941 */ /* 0x000fea0003800000 */
.L_x_6860:
[----:B------:R0:W-:Y:S01]  /*88f0*/  STG.E.U8 [R2.64], R0 ;  /* 0x0000000002007986 */ /* 0x0001e2000c101124 */
[----:B------:R-:W-:Y:S01]  /*8900*/  IMAD.MOV.U32 R27, RZ, RZ, R26 ;  /* 0x000000ffff1b7224 */ /* 0x000fe200078e001a */
[----:B------:R-:W-:Y:S05]  /*8910*/  BRA `(.L_x_6835) ;  /* 0x000004e000007947 */ /* 0x000fea0003800000 */
.L_x_6858:
        /* <DEDUP_REMOVED lines=17> */
.L_x_6865:
[----:B------:R-:W-:-:S04]  /*8a30*/  LOP3.LUT R0, R19, 0x80000000, RZ, 0xc0, !PT ;  /* 0x8000000013007812 */ /* 0x000fc800078ec0ff */
[----:B------:R-:W-:-:S04]  /*8a40*/  SHF.R.U32.HI R5, RZ, 0x18, R0 ;  /* 0x00000018ff057819 */ /* 0x000fc80000011600 */
[----:B------:R-:W-:-:S04]  /*8a50*/  LOP3.LUT R4, R4, R5, RZ, 0xfc, !PT ;  /* 0x0000000504047212 */ /* 0x000fc800078efcff */
[----:B------:R-:W-:Y:S02]  /*8a60*/  PRMT R0, R4, 0x7610, R0 ;  /* 0x0000761004007816 */ /* 0x000fe40000000000 */
.L_x_6864:
[----:B------:R-:W-:Y:S05]  /*8a70*/  BSYNC B0 ;  /* 0x0000000000007941 */ /* 0x000fea0003800000 */
.L_x_6863:
[----:B------:R0:W-:Y:S01]  /*8a80*/  STG.E.U8 [R2.64], R0 ;  /* 0x0000000002007986 */ /* 0x0001e2000c101124 */
[----:B------:R-:W-:Y:S01]  /*8a90*/  IMAD.MOV.U32 R27, RZ, RZ, R26 ;  /* 0x000000ffff1b7224 */ /* 0x000fe200078e001a */
[----:B------:R-:W-:Y:S05]  /*8aa0*/  BRA `(.L_x_6835) ;  /* 0x0000035000007947 */ /* 0x000fea0003800000 */
.L_x_6857:
        /* <DEDUP_REMOVED lines=8> */
[----:B------:R-:W-:Y:S02]  /*8b30*/  IMAD.MOV.U32 R5, RZ, RZ, 0xff ;  /* 0x000000ffff057424 */ /* 0x000fe400078e00ff */
        /* <DEDUP_REMOVED lines=14> */
.L_x_6840:
        /* <DEDUP_REMOVED lines=21> */
.L_x_6867:
[----:B------:R-:W-:Y:S01]  /*8d70*/  HADD2.F32 R4, -RZ, R19.H0_H0 ;  /* 0x20000013ff047230 */ /* 0x000fe20000004100 */
[----:B------:R-:W-:-:S05]  /*8d80*/  IMAD.MOV.U32 R27, RZ, RZ, R26 ;  /* 0x000000ffff1b7224 */ /* 0x000fca00078e001a */
[----:B------:R-:W0:Y:S02]  /*8d90*/  F2I.U64.TRUNC R4, R4 ;  /* 0x0000000400047311 */ /* 0x000e24000020d800 */
[----:B0-----:R0:W-:Y:S01]  /*8da0*/  STG.E.64 [R2.64], R4 ;  /* 0x0000000402007986 */ /* 0x0011e2000c101b24 */
[----:B------:R-:W-:Y:S05]  /*8db0*/  BRA `(.L_x_6835) ;  /* 0x0000004000007947 */ /* 0x000fea0003800000 */
.L_x_6866:
[----:B------:R-:W-:Y:S01]  /*8dc0*/  HADD2.F32 R19, -RZ, R19.H0_H0 ;  /* 0x20000013ff137230 */ /* 0x000fe20000004100 */
[----:B------:R-:W-:-:S05]  /*8dd0*/  IMAD.MOV.U32 R27, RZ, RZ, R26 ;  /* 0x000000ffff1b7224 */ /* 0x000fca00078e001a */
[----:B------:R-:W0:Y:S02]  /*8de0*/  F2I.FTZ.U32.TRUNC.NTZ R19, R19 ;  /* 0x0000001300137305 */ /* 0x000e24000021f000 */
[----:B0-----:R0:W-:Y:S02]  /*8df0*/  STG.E [R2.64], R19 ;  /* 0x0000001302007986 */ /* 0x0011e4000c101924 */
.L_x_6835:
[----:B------:R-:W-:Y:S05]  /*8e00*/  BSYNC B6 ;  /* 0x0000000000067941 */ /* 0x000fea0003800000 */
.L_x_6834:
        /* <DEDUP_REMOVED lines=23> */
.L_x_6873:
[----:B------:R-:W-:-:S06]  /*8f80*/  HADD2.F32 R5, -RZ, R18.H0_H0 ;  /* 0x20000012ff057230 */ /* 0x000fcc0000004100 */
[----:B------:R-:W0:Y:S02]  /*8f90*/  F2I.S64.TRUNC R4, R5 ;  /* 0x0000000500047311 */ /* 0x000e24000020d900 */
[----:B0-----:R0:W-:Y:S01]  /*8fa0*/  STG.E.U8 [R2.64], R4 ;  /* 0x0000000402007986 */ /* 0x0011e2000c101124 */
[----:B------:R-:W-:Y:S05]  /*8fb0*/  BRA `(.L_x_6875) ;  /* 0x00000e4000007947 */ /* 0x000fea0003800000 */
.L_x_6872:
        /* <DEDUP_REMOVED lines=10> */
.L_x_6877:
[----:B------:R-:W-:-:S04]  /*9060*/  HADD2.F32 R18, -RZ, R18.H0_H0 ;  /* 0x20000012ff127230 */ /* 0x000fc80000004100 */
[----:B------:R-:W0:Y:S02]  /*9070*/  F2I.FTZ.TRUNC.NTZ R5, R18 ;  /* 0x0000001200057305 */ /* 0x000e24000021f100 */
[----:B0-----:R0:W-:Y:S01]  /*9080*/  STG.E [R2.64], R5 ;  /* 0x0000000502007986 */ /* 0x0011e2000c101924 */
[----:B------:R-:W-:Y:S05]  /*9090*/  BRA `(.L_x_6875) ;  /* 0x00000d6000007947 */ /* 0x000fea0003800000 */
.L_x_6876:
[----:B------:R-:W-:-:S04]  /*90a0*/  HADD2.F32 R18, -RZ, R18.H0_H0 ;  /* 0x20000012ff127230 */ /* 0x000fc80000004100 */
[----:B------:R-:W0:Y:S02]  /*90b0*/  F2I.FTZ.TRUNC.NTZ R5, R18 ;  /* 0x0000001200057305 */ /* 0x000e24000021f100 */
[----:B0-----:R0:W-:Y:S01]  /*90c0*/  STG.E.U16 [R2.64], R5 ;  /* 0x0000000502007986 */ /* 0x0011e2000c101524 */
[----:B------:R-:W-:Y:S05]  /*90d0*/  BRA `(.L_x_6875) ;  /* 0x00000d2000007947 */ /* 0x000fea0003800000 */
.L_x_6871:
        /* <DEDUP_REMOVED lines=9> */
.L_x_6879:
[----:B------:R0:W-:Y:S01]  /*9170*/  STG.E.U16 [R2.64], R18 ;  /* 0x0000001202007986 */ /* 0x0001e2000c101524 */
[----:B------:R-:W-:Y:S05]  /*9180*/  BRA `(.L_x_6875) ;  /* 0x00000c7000007947 */ /* 0x000fea0003800000 */
.L_x_6878:
        /* <DEDUP_REMOVED lines=10> */
.L_x_6881:
[----:B------:R-:W-:-:S05]  /*9230*/  HADD2.F32 R0, -RZ, R18.H0_H0 ;  /* 0x20000012ff007230 */ /* 0x000fca0000004100 */
[----:B------:R-:W-:-:S04]  /*9240*/  F2FP.PACK_AB R0, RZ, R0 ;  /* 0x00000000ff00723e */ /* 0x000fc800000000ff */
[----:B------:R-:W-:-:S05]  /*9250*/  PRMT R0, R0, 0x5410, RZ ;  /* 0x0000541000007816 */ /* 0x000fca00000000ff */
[----:B------:R0:W-:Y:S01]  /*9260*/  STG.E [R2.64], R0 ;  /* 0x0000000002007986 */ /* 0x0001e2000c101924 */
[----:B------:R-:W-:Y:S05]  /*9270*/  BRA `(.L_x_6875) ;  /* 0x00000b8000007947 */ /* 0x000fea0003800000 */
.L_x_6880:
[----:B------:R-:W-:-:S05]  /*9280*/  HADD2.F32 R4, -RZ, R18.H0_H0 ;  /* 0x20000012ff047230 */ /* 0x000fca0000004100 */
[----:B------:R-:W-:-:S06]  /*9290*/  FMUL.FTZ R4, R4, 1 ;  /* 0x3f80000004047820 */ /* 0x000fcc0000410000 */
[----:B------:R-:W0:Y:S02]  /*92a0*/  F2F.F64.F32 R4, R4 ;  /* 0x0000000400047310 */ /* 0x000e240000201800 */
[----:B0-----:R0:W-:Y:S01]  /*92b0*/  STG.E.64 [R2.64], R4 ;  /* 0x0000000402007986 */ /* 0x0011e2000c101b24 */
[----:B------:R-:W-:Y:S05]  /*92c0*/  BRA `(.L_x_6875) ;  /* 0x00000b3000007947 */ /* 0x000fea0003800000 */
.L_x_6870:
        /* <DEDUP_REMOVED lines=13> */
.L_x_6884:
[----:B------:R-:W-:Y:S01]  /*93a0*/  HADD2.F32 R18, -RZ, R18.H0_H0 ;  /* 0x20000012ff127230 */ /* 0x000fe20000004100 */
[----:B------:R-:W-:-:S04]  /*93b0*/  CS2R R6, SRZ ;  /* 0x0000000000067805 */ /* 0x000fc8000001ff00 */
[----:B------:R-:W-:-:S06]  /*93c0*/  FMUL.FTZ R4, R18, 1 ;  /* 0x3f80000012047820 */ /* 0x000fcc0000410000 */
[----:B------:R-:W0:Y:S02]  /*93d0*/  F2F.F64.F32 R4, R4 ;  /* 0x0000000400047310 */ /* 0x000e240000201800 */
[----:B0-----:R0:W-:Y:S01]  /*93e0*/  STG.E.128 [R2.64], R4 ;  /* 0x0000000402007986 */ /* 0x0011e2000c101d24 */
[----:B------:R-:W-:Y:S05]  /*93f0*/  BRA `(.L_x_6875) ;  /* 0x00000a0000007947 */ /* 0x000fea0003800000 */
.L_x_6883:
        /* <DEDUP_REMOVED lines=21> */
.L_x_6888:
[----:B------:R-:W-:Y:S05]  /*9550*/  BSYNC B0 ;  /* 0x0000000000007941 */ /* 0x000fea0003800000 */
.L_x_6887:
[----:B------:R-:W-:-:S05]  /*9560*/  LOP3.LUT R5, R0, R5, RZ, 0xfc, !PT ;  /* 0x0000000500057212 */ /* 0x000fca00078efcff */
[----:B------:R0:W-:Y:S01]  /*9570*/  STG.E.U8 [R2.64], R5 ;  /* 0x0000000502007986 */ /* 0x0001e2000c101124 */
[----:B------:R-:W-:Y:S05]  /*9580*/  BRA `(.L_x_6875) ;  /* 0x0000087000007947 */ /* 0x000fea0003800000 */
.L_x_6886:
        /* <DEDUP_REMOVED lines=13> */
.L_x_6890:
[----:B------:R-:W-:Y:S01]  /*9660*/  IMAD.MOV.U32 R0, RZ, RZ, 0x7f ;  /* 0x0000007fff007424 */ /* 0x000fe200078e00ff */
[----:B------:R-:W-:-:S04]  /*9670*/  ISETP.GT.U32.AND P0, PT, R4, 0x7f800000, PT ;  /* 0x7f8000000400780c */ /* 0x000fc80003f04070 */
[----:B------:R-:W-:-:S04]  /*9680*/  SEL R0, R0, 0x7c, P0 ;  /* 0x0000007c00007807 */ /* 0x000fc80000000000 */
.L_x_6891:
[----:B------:R-:W-:Y:S05]  /*9690*/  BSYNC B0 ;  /* 0x0000000000007941 */ /* 0x000fea0003800000 */
.L_x_6889:
[----:B------:R-:W-:-:S04]  /*96a0*/  LOP3.LUT R4, R5, 0x80000000, RZ, 0xc0, !PT ;  /* 0x8000000005047812 */ /* 0x000fc800078ec0ff */
[----:B------:R-:W-:-:S04]  /*96b0*/  SHF.R.U32.HI R5, RZ, 0x18, R4 ;  /* 0x00000018ff057819 */ /* 0x000fc80000011604 */
[----:B------:R-:W-:-:S05]  /*96c0*/  LOP3.LUT R5, R0, R5, RZ, 0xfc, !PT ;  /* 0x0000000500057212 */ /* 0x000fca00078efcff */
[----:B------:R0:W-:Y:S01]  /*96d0*/  STG.E.U8 [R2.64], R5 ;  /* 0x0000000502007986 */ /* 0x0001e2000c101124 */
[----:B------:R-:W-:Y:S05]  /*96e0*/  BRA `(.L_x_6875) ;  /* 0x0000071000007947 */ /* 0x000fea0003800000 */
.L_x_6885:
[----:B------:R-:W-:-:S05]  /*96f0*/  HADD2.F32 R0, -RZ, R18.H0_H0 ;  /* 0x20000012ff007230 */ /* 0x000fca0000004100 */
[----:B------:R-:W-:-:S05]  /*9700*/  F2FP.BF16.PACK_AB R0, RZ, R0 ;  /* 0x00000000ff00723e */ /* 0x000fca00000010ff */
[----:B------:R0:W-:Y:S01]  /*9710*/  STG.E.U16 [R2.64], R0 ;  /* 0x0000000002007986 */ /* 0x0001e2000c101524 */
[----:B------:R-:W-:Y:S05]  /*9720*/  BRA `(.L_x_6875) ;  /* 0x000006d000007947 */ /* 0x000fea0003800000 */
.L_x_6882:
        /* <DEDUP_REMOVED lines=12> */
.L_x_6894:
        /* <DEDUP_REMOVED lines=17> */
.L_x_6897:
[----:B------:R-:W-:-:S04]  /*9900*/  LOP3.LUT R0, R7, 0x80000000, RZ, 0xc0, !PT ;  /* 0x8000000007007812 */ /* 0x000fc800078ec0ff */
[----:B------:R-:W-:-:S04]  /*9910*/  SHF.R.U32.HI R5, RZ, 0x18, R0 ;  /* 0x00000018ff057819 */ /* 0x000fc80000011600 */
[----:B------:R-:W-:-:S04]  /*9920*/  LOP3.LUT R4, R4, R5, RZ, 0xfc, !PT ;  /* 0x0000000504047212 */ /* 0x000fc800078efcff */
[----:B------:R-:W-:Y:S02]  /*9930*/  PRMT R0, R4, 0x7610, R0 ;  /* 0x0000761004007816 */ /* 0x000fe40000000000 */
.L_x_6896:
[----:B------:R-:W-:Y:S05]  /*9940*/  BSYNC B0 ;  /* 0x0000000000007941 */ /* 0x000fea0003800000 */
.L_x_6895:
[----:B------:R0:W-:Y:S01]  /*9950*/  STG.E.U8 [R2.64], R0 ;  /* 0x0000000002007986 */ /* 0x0001e2000c101124 */
[----:B------:R-:W-:Y:S05]  /*9960*/  BRA `(.L_x_6875) ;  /* 0x0000049000007947 */ /* 0x000fea0003800000 */
.L_x_6893:
        /* <DEDUP_REMOVED lines=17> */
.L_x_6900:
[----:B------:R-:W-:-:S04]  /*9a80*/  LOP3.LUT R0, R7, 0x80000000, RZ, 0xc0, !PT ;  /* 0x8000000007007812 */ /* 0x000fc800078ec0ff */
[----:B------:R-:W-:-:S04]  /*9a90*/  SHF.R.U32.HI R5, RZ, 0x18, R0 ;  /* 0x00000018ff057819 */ /* 0x000fc80000011600 */
[----:B------:R-:W-:-:S04]  /*9aa0*/  LOP3.LUT R4, R4, R5, RZ, 0xfc, !PT ;  /* 0x0000000504047212 */ /* 0x000fc800078efcff */
[----:B------:R-:W-:Y:S02]  /*9ab0*/  PRMT R0, R4, 0x7610, R0 ;  /* 0x0000761004007816 */ /* 0x000fe40000000000 */
.L_x_6899:
[----:B------:R-:W-:Y:S05]  /*9ac0*/  BSYNC B0 ;  /* 0x0000000000007941 */ /* 0x000fea0003800000 */
.L_x_6898:
[----:B------:R0:W-:Y:S01]  /*9ad0*/  STG.E.U8 [R2.64], R0 ;  /* 0x0000000002007986 */ /* 0x0001e2000c101124 */
[----:B------:R-:W-:Y:S05]  /*9ae0*/  BRA `(.L_x_6875) ;  /* 0x0000031000007947 */ /* 0x000fea0003800000 */
.L_x_6892:
[----:B------:R-:W-:-:S13]  /*9af0*/  ISETP.NE.AND P0, PT, R0, 0x1c, PT ;  /* 0x0000001c0000780c */ /* 0x000fda0003f05270 */
[----:B------:R-:W-:Y:S05]  /*9b00*/  @!P0 BRA `(.L_x_6901) ;  /* 0x000002c000008947 */ /* 0x000fea0003800000 */
[----:B------:R-:W-:-:S13]  /*9b10*/  ISETP.NE.AND P0, PT, R0, 0x1d, PT ;  /* 0x0000001d0000780c */ /* 0x000fda0003f05270 */
[----:B------:R-:W-:Y:S05]  /*9b20*/  @!P0 BRA `(.L_x_6902) ;  /* 0x0000026000008947 */ /* 0x000fea0003800000 */
[----:B------:R-:W-:-:S13]  /*9b30*/  ISETP.NE.AND P0, PT, R0, 0x2c, PT ;  /* 0x0000002c0000780c */ /* 0x000fda0003f05270 */
[----:B------:R-:W-:Y:S05]  /*9b40*/  @P0 BRA `(.L_x_6874) ;  /* 0x0000010000000947 */ /* 0x000fea0003800000 */
[----:B------:R-:W-:Y:S01]  /*9b50*/  HADD2.F32 R5, -RZ, R18.H0_H0 ;  /* 0x20000012ff057230 */ /* 0x000fe20000004100 */
        /* <DEDUP_REMOVED lines=15> */
.L_x_6874:
        /* <DEDUP_REMOVED lines=20> */
.L_x_6902:
[----:B------:R-:W-:-:S06]  /*9d90*/  HADD2.F32 R4, -RZ, R18.H0_H0 ;  /* 0x20000012ff047230 */ /* 0x000fcc0000004100 */
[----:B------:R-:W0:Y:S02]  /*9da0*/  F2I.U64.TRUNC R4, R4 ;  /* 0x0000000400047311 */ /* 0x000e24000020d800 */
[----:B0-----:R0:W-:Y:S01]  /*9db0*/  STG.E.64 [R2.64], R4 ;  /* 0x0000000402007986 */ /* 0x0011e2000c101b24 */
[----:B------:R-:W-:Y:S05]  /*9dc0*/  BRA `(.L_x_6875) ;  /* 0x0000003000007947 */ /* 0x000fea0003800000 */
.L_x_6901:
[----:B------:R-:W-:-:S04]  /*9dd0*/  HADD2.F32 R18, -RZ, R18.H0_H0 ;  /* 0x20000012ff127230 */ /* 0x000fc80000004100 */
[----:B------:R-:W0:Y:S02]  /*9de0*/  F2I.FTZ.U32.TRUNC.NTZ R5, R18 ;  /* 0x0000001200057305 */ /* 0x000e24000021f000 */
[----:B0-----:R0:W-:Y:S02]  /*9df0*/  STG.E [R2.64], R5 ;  /* 0x0000000502007986 */ /* 0x0011e4000c101924 */
.L_x_6875:
        /* <DEDUP_REMOVED lines=19> */
[----:B------:R-:W-:-:S06]  /*9f30*/  HADD2.F32 R17, -RZ, R17.H0_H0 ;  /* 0x20000011ff117230 */ /* 0x000fcc0000004100 */
[----:B------:R-:W0:Y:S02]  /*9f40*/  F2I.FTZ.TRUNC.NTZ R17, R17 ;  /* 0x0000001100117305 */ /* 0x000e24000021f100 */
[----:B0-----:R0:W-:Y:S01]  /*9f50*/  STG.E.U8 [R2.64], R17 ;  /* 0x0000001102007986 */ /* 0x0011e2000c101124 */
[----:B------:R-:W-:Y:S05]  /*9f60*/  BRA `(.L_x_6908) ;  /* 0x00000e8000007947 */ /* 0x000fea0003800000 */
.L_x_6906:
[----:B------:R-:W-:-:S06]  /*9f70*/  HADD2.F32 R5, -RZ, R17.H0_H0 ;  /* 0x20000011ff057230 */ /* 0x000fcc0000004100 */
[----:B------:R-:W0:Y:S02]  /*9f80*/  F2I.S64.TRUNC R4, R5 ;  /* 0x0000000500047311 */ /* 0x000e24000020d900 */
[----:B0-----:R0:W-:Y:S01]  /*9f90*/  STG.E.U8 [R2.64], R4 ;  /* 0x0000000402007986 */ /* 0x0011e2000c101124 */
[----:B------:R-:W-:Y:S05]  /*9fa0*/  BRA `(.L_x_6908) ;  /* 0x00000e4000007947 */ /* 0x000fea0003800000 */
.L_x_6905:
        /* <DEDUP_REMOVED lines=10> */
.L_x_6910:
[----:B------:R-:W-:-:S06]  /*a050*/  HADD2.F32 R17, -RZ, R17.H0_H0 ;  /* 0x20000011ff117230 */ /* 0x000fcc0000004100 */
[----:B------:R-:W0:Y:S02]  /*a060*/  F2I.FTZ.TRUNC.NTZ R17, R17 ;  /* 0x0000001100117305 */ /* 0x000e24000021f100 */
[----:B0-----:R0:W-:Y:S01]  /*a070*/  STG.E [R2.64], R17 ;  /* 0x0000001102007986 */ /* 0x0011e2000c101924 */
[----:B------:R-:W-:Y:S05]  /*a080*/  BRA `(.L_x_6908) ;  /* 0x00000d6000007947 */ /* 0x000fea0003800000 */
.L_x_6909:
[----:B------:R-:W-:-:S06]  /*a090*/  HADD2.F32 R17, -RZ, R17.H0_H0 ;  /* 0x20000011ff117230 */ /* 0x000fcc0000004100 */
[----:B------:R-:W0:Y:S02]  /*a0a0*/  F2I.FTZ.TRUNC.NTZ R17, R17 ;  /* 0x0000001100117305 */ /* 0x000e24000021f100 */
[----:B0-----:R0:W-:Y:S01]  /*a0b0*/  STG.E.U16 [R2.64], R17 ;  /* 0x0000001102007986 */ /* 0x0011e2000c101524 */
[----:B------:R-:W-:Y:S05]  /*a0c0*/  BRA `(.L_x_6908) ;  /* 0x00000d2000007947 */ /* 0x000fea0003800000 */
.L_x_6904:
        /* <DEDUP_REMOVED lines=9> */
.L_x_6912:
[----:B------:R0:W-:Y:S01]  /*a160*/  STG.E.U16 [R2.64], R17 ;  /* 0x0000001102007986 */ /* 0x0001e2000c101524 */
[----:B------:R-:W-:Y:S05]  /*a170*/  BRA `(.L_x_6908) ;  /* 0x00000c7000007947 */ /* 0x000fea0003800000 */
.L_x_6911:
        /* <DEDUP_REMOVED lines=10> */
.L_x_6914:
[----:B------:R-:W-:-:S05]  /*a220*/  HADD2.F32 R0, -RZ, R17.H0_H0 ;  /* 0x20000011ff007230 */ /* 0x000fca0000004100 */
[----:B------:R-:W-:-:S04]  /*a230*/  F2FP.PACK_AB R0, RZ, R0 ;  /* 0x00000000ff00723e */ /* 0x000fc800000000ff */
[----:B------:R-:W-:-:S05]  /*a240*/  PRMT R0, R0, 0x5410, RZ ;  /* 0x0000541000007816 */ /* 0x000fca00000000ff */
[----:B------:R0:W-:Y:S01]  /*a250*/  STG.E [R2.64], R0 ;  /* 0x0000000002007986 */ /* 0x0001e2000c101924 */
[----:B------:R-:W-:Y:S05]  /*a260*/  BRA `(.L_x_6908) ;  /* 0x00000b8000007947 */ /* 0x000fea0003800000 */
.L_x_6913:
[----:B------:R-:W-:-:S05]  /*a270*/  HADD2.F32 R4, -RZ, R17.H0_H0 ;  /* 0x20000011ff047230 */ /* 0x000fca0000004100 */
[----:B------:R-:W-:-:S06]  /*a280*/  FMUL.FTZ R4, R4, 1 ;  /* 0x3f80000004047820 */ /* 0x000fcc0000410000 */
[----:B------:R-:W0:Y:S02]  /*a290*/  F2F.F64.F32 R4, R4 ;  /* 0x0000000400047310 */ /* 0x000e240000201800 */
[----:B0-----:R0:W-:Y:S01]  /*a2a0*/  STG.E.64 [R2.64], R4 ;  /* 0x0000000402007986 */ /* 0x0011e2000c101b24 */
[----:B------:R-:W-:Y:S05]  /*a2b0*/  BRA `(.L_x_6908) ;  /* 0x00000b3000007947 */ /* 0x000fea0003800000 */
.L_x_6903:
        /* <DEDUP_REMOVED lines=13> */
.L_x_6917:
[----:B------:R-:W-:Y:S01]  /*a390*/  HADD2.F32 R17, -RZ, R17.H0_H0 ;  /* 0x20000011ff117230 */ /* 0x000fe20000004100 */
[----:B------:R-:W-:-:S04]  /*a3a0*/  CS2R R6, SRZ ;  /* 0x0000000000067805 */ /* 0x000fc8000001ff00 */
[----:B------:R-:W-:-:S06]  /*a3b0*/  FMUL.FTZ R4, R17, 1 ;  /* 0x3f80000011047820 */ /* 0x000fcc0000410000 */
[----:B------:R-:W0:Y:S02]  /*a3c0*/  F2F.F64.F32 R4, R4 ;  /* 0x0000000400047310 */ /* 0x000e240000201800 */
[----:B0-----:R0:W-:Y:S01]  /*a3d0*/  STG.E.128 [R2.64], R4 ;  /* 0x0000000402007986 */ /* 0x0011e2000c101d24 */
[----:B------:R-:W-:Y:S05]  /*a3e0*/  BRA `(.L_x_6908) ;  /* 0x00000a0000007947 */ /* 0x000fea0003800000 */
.L_x_6916:
        /* <DEDUP_REMOVED lines=21> */
.L_x_6921:
[----:B------:R-:W-:Y:S05]  /*a540*/  BSYNC B0 ;  /* 0x0000000000007941 */ /* 0x000fea0003800000 */
.L_x_6920:
[----:B------:R-:W-:-:S05]  /*a550*/  LOP3.LUT R5, R0, R5, RZ, 0xfc, !PT ;  /* 0x0000000500057212 */ /* 0x000fca00078efcff */
[----:B------:R0:W-:Y:S01]  /*a560*/  STG.E.U8 [R2.64], R5 ;  /* 0x0000000502007986 */ /* 0x0001e2000c101124 */
[----:B------:R-:W-:Y:S05]  /*a570*/  BRA `(.L_x_6908) ;  /* 0x0000087000007947 */ /* 0x000fea0003800000 */
.L_x_6919:
        /* <DEDUP_REMOVED lines=13> */
.L_x_6923:
[----:B------:R-:W-:Y:S01]  /*a650*/  IMAD.MOV.U32 R0, RZ, RZ, 0x7f ;  /* 0x0000007fff007424 */ /* 0x000fe200078e00ff */
[----:B------:R-:W-:-:S04]  /*a660*/  ISETP.GT.U32.AND P0, PT, R4, 0x7f800000, PT ;  /* 0x7f8000000400780c */ /* 0x000fc80003f04070 */
[----:B------:R-:W-:-:S04]  /*a670*/  SEL R0, R0, 0x7c, P0 ;  /* 0x0000007c00007807 */ /* 0x000fc80000000000 */
.L_x_6924:
[----:B------:R-:W-:Y:S05]  /*a680*/  BSYNC B0 ;  /* 0x0000000000007941 */ /* 0x000fea0003800000 */
.L_x_6922:
[----:B------:R-:W-:-:S04]  /*a690*/  LOP3.LUT R4, R17, 0x80000000, RZ, 0xc0, !PT ;  /* 0x8000000011047812 */ /* 0x000fc800078ec0ff */
[----:B------:R-:W-:-:S04]  /*a6a0*/  SHF.R.U32.HI R5, RZ, 0x18, R4 ;  /* 0x00000018ff057819 */ /* 0x000fc80000011604 */
[----:B------:R-:W-:-:S05]  /*a6b0*/  LOP3.LUT R5, R0, R5, RZ, 0xfc, !PT ;  /* 0x0000000500057212 */ /* 0x000fca00078efcff */
[----:B------:R0:W-:Y:S01]  /*a6c0*/  STG.E.U8 [R2.64], R5 ;  /* 0x0000000502007986 */ /* 0x0001e2000c101124 */
[----:B------:R-:W-:Y:S05]  /*a6d0*/  BRA `(.L_x_6908) ;  /* 0x0000071000007947 */ /* 0x000fea0003800000 */
.L_x_6918:
[----:B------:R-:W-:-:S05]  /*a6e0*/  HADD2.F32 R0, -RZ, R17.H0_H0 ;  /* 0x20000011ff007230 */ /* 0x000fca0000004100 */
[----:B------:R-:W-:-:S05]  /*a6f0*/  F2FP.BF16.PACK_AB R0, RZ, R0 ;  /* 0x00000000ff00723e */ /* 0x000fca00000010ff */
[----:B------:R0:W-:Y:S01]  /*a700*/  STG.E.U16 [R2.64], R0 ;  /* 0x0000000002007986 */ /* 0x0001e2000c101524 */
[----:B------:R-:W-:Y:S05]  /*a710*/  BRA `(.L_x_6908) ;  /* 0x000006d000007947 */ /* 0x000fea0003800000 */
.L_x_6915:
        /* <DEDUP_REMOVED lines=12> */
.L_x_6927:
        /* <DEDUP_REMOVED lines=17> */
.L_x_6930:
[----:B------:R-:W-:-:S04]  /*a8f0*/  LOP3.LUT R0, R17, 0x80000000, RZ, 0xc0, !PT ;  /* 0x8000000011007812 */ /* 0x000fc800078ec0ff */
[----:B------:R-:W-:-:S04]  /*a900*/  SHF.R.U32.HI R5, RZ, 0x18, R0 ;  /* 0x00000018ff057819 */ /* 0x000fc80000011600 */
[----:B------:R-:W-:-:S04]  /*a910*/  LOP3.LUT R4, R4, R5, RZ, 0xfc, !PT ;  /* 0x0000000504047212 */ /* 0x000fc800078efcff */
[----:B------:R-:W-:Y:S02]  /*a920*/  PRMT R0, R4, 0x7610, R0 ;  /* 0x0000761004007816 */ /* 0x000fe40000000000 */
.L_x_6929:
[----:B------:R-:W-:Y:S05]  /*a930*/  BSYNC B0 ;  /* 0x0000000000007941 */ /* 0x000fea0003800000 */
.L_x_6928:
[----:B------:R0:W-:Y:S01]  /*a940*/  STG.E.U8 [R2.64], R0 ;  /* 0x0000000002007986 */ /* 0x0001e2000c101124 */
[----:B------:R-:W-:Y:S05]  /*a950*/  BRA `(.L_x_6908) ;  /* 0x0000049000007947 */ /* 0x000fea0003800000 */
.L_x_6926:
        /* <DEDUP_REMOVED lines=17> */
.L_x_6933:
[----:B------:R-:W-:-:S04]  /*aa70*/  LOP3.LUT R0, R17, 0x80000000, RZ, 0xc0, !PT ;  /* 0x8000000011007812 */ /* 0x000fc800078ec0ff */
[----:B------:R-:W-:-:S04]  /*aa80*/  SHF.R.U32.HI R5, RZ, 0x18, R0 ;  /* 0x00000018ff057819 */ /* 0x000fc80000011600 */
[----:B------:R-:W-:-:S04]  /*aa90*/  LOP3.LUT R4, R4, R5, RZ, 0xfc, !PT ;  /* 0x0000000504047212 */ /* 0x000fc800078efcff */
[----:B------:R-:W-:Y:S02]  /*aaa0*/  PRMT R0, R4, 0x7610, R0 ;  /* 0x0000761004007816 */ /* 0x000fe40000000000 */
.L_x_6932:
[----:B------:R-:W-:Y:S05]  /*aab0*/  BSYNC B0 ;  /* 0x0000000000007941 */ /* 0x000fea0003800000 */
.L_x_6931:
[----:B------:R0:W-:Y:S01]  /*aac0*/  STG.E.U8 [R2.64], R0 ;  /* 0x0000000002007986 */ /* 0x0001e2000c101124 */
[----:B------:R-:W-:Y:S05]  /*aad0*/  BRA `(.L_x_6908) ;  /* 0x0000031000007947 */ /* 0x000fea0003800000 */
.L_x_6925:
        /* <DEDUP_REMOVED lines=22> */
.L_x_6907:
        /* <DEDUP_REMOVED lines=20> */
.L_x_6935:
[----:B------:R-:W-:-:S06]  /*ad80*/  HADD2.F32 R4, -RZ, R17.H0_H0 ;  /* 0x20000011ff047230 */ /* 0x000fcc0000004100 */
[----:B------:R-:W0:Y:S02]  /*ad90*/  F2I.U64.TRUNC R4, R4 ;  /* 0x0000000400047311 */ /* 0x000e24000020d800 */
[----:B0-----:R0:W-:Y:S01]  /*ada0*/  STG.E.64 [R2.64], R4 ;  /* 0x0000000402007986 */ /* 0x0011e2000c101b24 */
[----:B------:R-:W-:Y:S05]  /*adb0*/  BRA `(.L_x_6908) ;  /* 0x0000003000007947 */ /* 0x000fea0003800000 */
.L_x_6934:
[----:B------:R-:W-:-:S06]  /*adc0*/  HADD2.F32 R17, -RZ, R17.H0_H0 ;  /* 0x20000011ff117230 */ /* 0x000fcc0000004100 */
[----:B------:R-:W0:Y:S02]  /*add0*/  F2I.FTZ.U32.TRUNC.NTZ R17, R17 ;  /* 0x0000001100117305 */ /* 0x000e24000021f000 */
[----:B0-----:R0:W-:Y:S02]  /*ade0*/  STG.E [R2.64], R17 ;  /* 0x0000001102007986 */ /* 0x0011e4000c101924 */
.L_x_6908:
[----:B------:R-:W-:Y:S02]  /*adf0*/  IADD3 R27, R27, 0x80, RZ ;  /* 0x000000801b1b7810 */ /* 0x000fe40007ffe0ff */
.L_x_6869:
[----:B------:R-:W-:Y:S05]  /*ae00*/  BSYNC B6 ;  /* 0x0000000000067941 */ /* 0x000fea0003800000 */
.L_x_6868:
        /* <DEDUP_REMOVED lines=21> */
.L_x_6939:
[----:B------:R-:W-:-:S06]  /*af60*/  HADD2.F32 R5, -RZ, R16.H0_H0 ;  /* 0x20000010ff057230 */ /* 0x000fcc0000004100 */
[----:B------:R-:W0:Y:S02]  /*af70*/  F2I.S64.TRUNC R4, R5 ;  /* 0x0000000500047311 */ /* 0x000e24000020d900 */
[----:B0-----:R-:W-:Y:S01]  /*af80*/  STG.E.U8 [R2.64], R4 ;  /* 0x0000000402007986 */ /* 0x001fe2000c101124 */
[----:B------:R-:W-:Y:S05]  /*af90*/  EXIT ;  /* 0x000000000000794d */ /* 0x000fea0003800000 */
.L_x_6938:
        /* <DEDUP_REMOVED lines=10> */
.L_x_6942:
[----:B------:R-:W-:-:S04]  /*b040*/  HADD2.F32 R16, -RZ, R16.H0_H0 ;  /* 0x20000010ff107230 */ /* 0x000fc80000004100 */
[----:B------:R-:W0:Y:S02]  /*b050*/  F2I.FTZ.TRUNC.NTZ R5, R16 ;  /* 0x0000001000057305 */ /* 0x000e24000021f100 */
[----:B0-----:R-:W-:Y:S01]  /*b060*/  STG.E [R2.64], R5 ;  /* 0x0000000502007986 */ /* 0x001fe2000c101924 */
[----:B------:R-:W-:Y:S05]  /*b070*/  EXIT ;  /* 0x000000000000794d */ /* 0x000fea0003800000 */
.L_x_6941:
[----:B------:R-:W-:-:S04]  /*b080*/  HADD2.F32 R16, -RZ, R16.H0_H0 ;  /* 0x20000010ff107230 */ /* 0x000fc80000004100 */
[----:B------:R-:W0:Y:S02]  /*b090*/  F2I.FTZ.TRUNC.NTZ R5, R16 ;  /* 0x0000001000057305 */ /* 0x000e24000021f100 */
[----:B0-----:R-:W-:Y:S01]  /*b0a0*/  STG.E.U16 [R2.64], R5 ;  /* 0x0000000502007986 */ /* 0x001fe2000c101524 */
[----:B------:R-:W-:Y:S05]  /*b0b0*/  EXIT ;  /* 0x000000000000794d */ /* 0x000fea0003800000 */
.L_x_6937:
        /* <DEDUP_REMOVED lines=9> */
.L_x_6944:
[----:B------:R-:W-:Y:S01]  /*b150*/  STG.E.U16 [R2.64], R16 ;  /* 0x0000001002007986 */ /* 0x000fe2000c101524 */
[----:B------:R-:W-:Y:S05]  /*b160*/  EXIT ;  /* 0x000000000000794d */ /* 0x000fea0003800000 */
.L_x_6943:
        /* <DEDUP_REMOVED lines=10> */
.L_x_6946:
[----:B------:R-:W-:-:S05]  /*b210*/  HADD2.F32 R0, -RZ, R16.H0_H0 ;  /* 0x20000010ff007230 */ /* 0x000fca0000004100 */
[----:B------:R-:W-:-:S04]  /*b220*/  F2FP.PACK_AB R0, RZ, R0 ;  /* 0x00000000ff00723e */ /* 0x000fc800000000ff */
[----:B------:R-:W-:-:S05]  /*b230*/  PRMT R0, R0, 0x5410, RZ ;  /* 0x0000541000007816 */ /* 0x000fca00000000ff */
[----:B------:R-:W-:Y:S01]  /*b240*/  STG.E [R2.64], R0 ;  /* 0x0000000002007986 */ /* 0x000fe2000c101924 */
[----:B------:R-:W-:Y:S05]  /*b250*/  EXIT ;  /* 0x000000000000794d */ /* 0x000fea0003800000 */
.L_x_6945:
[----:B------:R-:W-:-:S05]  /*b260*/  HADD2.F32 R4, -RZ, R16.H0_H0 ;  /* 0x20000010ff047230 */ /* 0x000fca0000004100 */
[----:B------:R-:W-:-:S06]  /*b270*/  FMUL.FTZ R4, R4, 1 ;  /* 0x3f80000004047820 */ /* 0x000fcc0000410000 */
[----:B------:R-:W0:Y:S02]  /*b280*/  F2F.F64.F32 R4, R4 ;  /* 0x0000000400047310 */ /* 0x000e240000201800 */
[----:B0-----:R-:W-:Y:S01]  /*b290*/  STG.E.64 [R2.64], R4 ;  /* 0x0000000402007986 */ /* 0x001fe2000c101b24 */
[----:B------:R-:W-:Y:S05]  /*b2a0*/  EXIT ;  /* 0x000000000000794d */ /* 0x000fea0003800000 */
.L_x_6936:
        /* <DEDUP_REMOVED lines=13> */
.L_x_6949:
[----:B------:R-:W-:Y:S01]  /*b380*/  HADD2.F32 R16, -RZ, R16.H0_H0 ;  /* 0x20000010ff107230 */ /* 0x000fe20000004100 */
[----:B------:R-:W-:-:S04]  /*b390*/  CS2R R6, SRZ ;  /* 0x0000000000067805 */ /* 0x000fc8000001ff00 */
[----:B------:R-:W-:-:S06]  /*b3a0*/  FMUL.FTZ R4, R16, 1 ;  /* 0x3f80000010047820 */ /* 0x000fcc0000410000 */
[----:B------:R-:W0:Y:S02]  /*b3b0*/  F2F.F64.F32 R4, R4 ;  /* 0x0000000400047310 */ /* 0x000e240000201800 */
[----:B0-----:R-:W-:Y:S01]  /*b3c0*/  STG.E.128 [R2.64], R4 ;  /* 0x0000000402007986 */ /* 0x001fe2000c101d24 */
[----:B------:R-:W-:Y:S05]  /*b3d0*/  EXIT ;  /* 0x000000000000794d */ /* 0x000fea0003800000 */
.L_x_6948:
        /* <DEDUP_REMOVED lines=21> */
.L_x_6953:
[----:B------:R-:W-:Y:S05]  /*b530*/  BSYNC B0 ;  /* 0x0000000000007941 */ /* 0x000fea0003800000 */
.L_x_6952:
[----:B------:R-:W-:-:S05]  /*b540*/  LOP3.LUT R5, R0, R5, RZ, 0xfc, !PT ;  /* 0x0000000500057212 */ /* 0x000fca00078efcff */
[----:B------:R-:W-:Y:S01]  /*b550*/  STG.E.U8 [R2.64], R5 ;  /* 0x0000000502007986 */ /* 0x000fe2000c101124 */
[----:B------:R-:W-:Y:S05]  /*b560*/  EXIT ;  /* 0x000000000000794d */ /* 0x000fea0003800000 */
.L_x_6951:
        /* <DEDUP_REMOVED lines=13> */
.L_x_6955:
[----:B------:R-:W-:Y:S01]  /*b640*/  IMAD.MOV.U32 R0, RZ, RZ, 0x7f ;  /* 0x0000007fff007424 */ /* 0x000fe200078e00ff */
[----:B------:R-:W-:-:S04]  /*b650*/  ISETP.GT.U32.AND P0, PT, R4, 0x7f800000, PT ;  /* 0x7f8000000400780c */ /* 0x000fc80003f04070 */
[----:B------:R-:W-:-:S04]  /*b660*/  SEL R0, R0, 0x7c, P0 ;  /* 0x0000007c00007807 */ /* 0x000fc80000000000 */
.L_x_6956:
[----:B------:R-:W-:Y:S05]  /*b670*/  BSYNC B0 ;  /* 0x0000000000007941 */ /* 0x000fea0003800000 */
.L_x_6954:
[----:B------:R-:W-:-:S04]  /*b680*/  LOP3.LUT R4, R5, 0x80000000, RZ, 0xc0, !PT ;  /* 0x8000000005047812 */ /* 0x000fc800078ec0ff */
[----:B------:R-:W-:-:S04]  /*b690*/  SHF.R.U32.HI R5, RZ, 0x18, R4 ;  /* 0x00000018ff057819 */ /* 0x000fc80000011604 */
[----:B------:R-:W-:-:S05]  /*b6a0*/  LOP3.LUT R5, R0, R5, RZ, 0xfc, !PT ;  /* 0x0000000500057212 */ /* 0x000fca00078efcff */
[----:B------:R-:W-:Y:S01]  /*b6b0*/  STG.E.U8 [R2.64], R5 ;  /* 0x0000000502007986 */ /* 0x000fe2000c101124 */
[----:B------:R-:W-:Y:S05]  /*b6c0*/  EXIT ;  /* 0x000000000000794d */ /* 0x000fea0003800000 */
.L_x_6950:
[----:B------:R-:W-:-:S05]  /*b6d0*/  HADD2.F32 R0, -RZ, R16.H0_H0 ;  /* 0x20000010ff007230 */ /* 0x000fca0000004100 */
[----:B------:R-:W-:-:S05]  /*b6e0*/  F2FP.BF16.PACK_AB R0, RZ, R0 ;  /* 0x00000000ff00723e */ /* 0x000fca00000010ff */
[----:B------:R-:W-:Y:S01]  /*b6f0*/  STG.E.U16 [R2.64], R0 ;  /* 0x0000000002007986 */ /* 0x000fe2000c101524 */
[----:B------:R-:W-:Y:S05]  /*b700*/  EXIT ;  /* 0x000000000000794d */ /* 0x000fea0003800000 */
.L_x_6947:
        /* <DEDUP_REMOVED lines=12> */
.L_x_6959:
        /* <DEDUP_REMOVED lines=17> */
.L_x_6962:
[----:B------:R-:W-:-:S04]  /*b8e0*/  LOP3.LUT R0, R7, 0x80000000, RZ, 0xc0, !PT ;  /* 0x8000000007007812 */ /* 0x000fc800078ec0ff */
[----:B------:R-:W-:-:S04]  /*b8f0*/  SHF.R.U32.HI R5, RZ, 0x18, R0 ;  /* 0x00000018ff057819 */ /* 0x000fc80000011600 */
[----:B------:R-:W-:-:S04]  /*b900*/  LOP3.LUT R4, R4, R5, RZ, 0xfc, !PT ;  /* 0x0000000504047212 */ /* 0x000fc800078efcff */
[----:B------:R-:W-:Y:S02]  /*b910*/  PRMT R0, R4, 0x7610, R0 ;  /* 0x0000761004007816 */ /* 0x000fe40000000000 */
.L_x_6961:
[----:B------:R-:W-:Y:S05]  /*b920*/  BSYNC B0 ;  /* 0x0000000000007941 */ /* 0x000fea0003800000 */
.L_x_6960:
[----:B------:R-:W-:Y:S01]  /*b930*/  STG.E.U8 [R2.64], R0 ;  /* 0x0000000002007986 */ /* 0x000fe2000c101124 */
[----:B------:R-:W-:Y:S05]  /*b940*/  EXIT ;  /* 0x000000000000794d */ /* 0x000fea0003800000 */
.L_x_6958:
        /* <DEDUP_REMOVED lines=17> */
.L_x_6965:
[----:B------:R-:W-:-:S04]  /*ba60*/  LOP3.LUT R0, R7, 0x80000000, RZ, 0xc0, !PT ;  /* 0x8000000007007812 */ /* 0x000fc800078ec0ff */
[----:B------:R-:W-:-:S04]  /*ba70*/  SHF.R.U32.HI R5, RZ, 0x18, R0 ;  /* 0x00000018ff057819 */ /* 0x000fc80000011600 */
[----:B------:R-:W-:-:S04]  /*ba80*/  LOP3.LUT R4, R4, R5, RZ, 0xfc, !PT ;  /* 0x0000000504047212 */ /* 0x000fc800078efcff */
[----:B------:R-:W-:Y:S02]  /*ba90*/  PRMT R0, R4, 0x7610, R0 ;  /* 0x0000761004007816 */ /* 0x000fe40000000000 */
.L_x_6964:
[----:B------:R-:W-:Y:S05]  /*baa0*/  BSYNC B0 ;  /* 0x0000000000007941 */ /* 0x000fea0003800000 */
.L_x_6963:
[----:B------:R-:W-:Y:S01]  /*bab0*/  STG.E.U8 [R2.64], R0 ;  /* 0x0000000002007986 */ /* 0x000fe2000c101124 */
[----:B------:R-:W-:Y:S05]  /*bac0*/  EXIT ;  /* 0x000000000000794d */ /* 0x000fea0003800000 */
.L_x_6957:
        /* <DEDUP_REMOVED lines=22> */
.L_x_6940:
        /* <DEDUP_REMOVED lines=20> */
.L_x_6967:
[----:B------:R-:W-:-:S06]  /*bd70*/  HADD2.F32 R4, -RZ, R16.H0_H0 ;  /* 0x20000010ff047230 */ /* 0x000fcc0000004100 */
[----:B------:R-:W0:Y:S02]  /*bd80*/  F2I.U64.TRUNC R4, R4 ;  /* 0x0000000400047311 */ /* 0x000e24000020d800 */
[----:B0-----:R-:W-:Y:S01]  /*bd90*/  STG.E.64 [R2.64], R4 ;  /* 0x0000000402007986 */ /* 0x001fe2000c101b24 */
[----:B------:R-:W-:Y:S05]  /*bda0*/  EXIT ;  /* 0x000000000000794d */ /* 0x000fea0003800000 */
.L_x_6966:
[----:B------:R-:W-:-:S04]  /*bdb0*/  HADD2.F32 R16, -RZ, R16.H0_H0 ;  /* 0x20000010ff107230 */ /* 0x000fc80000004100 */
[----:B------:R-:W0:Y:S02]  /*bdc0*/  F2I.FTZ.U32.TRUNC.NTZ R5, R16 ;  /* 0x0000001000057305 */ /* 0x000e24000021f000 */
[----:B0-----:R-:W-:Y:S01]  /*bdd0*/  STG.E [R2.64], R5 ;  /* 0x0000000502007986 */ /* 0x001fe2000c101924 */
[----:B------:R-:W-:Y:S05]  /*bde0*/  EXIT ;  /* 0x000000000000794d */ /* 0x000fea0003800000 */
.L_x_6968:
        /* <DEDUP_REMOVED lines=9> */
.L_x_26782:


//--------------------- .text._ZN2at6native18elementwise_kernelILi128ELi4EZNS0_22gpu_kernel_impl_nocastIZZZNS0_49_GLOBAL__N__b919a28f_16_Normalization_cu_5c38458736batch_norm_elementwise_backward_evalERKNS_6TensorES6_S6_S6_ENKUlvE0_clEvENKUlvE1_clEvEUlN3c104HalfEfE_EEvRNS_18TensorIteratorBaseERKT_EUliE_EEviT1_ --------------------------
	.section	.text._ZN2at6native18elementwise_kernelILi128ELi4EZNS0_22gpu_kernel_impl_nocastIZZZNS0_49_GLOBAL__N__b919a28f_16_Normalization_cu_5c38458736batch_norm_elementwise_backward_evalERKNS_6TensorES6_S6_S6_ENKUlvE0_clEvENKUlvE1_clEvEUlN3c104HalfEfE_EEvRNS_18TensorIteratorBaseERKT_EUliE_EEviT1_,"ax",@progbits
	.sectioninfo	@"SHI_REGISTERS=12"
	.align	128
        .global         _ZN2at6native18elementwise_kernelILi128ELi4EZNS0_22gpu_kernel_impl_nocastIZZZNS0_49_GLOBAL__N__b919a28f_16_Normalization_cu_5c38458736batch_norm_elementwise_backward_evalERKNS_6TensorES6_S6_S6_ENKUlvE0_clEvENKUlvE1_clEvEUlN3c104HalfEfE_EEvRNS_18TensorIteratorBaseERKT_EUliE_EEviT1_
        .type           _ZN2at6native18elementwise_kernelILi128ELi4EZNS0_22gpu_kernel_impl_nocastIZZZNS0_49_GLOBAL__N__b919a28f_16_Normalization_cu_5c38458736batch_norm_elementwise_backward_evalERKNS_6TensorES6_S6_S6_ENKUlvE0_clEvENKUlvE1_clEvEUlN3c104HalfEfE_EEvRNS_18TensorIteratorBaseERKT_EUliE_EEviT1_,@function
        .size           _ZN2at6native18elementwise_kernelILi128ELi4EZNS0_22gpu_kernel_impl_nocastIZZZNS0_49_GLOBAL__N__b919a28f_16_Normalization_cu_5c38458736batch_norm_elementwise_backward_evalERKNS_6TensorES6_S6_S6_ENKUlvE0_clEvENKUlvE1_clEvEUlN3c104HalfEfE_EEvRNS_18TensorIteratorBaseERKT_EUliE_EEviT1_,(.L_x_26783 - _ZN2at6native18elementwise_kernelILi128ELi4EZNS0_22gpu_kernel_impl_nocastIZZZNS0_49_GLOBAL__N__b919a28f_16_Normalization_cu_5c38458736batch_norm_elementwise_backward_evalERKNS_6TensorES6_S6_S6_ENKUlvE0_clEvENKUlvE1_clEvEUlN3c104HalfEfE_EEvRNS_18TensorIteratorBaseERKT_EUliE_EEviT1_)
        .other          _ZN2at6native18elementwise_kernelILi128ELi4EZNS0_22gpu_kernel_impl_nocastIZZZNS0_49_GLOBAL__N__b919a28f_16_Normalization_cu_5c38458736batch_norm_elementwise_backward_evalERKNS_6TensorES6_S6_S6_ENKUlvE0_clEvENKUlvE1_clEvEUlN3c104HalfEfE_EEvRNS_18TensorIteratorBaseERKT_EUliE_EEviT1_,@"STO_CUDA_ENTRY STV_DEFAULT"
_ZN2at6native18elementwise_kernelILi128ELi4EZNS0_22gpu_kernel_impl_nocastIZZZNS0_49_GLOBAL__N__b919a28f_16_Normalization_cu_5c38458736batch_norm_elementwise_backward_evalERKNS_6TensorES6_S6_S6_ENKUlvE0_clEvENKUlvE1_clEvEUlN3c104HalfEfE_EEvRNS_18TensorIteratorBaseERKT_EUliE_EEviT1_:
.text._ZN2at6native18elementwise_kernelILi128ELi4EZNS0_22gpu_kernel_impl_nocastIZZZNS0_49_GLOBAL__N__b919a28f_16_Normalization_cu_5c38458736batch_norm_elementwise_backward_evalERKNS_6TensorES6_S6_S6_ENKUlvE0_clEvENKUlvE1_clEvEUlN3c104HalfEfE_EEvRNS_18TensorIteratorBaseERKT_EUliE_EEviT1_:
        /* <DEDUP_REMOVED lines=261> */
.L_x_6971:
[----:B------:R-:W-:Y:S02]  /*1050*/  IADD3 R4, P0, R4, c[0x0][0x3d0], RZ ;  /* 0x0000f40004047a10 */ /* 0x000fe40007f1e0ff */
[----:B------:R-:W-:Y:S02]  /*1060*/  IADD3 R6, P1, R3, c[0x0][0x3d8], RZ ;  /* 0x0000f60003067a10 */ /* 0x000fe40007f3e0ff */
[----:B------:R-:W-:Y:S02]  /*1070*/  IADD3.X R5, RZ, c[0x0][0x3d4], RZ, P0, !PT ;  /* 0x0000f500ff057a10 */ /* 0x000fe400007fe4ff */
[----:B------:R-:W-:-:S03]  /*1080*/  IADD3.X R7, RZ, c[0x0][0x3dc], RZ, P1, !PT ;  /* 0x0000f700ff077a10 */ /* 0x000fc60000ffe4ff */
[----:B------:R-:W2:Y:S04]  /*1090*/  LDG.E.U16 R4, [R4.64] ;  /* 0x0000000404047981 */ /* 0x000ea8000c1e1500 */
[----:B------:R-:W3:Y:S01]  /*10a0*/  LDG.E R6, [R6.64] ;  /* 0x0000000406067981 */ /* 0x000ee2000c1e1900 */
[----:B------:R-:W-:Y:S02]  /*10b0*/  IADD3 R2, P0, R2, c[0x0][0x3c8], RZ ;  /* 0x0000f20002027a10 */ /* 0x000fe40007f1e0ff */
[----:B------:R-:W-:Y:S01]  /*10c0*/  IADD3 R0, R0, 0x80, RZ ;  /* 0x0000008000007810 */ /* 0x000fe20007ffe0ff */
[----:B--2---:R-:W-:-:S05]  /*10d0*/  HADD2.F32 R3, -RZ, R4.H0_H0 ;  /* 0x20000004ff037230 */ /* 0x004fca0000004100 */
[----:B---3--:R-:W-:-:S05]  /*10e0*/  FMUL.FTZ R3, R6, R3 ;  /* 0x0000000306037220 */ /* 0x008fca0000410000 */
[----:B------:R-:W-:Y:S02]  /*10f0*/  F2FP.PACK_AB R5, RZ, R3 ;  /* 0x00000003ff05723e */ /* 0x000fe400000000ff */
[----:B------:R-:W-:-:S05]  /*1100*/  IADD3.X R3, RZ, c[0x0][0x3cc], RZ, P0, !PT ;  /* 0x0000f300ff037a10 */ /* 0x000fca00007fe4ff */
[----:B------:R0:W-:Y:S02]  /*1110*/  STG.E.U16 [R2.64], R5 ;  /* 0x0000000502007986 */ /* 0x0001e4000c101504 */
.L_x_6970:
[----:B------:R-:W-:Y:S05]  /*1120*/  BSYNC B0 ;  /* 0x0000000000007941 */ /* 0x000fea0003800000 */
.L_x_6969:
        /* <DEDUP_REMOVED lines=256> */
.L_x_6974:
        /* <DEDUP_REMOVED lines=268> */
.L_x_6975:
        /* <DEDUP_REMOVED lines=13> */
.L_x_6973:
[----:B------:R-:W-:Y:S05]  /*32c0*/  BSYNC B0 ;  /* 0x0000000000007941 */ /* 0x000fea0003800000 */
.L_x_6972:
        /* <DEDUP_REMOVED lines=255> */
.L_x_6976:
[----:B------:R-:W-:Y:S02]  /*42c0*/  IADD3 R4, P0, R4, c[0x0][0x3d0], RZ ;  /* 0x0000f40004047a10 */ /* 0x000fe40007f1e0ff */
[----:B------:R-:W-:Y:S02]  /*42d0*/  IADD3 R6, P1, R3, c[0x0][0x3d8], RZ ;  /* 0x0000f60003067a10 */ /* 0x000fe40007f3e0ff */
[----:B------:R-:W-:Y:S02]  /*42e0*/  IADD3.X R5, RZ, c[0x0][0x3d4], RZ, P0, !PT ;  /* 0x0000f500ff057a10 */ /* 0x000fe400007fe4ff */
[----:B------:R-:W-:-:S03]  /*42f0*/  IADD3.X R7, RZ, c[0x0][0x3dc], RZ, P1, !PT ;  /* 0x0000f700ff077a10 */ /* 0x000fc60000ffe4ff */
[----:B------:R-:W2:Y:S04]  /*4300*/  LDG.E.U16 R4, [R4.64] ;  /* 0x0000000404047981 */ /* 0x000ea8000c1e1500 */
[----:B------:R-:W3:Y:S01]  /*4310*/  LDG.E R6, [R6.64] ;  /* 0x0000000406067981 */ /* 0x000ee2000c1e1900 */
[----:B------:R-:W-:Y:S01]  /*4320*/  IADD3 R2, P0, R2, c[0x0][0x3c8], RZ ;  /* 0x0000f20002027a10 */ /* 0x000fe20007f1e0ff */
[----:B--2---:R-:W-:-:S05]  /*4330*/  HADD2.F32 R3, -RZ, R4.H0_H0 ;  /* 0x20000004ff037230 */ /* 0x004fca0000004100 */
[----:B---3--:R-:W-:-:S05]  /*4340*/  FMUL.FTZ R3, R6, R3 ;  /* 0x0000000306037220 */ /* 0x008fca0000410000 */
[----:B------:R-:W-:Y:S02]  /*4350*/  F2FP.PACK_AB R0, RZ, R3 ;  /* 0x00000003ff00723e */ /* 0x000fe400000000ff */
[----:B------:R-:W-:-:S05]  /*4360*/  IADD3.X R3, RZ, c[0x0][0x3cc], RZ, P0, !PT ;  /* 0x0000f300ff037a10 */ /* 0x000fca00007fe4ff */
[----:B------:R-:W-:Y:S01]  /*4370*/  STG.E.U16 [R2.64], R0 ;  /* 0x0000000002007986 */ /* 0x000fe2000c101504 */
[----:B------:R-:W-:Y:S05]  /*4380*/  EXIT ;  /* 0x000000000000794d */ /* 0x000fea0003800000 */
.L_x_6977:
        /* <DEDUP_REMOVED lines=15> */
.L_x_26783:


//--------------------- .text._ZN2at6native27unrolled_elementwise_kernelIZZZNS0_49_GLOBAL__N__b919a28f_16_Normalization_cu_5c38458736batch_norm_elementwise_backward_evalERKNS_6TensorES5_S5_S5_ENKUlvE0_clEvENKUlvE1_clEvEUlN3c104HalfEfE_St5arrayIPcLm3EELi4E23TrivialOffsetCalculatorILi2EjESE_ILi1EjENS0_6memory15LoadWithoutCastENSH_16StoreWithoutCastEEEviT_T0_T2_T3_T4_T5_ --------------------------
	.section	.text._ZN2at6native27unrolled_elementwise_kernelIZZZNS0_49_GLOBAL__N__b919a28f_16_Normalization_cu_5c38458736batch_norm_elementwise_backward_evalERKNS_6TensorES5_S5_S5_ENKUlvE0_clEvENKUlvE1_clEvEUlN3c104HalfEfE_St5arrayIPcLm3EELi4E23TrivialOffsetCalculatorILi2EjESE_ILi1EjENS0_6memory15LoadWithoutCastENSH_16StoreWithoutCastEEEviT_T0_T2_T3_T4_T5_,"ax",@progbits
	.sectioninfo	@"SHI_REGISTERS=26"
	.align	128
        .global         _ZN2at6native27unrolled_elementwise_kernelIZZZNS0_49_GLOBAL__N__b919a28f_16_Normalization_cu_5c38458736batch_norm_elementwise_backward_evalERKNS_6TensorES5_S5_S5_ENKUlvE0_clEvENKUlvE1_clEvEUlN3c104HalfEfE_St5arrayIPcLm3EELi4E23TrivialOffsetCalculatorILi2EjESE_ILi1EjENS0_6memory15LoadWithoutCastENSH_16StoreWithoutCastEEEviT_T0_T2_T3_T4_T5_
        .type           _ZN2at6native27unrolled_elementwise_kernelIZZZNS0_49_GLOBAL__N__b919a28f_16_Normalization_cu_5c38458736batch_norm_elementwise_backward_evalERKNS_6TensorES5_S5_S5_ENKUlvE0_clEvENKUlvE1_clEvEUlN3c104HalfEfE_St5arrayIPcLm3EELi4E23TrivialOffsetCalculatorILi2EjESE_ILi1EjENS0_6memory15LoadWithoutCastENSH_16StoreWithoutCastEEEviT_T0_T2_T3_T4_T5_,@function
        .size           _ZN2at6native27unrolled_elementwise_kernelIZZZNS0_49_GLOBAL__N__b919a28f_16_Normalization_cu_5c38458736batch_norm_elementwise_backward_evalERKNS_6TensorES5_S5_S5_ENKUlvE0_clEvENKUlvE1_clEvEUlN3c104HalfEfE_St5arrayIPcLm3EELi4E23TrivialOffsetCalculatorILi2EjESE_ILi1EjENS0_6memory15LoadWithoutCastENSH_16StoreWithoutCastEEEviT_T0_T2_T3_T4_T5_,(.L_x_26784 - _ZN2at6native27unrolled_elementwise_kernelIZZZNS0_49_GLOBAL__N__b919a28f_16_Normalization_cu_5c38458736batch_norm_elementwise_backward_evalERKNS_6TensorES5_S5_S5_ENKUlvE0_clEvENKUlvE1_clEvEUlN3c104HalfEfE_St5arrayIPcLm3EELi4E23TrivialOffsetCalculatorILi2EjESE_ILi1EjENS0_6memory15LoadWithoutCastENSH_16StoreWithoutCastEEEviT_T0_T2_T3_T4_T5_)
        .other          _ZN2at6native27unrolled_elementwise_kernelIZZZNS0_49_GLOBAL__N__b919a28f_16_Normalization_cu_5c38458736batch_norm_elementwise_backward_evalERKNS_6TensorES5_S5_S5_ENKUlvE0_clEvENKUlvE1_clEvEUlN3c104HalfEfE_St5arrayIPcLm3EELi4E23TrivialOffsetCalculatorILi2EjESE_ILi1EjENS0_6memory15LoadWithoutCastENSH_16StoreWithoutCastEEEviT_T0_T2_T3_T4_T5_,@"STO_CUDA_ENTRY STV_DEFAULT"
_ZN2at6native27unrolled_elementwise_kernelIZZZNS0_49_GLOBAL__N__b919a28f_16_Normalization_cu_5c38458736batch_norm_elementwise_backward_evalERKNS_6TensorES5_S5_S5_ENKUlvE0_clEvENKUlvE1_clEvEUlN3c104HalfEfE_St5arrayIPcLm3EELi4E23TrivialOffsetCalculatorILi2EjESE_ILi1EjENS0_6memory15LoadWithoutCastENSH_16StoreWithoutCastEEEviT_T0_T2_T3_T4_T5_:
.text._ZN2at6native27unrolled_elementwise_kernelIZZZNS0_49_GLOBAL__N__b919a28f_16_Normalization_cu_5c38458736batch_norm_elementwise_backward_evalERKNS_6TensorES5_S5_S5_ENKUlvE0_clEvENKUlvE1_clEvEUlN3c104HalfEfE_St5arrayIPcLm3EELi4E23TrivialOffsetCalculatorILi2EjESE_ILi1EjENS0_6memory15LoadWithoutCastENSH_16StoreWithoutCastEEEviT_T0_T2_T3_T4_T5_:
[----:B------:R-:W-:Y:S02]  /*0000*/  IMAD.MOV.U32 R1, RZ, RZ, c[0x0][0x28] ;  /* 0x00000a00ff017624 */ /* 0x000fe400078e00ff */
[----:B------:R-:W0:Y:S01]  /*0010*/  S2R R0, SR_CTAID.X ;  /* 0x0000000000007919 */ /* 0x000e220000002500 */
[----:B------:R-:W-:Y:S01]  /*0020*/  IMAD.MOV.U32 R3, RZ, RZ, -0x200 ;  /* 0xfffffe00ff037424 */ /* 0x000fe200078e00ff */
[----:B------:R-:W-:Y:S01]  /*0030*/  ULDC.64 UR4, c[0x0][0x118] ;  /* 0x0000460000047ab9 */ /* 0x000fe20000000a00 */
[----:B------:R-:W-:Y:S01]  /*0040*/  IMAD.MOV.U32 R4, RZ, RZ, RZ ;  /* 0x000000ffff047224 */ /* 0x000fe200078e00ff */
[----:B------:R-:W1:Y:S01]  /*0050*/  S2R R5, SR_TID.X ;  /* 0x0000000000057919 */ /* 0x000e620000002100 */
[----:B0-----:R-:W-:Y:S01]  /*0060*/  IMAD R2, R0, R3, c[0x0][0x160] ;  /* 0x0000580000027624 */ /* 0x001fe200078e0203 */
[----:B------:R-:W-:Y:S02]  /*0070*/  PRMT R3, RZ, 0x7610, R3 ;  /* 0x00007610ff037816 */ /* 0x000fe40000000003 */
[----:B-1----:R-:W-:Y:S02]  /*0080*/  MOV R17, R5 ;  /* 0x0000000500117202 */ /* 0x002fe40000000f00 */
[----:B------:R-:W-:-:S13]  /*0090*/  ISETP.GE.AND P0, PT, R5, R2, PT ;  /* 0x000000020500720c */ /* 0x000fda0003f06270 */
[----:B------:R-:W-:Y:S01]  /*00a0*/  @!P0 IMAD R10, R0, 0x200, R17 ;  /* 0x00000200000a8824 */ /* 0x000fe200078e0211 */
[----:B------:R-:W-:Y:S02]  /*00b0*/  @!P0 IADD3 R17, R17, 0x80, RZ ;  /* 0x0000008011118810 */ /* 0x000fe40007ffe0ff */
[----:B------:R-:W-:Y:S02]  /*00c0*/  @!P0 MOV R9, 0x2 ;  /* 0x0000000200098802 */ /* 0x000fe40000000f00 */
[----:B------:R-:W-:Y:S01]  /*00d0*/  ISETP.GE.AND P1, PT, R17, R2, PT ;  /* 0x000000021100720c */ /* 0x000fe20003f26270 */
[----:B------:R-:W-:Y:S02]  /*00e0*/  @!P0 IMAD.MOV.U32 R11, RZ, RZ, 0x4 ;  /* 0x00000004ff0b8424 */ /* 0x000fe400078e00ff */
[----:B------:R-:W-:-:S10]  /*00f0*/  @!P0 IMAD.WIDE.U32 R8, R10, R9, c[0x0][0x170] ;  /* 0x00005c000a088625 */ /* 0x000fd400078e0009 */
[----:B------:R-:W-:Y:S01]  /*0100*/  @!P1 IMAD R14, R0, 0x200, R17 ;  /* 0x00000200000e9824 */ /* 0x000fe200078e0211 */
[----:B------:R-:W-:Y:S01]  /*0110*/  @!P1 IADD3 R17, R17, 0x80, RZ ;  /* 0x0000008011119810 */ /* 0x000fe20007ffe0ff */
[----:B------:R0:W2:Y:S03]  /*0120*/  @!P0 LDG.E.U16 R3, [R8.64] ;  /* 0x0000000408038981 */ /* 0x0000a6000c1e1500 */
[----:B------:R-:W-:Y:S01]  /*0130*/  ISETP.GE.AND P3, PT, R17, R2, PT ;  /* 0x000000021100720c */ /* 0x000fe20003f66270 */
[----:B------:R-:W-:-:S05]  /*0140*/  @!P0 IMAD.WIDE.U32 R10, R10, R11, c[0x0][0x178] ;  /* 0x00005e000a0a8625 */ /* 0x000fca00078e000b */
[----:B------:R1:W3:Y:S07]  /*0150*/  @!P0 LDG.E R4, [R10.64] ;  /* 0x000000040a048981 */ /* 0x0002ee000c1e1900 */
[----:B------:R-:W-:Y:S02]  /*0160*/  @!P3 LEA R16, R0, R17, 0x9 ;  /* 0x000000110010b211 */ /* 0x000fe400078e48ff */
[----:B------:R-:W-:-:S04]  /*0170*/  @!P3 IADD3 R17, R17, 0x80, RZ ;  /* 0x000000801111b810 */ /* 0x000fc80007ffe0ff */
[----:B------:R-:W-:Y:S01]  /*0180*/  ISETP.GE.AND P2, PT, R17, R2, PT ;  /* 0x000000021100720c */ /* 0x000fe20003f46270 */
[----:B------:R-:W-:Y:S02]  /*0190*/  @!P1 IMAD.MOV.U32 R13, RZ, RZ, 0x2 ;  /* 0x00000002ff0d9424 */ /* 0x000fe400078e00ff */
[----:B------:R-:W-:Y:S01]  /*01a0*/  @!P3 IMAD.MOV.U32 R19, RZ, RZ, 0x2 ;  /* 0x00000002ff13b424 */ /* 0x000fe200078e00ff */
[----:B------:R-:W-:Y:S01]  /*01b0*/  PRMT R7, RZ, 0x7610, R7 ;  /* 0x00007610ff077816 */ /* 0x000fe20000000007 */
[----:B------:R-:W-:Y:S01]  /*01c0*/  @!P1 IMAD.WIDE.U32 R12, R14, R13, c[0x0][0x170] ;  /* 0x00005c000e0c9625 */ /* 0x000fe200078e000d */
[----:B------:R-:W-:Y:S02]  /*01d0*/  PRMT R6, RZ, 0x7610, R6 ;  /* 0x00007610ff067816 */ /* 0x000fe40000000006 */
[----:B------:R-:W-:Y:S01]  /*01e0*/  @!P1 MOV R15, 0x4 ;  /* 0x00000004000f9802 */ /* 0x000fe20000000f00 */
[----:B------:R-:W-:Y:S01]  /*01f0*/  @!P3 IMAD.WIDE.U32 R18, R16, R19, c[0x0][0x170] ;  /* 0x00005c001012b625 */ /* 0x000fe200078e0013 */
[----:B0-----:R-:W-:Y:S01]  /*0200*/  CS2R R8, SRZ ;  /* 0x0000000000087805 */ /* 0x001fe2000001ff00 */
[----:B------:R0:W4:Y:S02]  /*0210*/  @!P1 LDG.E.U16 R7, [R12.64] ;  /* 0x000000040c079981 */ /* 0x000124000c1e1500 */
[----:B------:R-:W-:Y:S01]  /*0220*/  @!P3 IMAD.MOV.U32 R21, RZ, RZ, 0x4 ;  /* 0x00000004ff15b424 */ /* 0x000fe200078e00ff */
[----:B------:R-:W-:Y:S01]  /*0230*/  @!P2 MOV R23, 0x2 ;  /* 0x000000020017a802 */ /* 0x000fe20000000f00 */
[----:B------:R-:W-:Y:S01]  /*0240*/  @!P2 IMAD R20, R0, 0x200, R17 ;  /* 0x000002000014a824 */ /* 0x000fe200078e0211 */
[----:B------:R0:W4:Y:S01]  /*0250*/  @!P3 LDG.E.U16 R6, [R18.64] ;  /* 0x000000041206b981 */ /* 0x000122000c1e1500 */
[----:B------:R-:W-:-:S04]  /*0260*/  @!P1 IMAD.WIDE.U32 R14, R14, R15, c[0x0][0x178] ;  /* 0x00005e000e0e9625 */ /* 0x000fc800078e000f */
[----:B------:R-:W-:Y:S01]  /*0270*/  @!P3 IMAD.WIDE.U32 R16, R16, R21, c[0x0][0x178] ;  /* 0x00005e001010b625 */ /* 0x000fe200078e0015 */
[----:B-1----:R-:W-:Y:S01]  /*0280*/  PRMT R11, RZ, 0x7610, R11 ;  /* 0x00007610ff0b7816 */ /* 0x002fe2000000000b */
[----:B------:R1:W4:Y:S02]  /*0290*/  @!P1 LDG.E R9, [R14.64] ;  /* 0x000000040e099981 */ /* 0x000324000c1e1900 */
[----:B0-----:R-:W-:Y:S02]  /*02a0*/  @!P2 IMAD.WIDE.U32 R12, R20, R23, c[0x0][0x170] ;  /* 0x00005c00140ca625 */ /* 0x001fe400078e0017 */
[----:B------:R-:W4:Y:S04]  /*02b0*/  @!P3 LDG.E R8, [R16.64] ;  /* 0x000000041008b981 */ /* 0x000f28000c1e1900 */
[----:B------:R0:W4:Y:S01]  /*02c0*/  @!P2 LDG.E.U16 R11, [R12.64] ;  /* 0x000000040c0ba981 */ /* 0x000122000c1e1500 */
[----:B------:R-:W-:Y:S01]  /*02d0*/  @!P2 IMAD.MOV.U32 R19, RZ, RZ, 0x4 ;  /* 0x00000004ff13a424 */ /* 0x000fe200078e00ff */
[----:B-1----:R-:W-:Y:S01]  /*02e0*/  IADD3 R15, R5, 0x100, RZ ;  /* 0x00000100050f7810 */ /* 0x002fe20007ffe0ff */
[----:B------:R-:W-:-:S02]  /*02f0*/  IMAD.MOV.U32 R10, RZ, RZ, RZ ;  /* 0x000000ffff0a7224 */ /* 0x000fc400078e00ff */
[----:B------:R-:W-:Y:S01]  /*0300*/  @!P2 IMAD.WIDE.U32 R18, R20, R19, c[0x0][0x178] ;  /* 0x00005e001412a625 */ /* 0x000fe200078e0013 */
[----:B------:R-:W-:-:S03]  /*0310*/  ISETP.GE.AND P3, PT, R15, R2, PT ;  /* 0x000000020f00720c */ /* 0x000fc60003f66270 */
[----:B------:R-:W-:Y:S01]  /*0320*/  @!P0 IMAD.MOV.U32 R15, RZ, RZ, 0x2 ;  /* 0x00000002ff0f8424 */ /* 0x000fe200078e00ff */
[C---:B0-----:R-:W-:Y:S01]  /*0330*/  IADD3 R13, R5.reuse, 0x180, RZ ;  /* 0x00000180050d7810 */ /* 0x041fe20007ffe0ff */
[----:B------:R0:W5:Y:S01]  /*0340*/  @!P2 LDG.E R10, [R18.64] ;  /* 0x00000004120aa981 */ /* 0x000162000c1e1900 */
[----:B------:R-:W-:Y:S02]  /*0350*/  @!P0 LEA R12, R0, R5, 0x9 ;  /* 0x00000005000c8211 */ /* 0x000fe400078e48ff */
[----:B------:R-:W-:Y:S02]  /*0360*/  IADD3 R21, R5, 0x80, RZ ;  /* 0x0000008005157810 */ /* 0x000fe40007ffe0ff */
[-C--:B------:R-:W-:Y:S01]  /*0370*/  ISETP.GE.AND P1, PT, R13, R2.reuse, PT ;  /* 0x000000020d00720c */ /* 0x080fe20003f26270 */
[----:B------:R-:W-:Y:S01]  /*0380*/  @!P0 IMAD.WIDE.U32 R12, R12, R15, c[0x0][0x168] ;  /* 0x00005a000c0c8625 */ /* 0x000fe200078e000f */
[----:B------:R-:W-:-:S03]  /*0390*/  ISETP.GE.AND P2, PT, R21, R2, PT ;  /* 0x000000021500720c */ /* 0x000fc60003f46270 */
[----:B------:R-:W-:-:S05]  /*03a0*/  @!P0 IMAD.MOV.U32 R5, RZ, RZ, R21 ;  /* 0x000000ffff058224 */ /* 0x000fca00078e0015 */
[----:B------:R-:W-:Y:S01]  /*03b0*/  ISETP.GE.AND P4, PT, R5, R2, PT ;  /* 0x000000020500720c */ /* 0x000fe20003f86270 */
[----:B------:R-:W-:Y:S01]  /*03c0*/  BSSY B0, `(.L_x_6978) ;  /* 0x0000017000007945 */ /* 0x000fe20003800000 */
[----:B--2---:R-:W-:-:S05]  /*03d0*/  @!P0 HADD2.F32 R3, -RZ, R3.H0_H0 ;  /* 0x20000003ff038230 */ /* 0x004fca0000004100 */
[----:B---3--:R-:W-:-:S05]  /*03e0*/  @!P0 FMUL.FTZ R3, R3, R4 ;  /* 0x0000000403038220 */ /* 0x008fca0000410000 */
[----:B------:R-:W-:-:S05]  /*03f0*/  @!P0 F2FP.PACK_AB R14, RZ, R3 ;  /* 0x00000003ff0e823e */ /* 0x000fca00000000ff */
[----:B------:R0:W-:Y:S01]  /*0400*/  @!P0 STG.E.U16 [R12.64], R14 ;  /* 0x0000000e0c008986 */ /* 0x0001e2000c101504 */
[----:B----4-:R-:W-:Y:S02]  /*0410*/  @!P2 HADD2.F32 R4, -RZ, R7.H0_H0 ;  /* 0x20000007ff04a230 */ /* 0x010fe40000004100 */
[----:B------:R-:W-:-:S03]  /*0420*/  @!P3 HADD2.F32 R3, -RZ, R6.H0_H0 ;  /* 0x20000006ff03b230 */ /* 0x000fc60000004100 */
[----:B------:R-:W-:Y:S02]  /*0430*/  @!P2 FMUL.FTZ R4, R4, R9 ;  /* 0x000000090404a220 */ /* 0x000fe40000410000 */
[----:B------:R-:W-:-:S03]  /*0440*/  @!P3 FMUL.FTZ R3, R3, R8 ;  /* 0x000000080303b220 */ /* 0x000fc60000410000 */
[----:B------:R-:W-:Y:S01]  /*0450*/  @!P2 F2FP.PACK_AB R4, RZ, R4 ;  /* 0x00000004ff04a23e */ /* 0x000fe200000000ff */
[----:B------:R-:W-:Y:S01]  /*0460*/  @!P1 HADD2.F32 R11, -RZ, R11.H0_H0 ;  /* 0x2000000bff0b9230 */ /* 0x000fe20000004100 */
[----:B------:R-:W-:Y:S01]  /*0470*/  @!P3 F2FP.PACK_AB R3, RZ, R3 ;  /* 0x00000003ff03b23e */ /* 0x000fe200000000ff */
[----:B------:R-:W-:Y:S05]  /*0480*/  @P4 BRA `(.L_x_6979) ;  /* 0x000000a000004947 */ /* 0x000fea0003800000 */
[----:B0-----:R-:W-:Y:S01]  /*0490*/  LEA R6, R0, R5, 0x9 ;  /* 0x0000000500067211 */ /* 0x001fe200078e48ff */
[----:B------:R-:W-:Y:S01]  /*04a0*/  IMAD.MOV.U32 R9, RZ, RZ, 0x2 ;  /* 0x00000002ff097424 */ /* 0x000fe200078e00ff */
[----:B------:R-:W-:-:S03]  /*04b0*/  IADD3 R5, R5, 0x80, RZ ;  /* 0x0000008005057810 */ /* 0x000fc60007ffe0ff */
[----:B------:R-:W-:Y:S01]  /*04c0*/  IMAD.WIDE.U32 R6, R6, R9, c[0x0][0x168] ;  /* 0x00005a0006067625 */ /* 0x000fe200078e0009 */
[----:B------:R-:W-:-:S04]  /*04d0*/  ISETP.GE.AND P0, PT, R5, R2, PT ;  /* 0x000000020500720c */ /* 0x000fc80003f06270 */
[----:B------:R0:W-:Y:S09]  /*04e0*/  STG.E.U16 [R6.64], R4 ;  /* 0x0000000406007986 */ /* 0x0001f2000c101504 */
[----:B------:R-:W-:Y:S02]  /*04f0*/  @!P0 LEA R8, R0, R5, 0x9 ;  /* 0x0000000500088211 */ /* 0x000fe400078e48ff */
[----:B------:R-:W-:-:S03]  /*0500*/  @!P0 IADD3 R5, R5, 0x80, RZ ;  /* 0x0000008005058810 */ /* 0x000fc60007ffe0ff */
[----:B------:R-:W-:-:S05]  /*0510*/  @!P0 IMAD.WIDE.U32 R8, R8, R9, c[0x0][0x168] ;  /* 0x00005a0008088625 */ /* 0x000fca00078e0009 */
[----:B------:R0:W-:Y:S02]  /*0520*/  @!P0 STG.E.U16 [R8.64], R3 ;  /* 0x0000000308008986 */ /* 0x0001e4000c101504 */
.L_x_6979:
[----:B0-----:R-:W-:Y:S05]  /*0530*/  BSYNC B0 ;  /* 0x0000000000007941 */ /* 0x001fea0003800000 */
.L_x_6978:
[----:B------:R-:W-:Y:S01]  /*0540*/  ISETP.GE.AND P0, PT, R5, R2, PT ;  /* 0x000000020500720c */ /* 0x000fe20003f06270 */
[----:B-----5:R-:W-:-:S05]  /*0550*/  @!P1 FMUL.FTZ R10, R11, R10 ;  /* 0x0000000a0b0a9220 */ /* 0x020fca0000410000 */
[----:B------:R-:W-:-:S07]  /*0560*/  @!P1 F2FP.PACK_AB R10, RZ, R10 ;  /* 0x0000000aff0a923e */ /* 0x000fce00000000ff */
[----:B------:R-:W-:Y:S05]  /*0570*/  @P0 EXIT ;  /* 0x000000000000094d */ /* 0x000fea0003800000 */
[----:B------:R-:W-:Y:S01]  /*0580*/  HFMA2.MMA R3, -RZ, RZ, 0, 1.1920928955078125e-07 ;  /* 0x00000002ff037435 */ /* 0x000fe200000001ff */
[----:B------:R-:W-:-:S09]  /*0590*/  IMAD R2, R0, 0x200, R5 ;  /* 0x0000020000027824 */ /* 0x000fd200078e0205 */
[----:B------:R-:W-:-:S05]  /*05a0*/  IMAD.WIDE.U32 R2, R2, R3, c[0x0][0x168] ;  /* 0x00005a0002027625 */ /* 0x000fca00078e0003 */
[----:B------:R-:W-:Y:S01]  /*05b0*/  STG.E.U16 [R2.64], R10 ;  /* 0x0000000a02007986 */ /* 0x000fe2000c101504 */
[----:B------:R-:W-:Y:S05]  /*05c0*/  EXIT ;  /* 0x000000000000794d */ /* 0x000fea0003800000 */
.L_x_6980:
        /* <DEDUP_REMOVED lines=11> */
.L_x_26784:


//--------------------- .text._ZN2at6native29vectorized_elementwise_kernelILi2EZZZNS0_49_GLOBAL__N__b919a28f_16_Normalization_cu_5c38458736batch_norm_elementwise_backward_evalERKNS_6TensorES5_S5_S5_ENKUlvE0_clEvENKUlvE1_clEvEUlN3c104HalfEfE_St5arrayIPcLm3EEEEviT0_T1_ --------------------------
	.section	.text._ZN2at6native29vectorized_elementwise_kernelILi2EZZZNS0_49_GLOBAL__N__b919a28f_16_Normalization_cu_5c38458736batch_norm_elementwise_backward_evalERKNS_6TensorES5_S5_S5_ENKUlvE0_clEvENKUlvE1_clEvEUlN3c104HalfEfE_St5arrayIPcLm3EEEEviT0_T1_,"ax",@progbits
	.sectioninfo	@"SHI_REGISTERS=32"
	.align	128
        .global         _ZN2at6native29vectorized_elementwise_kernelILi2EZZZNS0_49_GLOBAL__N__b919a28f_16_Normalization_cu_5c38458736batch_norm_elementwise_backward_evalERKNS_6TensorES5_S5_S5_ENKUlvE0_clEvENKUlvE1_clEvEUlN3c104HalfEfE_St5arrayIPcLm3EEEEviT0_T1_
        .type           _ZN2at6native29vectorized_elementwise_kernelILi2EZZZNS0_49_GLOBAL__N__b919a28f_16_Normalization_cu_5c38458736batch_norm_elementwise_backward_evalERKNS_6TensorES5_S5_S5_ENKUlvE0_clEvENKUlvE1_clEvEUlN3c104HalfEfE_St5arrayIPcLm3EEEEviT0_T1_,@function
        .size           _ZN2at6native29vectorized_elementwise_kernelILi2EZZZNS0_49_GLOBAL__N__b919a28f_16_Normalization_cu_5c38458736batch_norm_elementwise_backward_evalERKNS_6TensorES5_S5_S5_ENKUlvE0_clEvENKUlvE1_clEvEUlN3c104HalfEfE_St5arrayIPcLm3EEEEviT0_T1_,(.L_x_26785 - _ZN2at6native29vectorized_elementwise_kernelILi2EZZZNS0_49_GLOBAL__N__b919a28f_16_Normalization_cu_5c38458736batch_norm_elementwise_backward_evalERKNS_6TensorES5_S5_S5_ENKUlvE0_clEvENKUlvE1_clEvEUlN3c104HalfEfE_St5arrayIPcLm3EEEEviT0_T1_)
        .other          _ZN2at6native29vectorized_elementwise_kernelILi2EZZZNS0_49_GLOBAL__N__b919a28f_16_Normalization_cu_5c38458736batch_norm_elementwise_backward_evalERKNS_6TensorES5_S5_S5_ENKUlvE0_clEvENKUlvE1_clEvEUlN3c104HalfEfE_St5arrayIPcLm3EEEEviT0_T1_,@"STO_CUDA_ENTRY STV_DEFAULT"
_ZN2at6native29vectorized_elementwise_kernelILi2EZZZNS0_49_GLOBAL__N__b919a28f_16_Normalization_cu_5c38458736batch_norm_elementwise_backward_evalERKNS_6TensorES5_S5_S5_ENKUlvE0_clEvENKUlvE1_clEvEUlN3c104HalfEfE_St5arrayIPcLm3EEEEviT0_T1_:
.text._ZN2at6native29vectorized_elementwise_kernelILi2EZZZNS0_49_GLOBAL__N__b919a28f_16_Normalization_cu_5c38458736batch_norm_elementwise_backward_evalERKNS_6TensorES5_S5_S5_ENKUlvE0_clEvENKUlvE1_clEvEUlN3c104HalfEfE_St5arrayIPcLm3EEEEviT0_T1_:
        /* <DEDUP_REMOVED lines=8> */
[----:B------:R-:W-:Y:S01]  /*0080*/  IMAD.MOV.U32 R4, RZ, RZ, 0x2 ;  /* 0x00000002ff047424 */ /* 0x000fe200078e00ff */
[----:B------:R-:W-:-:S03]  /*0090*/  HFMA2.MMA R6, -RZ, RZ, 0, 2.384185791015625e-07 ;  /* 0x00000004ff067435 */ /* 0x000fc600000001ff */
[----:B------:R-:W-:-:S07]  /*00a0*/  IMAD.WIDE R2, R5, R4, c[0x0][0x170] ;  /* 0x00005c0005027625 */ /* 0x000fce00078e0204 */
[----:B------:R-:W-:-:S04]  /*00b0*/  IMAD.WIDE R6, R5, R6, c[0x0][0x178] ;  /* 0x00005e0005067625 */ /* 0x000fc800078e0206 */
[----:B0-----:R-:W-:-:S04]  /*00c0*/  IMAD.WIDE.U32 R12, R0, 0x4, R2 ;  /* 0x00000004000c7825 */ /* 0x001fc800078e0002 */
[----:B------:R-:W-:Y:S01]  /*00d0*/  IMAD.WIDE.U32 R14, R0, 0x8, R6 ;  /* 0x00000008000e7825 */ /* 0x000fe200078e0006 */
[----:B------:R-:W2:Y:S04]  /*00e0*/  LDG.E R16, [R12.64] ;  /* 0x000000040c107981 */ /* 0x000ea8000c1e1900 */
[----:B------:R-:W3:Y:S04]  /*00f0*/  LDG.E.64 R10, [R14.64] ;  /* 0x000000040e0a7981 */ /* 0x000ee8000c1e1b00 */
[----:B------:R-:W4:Y:S04]  /*0100*/  LDG.E R18, [R12.64+0x200] ;  /* 0x000200040c127981 */ /* 0x000f28000c1e1900 */
[----:B------:R-:W5:Y:S04]  /*0110*/  LDG.E R20, [R12.64+0x400] ;  /* 0x000400040c147981 */ /* 0x000f68000c1e1900 */
[----:B------:R5:W5:Y:S04]  /*0120*/  LDG.E R21, [R12.64+0x600] ;  /* 0x000600040c157981 */ /* 0x000b68000c1e1900 */
[----:B------:R0:W5:Y:S04]  /*0130*/  LDG.E.64 R2, [R14.64+0x400] ;  /* 0x000400040e027981 */ /* 0x000168000c1e1b00 */
[----:B------:R0:W5:Y:S04]  /*0140*/  LDG.E.64 R6, [R14.64+0x800] ;  /* 0x000800040e067981 */ /* 0x000168000c1e1b00 */
[----:B------:R0:W5:Y:S01]  /*0150*/  LDG.E.64 R8, [R14.64+0xc00] ;  /* 0x000c00040e087981 */ /* 0x000162000c1e1b00 */
[----:B------:R-:W-:-:S06]  /*0160*/  IMAD.WIDE.U32 R4, R5, R4, c[0x0][0x168] ;  /* 0x00005a0005047625 */ /* 0x000fcc00078e0004 */
[----:B------:R-:W-:Y:S01]  /*0170*/  IMAD.WIDE R4, R0, 0x4, R4 ;  /* 0x0000000400047825 */ /* 0x000fe200078e0204 */
[--C-:B--2---:R-:W-:Y:S02]  /*0180*/  HADD2.F32 R17, -RZ, R16.reuse.H0_H0 ;  /* 0x20000010ff117230 */ /* 0x104fe40000004100 */
[----:B------:R-:W-:-:S05]  /*0190*/  HADD2.F32 R16, -RZ, R16.H1_H1 ;  /* 0x30000010ff107230 */ /* 0x000fca0000004100 */
[----:B---3--:R-:W-:Y:S01]  /*01a0*/  FMUL.FTZ R11, R11, R16 ;  /* 0x000000100b0b7220 */ /* 0x008fe20000410000 */
[--C-:B----4-:R-:W-:Y:S02]  /*01b0*/  HADD2.F32 R19, -RZ, R18.reuse.H0_H0 ;  /* 0x20000012ff137230 */ /* 0x110fe40000004100 */
[----:B------:R-:W-:Y:S02]  /*01c0*/  HADD2.F32 R16, -RZ, R18.H1_H1 ;  /* 0x30000012ff107230 */ /* 0x000fe40000004100 */
[--C-:B-----5:R-:W-:Y:S02]  /*01d0*/  HADD2.F32 R13, -RZ, R20.reuse.H0_H0 ;  /* 0x20000014ff0d7230 */ /* 0x120fe40000004100 */
[----:B------:R-:W-:Y:S02]  /*01e0*/  HADD2.F32 R12, -RZ, R20.H1_H1 ;  /* 0x30000014ff0c7230 */ /* 0x000fe40000004100 */
[--C-:B0-----:R-:W-:Y:S02]  /*01f0*/  HADD2.F32 R15, -RZ, R21.reuse.H0_H0 ;  /* 0x20000015ff0f7230 */ /* 0x101fe40000004100 */
[----:B------:R-:W-:Y:S01]  /*0200*/  HADD2.F32 R14, -RZ, R21.H1_H1 ;  /* 0x30000015ff0e7230 */ /* 0x000fe20000004100 */
[----:B------:R-:W-:-:S02]  /*0210*/  FMUL.FTZ R10, R10, R17 ;  /* 0x000000110a0a7220 */ /* 0x000fc40000410000 */
[----:B------:R-:W-:Y:S02]  /*0220*/  FMUL.FTZ R2, R2, R19 ;  /* 0x0000001302027220 */ /* 0x000fe40000410000 */
[----:B------:R-:W-:Y:S02]  /*0230*/  FMUL.FTZ R3, R3, R16 ;  /* 0x0000001003037220 */ /* 0x000fe40000410000 */
[----:B------:R-:W-:Y:S02]  /*0240*/  FMUL.FTZ R6, R6, R13 ;  /* 0x0000000d06067220 */ /* 0x000fe40000410000 */
[----:B------:R-:W-:Y:S02]  /*0250*/  FMUL.FTZ R7, R7, R12 ;  /* 0x0000000c07077220 */ /* 0x000fe40000410000 */
[----:B------:R-:W-:Y:S02]  /*0260*/  FMUL.FTZ R8, R8, R15 ;  /* 0x0000000f08087220 */ /* 0x000fe40000410000 */
[----:B------:R-:W-:Y:S01]  /*0270*/  FMUL.FTZ R9, R9, R14 ;  /* 0x0000000e09097220 */ /* 0x000fe20000410000 */
[----:B------:R-:W-:-:S02]  /*0280*/  F2FP.PACK_AB R11, R11, R10 ;  /* 0x0000000a0b0b723e */ /* 0x000fc400000000ff */
[----:B------:R-:W-:Y:S02]  /*0290*/  F2FP.PACK_AB R3, R3, R2 ;  /* 0x000000020303723e */ /* 0x000fe400000000ff */
[----:B------:R-:W-:Y:S02]  /*02a0*/  F2FP.PACK_AB R7, R7, R6 ;  /* 0x000000060707723e */ /* 0x000fe400000000ff */
[----:B------:R-:W-:Y:S01]  /*02b0*/  F2FP.PACK_AB R9, R9, R8 ;  /* 0x000000080909723e */ /* 0x000fe200000000ff */
[----:B------:R-:W-:Y:S04]  /*02c0*/  STG.E [R4.64], R11 ;  /* 0x0000000b04007986 */ /* 0x000fe8000c101904 */
[----:B------:R-:W-:Y:S04]  /*02d0*/  STG.E [R4.64+0x200], R3 ;  /* 0x0002000304007986 */ /* 0x000fe8000c101904 */
[----:B------:R-:W-:Y:S04]  /*02e0*/  STG.E [R4.64+0x400], R7 ;  /* 0x0004000704007986 */ /* 0x000fe8000c101904 */
[----:B------:R-:W-:Y:S01]  /*02f0*/  STG.E [R4.64+0x600], R9 ;  /* 0x0006000904007986 */ /* 0x000fe2000c101904 */
[----:B------:R-:W-:Y:S05]  /*0300*/  EXIT ;  /* 0x000000000000794d */ /* 0x000fea0003800000 */
.L_x_6981:
[----:B------:R-:W0:Y:S01]  /*0310*/  S2R R6, SR_TID.X ;  /* 0x0000000000067919 */ /* 0x000e220000002100 */
[----:B------:R-:W-:-:S02]  /*0320*/  MOV R3, RZ ;  /* 0x000000ff00037202 */ /* 0x000fc40000000f00 */
[----:B------:R-:W-:Y:S02]  /*0330*/  PRMT R4, RZ, 0x7610, R4 ;  /* 0x00007610ff047816 */ /* 0x000fe40000000004 */
[----:B------:R-:W-:Y:S02]  /*0340*/  PRMT R2, RZ, 0x7610, R2 ;  /* 0x00007610ff027816 */ /* 0x000fe40000000002 */
[----:B0-----:R-:W-:Y:S01]  /*0350*/  ISETP.GE.AND P0, PT, R6, R7, PT ;  /* 0x000000070600720c */ /* 0x001fe20003f06270 */
[----:B------:R-:W-:-:S12]  /*0360*/  IMAD.MOV.U32 R0, RZ, RZ, R6 ;  /* 0x000000ffff007224 */ /* 0x000fd800078e0006 */
[----:B------:R-:W-:Y:S01]  /*0370*/  @!P0 IMAD.IADD R16, R5, 0x1, R0 ;  /* 0x0000000105108824 */ /* 0x000fe200078e0200 */
[----:B------:R-:W-:Y:S01]  /*0380*/  @!P0 IADD3 R0, R0, 0x80, RZ ;  /* 0x0000008000008810 */ /* 0x000fe20007ffe0ff */
[----:B------:R-:W-:Y:S02]  /*0390*/  @!P0 IMAD.MOV.U32 R13, RZ, RZ, 0x2 ;  /* 0x00000002ff0d8424 */ /* 0x000fe400078e00ff */
[----:B------:R-:W-:Y:S01]  /*03a0*/  @!P0 IMAD.MOV.U32 R17, RZ, RZ, 0x4 ;  /* 0x00000004ff118424 */ /* 0x000fe200078e00ff */
[----:B------:R-:W-:Y:S01]  /*03b0*/  ISETP.GE.AND P4, PT, R0, R7, PT ;  /* 0x000000070000720c */ /* 0x000fe20003f86270 */
[----:B------:R-:W-:-:S04]  /*03c0*/  @!P0 IMAD.WIDE.U32 R12, R16, R13, c[0x0][0x170] ;  /* 0x00005c00100c8625 */ /* 0x000fc800078e000d */
[----:B------:R-:W-:Y:S01]  /*03d0*/  @!P0 IMAD.WIDE.U32 R16, R16, R17, c[0x0][0x178] ;  /* 0x00005e0010108625 */ /* 0x000fe200078e0011 */
[----:B------:R0:W2:Y:S04]  /*03e0*/  @!P0 LDG.E.U16 R4, [R12.64] ;  /* 0x000000040c048981 */ /* 0x0000a8000c1e1500 */
[----:B------:R1:W3:Y:S03]  /*03f0*/  @!P0 LDG.E R3, [R16.64] ;  /* 0x0000000410038981 */ /* 0x0002e6000c1e1900 */
[----:B------:R-:W-:Y:S02]  /*0400*/  @!P4 IADD3 R10, R5, R0, RZ ;  /* 0x00000000050ac210 */ /* 0x000fe40007ffe0ff */
[----:B------:R-:W-:-:S02]  /*0410*/  @!P4 IADD3 R0, R0, 0x80, RZ ;  /* 0x000000800000c810 */ /* 0x000fc40007ffe0ff */
[----:B------:R-:W-:Y:S02]  /*0420*/  @!P4 MOV R27, 0x2 ;  /* 0x00000002001bc802 */ /* 0x000fe40000000f00 */
[----:B------:R-:W-:Y:S02]  /*0430*/  ISETP.GE.AND P5, PT, R0, R7, PT ;  /* 0x000000070000720c */ /* 0x000fe40003fa6270 */
[----:B------:R-:W-:Y:S01]  /*0440*/  @!P4 MOV R11, 0x4 ;  /* 0x00000004000bc802 */ /* 0x000fe20000000f00 */
[----:B------:R-:W-:-:S10]  /*0450*/  @!P4 IMAD.WIDE.U32 R26, R10, R27, c[0x0][0x170] ;  /* 0x00005c000a1ac625 */ /* 0x000fd400078e001b */
[C---:B------:R-:W-:Y:S01]  /*0460*/  @!P5 IMAD.IADD R14, R5.reuse, 0x1, R0 ;  /* 0x00000001050ed824 */ /* 0x040fe200078e0200 */
[----:B------:R-:W-:Y:S02]  /*0470*/  @!P5 IADD3 R0, R0, 0x80, RZ ;  /* 0x000000800000d810 */ /* 0x000fe40007ffe0ff */
[----:B------:R-:W-:Y:S01]  /*0480*/  @!P5 MOV R15, 0x2 ;  /* 0x00000002000fd802 */ /* 0x000fe20000000f00 */
[----:B-1----:R-:W-:Y:S01]  /*0490*/  @!P5 IMAD.MOV.U32 R17, RZ, RZ, 0x4 ;  /* 0x00000004ff11d424 */ /* 0x002fe200078e00ff */
[----:B------:R-:W-:Y:S01]  /*04a0*/  ISETP.GE.AND P6, PT, R0, R7, PT ;  /* 0x000000070000720c */ /* 0x000fe20003fc6270 */
[----:B------:R-:W-:Y:S01]  /*04b0*/  IMAD.MOV.U32 R8, RZ, RZ, RZ ;  /* 0x000000ffff087224 */ /* 0x000fe200078e00ff */
[----:B------:R-:W-:Y:S01]  /*04c0*/  PRMT R9, RZ, 0x7610, R9 ;  /* 0x00007610ff097816 */ /* 0x000fe20000000009 */
[----:B------:R-:W-:Y:S01]  /*04d0*/  @!P4 IMAD.WIDE.U32 R10, R10, R11, c[0x0][0x178] ;  /* 0x00005e000a0ac625 */ /* 0x000fe200078e000b */
[----:B------:R1:W4:Y:S03]  /*04e0*/  @!P4 LDG.E.U16 R2, [R26.64] ;  /* 0x000000041a02c981 */ /* 0x000326000c1e1500 */
[----:B0-----:R-:W-:Y:S01]  /*04f0*/  @!P5 IMAD.WIDE.U32 R12, R14, R15, c[0x0][0x170] ;  /* 0x00005c000e0cd625 */ /* 0x001fe200078e000f */
[----:B------:R0:W5:Y:S05]  /*0500*/  @!P4 LDG.E R8, [R10.64] ;  /* 0x000000040a08c981 */ /* 0x00016a000c1e1900 */
[----:B------:R-:W-:Y:S01]  /*0510*/  @!P6 IMAD.IADD R18, R5, 0x1, R0 ;  /* 0x000000010512e824 */ /* 0x000fe200078e0200 */
[----:B------:R-:W-:-:S02]  /*0520*/  @!P6 IADD3 R0, R0, 0x80, RZ ;  /* 0x000000800000e810 */ /* 0x000fc40007ffe0ff */
[----:B------:R-:W-:Y:S01]  /*0530*/  @!P6 MOV R19, 0x2 ;  /* 0x000000020013e802 */ /* 0x000fe20000000f00 */
[----:B------:R-:W-:Y:S01]  /*0540*/  @!P6 IMAD.MOV.U32 R25, RZ, RZ, 0x4 ;  /* 0x00000004ff19e424 */ /* 0x000fe200078e00ff */
[----:B------:R-:W-:Y:S01]  /*0550*/  ISETP.GE.AND P1, PT, R0, R7, PT ;  /* 0x000000070000720c */ /* 0x000fe20003f26270 */
[----:B------:R-:W-:Y:S01]  /*0560*/  @!P5 IMAD.WIDE.U32 R14, R14, R17, c[0x0][0x178] ;  /* 0x00005e000e0ed625 */ /* 0x000fe200078e0011 */
[----:B------:R0:W5:Y:S11]  /*0570*/  @!P5 LDG.E.U16 R9, [R12.64] ;  /* 0x000000040c09d981 */ /* 0x000176000c1e1500 */
[----:B------:R-:W-:Y:S01]  /*0580*/  @!P1 IMAD.IADD R24, R5, 0x1, R0 ;  /* 0x0000000105189824 */ /* 0x000fe200078e0200 */
[----:B------:R-:W-:-:S04]  /*0590*/  @!P1 IADD3 R0, R0, 0x80, RZ ;  /* 0x0000008000009810 */ /* 0x000fc80007ffe0ff */
[----:B------:R-:W-:-:S13]  /*05a0*/  ISETP.GE.AND P2, PT, R0, R7, PT ;  /* 0x000000070000720c */ /* 0x000fda0003f46270 */
[----:B------:R-:W-:Y:S01]  /*05b0*/  @!P2 IMAD.IADD R23, R5, 0x1, R0 ;  /* 0x000000010517a824 */ /* 0x000fe200078e0200 */
[----:B------:R-:W-:-:S04]  /*05c0*/  @!P2 IADD3 R0, R0, 0x80, RZ ;  /* 0x000000800000a810 */ /* 0x000fc80007ffe0ff */
[----:B------:R-:W-:Y:S01]  /*05d0*/  ISETP.GE.AND P3, PT, R0, R7, PT ;  /* 0x000000070000720c */ /* 0x000fe20003f66270 */
[----:B------:R-:W-:-:S04]  /*05e0*/  @!P6 IMAD.WIDE.U32 R16, R18, R19, c[0x0][0x170] ;  /* 0x00005c001210e625 */ /* 0x000fc800078e0013 */
[----:B------:R-:W-:-:S04]  /*05f0*/  @!P6 IMAD.WIDE.U32 R18, R18, R25, c[0x0][0x178] ;  /* 0x00005e001212e625 */ /* 0x000fc800078e0019 */
[----:B------:R-:W-:-:S04]  /*0600*/  IMAD.MOV.U32 R20, RZ, RZ, RZ ;  /* 0x000000ffff147224 */ /* 0x000fc800078e00ff */
[----:B------:R-:W-:Y:S01]  /*0610*/  @!P3 IMAD.IADD R25, R5, 0x1, R0 ;  /* 0x000000010519b824 */ /* 0x000fe200078e0200 */
[----:B------:R-:W-:Y:S01]  /*0620*/  @!P3 IADD3 R0, R0, 0x80, RZ ;  /* 0x000000800000b810 */ /* 0x000fe20007ffe0ff */
[----:B------:R1:W5:Y:S01]  /*0630*/  @!P5 LDG.E R20, [R14.64] ;  /* 0x000000040e14d981 */ /* 0x000362000c1e1900 */
[----:B0-----:R-:W-:Y:S02]  /*0640*/  @!P1 IMAD.MOV.U32 R13, RZ, RZ, 0x4 ;  /* 0x00000004ff0d9424 */ /* 0x001fe400078e00ff */
[----:B------:R-:W-:Y:S01]  /*0650*/  ISETP.GE.AND P4, PT, R0, R7, PT ;  /* 0x000000070000720c */ /* 0x000fe20003f86270 */
[----:B------:R-:W-:Y:S01]  /*0660*/  IMAD.MOV.U32 R22, RZ, RZ, RZ ;  /* 0x000000ffff167224 */ /* 0x000fe200078e00ff */
[----:B------:R-:W-:Y:S01]  /*0670*/  PRMT R21, RZ, 0x7610, R21 ;  /* 0x00007610ff157816 */ /* 0x000fe20000000015 */
[----:B-1----:R-:W-:Y:S01]  /*0680*/  IMAD.MOV.U32 R27, RZ, RZ, RZ ;  /* 0x000000ffff1b7224 */ /* 0x002fe200078e00ff */
[----:B------:R-:W-:Y:S01]  /*0690*/  @!P2 MOV R14, 0x2 ;  /* 0x00000002000ea802 */ /* 0x000fe20000000f00 */
[----:B------:R-:W-:Y:S01]  /*06a0*/  @!P1 IMAD.WIDE.U32 R12, R24, R13, c[0x0][0x178] ;  /* 0x00005e00180c9625 */ /* 0x000fe200078e000d */
[----:B------:R-:W-:-:S02]  /*06b0*/  @!P1 MOV R29, 0x2 ;  /* 0x00000002001d9802 */ /* 0x000fc40000000f00 */
[----:B------:R0:W5:Y:S01]  /*06c0*/  @!P6 LDG.E.U16 R21, [R16.64] ;  /* 0x000000041015e981 */ /* 0x000162000c1e1500 */
[----:B------:R-:W-:Y:S01]  /*06d0*/  PRMT R26, RZ, 0x7610, R26 ;  /* 0x00007610ff1a7816 */ /* 0x000fe2000000001a */
[----:B------:R-:W-:Y:S01]  /*06e0*/  @!P2 IMAD.WIDE.U32 R14, R23, R14, c[0x0][0x170] ;  /* 0x00005c00170ea625 */ /* 0x000fe200078e000e */
[----:B------:R-:W-:Y:S01]  /*06f0*/  PRMT R28, RZ, 0x7610, R28 ;  /* 0x00007610ff1c7816 */ /* 0x000fe2000000001c */
[----:B------:R1:W5:Y:S02]  /*0700*/  @!P6 LDG.E R22, [R18.64] ;  /* 0x000000041216e981 */ /* 0x000364000c1e1900 */
[----:B------:R-:W-:Y:S02]  /*0710*/  @!P1 IMAD.WIDE.U32 R10, R24, R29, c[0x0][0x170] ;  /* 0x00005c00180a9625 */ /* 0x000fe400078e001d */
[----:B------:R1:W5:Y:S02]  /*0720*/  @!P1 LDG.E R27, [R12.64] ;  /* 0x000000040c1b9981 */ /* 0x000364000c1e1900 */
[----:B0-----:R-:W-:-:S02]  /*0730*/  @!P2 IMAD.MOV.U32 R16, RZ, RZ, 0x4 ;  /* 0x00000004ff10a424 */ /* 0x001fc400078e00ff */
[----:B------:R0:W5:Y:S01]  /*0740*/  @!P2 LDG.E.U16 R26, [R14.64] ;  /* 0x000000040e1aa981 */ /* 0x000162000c1e1500 */
[----:B-1----:R-:W-:Y:S01]  /*0750*/  @!P3 MOV R18, 0x2 ;  /* 0x000000020012b802 */ /* 0x002fe20000000f00 */
[----:B------:R-:W-:Y:S02]  /*0760*/  @!P4 IMAD.MOV.U32 R29, RZ, RZ, 0x2 ;  /* 0x00000002ff1dc424 */ /* 0x000fe400078e00ff */
[----:B------:R1:W5:Y:S01]  /*0770*/  @!P1 LDG.E.U16 R28, [R10.64] ;  /* 0x000000040a1c9981 */ /* 0x000362000c1e1500 */
[----:B------:R-:W-:Y:S01]  /*0780*/  @!P3 MOV R12, 0x4 ;  /* 0x00000004000cb802 */ /* 0x000fe20000000f00 */
[----:B------:R-:W-:Y:S01]  /*0790*/  @!P2 IMAD.WIDE.U32 R16, R23, R16, c[0x0][0x178] ;  /* 0x00005e001710a625 */ /* 0x000fe200078e0010 */
[----:B------:R-:W-:-:S03]  /*07a0*/  PRMT R23, RZ, 0x7610, R23 ;  /* 0x00007610ff177816 */ /* 0x000fc60000000017 */
[--C-:B0-----:R-:W-:Y:S01]  /*07b0*/  @!P4 IMAD.IADD R14, R5, 0x1, R0.reuse ;  /* 0x00000001050ec824 */ /* 0x101fe200078e0200 */
[----:B------:R-:W-:Y:S01]  /*07c0*/  PRMT R0, RZ, 0x7610, R0 ;  /* 0x00007610ff007816 */ /* 0x000fe20000000000 */
[----:B------:R-:W-:-:S04]  /*07d0*/  @!P3 IMAD.WIDE.U32 R18, R25, R18, c[0x0][0x170] ;  /* 0x00005c001912b625 */ /* 0x000fc800078e0012 */
[----:B------:R-:W-:Y:S01]  /*07e0*/  @!P3 IMAD.WIDE.U32 R12, R25, R12, c[0x0][0x178] ;  /* 0x00005e00190cb625 */ /* 0x000fe200078e000c */
[----:B------:R-:W-:Y:S01]  /*07f0*/  HFMA2.MMA R25, -RZ, RZ, 0, 0 ;  /* 0x00000000ff197435 */ /* 0x000fe200000001ff */
[----:B------:R0:W5:Y:S02]  /*0800*/  @!P3 LDG.E.U16 R23, [R18.64] ;  /* 0x000000041217b981 */ /* 0x000164000c1e1500 */
[----:B-1----:R-:W-:-:S04]  /*0810*/  @!P4 IMAD.WIDE.U32 R10, R14, R29, c[0x0][0x170] ;  /* 0x00005c000e0ac625 */ /* 0x002fc800078e001d */
[----:B------:R-:W-:Y:S01]  /*0820*/  @!P4 IMAD.MOV.U32 R15, RZ, RZ, 0x4 ;  /* 0x00000004ff0fc424 */ /* 0x000fe200078e00ff */
[----:B------:R1:W5:Y:S01]  /*0830*/  @!P4 LDG.E.U16 R0, [R10.64] ;  /* 0x000000040a00c981 */ /* 0x000362000c1e1500 */
[----:B------:R-:W-:Y:S02]  /*0840*/  IMAD.MOV.U32 R24, RZ, RZ, RZ ;  /* 0x000000ffff187224 */ /* 0x000fe400078e00ff */
[----:B------:R-:W-:Y:S02]  /*0850*/  IMAD.MOV.U32 R29, RZ, RZ, RZ ;  /* 0x000000ffff1d7224 */ /* 0x000fe400078e00ff */
[----:B------:R-:W-:Y:S02]  /*0860*/  @!P4 IMAD.WIDE.U32 R14, R14, R15, c[0x0][0x178] ;  /* 0x00005e000e0ec625 */ /* 0x000fe400078e000f */
[----:B------:R0:W5:Y:S04]  /*0870*/  @!P2 LDG.E R24, [R16.64] ;  /* 0x000000041018a981 */ /* 0x000168000c1e1900 */
[----:B------:R1:W5:Y:S04]  /*0880*/  @!P3 LDG.E R29, [R12.64] ;  /* 0x000000040c1db981 */ /* 0x000368000c1e1900 */
[----:B------:R-:W5:Y:S01]  /*0890*/  @!P4 LDG.E R25, [R14.64] ;  /* 0x000000040e19c981 */ /* 0x000f62000c1e1900 */
[----:B0-----:R-:W-:-:S04]  /*08a0*/  IADD3 R16, R6, 0x80, RZ ;  /* 0x0000008006107810 */ /* 0x001fc80007ffe0ff */
[-C--:B------:R-:W-:Y:S02]  /*08b0*/  ISETP.GE.AND P6, PT, R16, R7.reuse, PT ;  /* 0x000000071000720c */ /* 0x080fe40003fc6270 */
[C---:B------:R-:W-:Y:S02]  /*08c0*/  IADD3 R18, R6.reuse, 0x100, RZ ;  /* 0x0000010006127810 */ /* 0x040fe40007ffe0ff */
[----:B-1----:R-:W-:Y:S02]  /*08d0*/  IADD3 R10, R6, 0x200, RZ ;  /* 0x00000200060a7810 */ /* 0x002fe40007ffe0ff */
[-C--:B------:R-:W-:Y:S02]  /*08e0*/  ISETP.GE.AND P1, PT, R18, R7.reuse, PT ;  /* 0x000000071200720c */ /* 0x080fe40003f26270 */
[C---:B------:R-:W-:Y:S02]  /*08f0*/  IADD3 R18, R6.reuse, 0x180, RZ ;  /* 0x0000018006127810 */ /* 0x040fe40007ffe0ff */
[----:B------:R-:W-:Y:S01]  /*0900*/  IADD3 R17, R6, 0x280, RZ ;  /* 0x0000028006117810 */ /* 0x000fe20007ffe0ff */
[----:B------:R-:W-:Y:S01]  /*0910*/  @!P0 IMAD.MOV.U32 R13, RZ, RZ, 0x2 ;  /* 0x00000002ff0d8424 */ /* 0x000fe200078e00ff */
[-C--:B------:R-:W-:Y:S01]  /*0920*/  ISETP.GE.AND P3, PT, R10, R7.reuse, PT ;  /* 0x000000070a00720c */ /* 0x080fe20003f66270 */
[----:B------:R-:W-:Y:S01]  /*0930*/  @!P0 IMAD.IADD R10, R5, 0x1, R6 ;  /* 0x00000001050a8824 */ /* 0x000fe200078e0206 */
[----:B------:R-:W-:-:S02]  /*0940*/  ISETP.GE.AND P2, PT, R18, R7, PT ;  /* 0x000000071200720c */ /* 0x000fc40003f46270 */
[----:B------:R-:W-:Y:S01]  /*0950*/  ISETP.GE.AND P4, PT, R17, R7, PT ;  /* 0x000000071100720c */ /* 0x000fe20003f86270 */
[----:B------:R-:W-:Y:S01]  /*0960*/  BSSY B0, `(.L_x_6982) ;  /* 0x000004f000007945 */ /* 0x000fe20003800000 */
[----:B------:R-:W-:Y:S01]  /*0970*/  BSSY B1, `(.L_x_6983) ;  /* 0x0000046000017945 */ /* 0x000fe20003800000 */
[----:B--2---:R-:W-:-:S05]  /*0980*/  @!P0 HADD2.F32 R4, -RZ, R4.H0_H0 ;  /* 0x20000004ff048230 */ /* 0x004fca0000004100 */
[----:B---3--:R-:W-:Y:S01]  /*0990*/  @!P0 FMUL.FTZ R3, R4, R3 ;  /* 0x0000000304038220 */ /* 0x008fe20000410000 */
[----:B----4-:R-:W-:Y:S01]  /*09a0*/  @!P6 HADD2.F32 R11, -RZ, R2.H0_H0 ;  /* 0x20000002ff0be230 */ /* 0x010fe20000004100 */
[----:B------:R-:W-:-:S04]  /*09b0*/  IADD3 R2, R6, 0x300, RZ ;  /* 0x0000030006027810 */ /* 0x000fc80007ffe0ff */
[----:B-----5:R-:W-:Y:S01]  /*09c0*/  @!P6 FMUL.FTZ R4, R11, R8 ;  /* 0x000000080b04e220 */ /* 0x020fe20000410000 */
[----:B------:R-:W-:Y:S02]  /*09d0*/  IADD3 R8, R6, 0x380, RZ ;  /* 0x0000038006087810 */ /* 0x000fe40007ffe0ff */
[----:B------:R-:W-:Y:S02]  /*09e0*/  @!P0 F2FP.PACK_AB R11, RZ, R3 ;  /* 0x00000003ff0b823e */ /* 0x000fe400000000ff */
[----:B------:R-:W-:Y:S02]  /*09f0*/  @!P6 F2FP.PACK_AB R4, RZ, R4 ;  /* 0x00000004ff04e23e */ /* 0x000fe400000000ff */
[-C--:B------:R-:W-:Y:S02]  /*0a00*/  ISETP.GE.AND P5, PT, R2, R7.reuse, PT ;  /* 0x000000070200720c */ /* 0x080fe40003fa6270 */
[----:B------:R-:W-:Y:S01]  /*0a10*/  ISETP.GE.AND P6, PT, R8, R7, PT ;  /* 0x000000070800720c */ /* 0x000fe20003fc6270 */
[----:B------:R-:W-:Y:S01]  /*0a20*/  @!P0 IMAD.WIDE.U32 R2, R10, R13, c[0x0][0x168] ;  /* 0x00005a000a028625 */ /* 0x000fe200078e000d */
[----:B------:R-:W-:-:S02]  /*0a30*/  PRMT R12, R11, 0x7610, R12 ;  /* 0x000076100b0c7816 */ /* 0x000fc4000000000c */
[----:B------:R-:W-:-:S03]  /*0a40*/  @!P0 MOV R6, R16 ;  /* 0x0000001000068202 */ /* 0x000fc60000000f00 */
[----:B------:R0:W-:Y:S01]  /*0a50*/  @!P0 STG.E.U16 [R2.64], R12 ;  /* 0x0000000c02008986 */ /* 0x0001e2000c101504 */
[----:B------:R-:W-:Y:S01]  /*0a60*/  ISETP.GE.AND P0, PT, R6, R7, PT ;  /* 0x000000070600720c */ /* 0x000fe20003f06270 */
[----:B------:R-:W-:-:S05]  /*0a70*/  @!P1 HADD2.F32 R9, -RZ, R9.H0_H0 ;  /* 0x20000009ff099230 */ /* 0x000fca0000004100 */
[----:B------:R-:W-:Y:S01]  /*0a80*/  @!P1 FMUL.FTZ R9, R9, R20 ;  /* 0x0000001409099220 */ /* 0x000fe20000410000 */
[----:B------:R-:W-:-:S05]  /*0a90*/  @!P2 HADD2.F32 R21, -RZ, R21.H0_H0 ;  /* 0x20000015ff15a230 */ /* 0x000fca0000004100 */
[----:B------:R-:W-:Y:S01]  /*0aa0*/  @!P2 FMUL.FTZ R21, R21, R22 ;  /* 0x000000161515a220 */ /* 0x000fe20000410000 */
[----:B------:R-:W-:Y:S02]  /*0ab0*/  @!P4 HADD2.F32 R11, -RZ, R26.H0_H0 ;  /* 0x2000001aff0bc230 */ /* 0x000fe40000004100 */
[----:B------:R-:W-:-:S05]  /*0ac0*/  @!P3 HADD2.F32 R28, -RZ, R28.H0_H0 ;  /* 0x2000001cff1cb230 */ /* 0x000fca0000004100 */
[----:B------:R-:W-:Y:S01]  /*0ad0*/  @!P3 FMUL.FTZ R8, R28, R27 ;  /* 0x0000001b1c08b220 */ /* 0x000fe20000410000 */
[----:B------:R-:W-:Y:S02]  /*0ae0*/  @!P5 HADD2.F32 R10, -RZ, R23.H0_H0 ;  /* 0x20000017ff0ad230 */ /* 0x000fe40000004100 */
[----:B------:R-:W-:Y:S01]  /*0af0*/  @!P6 HADD2.F32 R0, -RZ, R0.H0_H0 ;  /* 0x20000000ff00e230 */ /* 0x000fe20000004100 */
[----:B------:R-:W-:Y:S01]  /*0b00*/  @!P1 F2FP.PACK_AB R9, RZ, R9 ;  /* 0x00000009ff09923e */ /* 0x000fe200000000ff */
[----:B------:R-:W-:Y:S02]  /*0b10*/  @!P4 FMUL.FTZ R11, R11, R24 ;  /* 0x000000180b0bc220 */ /* 0x000fe40000410000 */
[----:B0-----:R-:W-:Y:S02]  /*0b20*/  @!P5 FMUL.FTZ R2, R10, R29 ;  /* 0x0000001d0a02d220 */ /* 0x001fe40000410000 */
[----:B------:R-:W-:Y:S01]  /*0b30*/  @!P6 FMUL.FTZ R0, R0, R25 ;  /* 0x000000190000e220 */ /* 0x000fe20000410000 */
[----:B------:R-:W-:-:S02]  /*0b40*/  @!P2 F2FP.PACK_AB R21, RZ, R21 ;  /* 0x00000015ff15a23e */ /* 0x000fc400000000ff */
[----:B------:R-:W-:Y:S02]  /*0b50*/  @!P3 F2FP.PACK_AB R8, RZ, R8 ;  /* 0x00000008ff08b23e */ /* 0x000fe400000000ff */
[----:B------:R-:W-:Y:S02]  /*0b60*/  @!P4 F2FP.PACK_AB R3, RZ, R11 ;  /* 0x0000000bff03c23e */ /* 0x000fe400000000ff */
[----:B------:R-:W-:Y:S02]  /*0b70*/  @!P5 F2FP.PACK_AB R2, RZ, R2 ;  /* 0x00000002ff02d23e */ /* 0x000fe400000000ff */
[----:B------:R-:W-:Y:S01]  /*0b80*/  @!P6 F2FP.PACK_AB R0, RZ, R0 ;  /* 0x00000000ff00e23e */ /* 0x000fe200000000ff */
        /* <DEDUP_REMOVED lines=8> */
[----:B0-----:R-:W-:Y:S01]  /*0c10*/  IADD3 R10, R5, R6, RZ ;  /* 0x00000006050a7210 */ /* 0x001fe20007ffe0ff */
[----:B------:R-:W-:Y:S01]  /*0c20*/  IMAD.MOV.U32 R11, RZ, RZ, 0x2 ;  /* 0x00000002ff0b7424 */ /* 0x000fe200078e00ff */
[----:B------:R-:W-:-:S03]  /*0c30*/  IADD3 R6, R6, 0x80, RZ ;  /* 0x0000008006067810 */ /* 0x000fc60007ffe0ff */
[----:B------:R-:W-:-:S05]  /*0c40*/  IMAD.WIDE.U32 R10, R10, R11, c[0x0][0x168] ;  /* 0x00005a000a0a7625 */ /* 0x000fca00078e000b */
[----:B------:R0:W-:Y:S02]  /*0c50*/  STG.E.U16 [R10.64], R9 ;  /* 0x000000090a007986 */ /* 0x0001e4000c101504 */
.L_x_6984:
[----:B------:R-:W-:-:S13]  /*0c60*/  ISETP.GE.AND P0, PT, R6, R7, PT ;  /* 0x000000070600720c */ /* 0x000fda0003f06270 */
[----:B------:R-:W-:Y:S05]  /*0c70*/  @P0 BRA `(.L_x_6986) ;  /* 0x000000d000000947 */ /* 0x000fea0003800000 */
[----:B0-----:R-:W-:Y:S01]  /*0c80*/  HFMA2.MMA R11, -RZ, RZ, 0, 1.1920928955078125e-07 ;  /* 0x00000002ff0b7435 */ /* 0x001fe200000001ff */
[----:B------:R-:W-:Y:S01]  /*0c90*/  IMAD.IADD R10, R5, 0x1, R6 ;  /* 0x00000001050a7824 */ /* 0x000fe200078e0206 */
[----:B------:R-:W-:-:S08]  /*0ca0*/  IADD3 R6, R6, 0x80, RZ ;  /* 0x0000008006067810 */ /* 0x000fd00007ffe0ff */
[----:B------:R-:W-:-:S05]  /*0cb0*/  IMAD.WIDE.U32 R10, R10, R11, c[0x0][0x168] ;  /* 0x00005a000a0a7625 */ /* 0x000fca00078e000b */
[----:B------:R0:W-:Y:S02]  /*0cc0*/  STG.E.U16 [R10.64], R21 ;  /* 0x000000150a007986 */ /* 0x0001e4000c101504 */
.L_x_6985:
[----:B------:R-:W-:-:S13]  /*0cd0*/  ISETP.GE.AND P0, PT, R6, R7, PT ;  /* 0x000000070600720c */ /* 0x000fda0003f06270 */
[----:B------:R-:W-:Y:S05]  /*0ce0*/  @P0 BRA `(.L_x_6987) ;  /* 0x000000e000000947 */ /* 0x000fea0003800000 */
[----:B------:R-:W-:Y:S01]  /*0cf0*/  IMAD.IADD R9, R5, 0x1, R6 ;  /* 0x0000000105097824 */ /* 0x000fe200078e0206 */
[----:B0-----:R-:W-:Y:S01]  /*0d00*/  PRMT R10, R8, 0x7610, R10 ;  /* 0x00007610080a7816 */ /* 0x001fe2000000000a */
[----:B------:R-:W-:Y:S01]  /*0d10*/  IMAD.MOV.U32 R4, RZ, RZ, 0x2 ;  /* 0x00000002ff047424 */ /* 0x000fe200078e00ff */
[----:B------:R-:W-:-:S03]  /*0d20*/  IADD3 R6, R6, 0x80, RZ ;  /* 0x0000008006067810 */ /* 0x000fc60007ffe0ff */
[----:B------:R-:W-:-:S05]  /*0d30*/  IMAD.WIDE.U32 R8, R9, R4, c[0x0][0x168] ;  /* 0x00005a0009087625 */ /* 0x000fca00078e0004 */
[----:B------:R0:W-:Y:S02]  /*0d40*/  STG.E.U16 [R8.64], R10 ;  /* 0x0000000a08007986 */ /* 0x0001e4000c101504 */
.L_x_6986:
[----:B------:R-:W-:-:S13]  /*0d50*/  ISETP.GE.AND P0, PT, R6, R7, PT ;  /* 0x000000070600720c */ /* 0x000fda0003f06270 */
[----:B------:R-:W-:Y:S01]  /*0d60*/  @P0 BREAK B1 ;  /* 0x0000000000010942 */ /* 0x000fe20003800000 */
[----:B------:R-:W-:Y:S05]  /*0d70*/  @P0 BRA `(.L_x_6988) ;  /* 0x000000d000000947 */ /* 0x000fea0003800000 */
[----:B0-----:R-:W-:Y:S01]  /*0d80*/  IADD3 R8, R5, R6, RZ ;  /* 0x0000000605087210 */ /* 0x001fe20007ffe0ff */
[----:B------:R-:W-:Y:S01]  /*0d90*/  IMAD.MOV.U32 R9, RZ, RZ, 0x2 ;  /* 0x00000002ff097424 */ /* 0x000fe200078e00ff */
[----:B------:R-:W-:-:S03]  /*0da0*/  IADD3 R6, R6, 0x80, RZ ;  /* 0x0000008006067810 */ /* 0x000fc60007ffe0ff */
[----:B------:R-:W-:-:S05]  /*0db0*/  IMAD.WIDE.U32 R8, R8, R9, c[0x0][0x168] ;  /* 0x00005a0008087625 */ /* 0x000fca00078e0009 */
[----:B------:R0:W-:Y:S02]  /*0dc0*/  STG.E.U16 [R8.64], R3 ;  /* 0x0000000308007986 */ /* 0x0001e4000c101504 */
.L_x_6987:
[----:B------:R-:W-:Y:S05]  /*0dd0*/  BSYNC B1 ;  /* 0x0000000000017941 */ /* 0x000fea0003800000 */
.L_x_6983:
[----:B------:R-:W-:Y:S02]  /*0de0*/  ISETP.GE.AND P0, PT, R6, R7, PT ;  /* 0x000000070600720c */ /* 0x000fe40003f06270 */
[----:B0-----:R-:W-:-:S11]  /*0df0*/  PRMT R8, R2, 0x7610, R8 ;  /* 0x0000761002087816 */ /* 0x001fd60000000008 */
[----:B------:R-:W-:Y:S01]  /*0e00*/  @!P0 MOV R4, 0x2 ;  /* 0x0000000200048802 */ /* 0x000fe20000000f00 */
[----:B------:R-:W-:Y:S01]  /*0e10*/  @!P0 IMAD.IADD R3, R5, 0x1, R6 ;  /* 0x0000000105038824 */ /* 0x000fe200078e0206 */
[----:B------:R-:W-:-:S03]  /*0e20*/  @!P0 IADD3 R6, R6, 0x80, RZ ;  /* 0x0000008006068810 */ /* 0x000fc60007ffe0ff */
[----:B------:R-:W-:-:S05]  /*0e30*/  @!P0 IMAD.WIDE.U32 R2, R3, R4, c[0x0][0x168] ;  /* 0x00005a0003028625 */ /* 0x000fca00078e0004 */
[----:B------:R0:W-:Y:S02]  /*0e40*/  @!P0 STG.E.U16 [R2.64], R8 ;  /* 0x0000000802008986 */ /* 0x0001e4000c101504 */
.L_x_6988:
[----:B------:R-:W-:Y:S05]  /*0e50*/  BSYNC B0 ;  /* 0x0000000000007941 */ /* 0x000fea0003800000 */
.L_x_6982:
[----:B------:R-:W-:Y:S01]  /*0e60*/  WARPSYNC 0xffffffff ;  /* 0xffffffff00007948 */ /* 0x000fe20003800000 */
[----:B------:R-:W-:-:S13]  /*0e70*/  ISETP.GE.AND P0, PT, R6, R7, PT ;  /* 0x000000070600720c */ /* 0x000fda0003f06270 */
[----:B------:R-:W-:Y:S05]  /*0e80*/  @P0 EXIT ;  /* 0x000000000000094d */ /* 0x000fea0003800000 */
[----:B0-----:R-:W-:Y:S01]  /*0e90*/  HFMA2.MMA R3, -RZ, RZ, 0, 1.1920928955078125e-07 ;  /* 0x00000002ff037435 */ /* 0x001fe200000001ff */
[----:B------:R-:W-:-:S09]  /*0ea0*/  IMAD.IADD R2, R5, 0x1, R6 ;  /* 0x0000000105027824 */ /* 0x000fd200078e0206 */
[----:B------:R-:W-:-:S05]  /*0eb0*/  IMAD.WIDE.U32 R2, R2, R3, c[0x0][0x168] ;  /* 0x00005a0002027625 */ /* 0x000fca00078e0003 */
[----:B------:R-:W-:Y:S01]  /*0ec0*/  STG.E.U16 [R2.64], R0 ;  /* 0x0000000002007986 */ /* 0x000fe2000c101504 */
[----:B------:R-:W-:Y:S05]  /*0ed0*/  EXIT ;  /* 0x000000000000794d */ /* 0x000fea0003800000 */
.L_x_6989:
        /* <DEDUP_REMOVED lines=10> */
.L_x_26785:


//--------------------- .text._ZN2at6native29vectorized_elementwise_kernelILi4EZZZNS0_49_GLOBAL__N__b919a28f_16_Normalization_cu_5c38458736batch_norm_elementwise_backward_evalERKNS_6TensorES5_S5_S5_ENKUlvE0_clEvENKUlvE1_clEvEUlN3c104HalfEfE_St5arrayIPcLm3EEEEviT0_T1_ --------------------------
	.section	.text._ZN2at6native29vectorized_elementwise_kernelILi4EZZZNS0_49_GLOBAL__N__b919a28f_16_Normalization_cu_5c38458736batch_norm_elementwise_backward_evalERKNS_6TensorES5_S5_S5_ENKUlvE0_clEvENKUlvE1_clEvEUlN3c104HalfEfE_St5arrayIPcLm3EEEEviT0_T1_,"ax",@progbits
	.sectioninfo	@"SHI_REGISTERS=32"
	.align	128
        .global         _ZN2at6native29vectorized_elementwise_kernelILi4EZZZNS0_49_GLOBAL__N__b919a28f_16_Normalization_cu_5c38458736batch_norm_elementwise_backward_evalERKNS_6TensorES5_S5_S5_ENKUlvE0_clEvENKUlvE1_clEvEUlN3c104HalfEfE_St5arrayIPcLm3EEEEviT0_T1_
        .type           _ZN2at6native29vectorized_elementwise_kernelILi4EZZZNS0_49_GLOBAL__N__b919a28f_16_Normalization_cu_5c38458736batch_norm_elementwise_backward_evalERKNS_6TensorES5_S5_S5_ENKUlvE0_clEvENKUlvE1_clEvEUlN3c104HalfEfE_St5arrayIPcLm3EEEEviT0_T1_,@function
        .size           _ZN2at6native29vectorized_elementwise_kernelILi4EZZZNS0_49_GLOBAL__N__b919a28f_16_Normalization_cu_5c38458736batch_norm_elementwise_backward_evalERKNS_6TensorES5_S5_S5_ENKUlvE0_clEvENKUlvE1_clEvEUlN3c104HalfEfE_St5arrayIPcLm3EEEEviT0_T1_,(.L_x_26786 - _ZN2at6native29vectorized_elementwise_kernelILi4EZZZNS0_49_GLOBAL__N__b919a28f_16_Normalization_cu_5c38458736batch_norm_elementwise_backward_evalERKNS_6TensorES5_S5_S5_ENKUlvE0_clEvENKUlvE1_clEvEUlN3c104HalfEfE_St5arrayIPcLm3EEEEviT0_T1_)
        .other          _ZN2at6native29vectorized_elementwise_kernelILi4EZZZNS0_49_GLOBAL__N__b919a28f_16_Normalization_cu_5c38458736batch_norm_elementwise_backward_evalERKNS_6TensorES5_S5_S5_ENKUlvE0_clEvENKUlvE1_clEvEUlN3c104HalfEfE_St5arrayIPcLm3EEEEviT0_T1_,@"STO_CUDA_ENTRY STV_DEFAULT"
_ZN2at6native29vectorized_elementwise_kernelILi4EZZZNS0_49_GLOBAL__N__b919a28f_16_Normalization_cu_5c38458736batch_norm_elementwise_backward_evalERKNS_6TensorES5_S5_S5_ENKUlvE0_clEvENKUlvE1_clEvEUlN3c104HalfEfE_St5arrayIPcLm3EEEEviT0_T1_:
.text._ZN2at6native29vectorized_elementwise_kernelILi4EZZZNS0_49_GLOBAL__N__b919a28f_16_Normalization_cu_5c38458736batch_norm_elementwise_backward_evalERKNS_6TensorES5_S5_S5_ENKUlvE0_clEvENKUlvE1_clEvEUlN3c104HalfEfE_St5arrayIPcLm3EEEEviT0_T1_:
        /* <DEDUP_REMOVED lines=14> */
[----:B------:R-:W2:Y:S04]  /*00e0*/  LDG.E.64 R2, [R16.64] ;  /* 0x0000000410027981 */ /* 0x000ea8000c1e1b00 */
[----:B------:R-:W3:Y:S04]  /*00f0*/  LDG.E.128 R8, [R18.64] ;  /* 0x0000000412087981 */ /* 0x000ee8000c1e1d00 */
[----:B------:R-:W4:Y:S04]  /*0100*/  LDG.E.64 R6, [R16.64+0x400] ;  /* 0x0004000410067981 */ /* 0x000f28000c1e1b00 */
[----:B------:R-:W5:Y:S01]  /*0110*/  LDG.E.128 R12, [R18.64+0x800] ;  /* 0x00080004120c7981 */ /* 0x000f62000c1e1d00 */
[----:B------:R-:W-:-:S06]  /*0120*/  IMAD.WIDE.U32 R4, R5, R4, c[0x0][0x168] ;  /* 0x00005a0005047625 */ /* 0x000fcc00078e0004 */
[----:B------:R-:W-:Y:S01]  /*0130*/  IMAD.WIDE R4, R0, 0x8, R4 ;  /* 0x0000000800047825 */ /* 0x000fe200078e0204 */
[--C-:B--2---:R-:W-:Y:S02]  /*0140*/  HADD2.F32 R21, -RZ, R2.reuse.H0_H0 ;  /* 0x20000002ff157230 */ /* 0x104fe40000004100 */
[----:B------:R-:W-:Y:S02]  /*0150*/  HADD2.F32 R2, -RZ, R2.H1_H1 ;  /* 0x30000002ff027230 */ /* 0x000fe40000004100 */
[--C-:B------:R-:W-:Y:S01]  /*0160*/  HADD2.F32 R23, -RZ, R3.reuse.H0_H0 ;  /* 0x20000003ff177230 */ /* 0x100fe20000004100 */
[----:B---3--:R-:W-:Y:S02]  /*0170*/  FMUL.FTZ R8, R8, R21 ;  /* 0x0000001508087220 */ /* 0x008fe40000410000 */
[----:B------:R-:W-:Y:S01]  /*0180*/  FMUL.FTZ R9, R9, R2 ;  /* 0x0000000209097220 */ /* 0x000fe20000410000 */
[----:B------:R-:W-:Y:S01]  /*0190*/  HADD2.F32 R2, -RZ, R3.H1_H1 ;  /* 0x30000003ff027230 */ /* 0x000fe20000004100 */
[----:B------:R-:W-:Y:S01]  /*01a0*/  FMUL.FTZ R10, R10, R23 ;  /* 0x000000170a0a7220 */ /* 0x000fe20000410000 */
[----:B----4-:R-:W-:-:S02]  /*01b0*/  HADD2.F32 R3, -RZ, R6.H0_H0 ;  /* 0x20000006ff037230 */ /* 0x010fc40000004100 */
[----:B------:R-:W-:Y:S01]  /*01c0*/  HADD2.F32 R6, -RZ, R6.H1_H1 ;  /* 0x30000006ff067230 */ /* 0x000fe20000004100 */
[----:B------:R-:W-:Y:S01]  /*01d0*/  FMUL.FTZ R11, R11, R2 ;  /* 0x000000020b0b7220 */ /* 0x000fe20000410000 */
[--C-:B------:R-:W-:Y:S01]  /*01e0*/  HADD2.F32 R17, -RZ, R7.reuse.H0_H0 ;  /* 0x20000007ff117230 */ /* 0x100fe20000004100 */
[----:B-----5:R-:W-:Y:S01]  /*01f0*/  FMUL.FTZ R3, R12, R3 ;  /* 0x000000030c037220 */ /* 0x020fe20000410000 */
[----:B------:R-:W-:Y:S01]  /*0200*/  HADD2.F32 R16, -RZ, R7.H1_H1 ;  /* 0x30000007ff107230 */ /* 0x000fe20000004100 */
[----:B------:R-:W-:Y:S01]  /*0210*/  FMUL.FTZ R6, R13, R6 ;  /* 0x000000060d067220 */ /* 0x000fe20000410000 */
[----:B------:R-:W-:Y:S01]  /*0220*/  F2FP.PACK_AB R8, R9, R8 ;  /* 0x000000080908723e */ /* 0x000fe200000000ff */
[----:B------:R-:W-:Y:S01]  /*0230*/  FMUL.FTZ R14, R14, R17 ;  /* 0x000000110e0e7220 */ /* 0x000fe20000410000 */
[----:B------:R-:W-:Y:S01]  /*0240*/  F2FP.PACK_AB R9, R11, R10 ;  /* 0x0000000a0b09723e */ /* 0x000fe200000000ff */
[----:B------:R-:W-:Y:S01]  /*0250*/  FMUL.FTZ R15, R15, R16 ;  /* 0x000000100f0f7220 */ /* 0x000fe20000410000 */
[----:B------:R-:W-:-:S03]  /*0260*/  F2FP.PACK_AB R6, R6, R3 ;  /* 0x000000030606723e */ /* 0x000fc600000000ff */
[----:B------:R-:W-:Y:S01]  /*0270*/  STG.E.64 [R4.64], R8 ;  /* 0x0000000804007986 */ /* 0x000fe2000c101b04 */
[----:B------:R-:W-:-:S05]  /*0280*/  F2FP.PACK_AB R7, R15, R14 ;  /* 0x0000000e0f07723e */ /* 0x000fca00000000ff */
[----:B------:R-:W-:Y:S01]  /*0290*/  STG.E.64 [R4.64+0x400], R6 ;  /* 0x0004000604007986 */ /* 0x000fe2000c101b04 */
[----:B------:R-:W-:Y:S05]  /*02a0*/  EXIT ;  /* 0x000000000000794d */ /* 0x000fea0003800000 */
.L_x_6990:
[----:B------:R-:W0:Y:S01]  /*02b0*/  S2R R6, SR_TID.X ;  /* 0x0000000000067919 */ /* 0x000e220000002100 */
[----:B------:R-:W-:Y:S02]  /*02c0*/  MOV R3, RZ ;  /* 0x000000ff00037202 */ /* 0x000fe40000000f00 */
        /* <DEDUP_REMOVED lines=147> */
.L_x_6993:
[----:B------:R-:W-:-:S13]  /*0c00*/  ISETP.GE.AND P0, PT, R6, R7, PT ;  /* 0x000000070600720c */ /* 0x000fda0003f06270 */
[----:B------:R-:W-:Y:S05]  /*0c10*/  @P0 BRA `(.L_x_6995) ;  /* 0x000000d000000947 */ /* 0x000fea0003800000 */
[----:B0-----:R-:W-:Y:S01]  /*0c20*/  HFMA2.MMA R11, -RZ, RZ, 0, 1.1920928955078125e-07 ;  /* 0x00000002ff0b7435 */ /* 0x001fe200000001ff */
[----:B------:R-:W-:Y:S01]  /*0c30*/  IMAD.IADD R10, R5, 0x1, R6 ;  /* 0x00000001050a7824 */ /* 0x000fe200078e0206 */
[----:B------:R-:W-:-:S08]  /*0c40*/  IADD3 R6, R6, 0x80, RZ ;  /* 0x0000008006067810 */ /* 0x000fd00007ffe0ff */
[----:B------:R-:W-:-:S05]  /*0c50*/  IMAD.WIDE.U32 R10, R10, R11, c[0x0][0x168] ;  /* 0x00005a000a0a7625 */ /* 0x000fca00078e000b */
[----:B------:R0:W-:Y:S02]  /*0c60*/  STG.E.U16 [R10.64], R21 ;  /* 0x000000150a007986 */ /* 0x0001e4000c101504 */
.L_x_6994:
        /* <DEDUP_REMOVED lines=8> */
.L_x_6995:
        /* <DEDUP_REMOVED lines=8> */
.L_x_6996:
[----:B------:R-:W-:Y:S05]  /*0d70*/  BSYNC B1 ;  /* 0x0000000000017941 */ /* 0x000fea0003800000 */
.L_x_6992:
[----:B------:R-:W-:Y:S02]  /*0d80*/  ISETP.GE.AND P0, PT, R6, R7, PT ;  /* 0x000000070600720c */ /* 0x000fe40003f06270 */
[----:B0-----:R-:W-:-:S11]  /*0d90*/  PRMT R8, R2, 0x7610, R8 ;  /* 0x0000761002087816 */ /* 0x001fd60000000008 */
[----:B------:R-:W-:Y:S01]  /*0da0*/  @!P0 MOV R4, 0x2 ;  /* 0x0000000200048802 */ /* 0x000fe20000000f00 */
[----:B------:R-:W-:Y:S01]  /*0db0*/  @!P0 IMAD.IADD R3, R5, 0x1, R6 ;  /* 0x0000000105038824 */ /* 0x000fe200078e0206 */
[----:B------:R-:W-:-:S03]  /*0dc0*/  @!P0 IADD3 R6, R6, 0x80, RZ ;  /* 0x0000008006068810 */ /* 0x000fc60007ffe0ff */
[----:B------:R-:W-:-:S05]  /*0dd0*/  @!P0 IMAD.WIDE.U32 R2, R3, R4, c[0x0][0x168] ;  /* 0x00005a0003028625 */ /* 0x000fca00078e0004 */
[----:B------:R0:W-:Y:S02]  /*0de0*/  @!P0 STG.E.U16 [R2.64], R8 ;  /* 0x0000000802008986 */ /* 0x0001e4000c101504 */
.L_x_6997:
[----:B------:R-:W-:Y:S05]  /*0df0*/  BSYNC B0 ;  /* 0x0000000000007941 */ /* 0x000fea0003800000 */
.L_x_6991:
        /* <DEDUP_REMOVED lines=8> */
.L_x_6998:
        /* <DEDUP_REMOVED lines=16> */
.L_x_26786:


//--------------------- .text._ZN2at6native29vectorized_elementwise_kernelILi8EZZZNS0_49_GLOBAL__N__b919a28f_16_Normalization_cu_5c38458736batch_norm_elementwise_backward_evalERKNS_6TensorES5_S5_S5_ENKUlvE0_clEvENKUlvE1_clEvEUlN3c104HalfEfE_St5arrayIPcLm3EEEEviT0_T1_ --------------------------
	.section	.text._ZN2at6native29vectorized_elementwise_kernelILi8EZZZNS0_49_GLOBAL__N__b919a28f_16_Normalization_cu_5c38458736batch_norm_elementwise_backward_evalERKNS_6TensorES5_S5_S5_ENKUlvE0_clEvENKUlvE1_clEvEUlN3c104HalfEfE_St5arrayIPcLm3EEEEviT0_T1_,"ax",@progbits
	.sectioninfo	@"SHI_REGISTERS=4"
	.align	128
        .global         _ZN2at6native29vectorized_elementwise_kernelILi8EZZZNS0_49_GLOBAL__N__b919a28f_16_Normalization_cu_5c38458736batch_norm_elementwise_backward_evalERKNS_6TensorES5_S5_S5_ENKUlvE0_clEvENKUlvE1_clEvEUlN3c104HalfEfE_St5arrayIPcLm3EEEEviT0_T1_
        .type           _ZN2at6native29vectorized_elementwise_kernelILi8EZZZNS0_49_GLOBAL__N__b919a28f_16_Normalization_cu_5c38458736batch_norm_elementwise_backward_evalERKNS_6TensorES5_S5_S5_ENKUlvE0_clEvENKUlvE1_clEvEUlN3c104HalfEfE_St5arrayIPcLm3EEEEviT0_T1_,@function
        .size           _ZN2at6native29vectorized_elementwise_kernelILi8EZZZNS0_49_GLOBAL__N__b919a28f_16_Normalization_cu_5c38458736batch_norm_elementwise_backward_evalERKNS_6TensorES5_S5_S5_ENKUlvE0_clEvENKUlvE1_clEvEUlN3c104HalfEfE_St5arrayIPcLm3EEEEviT0_T1_,(.L_x_26787 - _ZN2at6native29vectorized_elementwise_kernelILi8EZZZNS0_49_GLOBAL__N__b919a28f_16_Normalization_cu_5c38458736batch_norm_elementwise_backward_evalERKNS_6TensorES5_S5_S5_ENKUlvE0_clEvENKUlvE1_clEvEUlN3c104HalfEfE_St5arrayIPcLm3EEEEviT0_T1_)
        .other          _ZN2at6native29vectorized_elementwise_kernelILi8EZZZNS0_49_GLOBAL__N__b919a28f_16_Normalization_cu_5c38458736batch_norm_elementwise_backward_evalERKNS_6TensorES5_S5_S5_ENKUlvE0_clEvENKUlvE1_clEvEUlN3c104HalfEfE_St5arrayIPcLm3EEEEviT0_T1_,@"STO_CUDA_ENTRY STV_DEFAULT"
_ZN2at6native29vectorized_elementwise_kernelILi8EZZZNS0_49_GLOBAL__N__b919a28f_16_Normalization_cu_5c38458736batch_norm_elementwise_backward_evalERKNS_6TensorES5_S5_S5_ENKUlvE0_clEvENKUlvE1_clEvEUlN3c104HalfEfE_St5arrayIPcLm3EEEEviT0_T1_:
.text._ZN2at6native29vectorized_elementwise_kernelILi8EZZZNS0_49_GLOBAL__N__b919a28f_16_Normalization_cu_5c38458736batch_norm_elementwise_backward_evalERKNS_6TensorES5_S5_S5_ENKUlvE0_clEvENKUlvE1_clEvEUlN3c104HalfEfE_St5arrayIPcLm3EEEEviT0_T1_:
[----:B------:R-:W-:Y:S02]  /*0000*/  MOV R1, c[0x0][0x28] ;  /* 0x00000a0000017a02 */ /* 0x000fe40000000f00 */
[----:B------:R-:W-:Y:S05]  /*0010*/  EXIT ;  /* 0x000000000000794d */ /* 0x000fea0003800000 */
.L_x_6999:
        /* <DEDUP_REMOVED lines=14> */
.L_x_26787:


//--------------------- .text._ZN2at6native18elementwise_kernelILi128ELi4EZNS0_15gpu_kernel_implIZZZNS0_49_GLOBAL__N__b919a28f_16_Normalization_cu_5c38458736batch_norm_elementwise_backward_evalERKNS_6TensorES6_S6_S6_ENKUlvE0_clEvENKUlvE0_clEvEUlffE_EEvRNS_18TensorIteratorBaseERKT_EUliE_EEviT1_ --------------------------
	.section	.text._ZN2at6native18elementwise_kernelILi128ELi4EZNS0_15gpu_kernel_implIZZZNS0_49_GLOBAL__N__b919a28f_16_Normalization_cu_5c38458736batch_norm_elementwise_backward_evalERKNS_6TensorES6_S6_S6_ENKUlvE0_clEvENKUlvE0_clEvEUlffE_EEvRNS_18TensorIteratorBaseERKT_EUliE_EEviT1_,"ax",@progbits
	.sectioninfo	@"SHI_REGISTERS=26"
	.align	128
        .global         _ZN2at6native18elementwise_kernelILi128ELi4EZNS0_15gpu_kernel_implIZZZNS0_49_GLOBAL__N__b919a28f_16_Normalization_cu_5c38458736batch_norm_elementwise_backward_evalERKNS_6TensorES6_S6_S6_ENKUlvE0_clEvENKUlvE0_clEvEUlffE_EEvRNS_18TensorIteratorBaseERKT_EUliE_EEviT1_
        .type           _ZN2at6native18elementwise_kernelILi128ELi4EZNS0_15gpu_kernel_implIZZZNS0_49_GLOBAL__N__b919a28f_16_Normalization_cu_5c38458736batch_norm_elementwise_backward_evalERKNS_6TensorES6_S6_S6_ENKUlvE0_clEvENKUlvE0_clEvEUlffE_EEvRNS_18TensorIteratorBaseERKT_EUliE_EEviT1_,@function
        .size           _ZN2at6native18elementwise_kernelILi128ELi4EZNS0_15gpu_kernel_implIZZZNS0_49_GLOBAL__N__b919a28f_16_Normalization_cu_5c38458736batch_norm_elementwise_backward_evalERKNS_6TensorES6_S6_S6_ENKUlvE0_clEvENKUlvE0_clEvEUlffE_EEvRNS_18TensorIteratorBaseERKT_EUliE_EEviT1_,(.L_x_26788 - _ZN2at6native18elementwise_kernelILi128ELi4EZNS0_15gpu_kernel_implIZZZNS0_49_GLOBAL__N__b919a28f_16_Normalization_cu_5c38458736batch_norm_elementwise_backward_evalERKNS_6TensorES6_S6_S6_ENKUlvE0_clEvENKUlvE0_clEvEUlffE_EEvRNS_18TensorIteratorBaseERKT_EUliE_EEviT1_)
        .other          _ZN2at6native18elementwise_kernelILi128ELi4EZNS0_15gpu_kernel_implIZZZNS0_49_GLOBAL__N__b919a28f_16_Normalization_cu_5c38458736batch_norm_elementwise_backward_evalERKNS_6TensorES6_S6_S6_ENKUlvE0_clEvENKUlvE0_clEvEUlffE_EEvRNS_18TensorIteratorBaseERKT_EUliE_EEviT1_,@"STO_CUDA_ENTRY STV_DEFAULT"
_ZN2at6native18elementwise_kernelILi128ELi4EZNS0_15gpu_kernel_implIZZZNS0_49_GLOBAL__N__b919a28f_16_Normalization_cu_5c38458736batch_norm_elementwise_backward_evalERKNS_6TensorES6_S6_S6_ENKUlvE0_clEvENKUlvE0_clEvEUlffE_EEvRNS_18TensorIteratorBaseERKT_EUliE_EEviT1_:
.text._ZN2at6native18elementwise_kernelILi128ELi4EZNS0_15gpu_kernel_implIZZZNS0_49_GLOBAL__N__b919a28f_16_Normalization_cu_5c38458736batch_norm_elementwise_backward_evalERKNS_6TensorES6_S6_S6_ENKUlvE0_clEvENKUlvE0_clEvEUlffE_EEvRNS_18TensorIteratorBaseERKT_EUliE_EEviT1_:
        /* <DEDUP_REMOVED lines=263> */
.L_x_7002:
        /* <DEDUP_REMOVED lines=20> */
.L_x_7007:
[----:B------:R-:W2:Y:S02]  /*11b0*/  LDG.E.U8 R2, [R2.64] ;  /* 0x0000002402027981 */ /* 0x000ea4000c1e1100 */
[----:B--2---:R0:W1:Y:S01]  /*11c0*/  I2F.U16 R23, R2 ;  /* 0x0000000200177306 */ /* 0x0040620000101000 */
[----:B------:R-:W-:Y:S05]  /*11d0*/  BRA `(.L_x_7009) ;  /* 0x00000ca000007947 */ /* 0x000fea0003800000 */
.L_x_7006:
        /* <DEDUP_REMOVED lines=9> */
.L_x_7011:
[----:B------:R-:W2:Y:S02]  /*1270*/  LDG.E R2, [R2.64] ;  /* 0x0000002402027981 */ /* 0x000ea4000c1e1900 */
[----:B--2---:R0:W1:Y:S01]  /*1280*/  I2F R23, R2 ;  /* 0x0000000200177306 */ /* 0x0040620000201400 */
[----:B------:R-:W-:Y:S05]  /*1290*/  BRA `(.L_x_7009) ;  /* 0x00000be000007947 */ /* 0x000fea0003800000 */
.L_x_7010:
[----:B------:R-:W2:Y:S02]  /*12a0*/  LDG.E.U16 R2, [R2.64] ;  /* 0x0000002402027981 */ /* 0x000ea4000c1e1500 */
[----:B--2---:R0:W1:Y:S01]  /*12b0*/  I2F.S16 R23, R2 ;  /* 0x0000000200177306 */ /* 0x0040620000101400 */
[----:B------:R-:W-:Y:S05]  /*12c0*/  BRA `(.L_x_7009) ;  /* 0x00000bb000007947 */ /* 0x000fea0003800000 */
.L_x_7005:
        /* <DEDUP_REMOVED lines=8> */
.L_x_7013:
[----:B------:R-:W2:Y:S02]  /*1350*/  LDG.E.U16 R2, [R2.64] ;  /* 0x0000002402027981 */ /* 0x000ea4000c1e1500 */
[----:B--2---:R-:W-:Y:S01]  /*1360*/  HADD2.F32 R23, -RZ, R2.H0_H0 ;  /* 0x20000002ff177230 */ /* 0x004fe20000004100 */
[----:B------:R-:W-:Y:S05]  /*1370*/  BRA `(.L_x_7009) ;  /* 0x00000b0000007947 */ /* 0x000fea0003800000 */
.L_x_7012:
        /* <DEDUP_REMOVED lines=8> */
.L_x_7015:
[----:B------:R-:W2:Y:S02]  /*1400*/  LDG.E.U16 R2, [R2.64] ;  /* 0x0000002402027981 */ /* 0x000ea4000c1e1500 */
[----:B--2---:R-:W-:Y:S01]  /*1410*/  HADD2.F32 R23, -RZ, R2.H0_H0 ;  /* 0x20000002ff177230 */ /* 0x004fe20000004100 */
[----:B------:R-:W-:Y:S05]  /*1420*/  BRA `(.L_x_7009) ;  /* 0x00000a5000007947 */ /* 0x000fea0003800000 */
.L_x_7014:
[----:B------:R-:W2:Y:S02]  /*1430*/  LDG.E.64 R2, [R2.64] ;  /* 0x0000002402027981 */ /* 0x000ea4000c1e1b00 */
[----:B--2---:R-:W0:Y:S01]  /*1440*/  F2F.F32.F64 R23, R2 ;  /* 0x0000000200177310 */ /* 0x004e220000301000 */
[----:B------:R-:W0:-:S14]  /*1450*/  DSETP.GEU.AND P0, PT, |R2|, c[0x2][0x0], PT ;  /* 0x008000000200762a */ /* 0x000e1c0003f0e200 */
[----:B0-----:R-:W-:Y:S01]  /*1460*/  @!P0 FMUL R23, R23, 1.175494350822287508e-38 ;  /* 0x0080000017178820 */ /* 0x001fe20000400000 */
[----:B------:R-:W-:Y:S05]  /*1470*/  BRA `(.L_x_7009) ;  /* 0x00000a0000007947 */ /* 0x000fea0003800000 */
.L_x_7004:
        /* <DEDUP_REMOVED lines=12> */
.L_x_7018:
[----:B------:R-:W2:Y:S02]  /*1540*/  LDG.E.64 R2, [R2.64] ;  /* 0x0000002402027981 */ /* 0x000ea4000c1e1b00 */
[----:B--2---:R-:W0:Y:S01]  /*1550*/  F2F.F32.F64 R23, R2 ;  /* 0x0000000200177310 */ /* 0x004e220000301000 */
[----:B------:R-:W0:-:S14]  /*1560*/  DSETP.GEU.AND P0, PT, |R2|, c[0x2][0x0], PT ;  /* 0x008000000200762a */ /* 0x000e1c0003f0e200 */
[----:B0-----:R-:W-:Y:S01]  /*1570*/  @!P0 FMUL R23, R23, 1.175494350822287508e-38 ;  /* 0x0080000017178820 */ /* 0x001fe20000400000 */
[----:B------:R-:W-:Y:S05]  /*1580*/  BRA `(.L_x_7009) ;  /* 0x000008f000007947 */ /* 0x000fea0003800000 */
.L_x_7017:
        /* <DEDUP_REMOVED lines=26> */
.L_x_7020:
        /* <DEDUP_REMOVED lines=13> */
.L_x_7019:
[----:B------:R-:W2:Y:S02]  /*1800*/  LDG.E.U16 R2, [R2.64] ;  /* 0x0000002402027981 */ /* 0x000ea4000c1e1500 */
[----:B--2---:R-:W-:Y:S01]  /*1810*/  PRMT R23, RZ, 0x5410, R2 ;  /* 0x00005410ff177816 */ /* 0x004fe20000000002 */
[----:B------:R-:W-:Y:S05]  /*1820*/  BRA `(.L_x_7009) ;  /* 0x0000065000007947 */ /* 0x000fea0003800000 */
.L_x_7016:
        /* <DEDUP_REMOVED lines=11> */
.L_x_7023:
        /* <DEDUP_REMOVED lines=20> */
.L_x_7025:
[----:B------:R-:W-:Y:S05]  /*1a20*/  BSYNC B0 ;  /* 0x0000000000007941 */ /* 0x000fea0003800000 */
.L_x_7024:
[----:B------:R-:W-:Y:S01]  /*1a30*/  IMAD.SHL.U32 R2, R2, 0x100000, RZ ;  /* 0x0010000002027824 */ /* 0x000fe200078e00ff */
[----:B------:R-:W-:-:S04]  /*1a40*/  LEA R0, R0, 0x3b800000, 0x17 ;  /* 0x3b80000000007811 */ /* 0x000fc800078eb8ff */
[----:B------:R-:W-:Y:S01]  /*1a50*/  LOP3.LUT R23, R0, R2, R23, 0xfe, !PT ;  /* 0x0000000200177212 */ /* 0x000fe200078efe17 */
[----:B------:R-:W-:Y:S05]  /*1a60*/  BRA `(.L_x_7009) ;  /* 0x0000041000007947 */ /* 0x000fea0003800000 */
.L_x_7022:
        /* <DEDUP_REMOVED lines=20> */
.L_x_7027:
[----:B------:R-:W-:Y:S05]  /*1bb0*/  BSYNC B0 ;  /* 0x0000000000007941 */ /* 0x000fea0003800000 */
.L_x_7026:
[----:B------:R-:W-:Y:S01]  /*1bc0*/  IMAD.SHL.U32 R2, R2, 0x200000, RZ ;  /* 0x0020000002027824 */ /* 0x000fe200078e00ff */
[----:B------:R-:W-:-:S04]  /*1bd0*/  LEA R0, R0, 0x37800000, 0x17 ;  /* 0x3780000000007811 */ /* 0x000fc800078eb8ff */
[----:B------:R-:W-:Y:S01]  /*1be0*/  LOP3.LUT R23, R0, R2, R23, 0xfe, !PT ;  /* 0x0000000200177212 */ /* 0x000fe200078efe17 */
[----:B------:R-:W-:Y:S05]  /*1bf0*/  BRA `(.L_x_7009) ;  /* 0x0000028000007947 */ /* 0x000fea0003800000 */
.L_x_7021:
        /* <DEDUP_REMOVED lines=14> */
.L_x_7008:
        /* <DEDUP_REMOVED lines=21> */
.L_x_7029:
[----:B------:R-:W2:Y:S02]  /*1e30*/  LDG.E.64 R2, [R2.64] ;  /* 0x0000002402027981 */ /* 0x000ea4000c1e1b00 */
[----:B--2---:R0:W1:Y:S01]  /*1e40*/  I2F.U64 R23, R2 ;  /* 0x0000000200177312 */ /* 0x0040620000301000 */
[----:B------:R-:W-:Y:S05]  /*1e50*/  BRA `(.L_x_7009) ;  /* 0x0000002000007947 */ /* 0x000fea0003800000 */
.L_x_7028:
[----:B------:R-:W2:Y:S02]  /*1e60*/  LDG.E R2, [R2.64] ;  /* 0x0000002402027981 */ /* 0x000ea4000c1e1900 */
[----:B--2---:R0:W1:Y:S02]  /*1e70*/  I2F.U32 R23, R2 ;  /* 0x0000000200177306 */ /* 0x0040640000201000 */
.L_x_7009:
[----:B------:R-:W-:Y:S05]  /*1e80*/  BSYNC B6 ;  /* 0x0000000000067941 */ /* 0x000fea0003800000 */
.L_x_7003:
[----:B------:R-:W2:Y:S01]  /*1e90*/  LDC.U8 R4, c[0x0][0x3e3] ;  /* 0x0000f8c0ff047b82 */ /* 0x000ea20000000000 */
[----:B0-----:R-:W-:Y:S01]  /*1ea0*/  IADD3 R2, P1, R22, c[0x0][0x3d8], RZ ;  /* 0x0000f60016027a10 */ /* 0x001fe20007f3e0ff */
[----:B------:R-:W-:Y:S04]  /*1eb0*/  BSSY B6, `(.L_x_7030) ;  /* 0x00000dd000067945 */ /* 0x000fe80003800000 */
[----:B------:R-:W-:Y:S01]  /*1ec0*/  IMAD.X R3, RZ, RZ, c[0x0][0x3dc], P1 ;  /* 0x0000f700ff037624 */ /* 0x000fe200008e06ff */
[----:B--2---:R-:W-:-:S04]  /*1ed0*/  PRMT R0, R4, 0x9910, RZ ;  /* 0x0000991004007816 */ /* 0x004fc800000000ff */
        /* <DEDUP_REMOVED lines=13> */
.L_x_7034:
[----:B------:R-:W2:Y:S02]  /*1fb0*/  LDG.E.U8 R0, [R2.64] ;  /* 0x0000002402007981 */ /* 0x000ea4000c1e1100 */
[----:B--2---:R-:W0:Y:S01]  /*1fc0*/  I2F.U16 R0, R0 ;  /* 0x0000000000007306 */ /* 0x004e220000101000 */
[----:B------:R-:W-:Y:S05]  /*1fd0*/  BRA `(.L_x_7036) ;  /* 0x00000ca000007947 */ /* 0x000fea0003800000 */
.L_x_7033:
        /* <DEDUP_REMOVED lines=9> */
.L_x_7038:
[----:B------:R-:W2:Y:S02]  /*2070*/  LDG.E R0, [R2.64] ;  /* 0x0000002402007981 */ /* 0x000ea4000c1e1900 */
[----:B--2---:R-:W0:Y:S01]  /*2080*/  I2F R0, R0 ;  /* 0x0000000000007306 */ /* 0x004e220000201400 */
[----:B------:R-:W-:Y:S05]  /*2090*/  BRA `(.L_x_7036) ;  /* 0x00000be000007947 */ /* 0x000fea0003800000 */
.L_x_7037:
[----:B------:R-:W2:Y:S02]  /*20a0*/  LDG.E.U16 R0, [R2.64] ;  /* 0x0000002402007981 */ /* 0x000ea4000c1e1500 */
[----:B--2---:R-:W0:Y:S01]  /*20b0*/  I2F.S16 R0, R0 ;  /* 0x0000000000007306 */ /* 0x004e220000101400 */
[----:B------:R-:W-:Y:S05]  /*20c0*/  BRA `(.L_x_7036) ;  /* 0x00000bb000007947 */ /* 0x000fea0003800000 */
.L_x_7032:
        /* <DEDUP_REMOVED lines=8> */
.L_x_7040:
[----:B------:R-:W2:Y:S02]  /*2150*/  LDG.E.U16 R0, [R2.64] ;  /* 0x0000002402007981 */ /* 0x000ea4000c1e1500 */
[----:B--2---:R-:W-:Y:S01]  /*2160*/  HADD2.F32 R0, -RZ, R0.H0_H0 ;  /* 0x20000000ff007230 */ /* 0x004fe20000004100 */
[----:B------:R-:W-:Y:S05]  /*2170*/  BRA `(.L_x_7036) ;  /* 0x00000b0000007947 */ /* 0x000fea0003800000 */
.L_x_7039:
        /* <DEDUP_REMOVED lines=8> */
.L_x_7042:
[----:B------:R-:W2:Y:S02]  /*2200*/  LDG.E.U16 R0, [R2.64] ;  /* 0x0000002402007981 */ /* 0x000ea4000c1e1500 */
[----:B--2---:R-:W-:Y:S01]  /*2210*/  HADD2.F32 R0, -RZ, R0.H0_H0 ;  /* 0x20000000ff007230 */ /* 0x004fe20000004100 */
[----:B------:R-:W-:Y:S05]  /*2220*/  BRA `(.L_x_7036) ;  /* 0x00000a5000007947 */ /* 0x000fea0003800000 */
.L_x_7041:
[----:B------:R-:W2:Y:S02]  /*2230*/  LDG.E.64 R2, [R2.64] ;  /* 0x0000002402027981 */ /* 0x000ea4000c1e1b00 */
[----:B--2---:R-:W0:Y:S01]  /*2240*/  F2F.F32.F64 R0, R2 ;  /* 0x0000000200007310 */ /* 0x004e220000301000 */
[----:B------:R-:W0:-:S14]  /*2250*/  DSETP.GEU.AND P0, PT, |R2|, c[0x2][0x0], PT ;  /* 0x008000000200762a */ /* 0x000e1c0003f0e200 */
[----:B0-----:R-:W-:Y:S01]  /*2260*/  @!P0 FMUL R0, R0, 1.175494350822287508e-38 ;  /* 0x0080000000008820 */ /* 0x001fe20000400000 */
[----:B------:R-:W-:Y:S05]  /*2270*/  BRA `(.L_x_7036) ;  /* 0x00000a0000007947 */ /* 0x000fea0003800000 */
.L_x_7031:
        /* <DEDUP_REMOVED lines=12> */
.L_x_7045:
[----:B------:R-:W2:Y:S02]  /*2340*/  LDG.E.64 R2, [R2.64] ;  /* 0x0000002402027981 */ /* 0x000ea4000c1e1b00 */
[----:B--2---:R-:W0:Y:S01]  /*2350*/  F2F.F32.F64 R0, R2 ;  /* 0x0000000200007310 */ /* 0x004e220000301000 */
[----:B------:R-:W0:-:S14]  /*2360*/  DSETP.GEU.AND P0, PT, |R2|, c[0x2][0x0], PT ;  /* 0x008000000200762a */ /* 0x000e1c0003f0e200 */
[----:B0-----:R-:W-:Y:S01]  /*2370*/  @!P0 FMUL R0, R0, 1.175494350822287508e-38 ;  /* 0x0080000000008820 */ /* 0x001fe20000400000 */
[----:B------:R-:W-:Y:S05]  /*2380*/  BRA `(.L_x_7036) ;  /* 0x000008f000007947 */ /* 0x000fea0003800000 */
.L_x_7044:
        /* <DEDUP_REMOVED lines=26> */
.L_x_7047:
        /* <DEDUP_REMOVED lines=13> */
.L_x_7046:
[----:B------:R-:W2:Y:S02]  /*2600*/  LDG.E.U16 R0, [R2.64] ;  /* 0x0000002402007981 */ /* 0x000ea4000c1e1500 */
[----:B--2---:R-:W-:Y:S01]  /*2610*/  PRMT R0, RZ, 0x5410, R0 ;  /* 0x00005410ff007816 */ /* 0x004fe20000000000 */
[----:B------:R-:W-:Y:S05]  /*2620*/  BRA `(.L_x_7036) ;  /* 0x0000065000007947 */ /* 0x000fea0003800000 */
.L_x_7043:
        /* <DEDUP_REMOVED lines=11> */
.L_x_7050:
        /* <DEDUP_REMOVED lines=20> */
.L_x_7052:
[----:B------:R-:W-:Y:S05]  /*2820*/  BSYNC B0 ;  /* 0x0000000000007941 */ /* 0x000fea0003800000 */
.L_x_7051:
[----:B------:R-:W-:Y:S01]  /*2830*/  LEA R3, R0, 0x3b800000, 0x17 ;  /* 0x3b80000000037811 */ /* 0x000fe200078eb8ff */
[----:B------:R-:W-:-:S05]  /*2840*/  IMAD.SHL.U32 R0, R2, 0x100000, RZ ;  /* 0x0010000002007824 */ /* 0x000fca00078e00ff */
[----:B------:R-:W-:Y:S01]  /*2850*/  LOP3.LUT R0, R3, R0, R4, 0xfe, !PT ;  /* 0x0000000003007212 */ /* 0x000fe200078efe04 */
[----:B------:R-:W-:Y:S05]  /*2860*/  BRA `(.L_x_7036) ;  /* 0x0000041000007947 */ /* 0x000fea0003800000 */
.L_x_7049:
        /* <DEDUP_REMOVED lines=20> */
.L_x_7054:
[----:B------:R-:W-:Y:S05]  /*29b0*/  BSYNC B0 ;  /* 0x0000000000007941 */ /* 0x000fea0003800000 */
.L_x_7053:
[----:B------:R-:W-:Y:S01]  /*29c0*/  LEA R3, R0, 0x37800000, 0x17 ;  /* 0x3780000000037811 */ /* 0x000fe200078eb8ff */
[----:B------:R-:W-:-:S05]  /*29d0*/  IMAD.SHL.U32 R0, R2, 0x200000, RZ ;  /* 0x0020000002007824 */ /* 0x000fca00078e00ff */
[----:B------:R-:W-:Y:S01]  /*29e0*/  LOP3.LUT R0, R3, R0, R4, 0xfe, !PT ;  /* 0x0000000003007212 */ /* 0x000fe200078efe04 */
[----:B------:R-:W-:Y:S05]  /*29f0*/  BRA `(.L_x_7036) ;  /* 0x0000028000007947 */ /* 0x000fea0003800000 */
.L_x_7048:
        /* <DEDUP_REMOVED lines=14> */
.L_x_7035:
        /* <DEDUP_REMOVED lines=21> */
.L_x_7056:
[----:B------:R-:W2:Y:S02]  /*2c30*/  LDG.E.64 R2, [R2.64] ;  /* 0x0000002402027981 */ /* 0x000ea4000c1e1b00 */
[----:B--2---:R0:W2:Y:S01]  /*2c40*/  I2F.U64 R0, R2 ;  /* 0x0000000200007312 */ /* 0x0040a20000301000 */
[----:B------:R-:W-:Y:S05]  /*2c50*/  BRA `(.L_x_7036) ;  /* 0x0000002000007947 */ /* 0x000fea0003800000 */
.L_x_7055:
[----:B------:R-:W2:Y:S02]  /*2c60*/  LDG.E R0, [R2.64] ;  /* 0x0000002402007981 */ /* 0x000ea4000c1e1900 */
[----:B--2---:R-:W0:Y:S02]  /*2c70*/  I2F.U32 R0, R0 ;  /* 0x0000000000007306 */ /* 0x004e240000201000 */
.L_x_7036:
[----:B------:R-:W-:Y:S05]  /*2c80*/  BSYNC B6 ;  /* 0x0000000000067941 */ /* 0x000fea0003800000 */
.L_x_7030:
[----:B------:R-:W3:Y:S01]  /*2c90*/  LDC.U8 R4, c[0x0][0x3e1] ;  /* 0x0000f840ff047b82 */ /* 0x000ee20000000000 */
[----:B012--5:R-:W-:Y:S01]  /*2ca0*/  FMUL.FTZ R2, R0, R23 ;  /* 0x0000001700027220 */ /* 0x027fe20000410000 */
[----:B---3--:R-:W-:-:S04]  /*2cb0*/  PRMT R3, R4, 0x9910, RZ ;  /* 0x0000991004037816 */ /* 0x008fc800000000ff */
        /* <DEDUP_REMOVED lines=13> */
.L_x_7060:
[----:B------:R-:W0:Y:S02]  /*2d90*/  F2I.S64.TRUNC R2, R2 ;  /* 0x0000000200027311 */ /* 0x000e24000020d900 */
[----:B0-----:R-:W-:-:S05]  /*2da0*/  IMAD.MOV.U32 R5, RZ, RZ, R2 ;  /* 0x000000ffff057224 */ /* 0x001fca00078e0002 */
[----:B------:R0:W-:Y:S01]  /*2db0*/  STG.E.U8 [R16.64], R5 ;  /* 0x0000000510007986 */ /* 0x0001e2000c101124 */
[----:B------:R-:W-:Y:S05]  /*2dc0*/  BRA `(.L_x_7062) ;  /* 0x00000d3000007947 */ /* 0x000fea0003800000 */
.L_x_7059:
        /* <DEDUP_REMOVED lines=9> */
.L_x_7064:
[----:B------:R-:W0:Y:S02]  /*2e60*/  F2I.FTZ.TRUNC.NTZ R3, R2 ;  /* 0x0000000200037305 */ /* 0x000e24000021f100 */
[----:B0-----:R0:W-:Y:S01]  /*2e70*/  STG.E [R16.64], R3 ;  /* 0x0000000310007986 */ /* 0x0011e2000c101924 */
[----:B------:R-:W-:Y:S05]  /*2e80*/  BRA `(.L_x_7062) ;  /* 0x00000c7000007947 */ /* 0x000fea0003800000 */
.L_x_7063:
[----:B------:R-:W0:Y:S02]  /*2e90*/  F2I.FTZ.TRUNC.NTZ R3, R2 ;  /* 0x0000000200037305 */ /* 0x000e24000021f100 */
[----:B0-----:R0:W-:Y:S01]  /*2ea0*/  STG.E.U16 [R16.64], R3 ;  /* 0x0000000310007986 */ /* 0x0011e2000c101524 */
[----:B------:R-:W-:Y:S05]  /*2eb0*/  BRA `(.L_x_7062) ;  /* 0x00000c4000007947 */ /* 0x000fea0003800000 */
.L_x_7058:
        /* <DEDUP_REMOVED lines=8> */
.L_x_7066:
[----:B------:R-:W-:-:S05]  /*2f40*/  F2FP.PACK_AB R2, RZ, R2 ;  /* 0x00000002ff02723e */ /* 0x000fca00000000ff */
[----:B------:R0:W-:Y:S01]  /*2f50*/  STG.E.U16 [R16.64], R2 ;  /* 0x0000000210007986 */ /* 0x0001e2000c101524 */
[----:B------:R-:W-:Y:S05]  /*2f60*/  BRA `(.L_x_7062) ;  /* 0x00000b9000007947 */ /* 0x000fea0003800000 */
.L_x_7065:
        /* <DEDUP_REMOVED lines=9> */
.L_x_7068:
[----:B------:R-:W-:-:S04]  /*3000*/  F2FP.PACK_AB R3, RZ, R2 ;  /* 0x00000002ff03723e */ /* 0x000fc800000000ff */
[----:B------:R-:W-:-:S05]  /*3010*/  PRMT R3, R3, 0x5410, RZ ;  /* 0x0000541003037816 */ /* 0x000fca00000000ff */
[----:B------:R0:W-:Y:S01]  /*3020*/  STG.E [R16.64], R3 ;  /* 0x0000000310007986 */ /* 0x0001e2000c101924 */
[----:B------:R-:W-:Y:S05]  /*3030*/  BRA `(.L_x_7062) ;  /* 0x00000ac000007947 */ /* 0x000fea0003800000 */
.L_x_7067:
[----:B------:R-:W-:-:S06]  /*3040*/  FMUL.FTZ R2, R2, 1 ;  /* 0x3f80000002027820 */ /* 0x000fcc0000410000 */
[----:B------:R-:W0:Y:S02]  /*3050*/  F2F.F64.F32 R2, R2 ;  /* 0x0000000200027310 */ /* 0x000e240000201800 */
[----:B0-----:R0:W-:Y:S01]  /*3060*/  STG.E.64 [R16.64], R2 ;  /* 0x0000000210007986 */ /* 0x0011e2000c101b24 */
[----:B------:R-:W-:Y:S05]  /*3070*/  BRA `(.L_x_7062) ;  /* 0x00000a8000007947 */ /* 0x000fea0003800000 */
.L_x_7057:
        /* <DEDUP_REMOVED lines=12> */
.L_x_7071:
[----:B------:R-:W-:Y:S01]  /*3140*/  FMUL.FTZ R4, R2, 1 ;  /* 0x3f80000002047820 */ /* 0x000fe20000410000 */
[----:B------:R-:W-:-:S05]  /*3150*/  CS2R R6, SRZ ;  /* 0x0000000000067805 */ /* 0x000fca000001ff00 */
[----:B------:R-:W0:Y:S02]  /*3160*/  F2F.F64.F32 R4, R4 ;  /* 0x0000000400047310 */ /* 0x000e240000201800 */
[----:B0-----:R0:W-:Y:S01]  /*3170*/  STG.E.128 [R16.64], R4 ;  /* 0x0000000410007986 */ /* 0x0011e2000c101d24 */
[----:B------:R-:W-:Y:S05]  /*3180*/  BRA `(.L_x_7062) ;  /* 0x0000097000007947 */ /* 0x000fea0003800000 */
.L_x_7070:
        /* <DEDUP_REMOVED lines=20> */
.L_x_7075:
[----:B------:R-:W-:Y:S05]  /*32d0*/  BSYNC B0 ;  /* 0x0000000000007941 */ /* 0x000fea0003800000 */
.L_x_7074:
[----:B------:R-:W-:-:S05]  /*32e0*/  LOP3.LUT R5, R0, R5, RZ, 0xfc, !PT ;  /* 0x0000000500057212 */ /* 0x000fca00078efcff */
[----:B------:R0:W-:Y:S01]  /*32f0*/  STG.E.U8 [R16.64], R5 ;  /* 0x0000000510007986 */ /* 0x0001e2000c101124 */
[----:B------:R-:W-:Y:S05]  /*3300*/  BRA `(.L_x_7062) ;  /* 0x000007f000007947 */ /* 0x000fea0003800000 */
.L_x_7073:
        /* <DEDUP_REMOVED lines=12> */
.L_x_7077:
[----:B------:R-:W-:Y:S01]  /*33d0*/  IMAD.MOV.U32 R0, RZ, RZ, 0x7f ;  /* 0x0000007fff007424 */ /* 0x000fe200078e00ff */
[----:B------:R-:W-:-:S04]  /*33e0*/  ISETP.GT.U32.AND P0, PT, R4, 0x7f800000, PT ;  /* 0x7f8000000400780c */ /* 0x000fc80003f04070 */
[----:B------:R-:W-:-:S04]  /*33f0*/  SEL R0, R0, 0x7c, P0 ;  /* 0x0000007c00007807 */ /* 0x000fc80000000000 */
.L_x_7078:
[----:B------:R-:W-:Y:S05]  /*3400*/  BSYNC B0 ;  /* 0x0000000000007941 */ /* 0x000fea0003800000 */
.L_x_7076:
[----:B------:R-:W-:-:S04]  /*3410*/  LOP3.LUT R2, R2, 0x80000000, RZ, 0xc0, !PT ;  /* 0x8000000002027812 */ /* 0x000fc800078ec0ff */
[----:B------:R-:W-:-:S04]  /*3420*/  SHF.R.U32.HI R3, RZ, 0x18, R2 ;  /* 0x00000018ff037819 */ /* 0x000fc80000011602 */
[----:B------:R-:W-:-:S05]  /*3430*/  LOP3.LUT R3, R0, R3, RZ, 0xfc, !PT ;  /* 0x0000000300037212 */ /* 0x000fca00078efcff */
[----:B------:R0:W-:Y:S01]  /*3440*/  STG.E.U8 [R16.64], R3 ;  /* 0x0000000310007986 */ /* 0x0001e2000c101124 */
[----:B------:R-:W-:Y:S05]  /*3450*/  BRA `(.L_x_7062) ;  /* 0x000006a000007947 */ /* 0x000fea0003800000 */
.L_x_7072:
[----:B------:R-:W-:-:S05]  /*3460*/  F2FP.BF16.PACK_AB R2, RZ, R2 ;  /* 0x00000002ff02723e */ /* 0x000fca00000010ff */
[----:B------:R0:W-:Y:S01]  /*3470*/  STG.E.U16 [R16.64], R2 ;  /* 0x0000000210007986 */ /* 0x0001e2000c101524 */
[----:B------:R-:W-:Y:S05]  /*3480*/  BRA `(.L_x_7062) ;  /* 0x0000067000007947 */ /* 0x000fea0003800000 */
.L_x_7069:
        /* <DEDUP_REMOVED lines=11> */
.L_x_7081:
        /* <DEDUP_REMOVED lines=16> */
.L_x_7084:
[----:B------:R-:W-:-:S04]  /*3640*/  LOP3.LUT R2, R2, 0x80000000, RZ, 0xc0, !PT ;  /* 0x8000000002027812 */ /* 0x000fc800078ec0ff */
[----:B------:R-:W-:-:S04]  /*3650*/  SHF.R.U32.HI R3, RZ, 0x18, R2 ;  /* 0x00000018ff037819 */ /* 0x000fc80000011602 */
[----:B------:R-:W-:-:S04]  /*3660*/  LOP3.LUT R0, R0, R3, RZ, 0xfc, !PT ;  /* 0x0000000300007212 */ /* 0x000fc800078efcff */
[----:B------:R-:W-:Y:S02]  /*3670*/  PRMT R8, R0, 0x7610, R8 ;  /* 0x0000761000087816 */ /* 0x000fe40000000008 */
.L_x_7083:
[----:B------:R-:W-:Y:S05]  /*3680*/  BSYNC B0 ;  /* 0x0000000000007941 */ /* 0x000fea0003800000 */
.L_x_7082:
[----:B------:R0:W-:Y:S01]  /*3690*/  STG.E.U8 [R16.64], R8 ;  /* 0x0000000810007986 */ /* 0x0001e2000c101124 */
[----:B------:R-:W-:Y:S05]  /*36a0*/  BRA `(.L_x_7062) ;  /* 0x0000045000007947 */ /* 0x000fea0003800000 */
.L_x_7080:
        /* <DEDUP_REMOVED lines=16> */
.L_x_7087:
[----:B------:R-:W-:-:S04]  /*37b0*/  LOP3.LUT R2, R2, 0x80000000, RZ, 0xc0, !PT ;  /* 0x8000000002027812 */ /* 0x000fc800078ec0ff */
[----:B------:R-:W-:-:S04]  /*37c0*/  SHF.R.U32.HI R3, RZ, 0x18, R2 ;  /* 0x00000018ff037819 */ /* 0x000fc80000011602 */
[----:B------:R-:W-:-:S04]  /*37d0*/  LOP3.LUT R0, R0, R3, RZ, 0xfc, !PT ;  /* 0x0000000300007212 */ /* 0x000fc800078efcff */
[----:B------:R-:W-:Y:S02]  /*37e0*/  PRMT R8, R0, 0x7610, R8 ;  /* 0x0000761000087816 */ /* 0x000fe40000000008 */
.L_x_7086:
[----:B------:R-:W-:Y:S05]  /*37f0*/  BSYNC B0 ;  /* 0x0000000000007941 */ /* 0x000fea0003800000 */
.L_x_7085:
[----:B------:R0:W-:Y:S01]  /*3800*/  STG.E.U8 [R16.64], R8 ;  /* 0x0000000810007986 */ /* 0x0001e2000c101124 */
[----:B------:R-:W-:Y:S05]  /*3810*/  BRA `(.L_x_7062) ;  /* 0x000002e000007947 */ /* 0x000fea0003800000 */
.L_x_7079:
        /* <DEDUP_REMOVED lines=21> */
.L_x_7061:
        /* <DEDUP_REMOVED lines=20> */
.L_x_7089:
[----:B------:R-:W0:Y:S02]  /*3ab0*/  F2I.U64.TRUNC R2, R2 ;  /* 0x0000000200027311 */ /* 0x000e24000020d800 */
[----:B0-----:R0:W-:Y:S01]  /*3ac0*/  STG.E.64 [R16.64], R2 ;  /* 0x0000000210007986 */ /* 0x0011e2000c101b24 */
[----:B------:R-:W-:Y:S05]  /*3ad0*/  BRA `(.L_x_7062) ;  /* 0x0000002000007947 */ /* 0x000fea0003800000 */
.L_x_7088:
[----:B------:R-:W0:Y:S02]  /*3ae0*/  F2I.FTZ.U32.TRUNC.NTZ R3, R2 ;  /* 0x0000000200037305 */ /* 0x000e24000021f000 */
[----:B0-----:R0:W-:Y:S02]  /*3af0*/  STG.E [R16.64], R3 ;  /* 0x0000000310007986 */ /* 0x0011e4000c101924 */
.L_x_7062:
[----:B------:R-:W-:-:S05]  /*3b00*/  IMAD R18, R19, 0x200, R18 ;  /* 0x0000020013127824 */ /* 0x000fca00078e0212 */
[----:B------:R-:W-:Y:S02]  /*3b10*/  IADD3 R23, R18, 0x80, RZ ;  /* 0x0000008012177810 */ /* 0x000fe40007ffe0ff */
.L_x_7001:
[----:B------:R-:W-:Y:S05]  /*3b20*/  BSYNC B7 ;  /* 0x0000000000077941 */ /* 0x000fea0003800000 */
.L_x_7000:
[----:B------:R-:W-:Y:S01]  /*3b30*/  ISETP.GE.AND P0, PT, R23, c[0x0][0x160], PT ;  /* 0x0000580017007a0c */ /* 0x000fe20003f06270 */
[----:B------:R-:W-:-:S12]  /*3b40*/  BSSY B7, `(.L_x_7090) ;  /* 0x0000756000077945 */ /* 0x000fd80003800000 */
[----:B------:R-:W-:Y:S05]  /*3b50*/  @P0 BRA `(.L_x_7091) ;  /* 0x0000754000000947 */ /* 0x000fea0003800000 */
[----:B------:R-:W-:Y:S01]  /*3b60*/  ISETP.NE.AND P0, PT, RZ, c[0x0][0x168], PT ;  /* 0x00005a00ff007a0c */ /* 0x000fe20003f05270 */
[----:B------:R-:W-:Y:S02]  /*3b70*/  IMAD.MOV.U32 R18, RZ, RZ, RZ ;  /* 0x000000ffff127224 */ /* 0x000fe400078e00ff */
[----:B------:R-:W-:Y:S02]  /*3b80*/  IMAD.MOV.U32 R0, RZ, RZ, RZ ;  /* 0x000000ffff007224 */ /* 0x000fe400078e00ff */
[----:B0-----:R-:W-:-:S08]  /*3b90*/  IMAD.MOV.U32 R16, RZ, RZ, RZ ;  /* 0x000000ffff107224 */ /* 0x001fd000078e00ff */
        /* <DEDUP_REMOVED lines=251> */
.L_x_7092:
        /* <DEDUP_REMOVED lines=20> */
.L_x_7097:
[----:B------:R-:W2:Y:S02]  /*4c90*/  LDG.E.U8 R2, [R2.64] ;  /* 0x0000002402027981 */ /* 0x000ea4000c1e1100 */
[----:B--2---:R0:W1:Y:S01]  /*4ca0*/  I2F.U16 R19, R2 ;  /* 0x0000000200137306 */ /* 0x0040620000101000 */
[----:B------:R-:W-:Y:S05]  /*4cb0*/  BRA `(.L_x_7099) ;  /* 0x00000ca000007947 */ /* 0x000fea0003800000 */
.L_x_7096:
        /* <DEDUP_REMOVED lines=9> */
.L_x_7101:
[----:B------:R-:W2:Y:S02]  /*4d50*/  LDG.E R2, [R2.64] ;  /* 0x0000002402027981 */ /* 0x000ea4000c1e1900 */
[----:B--2---:R0:W1:Y:S01]  /*4d60*/  I2F R19, R2 ;  /* 0x0000000200137306 */ /* 0x0040620000201400 */
[----:B------:R-:W-:Y:S05]  /*4d70*/  BRA `(.L_x_7099) ;  /* 0x00000be000007947 */ /* 0x000fea0003800000 */
.L_x_7100:
[----:B------:R-:W2:Y:S02]  /*4d80*/  LDG.E.U16 R2, [R2.64] ;  /* 0x0000002402027981 */ /* 0x000ea4000c1e1500 */
[----:B--2---:R0:W1:Y:S01]  /*4d90*/  I2F.S16 R19, R2 ;  /* 0x0000000200137306 */ /* 0x0040620000101400 */
[----:B------:R-:W-:Y:S05]  /*4da0*/  BRA `(.L_x_7099) ;  /* 0x00000bb000007947 */ /* 0x000fea0003800000 */
.L_x_7095:
        /* <DEDUP_REMOVED lines=8> */
.L_x_7103:
[----:B------:R-:W2:Y:S02]  /*4e30*/  LDG.E.U16 R2, [R2.64] ;  /* 0x0000002402027981 */ /* 0x000ea4000c1e1500 */
[----:B--2---:R-:W-:Y:S01]  /*4e40*/  HADD2.F32 R19, -RZ, R2.H0_H0 ;  /* 0x20000002ff137230 */ /* 0x004fe20000004100 */
[----:B------:R-:W-:Y:S05]  /*4e50*/  BRA `(.L_x_7099) ;  /* 0x00000b0000007947 */ /* 0x000fea0003800000 */
.L_x_7102:
        /* <DEDUP_REMOVED lines=8> */
.L_x_7105:
[----:B------:R-:W2:Y:S02]  /*4ee0*/  LDG.E.U16 R2, [R2.64] ;  /* 0x0000002402027981 */ /* 0x000ea4000c1e1500 */
[----:B--2---:R-:W-:Y:S01]  /*4ef0*/  HADD2.F32 R19, -RZ, R2.H0_H0 ;  /* 0x20000002ff137230 */ /* 0x004fe20000004100 */
[----:B------:R-:W-:Y:S05]  /*4f00*/  BRA `(.L_x_7099) ;  /* 0x00000a5000007947 */ /* 0x000fea0003800000 */
.L_x_7104:
[----:B------:R-:W2:Y:S02]  /*4f10*/  LDG.E.64 R2, [R2.64] ;  /* 0x0000002402027981 */ /* 0x000ea4000c1e1b00 */
[----:B--2---:R-:W0:Y:S01]  /*4f20*/  F2F.F32.F64 R19, R2 ;  /* 0x0000000200137310 */ /* 0x004e220000301000 */
[----:B------:R-:W0:-:S14]  /*4f30*/  DSETP.GEU.AND P0, PT, |R2|, c[0x2][0x0], PT ;  /* 0x008000000200762a */ /* 0x000e1c0003f0e200 */
[----:B0-----:R-:W-:Y:S01]  /*4f40*/  @!P0 FMUL R19, R19, 1.175494350822287508e-38 ;  /* 0x0080000013138820 */ /* 0x001fe20000400000 */
[----:B------:R-:W-:Y:S05]  /*4f50*/  BRA `(.L_x_7099) ;  /* 0x00000a0000007947 */ /* 0x000fea0003800000 */
.L_x_7094:
        /* <DEDUP_REMOVED lines=12> */
.L_x_7108:
[----:B------:R-:W2:Y:S02]  /*5020*/  LDG.E.64 R2, [R2.64] ;  /* 0x0000002402027981 */ /* 0x000ea4000c1e1b00 */
[----:B--2---:R-:W0:Y:S01]  /*5030*/  F2F.F32.F64 R19, R2 ;  /* 0x0000000200137310 */ /* 0x004e220000301000 */
[----:B------:R-:W0:-:S14]  /*5040*/  DSETP.GEU.AND P0, PT, |R2|, c[0x2][0x0], PT ;  /* 0x008000000200762a */ /* 0x000e1c0003f0e200 */
[----:B0-----:R-:W-:Y:S01]  /*5050*/  @!P0 FMUL R19, R19, 1.175494350822287508e-38 ;  /* 0x0080000013138820 */ /* 0x001fe20000400000 */
[----:B------:R-:W-:Y:S05]  /*5060*/  BRA `(.L_x_7099) ;  /* 0x000008f000007947 */ /* 0x000fea0003800000 */
.L_x_7107:
        /* <DEDUP_REMOVED lines=26> */
.L_x_7110:
        /* <DEDUP_REMOVED lines=13> */
.L_x_7109:
[----:B------:R-:W2:Y:S02]  /*52e0*/  LDG.E.U16 R2, [R2.64] ;  /* 0x0000002402027981 */ /* 0x000ea4000c1e1500 */
[----:B--2---:R-:W-:Y:S01]  /*52f0*/  PRMT R19, RZ, 0x5410, R2 ;  /* 0x00005410ff137816 */ /* 0x004fe20000000002 */
[----:B------:R-:W-:Y:S05]  /*5300*/  BRA `(.L_x_7099) ;  /* 0x0000065000007947 */ /* 0x000fea0003800000 */
.L_x_7106:
        /* <DEDUP_REMOVED lines=11> */
.L_x_7113:
        /* <DEDUP_REMOVED lines=20> */
.L_x_7115:
[----:B------:R-:W-:Y:S05]  /*5500*/  BSYNC B0 ;  /* 0x0000000000007941 */ /* 0x000fea0003800000 */
.L_x_7114:
[----:B------:R-:W-:Y:S01]  /*5510*/  IMAD.SHL.U32 R2, R2, 0x100000, RZ ;  /* 0x0010000002027824 */ /* 0x000fe200078e00ff */
[----:B------:R-:W-:-:S04]  /*5520*/  LEA R0, R0, 0x3b800000, 0x17 ;  /* 0x3b80000000007811 */ /* 0x000fc800078eb8ff */
[----:B------:R-:W-:Y:S01]  /*5530*/  LOP3.LUT R19, R0, R2, R19, 0xfe, !PT ;  /* 0x0000000200137212 */ /* 0x000fe200078efe13 */
[----:B------:R-:W-:Y:S05]  /*5540*/  BRA `(.L_x_7099) ;  /* 0x0000041000007947 */ /* 0x000fea0003800000 */
.L_x_7112:
        /* <DEDUP_REMOVED lines=20> */
.L_x_7117:
[----:B------:R-:W-:Y:S05]  /*5690*/  BSYNC B0 ;  /* 0x0000000000007941 */ /* 0x000fea0003800000 */
.L_x_7116:
[----:B------:R-:W-:Y:S01]  /*56a0*/  IMAD.SHL.U32 R2, R2, 0x200000, RZ ;  /* 0x0020000002027824 */ /* 0x000fe200078e00ff */
[----:B------:R-:W-:-:S04]  /*56b0*/  LEA R0, R0, 0x37800000, 0x17 ;  /* 0x3780000000007811 */ /* 0x000fc800078eb8ff */
[----:B------:R-:W-:Y:S01]  /*56c0*/  LOP3.LUT R19, R0, R2, R19, 0xfe, !PT ;  /* 0x0000000200137212 */ /* 0x000fe200078efe13 */
[----:B------:R-:W-:Y:S05]  /*56d0*/  BRA `(.L_x_7099) ;  /* 0x0000028000007947 */ /* 0x000fea0003800000 */
.L_x_7111:
        /* <DEDUP_REMOVED lines=14> */
.L_x_7098:
        /* <DEDUP_REMOVED lines=21> */
.L_x_7119:
[----:B------:R-:W2:Y:S02]  /*5910*/  LDG.E.64 R2, [R2.64] ;  /* 0x0000002402027981 */ /* 0x000ea4000c1e1b00 */
[----:B--2---:R0:W1:Y:S01]  /*5920*/  I2F.U64 R19, R2 ;  /* 0x0000000200137312 */ /* 0x0040620000301000 */
[----:B------:R-:W-:Y:S05]  /*5930*/  BRA `(.L_x_7099) ;  /* 0x0000002000007947 */ /* 0x000fea0003800000 */
.L_x_7118:
[----:B------:R-:W2:Y:S02]  /*5940*/  LDG.E R2, [R2.64] ;  /* 0x0000002402027981 */ /* 0x000ea4000c1e1900 */
[----:B--2---:R0:W1:Y:S02]  /*5950*/  I2F.U32 R19, R2 ;  /* 0x0000000200137306 */ /* 0x0040640000201000 */
.L_x_7099:
[----:B------:R-:W-:Y:S05]  /*5960*/  BSYNC B6 ;  /* 0x0000000000067941 */ /* 0x000fea0003800000 */
.L_x_7093:
        /* <DEDUP_REMOVED lines=18> */
.L_x_7124:
[----:B------:R-:W2:Y:S02]  /*5a90*/  LDG.E.U8 R0, [R2.64] ;  /* 0x0000002402007981 */ /* 0x000ea4000c1e1100 */
[----:B--2---:R-:W0:Y:S01]  /*5aa0*/  I2F.U16 R0, R0 ;  /* 0x0000000000007306 */ /* 0x004e220000101000 */
[----:B------:R-:W-:Y:S05]  /*5ab0*/  BRA `(.L_x_7126) ;  /* 0x00000ca000007947 */ /* 0x000fea0003800000 */
.L_x_7123:
        /* <DEDUP_REMOVED lines=9> */
.L_x_7128:
[----:B------:R-:W2:Y:S02]  /*5b50*/  LDG.E R0, [R2.64] ;  /* 0x0000002402007981 */ /* 0x000ea4000c1e1900 */
[----:B--2---:R-:W0:Y:S01]  /*5b60*/  I2F R0, R0 ;  /* 0x0000000000007306 */ /* 0x004e220000201400 */
[----:B------:R-:W-:Y:S05]  /*5b70*/  BRA `(.L_x_7126) ;  /* 0x00000be000007947 */ /* 0x000fea0003800000 */
.L_x_7127:
[----:B------:R-:W2:Y:S02]  /*5b80*/  LDG.E.U16 R0, [R2.64] ;  /* 0x0000002402007981 */ /* 0x000ea4000c1e1500 */
[----:B--2---:R-:W0:Y:S01]  /*5b90*/  I2F.S16 R0, R0 ;  /* 0x0000000000007306 */ /* 0x004e220000101400 */
[----:B------:R-:W-:Y:S05]  /*5ba0*/  BRA `(.L_x_7126) ;  /* 0x00000bb000007947 */ /* 0x000fea0003800000 */
.L_x_7122:
        /* <DEDUP_REMOVED lines=8> */
.L_x_7130:
[----:B------:R-:W2:Y:S02]  /*5c30*/  LDG.E.U16 R0, [R2.64] ;  /* 0x0000002402007981 */ /* 0x000ea4000c1e1500 */
[----:B--2---:R-:W-:Y:S01]  /*5c40*/  HADD2.F32 R0, -RZ, R0.H0_H0 ;  /* 0x20000000ff007230 */ /* 0x004fe20000004100 */
[----:B------:R-:W-:Y:S05]  /*5c50*/  BRA `(.L_x_7126) ;  /* 0x00000b0000007947 */ /* 0x000fea0003800000 */
.L_x_7129:
        /* <DEDUP_REMOVED lines=8> */
.L_x_7132:
[----:B------:R-:W2:Y:S02]  /*5ce0*/  LDG.E.U16 R0, [R2.64] ;  /* 0x0000002402007981 */ /* 0x000ea4000c1e1500 */
[----:B--2---:R-:W-:Y:S01]  /*5cf0*/  HADD2.F32 R0, -RZ, R0.H0_H0 ;  /* 0x20000000ff007230 */ /* 0x004fe20000004100 */
[----:B------:R-:W-:Y:S05]  /*5d00*/  BRA `(.L_x_7126) ;  /* 0x00000a5000007947 */ /* 0x000fea0003800000 */
.L_x_7131:
[----:B------:R-:W2:Y:S02]  /*5d10*/  LDG.E.64 R2, [R2.64] ;  /* 0x0000002402027981 */ /* 0x000ea4000c1e1b00 */
[----:B--2---:R-:W0:Y:S01]  /*5d20*/  F2F.F32.F64 R0, R2 ;  /* 0x0000000200007310 */ /* 0x004e220000301000 */
[----:B------:R-:W0:-:S14]  /*5d30*/  DSETP.GEU.AND P0, PT, |R2|, c[0x2][0x0], PT ;  /* 0x008000000200762a */ /* 0x000e1c0003f0e200 */
[----:B0-----:R-:W-:Y:S01]  /*5d40*/  @!P0 FMUL R0, R0, 1.175494350822287508e-38 ;  /* 0x0080000000008820 */ /* 0x001fe20000400000 */
[----:B------:R-:W-:Y:S05]  /*5d50*/  BRA `(.L_x_7126) ;  /* 0x00000a0000007947 */ /* 0x000fea0003800000 */
.L_x_7121:
        /* <DEDUP_REMOVED lines=12> */
.L_x_7135:
[----:B------:R-:W2:Y:S02]  /*5e20*/  LDG.E.64 R2, [R2.64] ;  /* 0x0000002402027981 */ /* 0x000ea4000c1e1b00 */
[----:B--2---:R-:W0:Y:S01]  /*5e30*/  F2F.F32.F64 R0, R2 ;  /* 0x0000000200007310 */ /* 0x004e220000301000 */
[----:B------:R-:W0:-:S14]  /*5e40*/  DSETP.GEU.AND P0, PT, |R2|, c[0x2][0x0], PT ;  /* 0x008000000200762a */ /* 0x000e1c0003f0e200 */
[----:B0-----:R-:W-:Y:S01]  /*5e50*/  @!P0 FMUL R0, R0, 1.175494350822287508e-38 ;  /* 0x0080000000008820 */ /* 0x001fe20000400000 */
[----:B------:R-:W-:Y:S05]  /*5e60*/  BRA `(.L_x_7126) ;  /* 0x000008f000007947 */ /* 0x000fea0003800000 */
.L_x_7134:
        /* <DEDUP_REMOVED lines=26> */
.L_x_7137:
        /* <DEDUP_REMOVED lines=13> */
.L_x_7136:
[----:B------:R-:W2:Y:S02]  /*60e0*/  LDG.E.U16 R0, [R2.64] ;  /* 0x0000002402007981 */ /* 0x000ea4000c1e1500 */
[----:B--2---:R-:W-:Y:S01]  /*60f0*/  PRMT R0, RZ, 0x5410, R0 ;  /* 0x00005410ff007816 */ /* 0x004fe20000000000 */
[----:B------:R-:W-:Y:S05]  /*6100*/  BRA `(.L_x_7126) ;  /* 0x0000065000007947 */ /* 0x000fea0003800000 */
.L_x_7133:
        /* <DEDUP_REMOVED lines=11> */
.L_x_7140:
        /* <DEDUP_REMOVED lines=20> */
.L_x_7142:
[----:B------:R-:W-:Y:S05]  /*6300*/  BSYNC B0 ;  /* 0x0000000000007941 */ /* 0x000fea0003800000 */
.L_x_7141:
[----:B------:R-:W-:Y:S01]  /*6310*/  LEA R3, R0, 0x3b800000, 0x17 ;  /* 0x3b80000000037811 */ /* 0x000fe200078eb8ff */
[----:B------:R-:W-:-:S05]  /*6320*/  IMAD.SHL.U32 R0, R2, 0x100000, RZ ;  /* 0x0010000002007824 */ /* 0x000fca00078e00ff */
[----:B------:R-:W-:Y:S01]  /*6330*/  LOP3.LUT R0, R3, R0, R4, 0xfe, !PT ;  /* 0x0000000003007212 */ /* 0x000fe200078efe04 */
[----:B------:R-:W-:Y:S05]  /*6340*/  BRA `(.L_x_7126) ;  /* 0x0000041000007947 */ /* 0x000fea0003800000 */
.L_x_7139:
        /* <DEDUP_REMOVED lines=20> */
.L_x_7144:
[----:B------:R-:W-:Y:S05]  /*6490*/  BSYNC B0 ;  /* 0x0000000000007941 */ /* 0x000fea0003800000 */
.L_x_7143:
[----:B------:R-:W-:Y:S01]  /*64a0*/  LEA R3, R0, 0x37800000, 0x17 ;  /* 0x3780000000037811 */ /* 0x000fe200078eb8ff */
[----:B------:R-:W-:-:S05]  /*64b0*/  IMAD.SHL.U32 R0, R2, 0x200000, RZ ;  /* 0x0020000002007824 */ /* 0x000fca00078e00ff */
[----:B------:R-:W-:Y:S01]  /*64c0*/  LOP3.LUT R0, R3, R0, R4, 0xfe, !PT ;  /* 0x0000000003007212 */ /* 0x000fe200078efe04 */
[----:B------:R-:W-:Y:S05]  /*64d0*/  BRA `(.L_x_7126) ;  /* 0x0000028000007947 */ /* 0x000fea0003800000 */
.L_x_7138:
        /* <DEDUP_REMOVED lines=14> */
.L_x_7125:
        /* <DEDUP_REMOVED lines=21> */
.L_x_7146:
[----:B------:R-:W2:Y:S02]  /*6710*/  LDG.E.64 R2, [R2.64] ;  /* 0x0000002402027981 */ /* 0x000ea4000c1e1b00 */
[----:B--2---:R0:W2:Y:S01]  /*6720*/  I2F.U64 R0, R2 ;  /* 0x0000000200007312 */ /* 0x0040a20000301000 */
[----:B------:R-:W-:Y:S05]  /*6730*/  BRA `(.L_x_7126) ;  /* 0x0000002000007947 */ /* 0x000fea0003800000 */
.L_x_7145:
[----:B------:R-:W2:Y:S02]  /*6740*/  LDG.E R0, [R2.64] ;  /* 0x0000002402007981 */ /* 0x000ea4000c1e1900 */
[----:B--2---:R-:W0:Y:S02]  /*6750*/  I2F.U32 R0, R0 ;  /* 0x0000000000007306 */ /* 0x004e240000201000 */
.L_x_7126:
[----:B------:R-:W-:Y:S05]  /*6760*/  BSYNC B6 ;  /* 0x0000000000067941 */ /* 0x000fea0003800000 */
.L_x_7120:
        /* <DEDUP_REMOVED lines=16> */
.L_x_7150:
[----:B------:R-:W0:Y:S02]  /*6870*/  F2I.S64.TRUNC R2, R2 ;  /* 0x0000000200027311 */ /* 0x000e24000020d900 */
[----:B0-----:R-:W-:-:S05]  /*6880*/  IMAD.MOV.U32 R5, RZ, RZ, R2 ;  /* 0x000000ffff057224 */ /* 0x001fca00078e0002 */
[----:B------:R0:W-:Y:S01]  /*6890*/  STG.E.U8 [R16.64], R5 ;  /* 0x0000000510007986 */ /* 0x0001e2000c101124 */
[----:B------:R-:W-:Y:S05]  /*68a0*/  BRA `(.L_x_7152) ;  /* 0x00000d3000007947 */ /* 0x000fea0003800000 */
.L_x_7149:
        /* <DEDUP_REMOVED lines=9> */
.L_x_7154:
[----:B------:R-:W0:Y:S02]  /*6940*/  F2I.FTZ.TRUNC.NTZ R3, R2 ;  /* 0x0000000200037305 */ /* 0x000e24000021f100 */
[----:B0-----:R0:W-:Y:S01]  /*6950*/  STG.E [R16.64], R3 ;  /* 0x0000000310007986 */ /* 0x0011e2000c101924 */
[----:B------:R-:W-:Y:S05]  /*6960*/  BRA `(.L_x_7152) ;  /* 0x00000c7000007947 */ /* 0x000fea0003800000 */
.L_x_7153:
[----:B------:R-:W0:Y:S02]  /*6970*/  F2I.FTZ.TRUNC.NTZ R3, R2 ;  /* 0x0000000200037305 */ /* 0x000e24000021f100 */
[----:B0-----:R0:W-:Y:S01]  /*6980*/  STG.E.U16 [R16.64], R3 ;  /* 0x0000000310007986 */ /* 0x0011e2000c101524 */
[----:B------:R-:W-:Y:S05]  /*6990*/  BRA `(.L_x_7152) ;  /* 0x00000c4000007947 */ /* 0x000fea0003800000 */
.L_x_7148:
        /* <DEDUP_REMOVED lines=8> */
.L_x_7156:
[----:B------:R-:W-:-:S05]  /*6a20*/  F2FP.PACK_AB R2, RZ, R2 ;  /* 0x00000002ff02723e */ /* 0x000fca00000000ff */
[----:B------:R0:W-:Y:S01]  /*6a30*/  STG.E.U16 [R16.64], R2 ;  /* 0x0000000210007986 */ /* 0x0001e2000c101524 */
[----:B------:R-:W-:Y:S05]  /*6a40*/  BRA `(.L_x_7152) ;  /* 0x00000b9000007947 */ /* 0x000fea0003800000 */
.L_x_7155:
        /* <DEDUP_REMOVED lines=9> */
.L_x_7158:
[----:B------:R-:W-:-:S04]  /*6ae0*/  F2FP.PACK_AB R3, RZ, R2 ;  /* 0x00000002ff03723e */ /* 0x000fc800000000ff */
[----:B------:R-:W-:-:S05]  /*6af0*/  PRMT R3, R3, 0x5410, RZ ;  /* 0x0000541003037816 */ /* 0x000fca00000000ff */
[----:B------:R0:W-:Y:S01]  /*6b00*/  STG.E [R16.64], R3 ;  /* 0x0000000310007986 */ /* 0x0001e2000c101924 */
[----:B------:R-:W-:Y:S05]  /*6b10*/  BRA `(.L_x_7152) ;  /* 0x00000ac000007947 */ /* 0x000fea0003800000 */
.L_x_7157:
[----:B------:R-:W-:-:S06]  /*6b20*/  FMUL.FTZ R2, R2, 1 ;  /* 0x3f80000002027820 */ /* 0x000fcc0000410000 */
[----:B------:R-:W0:Y:S02]  /*6b30*/  F2F.F64.F32 R2, R2 ;  /* 0x0000000200027310 */ /* 0x000e240000201800 */
[----:B0-----:R0:W-:Y:S01]  /*6b40*/  STG.E.64 [R16.64], R2 ;  /* 0x0000000210007986 */ /* 0x0011e2000c101b24 */
[----:B------:R-:W-:Y:S05]  /*6b50*/  BRA `(.L_x_7152) ;  /* 0x00000a8000007947 */ /* 0x000fea0003800000 */
.L_x_7147:
        /* <DEDUP_REMOVED lines=12> */
.L_x_7161:
[----:B------:R-:W-:Y:S01]  /*6c20*/  FMUL.FTZ R4, R2, 1 ;  /* 0x3f80000002047820 */ /* 0x000fe20000410000 */
[----:B------:R-:W-:-:S05]  /*6c30*/  CS2R R6, SRZ ;  /* 0x0000000000067805 */ /* 0x000fca000001ff00 */
[----:B------:R-:W0:Y:S02]  /*6c40*/  F2F.F64.F32 R4, R4 ;  /* 0x0000000400047310 */ /* 0x000e240000201800 */
[----:B0-----:R0:W-:Y:S01]  /*6c50*/  STG.E.128 [R16.64], R4 ;  /* 0x0000000410007986 */ /* 0x0011e2000c101d24 */
[----:B------:R-:W-:Y:S05]  /*6c60*/  BRA `(.L_x_7152) ;  /* 0x0000097000007947 */ /* 0x000fea0003800000 */
.L_x_7160:
        /* <DEDUP_REMOVED lines=20> */
.L_x_7165:
[----:B------:R-:W-:Y:S05]  /*6db0*/  BSYNC B0 ;  /* 0x0000000000007941 */ /* 0x000fea0003800000 */
.L_x_7164:
[----:B------:R-:W-:-:S05]  /*6dc0*/  LOP3.LUT R5, R0, R5, RZ, 0xfc, !PT ;  /* 0x0000000500057212 */ /* 0x000fca00078efcff */
[----:B------:R0:W-:Y:S01]  /*6dd0*/  STG.E.U8 [R16.64], R5 ;  /* 0x0000000510007986 */ /* 0x0001e2000c101124 */
[----:B------:R-:W-:Y:S05]  /*6de0*/  BRA `(.L_x_7152) ;  /* 0x000007f000007947 */ /* 0x000fea0003800000 */
.L_x_7163:
        /* <DEDUP_REMOVED lines=12> */
.L_x_7167:
[----:B------:R-:W-:Y:S01]  /*6eb0*/  IMAD.MOV.U32 R0, RZ, RZ, 0x7f ;  /* 0x0000007fff007424 */ /* 0x000fe200078e00ff */
[----:B------:R-:W-:-:S04]  /*6ec0*/  ISETP.GT.U32.AND P0, PT, R4, 0x7f800000, PT ;  /* 0x7f8000000400780c */ /* 0x000fc80003f04070 */
[----:B------:R-:W-:-:S04]  /*6ed0*/  SEL R0, R0, 0x7c, P0 ;  /* 0x0000007c00007807 */ /* 0x000fc80000000000 */
.L_x_7168:
[----:B------:R-:W-:Y:S05]  /*6ee0*/  BSYNC B0 ;  /* 0x0000000000007941 */ /* 0x000fea0003800000 */
.L_x_7166:
[----:B------:R-:W-:-:S04]  /*6ef0*/  LOP3.LUT R2, R2, 0x80000000, RZ, 0xc0, !PT ;  /* 0x8000000002027812 */ /* 0x000fc800078ec0ff */
[----:B------:R-:W-:-:S04]  /*6f00*/  SHF.R.U32.HI R3, RZ, 0x18, R2 ;  /* 0x00000018ff037819 */ /* 0x000fc80000011602 */
[----:B------:R-:W-:-:S05]  /*6f10*/  LOP3.LUT R3, R0, R3, RZ, 0xfc, !PT ;  /* 0x0000000300037212 */ /* 0x000fca00078efcff */
[----:B------:R0:W-:Y:S01]  /*6f20*/  STG.E.U8 [R16.64], R3 ;  /* 0x0000000310007986 */ /* 0x0001e2000c101124 */
[----:B------:R-:W-:Y:S05]  /*6f30*/  BRA `(.L_x_7152) ;  /* 0x000006a000007947 */ /* 0x000fea0003800000 */
.L_x_7162:
[----:B------:R-:W-:-:S05]  /*6f40*/  F2FP.BF16.PACK_AB R2, RZ, R2 ;  /* 0x00000002ff02723e */ /* 0x000fca00000010ff */
[----:B------:R0:W-:Y:S01]  /*6f50*/  STG.E.U16 [R16.64], R2 ;  /* 0x0000000210007986 */ /* 0x0001e2000c101524 */
[----:B------:R-:W-:Y:S05]  /*6f60*/  BRA `(.L_x_7152) ;  /* 0x0000067000007947 */ /* 0x000fea0003800000 */
.L_x_7159:
        /* <DEDUP_REMOVED lines=11> */
.L_x_7171:
        /* <DEDUP_REMOVED lines=16> */
.L_x_7174:
[----:B------:R-:W-:-:S04]  /*7120*/  LOP3.LUT R2, R2, 0x80000000, RZ, 0xc0, !PT ;  /* 0x8000000002027812 */ /* 0x000fc800078ec0ff */
[----:B------:R-:W-:-:S04]  /*7130*/  SHF.R.U32.HI R3, RZ, 0x18, R2 ;  /* 0x00000018ff037819 */ /* 0x000fc80000011602 */
[----:B------:R-:W-:-:S04]  /*7140*/  LOP3.LUT R0, R0, R3, RZ, 0xfc, !PT ;  /* 0x0000000300007212 */ /* 0x000fc800078efcff */
[----:B------:R-:W-:Y:S02]  /*7150*/  PRMT R8, R0, 0x7610, R8 ;  /* 0x0000761000087816 */ /* 0x000fe40000000008 */
.L_x_7173:
[----:B------:R-:W-:Y:S05]  /*7160*/  BSYNC B0 ;  /* 0x0000000000007941 */ /* 0x000fea0003800000 */
.L_x_7172:
[----:B------:R0:W-:Y:S01]  /*7170*/  STG.E.U8 [R16.64], R8 ;  /* 0x0000000810007986 */ /* 0x0001e2000c101124 */
[----:B------:R-:W-:Y:S05]  /*7180*/  BRA `(.L_x_7152) ;  /* 0x0000045000007947 */ /* 0x000fea0003800000 */
.L_x_7170:
        /* <DEDUP_REMOVED lines=16> */
.L_x_7177:
[----:B------:R-:W-:-:S04]  /*7290*/  LOP3.LUT R2, R2, 0x80000000, RZ, 0xc0, !PT ;  /* 0x8000000002027812 */ /* 0x000fc800078ec0ff */
[----:B------:R-:W-:-:S04]  /*72a0*/  SHF.R.U32.HI R3, RZ, 0x18, R2 ;  /* 0x00000018ff037819 */ /* 0x000fc80000011602 */
[----:B------:R-:W-:-:S04]  /*72b0*/  LOP3.LUT R0, R0, R3, RZ, 0xfc, !PT ;  /* 0x0000000300007212 */ /* 0x000fc800078efcff */
[----:B------:R-:W-:Y:S02]  /*72c0*/  PRMT R8, R0, 0x7610, R8 ;  /* 0x0000761000087816 */ /* 0x000fe40000000008 */
.L_x_7176:
[----:B------:R-:W-:Y:S05]  /*72d0*/  BSYNC B0 ;  /* 0x0000000000007941 */ /* 0x000fea0003800000 */
.L_x_7175:
[----:B------:R0:W-:Y:S01]  /*72e0*/  STG.E.U8 [R16.64], R8 ;  /* 0x0000000810007986 */ /* 0x0001e2000c101124 */
[----:B------:R-:W-:Y:S05]  /*72f0*/  BRA `(.L_x_7152) ;  /* 0x000002e000007947 */ /* 0x000fea0003800000 */
.L_x_7169:
        /* <DEDUP_REMOVED lines=21> */
.L_x_7151:
        /* <DEDUP_REMOVED lines=20> */
.L_x_7179:
[----:B------:R-:W0:Y:S02]  /*7590*/  F2I.U64.TRUNC R2, R2 ;  /* 0x0000000200027311 */ /* 0x000e24000020d800 */
[----:B0-----:R0:W-:Y:S01]  /*75a0*/  STG.E.64 [R16.64], R2 ;  /* 0x0000000210007986 */ /* 0x0011e2000c101b24 */
[----:B------:R-:W-:Y:S05]  /*75b0*/  BRA `(.L_x_7152) ;  /* 0x0000002000007947 */ /* 0x000fea0003800000 */
.L_x_7178:
[----:B------:R-:W0:Y:S02]  /*75c0*/  F2I.FTZ.U32.TRUNC.NTZ R3, R2 ;  /* 0x0000000200037305 */ /* 0x000e24000021f000 */
[----:B0-----:R0:W-:Y:S02]  /*75d0*/  STG.E [R16.64], R3 ;  /* 0x0000000310007986 */ /* 0x0011e4000c101924 */
.L_x_7152:
[----:B------:R-:W-:-:S04]  /*75e0*/  IADD3 R23, R23, 0x80, RZ ;  /* 0x0000008017177810 */ /* 0x000fc80007ffe0ff */
[----:B------:R-:W-:-:S13]  /*75f0*/  ISETP.GE.AND P0, PT, R23, c[0x0][0x160], PT ;  /* 0x0000580017007a0c */ /* 0x000fda0003f06270 */
        /* <DEDUP_REMOVED lines=256> */
.L_x_7180:
        /* <DEDUP_REMOVED lines=20> */
.L_x_7185:
[----:B------:R-:W2:Y:S02]  /*8740*/  LDG.E.U8 R2, [R2.64] ;  /* 0x0000002402027981 */ /* 0x000ea4000c1e1100 */
[----:B--2---:R0:W1:Y:S01]  /*8750*/  I2F.U16 R19, R2 ;  /* 0x0000000200137306 */ /* 0x0040620000101000 */
[----:B------:R-:W-:Y:S05]  /*8760*/  BRA `(.L_x_7187) ;  /* 0x00000ca000007947 */ /* 0x000fea0003800000 */
.L_x_7184:
        /* <DEDUP_REMOVED lines=9> */
.L_x_7189:
[----:B------:R-:W2:Y:S02]  /*8800*/  LDG.E R2, [R2.64] ;  /* 0x0000002402027981 */ /* 0x000ea4000c1e1900 */
[----:B--2---:R0:W1:Y:S01]  /*8810*/  I2F R19, R2 ;  /* 0x0000000200137306 */ /* 0x0040620000201400 */
[----:B------:R-:W-:Y:S05]  /*8820*/  BRA `(.L_x_7187) ;  /* 0x00000be000007947 */ /* 0x000fea0003800000 */
.L_x_7188:
[----:B------:R-:W2:Y:S02]  /*8830*/  LDG.E.U16 R2, [R2.64] ;  /* 0x0000002402027981 */ /* 0x000ea4000c1e1500 */
[----:B--2---:R0:W1:Y:S01]  /*8840*/  I2F.S16 R19, R2 ;  /* 0x0000000200137306 */ /* 0x0040620000101400 */
[----:B------:R-:W-:Y:S05]  /*8850*/  BRA `(.L_x_7187) ;  /* 0x00000bb000007947 */ /* 0x000fea0003800000 */
.L_x_7183:
        /* <DEDUP_REMOVED lines=8> */
.L_x_7191:
[----:B------:R-:W2:Y:S02]  /*88e0*/  LDG.E.U16 R2, [R2.64] ;  /* 0x0000002402027981 */ /* 0x000ea4000c1e1500 */
[----:B--2---:R-:W-:Y:S01]  /*88f0*/  HADD2.F32 R19, -RZ, R2.H0_H0 ;  /* 0x20000002ff137230 */ /* 0x004fe20000004100 */
[----:B------:R-:W-:Y:S05]  /*8900*/  BRA `(.L_x_7187) ;  /* 0x00000b0000007947 */ /* 0x000fea0003800000 */
.L_x_7190:
        /* <DEDUP_REMOVED lines=8> */
.L_x_7193:
[----:B------:R-:W2:Y:S02]  /*8990*/  LDG.E.U16 R2, [R2.64] ;  /* 0x0000002402027981 */ /* 0x000ea4000c1e1500 */
[----:B--2---:R-:W-:Y:S01]  /*89a0*/  HADD2.F32 R19, -RZ, R2.H0_H0 ;  /* 0x20000002ff137230 */ /* 0x004fe20000004100 */
[----:B------:R-:W-:Y:S05]  /*89b0*/  BRA `(.L_x_7187) ;  /* 0x00000a5000007947 */ /* 0x000fea0003800000 */
.L_x_7192:
[----:B------:R-:W2:Y:S02]  /*89c0*/  LDG.E.64 R2, [R2.64] ;  /* 0x0000002402027981 */ /* 0x000ea4000c1e1b00 */
[----:B--2---:R-:W0:Y:S01]  /*89d0*/  F2F.F32.F64 R19, R2 ;  /* 0x0000000200137310 */ /* 0x004e220000301000 */
[----:B------:R-:W0:-:S14]  /*89e0*/  DSETP.GEU.AND P0, PT, |R2|, c[0x2][0x0], PT ;  /* 0x008000000200762a */ /* 0x000e1c0003f0e200 */
[----:B0-----:R-:W-:Y:S01]  /*89f0*/  @!P0 FMUL R19, R19, 1.175494350822287508e-38 ;  /* 0x0080000013138820 */ /* 0x001fe20000400000 */
[----:B------:R-:W-:Y:S05]  /*8a00*/  BRA `(.L_x_7187) ;  /* 0x00000a0000007947 */ /* 0x000fea0003800000 */
.L_x_7182:
        /* <DEDUP_REMOVED lines=12> */
.L_x_7196:
[----:B------:R-:W2:Y:S02]  /*8ad0*/  LDG.E.64 R2, [R2.64] ;  /* 0x0000002402027981 */ /* 0x000ea4000c1e1b00 */
[----:B--2---:R-:W0:Y:S01]  /*8ae0*/  F2F.F32.F64 R19, R2 ;  /* 0x0000000200137310 */ /* 0x004e220000301000 */
[----:B------:R-:W0:-:S14]  /*8af0*/  DSETP.GEU.AND P0, PT, |R2|, c[0x2][0x0], PT ;  /* 0x008000000200762a */ /* 0x000e1c0003f0e200 */
[----:B0-----:R-:W-:Y:S01]  /*8b00*/  @!P0 FMUL R19, R19, 1.175494350822287508e-38 ;  /* 0x0080000013138820 */ /* 0x001fe20000400000 */
[----:B------:R-:W-:Y:S05]  /*8b10*/  BRA `(.L_x_7187) ;  /* 0x000008f000007947 */ /* 0x000fea0003800000 */
.L_x_7195:
        /* <DEDUP_REMOVED lines=26> */
.L_x_7198:
        /* <DEDUP_REMOVED lines=13> */
.L_x_7197:
[----:B------:R-:W2:Y:S02]  /*8d90*/  LDG.E.U16 R2, [R2.64] ;  /* 0x0000002402027981 */ /* 0x000ea4000c1e1500 */
[----:B--2---:R-:W-:Y:S01]  /*8da0*/  PRMT R19, RZ, 0x5410, R2 ;  /* 0x00005410ff137816 */ /* 0x004fe20000000002 */
[----:B------:R-:W-:Y:S05]  /*8db0*/  BRA `(.L_x_7187) ;  /* 0x0000065000007947 */ /* 0x000fea0003800000 */
.L_x_7194:
        /* <DEDUP_REMOVED lines=11> */
.L_x_7201:
        /* <DEDUP_REMOVED lines=20> */
.L_x_7203:
[----:B------:R-:W-:Y:S05]  /*8fb0*/  BSYNC B0 ;  /* 0x0000000000007941 */ /* 0x000fea0003800000 */
.L_x_7202:
[----:B------:R-:W-:Y:S01]  /*8fc0*/  IMAD.SHL.U32 R2, R2, 0x100000, RZ ;  /* 0x0010000002027824 */ /* 0x000fe200078e00ff */
[----:B------:R-:W-:-:S04]  /*8fd0*/  LEA R0, R0, 0x3b800000, 0x17 ;  /* 0x3b80000000007811 */ /* 0x000fc800078eb8ff */
[----:B------:R-:W-:Y:S01]  /*8fe0*/  LOP3.LUT R19, R0, R2, R19, 0xfe, !PT ;  /* 0x0000000200137212 */ /* 0x000fe200078efe13 */
[----:B------:R-:W-:Y:S05]  /*8ff0*/  BRA `(.L_x_7187) ;  /* 0x0000041000007947 */ /* 0x000fea0003800000 */
.L_x_7200:
        /* <DEDUP_REMOVED lines=20> */
.L_x_7205:
[----:B------:R-:W-:Y:S05]  /*9140*/  BSYNC B0 ;  /* 0x0000000000007941 */ /* 0x000fea0003800000 */
.L_x_7204:
[----:B------:R-:W-:Y:S01]  /*9150*/  IMAD.SHL.U32 R2, R2, 0x200000, RZ ;  /* 0x0020000002027824 */ /* 0x000fe200078e00ff */
[----:B------:R-:W-:-:S04]  /*9160*/  LEA R0, R0, 0x37800000, 0x17 ;  /* 0x3780000000007811 */ /* 0x000fc800078eb8ff */
[----:B------:R-:W-:Y:S01]  /*9170*/  LOP3.LUT R19, R0, R2, R19, 0xfe, !PT ;  /* 0x0000000200137212 */ /* 0x000fe200078efe13 */
[----:B------:R-:W-:Y:S05]  /*9180*/  BRA `(.L_x_7187) ;  /* 0x0000028000007947 */ /* 0x000fea0003800000 */
.L_x_7199:
        /* <DEDUP_REMOVED lines=14> */
.L_x_7186:
        /* <DEDUP_REMOVED lines=21> */
.L_x_7207:
[----:B------:R-:W2:Y:S02]  /*93c0*/  LDG.E.64 R2, [R2.64] ;  /* 0x0000002402027981 */ /* 0x000ea4000c1e1b00 */
[----:B--2---:R0:W1:Y:S01]  /*93d0*/  I2F.U64 R19, R2 ;  /* 0x0000000200137312 */ /* 0x0040620000301000 */
[----:B------:R-:W-:Y:S05]  /*93e0*/  BRA `(.L_x_7187) ;  /* 0x0000002000007947 */ /* 0x000fea0003800000 */
.L_x_7206:
[----:B------:R-:W2:Y:S02]  /*93f0*/  LDG.E R2, [R2.64] ;  /* 0x0000002402027981 */ /* 0x000ea4000c1e1900 */
[----:B--2---:R0:W1:Y:S02]  /*9400*/  I2F.U32 R19, R2 ;  /* 0x0000000200137306 */ /* 0x0040640000201000 */
.L_x_7187:
[----:B------:R-:W-:Y:S05]  /*9410*/  BSYNC B6 ;  /* 0x0000000000067941 */ /* 0x000fea0003800000 */
.L_x_7181:
        /* <DEDUP_REMOVED lines=18> */
.L_x_7212:
[----:B------:R-:W2:Y:S02]  /*9540*/  LDG.E.U8 R0, [R2.64] ;  /* 0x0000002402007981 */ /* 0x000ea4000c1e1100 */
[----:B--2---:R-:W0:Y:S01]  /*9550*/  I2F.U16 R0, R0 ;  /* 0x0000000000007306 */ /* 0x004e220000101000 */
[----:B------:R-:W-:Y:S05]  /*9560*/  BRA `(.L_x_7214) ;  /* 0x00000ca000007947 */ /* 0x000fea0003800000 */
.L_x_7211:
        /* <DEDUP_REMOVED lines=9> */
.L_x_7216:
[----:B------:R-:W2:Y:S02]  /*9600*/  LDG.E R0, [R2.64] ;  /* 0x0000002402007981 */ /* 0x000ea4000c1e1900 */
[----:B--2---:R-:W0:Y:S01]  /*9610*/  I2F R0, R0 ;  /* 0x0000000000007306 */ /* 0x004e220000201400 */
[----:B------:R-:W-:Y:S05]  /*9620*/  BRA `(.L_x_7214) ;  /* 0x00000be000007947 */ /* 0x000fea0003800000 */
.L_x_7215:
[----:B------:R-:W2:Y:S02]  /*9630*/  LDG.E.U16 R0, [R2.64] ;  /* 0x0000002402007981 */ /* 0x000ea4000c1e1500 */
[----:B--2---:R-:W0:Y:S01]  /*9640*/  I2F.S16 R0, R0 ;  /* 0x0000000000007306 */ /* 0x004e220000101400 */
[----:B------:R-:W-:Y:S05]  /*9650*/  BRA `(.L_x_7214) ;  /* 0x00000bb000007947 */ /* 0x000fea0003800000 */
.L_x_7210:
        /* <DEDUP_REMOVED lines=8> */
.L_x_7218:
[----:B------:R-:W2:Y:S02]  /*96e0*/  LDG.E.U16 R0, [R2.64] ;  /* 0x0000002402007981 */ /* 0x000ea4000c1e1500 */
[----:B--2---:R-:W-:Y:S01]  /*96f0*/  HADD2.F32 R0, -RZ, R0.H0_H0 ;  /* 0x20000000ff007230 */ /* 0x004fe20000004100 */
[----:B------:R-:W-:Y:S05]  /*9700*/  BRA `(.L_x_7214) ;  /* 0x00000b0000007947 */ /* 0x000fea0003800000 */
.L_x_7217:
        /* <DEDUP_REMOVED lines=8> */
.L_x_7220:
[----:B------:R-:W2:Y:S02]  /*9790*/  LDG.E.U16 R0, [R2.64] ;  /* 0x0000002402007981 */ /* 0x000ea4000c1e1500 */
[----:B--2---:R-:W-:Y:S01]  /*97a0*/  HADD2.F32 R0, -RZ, R0.H0_H0 ;  /* 0x20000000ff007230 */ /* 0x004fe20000004100 */
[----:B------:R-:W-:Y:S05]  /*97b0*/  BRA `(.L_x_7214) ;  /* 0x00000a5000007947 */ /* 0x000fea0003800000 */
.L_x_7219:
[----:B------:R-:W2:Y:S02]  /*97c0*/  LDG.E.64 R2, [R2.64] ;  /* 0x0000002402027981 */ /* 0x000ea4000c1e1b00 */
[----:B--2---:R-:W0:Y:S01]  /*97d0*/  F2F.F32.F64 R0, R2 ;  /* 0x0000000200007310 */ /* 0x004e220000301000 */
[----:B------:R-:W0:-:S14]  /*97e0*/  DSETP.GEU.AND P0, PT, |R2|, c[0x2][0x0], PT ;  /* 0x008000000200762a */ /* 0x000e1c0003f0e200 */
[----:B0-----:R-:W-:Y:S01]  /*97f0*/  @!P0 FMUL R0, R0, 1.175494350822287508e-38 ;  /* 0x0080000000008820 */ /* 0x001fe20000400000 */
[----:B------:R-:W-:Y:S05]  /*9800*/  BRA `(.L_x_7214) ;  /* 0x00000a0000007947 */ /* 0x000fea0003800000 */
.L_x_7209:
        /* <DEDUP_REMOVED lines=12> */
.L_x_7223:
[----:B------:R-:W2:Y:S02]  /*98d0*/  LDG.E.64 R2, [R2.64] ;  /* 0x0000002402027981 */ /* 0x000ea4000c1e1b00 */
[----:B--2---:R-:W0:Y:S01]  /*98e0*/  F2F.F32.F64 R0, R2 ;  /* 0x0000000200007310 */ /* 0x004e220000301000 */
[----:B------:R-:W0:-:S14]  /*98f0*/  DSETP.GEU.AND P0, PT, |R2|, c[0x2][0x0], PT ;  /* 0x008000000200762a */ /* 0x000e1c0003f0e200 */
[----:B0-----:R-:W-:Y:S01]  /*9900*/  @!P0 FMUL R0, R0, 1.175494350822287508e-38 ;  /* 0x0080000000008820 */ /* 0x001fe20000400000 */
[----:B------:R-:W-:Y:S05]  /*9910*/  BRA `(.L_x_7214) ;  /* 0x000008f000007947 */ /* 0x000fea0003800000 */
.L_x_7222:
        /* <DEDUP_REMOVED lines=26> */
.L_x_7225:
        /* <DEDUP_REMOVED lines=13> */
.L_x_7224:
[----:B------:R-:W2:Y:S02]  /*9b90*/  LDG.E.U16 R0, [R2.64] ;  /* 0x0000002402007981 */ /* 0x000ea4000c1e1500 */
[----:B--2---:R-:W-:Y:S01]  /*9ba0*/  PRMT R0, RZ, 0x5410, R0 ;  /* 0x00005410ff007816 */ /* 0x004fe20000000000 */
[----:B------:R-:W-:Y:S05]  /*9bb0*/  BRA `(.L_x_7214) ;  /* 0x0000065000007947 */ /* 0x000fea0003800000 */
.L_x_7221:
        /* <DEDUP_REMOVED lines=11> */
.L_x_7228:
        /* <DEDUP_REMOVED lines=20> */
.L_x_7230:
[----:B------:R-:W-:Y:S05]  /*9db0*/  BSYNC B0 ;  /* 0x0000000000007941 */ /* 0x000fea0003800000 */
.L_x_7229:
[----:B------:R-:W-:Y:S01]  /*9dc0*/  LEA R3, R0, 0x3b800000, 0x17 ;  /* 0x3b80000000037811 */ /* 0x000fe200078eb8ff */
[----:B------:R-:W-:-:S05]  /*9dd0*/  IMAD.SHL.U32 R0, R2, 0x100000, RZ ;  /* 0x0010000002007824 */ /* 0x000fca00078e00ff */
[----:B------:R-:W-:Y:S01]  /*9de0*/  LOP3.LUT R0, R3, R0, R4, 0xfe, !PT ;  /* 0x0000000003007212 */ /* 0x000fe200078efe04 */
[----:B------:R-:W-:Y:S05]  /*9df0*/  BRA `(.L_x_7214) ;  /* 0x0000041000007947 */ /* 0x000fea0003800000 */
.L_x_7227:
        /* <DEDUP_REMOVED lines=20> */
.L_x_7232:
[----:B------:R-:W-:Y:S05]  /*9f40*/  BSYNC B0 ;  /* 0x0000000000007941 */ /* 0x000fea0003800000 */
.L_x_7231:
[----:B------:R-:W-:Y:S01]  /*9f50*/  LEA R3, R0, 0x37800000, 0x17 ;  /* 0x3780000000037811 */ /* 0x000fe200078eb8ff */
[----:B------:R-:W-:-:S05]  /*9f60*/  IMAD.SHL.U32 R0, R2, 0x200000, RZ ;  /* 0x0020000002007824 */ /* 0x000fca00078e00ff */
[----:B------:R-:W-:Y:S01]  /*9f70*/  LOP3.LUT R0, R3, R0, R4, 0xfe, !PT ;  /* 0x0000000003007212 */ /* 0x000fe200078efe04 */
[----:B------:R-:W-:Y:S05]  /*9f80*/  BRA `(.L_x_7214) ;  /* 0x0000028000007947 */ /* 0x000fea0003800000 */
.L_x_7226:
        /* <DEDUP_REMOVED lines=14> */
.L_x_7213:
        /* <DEDUP_REMOVED lines=21> */
.L_x_7234:
[----:B------:R-:W2:Y:S02]  /*a1c0*/  LDG.E.64 R2, [R2.64] ;  /* 0x0000002402027981 */ /* 0x000ea4000c1e1b00 */
[----:B--2---:R0:W2:Y:S01]  /*a1d0*/  I2F.U64 R0, R2 ;  /* 0x0000000200007312 */ /* 0x0040a20000301000 */
[----:B------:R-:W-:Y:S05]  /*a1e0*/  BRA `(.L_x_7214) ;  /* 0x0000002000007947 */ /* 0x000fea0003800000 */
.L_x_7233:
[----:B------:R-:W2:Y:S02]  /*a1f0*/  LDG.E R0, [R2.64] ;  /* 0x0000002402007981 */ /* 0x000ea4000c1e1900 */
[----:B--2---:R-:W0:Y:S02]  /*a200*/  I2F.U32 R0, R0 ;  /* 0x0000000000007306 */ /* 0x004e240000201000 */
.L_x_7214:
[----:B------:R-:W-:Y:S05]  /*a210*/  BSYNC B6 ;  /* 0x0000000000067941 */ /* 0x000fea0003800000 */
.L_x_7208:
        /* <DEDUP_REMOVED lines=16> */
.L_x_7238:
[----:B------:R-:W0:Y:S02]  /*a320*/  F2I.S64.TRUNC R2, R2 ;  /* 0x0000000200027311 */ /* 0x000e24000020d900 */
[----:B0-----:R-:W-:-:S05]  /*a330*/  IMAD.MOV.U32 R5, RZ, RZ, R2 ;  /* 0x000000ffff057224 */ /* 0x001fca00078e0002 */
[----:B------:R0:W-:Y:S01]  /*a340*/  STG.E.U8 [R16.64], R5 ;  /* 0x0000000510007986 */ /* 0x0001e2000c101124 */
[----:B------:R-:W-:Y:S05]  /*a350*/  BRA `(.L_x_7240) ;  /* 0x00000d3000007947 */ /* 0x000fea0003800000 */
.L_x_7237:
        /* <DEDUP_REMOVED lines=9> */
.L_x_7242:
[----:B------:R-:W0:Y:S02]  /*a3f0*/  F2I.FTZ.TRUNC.NTZ R3, R2 ;  /* 0x0000000200037305 */ /* 0x000e24000021f100 */
[----:B0-----:R0:W-:Y:S01]  /*a400*/  STG.E [R16.64], R3 ;  /* 0x0000000310007986 */ /* 0x0011e2000c101924 */
[----:B------:R-:W-:Y:S05]  /*a410*/  BRA `(.L_x_7240) ;  /* 0x00000c7000007947 */ /* 0x000fea0003800000 */
.L_x_7241:
[----:B------:R-:W0:Y:S02]  /*a420*/  F2I.FTZ.TRUNC.NTZ R3, R2 ;  /* 0x0000000200037305 */ /* 0x000e24000021f100 */
[----:B0-----:R0:W-:Y:S01]  /*a430*/  STG.E.U16 [R16.64], R3 ;  /* 0x0000000310007986 */ /* 0x0011e2000c101524 */
[----:B------:R-:W-:Y:S05]  /*a440*/  BRA `(.L_x_7240) ;  /* 0x00000c4000007947 */ /* 0x000fea0003800000 */
.L_x_7236:
        /* <DEDUP_REMOVED lines=8> */
.L_x_7244:
[----:B------:R-:W-:-:S05]  /*a4d0*/  F2FP.PACK_AB R2, RZ, R2 ;  /* 0x00000002ff02723e */ /* 0x000fca00000000ff */
[----:B------:R0:W-:Y:S01]  /*a4e0*/  STG.E.U16 [R16.64], R2 ;  /* 0x0000000210007986 */ /* 0x0001e2000c101524 */
[----:B------:R-:W-:Y:S05]  /*a4f0*/  BRA `(.L_x_7240) ;  /* 0x00000b9000007947 */ /* 0x000fea0003800000 */
.L_x_7243:
        /* <DEDUP_REMOVED lines=9> */
.L_x_7246:
[----:B------:R-:W-:-:S04]  /*a590*/  F2FP.PACK_AB R3, RZ, R2 ;  /* 0x00000002ff03723e */ /* 0x000fc800000000ff */
[----:B------:R-:W-:-:S05]  /*a5a0*/  PRMT R3, R3, 0x5410, RZ ;  /* 0x0000541003037816 */ /* 0x000fca00000000ff */
[----:B------:R0:W-:Y:S01]  /*a5b0*/  STG.E [R16.64], R3 ;  /* 0x0000000310007986 */ /* 0x0001e2000c101924 */
[----:B------:R-:W-:Y:S05]  /*a5c0*/  BRA `(.L_x_7240) ;  /* 0x00000ac000007947 */ /* 0x000fea0003800000 */
.L_x_7245:
[----:B------:R-:W-:-:S06]  /*a5d0*/  FMUL.FTZ R2, R2, 1 ;  /* 0x3f80000002027820 */ /* 0x000fcc0000410000 */
[----:B------:R-:W0:Y:S02]  /*a5e0*/  F2F.F64.F32 R2, R2 ;  /* 0x0000000200027310 */ /* 0x000e240000201800 */
[----:B0-----:R0:W-:Y:S01]  /*a5f0*/  STG.E.64 [R16.64], R2 ;  /* 0x0000000210007986 */ /* 0x0011e2000c101b24 */
[----:B------:R-:W-:Y:S05]  /*a600*/  BRA `(.L_x_7240) ;  /* 0x00000a8000007947 */ /* 0x000fea0003800000 */
.L_x_7235:
        /* <DEDUP_REMOVED lines=12> */
.L_x_7249:
[----:B------:R-:W-:Y:S01]  /*a6d0*/  FMUL.FTZ R4, R2, 1 ;  /* 0x3f80000002047820 */ /* 0x000fe20000410000 */
[----:B------:R-:W-:-:S05]  /*a6e0*/  CS2R R6, SRZ ;  /* 0x0000000000067805 */ /* 0x000fca000001ff00 */
[----:B------:R-:W0:Y:S02]  /*a6f0*/  F2F.F64.F32 R4, R4 ;  /* 0x0000000400047310 */ /* 0x000e240000201800 */
[----:B0-----:R0:W-:Y:S01]  /*a700*/  STG.E.128 [R16.64], R4 ;  /* 0x0000000410007986 */ /* 0x0011e2000c101d24 */
[----:B------:R-:W-:Y:S05]  /*a710*/  BRA `(.L_x_7240) ;  /* 0x0000097000007947 */ /* 0x000fea0003800000 */
.L_x_7248:
        /* <DEDUP_REMOVED lines=20> */
.L_x_7253:
[----:B------:R-:W-:Y:S05]  /*a860*/  BSYNC B0 ;  /* 0x0000000000007941 */ /* 0x000fea0003800000 */
.L_x_7252:
[----:B------:R-:W-:-:S05]  /*a870*/  LOP3.LUT R5, R0, R5, RZ, 0xfc, !PT ;  /* 0x0000000500057212 */ /* 0x000fca00078efcff */
[----:B------:R0:W-:Y:S01]  /*a880*/  STG.E.U8 [R16.64], R5 ;  /* 0x0000000510007986 */ /* 0x0001e2000c101124 */
[----:B------:R-:W-:Y:S05]  /*a890*/  BRA `(.L_x_7240) ;  /* 0x000007f000007947 */ /* 0x000fea0003800000 */
.L_x_7251:
        /* <DEDUP_REMOVED lines=12> */
.L_x_7255:
[----:B------:R-:W-:Y:S01]  /*a960*/  IMAD.MOV.U32 R0, RZ, RZ, 0x7f ;  /* 0x0000007fff007424 */ /* 0x000fe200078e00ff */
[----:B------:R-:W-:-:S04]  /*a970*/  ISETP.GT.U32.AND P0, PT, R4, 0x7f800000, PT ;  /* 0x7f8000000400780c */ /* 0x000fc80003f04070 */
[----:B------:R-:W-:-:S04]  /*a980*/  SEL R0, R0, 0x7c, P0 ;  /* 0x0000007c00007807 */ /* 0x000fc80000000000 */
.L_x_7256:
[----:B------:R-:W-:Y:S05]  /*a990*/  BSYNC B0 ;  /* 0x0000000000007941 */ /* 0x000fea0003800000 */
.L_x_7254:
[----:B------:R-:W-:-:S04]  /*a9a0*/  LOP3.LUT R2, R2, 0x80000000, RZ, 0xc0, !PT ;  /* 0x8000000002027812 */ /* 0x000fc800078ec0ff */
[----:B------:R-:W-:-:S04]  /*a9b0*/  SHF.R.U32.HI R3, RZ, 0x18, R2 ;  /* 0x00000018ff037819 */ /* 0x000fc80000011602 */
[----:B------:R-:W-:-:S05]  /*a9c0*/  LOP3.LUT R3, R0, R3, RZ, 0xfc, !PT ;  /* 0x0000000300037212 */ /* 0x000fca00078efcff */
[----:B------:R0:W-:Y:S01]  /*a9d0*/  STG.E.U8 [R16.64], R3 ;  /* 0x0000000310007986 */ /* 0x0001e2000c101124 */
[----:B------:R-:W-:Y:S05]  /*a9e0*/  BRA `(.L_x_7240) ;  /* 0x000006a000007947 */ /* 0x000fea0003800000 */
.L_x_7250:
[----:B------:R-:W-:-:S05]  /*a9f0*/  F2FP.BF16.PACK_AB R2, RZ, R2 ;  /* 0x00000002ff02723e */ /* 0x000fca00000010ff */
[----:B------:R0:W-:Y:S01]  /*aa00*/  STG.E.U16 [R16.64], R2 ;  /* 0x0000000210007986 */ /* 0x0001e2000c101524 */
[----:B------:R-:W-:Y:S05]  /*aa10*/  BRA `(.L_x_7240) ;  /* 0x0000067000007947 */ /* 0x000fea0003800000 */
.L_x_7247:
        /* <DEDUP_REMOVED lines=11> */
.L_x_7259:
        /* <DEDUP_REMOVED lines=16> */
.L_x_7262:
[----:B------:R-:W-:-:S04]  /*abd0*/  LOP3.LUT R2, R2, 0x80000000, RZ, 0xc0, !PT ;  /* 0x8000000002027812 */ /* 0x000fc800078ec0ff */
[----:B------:R-:W-:-:S04]  /*abe0*/  SHF.R.U32.HI R3, RZ, 0x18, R2 ;  /* 0x00000018ff037819 */ /* 0x000fc80000011602 */
[----:B------:R-:W-:-:S04]  /*abf0*/  LOP3.LUT R0, R0, R3, RZ, 0xfc, !PT ;  /* 0x0000000300007212 */ /* 0x000fc800078efcff */
[----:B------:R-:W-:Y:S02]  /*ac00*/  PRMT R8, R0, 0x7610, R8 ;  /* 0x0000761000087816 */ /* 0x000fe40000000008 */
.L_x_7261:
[----:B------:R-:W-:Y:S05]  /*ac10*/  BSYNC B0 ;  /* 0x0000000000007941 */ /* 0x000fea0003800000 */
.L_x_7260:
[----:B------:R0:W-:Y:S01]  /*ac20*/  STG.E.U8 [R16.64], R8 ;  /* 0x0000000810007986 */ /* 0x0001e2000c101124 */
[----:B------:R-:W-:Y:S05]  /*ac30*/  BRA `(.L_x_7240) ;  /* 0x0000045000007947 */ /* 0x000fea0003800000 */
.L_x_7258:
        /* <DEDUP_REMOVED lines=16> */
.L_x_7265:
[----:B------:R-:W-:-:S04]  /*ad40*/  LOP3.LUT R2, R2, 0x80000000, RZ, 0xc0, !PT ;  /* 0x8000000002027812 */ /* 0x000fc800078ec0ff */
[----:B------:R-:W-:-:S04]  /*ad50*/  SHF.R.U32.HI R3, RZ, 0x18, R2 ;  /* 0x00000018ff037819 */ /* 0x000fc80000011602 */
[----:B------:R-:W-:-:S04]  /*ad60*/  LOP3.LUT R0, R0, R3, RZ, 0xfc, !PT ;  /* 0x0000000300007212 */ /* 0x000fc800078efcff */
[----:B------:R-:W-:Y:S02]  /*ad70*/  PRMT R8, R0, 0x7610, R8 ;  /* 0x0000761000087816 */ /* 0x000fe40000000008 */
.L_x_7264:
[----:B------:R-:W-:Y:S05]  /*ad80*/  BSYNC B0 ;  /* 0x0000000000007941 */ /* 0x000fea0003800000 */
.L_x_7263:
[----:B------:R0:W-:Y:S01]  /*ad90*/  STG.E.U8 [R16.64], R8 ;  /* 0x0000000810007986 */ /* 0x0001e2000c101124 */
[----:B------:R-:W-:Y:S05]  /*ada0*/  BRA `(.L_x_7240) ;  /* 0x000002e000007947 */ /* 0x000fea0003800000 */
.L_x_7257:
        /* <DEDUP_REMOVED lines=21> */
.L_x_7239:
        /* <DEDUP_REMOVED lines=20> */
.L_x_7267:
[----:B------:R-:W0:Y:S02]  /*b040*/  F2I.U64.TRUNC R2, R2 ;  /* 0x0000000200027311 */ /* 0x000e24000020d800 */
[----:B0-----:R0:W-:Y:S01]  /*b050*/  STG.E.64 [R16.64], R2 ;  /* 0x0000000210007986 */ /* 0x0011e2000c101b24 */
[----:B------:R-:W-:Y:S05]  /*b060*/  BRA `(.L_x_7240) ;  /* 0x0000002000007947 */ /* 0x000fea0003800000 */
.L_x_7266:
[----:B------:R-:W0:Y:S02]  /*b070*/  F2I.FTZ.U32.TRUNC.NTZ R3, R2 ;  /* 0x0000000200037305 */ /* 0x000e24000021f000 */
[----:B0-----:R0:W-:Y:S02]  /*b080*/  STG.E [R16.64], R3 ;  /* 0x0000000310007986 */ /* 0x0011e4000c101924 */
.L_x_7240:
[----:B------:R-:W-:Y:S02]  /*b090*/  IADD3 R23, R23, 0x80, RZ ;  /* 0x0000008017177810 */ /* 0x000fe40007ffe0ff */
.L_x_7091:
[----:B------:R-:W-:Y:S05]  /*b0a0*/  BSYNC B7 ;  /* 0x0000000000077941 */ /* 0x000fea0003800000 */
.L_x_7090:
[----:B------:R-:W-:-:S13]  /*b0b0*/  ISETP.GE.AND P0, PT, R23, c[0x0][0x160], PT ;  /* 0x0000580017007a0c */ /* 0x000fda0003f06270 */
[----:B------:R-:W-:Y:S05]  /*b0c0*/  @P0 EXIT ;  /* 0x000000000000094d */ /* 0x000fea0003800000 */
        /* <DEDUP_REMOVED lines=255> */
.L_x_7268:
        /* <DEDUP_REMOVED lines=20> */
.L_x_7273:
[----:B------:R-:W2:Y:S02]  /*c200*/  LDG.E.U8 R2, [R2.64] ;  /* 0x0000002402027981 */ /* 0x000ea4000c1e1100 */
[----:B--2---:R0:W1:Y:S01]  /*c210*/  I2F.U16 R19, R2 ;  /* 0x0000000200137306 */ /* 0x0040620000101000 */
[----:B------:R-:W-:Y:S05]  /*c220*/  BRA `(.L_x_7275) ;  /* 0x00000ca000007947 */ /* 0x000fea0003800000 */
.L_x_7272:
        /* <DEDUP_REMOVED lines=9> */
.L_x_7277:
[----:B------:R-:W2:Y:S02]  /*c2c0*/  LDG.E R2, [R2.64] ;  /* 0x0000002402027981 */ /* 0x000ea4000c1e1900 */
[----:B--2---:R0:W1:Y:S01]  /*c2d0*/  I2F R19, R2 ;  /* 0x0000000200137306 */ /* 0x0040620000201400 */
[----:B------:R-:W-:Y:S05]  /*c2e0*/  BRA `(.L_x_7275) ;  /* 0x00000be000007947 */ /* 0x000fea0003800000 */
.L_x_7276:
[----:B------:R-:W2:Y:S02]  /*c2f0*/  LDG.E.U16 R2, [R2.64] ;  /* 0x0000002402027981 */ /* 0x000ea4000c1e1500 */
[----:B--2---:R0:W1:Y:S01]  /*c300*/  I2F.S16 R19, R2 ;  /* 0x0000000200137306 */ /* 0x0040620000101400 */
[----:B------:R-:W-:Y:S05]  /*c310*/  BRA `(.L_x_7275) ;  /* 0x00000bb000007947 */ /* 0x000fea0003800000 */
.L_x_7271:
        /* <DEDUP_REMOVED lines=8> */
.L_x_7279:
[----:B------:R-:W2:Y:S02]  /*c3a0*/  LDG.E.U16 R2, [R2.64] ;  /* 0x0000002402027981 */ /* 0x000ea4000c1e1500 */
[----:B--2---:R-:W-:Y:S01]  /*c3b0*/  HADD2.F32 R19, -RZ, R2.H0_H0 ;  /* 0x20000002ff137230 */ /* 0x004fe20000004100 */
[----:B------:R-:W-:Y:S05]  /*c3c0*/  BRA `(.L_x_7275) ;  /* 0x00000b0000007947 */ /* 0x000fea0003800000 */
.L_x_7278:
        /* <DEDUP_REMOVED lines=8> */
.L_x_7281:
[----:B------:R-:W2:Y:S02]  /*c450*/  LDG.E.U16 R2, [R2.64] ;  /* 0x0000002402027981 */ /* 0x000ea4000c1e1500 */
[----:B--2---:R-:W-:Y:S01]  /*c460*/  HADD2.F32 R19, -RZ, R2.H0_H0 ;  /* 0x20000002ff137230 */ /* 0x004fe20000004100 */
[----:B------:R-:W-:Y:S05]  /*c470*/  BRA `(.L_x_7275) ;  /* 0x00000a5000007947 */ /* 0x000fea0003800000 */
.L_x_7280:
[----:B------:R-:W2:Y:S02]  /*c480*/  LDG.E.64 R2, [R2.64] ;  /* 0x0000002402027981 */ /* 0x000ea4000c1e1b00 */
[----:B--2---:R-:W0:Y:S01]  /*c490*/  F2F.F32.F64 R19, R2 ;  /* 0x0000000200137310 */ /* 0x004e220000301000 */
[----:B------:R-:W0:-:S14]  /*c4a0*/  DSETP.GEU.AND P0, PT, |R2|, c[0x2][0x0], PT ;  /* 0x008000000200762a */ /* 0x000e1c0003f0e200 */
[----:B0-----:R-:W-:Y:S01]  /*c4b0*/  @!P0 FMUL R19, R19, 1.175494350822287508e-38 ;  /* 0x0080000013138820 */ /* 0x001fe20000400000 */
[----:B------:R-:W-:Y:S05]  /*c4c0*/  BRA `(.L_x_7275) ;  /* 0x00000a0000007947 */ /* 0x000fea0003800000 */
.L_x_7270:
        /* <DEDUP_REMOVED lines=12> */
.L_x_7284:
[----:B------:R-:W2:Y:S02]  /*c590*/  LDG.E.64 R2, [R2.64] ;  /* 0x0000002402027981 */ /* 0x000ea4000c1e1b00 */
[----:B--2---:R-:W0:Y:S01]  /*c5a0*/  F2F.F32.F64 R19, R2 ;  /* 0x0000000200137310 */ /* 0x004e220000301000 */
[----:B------:R-:W0:-:S14]  /*c5b0*/  DSETP.GEU.AND P0, PT, |R2|, c[0x2][0x0], PT ;  /* 0x008000000200762a */ /* 0x000e1c0003f0e200 */
[----:B0-----:R-:W-:Y:S01]  /*c5c0*/  @!P0 FMUL R19, R19, 1.175494350822287508e-38 ;  /* 0x0080000013138820 */ /* 0x001fe20000400000 */
[----:B------:R-:W-:Y:S05]  /*c5d0*/  BRA `(.L_x_7275) ;  /* 0x000008f000007947 */ /* 0x000fea0003800000 */
.L_x_7283:
        /* <DEDUP_REMOVED lines=26> */
.L_x_7286:
        /* <DEDUP_REMOVED lines=13> */
.L_x_7285:
[----:B------:R-:W2:Y:S02]  /*c850*/  LDG.E.U16 R2, [R2.64] ;  /* 0x0000002402027981 */ /* 0x000ea4000c1e1500 */
[----:B--2---:R-:W-:Y:S01]  /*c860*/  PRMT R19, RZ, 0x5410, R2 ;  /* 0x00005410ff137816 */ /* 0x004fe20000000002 */
[----:B------:R-:W-:Y:S05]  /*c870*/  BRA `(.L_x_7275) ;  /* 0x0000065000007947 */ /* 0x000fea0003800000 */
.L_x_7282:
        /* <DEDUP_REMOVED lines=11> */
.L_x_7289:
        /* <DEDUP_REMOVED lines=20> */
.L_x_7291:
[----:B------:R-:W-:Y:S05]  /*ca70*/  BSYNC B0 ;  /* 0x0000000000007941 */ /* 0x000fea0003800000 */
.L_x_7290:
[----:B------:R-:W-:Y:S01]  /*ca80*/  IMAD.SHL.U32 R2, R2, 0x100000, RZ ;  /* 0x0010000002027824 */ /* 0x000fe200078e00ff */
[----:B------:R-:W-:-:S04]  /*ca90*/  LEA R0, R0, 0x3b800000, 0x17 ;  /* 0x3b80000000007811 */ /* 0x000fc800078eb8ff */
[----:B------:R-:W-:Y:S01]  /*caa0*/  LOP3.LUT R19, R0, R2, R19, 0xfe, !PT ;  /* 0x0000000200137212 */ /* 0x000fe200078efe13 */
[----:B------:R-:W-:Y:S05]  /*cab0*/  BRA `(.L_x_7275) ;  /* 0x0000041000007947 */ /* 0x000fea0003800000 */
.L_x_7288:
        /* <DEDUP_REMOVED lines=20> */
.L_x_7293:
[----:B------:R-:W-:Y:S05]  /*cc00*/  BSYNC B0 ;  /* 0x0000000000007941 */ /* 0x000fea0003800000 */
.L_x_7292:
[----:B------:R-:W-:Y:S01]  /*cc10*/  IMAD.SHL.U32 R2, R2, 0x200000, RZ ;  /* 0x0020000002027824 */ /* 0x000fe200078e00ff */
[----:B------:R-:W-:-:S04]  /*cc20*/  LEA R0, R0, 0x37800000, 0x17 ;  /* 0x3780000000007811 */ /* 0x000fc800078eb8ff */
[----:B------:R-:W-:Y:S01]  /*cc30*/  LOP3.LUT R19, R0, R2, R19, 0xfe, !PT ;  /* 0x0000000200137212 */ /* 0x000fe200078efe13 */
[----:B------:R-:W-:Y:S05]  /*cc40*/  BRA `(.L_x_7275) ;  /* 0x0000028000007947 */ /* 0x000fea0003800000 */
.L_x_7287:
        /* <DEDUP_REMOVED lines=14> */
.L_x_7274:
        /* <DEDUP_REMOVED lines=21> */
.L_x_7295:
[----:B------:R-:W2:Y:S02]  /*ce80*/  LDG.E.64 R2, [R2.64] ;  /* 0x0000002402027981 */ /* 0x000ea4000c1e1b00 */
[----:B--2---:R0:W1:Y:S01]  /*ce90*/  I2F.U64 R19, R2 ;  /* 0x0000000200137312 */ /* 0x0040620000301000 */
[----:B------:R-:W-:Y:S05]  /*cea0*/  BRA `(.L_x_7275) ;  /* 0x0000002000007947 */ /* 0x000fea0003800000 */
.L_x_7294:
[----:B------:R-:W2:Y:S02]  /*ceb0*/  LDG.E R2, [R2.64] ;  /* 0x0000002402027981 */ /* 0x000ea4000c1e1900 */
[----:B--2---:R0:W1:Y:S02]  /*cec0*/  I2F.U32 R19, R2 ;  /* 0x0000000200137306 */ /* 0x0040640000201000 */
.L_x_7275:
[----:B------:R-:W-:Y:S05]  /*ced0*/  BSYNC B6 ;  /* 0x0000000000067941 */ /* 0x000fea0003800000 */
.L_x_7269:
        /* <DEDUP_REMOVED lines=18> */
.L_x_7300:
[----:B------:R-:W2:Y:S02]  /*d000*/  LDG.E.U8 R0, [R2.64] ;  /* 0x0000002402007981 */ /* 0x000ea4000c1e1100 */
[----:B--2---:R-:W0:Y:S01]  /*d010*/  I2F.U16 R0, R0 ;  /* 0x0000000000007306 */ /* 0x004e220000101000 */
[----:B------:R-:W-:Y:S05]  /*d020*/  BRA `(.L_x_7302) ;  /* 0x00000ca000007947 */ /* 0x000fea0003800000 */
.L_x_7299:
        /* <DEDUP_REMOVED lines=9> */
.L_x_7304:
[----:B------:R-:W2:Y:S02]  /*d0c0*/  LDG.E R0, [R2.64] ;  /* 0x0000002402007981 */ /* 0x000ea4000c1e1900 */
[----:B--2---:R-:W0:Y:S01]  /*d0d0*/  I2F R0, R0 ;  /* 0x0000000000007306 */ /* 0x004e220000201400 */
[----:B------:R-:W-:Y:S05]  /*d0e0*/  BRA `(.L_x_7302) ;  /* 0x00000be000007947 */ /* 0x000fea0003800000 */
.L_x_7303:
[----:B------:R-:W2:Y:S02]  /*d0f0*/  LDG.E.U16 R0, [R2.64] ;  /* 0x0000002402007981 */ /* 0x000ea4000c1e1500 */
[----:B--2---:R-:W0:Y:S01]  /*d100*/  I2F.S16 R0, R0 ;  /* 0x0000000000007306 */ /* 0x004e220000101400 */
[----:B------:R-:W-:Y:S05]  /*d110*/  BRA `(.L_x_7302) ;  /* 0x00000bb000007947 */ /* 0x000fea0003800000 */
.L_x_7298:
        /* <DEDUP_REMOVED lines=8> */
.L_x_7306:
[----:B------:R-:W2:Y:S02]  /*d1a0*/  LDG.E.U16 R0, [R2.64] ;  /* 0x0000002402007981 */ /* 0x000ea4000c1e1500 */
[----:B--2---:R-:W-:Y:S01]  /*d1b0*/  HADD2.F32 R0, -RZ, R0.H0_H0 ;  /* 0x20000000ff007230 */ /* 0x004fe20000004100 */
[----:B------:R-:W-:Y:S05]  /*d1c0*/  BRA `(.L_x_7302) ;  /* 0x00000b0000007947 */ /* 0x000fea0003800000 */
.L_x_7305:
        /* <DEDUP_REMOVED lines=8> */
.L_x_7308:
[----:B------:R-:W2:Y:S02]  /*d250*/  LDG.E.U16 R0, [R2.64] ;  /* 0x0000002402007981 */ /* 0x000ea4000c1e1500 */
[----:B--2---:R-:W-:Y:S01]  /*d260*/  HADD2.F32 R0, -RZ, R0.H0_H0 ;  /* 0x20000000ff007230 */ /* 0x004fe20000004100 */
[----:B------:R-:W-:Y:S05]  /*d270*/  BRA `(.L_x_7302) ;  /* 0x00000a5000007947 */ /* 0x000fea0003800000 */
.L_x_7307:
[----:B------:R-:W2:Y:S02]  /*d280*/  LDG.E.64 R2, [R2.64] ;  /* 0x0000002402027981 */ /* 0x000ea4000c1e1b00 */
[----:B--2---:R-:W0:Y:S01]  /*d290*/  F2F.F32.F64 R0, R2 ;  /* 0x0000000200007310 */ /* 0x004e220000301000 */
[----:B------:R-:W0:-:S14]  /*d2a0*/  DSETP.GEU.AND P0, PT, |R2|, c[0x2][0x0], PT ;  /* 0x008000000200762a */ /* 0x000e1c0003f0e200 */
[----:B0-----:R-:W-:Y:S01]  /*d2b0*/  @!P0 FMUL R0, R0, 1.175494350822287508e-38 ;  /* 0x0080000000008820 */ /* 0x001fe20000400000 */
[----:B------:R-:W-:Y:S05]  /*d2c0*/  BRA `(.L_x_7302) ;  /* 0x00000a0000007947 */ /* 0x000fea0003800000 */
.L_x_7297:
        /* <DEDUP_REMOVED lines=12> */
.L_x_7311:
[----:B------:R-:W2:Y:S02]  /*d390*/  LDG.E.64 R2, [R2.64] ;  /* 0x0000002402027981 */ /* 0x000ea4000c1e1b00 */
[----:B--2---:R-:W0:Y:S01]  /*d3a0*/  F2F.F32.F64 R0, R2 ;  /* 0x0000000200007310 */ /* 0x004e220000301000 */
[----:B------:R-:W0:-:S14]  /*d3b0*/  DSETP.GEU.AND P0, PT, |R2|, c[0x2][0x0], PT ;  /* 0x008000000200762a */ /* 0x000e1c0003f0e200 */
[----:B0-----:R-:W-:Y:S01]  /*d3c0*/  @!P0 FMUL R0, R0, 1.175494350822287508e-38 ;  /* 0x0080000000008820 */ /* 0x001fe20000400000 */
[----:B------:R-:W-:Y:S05]  /*d3d0*/  BRA `(.L_x_7302) ;  /* 0x000008f000007947 */ /* 0x000fea0003800000 */
.L_x_7310:
        /* <DEDUP_REMOVED lines=26> */
.L_x_7313:
        /* <DEDUP_REMOVED lines=13> */
.L_x_7312:
[----:B------:R-:W2:Y:S02]  /*d650*/  LDG.E.U16 R0, [R2.64] ;  /* 0x0000002402007981 */ /* 0x000ea4000c1e1500 */
[----:B--2---:R-:W-:Y:S01]  /*d660*/  PRMT R0, RZ, 0x5410, R0 ;  /* 0x00005410ff007816 */ /* 0x004fe20000000000 */
[----:B------:R-:W-:Y:S05]  /*d670*/  BRA `(.L_x_7302) ;  /* 0x0000065000007947 */ /* 0x000fea0003800000 */
.L_x_7309:
        /* <DEDUP_REMOVED lines=11> */
.L_x_7316:
        /* <DEDUP_REMOVED lines=20> */
.L_x_7318:
[----:B------:R-:W-:Y:S05]  /*d870*/  BSYNC B0 ;  /* 0x0000000000007941 */ /* 0x000fea0003800000 */
.L_x_7317:
[----:B------:R-:W-:Y:S01]  /*d880*/  LEA R3, R0, 0x3b800000, 0x17 ;  /* 0x3b80000000037811 */ /* 0x000fe200078eb8ff */
[----:B------:R-:W-:-:S05]  /*d890*/  IMAD.SHL.U32 R0, R2, 0x100000, RZ ;  /* 0x0010000002007824 */ /* 0x000fca00078e00ff */
[----:B------:R-:W-:Y:S01]  /*d8a0*/  LOP3.LUT R0, R3, R0, R4, 0xfe, !PT ;  /* 0x0000000003007212 */ /* 0x000fe200078efe04 */
[----:B------:R-:W-:Y:S05]  /*d8b0*/  BRA `(.L_x_7302) ;  /* 0x0000041000007947 */ /* 0x000fea0003800000 */
.L_x_7315:
        /* <DEDUP_REMOVED lines=20> */
.L_x_7320:
[----:B------:R-:W-:Y:S05]  /*da00*/  BSYNC B0 ;  /* 0x0000000000007941 */ /* 0x000fea0003800000 */
.L_x_7319:
[----:B------:R-:W-:Y:S01]  /*da10*/  LEA R3, R0, 0x37800000, 0x17 ;  /* 0x3780000000037811 */ /* 0x000fe200078eb8ff */
[----:B------:R-:W-:-:S05]  /*da20*/  IMAD.SHL.U32 R0, R2, 0x200000, RZ ;  /* 0x0020000002007824 */ /* 0x000fca00078e00ff */
[----:B------:R-:W-:Y:S01]  /*da30*/  LOP3.LUT R0, R3, R0, R4, 0xfe, !PT ;  /* 0x0000000003007212 */ /* 0x000fe200078efe04 */
[----:B------:R-:W-:Y:S05]  /*da40*/  BRA `(.L_x_7302) ;  /* 0x0000028000007947 */ /* 0x000fea0003800000 */
.L_x_7314:
        /* <DEDUP_REMOVED lines=14> */
.L_x_7301:
        /* <DEDUP_REMOVED lines=21> */
.L_x_7322:
[----:B------:R-:W2:Y:S02]  /*dc80*/  LDG.E.64 R2, [R2.64] ;  /* 0x0000002402027981 */ /* 0x000ea4000c1e1b00 */
[----:B--2---:R0:W2:Y:S01]  /*dc90*/  I2F.U64 R0, R2 ;  /* 0x0000000200007312 */ /* 0x0040a20000301000 */
[----:B------:R-:W-:Y:S05]  /*dca0*/  BRA `(.L_x_7302) ;  /* 0x0000002000007947 */ /* 0x000fea0003800000 */
.L_x_7321:
[----:B------:R-:W2:Y:S02]  /*dcb0*/  LDG.E R0, [R2.64] ;  /* 0x0000002402007981 */ /* 0x000ea4000c1e1900 */
[----:B--2---:R-:W0:Y:S02]  /*dcc0*/  I2F.U32 R0, R0 ;  /* 0x0000000000007306 */ /* 0x004e240000201000 */
.L_x_7302:
[----:B------:R-:W-:Y:S05]  /*dcd0*/  BSYNC B6 ;  /* 0x0000000000067941 */ /* 0x000fea0003800000 */
.L_x_7296:
        /* <DEDUP_REMOVED lines=16> */
.L_x_7326:
[----:B------:R-:W0:Y:S02]  /*dde0*/  F2I.S64.TRUNC R2, R2 ;  /* 0x0000000200027311 */ /* 0x000e24000020d900 */
[----:B0-----:R-:W-:-:S05]  /*ddf0*/  IMAD.MOV.U32 R5, RZ, RZ, R2 ;  /* 0x000000ffff057224 */ /* 0x001fca00078e0002 */
[----:B------:R-:W-:Y:S01]  /*de00*/  STG.E.U8 [R16.64], R5 ;  /* 0x0000000510007986 */ /* 0x000fe2000c101124 */
[----:B------:R-:W-:Y:S05]  /*de10*/  EXIT ;  /* 0x000000000000794d */ /* 0x000fea0003800000 */
.L_x_7325:
        /* <DEDUP_REMOVED lines=9> */
.L_x_7329:
[----:B------:R-:W0:Y:S02]  /*deb0*/  F2I.FTZ.TRUNC.NTZ R3, R2 ;  /* 0x0000000200037305 */ /* 0x000e24000021f100 */
[----:B0-----:R-:W-:Y:S01]  /*dec0*/  STG.E [R16.64], R3 ;  /* 0x0000000310007986 */ /* 0x001fe2000c101924 */
[----:B------:R-:W-:Y:S05]  /*ded0*/  EXIT ;  /* 0x000000000000794d */ /* 0x000fea0003800000 */
.L_x_7328:
[----:B------:R-:W0:Y:S02]  /*dee0*/  F2I.FTZ.TRUNC.NTZ R3, R2 ;  /* 0x0000000200037305 */ /* 0x000e24000021f100 */
[----:B0-----:R-:W-:Y:S01]  /*def0*/  STG.E.U16 [R16.64], R3 ;  /* 0x0000000310007986 */ /* 0x001fe2000c101524 */
[----:B------:R-:W-:Y:S05]  /*df00*/  EXIT ;  /* 0x000000000000794d */ /* 0x000fea0003800000 */
.L_x_7324:
        /* <DEDUP_REMOVED lines=8> */
.L_x_7331:
[----:B------:R-:W-:-:S05]  /*df90*/  F2FP.PACK_AB R2, RZ, R2 ;  /* 0x00000002ff02723e */ /* 0x000fca00000000ff */
[----:B------:R-:W-:Y:S01]  /*dfa0*/  STG.E.U16 [R16.64], R2 ;  /* 0x0000000210007986 */ /* 0x000fe2000c101524 */
[----:B------:R-:W-:Y:S05]  /*dfb0*/  EXIT ;  /* 0x000000000000794d */ /* 0x000fea0003800000 */
.L_x_7330:
        /* <DEDUP_REMOVED lines=9> */
.L_x_7333:
[----:B------:R-:W-:-:S04]  /*e050*/  F2FP.PACK_AB R3, RZ, R2 ;  /* 0x00000002ff03723e */ /* 0x000fc800000000ff */
[----:B------:R-:W-:-:S05]  /*e060*/  PRMT R3, R3, 0x5410, RZ ;  /* 0x0000541003037816 */ /* 0x000fca00000000ff */
[----:B------:R-:W-:Y:S01]  /*e070*/  STG.E [R16.64], R3 ;  /* 0x0000000310007986 */ /* 0x000fe2000c101924 */
[----:B------:R-:W-:Y:S05]  /*e080*/  EXIT ;  /* 0x000000000000794d */ /* 0x000fea0003800000 */
.L_x_7332:
[----:B------:R-:W-:-:S06]  /*e090*/  FMUL.FTZ R2, R2, 1 ;  /* 0x3f80000002027820 */ /* 0x000fcc0000410000 */
[----:B------:R-:W0:Y:S02]  /*e0a0*/  F2F.F64.F32 R2, R2 ;  /* 0x0000000200027310 */ /* 0x000e240000201800 */
[----:B0-----:R-:W-:Y:S01]  /*e0b0*/  STG.E.64 [R16.64], R2 ;  /* 0x0000000210007986 */ /* 0x001fe2000c101b24 */
[----:B------:R-:W-:Y:S05]  /*e0c0*/  EXIT ;  /* 0x000000000000794d */ /* 0x000fea0003800000 */
.L_x_7323:
        /* <DEDUP_REMOVED lines=12> */
.L_x_7336:
[----:B------:R-:W-:Y:S01]  /*e190*/  FMUL.FTZ R4, R2, 1 ;  /* 0x3f80000002047820 */ /* 0x000fe20000410000 */
[----:B------:R-:W-:-:S05]  /*e1a0*/  CS2R R6, SRZ ;  /* 0x0000000000067805 */ /* 0x000fca000001ff00 */
[----:B------:R-:W0:Y:S02]  /*e1b0*/  F2F.F64.F32 R4, R4 ;  /* 0x0000000400047310 */ /* 0x000e240000201800 */
[----:B0-----:R-:W-:Y:S01]  /*e1c0*/  STG.E.128 [R16.64], R4 ;  /* 0x0000000410007986 */ /* 0x001fe2000c101d24 */
[----:B------:R-:W-:Y:S05]  /*e1d0*/  EXIT ;  /* 0x000000000000794d */ /* 0x000fea0003800000 */
.L_x_7335:
        /* <DEDUP_REMOVED lines=20> */
.L_x_7340:
[----:B------:R-:W-:Y:S05]  /*e320*/  BSYNC B0 ;  /* 0x0000000000007941 */ /* 0x000fea0003800000 */
.L_x_7339:
[----:B------:R-:W-:-:S05]  /*e330*/  LOP3.LUT R5, R0, R5, RZ, 0xfc, !PT ;  /* 0x0000000500057212 */ /* 0x000fca00078efcff */
[----:B------:R-:W-:Y:S01]  /*e340*/  STG.E.U8 [R16.64], R5 ;  /* 0x0000000510007986 */ /* 0x000fe2000c101124 */
[----:B------:R-:W-:Y:S05]  /*e350*/  EXIT ;  /* 0x000000000000794d */ /* 0x000fea0003800000 */
.L_x_7338:
        /* <DEDUP_REMOVED lines=12> */
.L_x_7342:
[----:B------:R-:W-:Y:S01]  /*e420*/  IMAD.MOV.U32 R0, RZ, RZ, 0x7f ;  /* 0x0000007fff007424 */ /* 0x000fe200078e00ff */
[----:B------:R-:W-:-:S04]  /*e430*/  ISETP.GT.U32.AND P0, PT, R4, 0x7f800000, PT ;  /* 0x7f8000000400780c */ /* 0x000fc80003f04070 */
[----:B------:R-:W-:-:S04]  /*e440*/  SEL R0, R0, 0x7c, P0 ;  /* 0x0000007c00007807 */ /* 0x000fc80000000000 */
.L_x_7343:
[----:B------:R-:W-:Y:S05]  /*e450*/  BSYNC B0 ;  /* 0x0000000000007941 */ /* 0x000fea0003800000 */
.L_x_7341:
[----:B------:R-:W-:-:S04]  /*e460*/  LOP3.LUT R2, R2, 0x80000000, RZ, 0xc0, !PT ;  /* 0x8000000002027812 */ /* 0x000fc800078ec0ff */
[----:B------:R-:W-:-:S04]  /*e470*/  SHF.R.U32.HI R3, RZ, 0x18, R2 ;  /* 0x00000018ff037819 */ /* 0x000fc80000011602 */
[----:B------:R-:W-:-:S05]  /*e480*/  LOP3.LUT R3, R0, R3, RZ, 0xfc, !PT ;  /* 0x0000000300037212 */ /* 0x000fca00078efcff */
[----:B------:R-:W-:Y:S01]  /*e490*/  STG.E.U8 [R16.64], R3 ;  /* 0x0000000310007986 */ /* 0x000fe2000c101124 */
[----:B------:R-:W-:Y:S05]  /*e4a0*/  EXIT ;  /* 0x000000000000794d */ /* 0x000fea0003800000 */
.L_x_7337:
[----:B------:R-:W-:-:S05]  /*e4b0*/  F2FP.BF16.PACK_AB R2, RZ, R2 ;  /* 0x00000002ff02723e */ /* 0x000fca00000010ff */
[----:B------:R-:W-:Y:S01]  /*e4c0*/  STG.E.U16 [R16.64], R2 ;  /* 0x0000000210007986 */ /* 0x000fe2000c101524 */
[----:B------:R-:W-:Y:S05]  /*e4d0*/  EXIT ;  /* 0x000000000000794d */ /* 0x000fea0003800000 */
.L_x_7334:
        /* <DEDUP_REMOVED lines=11> */
.L_x_7346:
        /* <DEDUP_REMOVED lines=16> */
.L_x_7349:
[----:B------:R-:W-:-:S04]  /*e690*/  LOP3.LUT R2, R2, 0x80000000, RZ, 0xc0, !PT ;  /* 0x8000000002027812 */ /* 0x000fc800078ec0ff */
[----:B------:R-:W-:-:S04]  /*e6a0*/  SHF.R.U32.HI R3, RZ, 0x18, R2 ;  /* 0x00000018ff037819 */ /* 0x000fc80000011602 */
[----:B------:R-:W-:-:S04]  /*e6b0*/  LOP3.LUT R0, R0, R3, RZ, 0xfc, !PT ;  /* 0x0000000300007212 */ /* 0x000fc800078efcff */
[----:B------:R-:W-:Y:S02]  /*e6c0*/  PRMT R8, R0, 0x7610, R8 ;  /* 0x0000761000087816 */ /* 0x000fe40000000008 */
.L_x_7348:
[----:B------:R-:W-:Y:S05]  /*e6d0*/  BSYNC B0 ;  /* 0x0000000000007941 */ /* 0x000fea0003800000 */
.L_x_7347:
[----:B------:R-:W-:Y:S01]  /*e6e0*/  STG.E.U8 [R16.64], R8 ;  /* 0x0000000810007986 */ /* 0x000fe2000c101124 */
[----:B------:R-:W-:Y:S05]  /*e6f0*/  EXIT ;  /* 0x000000000000794d */ /* 0x000fea0003800000 */
.L_x_7345:
        /* <DEDUP_REMOVED lines=16> */
.L_x_7352:
[----:B------:R-:W-:-:S04]  /*e800*/  LOP3.LUT R2, R2, 0x80000000, RZ, 0xc0, !PT ;  /* 0x8000000002027812 */ /* 0x000fc800078ec0ff */
[----:B------:R-:W-:-:S04]  /*e810*/  SHF.R.U32.HI R3, RZ, 0x18, R2 ;  /* 0x00000018ff037819 */ /* 0x000fc80000011602 */
[----:B------:R-:W-:-:S04]  /*e820*/  LOP3.LUT R0, R0, R3, RZ, 0xfc, !PT ;  /* 0x0000000300007212 */ /* 0x000fc800078efcff */
[----:B------:R-:W-:Y:S02]  /*e830*/  PRMT R8, R0, 0x7610, R8 ;  /* 0x0000761000087816 */ /* 0x000fe40000000008 */
.L_x_7351:
[----:B------:R-:W-:Y:S05]  /*e840*/  BSYNC B0 ;  /* 0x0000000000007941 */ /* 0x000fea0003800000 */
.L_x_7350:
[----:B------:R-:W-:Y:S01]  /*e850*/  STG.E.U8 [R16.64], R8 ;  /* 0x0000000810007986 */ /* 0x000fe2000c101124 */
[----:B------:R-:W-:Y:S05]  /*e860*/  EXIT ;  /* 0x000000000000794d */ /* 0x000fea0003800000 */
.L_x_7344:
        /* <DEDUP_REMOVED lines=21> */
.L_x_7327:
        /* <DEDUP_REMOVED lines=20> */
.L_x_7354:
[----:B------:R-:W0:Y:S02]  /*eb00*/  F2I.U64.TRUNC R2, R2 ;  /* 0x0000000200027311 */ /* 0x000e24000020d800 */
[----:B0-----:R-:W-:Y:S01]  /*eb10*/  STG.E.64 [R16.64], R2 ;  /* 0x0000000210007986 */ /* 0x001fe2000c101b24 */
[----:B------:R-:W-:Y:S05]  /*eb20*/  EXIT ;  /* 0x000000000000794d */ /* 0x000fea0003800000 */
.L_x_7353:
[----:B------:R-:W0:Y:S02]  /*eb30*/  F2I.FTZ.U32.TRUNC.NTZ R3, R2 ;  /* 0x0000000200037305 */ /* 0x000e24000021f000 */
[----:B0-----:R-:W-:Y:S01]  /*eb40*/  STG.E [R16.64], R3 ;  /* 0x0000000310007986 */ /* 0x001fe2000c101924 */
[----:B------:R-:W-:Y:S05]  /*eb50*/  EXIT ;  /* 0x000000000000794d */ /* 0x000fea0003800000 */
.L_x_7355:
        /* <DEDUP_REMOVED lines=10> */
.L_x_26788:


//--------------------- .text._ZN2at6native27unrolled_elementwise_kernelIZZZNS0_49_GLOBAL__N__b919a28f_16_Normalization_cu_5c38458736batch_norm_elementwise_backward_evalERKNS_6TensorES5_S5_S5_ENKUlvE0_clEvENKUlvE0_clEvEUlffE_St5arrayIPcLm3EELi4E23TrivialOffsetCalculatorILi2EjESC_ILi1EjENS0_6memory12LoadWithCastILi2EEENSF_13StoreWithCastILi1EEEEEviT_T0_T2_T3_T4_T5_ --------------------------
	.section	.text._ZN2at6native27unrolled_elementwise_kernelIZZZNS0_49_GLOBAL__N__b919a28f_16_Normalization_cu_5c38458736batch_norm_elementwise_backward_evalERKNS_6TensorES5_S5_S5_ENKUlvE0_clEvENKUlvE0_clEvEUlffE_St5arrayIPcLm3EELi4E23TrivialOffsetCalculatorILi2EjESC_ILi1EjENS0_6memory12LoadWithCastILi2EEENSF_13StoreWithCastILi1EEEEEviT_T0_T2_T3_T4_T5_,"ax",@progbits
	.sectioninfo	@"SHI_REGISTERS=32"
	.align	128
        .global         _ZN2at6native27unrolled_elementwise_kernelIZZZNS0_49_GLOBAL__N__b919a28f_16_Normalization_cu_5c38458736batch_norm_elementwise_backward_evalERKNS_6TensorES5_S5_S5_ENKUlvE0_clEvENKUlvE0_clEvEUlffE_St5arrayIPcLm3EELi4E23TrivialOffsetCalculatorILi2EjESC_ILi1EjENS0_6memory12LoadWithCastILi2EEENSF_13StoreWithCastILi1EEEEEviT_T0_T2_T3_T4_T5_
        .type           _ZN2at6native27unrolled_elementwise_kernelIZZZNS0_49_GLOBAL__N__b919a28f_16_Normalization_cu_5c38458736batch_norm_elementwise_backward_evalERKNS_6TensorES5_S5_S5_ENKUlvE0_clEvENKUlvE0_clEvEUlffE_St5arrayIPcLm3EELi4E23TrivialOffsetCalculatorILi2EjESC_ILi1EjENS0_6memory12LoadWithCastILi2EEENSF_13StoreWithCastILi1EEEEEviT_T0_T2_T3_T4_T5_,@function
        .size           _ZN2at6native27unrolled_elementwise_kernelIZZZNS0_49_GLOBAL__N__b919a28f_16_Normalization_cu_5c38458736batch_norm_elementwise_backward_evalERKNS_6TensorES5_S5_S5_ENKUlvE0_clEvENKUlvE0_clEvEUlffE_St5arrayIPcLm3EELi4E23TrivialOffsetCalculatorILi2EjESC_ILi1EjENS0_6memory12LoadWithCastILi2EEENSF_13StoreWithCastILi1EEEEEviT_T0_T2_T3_T4_T5_,(.L_x_26789 - _ZN2at6native27unrolled_elementwise_kernelIZZZNS0_49_GLOBAL__N__b919a28f_16_Normalization_cu_5c38458736batch_norm_elementwise_backward_evalERKNS_6TensorES5_S5_S5_ENKUlvE0_clEvENKUlvE0_clEvEUlffE_St5arrayIPcLm3EELi4E23TrivialOffsetCalculatorILi2EjESC_ILi1EjENS0_6memory12LoadWithCastILi2EEENSF_13StoreWithCastILi1EEEEEviT_T0_T2_T3_T4_T5_)
        .other          _ZN2at6native27unrolled_elementwise_kernelIZZZNS0_49_GLOBAL__N__b919a28f_16_Normalization_cu_5c38458736batch_norm_elementwise_backward_evalERKNS_6TensorES5_S5_S5_ENKUlvE0_clEvENKUlvE0_clEvEUlffE_St5arrayIPcLm3EELi4E23TrivialOffsetCalculatorILi2EjESC_ILi1EjENS0_6memory12LoadWithCastILi2EEENSF_13StoreWithCastILi1EEEEEviT_T0_T2_T3_T4_T5_,@"STO_CUDA_ENTRY STV_DEFAULT"
_ZN2at6native27unrolled_elementwise_kernelIZZZNS0_49_GLOBAL__N__b919a28f_16_Normalization_cu_5c38458736batch_norm_elementwise_backward_evalERKNS_6TensorES5_S5_S5_ENKUlvE0_clEvENKUlvE0_clEvEUlffE_St5arrayIPcLm3EELi4E23TrivialOffsetCalculatorILi2EjESC_ILi1EjENS0_6memory12LoadWithCastILi2EEENSF_13StoreWithCastILi1EEEEEviT_T0_T2_T3_T4_T5_:
.text._ZN2at6native27unrolled_elementwise_kernelIZZZNS0_49_GLOBAL__N__b919a28f_16_Normalization_cu_5c38458736batch_norm_elementwise_backward_evalERKNS_6TensorES5_S5_S5_ENKUlvE0_clEvENKUlvE0_clEvEUlffE_St5arrayIPcLm3EELi4E23TrivialOffsetCalculatorILi2EjESC_ILi1EjENS0_6memory12LoadWithCastILi2EEENSF_13StoreWithCastILi1EEEEEviT_T0_T2_T3_T4_T5_:
        /* <DEDUP_REMOVED lines=8> */
[----:B------:R-:W-:-:S03]  /*0080*/  CS2R R26, SRZ ;  /* 0x00000000001a7805 */ /* 0x000fc6000001ff00 */
[----:B------:R-:W3:Y:S01]  /*0090*/  LDC.U8 R19, c[0x0][0x185] ;  /* 0x00006140ff137b82 */ /* 0x000ee20000000000 */
[----:B0-----:R-:W-:-:S05]  /*00a0*/  IMAD R16, R2, R3, c[0x0][0x160] ;  /* 0x0000580002107624 */ /* 0x001fca00078e0203 */
[----:B--2---:R-:W-:-:S13]  /*00b0*/  ISETP.GE.AND P0, PT, R17, R16, PT ;  /* 0x000000101100720c */ /* 0x004fda0003f06270 */
[----:B------:R-:W-:Y:S05]  /*00c0*/  @P0 BRA `(.L_x_7357) ;  /* 0x00001c4000000947 */ /* 0x000fea0003800000 */
[----:B-1-3--:R-:W-:Y:S01]  /*00d0*/  PRMT R0, R28, 0x9910, RZ ;  /* 0x000099101c007816 */ /* 0x00afe200000000ff */
        /* <DEDUP_REMOVED lines=18> */
.L_x_7362:
[----:B------:R-:W2:Y:S02]  /*0200*/  LDG.E.U8 R4, [R4.64] ;  /* 0x0000002404047981 */ /* 0x000ea4000c1e1100 */
[----:B--2---:R0:W1:Y:S01]  /*0210*/  I2F.U16 R26, R4 ;  /* 0x00000004001a7306 */ /* 0x0040620000101000 */
[----:B------:R-:W-:Y:S05]  /*0220*/  BRA `(.L_x_7364) ;  /* 0x00000cb000007947 */ /* 0x000fea0003800000 */
.L_x_7361:
        /* <DEDUP_REMOVED lines=9> */
.L_x_7366:
[----:B------:R-:W2:Y:S02]  /*02c0*/  LDG.E R4, [R4.64] ;  /* 0x0000002404047981 */ /* 0x000ea4000c1e1900 */
[----:B--2---:R0:W1:Y:S01]  /*02d0*/  I2F R26, R4 ;  /* 0x00000004001a7306 */ /* 0x0040620000201400 */
[----:B------:R-:W-:Y:S05]  /*02e0*/  BRA `(.L_x_7364) ;  /* 0x00000bf000007947 */ /* 0x000fea0003800000 */
.L_x_7365:
[----:B------:R-:W2:Y:S02]  /*02f0*/  LDG.E.U16 R4, [R4.64] ;  /* 0x0000002404047981 */ /* 0x000ea4000c1e1500 */
[----:B--2---:R0:W1:Y:S01]  /*0300*/  I2F.S16 R26, R4 ;  /* 0x00000004001a7306 */ /* 0x0040620000101400 */
[----:B------:R-:W-:Y:S05]  /*0310*/  BRA `(.L_x_7364) ;  /* 0x00000bc000007947 */ /* 0x000fea0003800000 */
.L_x_7360:
        /* <DEDUP_REMOVED lines=8> */
.L_x_7368:
[----:B------:R-:W2:Y:S02]  /*03a0*/  LDG.E.U16 R4, [R4.64] ;  /* 0x0000002404047981 */ /* 0x000ea4000c1e1500 */
[----:B--2---:R-:W-:Y:S01]  /*03b0*/  HADD2.F32 R26, -RZ, R4.H0_H0 ;  /* 0x20000004ff1a7230 */ /* 0x004fe20000004100 */
[----:B------:R-:W-:Y:S05]  /*03c0*/  BRA `(.L_x_7364) ;  /* 0x00000b1000007947 */ /* 0x000fea0003800000 */
.L_x_7367:
        /* <DEDUP_REMOVED lines=8> */
.L_x_7370:
[----:B------:R-:W2:Y:S02]  /*0450*/  LDG.E.U16 R4, [R4.64] ;  /* 0x0000002404047981 */ /* 0x000ea4000c1e1500 */
[----:B--2---:R-:W-:Y:S01]  /*0460*/  HADD2.F32 R26, -RZ, R4.H0_H0 ;  /* 0x20000004ff1a7230 */ /* 0x004fe20000004100 */
[----:B------:R-:W-:Y:S05]  /*0470*/  BRA `(.L_x_7364) ;  /* 0x00000a6000007947 */ /* 0x000fea0003800000 */
.L_x_7369:
[----:B------:R-:W2:Y:S02]  /*0480*/  LDG.E.64 R4, [R4.64] ;  /* 0x0000002404047981 */ /* 0x000ea4000c1e1b00 */
[----:B--2---:R-:W0:Y:S01]  /*0490*/  F2F.F32.F64 R26, R4 ;  /* 0x00000004001a7310 */ /* 0x004e220000301000 */
[----:B------:R-:W0:-:S14]  /*04a0*/  DSETP.GEU.AND P0, PT, |R4|, c[0x2][0x0], PT ;  /* 0x008000000400762a */ /* 0x000e1c0003f0e200 */
[----:B0-----:R-:W-:Y:S01]  /*04b0*/  @!P0 FMUL R26, R26, 1.175494350822287508e-38 ;  /* 0x008000001a1a8820 */ /* 0x001fe20000400000 */
[----:B------:R-:W-:Y:S05]  /*04c0*/  BRA `(.L_x_7364) ;  /* 0x00000a1000007947 */ /* 0x000fea0003800000 */
.L_x_7359:
        /* <DEDUP_REMOVED lines=12> */
.L_x_7373:
[----:B------:R-:W2:Y:S02]  /*0590*/  LDG.E.64 R4, [R4.64] ;  /* 0x0000002404047981 */ /* 0x000ea4000c1e1b00 */
[----:B--2---:R-:W0:Y:S01]  /*05a0*/  F2F.F32.F64 R26, R4 ;  /* 0x00000004001a7310 */ /* 0x004e220000301000 */
[----:B------:R-:W0:-:S14]  /*05b0*/  DSETP.GEU.AND P0, PT, |R4|, c[0x2][0x0], PT ;  /* 0x008000000400762a */ /* 0x000e1c0003f0e200 */
[----:B0-----:R-:W-:Y:S01]  /*05c0*/  @!P0 FMUL R26, R26, 1.175494350822287508e-38 ;  /* 0x008000001a1a8820 */ /* 0x001fe20000400000 */
[----:B------:R-:W-:Y:S05]  /*05d0*/  BRA `(.L_x_7364) ;  /* 0x0000090000007947 */ /* 0x000fea0003800000 */
.L_x_7372:
        /* <DEDUP_REMOVED lines=26> */
.L_x_7375:
        /* <DEDUP_REMOVED lines=14> */
.L_x_7374:
[----:B------:R-:W2:Y:S02]  /*0860*/  LDG.E.U16 R4, [R4.64] ;  /* 0x0000002404047981 */ /* 0x000ea4000c1e1500 */
[----:B--2---:R-:W-:Y:S01]  /*0870*/  PRMT R26, RZ, 0x5410, R4 ;  /* 0x00005410ff1a7816 */ /* 0x004fe20000000004 */
[----:B------:R-:W-:Y:S05]  /*0880*/  BRA `(.L_x_7364) ;  /* 0x0000065000007947 */ /* 0x000fea0003800000 */
.L_x_7371:
        /* <DEDUP_REMOVED lines=11> */
.L_x_7378:
        /* <DEDUP_REMOVED lines=20> */
.L_x_7380:
[----:B------:R-:W-:Y:S05]  /*0a80*/  BSYNC B0 ;  /* 0x0000000000007941 */ /* 0x000fea0003800000 */
.L_x_7379:
[----:B------:R-:W-:Y:S01]  /*0a90*/  IMAD.SHL.U32 R3, R3, 0x100000, RZ ;  /* 0x0010000003037824 */ /* 0x000fe200078e00ff */
[----:B------:R-:W-:-:S04]  /*0aa0*/  LEA R5, R0, 0x3b800000, 0x17 ;  /* 0x3b80000000057811 */ /* 0x000fc800078eb8ff */
[----:B------:R-:W-:Y:S01]  /*0ab0*/  LOP3.LUT R26, R5, R3, R26, 0xfe, !PT ;  /* 0x00000003051a7212 */ /* 0x000fe200078efe1a */
[----:B------:R-:W-:Y:S05]  /*0ac0*/  BRA `(.L_x_7364) ;  /* 0x0000041000007947 */ /* 0x000fea0003800000 */
.L_x_7377:
        /* <DEDUP_REMOVED lines=20> */
.L_x_7382:
[----:B------:R-:W-:Y:S05]  /*0c10*/  BSYNC B0 ;  /* 0x0000000000007941 */ /* 0x000fea0003800000 */
.L_x_7381:
[----:B------:R-:W-:Y:S01]  /*0c20*/  IMAD.SHL.U32 R3, R3, 0x200000, RZ ;  /* 0x0020000003037824 */ /* 0x000fe200078e00ff */
[----:B------:R-:W-:-:S04]  /*0c30*/  LEA R5, R0, 0x37800000, 0x17 ;  /* 0x3780000000057811 */ /* 0x000fc800078eb8ff */
[----:B------:R-:W-:Y:S01]  /*0c40*/  LOP3.LUT R26, R5, R3, R26, 0xfe, !PT ;  /* 0x00000003051a7212 */ /* 0x000fe200078efe1a */
[----:B------:R-:W-:Y:S05]  /*0c50*/  BRA `(.L_x_7364) ;  /* 0x0000028000007947 */ /* 0x000fea0003800000 */
.L_x_7376:
        /* <DEDUP_REMOVED lines=14> */
.L_x_7363:
        /* <DEDUP_REMOVED lines=21> */
.L_x_7384:
[----:B------:R-:W2:Y:S02]  /*0e90*/  LDG.E.64 R26, [R4.64] ;  /* 0x00000024041a7981 */ /* 0x000ea4000c1e1b00 */
[----:B--2---:R0:W1:Y:S01]  /*0ea0*/  I2F.U64 R26, R26 ;  /* 0x0000001a001a7312 */ /* 0x0040620000301000 */
[----:B------:R-:W-:Y:S05]  /*0eb0*/  BRA `(.L_x_7364) ;  /* 0x0000002000007947 */ /* 0x000fea0003800000 */
.L_x_7383:
[----:B------:R-:W2:Y:S02]  /*0ec0*/  LDG.E R4, [R4.64] ;  /* 0x0000002404047981 */ /* 0x000ea4000c1e1900 */
[----:B--2---:R0:W1:Y:S02]  /*0ed0*/  I2F.U32 R26, R4 ;  /* 0x00000004001a7306 */ /* 0x0040640000201000 */
.L_x_7364:
[----:B------:R-:W-:Y:S05]  /*0ee0*/  BSYNC B6 ;  /* 0x0000000000067941 */ /* 0x000fea0003800000 */
.L_x_7358:
[----:B------:R-:W-:Y:S01]  /*0ef0*/  PRMT R0, R19, 0x9910, RZ ;  /* 0x0000991013007816 */ /* 0x000fe200000000ff */
[----:B0-----:R-:W-:Y:S01]  /*0f00*/  IMAD R4, R17, c[0x0][0x18c], RZ ;  /* 0x0000630011047a24 */ /* 0x001fe200078e02ff */
[----:B------:R-:W-:Y:S02]  /*0f10*/  BSSY B6, `(.L_x_7385) ;  /* 0x00000dd000067945 */ /* 0x000fe40003800000 */
[----:B------:R-:W-:-:S02]  /*0f20*/  ISETP.GT.AND P0, PT, R0, 0x9, PT ;  /* 0x000000090000780c */ /* 0x000fc40003f04270 */
        /* <DEDUP_REMOVED lines=14> */
.L_x_7389:
[----:B------:R-:W2:Y:S02]  /*1010*/  LDG.E.U8 R4, [R4.64] ;  /* 0x0000002404047981 */ /* 0x000ea4000c1e1100 */
[----:B--2---:R0:W2:Y:S01]  /*1020*/  I2F.U16 R27, R4 ;  /* 0x00000004001b7306 */ /* 0x0040a20000101000 */
[----:B------:R-:W-:Y:S05]  /*1030*/  BRA `(.L_x_7391) ;  /* 0x00000ca000007947 */ /* 0x000fea0003800000 */
.L_x_7388:
        /* <DEDUP_REMOVED lines=9> */
.L_x_7393:
[----:B------:R-:W2:Y:S02]  /*10d0*/  LDG.E R4, [R4.64] ;  /* 0x0000002404047981 */ /* 0x000ea4000c1e1900 */
[----:B--2---:R0:W2:Y:S01]  /*10e0*/  I2F R27, R4 ;  /* 0x00000004001b7306 */ /* 0x0040a20000201400 */
[----:B------:R-:W-:Y:S05]  /*10f0*/  BRA `(.L_x_7391) ;  /* 0x00000be000007947 */ /* 0x000fea0003800000 */
.L_x_7392:
[----:B------:R-:W2:Y:S02]  /*1100*/  LDG.E.U16 R4, [R4.64] ;  /* 0x0000002404047981 */ /* 0x000ea4000c1e1500 */
[----:B--2---:R0:W2:Y:S01]  /*1110*/  I2F.S16 R27, R4 ;  /* 0x00000004001b7306 */ /* 0x0040a20000101400 */
[----:B------:R-:W-:Y:S05]  /*1120*/  BRA `(.L_x_7391) ;  /* 0x00000bb000007947 */ /* 0x000fea0003800000 */
.L_x_7387:
        /* <DEDUP_REMOVED lines=8> */
.L_x_7395:
[----:B------:R-:W2:Y:S02]  /*11b0*/  LDG.E.U16 R4, [R4.64] ;  /* 0x0000002404047981 */ /* 0x000ea4000c1e1500 */
[----:B--2---:R-:W-:Y:S01]  /*11c0*/  HADD2.F32 R27, -RZ, R4.H0_H0 ;  /* 0x20000004ff1b7230 */ /* 0x004fe20000004100 */
[----:B------:R-:W-:Y:S05]  /*11d0*/  BRA `(.L_x_7391) ;  /* 0x00000b0000007947 */ /* 0x000fea0003800000 */
.L_x_7394:
        /* <DEDUP_REMOVED lines=8> */
.L_x_7397:
[----:B------:R-:W2:Y:S02]  /*1260*/  LDG.E.U16 R4, [R4.64] ;  /* 0x0000002404047981 */ /* 0x000ea4000c1e1500 */
[----:B--2---:R-:W-:Y:S01]  /*1270*/  HADD2.F32 R27, -RZ, R4.H0_H0 ;  /* 0x20000004ff1b7230 */ /* 0x004fe20000004100 */
[----:B------:R-:W-:Y:S05]  /*1280*/  BRA `(.L_x_7391) ;  /* 0x00000a5000007947 */ /* 0x000fea0003800000 */
.L_x_7396:
[----:B------:R-:W2:Y:S02]  /*1290*/  LDG.E.64 R4, [R4.64] ;  /* 0x0000002404047981 */ /* 0x000ea4000c1e1b00 */
[----:B--2---:R-:W0:Y:S01]  /*12a0*/  F2F.F32.F64 R27, R4 ;  /* 0x00000004001b7310 */ /* 0x004e220000301000 */
[----:B------:R-:W0:-:S14]  /*12b0*/  DSETP.GEU.AND P0, PT, |R4|, c[0x2][0x0], PT ;  /* 0x008000000400762a */ /* 0x000e1c0003f0e200 */
[----:B0-----:R-:W-:Y:S01]  /*12c0*/  @!P0 FMUL R27, R27, 1.175494350822287508e-38 ;  /* 0x008000001b1b8820 */ /* 0x001fe20000400000 */
[----:B------:R-:W-:Y:S05]  /*12d0*/  BRA `(.L_x_7391) ;  /* 0x00000a0000007947 */ /* 0x000fea0003800000 */
.L_x_7386:
        /* <DEDUP_REMOVED lines=12> */
.L_x_7400:
[----:B------:R-:W2:Y:S02]  /*13a0*/  LDG.E.64 R4, [R4.64] ;  /* 0x0000002404047981 */ /* 0x000ea4000c1e1b00 */
[----:B--2---:R-:W0:Y:S01]  /*13b0*/  F2F.F32.F64 R27, R4 ;  /* 0x00000004001b7310 */ /* 0x004e220000301000 */
[----:B------:R-:W0:-:S14]  /*13c0*/  DSETP.GEU.AND P0, PT, |R4|, c[0x2][0x0], PT ;  /* 0x008000000400762a */ /* 0x000e1c0003f0e200 */
[----:B0-----:R-:W-:Y:S01]  /*13d0*/  @!P0 FMUL R27, R27, 1.175494350822287508e-38 ;  /* 0x008000001b1b8820 */ /* 0x001fe20000400000 */
[----:B------:R-:W-:Y:S05]  /*13e0*/  BRA `(.L_x_7391) ;  /* 0x000008f000007947 */ /* 0x000fea0003800000 */
.L_x_7399:
        /* <DEDUP_REMOVED lines=26> */
.L_x_7402:
        /* <DEDUP_REMOVED lines=13> */
.L_x_7401:
[----:B------:R-:W2:Y:S02]  /*1660*/  LDG.E.U16 R4, [R4.64] ;  /* 0x0000002404047981 */ /* 0x000ea4000c1e1500 */
[----:B--2---:R-:W-:Y:S01]  /*1670*/  PRMT R27, RZ, 0x5410, R4 ;  /* 0x00005410ff1b7816 */ /* 0x004fe20000000004 */
[----:B------:R-:W-:Y:S05]  /*1680*/  BRA `(.L_x_7391) ;  /* 0x0000065000007947 */ /* 0x000fea0003800000 */
.L_x_7398:
        /* <DEDUP_REMOVED lines=11> */
.L_x_7405:
        /* <DEDUP_REMOVED lines=20> */
.L_x_7407:
[----:B------:R-:W-:Y:S05]  /*1880*/  BSYNC B0 ;  /* 0x0000000000007941 */ /* 0x000fea0003800000 */
.L_x_7406:
[----:B------:R-:W-:Y:S01]  /*1890*/  IMAD.SHL.U32 R3, R3, 0x100000, RZ ;  /* 0x0010000003037824 */ /* 0x000fe200078e00ff */
[----:B------:R-:W-:-:S04]  /*18a0*/  LEA R0, R0, 0x3b800000, 0x17 ;  /* 0x3b80000000007811 */ /* 0x000fc800078eb8ff */
[----:B------:R-:W-:Y:S01]  /*18b0*/  LOP3.LUT R27, R0, R3, R27, 0xfe, !PT ;  /* 0x00000003001b7212 */ /* 0x000fe200078efe1b */
[----:B------:R-:W-:Y:S05]  /*18c0*/  BRA `(.L_x_7391) ;  /* 0x0000041000007947 */ /* 0x000fea0003800000 */
.L_x_7404:
        /* <DEDUP_REMOVED lines=20> */
.L_x_7409:
[----:B------:R-:W-:Y:S05]  /*1a10*/  BSYNC B0 ;  /* 0x0000000000007941 */ /* 0x000fea0003800000 */
.L_x_7408:
[----:B------:R-:W-:Y:S01]  /*1a20*/  IMAD.SHL.U32 R3, R3, 0x200000, RZ ;  /* 0x0020000003037824 */ /* 0x000fe200078e00ff */
[----:B------:R-:W-:-:S04]  /*1a30*/  LEA R0, R0, 0x37800000, 0x17 ;  /* 0x3780000000007811 */ /* 0x000fc800078eb8ff */
[----:B------:R-:W-:Y:S01]  /*1a40*/  LOP3.LUT R27, R0, R3, R27, 0xfe, !PT ;  /* 0x00000003001b7212 */ /* 0x000fe200078efe1b */
[----:B------:R-:W-:Y:S05]  /*1a50*/  BRA `(.L_x_7391) ;  /* 0x0000028000007947 */ /* 0x000fea0003800000 */
.L_x_7403:
        /* <DEDUP_REMOVED lines=14> */
.L_x_7390:
        /* <DEDUP_REMOVED lines=21> */
.L_x_7411:
[----:B------:R-:W2:Y:S02]  /*1c90*/  LDG.E.64 R4, [R4.64] ;  /* 0x0000002404047981 */ /* 0x000ea4000c1e1b00 */
[----:B--2---:R0:W2:Y:S01]  /*1ca0*/  I2F.U64 R27, R4 ;  /* 0x00000004001b7312 */ /* 0x0040a20000301000 */
[----:B------:R-:W-:Y:S05]  /*1cb0*/  BRA `(.L_x_7391) ;  /* 0x0000002000007947 */ /* 0x000fea0003800000 */
.L_x_7410:
[----:B------:R-:W2:Y:S02]  /*1cc0*/  LDG.E R4, [R4.64] ;  /* 0x0000002404047981 */ /* 0x000ea4000c1e1900 */
[----:B--2---:R0:W2:Y:S02]  /*1cd0*/  I2F.U32 R27, R4 ;  /* 0x00000004001b7306 */ /* 0x0040a40000201000 */
.L_x_7391:
[----:B------:R-:W-:Y:S05]  /*1ce0*/  BSYNC B6 ;  /* 0x0000000000067941 */ /* 0x000fea0003800000 */
.L_x_7385:
[----:B------:R-:W3:Y:S02]  /*1cf0*/  S2R R17, SR_TID.X ;  /* 0x0000000000117919 */ /* 0x000ee40000002100 */
[----:B---3--:R-:W-:Y:S02]  /*1d00*/  IADD3 R17, R17, 0x80, RZ ;  /* 0x0000008011117810 */ /* 0x008fe40007ffe0ff */
.L_x_7357:
[----:B-1-3--:R-:W-:Y:S05]  /*1d10*/  BSYNC B7 ;  /* 0x0000000000077941 */ /* 0x00afea0003800000 */
.L_x_7356:
[----:B------:R-:W-:Y:S01]  /*1d20*/  ISETP.GE.AND P0, PT, R17, R16, PT ;  /* 0x000000101100720c */ /* 0x000fe20003f06270 */
[----:B------:R-:W-:Y:S01]  /*1d30*/  BSSY B7, `(.L_x_7412) ;  /* 0x00001c5000077945 */ /* 0x000fe20003800000 */
[----:B------:R-:W-:-:S11]  /*1d40*/  IMAD.MOV.U32 R29, RZ, RZ, RZ ;  /* 0x000000ffff1d7224 */ /* 0x000fd600078e00ff */
[----:B------:R-:W-:Y:S05]  /*1d50*/  @P0 BRA `(.L_x_7413) ;  /* 0x00001c2000000947 */ /* 0x000fea0003800000 */
[----:B------:R-:W-:Y:S01]  /*1d60*/  PRMT R0, R28, 0x9910, RZ ;  /* 0x000099101c007816 */ /* 0x000fe200000000ff */
[----:B------:R-:W-:Y:S01]  /*1d70*/  IMAD R18, R2, 0x200, R17 ;  /* 0x0000020002127824 */ /* 0x000fe200078e0211 */
[----:B------:R-:W-:Y:S02]  /*1d80*/  BSSY B6, `(.L_x_7414) ;  /* 0x00000de000067945 */ /* 0x000fe40003800000 */
        /* <DEDUP_REMOVED lines=14> */
[----:B---3--:R0:W1:Y:S01]  /*1e70*/  I2F.S16 R22, R4 ;  /* 0x0000000400167306 */ /* 0x0080620000101400 */
[----:B------:R-:W-:Y:S05]  /*1e80*/  BRA `(.L_x_7420) ;  /* 0x00000cd000007947 */ /* 0x000fea0003800000 */
.L_x_7418:
[----:B------:R-:W3:Y:S02]  /*1e90*/  LDG.E.U8 R4, [R4.64] ;  /* 0x0000002404047981 */ /* 0x000ee4000c1e1100 */
[----:B---3--:R0:W1:Y:S01]  /*1ea0*/  I2F.U16 R22, R4 ;  /* 0x0000000400167306 */ /* 0x0080620000101000 */
[----:B------:R-:W-:Y:S05]  /*1eb0*/  BRA `(.L_x_7420) ;  /* 0x00000ca000007947 */ /* 0x000fea0003800000 */
.L_x_7417:
[----:B------:R-:W-:-:S13]  /*1ec0*/  ISETP.NE.AND P0, PT, R0, 0x2, PT ;  /* 0x000000020000780c */ /* 0x000fda0003f05270 */
[----:B------:R-:W-:Y:S05]  /*1ed0*/  @!P0 BRA `(.L_x_7421) ;  /* 0x000000a000008947 */ /* 0x000fea0003800000 */
[----:B------:R-:W-:-:S13]  /*1ee0*/  ISETP.NE.AND P0, PT, R0, 0x3, PT ;  /* 0x000000030000780c */ /* 0x000fda0003f05270 */
[----:B------:R-:W-:Y:S05]  /*1ef0*/  @!P0 BRA `(.L_x_7422) ;  /* 0x0000005000008947 */ /* 0x000fea0003800000 */
[----:B------:R-:W-:-:S13]  /*1f00*/  ISETP.NE.AND P0, PT, R0, 0x4, PT ;  /* 0x000000040000780c */ /* 0x000fda0003f05270 */
[----:B------:R-:W-:Y:S05]  /*1f10*/  @P0 BRA `(.L_x_7419) ;  /* 0x00000aa000000947 */ /* 0x000fea0003800000 */
[----:B------:R-:W3:Y:S02]  /*1f20*/  LDG.E.64 R22, [R4.64] ;  /* 0x0000002404167981 */ /* 0x000ee4000c1e1b00 */
[----:B---3--:R0:W1:Y:S01]  /*1f30*/  I2F.S64 R22, R22 ;  /* 0x0000001600167312 */ /* 0x0080620000301400 */
[----:B------:R-:W-:Y:S05]  /*1f40*/  BRA `(.L_x_7420) ;  /* 0x00000c1000007947 */ /* 0x000fea0003800000 */
.L_x_7422:
[----:B------:R-:W3:Y:S02]  /*1f50*/  LDG.E R4, [R4.64] ;  /* 0x0000002404047981 */ /* 0x000ee4000c1e1900 */
[----:B---3--:R0:W1:Y:S01]  /*1f60*/  I2F R22, R4 ;  /* 0x0000000400167306 */ /* 0x0080620000201400 */
[----:B------:R-:W-:Y:S05]  /*1f70*/  BRA `(.L_x_7420) ;  /* 0x00000be000007947 */ /* 0x000fea0003800000 */
.L_x_7421:
[----:B------:R-:W3:Y:S02]  /*1f80*/  LDG.E.U16 R4, [R4.64] ;  /* 0x0000002404047981 */ /* 0x000ee4000c1e1500 */
[----:B---3--:R0:W1:Y:S01]  /*1f90*/  I2F.S16 R22, R4 ;  /* 0x0000000400167306 */ /* 0x0080620000101400 */
[----:B------:R-:W-:Y:S05]  /*1fa0*/  BRA `(.L_x_7420) ;  /* 0x00000bb000007947 */ /* 0x000fea0003800000 */
.L_x_7416:
        /* <DEDUP_REMOVED lines=8> */
.L_x_7424:
[----:B------:R-:W3:Y:S02]  /*2030*/  LDG.E.U16 R4, [R4.64] ;  /* 0x0000002404047981 */ /* 0x000ee4000c1e1500 */
[----:B---3--:R-:W-:Y:S01]  /*2040*/  HADD2.F32 R22, -RZ, R4.H0_H0 ;  /* 0x20000004ff167230 */ /* 0x008fe20000004100 */
[----:B------:R-:W-:Y:S05]  /*2050*/  BRA `(.L_x_7420) ;  /* 0x00000b0000007947 */ /* 0x000fea0003800000 */
.L_x_7423:
        /* <DEDUP_REMOVED lines=8> */
.L_x_7426:
[----:B------:R-:W3:Y:S02]  /*20e0*/  LDG.E.U16 R4, [R4.64] ;  /* 0x0000002404047981 */ /* 0x000ee4000c1e1500 */
[----:B---3--:R-:W-:Y:S01]  /*20f0*/  HADD2.F32 R22, -RZ, R4.H0_H0 ;  /* 0x20000004ff167230 */ /* 0x008fe20000004100 */
[----:B------:R-:W-:Y:S05]  /*2100*/  BRA `(.L_x_7420) ;  /* 0x00000a5000007947 */ /* 0x000fea0003800000 */
.L_x_7425:
[----:B------:R-:W3:Y:S02]  /*2110*/  LDG.E.64 R4, [R4.64] ;  /* 0x0000002404047981 */ /* 0x000ee4000c1e1b00 */
[----:B---3--:R-:W0:Y:S01]  /*2120*/  F2F.F32.F64 R22, R4 ;  /* 0x0000000400167310 */ /* 0x008e220000301000 */
[----:B------:R-:W0:-:S14]  /*2130*/  DSETP.GEU.AND P0, PT, |R4|, c[0x2][0x0], PT ;  /* 0x008000000400762a */ /* 0x000e1c0003f0e200 */
[----:B0-----:R-:W-:Y:S01]  /*2140*/  @!P0 FMUL R22, R22, 1.175494350822287508e-38 ;  /* 0x0080000016168820 */ /* 0x001fe20000400000 */
[----:B------:R-:W-:Y:S05]  /*2150*/  BRA `(.L_x_7420) ;  /* 0x00000a0000007947 */ /* 0x000fea0003800000 */
.L_x_7415:
        /* <DEDUP_REMOVED lines=12> */
.L_x_7429:
[----:B------:R-:W3:Y:S02]  /*2220*/  LDG.E.64 R4, [R4.64] ;  /* 0x0000002404047981 */ /* 0x000ee4000c1e1b00 */
[----:B---3--:R-:W0:Y:S01]  /*2230*/  F2F.F32.F64 R22, R4 ;  /* 0x0000000400167310 */ /* 0x008e220000301000 */
[----:B------:R-:W0:-:S14]  /*2240*/  DSETP.GEU.AND P0, PT, |R4|, c[0x2][0x0], PT ;  /* 0x008000000400762a */ /* 0x000e1c0003f0e200 */
[----:B0-----:R-:W-:Y:S01]  /*2250*/  @!P0 FMUL R22, R22, 1.175494350822287508e-38 ;  /* 0x0080000016168820 */ /* 0x001fe20000400000 */
[----:B------:R-:W-:Y:S05]  /*2260*/  BRA `(.L_x_7420) ;  /* 0x000008f000007947 */ /* 0x000fea0003800000 */
.L_x_7428:
        /* <DEDUP_REMOVED lines=26> */
.L_x_7431:
        /* <DEDUP_REMOVED lines=13> */
.L_x_7430:
[----:B------:R-:W3:Y:S02]  /*24e0*/  LDG.E.U16 R4, [R4.64] ;  /* 0x0000002404047981 */ /* 0x000ee4000c1e1500 */
[----:B---3--:R-:W-:Y:S01]  /*24f0*/  PRMT R22, RZ, 0x5410, R4 ;  /* 0x00005410ff167816 */ /* 0x008fe20000000004 */
[----:B------:R-:W-:Y:S05]  /*2500*/  BRA `(.L_x_7420) ;  /* 0x0000065000007947 */ /* 0x000fea0003800000 */
.L_x_7427:
        /* <DEDUP_REMOVED lines=9> */
[----:B---3--:R0:W1:Y:S01]  /*25a0*/  I2F.U16 R22, R4 ;  /* 0x0000000400167306 */ /* 0x0080620000101000 */
[----:B------:R-:W-:Y:S05]  /*25b0*/  BRA `(.L_x_7420) ;  /* 0x000005a000007947 */ /* 0x000fea0003800000 */
.L_x_7434:
[----:B------:R-:W3:Y:S01]  /*25c0*/  LDG.E.U8 R3, [R4.64] ;  /* 0x0000002404037981 */ /* 0x000ee2000c1e1100 */
        /* <DEDUP_REMOVED lines=19> */
.L_x_7436:
[----:B------:R-:W-:Y:S05]  /*2700*/  BSYNC B0 ;  /* 0x0000000000007941 */ /* 0x000fea0003800000 */
.L_x_7435:
[----:B------:R-:W-:Y:S01]  /*2710*/  IMAD.SHL.U32 R3, R3, 0x100000, RZ ;  /* 0x0010000003037824 */ /* 0x000fe200078e00ff */
[----:B------:R-:W-:-:S04]  /*2720*/  LEA R5, R0, 0x3b800000, 0x17 ;  /* 0x3b80000000057811 */ /* 0x000fc800078eb8ff */
[----:B------:R-:W-:Y:S01]  /*2730*/  LOP3.LUT R22, R5, R3, R22, 0xfe, !PT ;  /* 0x0000000305167212 */ /* 0x000fe200078efe16 */
[----:B------:R-:W-:Y:S05]  /*2740*/  BRA `(.L_x_7420) ;  /* 0x0000041000007947 */ /* 0x000fea0003800000 */
.L_x_7433:
        /* <DEDUP_REMOVED lines=20> */
.L_x_7438:
[----:B------:R-:W-:Y:S05]  /*2890*/  BSYNC B0 ;  /* 0x0000000000007941 */ /* 0x000fea0003800000 */
.L_x_7437:
[----:B------:R-:W-:Y:S01]  /*28a0*/  IMAD.SHL.U32 R3, R3, 0x200000, RZ ;  /* 0x0020000003037824 */ /* 0x000fe200078e00ff */
[----:B------:R-:W-:-:S04]  /*28b0*/  LEA R5, R0, 0x37800000, 0x17 ;  /* 0x3780000000057811 */ /* 0x000fc800078eb8ff */
[----:B------:R-:W-:Y:S01]  /*28c0*/  LOP3.LUT R22, R5, R3, R22, 0xfe, !PT ;  /* 0x0000000305167212 */ /* 0x000fe200078efe16 */
[----:B------:R-:W-:Y:S05]  /*28d0*/  BRA `(.L_x_7420) ;  /* 0x0000028000007947 */ /* 0x000fea0003800000 */
.L_x_7432:
        /* <DEDUP_REMOVED lines=14> */
.L_x_7419:
        /* <DEDUP_REMOVED lines=18> */
[----:B0-2--5:R-:W-:Y:S05]  /*2ae0*/  CALL.ABS.NOINC R14 ;  /* 0x000000000e007343 */ /* 0x025fea0003c00000 */
[----:B------:R-:W-:Y:S01]  /*2af0*/  IMAD.MOV.U32 R22, RZ, RZ, RZ ;  /* 0x000000ffff167224 */ /* 0x000fe200078e00ff */
[----:B------:R-:W-:Y:S05]  /*2b00*/  BRA `(.L_x_7420) ;  /* 0x0000005000007947 */ /* 0x000fea0003800000 */
.L_x_7440:
[----:B------:R-:W3:Y:S02]  /*2b10*/  LDG.E.64 R22, [R4.64] ;  /* 0x0000002404167981 */ /* 0x000ee4000c1e1b00 */
[----:B---3--:R0:W1:Y:S01]  /*2b20*/  I2F.U64 R22, R22 ;  /* 0x0000001600167312 */ /* 0x0080620000301000 */
[----:B------:R-:W-:Y:S05]  /*2b30*/  BRA `(.L_x_7420) ;  /* 0x0000002000007947 */ /* 0x000fea0003800000 */
.L_x_7439:
[----:B------:R-:W3:Y:S02]  /*2b40*/  LDG.E R4, [R4.64] ;  /* 0x0000002404047981 */ /* 0x000ee4000c1e1900 */
[----:B---3--:R0:W1:Y:S02]  /*2b50*/  I2F.U32 R22, R4 ;  /* 0x0000000400167306 */ /* 0x0080640000201000 */
.L_x_7420:
[----:B------:R-:W-:Y:S05]  /*2b60*/  BSYNC B6 ;  /* 0x0000000000067941 */ /* 0x000fea0003800000 */
.L_x_7414:
        /* <DEDUP_REMOVED lines=18> */
.L_x_7445:
[----:B------:R-:W3:Y:S02]  /*2c90*/  LDG.E.U8 R4, [R4.64] ;  /* 0x0000002404047981 */ /* 0x000ee4000c1e1100 */
[----:B---3--:R0:W3:Y:S01]  /*2ca0*/  I2F.U16 R29, R4 ;  /* 0x00000004001d7306 */ /* 0x0080e20000101000 */
[----:B------:R-:W-:Y:S05]  /*2cb0*/  BRA `(.L_x_7447) ;  /* 0x00000ca000007947 */ /* 0x000fea0003800000 */
.L_x_7444:
        /* <DEDUP_REMOVED lines=9> */
.L_x_7449:
[----:B------:R-:W3:Y:S02]  /*2d50*/  LDG.E R4, [R4.64] ;  /* 0x0000002404047981 */ /* 0x000ee4000c1e1900 */
[----:B---3--:R0:W3:Y:S01]  /*2d60*/  I2F R29, R4 ;  /* 0x00000004001d7306 */ /* 0x0080e20000201400 */
[----:B------:R-:W-:Y:S05]  /*2d70*/  BRA `(.L_x_7447) ;  /* 0x00000be000007947 */ /* 0x000fea0003800000 */
.L_x_7448:
[----:B------:R-:W3:Y:S02]  /*2d80*/  LDG.E.U16 R4, [R4.64] ;  /* 0x0000002404047981 */ /* 0x000ee4000c1e1500 */
[----:B---3--:R0:W3:Y:S01]  /*2d90*/  I2F.S16 R29, R4 ;  /* 0x00000004001d7306 */ /* 0x0080e20000101400 */
[----:B------:R-:W-:Y:S05]  /*2da0*/  BRA `(.L_x_7447) ;  /* 0x00000bb000007947 */ /* 0x000fea0003800000 */
.L_x_7443:
        /* <DEDUP_REMOVED lines=8> */
.L_x_7451:
[----:B------:R-:W3:Y:S02]  /*2e30*/  LDG.E.U16 R4, [R4.64] ;  /* 0x0000002404047981 */ /* 0x000ee4000c1e1500 */
[----:B---3--:R-:W-:Y:S01]  /*2e40*/  HADD2.F32 R29, -RZ, R4.H0_H0 ;  /* 0x20000004ff1d7230 */ /* 0x008fe20000004100 */
[----:B------:R-:W-:Y:S05]  /*2e50*/  BRA `(.L_x_7447) ;  /* 0x00000b0000007947 */ /* 0x000fea0003800000 */
.L_x_7450:
        /* <DEDUP_REMOVED lines=8> */
.L_x_7453:
[----:B------:R-:W3:Y:S02]  /*2ee0*/  LDG.E.U16 R4, [R4.64] ;  /* 0x0000002404047981 */ /* 0x000ee4000c1e1500 */
[----:B---3--:R-:W-:Y:S01]  /*2ef0*/  HADD2.F32 R29, -RZ, R4.H0_H0 ;  /* 0x20000004ff1d7230 */ /* 0x008fe20000004100 */
[----:B------:R-:W-:Y:S05]  /*2f00*/  BRA `(.L_x_7447) ;  /* 0x00000a5000007947 */ /* 0x000fea0003800000 */
.L_x_7452:
[----:B------:R-:W3:Y:S02]  /*2f10*/  LDG.E.64 R4, [R4.64] ;  /* 0x0000002404047981 */ /* 0x000ee4000c1e1b00 */
[----:B---3--:R-:W0:Y:S01]  /*2f20*/  F2F.F32.F64 R29, R4 ;  /* 0x00000004001d7310 */ /* 0x008e220000301000 */
[----:B------:R-:W0:-:S14]  /*2f30*/  DSETP.GEU.AND P0, PT, |R4|, c[0x2][0x0], PT ;  /* 0x008000000400762a */ /* 0x000e1c0003f0e200 */
[----:B0-----:R-:W-:Y:S01]  /*2f40*/  @!P0 FMUL R29, R29, 1.175494350822287508e-38 ;  /* 0x008000001d1d8820 */ /* 0x001fe20000400000 */
[----:B------:R-:W-:Y:S05]  /*2f50*/  BRA `(.L_x_7447) ;  /* 0x00000a0000007947 */ /* 0x000fea0003800000 */
.L_x_7442:
        /* <DEDUP_REMOVED lines=12> */
.L_x_7456:
[----:B------:R-:W3:Y:S02]  /*3020*/  LDG.E.64 R4, [R4.64] ;  /* 0x0000002404047981 */ /* 0x000ee4000c1e1b00 */
[----:B---3--:R-:W0:Y:S01]  /*3030*/  F2F.F32.F64 R29, R4 ;  /* 0x00000004001d7310 */ /* 0x008e220000301000 */
[----:B------:R-:W0:-:S14]  /*3040*/  DSETP.GEU.AND P0, PT, |R4|, c[0x2][0x0], PT ;  /* 0x008000000400762a */ /* 0x000e1c0003f0e200 */
[----:B0-----:R-:W-:Y:S01]  /*3050*/  @!P0 FMUL R29, R29, 1.175494350822287508e-38 ;  /* 0x008000001d1d8820 */ /* 0x001fe20000400000 */
[----:B------:R-:W-:Y:S05]  /*3060*/  BRA `(.L_x_7447) ;  /* 0x000008f000007947 */ /* 0x000fea0003800000 */
.L_x_7455:
        /* <DEDUP_REMOVED lines=26> */
.L_x_7458:
        /* <DEDUP_REMOVED lines=13> */
.L_x_7457:
[----:B------:R-:W3:Y:S02]  /*32e0*/  LDG.E.U16 R4, [R4.64] ;  /* 0x0000002404047981 */ /* 0x000ee4000c1e1500 */
[----:B---3--:R-:W-:Y:S01]  /*32f0*/  PRMT R29, RZ, 0x5410, R4 ;  /* 0x00005410ff1d7816 */ /* 0x008fe20000000004 */
[----:B------:R-:W-:Y:S05]  /*3300*/  BRA `(.L_x_7447) ;  /* 0x0000065000007947 */ /* 0x000fea0003800000 */
.L_x_7454:
        /* <DEDUP_REMOVED lines=11> */
.L_x_7461:
        /* <DEDUP_REMOVED lines=20> */
.L_x_7463:
[----:B------:R-:W-:Y:S05]  /*3500*/  BSYNC B0 ;  /* 0x0000000000007941 */ /* 0x000fea0003800000 */
.L_x_7462:
[----:B------:R-:W-:Y:S01]  /*3510*/  IMAD.SHL.U32 R3, R3, 0x100000, RZ ;  /* 0x0010000003037824 */ /* 0x000fe200078e00ff */
[----:B------:R-:W-:-:S04]  /*3520*/  LEA R0, R0, 0x3b800000, 0x17 ;  /* 0x3b80000000007811 */ /* 0x000fc800078eb8ff */
[----:B------:R-:W-:Y:S01]  /*3530*/  LOP3.LUT R29, R0, R3, R29, 0xfe, !PT ;  /* 0x00000003001d7212 */ /* 0x000fe200078efe1d */
[----:B------:R-:W-:Y:S05]  /*3540*/  BRA `(.L_x_7447) ;  /* 0x0000041000007947 */ /* 0x000fea0003800000 */
.L_x_7460:
        /* <DEDUP_REMOVED lines=20> */
.L_x_7465:
[----:B------:R-:W-:Y:S05]  /*3690*/  BSYNC B0 ;  /* 0x0000000000007941 */ /* 0x000fea0003800000 */
.L_x_7464:
[----:B------:R-:W-:Y:S01]  /*36a0*/  IMAD.SHL.U32 R3, R3, 0x200000, RZ ;  /* 0x0020000003037824 */ /* 0x000fe200078e00ff */
[----:B------:R-:W-:-:S04]  /*36b0*/  LEA R0, R0, 0x37800000, 0x17 ;  /* 0x3780000000007811 */ /* 0x000fc800078eb8ff */
[----:B------:R-:W-:Y:S01]  /*36c0*/  LOP3.LUT R29, R0, R3, R29, 0xfe, !PT ;  /* 0x00000003001d7212 */ /* 0x000fe200078efe1d */
[----:B------:R-:W-:Y:S05]  /*36d0*/  BRA `(.L_x_7447) ;  /* 0x0000028000007947 */ /* 0x000fea0003800000 */
.L_x_7459:
        /* <DEDUP_REMOVED lines=14> */
.L_x_7446:
        /* <DEDUP_REMOVED lines=19> */
[----:B------:R-:W-:Y:S01]  /*38f0*/  IMAD.MOV.U32 R29, RZ, RZ, RZ ;  /* 0x000000ffff1d7224 */ /* 0x000fe200078e00ff */
[----:B------:R-:W-:Y:S05]  /*3900*/  BRA `(.L_x_7447) ;  /* 0x0000005000007947 */ /* 0x000fea0003800000 */
.L_x_7467:
[----:B------:R-:W3:Y:S02]  /*3910*/  LDG.E.64 R4, [R4.64] ;  /* 0x0000002404047981 */ /* 0x000ee4000c1e1b00 */
[----:B---3--:R0:W3:Y:S01]  /*3920*/  I2F.U64 R29, R4 ;  /* 0x00000004001d7312 */ /* 0x0080e20000301000 */
[----:B------:R-:W-:Y:S05]  /*3930*/  BRA `(.L_x_7447) ;  /* 0x0000002000007947 */ /* 0x000fea0003800000 */
.L_x_7466:
[----:B------:R-:W3:Y:S02]  /*3940*/  LDG.E R4, [R4.64] ;  /* 0x0000002404047981 */ /* 0x000ee4000c1e1900 */
[----:B---3--:R0:W3:Y:S02]  /*3950*/  I2F.U32 R29, R4 ;  /* 0x00000004001d7306 */ /* 0x0080e40000201000 */
.L_x_7447:
[----:B------:R-:W-:Y:S05]  /*3960*/  BSYNC B6 ;  /* 0x0000000000067941 */ /* 0x000fea0003800000 */
.L_x_7441:
[----:B------:R-:W-:Y:S02]  /*3970*/  IADD3 R17, R17, 0x80, RZ ;  /* 0x0000008011117810 */ /* 0x000fe40007ffe0ff */
.L_x_7413:
[----:B------:R-:W-:Y:S05]  /*3980*/  BSYNC B7 ;  /* 0x0000000000077941 */ /* 0x000fea0003800000 */
.L_x_7412:
[----:B------:R-:W-:Y:S01]  /*3990*/  ISETP.GE.AND P0, PT, R17, R16, PT ;  /* 0x000000101100720c */ /* 0x000fe20003f06270 */
[----:B------:R-:W-:Y:S01]  /*39a0*/  BSSY B7, `(.L_x_7468) ;  /* 0x00001c6000077945 */ /* 0x000fe20003800000 */
[----:B------:R-:W-:Y:S01]  /*39b0*/  IMAD.MOV.U32 R18, RZ, RZ, RZ ;  /* 0x000000ffff127224 */ /* 0x000fe200078e00ff */
[----:B------:R-:W-:-:S10]  /*39c0*/  CS2R R24, SRZ ;  /* 0x0000000000187805 */ /* 0x000fd4000001ff00 */
        /* <DEDUP_REMOVED lines=17> */
[----:B------:R-:W4:Y:S02]  /*3ae0*/  LDG.E.S8 R4, [R4.64] ;  /* 0x0000002404047981 */ /* 0x000f24000c1e1300 */
[----:B----4-:R0:W4:Y:S01]  /*3af0*/  I2F.S16 R25, R4 ;  /* 0x0000000400197306 */ /* 0x0101220000101400 */
[----:B------:R-:W-:Y:S05]  /*3b00*/  BRA `(.L_x_7476) ;  /* 0x00000cd000007947 */ /* 0x000fea0003800000 */
.L_x_7474:
[----:B------:R-:W4:Y:S02]  /*3b10*/  LDG.E.U8 R4, [R4.64] ;  /* 0x0000002404047981 */ /* 0x000f24000c1e1100 */
[----:B----4-:R0:W4:Y:S01]  /*3b20*/  I2F.U16 R25, R4 ;  /* 0x0000000400197306 */ /* 0x0101220000101000 */
[----:B------:R-:W-:Y:S05]  /*3b30*/  BRA `(.L_x_7476) ;  /* 0x00000ca000007947 */ /* 0x000fea0003800000 */
.L_x_7473:
[----:B------:R-:W-:-:S13]  /*3b40*/  ISETP.NE.AND P0, PT, R0, 0x2, PT ;  /* 0x000000020000780c */ /* 0x000fda0003f05270 */
[----:B------:R-:W-:Y:S05]  /*3b50*/  @!P0 BRA `(.L_x_7477) ;  /* 0x000000a000008947 */ /* 0x000fea0003800000 */
[----:B------:R-:W-:-:S13]  /*3b60*/  ISETP.NE.AND P0, PT, R0, 0x3, PT ;  /* 0x000000030000780c */ /* 0x000fda0003f05270 */
[----:B------:R-:W-:Y:S05]  /*3b70*/  @!P0 BRA `(.L_x_7478) ;  /* 0x0000005000008947 */ /* 0x000fea0003800000 */
[----:B------:R-:W-:-:S13]  /*3b80*/  ISETP.NE.AND P0, PT, R0, 0x4, PT ;  /* 0x000000040000780c */ /* 0x000fda0003f05270 */
[----:B------:R-:W-:Y:S05]  /*3b90*/  @P0 BRA `(.L_x_7475) ;  /* 0x00000aa000000947 */ /* 0x000fea0003800000 */
[----:B------:R-:W4:Y:S02]  /*3ba0*/  LDG.E.64 R4, [R4.64] ;  /* 0x0000002404047981 */ /* 0x000f24000c1e1b00 */
[----:B----4-:R0:W4:Y:S01]  /*3bb0*/  I2F.S64 R25, R4 ;  /* 0x0000000400197312 */ /* 0x0101220000301400 */
[----:B------:R-:W-:Y:S05]  /*3bc0*/  BRA `(.L_x_7476) ;  /* 0x00000c1000007947 */ /* 0x000fea0003800000 */
.L_x_7478:
[----:B------:R-:W4:Y:S02]  /*3bd0*/  LDG.E R4, [R4.64] ;  /* 0x0000002404047981 */ /* 0x000f24000c1e1900 */
[----:B----4-:R0:W4:Y:S01]  /*3be0*/  I2F R25, R4 ;  /* 0x0000000400197306 */ /* 0x0101220000201400 */
[----:B------:R-:W-:Y:S05]  /*3bf0*/  BRA `(.L_x_7476) ;  /* 0x00000be000007947 */ /* 0x000fea0003800000 */
.L_x_7477:
[----:B------:R-:W4:Y:S02]  /*3c00*/  LDG.E.U16 R4, [R4.64] ;  /* 0x0000002404047981 */ /* 0x000f24000c1e1500 */
[----:B----4-:R0:W4:Y:S01]  /*3c10*/  I2F.S16 R25, R4 ;  /* 0x0000000400197306 */ /* 0x0101220000101400 */
[----:B------:R-:W-:Y:S05]  /*3c20*/  BRA `(.L_x_7476) ;  /* 0x00000bb000007947 */ /* 0x000fea0003800000 */
.L_x_7472:
        /* <DEDUP_REMOVED lines=8> */
.L_x_7480:
[----:B------:R-:W4:Y:S02]  /*3cb0*/  LDG.E.U16 R4, [R4.64] ;  /* 0x0000002404047981 */ /* 0x000f24000c1e1500 */
[----:B----4-:R-:W-:Y:S01]  /*3cc0*/  HADD2.F32 R25, -RZ, R4.H0_H0 ;  /* 0x20000004ff197230 */ /* 0x010fe20000004100 */
[----:B------:R-:W-:Y:S05]  /*3cd0*/  BRA `(.L_x_7476) ;  /* 0x00000b0000007947 */ /* 0x000fea0003800000 */
.L_x_7479:
        /* <DEDUP_REMOVED lines=8> */
.L_x_7482:
[----:B------:R-:W4:Y:S02]  /*3d60*/  LDG.E.U16 R4, [R4.64] ;  /* 0x0000002404047981 */ /* 0x000f24000c1e1500 */
[----:B----4-:R-:W-:Y:S01]  /*3d70*/  HADD2.F32 R25, -RZ, R4.H0_H0 ;  /* 0x20000004ff197230 */ /* 0x010fe20000004100 */
[----:B------:R-:W-:Y:S05]  /*3d80*/  BRA `(.L_x_7476) ;  /* 0x00000a5000007947 */ /* 0x000fea0003800000 */
.L_x_7481:
[----:B------:R-:W4:Y:S02]  /*3d90*/  LDG.E.64 R4, [R4.64] ;  /* 0x0000002404047981 */ /* 0x000f24000c1e1b00 */
[----:B----4-:R-:W0:Y:S01]  /*3da0*/  F2F.F32.F64 R25, R4 ;  /* 0x0000000400197310 */ /* 0x010e220000301000 */
[----:B------:R-:W0:-:S14]  /*3db0*/  DSETP.GEU.AND P0, PT, |R4|, c[0x2][0x0], PT ;  /* 0x008000000400762a */ /* 0x000e1c0003f0e200 */
[----:B0-----:R-:W-:Y:S01]  /*3dc0*/  @!P0 FMUL R25, R25, 1.175494350822287508e-38 ;  /* 0x0080000019198820 */ /* 0x001fe20000400000 */
[----:B------:R-:W-:Y:S05]  /*3dd0*/  BRA `(.L_x_7476) ;  /* 0x00000a0000007947 */ /* 0x000fea0003800000 */
.L_x_7471:
        /* <DEDUP_REMOVED lines=8> */
[----:B------:R-:W4:Y:S02]  /*3e60*/  LDG.E.U8 R4, [R4.64] ;  /* 0x0000002404047981 */ /* 0x000f24000c1e1100 */
[----:B----4-:R-:W-:-:S04]  /*3e70*/  ISETP.NE.AND P0, PT, R4, RZ, PT ;  /* 0x000000ff0400720c */ /* 0x010fc80003f05270 */
[----:B------:R-:W-:Y:S01]  /*3e80*/  FSEL R25, RZ, 1, !P0 ;  /* 0x3f800000ff197808 */ /* 0x000fe20004000000 */
[----:B------:R-:W-:Y:S05]  /*3e90*/  BRA `(.L_x_7476) ;  /* 0x0000094000007947 */ /* 0x000fea0003800000 */
.L_x_7485:
[----:B------:R-:W4:Y:S02]  /*3ea0*/  LDG.E.64 R4, [R4.64] ;  /* 0x0000002404047981 */ /* 0x000f24000c1e1b00 */
[----:B----4-:R-:W0:Y:S01]  /*3eb0*/  F2F.F32.F64 R25, R4 ;  /* 0x0000000400197310 */ /* 0x010e220000301000 */
[----:B------:R-:W0:-:S14]  /*3ec0*/  DSETP.GEU.AND P0, PT, |R4|, c[0x2][0x0], PT ;  /* 0x008000000400762a */ /* 0x000e1c0003f0e200 */
[----:B0-----:R-:W-:Y:S01]  /*3ed0*/  @!P0 FMUL R25, R25, 1.175494350822287508e-38 ;  /* 0x0080000019198820 */ /* 0x001fe20000400000 */
[----:B------:R-:W-:Y:S05]  /*3ee0*/  BRA `(.L_x_7476) ;  /* 0x000008f000007947 */ /* 0x000fea0003800000 */
.L_x_7484:
[----:B------:R-:W-:-:S13]  /*3ef0*/  ISETP.NE.AND P0, PT, R0, 0xf, PT ;  /* 0x0000000f0000780c */ /* 0x000fda0003f05270 */
[----:B------:R-:W-:Y:S05]  /*3f00*/  @!P0 BRA `(.L_x_7486) ;  /* 0x0000025000008947 */ /* 0x000fea0003800000 */
[----:B------:R-:W-:-:S13]  /*3f10*/  ISETP.NE.AND P0, PT, R0, 0x17, PT ;  /* 0x000000170000780c */ /* 0x000fda0003f05270 */
[----:B------:R-:W-:Y:S05]  /*3f20*/  @!P0 BRA `(.L_x_7487) ;  /* 0x0000016000008947 */ /* 0x000fea0003800000 */
[----:B------:R-:W-:-:S13]  /*3f30*/  ISETP.NE.AND P0, PT, R0, 0x18, PT ;  /* 0x000000180000780c */ /* 0x000fda0003f05270 */
[----:B------:R-:W-:Y:S05]  /*3f40*/  @P0 BRA `(.L_x_7475) ;  /* 0x000006f000000947 */ /* 0x000fea0003800000 */
[----:B------:R-:W4:Y:S01]  /*3f50*/  LDG.E.U8 R25, [R4.64] ;  /* 0x0000002404197981 */ /* 0x000f22000c1e1100 */
[----:B------:R-:W-:Y:S02]  /*3f60*/  IMAD.MOV.U32 R8, RZ, RZ, -0x800000 ;  /* 0xff800000ff087424 */ /* 0x000fe400078e00ff */
[----:B----4-:R-:W-:-:S05]  /*3f70*/  IMAD.SHL.U32 R25, R25, 0x1000000, RZ ;  /* 0x0100000019197824 */ /* 0x010fca00078e00ff */
        /* <DEDUP_REMOVED lines=17> */
.L_x_7487:
[----:B------:R-:W4:Y:S02]  /*4090*/  LDG.E.U8 R4, [R4.64] ;  /* 0x0000002404047981 */ /* 0x000f24000c1e1100 */
[----:B----4-:R-:W-:-:S05]  /*40a0*/  IMAD.SHL.U32 R0, R4, 0x2000000, RZ ;  /* 0x0200000004007824 */ /* 0x010fca00078e00ff */
        /* <DEDUP_REMOVED lines=11> */
.L_x_7486:
[----:B------:R-:W4:Y:S02]  /*4160*/  LDG.E.U16 R4, [R4.64] ;  /* 0x0000002404047981 */ /* 0x000f24000c1e1500 */
[----:B----4-:R-:W-:Y:S01]  /*4170*/  PRMT R25, RZ, 0x5410, R4 ;  /* 0x00005410ff197816 */ /* 0x010fe20000000004 */
[----:B------:R-:W-:Y:S05]  /*4180*/  BRA `(.L_x_7476) ;  /* 0x0000065000007947 */ /* 0x000fea0003800000 */
.L_x_7483:
        /* <DEDUP_REMOVED lines=8> */
[----:B------:R-:W4:Y:S02]  /*4210*/  LDG.E.U16 R4, [R4.64] ;  /* 0x0000002404047981 */ /* 0x000f24000c1e1500 */
[----:B----4-:R0:W4:Y:S01]  /*4220*/  I2F.U16 R25, R4 ;  /* 0x0000000400197306 */ /* 0x0101220000101000 */
[----:B------:R-:W-:Y:S05]  /*4230*/  BRA `(.L_x_7476) ;  /* 0x000005a000007947 */ /* 0x000fea0003800000 */
.L_x_7490:
[----:B------:R-:W4:Y:S01]  /*4240*/  LDG.E.U8 R3, [R4.64] ;  /* 0x0000002404037981 */ /* 0x000f22000c1e1100 */
[----:B------:R-:W-:Y:S01]  /*4250*/  IMAD.MOV.U32 R25, RZ, RZ, RZ ;  /* 0x000000ffff197224 */ /* 0x000fe200078e00ff */
[----:B----4-:R-:W-:-:S13]  /*4260*/  ISETP.NE.AND P0, PT, R3, RZ, PT ;  /* 0x000000ff0300720c */ /* 0x010fda0003f05270 */
        /* <DEDUP_REMOVED lines=17> */
.L_x_7492:
[----:B------:R-:W-:Y:S05]  /*4380*/  BSYNC B0 ;  /* 0x0000000000007941 */ /* 0x000fea0003800000 */
.L_x_7491:
[----:B------:R-:W-:Y:S01]  /*4390*/  IMAD.SHL.U32 R3, R3, 0x100000, RZ ;  /* 0x0010000003037824 */ /* 0x000fe200078e00ff */
[----:B------:R-:W-:-:S04]  /*43a0*/  LEA R0, R0, 0x3b800000, 0x17 ;  /* 0x3b80000000007811 */ /* 0x000fc800078eb8ff */
[----:B------:R-:W-:Y:S01]  /*43b0*/  LOP3.LUT R25, R0, R3, R25, 0xfe, !PT ;  /* 0x0000000300197212 */ /* 0x000fe200078efe19 */
[----:B------:R-:W-:Y:S05]  /*43c0*/  BRA `(.L_x_7476) ;  /* 0x0000041000007947 */ /* 0x000fea0003800000 */
.L_x_7489:
        /* <DEDUP_REMOVED lines=20> */
.L_x_7494:
[----:B------:R-:W-:Y:S05]  /*4510*/  BSYNC B0 ;  /* 0x0000000000007941 */ /* 0x000fea0003800000 */
.L_x_7493:
[----:B------:R-:W-:Y:S01]  /*4520*/  IMAD.SHL.U32 R3, R3, 0x200000, RZ ;  /* 0x0020000003037824 */ /* 0x000fe200078e00ff */
[----:B------:R-:W-:-:S04]  /*4530*/  LEA R0, R0, 0x37800000, 0x17 ;  /* 0x3780000000007811 */ /* 0x000fc800078eb8ff */
[----:B------:R-:W-:Y:S01]  /*4540*/  LOP3.LUT R25, R0, R3, R25, 0xfe, !PT ;  /* 0x0000000300197212 */ /* 0x000fe200078efe19 */
[----:B------:R-:W-:Y:S05]  /*4550*/  BRA `(.L_x_7476) ;  /* 0x0000028000007947 */ /* 0x000fea0003800000 */
.L_x_7488:
[----:B------:R-:W-:-:S13]  /*4560*/  ISETP.NE.AND P0, PT, R0, 0x1c, PT ;  /* 0x0000001c0000780c */ /* 0x000fda0003f05270 */
[----:B------:R-:W-:Y:S05]  /*4570*/  @!P0 BRA `(.L_x_7495) ;  /* 0x0000024000008947 */ /* 0x000fea0003800000 */
[----:B------:R-:W-:-:S13]  /*4580*/  ISETP.NE.AND P0, PT, R0, 0x1d, PT ;  /* 0x0000001d0000780c */ /* 0x000fda0003f05270 */
[----:B------:R-:W-:Y:S05]  /*4590*/  @!P0 BRA `(.L_x_7496) ;  /* 0x000001f000008947 */ /* 0x000fea0003800000 */
[----:B------:R-:W-:-:S13]  /*45a0*/  ISETP.NE.AND P0, PT, R0, 0x2c, PT ;  /* 0x0000002c0000780c */ /* 0x000fda0003f05270 */
[----:B------:R-:W-:Y:S05]  /*45b0*/  @P0 BRA `(.L_x_7475) ;  /* 0x0000008000000947 */ /* 0x000fea0003800000 */
[----:B------:R-:W4:Y:S01]  /*45c0*/  LDG.E.U8 R4, [R4.64] ;  /* 0x0000002404047981 */ /* 0x000f22000c1e1100 */
[----:B------:R-:W-:Y:S01]  /*45d0*/  IMAD.MOV.U32 R25, RZ, RZ, 0x400000 ;  /* 0x00400000ff197424 */ /* 0x000fe200078e00ff */
[----:B----4-:R-:W-:-:S13]  /*45e0*/  ISETP.NE.AND P0, PT, R4, RZ, PT ;  /* 0x000000ff0400720c */ /* 0x010fda0003f05270 */
[----:B------:R-:W-:Y:S05]  /*45f0*/  @!P0 BRA `(.L_x_7476) ;  /* 0x000001e000008947 */ /* 0x000fea0003800000 */
[----:B------:R-:W-:-:S13]  /*4600*/  ISETP.NE.AND P0, PT, R4, 0xff, PT ;  /* 0x000000ff0400780c */ /* 0x000fda0003f05270 */
[----:B------:R-:W-:Y:S02]  /*4610*/  @!P0 IMAD.MOV.U32 R25, RZ, RZ, 0x7f800001 ;  /* 0x7f800001ff198424 */ /* 0x000fe400078e00ff */
[----:B------:R-:W-:Y:S01]  /*4620*/  @P0 IMAD.SHL.U32 R25, R4, 0x800000, RZ ;  /* 0x0080000004190824 */ /* 0x000fe200078e00ff */
[----:B------:R-:W-:Y:S05]  /*4630*/  BRA `(.L_x_7476) ;  /* 0x000001a000007947 */ /* 0x000fea0003800000 */
.L_x_7475:
        /* <DEDUP_REMOVED lines=18> */
[----:B0123-5:R-:W-:Y:S05]  /*4760*/  CALL.ABS.NOINC R14 ;  /* 0x000000000e007343 */ /* 0x02ffea0003c00000 */
[----:B------:R-:W-:Y:S01]  /*4770*/  IMAD.MOV.U32 R25, RZ, RZ, RZ ;  /* 0x000000ffff197224 */ /* 0x000fe200078e00ff */
[----:B------:R-:W-:Y:S05]  /*4780*/  BRA `(.L_x_7476) ;  /* 0x0000005000007947 */ /* 0x000fea0003800000 */
.L_x_7496:
[----:B------:R-:W4:Y:S02]  /*4790*/  LDG.E.64 R4, [R4.64] ;  /* 0x0000002404047981 */ /* 0x000f24000c1e1b00 */
[----:B----4-:R0:W4:Y:S01]  /*47a0*/  I2F.U64 R25, R4 ;  /* 0x0000000400197312 */ /* 0x0101220000301000 */
[----:B------:R-:W-:Y:S05]  /*47b0*/  BRA `(.L_x_7476) ;  /* 0x0000002000007947 */ /* 0x000fea0003800000 */
.L_x_7495:
[----:B------:R-:W4:Y:S02]  /*47c0*/  LDG.E R4, [R4.64] ;  /* 0x0000002404047981 */ /* 0x000f24000c1e1900 */
[----:B----4-:R0:W4:Y:S02]  /*47d0*/  I2F.U32 R25, R4 ;  /* 0x0000000400197306 */ /* 0x0101240000201000 */
.L_x_7476:
[----:B------:R-:W-:Y:S05]  /*47e0*/  BSYNC B6 ;  /* 0x0000000000067941 */ /* 0x000fea0003800000 */
.L_x_7470:
        /* <DEDUP_REMOVED lines=15> */
[----:B----4-:R-:W4:Y:S02]  /*48e0*/  LDG.E.S8 R4, [R4.64] ;  /* 0x0000002404047981 */ /* 0x010f24000c1e1300 */
[----:B----4-:R0:W4:Y:S01]  /*48f0*/  I2F.S16 R24, R4 ;  /* 0x0000000400187306 */ /* 0x0101220000101400 */
[----:B------:R-:W-:Y:S05]  /*4900*/  BRA `(.L_x_7503) ;  /* 0x00000cd000007947 */ /* 0x000fea0003800000 */
.L_x_7501:
[----:B----4-:R-:W4:Y:S02]  /*4910*/  LDG.E.U8 R4, [R4.64] ;  /* 0x0000002404047981 */ /* 0x010f24000c1e1100 */
[----:B----4-:R0:W4:Y:S01]  /*4920*/  I2F.U16 R24, R4 ;  /* 0x0000000400187306 */ /* 0x0101220000101000 */
[----:B------:R-:W-:Y:S05]  /*4930*/  BRA `(.L_x_7503) ;  /* 0x00000ca000007947 */ /* 0x000fea0003800000 */
.L_x_7500:
[----:B------:R-:W-:-:S13]  /*4940*/  ISETP.NE.AND P0, PT, R0, 0x2, PT ;  /* 0x000000020000780c */ /* 0x000fda0003f05270 */
[----:B------:R-:W-:Y:S05]  /*4950*/  @!P0 BRA `(.L_x_7504) ;  /* 0x000000a000008947 */ /* 0x000fea0003800000 */
[----:B------:R-:W-:-:S13]  /*4960*/  ISETP.NE.AND P0, PT, R0, 0x3, PT ;  /* 0x000000030000780c */ /* 0x000fda0003f05270 */
[----:B------:R-:W-:Y:S05]  /*4970*/  @!P0 BRA `(.L_x_7505) ;  /* 0x0000005000008947 */ /* 0x000fea0003800000 */
[----:B------:R-:W-:-:S13]  /*4980*/  ISETP.NE.AND P0, PT, R0, 0x4, PT ;  /* 0x000000040000780c */ /* 0x000fda0003f05270 */
[----:B------:R-:W-:Y:S05]  /*4990*/  @P0 BRA `(.L_x_7502) ;  /* 0x00000aa000000947 */ /* 0x000fea0003800000 */
[----:B----4-:R-:W4:Y:S02]  /*49a0*/  LDG.E.64 R4, [R4.64] ;  /* 0x0000002404047981 */ /* 0x010f24000c1e1b00 */
[----:B----4-:R0:W4:Y:S01]  /*49b0*/  I2F.S64 R24, R4 ;  /* 0x0000000400187312 */ /* 0x0101220000301400 */
[----:B------:R-:W-:Y:S05]  /*49c0*/  BRA `(.L_x_7503) ;  /* 0x00000c1000007947 */ /* 0x000fea0003800000 */
.L_x_7505:
[----:B----4-:R-:W4:Y:S02]  /*49d0*/  LDG.E R4, [R4.64] ;  /* 0x0000002404047981 */ /* 0x010f24000c1e1900 */
[----:B----4-:R0:W4:Y:S01]  /*49e0*/  I2F R24, R4 ;  /* 0x0000000400187306 */ /* 0x0101220000201400 */
[----:B------:R-:W-:Y:S05]  /*49f0*/  BRA `(.L_x_7503) ;  /* 0x00000be000007947 */ /* 0x000fea0003800000 */
.L_x_7504:
[----:B----4-:R-:W4:Y:S02]  /*4a00*/  LDG.E.U16 R4, [R4.64] ;  /* 0x0000002404047981 */ /* 0x010f24000c1e1500 */
[----:B----4-:R0:W4:Y:S01]  /*4a10*/  I2F.S16 R24, R4 ;  /* 0x0000000400187306 */ /* 0x0101220000101400 */
[----:B------:R-:W-:Y:S05]  /*4a20*/  BRA `(.L_x_7503) ;  /* 0x00000bb000007947 */ /* 0x000fea0003800000 */
.L_x_7499:
        /* <DEDUP_REMOVED lines=8> */
.L_x_7507:
[----:B----4-:R-:W4:Y:S02]  /*4ab0*/  LDG.E.U16 R4, [R4.64] ;  /* 0x0000002404047981 */ /* 0x010f24000c1e1500 */
[----:B----4-:R-:W-:Y:S01]  /*4ac0*/  HADD2.F32 R24, -RZ, R4.H0_H0 ;  /* 0x20000004ff187230 */ /* 0x010fe20000004100 */
[----:B------:R-:W-:Y:S05]  /*4ad0*/  BRA `(.L_x_7503) ;  /* 0x00000b0000007947 */ /* 0x000fea0003800000 */
.L_x_7506:
        /* <DEDUP_REMOVED lines=8> */
.L_x_7509:
[----:B----4-:R-:W4:Y:S02]  /*4b60*/  LDG.E.U16 R4, [R4.64] ;  /* 0x0000002404047981 */ /* 0x010f24000c1e1500 */
[----:B----4-:R-:W-:Y:S01]  /*4b70*/  HADD2.F32 R24, -RZ, R4.H0_H0 ;  /* 0x20000004ff187230 */ /* 0x010fe20000004100 */
[----:B------:R-:W-:Y:S05]  /*4b80*/  BRA `(.L_x_7503) ;  /* 0x00000a5000007947 */ /* 0x000fea0003800000 */
.L_x_7508:
[----:B----4-:R-:W4:Y:S02]  /*4b90*/  LDG.E.64 R4, [R4.64] ;  /* 0x0000002404047981 */ /* 0x010f24000c1e1b00 */
[----:B----4-:R-:W0:Y:S01]  /*4ba0*/  F2F.F32.F64 R24, R4 ;  /* 0x0000000400187310 */ /* 0x010e220000301000 */
[----:B------:R-:W0:-:S14]  /*4bb0*/  DSETP.GEU.AND P0, PT, |R4|, c[0x2][0x0], PT ;  /* 0x008000000400762a */ /* 0x000e1c0003f0e200 */
[----:B0-----:R-:W-:Y:S01]  /*4bc0*/  @!P0 FMUL R24, R24, 1.175494350822287508e-38 ;  /* 0x0080000018188820 */ /* 0x001fe20000400000 */
[----:B------:R-:W-:Y:S05]  /*4bd0*/  BRA `(.L_x_7503) ;  /* 0x00000a0000007947 */ /* 0x000fea0003800000 */
.L_x_7498:
        /* <DEDUP_REMOVED lines=8> */
[----:B----4-:R-:W4:Y:S02]  /*4c60*/  LDG.E.U8 R4, [R4.64] ;  /* 0x0000002404047981 */ /* 0x010f24000c1e1100 */
[----:B----4-:R-:W-:-:S04]  /*4c70*/  ISETP.NE.AND P0, PT, R4, RZ, PT ;  /* 0x000000ff0400720c */ /* 0x010fc80003f05270 */
[----:B------:R-:W-:Y:S01]  /*4c80*/  FSEL R24, RZ, 1, !P0 ;  /* 0x3f800000ff187808 */ /* 0x000fe20004000000 */
[----:B------:R-:W-:Y:S05]  /*4c90*/  BRA `(.L_x_7503) ;  /* 0x0000094000007947 */ /* 0x000fea0003800000 */
.L_x_7512:
[----:B----4-:R-:W4:Y:S02]  /*4ca0*/  LDG.E.64 R4, [R4.64] ;  /* 0x0000002404047981 */ /* 0x010f24000c1e1b00 */
[----:B----4-:R-:W0:Y:S01]  /*4cb0*/  F2F.F32.F64 R24, R4 ;  /* 0x0000000400187310 */ /* 0x010e220000301000 */
[----:B------:R-:W0:-:S14]  /*4cc0*/  DSETP.GEU.AND P0, PT, |R4|, c[0x2][0x0], PT ;  /* 0x008000000400762a */ /* 0x000e1c0003f0e200 */
[----:B0-----:R-:W-:Y:S01]  /*4cd0*/  @!P0 FMUL R24, R24, 1.175494350822287508e-38 ;  /* 0x0080000018188820 */ /* 0x001fe20000400000 */
[----:B------:R-:W-:Y:S05]  /*4ce0*/  BRA `(.L_x_7503) ;  /* 0x000008f000007947 */ /* 0x000fea0003800000 */
.L_x_7511:
[----:B------:R-:W-:-:S13]  /*4cf0*/  ISETP.NE.AND P0, PT, R0, 0xf, PT ;  /* 0x0000000f0000780c */ /* 0x000fda0003f05270 */
[----:B------:R-:W-:Y:S05]  /*4d00*/  @!P0 BRA `(.L_x_7513) ;  /* 0x0000025000008947 */ /* 0x000fea0003800000 */
[----:B------:R-:W-:-:S13]  /*4d10*/  ISETP.NE.AND P0, PT, R0, 0x17, PT ;  /* 0x000000170000780c */ /* 0x000fda0003f05270 */
[----:B------:R-:W-:Y:S05]  /*4d20*/  @!P0 BRA `(.L_x_7514) ;  /* 0x0000016000008947 */ /* 0x000fea0003800000 */
[----:B------:R-:W-:-:S13]  /*4d30*/  ISETP.NE.AND P0, PT, R0, 0x18, PT ;  /* 0x000000180000780c */ /* 0x000fda0003f05270 */
[----:B------:R-:W-:Y:S05]  /*4d40*/  @P0 BRA `(.L_x_7502) ;  /* 0x000006f000000947 */ /* 0x000fea0003800000 */
[----:B----4-:R-:W4:Y:S01]  /*4d50*/  LDG.E.U8 R24, [R4.64] ;  /* 0x0000002404187981 */ /* 0x010f22000c1e1100 */
        /* <DEDUP_REMOVED lines=19> */
.L_x_7514:
[----:B----4-:R-:W4:Y:S02]  /*4e90*/  LDG.E.U8 R4, [R4.64] ;  /* 0x0000002404047981 */ /* 0x010f24000c1e1100 */
        /* <DEDUP_REMOVED lines=12> */
.L_x_7513:
[----:B----4-:R-:W4:Y:S02]  /*4f60*/  LDG.E.U16 R4, [R4.64] ;  /* 0x0000002404047981 */ /* 0x010f24000c1e1500 */
[----:B----4-:R-:W-:Y:S01]  /*4f70*/  PRMT R24, RZ, 0x5410, R4 ;  /* 0x00005410ff187816 */ /* 0x010fe20000000004 */
[----:B------:R-:W-:Y:S05]  /*4f80*/  BRA `(.L_x_7503) ;  /* 0x0000065000007947 */ /* 0x000fea0003800000 */
.L_x_7510:
        /* <DEDUP_REMOVED lines=8> */
[----:B----4-:R-:W4:Y:S02]  /*5010*/  LDG.E.U16 R4, [R4.64] ;  /* 0x0000002404047981 */ /* 0x010f24000c1e1500 */
[----:B----4-:R0:W4:Y:S01]  /*5020*/  I2F.U16 R24, R4 ;  /* 0x0000000400187306 */ /* 0x0101220000101000 */
[----:B------:R-:W-:Y:S05]  /*5030*/  BRA `(.L_x_7503) ;  /* 0x000005a000007947 */ /* 0x000fea0003800000 */
.L_x_7517:
[----:B----4-:R-:W4:Y:S01]  /*5040*/  LDG.E.U8 R3, [R4.64] ;  /* 0x0000002404037981 */ /* 0x010f22000c1e1100 */
        /* <DEDUP_REMOVED lines=19> */
.L_x_7519:
[----:B------:R-:W-:Y:S05]  /*5180*/  BSYNC B0 ;  /* 0x0000000000007941 */ /* 0x000fea0003800000 */
.L_x_7518:
[----:B------:R-:W-:Y:S01]  /*5190*/  IMAD.SHL.U32 R3, R3, 0x100000, RZ ;  /* 0x0010000003037824 */ /* 0x000fe200078e00ff */
[----:B------:R-:W-:-:S04]  /*51a0*/  LEA R5, R0, 0x3b800000, 0x17 ;  /* 0x3b80000000057811 */ /* 0x000fc800078eb8ff */
[----:B------:R-:W-:Y:S01]  /*51b0*/  LOP3.LUT R24, R5, R3, R24, 0xfe, !PT ;  /* 0x0000000305187212 */ /* 0x000fe200078efe18 */
[----:B------:R-:W-:Y:S05]  /*51c0*/  BRA `(.L_x_7503) ;  /* 0x0000041000007947 */ /* 0x000fea0003800000 */
.L_x_7516:
        /* <DEDUP_REMOVED lines=20> */
.L_x_7521:
[----:B------:R-:W-:Y:S05]  /*5310*/  BSYNC B0 ;  /* 0x0000000000007941 */ /* 0x000fea0003800000 */
.L_x_7520:
[----:B------:R-:W-:Y:S01]  /*5320*/  IMAD.SHL.U32 R3, R3, 0x200000, RZ ;  /* 0x0020000003037824 */ /* 0x000fe200078e00ff */
[----:B------:R-:W-:-:S04]  /*5330*/  LEA R5, R0, 0x37800000, 0x17 ;  /* 0x3780000000057811 */ /* 0x000fc800078eb8ff */
[----:B------:R-:W-:Y:S01]  /*5340*/  LOP3.LUT R24, R5, R3, R24, 0xfe, !PT ;  /* 0x0000000305187212 */ /* 0x000fe200078efe18 */
[----:B------:R-:W-:Y:S05]  /*5350*/  BRA `(.L_x_7503) ;  /* 0x0000028000007947 */ /* 0x000fea0003800000 */
.L_x_7515:
[----:B------:R-:W-:-:S13]  /*5360*/  ISETP.NE.AND P0, PT, R0, 0x1c, PT ;  /* 0x0000001c0000780c */ /* 0x000fda0003f05270 */
[----:B------:R-:W-:Y:S05]  /*5370*/  @!P0 BRA `(.L_x_7522) ;  /* 0x0000024000008947 */ /* 0x000fea0003800000 */
[----:B------:R-:W-:-:S13]  /*5380*/  ISETP.NE.AND P0, PT, R0, 0x1d, PT ;  /* 0x0000001d0000780c */ /* 0x000fda0003f05270 */
[----:B------:R-:W-:Y:S05]  /*5390*/  @!P0 BRA `(.L_x_7523) ;  /* 0x000001f000008947 */ /* 0x000fea0003800000 */
[----:B------:R-:W-:-:S13]  /*53a0*/  ISETP.NE.AND P0, PT, R0, 0x2c, PT ;  /* 0x0000002c0000780c */ /* 0x000fda0003f05270 */
[----:B------:R-:W-:Y:S05]  /*53b0*/  @P0 BRA `(.L_x_7502) ;  /* 0x0000008000000947 */ /* 0x000fea0003800000 */
[----:B----4-:R-:W4:Y:S01]  /*53c0*/  LDG.E.U8 R4, [R4.64] ;  /* 0x0000002404047981 */ /* 0x010f22000c1e1100 */
[----:B------:R-:W-:Y:S01]  /*53d0*/  IMAD.MOV.U32 R24, RZ, RZ, 0x400000 ;  /* 0x00400000ff187424 */ /* 0x000fe200078e00ff */
[----:B----4-:R-:W-:-:S13]  /*53e0*/  ISETP.NE.AND P0, PT, R4, RZ, PT ;  /* 0x000000ff0400720c */ /* 0x010fda0003f05270 */
[----:B------:R-:W-:Y:S05]  /*53f0*/  @!P0 BRA `(.L_x_7503) ;  /* 0x000001e000008947 */ /* 0x000fea0003800000 */
[----:B------:R-:W-:-:S13]  /*5400*/  ISETP.NE.AND P0, PT, R4, 0xff, PT ;  /* 0x000000ff0400780c */ /* 0x000fda0003f05270 */
[----:B------:R-:W-:Y:S02]  /*5410*/  @!P0 IMAD.MOV.U32 R24, RZ, RZ, 0x7f800001 ;  /* 0x7f800001ff188424 */ /* 0x000fe400078e00ff */
[----:B------:R-:W-:Y:S01]  /*5420*/  @P0 IMAD.SHL.U32 R24, R4, 0x800000, RZ ;  /* 0x0080000004180824 */ /* 0x000fe200078e00ff */
[----:B------:R-:W-:Y:S05]  /*5430*/  BRA `(.L_x_7503) ;  /* 0x000001a000007947 */ /* 0x000fea0003800000 */
.L_x_7502:
        /* <DEDUP_REMOVED lines=18> */
[----:B012345:R-:W-:Y:S05]  /*5560*/  CALL.ABS.NOINC R14 ;  /* 0x000000000e007343 */ /* 0x03ffea0003c00000 */
[----:B------:R-:W-:Y:S01]  /*5570*/  IMAD.MOV.U32 R24, RZ, RZ, RZ ;  /* 0x000000ffff187224 */ /* 0x000fe200078e00ff */
[----:B------:R-:W-:Y:S05]  /*5580*/  BRA `(.L_x_7503) ;  /* 0x0000005000007947 */ /* 0x000fea0003800000 */
.L_x_7523:
[----:B----4-:R-:W4:Y:S02]  /*5590*/  LDG.E.64 R4, [R4.64] ;  /* 0x0000002404047981 */ /* 0x010f24000c1e1b00 */
[----:B----4-:R0:W4:Y:S01]  /*55a0*/  I2F.U64 R24, R4 ;  /* 0x0000000400187312 */ /* 0x0101220000301000 */
[----:B------:R-:W-:Y:S05]  /*55b0*/  BRA `(.L_x_7503) ;  /* 0x0000002000007947 */ /* 0x000fea0003800000 */
.L_x_7522:
[----:B----4-:R-:W4:Y:S02]  /*55c0*/  LDG.E R4, [R4.64] ;  /* 0x0000002404047981 */ /* 0x010f24000c1e1900 */
[----:B----4-:R0:W4:Y:S02]  /*55d0*/  I2F.U32 R24, R4 ;  /* 0x0000000400187306 */ /* 0x0101240000201000 */
.L_x_7503:
[----:B------:R-:W-:Y:S05]  /*55e0*/  BSYNC B6 ;  /* 0x0000000000067941 */ /* 0x000fea0003800000 */
.L_x_7497:
[----:B------:R-:W-:Y:S02]  /*55f0*/  IADD3 R17, R17, 0x80, RZ ;  /* 0x0000008011117810 */ /* 0x000fe40007ffe0ff */
.L_x_7469:
[----:B------:R-:W-:Y:S05]  /*5600*/  BSYNC B7 ;  /* 0x0000000000077941 */ /* 0x000fea0003800000 */
.L_x_7468:
        /* <DEDUP_REMOVED lines=23> */
.L_x_7530:
[----:B----4-:R-:W4:Y:S02]  /*5780*/  LDG.E.U8 R4, [R4.64] ;  /* 0x0000002404047981 */ /* 0x010f24000c1e1100 */
[----:B----4-:R0:W4:Y:S01]  /*5790*/  I2F.U16 R23, R4 ;  /* 0x0000000400177306 */ /* 0x0101220000101000 */
[----:B------:R-:W-:Y:S05]  /*57a0*/  BRA `(.L_x_7532) ;  /* 0x00000ca000007947 */ /* 0x000fea0003800000 */
.L_x_7529:
        /* <DEDUP_REMOVED lines=9> */
.L_x_7534:
[----:B----4-:R-:W4:Y:S02]  /*5840*/  LDG.E R4, [R4.64] ;  /* 0x0000002404047981 */ /* 0x010f24000c1e1900 */
[----:B----4-:R0:W4:Y:S01]  /*5850*/  I2F R23, R4 ;  /* 0x0000000400177306 */ /* 0x0101220000201400 */
[----:B------:R-:W-:Y:S05]  /*5860*/  BRA `(.L_x_7532) ;  /* 0x00000be000007947 */ /* 0x000fea0003800000 */
.L_x_7533:
[----:B----4-:R-:W4:Y:S02]  /*5870*/  LDG.E.U16 R4, [R4.64] ;  /* 0x0000002404047981 */ /* 0x010f24000c1e1500 */
[----:B----4-:R0:W4:Y:S01]  /*5880*/  I2F.S16 R23, R4 ;  /* 0x0000000400177306 */ /* 0x0101220000101400 */
[----:B------:R-:W-:Y:S05]  /*5890*/  BRA `(.L_x_7532) ;  /* 0x00000bb000007947 */ /* 0x000fea0003800000 */
.L_x_7528:
        /* <DEDUP_REMOVED lines=8> */
.L_x_7536:
[----:B----4-:R-:W4:Y:S02]  /*5920*/  LDG.E.U16 R4, [R4.64] ;  /* 0x0000002404047981 */ /* 0x010f24000c1e1500 */
[----:B----4-:R-:W-:Y:S01]  /*5930*/  HADD2.F32 R23, -RZ, R4.H0_H0 ;  /* 0x20000004ff177230 */ /* 0x010fe20000004100 */
[----:B------:R-:W-:Y:S05]  /*5940*/  BRA `(.L_x_7532) ;  /* 0x00000b0000007947 */ /* 0x000fea0003800000 */
.L_x_7535:
        /* <DEDUP_REMOVED lines=8> */
.L_x_7538:
[----:B----4-:R-:W4:Y:S02]  /*59d0*/  LDG.E.U16 R4, [R4.64] ;  /* 0x0000002404047981 */ /* 0x010f24000c1e1500 */
[----:B----4-:R-:W-:Y:S01]  /*59e0*/  HADD2.F32 R23, -RZ, R4.H0_H0 ;  /* 0x20000004ff177230 */ /* 0x010fe20000004100 */
[----:B------:R-:W-:Y:S05]  /*59f0*/  BRA `(.L_x_7532) ;  /* 0x00000a5000007947 */ /* 0x000fea0003800000 */
.L_x_7537:
[----:B----4-:R-:W4:Y:S02]  /*5a00*/  LDG.E.64 R4, [R4.64] ;  /* 0x0000002404047981 */ /* 0x010f24000c1e1b00 */
[----:B----4-:R-:W0:Y:S01]  /*5a10*/  F2F.F32.F64 R23, R4 ;  /* 0x0000000400177310 */ /* 0x010e220000301000 */
[----:B------:R-:W0:-:S14]  /*5a20*/  DSETP.GEU.AND P0, PT, |R4|, c[0x2][0x0], PT ;  /* 0x008000000400762a */ /* 0x000e1c0003f0e200 */
[----:B0-----:R-:W-:Y:S01]  /*5a30*/  @!P0 FMUL R23, R23, 1.175494350822287508e-38 ;  /* 0x0080000017178820 */ /* 0x001fe20000400000 */
[----:B------:R-:W-:Y:S05]  /*5a40*/  BRA `(.L_x_7532) ;  /* 0x00000a0000007947 */ /* 0x000fea0003800000 */
.L_x_7527:
        /* <DEDUP_REMOVED lines=12> */
.L_x_7541:
[----:B----4-:R-:W4:Y:S02]  /*5b10*/  LDG.E.64 R4, [R4.64] ;  /* 0x0000002404047981 */ /* 0x010f24000c1e1b00 */
[----:B----4-:R-:W0:Y:S01]  /*5b20*/  F2F.F32.F64 R23, R4 ;  /* 0x0000000400177310 */ /* 0x010e220000301000 */
[----:B------:R-:W0:-:S14]  /*5b30*/  DSETP.GEU.AND P0, PT, |R4|, c[0x2][0x0], PT ;  /* 0x008000000400762a */ /* 0x000e1c0003f0e200 */
[----:B0-----:R-:W-:Y:S01]  /*5b40*/  @!P0 FMUL R23, R23, 1.175494350822287508e-38 ;  /* 0x0080000017178820 */ /* 0x001fe20000400000 */
[----:B------:R-:W-:Y:S05]  /*5b50*/  BRA `(.L_x_7532) ;  /* 0x000008f000007947 */ /* 0x000fea0003800000 */
.L_x_7540:
        /* <DEDUP_REMOVED lines=26> */
.L_x_7543:
        /* <DEDUP_REMOVED lines=13> */
.L_x_7542:
[----:B----4-:R-:W4:Y:S02]  /*5dd0*/  LDG.E.U16 R4, [R4.64] ;  /* 0x0000002404047981 */ /* 0x010f24000c1e1500 */
[----:B----4-:R-:W-:Y:S01]  /*5de0*/  PRMT R23, RZ, 0x5410, R4 ;  /* 0x00005410ff177816 */ /* 0x010fe20000000004 */
[----:B------:R-:W-:Y:S05]  /*5df0*/  BRA `(.L_x_7532) ;  /* 0x0000065000007947 */ /* 0x000fea0003800000 */
.L_x_7539:
        /* <DEDUP_REMOVED lines=11> */
.L_x_7546:
        /* <DEDUP_REMOVED lines=20> */
.L_x_7548:
[----:B------:R-:W-:Y:S05]  /*5ff0*/  BSYNC B0 ;  /* 0x0000000000007941 */ /* 0x000fea0003800000 */
.L_x_7547:
[----:B------:R-:W-:Y:S01]  /*6000*/  IMAD.SHL.U32 R3, R3, 0x100000, RZ ;  /* 0x0010000003037824 */ /* 0x000fe200078e00ff */
[----:B------:R-:W-:-:S04]  /*6010*/  LEA R0, R0, 0x3b800000, 0x17 ;  /* 0x3b80000000007811 */ /* 0x000fc800078eb8ff */
[----:B------:R-:W-:Y:S01]  /*6020*/  LOP3.LUT R23, R0, R3, R23, 0xfe, !PT ;  /* 0x0000000300177212 */ /* 0x000fe200078efe17 */
[----:B------:R-:W-:Y:S05]  /*6030*/  BRA `(.L_x_7532) ;  /* 0x0000041000007947 */ /* 0x000fea0003800000 */
.L_x_7545:
        /* <DEDUP_REMOVED lines=20> */
.L_x_7550:
[----:B------:R-:W-:Y:S05]  /*6180*/  BSYNC B0 ;  /* 0x0000000000007941 */ /* 0x000fea0003800000 */
.L_x_7549:
[----:B------:R-:W-:Y:S01]  /*6190*/  IMAD.SHL.U32 R3, R3, 0x200000, RZ ;  /* 0x0020000003037824 */ /* 0x000fe200078e00ff */
[----:B------:R-:W-:-:S04]  /*61a0*/  LEA R0, R0, 0x37800000, 0x17 ;  /* 0x3780000000007811 */ /* 0x000fc800078eb8ff */
[----:B------:R-:W-:Y:S01]  /*61b0*/  LOP3.LUT R23, R0, R3, R23, 0xfe, !PT ;  /* 0x0000000300177212 */ /* 0x000fe200078efe17 */
[----:B------:R-:W-:Y:S05]  /*61c0*/  BRA `(.L_x_7532) ;  /* 0x0000028000007947 */ /* 0x000fea0003800000 */
.L_x_7544:
        /* <DEDUP_REMOVED lines=14> */
.L_x_7531:
        /* <DEDUP_REMOVED lines=21> */
.L_x_7552:
[----:B----4-:R-:W4:Y:S02]  /*6400*/  LDG.E.64 R4, [R4.64] ;  /* 0x0000002404047981 */ /* 0x010f24000c1e1b00 */
[----:B----4-:R0:W4:Y:S01]  /*6410*/  I2F.U64 R23, R4 ;  /* 0x0000000400177312 */ /* 0x0101220000301000 */
[----:B------:R-:W-:Y:S05]  /*6420*/  BRA `(.L_x_7532) ;  /* 0x0000002000007947 */ /* 0x000fea0003800000 */
.L_x_7551:
[----:B----4-:R-:W4:Y:S02]  /*6430*/  LDG.E R4, [R4.64] ;  /* 0x0000002404047981 */ /* 0x010f24000c1e1900 */
[----:B----4-:R0:W4:Y:S02]  /*6440*/  I2F.U32 R23, R4 ;  /* 0x0000000400177306 */ /* 0x0101240000201000 */
.L_x_7532:
[----:B------:R-:W-:Y:S05]  /*6450*/  BSYNC B6 ;  /* 0x0000000000067941 */ /* 0x000fea0003800000 */
.L_x_7526:
        /* <DEDUP_REMOVED lines=17> */
.L_x_7556:
[----:B----4-:R-:W4:Y:S02]  /*6570*/  LDG.E.U8 R4, [R4.64] ;  /* 0x0000002404047981 */ /* 0x010f24000c1e1100 */
[----:B----4-:R0:W4:Y:S01]  /*6580*/  I2F.U16 R18, R4 ;  /* 0x0000000400127306 */ /* 0x0101220000101000 */
[----:B------:R-:W-:Y:S05]  /*6590*/  BRA `(.L_x_7525) ;  /* 0x00000c7000007947 */ /* 0x000fea0003800000 */
.L_x_7555:
        /* <DEDUP_REMOVED lines=9> */
.L_x_7559:
[----:B----4-:R-:W4:Y:S02]  /*6630*/  LDG.E R4, [R4.64] ;  /* 0x0000002404047981 */ /* 0x010f24000c1e1900 */
[----:B----4-:R0:W4:Y:S01]  /*6640*/  I2F R18, R4 ;  /* 0x0000000400127306 */ /* 0x0101220000201400 */
[----:B------:R-:W-:Y:S05]  /*6650*/  BRA `(.L_x_7525) ;  /* 0x00000bb000007947 */ /* 0x000fea0003800000 */
.L_x_7558:
[----:B----4-:R-:W4:Y:S02]  /*6660*/  LDG.E.U16 R4, [R4.64] ;  /* 0x0000002404047981 */ /* 0x010f24000c1e1500 */
[----:B----4-:R0:W4:Y:S01]  /*6670*/  I2F.S16 R18, R4 ;  /* 0x0000000400127306 */ /* 0x0101220000101400 */
[----:B------:R-:W-:Y:S05]  /*6680*/  BRA `(.L_x_7525) ;  /* 0x00000b8000007947 */ /* 0x000fea0003800000 */
.L_x_7554:
        /* <DEDUP_REMOVED lines=8> */
.L_x_7561:
[----:B----4-:R-:W4:Y:S02]  /*6710*/  LDG.E.U16 R4, [R4.64] ;  /* 0x0000002404047981 */ /* 0x010f24000c1e1500 */
[----:B----4-:R-:W-:Y:S01]  /*6720*/  HADD2.F32 R18, -RZ, R4.H0_H0 ;  /* 0x20000004ff127230 */ /* 0x010fe20000004100 */
[----:B------:R-:W-:Y:S05]  /*6730*/  BRA `(.L_x_7525) ;  /* 0x00000ad000007947 */ /* 0x000fea0003800000 */
.L_x_7560:
        /* <DEDUP_REMOVED lines=8> */
.L_x_7563:
[----:B----4-:R-:W4:Y:S02]  /*67c0*/  LDG.E.U16 R4, [R4.64] ;  /* 0x0000002404047981 */ /* 0x010f24000c1e1500 */
[----:B----4-:R-:W-:Y:S01]  /*67d0*/  HADD2.F32 R18, -RZ, R4.H0_H0 ;  /* 0x20000004ff127230 */ /* 0x010fe20000004100 */
[----:B------:R-:W-:Y:S05]  /*67e0*/  BRA `(.L_x_7525) ;  /* 0x00000a2000007947 */ /* 0x000fea0003800000 */
.L_x_7562:
[----:B----4-:R-:W4:Y:S02]  /*67f0*/  LDG.E.64 R4, [R4.64] ;  /* 0x0000002404047981 */ /* 0x010f24000c1e1b00 */
[----:B----4-:R-:W0:Y:S01]  /*6800*/  F2F.F32.F64 R18, R4 ;  /* 0x0000000400127310 */ /* 0x010e220000301000 */
[----:B------:R-:W0:-:S14]  /*6810*/  DSETP.GEU.AND P0, PT, |R4|, c[0x2][0x0], PT ;  /* 0x008000000400762a */ /* 0x000e1c0003f0e200 */
[----:B0-----:R-:W-:Y:S01]  /*6820*/  @!P0 FMUL R18, R18, 1.175494350822287508e-38 ;  /* 0x0080000012128820 */ /* 0x001fe20000400000 */
[----:B------:R-:W-:Y:S05]  /*6830*/  BRA `(.L_x_7525) ;  /* 0x000009d000007947 */ /* 0x000fea0003800000 */
.L_x_7553:
        /* <DEDUP_REMOVED lines=12> */
.L_x_7566:
[----:B----4-:R-:W4:Y:S02]  /*6900*/  LDG.E.64 R4, [R4.64] ;  /* 0x0000002404047981 */ /* 0x010f24000c1e1b00 */
[----:B----4-:R-:W0:Y:S01]  /*6910*/  F2F.F32.F64 R18, R4 ;  /* 0x0000000400127310 */ /* 0x010e220000301000 */
[----:B------:R-:W0:-:S14]  /*6920*/  DSETP.GEU.AND P0, PT, |R4|, c[0x2][0x0], PT ;  /* 0x008000000400762a */ /* 0x000e1c0003f0e200 */
[----:B0-----:R-:W-:Y:S01]  /*6930*/  @!P0 FMUL R18, R18, 1.175494350822287508e-38 ;  /* 0x0080000012128820 */ /* 0x001fe20000400000 */
[----:B------:R-:W-:Y:S05]  /*6940*/  BRA `(.L_x_7525) ;  /* 0x000008c000007947 */ /* 0x000fea0003800000 */
.L_x_7565:
        /* <DEDUP_REMOVED lines=26> */
.L_x_7568:
        /* <DEDUP_REMOVED lines=13> */
.L_x_7567:
[----:B----4-:R-:W4:Y:S02]  /*6bc0*/  LDG.E.U16 R4, [R4.64] ;  /* 0x0000002404047981 */ /* 0x010f24000c1e1500 */
[----:B----4-:R-:W-:Y:S01]  /*6bd0*/  PRMT R18, RZ, 0x5410, R4 ;  /* 0x00005410ff127816 */ /* 0x010fe20000000004 */
[----:B------:R-:W-:Y:S05]  /*6be0*/  BRA `(.L_x_7525) ;  /* 0x0000062000007947 */ /* 0x000fea0003800000 */
.L_x_7564:
        /* <DEDUP_REMOVED lines=11> */
.L_x_7571:
[----:B----4-:R-:W4:Y:S02]  /*6ca0*/  LDG.E.U8 R3, [R4.64] ;  /* 0x0000002404037981 */ /* 0x010f24000c1e1100 */
        /* <DEDUP_REMOVED lines=18> */
.L_x_7573:
[----:B------:R-:W-:Y:S05]  /*6dd0*/  BSYNC B0 ;  /* 0x0000000000007941 */ /* 0x000fea0003800000 */
.L_x_7572:
[----:B------:R-:W-:Y:S01]  /*6de0*/  IMAD.SHL.U32 R3, R3, 0x100000, RZ ;  /* 0x0010000003037824 */ /* 0x000fe200078e00ff */
[----:B------:R-:W-:-:S04]  /*6df0*/  LEA R5, R0, 0x3b800000, 0x17 ;  /* 0x3b80000000057811 */ /* 0x000fc800078eb8ff */
[----:B------:R-:W-:Y:S01]  /*6e00*/  LOP3.LUT R18, R5, R3, R18, 0xfe, !PT ;  /* 0x0000000305127212 */ /* 0x000fe200078efe12 */
[----:B------:R-:W-:Y:S05]  /*6e10*/  BRA `(.L_x_7525) ;  /* 0x000003f000007947 */ /* 0x000fea0003800000 */
.L_x_7570:
        /* <DEDUP_REMOVED lines=19> */
.L_x_7575:
[----:B------:R-:W-:Y:S05]  /*6f50*/  BSYNC B0 ;  /* 0x0000000000007941 */ /* 0x000fea0003800000 */
.L_x_7574:
[----:B------:R-:W-:Y:S01]  /*6f60*/  IMAD.SHL.U32 R3, R3, 0x200000, RZ ;  /* 0x0020000003037824 */ /* 0x000fe200078e00ff */
[----:B------:R-:W-:-:S04]  /*6f70*/  LEA R5, R0, 0x37800000, 0x17 ;  /* 0x3780000000057811 */ /* 0x000fc800078eb8ff */
[----:B------:R-:W-:Y:S01]  /*6f80*/  LOP3.LUT R18, R5, R3, R18, 0xfe, !PT ;  /* 0x0000000305127212 */ /* 0x000fe200078efe12 */
[----:B------:R-:W-:Y:S05]  /*6f90*/  BRA `(.L_x_7525) ;  /* 0x0000027000007947 */ /* 0x000fea0003800000 */
.L_x_7569:
        /* <DEDUP_REMOVED lines=14> */
.L_x_7557:
        /* <DEDUP_REMOVED lines=19> */
[----:B------:R-:W-:Y:S05]  /*71b0*/  BRA `(.L_x_7525) ;  /* 0x0000005000007947 */ /* 0x000fea0003800000 */
.L_x_7577:
[----:B----4-:R-:W4:Y:S02]  /*71c0*/  LDG.E.64 R18, [R4.64] ;  /* 0x0000002404127981 */ /* 0x010f24000c1e1b00 */
[----:B----4-:R0:W4:Y:S01]  /*71d0*/  I2F.U64 R18, R18 ;  /* 0x0000001200127312 */ /* 0x0101220000301000 */
[----:B------:R-:W-:Y:S05]  /*71e0*/  BRA `(.L_x_7525) ;  /* 0x0000002000007947 */ /* 0x000fea0003800000 */
.L_x_7576:
[----:B----4-:R-:W4:Y:S02]  /*71f0*/  LDG.E R4, [R4.64] ;  /* 0x0000002404047981 */ /* 0x010f24000c1e1900 */
[----:B----4-:R0:W4:Y:S02]  /*7200*/  I2F.U32 R18, R4 ;  /* 0x0000000400127306 */ /* 0x0101240000201000 */
.L_x_7525:
[----:B------:R-:W-:Y:S05]  /*7210*/  BSYNC B7 ;  /* 0x0000000000077941 */ /* 0x000fea0003800000 */
.L_x_7524:
[----:B0-----:R-:W0:Y:S01]  /*7220*/  S2R R19, SR_TID.X ;  /* 0x0000000000137919 */ /* 0x001e220000002100 */
[----:B------:R-:W4:Y:S01]  /*7230*/  LDC.U8 R17, c[0x0][0x190] ;  /* 0x00006400ff117b82 */ /* 0x000f220000000000 */
[----:B------:R-:W-:Y:S01]  /*7240*/  BSSY B6, `(.L_x_7578) ;  /* 0x00000f2000067945 */ /* 0x000fe20003800000 */
[----:B--2--5:R-:W-:Y:S02]  /*7250*/  FMUL.FTZ R26, R27, R26 ;  /* 0x0000001a1b1a7220 */ /* 0x024fe40000410000 */
[----:B-1-3--:R-:W-:-:S02]  /*7260*/  FMUL.FTZ R22, R29, R22 ;  /* 0x000000161d167220 */ /* 0x00afc40000410000 */
[----:B----4-:R-:W-:Y:S02]  /*7270*/  FMUL.FTZ R24, R24, R25 ;  /* 0x0000001918187220 */ /* 0x010fe40000410000 */
[----:B------:R-:W-:Y:S01]  /*7280*/  FMUL.FTZ R18, R23, R18 ;  /* 0x0000001217127220 */ /* 0x000fe20000410000 */
[----:B0-----:R-:W-:-:S13]  /*7290*/  ISETP.GE.AND P0, PT, R19, R16, PT ;  /* 0x000000101300720c */ /* 0x001fda0003f06270 */
[----:B------:R-:W-:Y:S05]  /*72a0*/  @P0 BRA `(.L_x_7579) ;  /* 0x00000eb000000947 */ /* 0x000fea0003800000 */
[----:B------:R-:W-:Y:S01]  /*72b0*/  IMAD R0, R2, 0x200, R19 ;  /* 0x0000020002007824 */ /* 0x000fe200078e0213 */
[----:B------:R-:W-:Y:S02]  /*72c0*/  PRMT R3, R17, 0x9910, RZ ;  /* 0x0000991011037816 */ /* 0x000fe400000000ff */
[----:B------:R-:W-:Y:S01]  /*72d0*/  IADD3 R19, R19, 0x80, RZ ;  /* 0x0000008013137810 */ /* 0x000fe20007ffe0ff */
        /* <DEDUP_REMOVED lines=17> */
.L_x_7583:
[----:B------:R-:W0:Y:S02]  /*73f0*/  F2I.S64.TRUNC R26, R26 ;  /* 0x0000001a001a7311 */ /* 0x000e24000020d900 */
[----:B0-----:R-:W-:-:S05]  /*7400*/  IMAD.MOV.U32 R3, RZ, RZ, R26 ;  /* 0x000000ffff037224 */ /* 0x001fca00078e001a */
[----:B------:R0:W-:Y:S01]  /*7410*/  STG.E.U8 [R8.64], R3 ;  /* 0x0000000308007986 */ /* 0x0001e2000c101124 */
[----:B------:R-:W-:Y:S05]  /*7420*/  BRA `(.L_x_7579) ;  /* 0x00000d3000007947 */ /* 0x000fea0003800000 */
.L_x_7582:
        /* <DEDUP_REMOVED lines=9> */
.L_x_7586:
[----:B------:R-:W0:Y:S02]  /*74c0*/  F2I.FTZ.TRUNC.NTZ R3, R26 ;  /* 0x0000001a00037305 */ /* 0x000e24000021f100 */
[----:B0-----:R0:W-:Y:S01]  /*74d0*/  STG.E [R8.64], R3 ;  /* 0x0000000308007986 */ /* 0x0011e2000c101924 */
[----:B------:R-:W-:Y:S05]  /*74e0*/  BRA `(.L_x_7579) ;  /* 0x00000c7000007947 */ /* 0x000fea0003800000 */
.L_x_7585:
[----:B------:R-:W0:Y:S02]  /*74f0*/  F2I.FTZ.TRUNC.NTZ R3, R26 ;  /* 0x0000001a00037305 */ /* 0x000e24000021f100 */
[----:B0-----:R0:W-:Y:S01]  /*7500*/  STG.E.U16 [R8.64], R3 ;  /* 0x0000000308007986 */ /* 0x0011e2000c101524 */
[----:B------:R-:W-:Y:S05]  /*7510*/  BRA `(.L_x_7579) ;  /* 0x00000c4000007947 */ /* 0x000fea0003800000 */
.L_x_7581:
        /* <DEDUP_REMOVED lines=8> */
.L_x_7588:
[----:B------:R-:W-:-:S05]  /*75a0*/  F2FP.PACK_AB R26, RZ, R26 ;  /* 0x0000001aff1a723e */ /* 0x000fca00000000ff */
[----:B------:R0:W-:Y:S01]  /*75b0*/  STG.E.U16 [R8.64], R26 ;  /* 0x0000001a08007986 */ /* 0x0001e2000c101524 */
[----:B------:R-:W-:Y:S05]  /*75c0*/  BRA `(.L_x_7579) ;  /* 0x00000b9000007947 */ /* 0x000fea0003800000 */
.L_x_7587:
        /* <DEDUP_REMOVED lines=9> */
.L_x_7590:
[----:B------:R-:W-:-:S04]  /*7660*/  F2FP.PACK_AB R3, RZ, R26 ;  /* 0x0000001aff03723e */ /* 0x000fc800000000ff */
[----:B------:R-:W-:-:S05]  /*7670*/  PRMT R3, R3, 0x5410, RZ ;  /* 0x0000541003037816 */ /* 0x000fca00000000ff */
[----:B------:R0:W-:Y:S01]  /*7680*/  STG.E [R8.64], R3 ;  /* 0x0000000308007986 */ /* 0x0001e2000c101924 */
[----:B------:R-:W-:Y:S05]  /*7690*/  BRA `(.L_x_7579) ;  /* 0x00000ac000007947 */ /* 0x000fea0003800000 */
.L_x_7589:
[----:B------:R-:W-:-:S06]  /*76a0*/  FMUL.FTZ R4, R26, 1 ;  /* 0x3f8000001a047820 */ /* 0x000fcc0000410000 */
[----:B------:R-:W0:Y:S02]  /*76b0*/  F2F.F64.F32 R4, R4 ;  /* 0x0000000400047310 */ /* 0x000e240000201800 */
[----:B0-----:R0:W-:Y:S01]  /*76c0*/  STG.E.64 [R8.64], R4 ;  /* 0x0000000408007986 */ /* 0x0011e2000c101b24 */
[----:B------:R-:W-:Y:S05]  /*76d0*/  BRA `(.L_x_7579) ;  /* 0x00000a8000007947 */ /* 0x000fea0003800000 */
.L_x_7580:
        /* <DEDUP_REMOVED lines=12> */
.L_x_7593:
[----:B------:R-:W-:Y:S01]  /*77a0*/  FMUL.FTZ R4, R26, 1 ;  /* 0x3f8000001a047820 */ /* 0x000fe20000410000 */
[----:B------:R-:W-:-:S05]  /*77b0*/  CS2R R6, SRZ ;  /* 0x0000000000067805 */ /* 0x000fca000001ff00 */
[----:B------:R-:W0:Y:S02]  /*77c0*/  F2F.F64.F32 R4, R4 ;  /* 0x0000000400047310 */ /* 0x000e240000201800 */
[----:B0-----:R0:W-:Y:S01]  /*77d0*/  STG.E.128 [R8.64], R4 ;  /* 0x0000000408007986 */ /* 0x0011e2000c101d24 */
[----:B------:R-:W-:Y:S05]  /*77e0*/  BRA `(.L_x_7579) ;  /* 0x0000097000007947 */ /* 0x000fea0003800000 */
.L_x_7592:
        /* <DEDUP_REMOVED lines=20> */
.L_x_7597:
[----:B------:R-:W-:Y:S05]  /*7930*/  BSYNC B0 ;  /* 0x0000000000007941 */ /* 0x000fea0003800000 */
.L_x_7596:
[----:B------:R-:W-:-:S05]  /*7940*/  LOP3.LUT R5, R0, R5, RZ, 0xfc, !PT ;  /* 0x0000000500057212 */ /* 0x000fca00078efcff */
[----:B------:R0:W-:Y:S01]  /*7950*/  STG.E.U8 [R8.64], R5 ;  /* 0x0000000508007986 */ /* 0x0001e2000c101124 */
[----:B------:R-:W-:Y:S05]  /*7960*/  BRA `(.L_x_7579) ;  /* 0x000007f000007947 */ /* 0x000fea0003800000 */
.L_x_7595:
        /* <DEDUP_REMOVED lines=12> */
.L_x_7599:
[----:B------:R-:W-:Y:S01]  /*7a30*/  IMAD.MOV.U32 R0, RZ, RZ, 0x7f ;  /* 0x0000007fff007424 */ /* 0x000fe200078e00ff */
[----:B------:R-:W-:-:S04]  /*7a40*/  ISETP.GT.U32.AND P0, PT, R4, 0x7f800000, PT ;  /* 0x7f8000000400780c */ /* 0x000fc80003f04070 */
[----:B------:R-:W-:-:S04]  /*7a50*/  SEL R0, R0, 0x7c, P0 ;  /* 0x0000007c00007807 */ /* 0x000fc80000000000 */
.L_x_7600:
[----:B------:R-:W-:Y:S05]  /*7a60*/  BSYNC B0 ;  /* 0x0000000000007941 */ /* 0x000fea0003800000 */
.L_x_7598:
[----:B------:R-:W-:-:S04]  /*7a70*/  LOP3.LUT R26, R26, 0x80000000, RZ, 0xc0, !PT ;  /* 0x800000001a1a7812 */ /* 0x000fc800078ec0ff */
[----:B------:R-:W-:-:S04]  /*7a80*/  SHF.R.U32.HI R3, RZ, 0x18, R26 ;  /* 0x00000018ff037819 */ /* 0x000fc8000001161a */
[----:B------:R-:W-:-:S05]  /*7a90*/  LOP3.LUT R3, R0, R3, RZ, 0xfc, !PT ;  /* 0x0000000300037212 */ /* 0x000fca00078efcff */
[----:B------:R0:W-:Y:S01]  /*7aa0*/  STG.E.U8 [R8.64], R3 ;  /* 0x0000000308007986 */ /* 0x0001e2000c101124 */
[----:B------:R-:W-:Y:S05]  /*7ab0*/  BRA `(.L_x_7579) ;  /* 0x000006a000007947 */ /* 0x000fea0003800000 */
.L_x_7594:
[----:B------:R-:W-:-:S05]  /*7ac0*/  F2FP.BF16.PACK_AB R26, RZ, R26 ;  /* 0x0000001aff1a723e */ /* 0x000fca00000010ff */
[----:B------:R0:W-:Y:S01]  /*7ad0*/  STG.E.U16 [R8.64], R26 ;  /* 0x0000001a08007986 */ /* 0x0001e2000c101524 */
[----:B------:R-:W-:Y:S05]  /*7ae0*/  BRA `(.L_x_7579) ;  /* 0x0000067000007947 */ /* 0x000fea0003800000 */
.L_x_7591:
        /* <DEDUP_REMOVED lines=11> */
.L_x_7603:
        /* <DEDUP_REMOVED lines=16> */
.L_x_7606:
[----:B------:R-:W-:-:S04]  /*7ca0*/  LOP3.LUT R26, R26, 0x80000000, RZ, 0xc0, !PT ;  /* 0x800000001a1a7812 */ /* 0x000fc800078ec0ff */
[----:B------:R-:W-:-:S04]  /*7cb0*/  SHF.R.U32.HI R3, RZ, 0x18, R26 ;  /* 0x00000018ff037819 */ /* 0x000fc8000001161a */
[----:B------:R-:W-:-:S04]  /*7cc0*/  LOP3.LUT R0, R0, R3, RZ, 0xfc, !PT ;  /* 0x0000000300007212 */ /* 0x000fc800078efcff */
[----:B------:R-:W-:Y:S02]  /*7cd0*/  PRMT R4, R0, 0x7610, R4 ;  /* 0x0000761000047816 */ /* 0x000fe40000000004 */
.L_x_7605:
[----:B------:R-:W-:Y:S05]  /*7ce0*/  BSYNC B0 ;  /* 0x0000000000007941 */ /* 0x000fea0003800000 */
.L_x_7604:
[----:B------:R0:W-:Y:S01]  /*7cf0*/  STG.E.U8 [R8.64], R4 ;  /* 0x0000000408007986 */ /* 0x0001e2000c101124 */
[----:B------:R-:W-:Y:S05]  /*7d00*/  BRA `(.L_x_7579) ;  /* 0x0000045000007947 */ /* 0x000fea0003800000 */
.L_x_7602:
        /* <DEDUP_REMOVED lines=16> */
.L_x_7609:
[----:B------:R-:W-:-:S04]  /*7e10*/  LOP3.LUT R26, R26, 0x80000000, RZ, 0xc0, !PT ;  /* 0x800000001a1a7812 */ /* 0x000fc800078ec0ff */
[----:B------:R-:W-:-:S04]  /*7e20*/  SHF.R.U32.HI R3, RZ, 0x18, R26 ;  /* 0x00000018ff037819 */ /* 0x000fc8000001161a */
[----:B------:R-:W-:-:S04]  /*7e30*/  LOP3.LUT R0, R0, R3, RZ, 0xfc, !PT ;  /* 0x0000000300007212 */ /* 0x000fc800078efcff */
[----:B------:R-:W-:Y:S02]  /*7e40*/  PRMT R4, R0, 0x7610, R4 ;  /* 0x0000761000047816 */ /* 0x000fe40000000004 */
.L_x_7608:
[----:B------:R-:W-:Y:S05]  /*7e50*/  BSYNC B0 ;  /* 0x0000000000007941 */ /* 0x000fea0003800000 */
.L_x_7607:
[----:B------:R0:W-:Y:S01]  /*7e60*/  STG.E.U8 [R8.64], R4 ;  /* 0x0000000408007986 */ /* 0x0001e2000c101124 */
[----:B------:R-:W-:Y:S05]  /*7e70*/  BRA `(.L_x_7579) ;  /* 0x000002e000007947 */ /* 0x000fea0003800000 */
.L_x_7601:
        /* <DEDUP_REMOVED lines=21> */
.L_x_7584:
        /* <DEDUP_REMOVED lines=20> */
.L_x_7611:
[----:B------:R-:W0:Y:S02]  /*8110*/  F2I.U64.TRUNC R26, R26 ;  /* 0x0000001a001a7311 */ /* 0x000e24000020d800 */
[----:B0-----:R0:W-:Y:S01]  /*8120*/  STG.E.64 [R8.64], R26 ;  /* 0x0000001a08007986 */ /* 0x0011e2000c101b24 */
[----:B------:R-:W-:Y:S05]  /*8130*/  BRA `(.L_x_7579) ;  /* 0x0000002000007947 */ /* 0x000fea0003800000 */
.L_x_7610:
[----:B------:R-:W0:Y:S02]  /*8140*/  F2I.FTZ.U32.TRUNC.NTZ R3, R26 ;  /* 0x0000001a00037305 */ /* 0x000e24000021f000 */
[----:B0-----:R0:W-:Y:S02]  /*8150*/  STG.E [R8.64], R3 ;  /* 0x0000000308007986 */ /* 0x0011e4000c101924 */
.L_x_7579:
[----:B------:R-:W-:Y:S05]  /*8160*/  BSYNC B6 ;  /* 0x0000000000067941 */ /* 0x000fea0003800000 */
.L_x_7578:
[----:B------:R-:W-:Y:S01]  /*8170*/  ISETP.GE.AND P0, PT, R19, R16, PT ;  /* 0x000000101300720c */ /* 0x000fe20003f06270 */
[----:B------:R-:W-:-:S12]  /*8180*/  BSSY B6, `(.L_x_7612) ;  /* 0x00001da000067945 */ /* 0x000fd80003800000 */
        /* <DEDUP_REMOVED lines=20> */
.L_x_7617:
[----:B------:R-:W0:Y:S02]  /*82d0*/  F2I.S64.TRUNC R22, R22 ;  /* 0x0000001600167311 */ /* 0x000e24000020d900 */
[----:B0-----:R-:W-:-:S05]  /*82e0*/  IMAD.MOV.U32 R3, RZ, RZ, R22 ;  /* 0x000000ffff037224 */ /* 0x001fca00078e0016 */
[----:B------:R0:W-:Y:S01]  /*82f0*/  STG.E.U8 [R8.64], R3 ;  /* 0x0000000308007986 */ /* 0x0001e2000c101124 */
[----:B------:R-:W-:Y:S05]  /*8300*/  BRA `(.L_x_7619) ;  /* 0x00000d3000007947 */ /* 0x000fea0003800000 */
.L_x_7616:
        /* <DEDUP_REMOVED lines=9> */
.L_x_7621:
[----:B------:R-:W0:Y:S02]  /*83a0*/  F2I.FTZ.TRUNC.NTZ R3, R22 ;  /* 0x0000001600037305 */ /* 0x000e24000021f100 */
[----:B0-----:R0:W-:Y:S01]  /*83b0*/  STG.E [R8.64], R3 ;  /* 0x0000000308007986 */ /* 0x0011e2000c101924 */
[----:B------:R-:W-:Y:S05]  /*83c0*/  BRA `(.L_x_7619) ;  /* 0x00000c7000007947 */ /* 0x000fea0003800000 */
.L_x_7620:
[----:B------:R-:W0:Y:S02]  /*83d0*/  F2I.FTZ.TRUNC.NTZ R3, R22 ;  /* 0x0000001600037305 */ /* 0x000e24000021f100 */
[----:B0-----:R0:W-:Y:S01]  /*83e0*/  STG.E.U16 [R8.64], R3 ;  /* 0x0000000308007986 */ /* 0x0011e2000c101524 */
[----:B------:R-:W-:Y:S05]  /*83f0*/  BRA `(.L_x_7619) ;  /* 0x00000c4000007947 */ /* 0x000fea0003800000 */
.L_x_7615:
        /* <DEDUP_REMOVED lines=8> */
.L_x_7623:
[----:B------:R-:W-:-:S05]  /*8480*/  F2FP.PACK_AB R22, RZ, R22 ;  /* 0x00000016ff16723e */ /* 0x000fca00000000ff */
[----:B------:R0:W-:Y:S01]  /*8490*/  STG.E.U16 [R8.64], R22 ;  /* 0x0000001608007986 */ /* 0x0001e2000c101524 */
[----:B------:R-:W-:Y:S05]  /*84a0*/  BRA `(.L_x_7619) ;  /* 0x00000b9000007947 */ /* 0x000fea0003800000 */
.L_x_7622:
        /* <DEDUP_REMOVED lines=9> */
.L_x_7625:
[----:B------:R-:W-:-:S04]  /*8540*/  F2FP.PACK_AB R3, RZ, R22 ;  /* 0x00000016ff03723e */ /* 0x000fc800000000ff */
[----:B------:R-:W-:-:S05]  /*8550*/  PRMT R3, R3, 0x5410, RZ ;  /* 0x0000541003037816 */ /* 0x000fca00000000ff */
[----:B------:R0:W-:Y:S01]  /*8560*/  STG.E [R8.64], R3 ;  /* 0x0000000308007986 */ /* 0x0001e2000c101924 */
[----:B------:R-:W-:Y:S05]  /*8570*/  BRA `(.L_x_7619) ;  /* 0x00000ac000007947 */ /* 0x000fea0003800000 */
.L_x_7624:
[----:B------:R-:W-:-:S06]  /*8580*/  FMUL.FTZ R4, R22, 1 ;  /* 0x3f80000016047820 */ /* 0x000fcc0000410000 */
[----:B------:R-:W0:Y:S02]  /*8590*/  F2F.F64.F32 R4, R4 ;  /* 0x0000000400047310 */ /* 0x000e240000201800 */
[----:B0-----:R0:W-:Y:S01]  /*85a0*/  STG.E.64 [R8.64], R4 ;  /* 0x0000000408007986 */ /* 0x0011e2000c101b24 */
[----:B------:R-:W-:Y:S05]  /*85b0*/  BRA `(.L_x_7619) ;  /* 0x00000a8000007947 */ /* 0x000fea0003800000 */
.L_x_7614:
        /* <DEDUP_REMOVED lines=12> */
.L_x_7628:
[----:B------:R-:W-:Y:S01]  /*8680*/  FMUL.FTZ R4, R22, 1 ;  /* 0x3f80000016047820 */ /* 0x000fe20000410000 */
[----:B------:R-:W-:-:S05]  /*8690*/  CS2R R6, SRZ ;  /* 0x0000000000067805 */ /* 0x000fca000001ff00 */
[----:B------:R-:W0:Y:S02]  /*86a0*/  F2F.F64.F32 R4, R4 ;  /* 0x0000000400047310 */ /* 0x000e240000201800 */
[----:B0-----:R0:W-:Y:S01]  /*86b0*/  STG.E.128 [R8.64], R4 ;  /* 0x0000000408007986 */ /* 0x0011e2000c101d24 */
[----:B------:R-:W-:Y:S05]  /*86c0*/  BRA `(.L_x_7619) ;  /* 0x0000097000007947 */ /* 0x000fea0003800000 */
.L_x_7627:
        /* <DEDUP_REMOVED lines=20> */
.L_x_7632:
[----:B------:R-:W-:Y:S05]  /*8810*/  BSYNC B0 ;  /* 0x0000000000007941 */ /* 0x000fea0003800000 */
.L_x_7631:
[----:B------:R-:W-:-:S05]  /*8820*/  LOP3.LUT R5, R0, R5, RZ, 0xfc, !PT ;  /* 0x0000000500057212 */ /* 0x000fca00078efcff */
[----:B------:R0:W-:Y:S01]  /*8830*/  STG.E.U8 [R8.64], R5 ;  /* 0x0000000508007986 */ /* 0x0001e2000c101124 */
[----:B------:R-:W-:Y:S05]  /*8840*/  BRA `(.L_x_7619) ;  /* 0x000007f000007947 */ /* 0x000fea0003800000 */
.L_x_7630:
        /* <DEDUP_REMOVED lines=12> */
.L_x_7634:
[----:B------:R-:W-:Y:S01]  /*8910*/  IMAD.MOV.U32 R0, RZ, RZ, 0x7f ;  /* 0x0000007fff007424 */ /* 0x000fe200078e00ff */
[----:B------:R-:W-:-:S04]  /*8920*/  ISETP.GT.U32.AND P0, PT, R4, 0x7f800000, PT ;  /* 0x7f8000000400780c */ /* 0x000fc80003f04070 */
[----:B------:R-:W-:-:S04]  /*8930*/  SEL R0, R0, 0x7c, P0 ;  /* 0x0000007c00007807 */ /* 0x000fc80000000000 */
.L_x_7635:
[----:B------:R-:W-:Y:S05]  /*8940*/  BSYNC B0 ;  /* 0x0000000000007941 */ /* 0x000fea0003800000 */
.L_x_7633:
[----:B------:R-:W-:-:S04]  /*8950*/  LOP3.LUT R22, R22, 0x80000000, RZ, 0xc0, !PT ;  /* 0x8000000016167812 */ /* 0x000fc800078ec0ff */
[----:B------:R-:W-:-:S04]  /*8960*/  SHF.R.U32.HI R3, RZ, 0x18, R22 ;  /* 0x00000018ff037819 */ /* 0x000fc80000011616 */
[----:B------:R-:W-:-:S05]  /*8970*/  LOP3.LUT R3, R0, R3, RZ, 0xfc, !PT ;  /* 0x0000000300037212 */ /* 0x000fca00078efcff */
[----:B------:R0:W-:Y:S01]  /*8980*/  STG.E.U8 [R8.64], R3 ;  /* 0x0000000308007986 */ /* 0x0001e2000c101124 */
[----:B------:R-:W-:Y:S05]  /*8990*/  BRA `(.L_x_7619) ;  /* 0x000006a000007947 */ /* 0x000fea0003800000 */
.L_x_7629:
[----:B------:R-:W-:-:S05]  /*89a0*/  F2FP.BF16.PACK_AB R22, RZ, R22 ;  /* 0x00000016ff16723e */ /* 0x000fca00000010ff */
[----:B------:R0:W-:Y:S01]  /*89b0*/  STG.E.U16 [R8.64], R22 ;  /* 0x0000001608007986 */ /* 0x0001e2000c101524 */
[----:B------:R-:W-:Y:S05]  /*89c0*/  BRA `(.L_x_7619) ;  /* 0x0000067000007947 */ /* 0x000fea0003800000 */
.L_x_7626:
        /* <DEDUP_REMOVED lines=11> */
.L_x_7638:
        /* <DEDUP_REMOVED lines=16> */
.L_x_7641:
[----:B------:R-:W-:-:S04]  /*8b80*/  LOP3.LUT R22, R22, 0x80000000, RZ, 0xc0, !PT ;  /* 0x8000000016167812 */ /* 0x000fc800078ec0ff */
[----:B------:R-:W-:-:S04]  /*8b90*/  SHF.R.U32.HI R3, RZ, 0x18, R22 ;  /* 0x00000018ff037819 */ /* 0x000fc80000011616 */
[----:B------:R-:W-:-:S04]  /*8ba0*/  LOP3.LUT R0, R0, R3, RZ, 0xfc, !PT ;  /* 0x0000000300007212 */ /* 0x000fc800078efcff */
[----:B------:R-:W-:Y:S02]  /*8bb0*/  PRMT R4, R0, 0x7610, R4 ;  /* 0x0000761000047816 */ /* 0x000fe40000000004 */
.L_x_7640:
[----:B------:R-:W-:Y:S05]  /*8bc0*/  BSYNC B0 ;  /* 0x0000000000007941 */ /* 0x000fea0003800000 */
.L_x_7639:
[----:B------:R0:W-:Y:S01]  /*8bd0*/  STG.E.U8 [R8.64], R4 ;  /* 0x0000000408007986 */ /* 0x0001e2000c101124 */
[----:B------:R-:W-:Y:S05]  /*8be0*/  BRA `(.L_x_7619) ;  /* 0x0000045000007947 */ /* 0x000fea0003800000 */
.L_x_7637:
        /* <DEDUP_REMOVED lines=16> */
.L_x_7644:
[----:B------:R-:W-:-:S04]  /*8cf0*/  LOP3.LUT R22, R22, 0x80000000, RZ, 0xc0, !PT ;  /* 0x8000000016167812 */ /* 0x000fc800078ec0ff */
[----:B------:R-:W-:-:S04]  /*8d00*/  SHF.R.U32.HI R3, RZ, 0x18, R22 ;  /* 0x00000018ff037819 */ /* 0x000fc80000011616 */
[----:B------:R-:W-:-:S04]  /*8d10*/  LOP3.LUT R0, R0, R3, RZ, 0xfc, !PT ;  /* 0x0000000300007212 */ /* 0x000fc800078efcff */
[----:B------:R-:W-:Y:S02]  /*8d20*/  PRMT R4, R0, 0x7610, R4 ;  /* 0x0000761000047816 */ /* 0x000fe40000000004 */
.L_x_7643:
[----:B------:R-:W-:Y:S05]  /*8d30*/  BSYNC B0 ;  /* 0x0000000000007941 */ /* 0x000fea0003800000 */
.L_x_7642:
[----:B------:R0:W-:Y:S01]  /*8d40*/  STG.E.U8 [R8.64], R4 ;  /* 0x0000000408007986 */ /* 0x0001e2000c101124 */
[----:B------:R-:W-:Y:S05]  /*8d50*/  BRA `(.L_x_7619) ;  /* 0x000002e000007947 */ /* 0x000fea0003800000 */
.L_x_7636:
        /* <DEDUP_REMOVED lines=21> */
.L_x_7618:
        /* <DEDUP_REMOVED lines=20> */
.L_x_7646:
[----:B------:R-:W0:Y:S02]  /*8ff0*/  F2I.U64.TRUNC R22, R22 ;  /* 0x0000001600167311 */ /* 0x000e24000020d800 */
[----:B0-----:R0:W-:Y:S01]  /*9000*/  STG.E.64 [R8.64], R22 ;  /* 0x0000001608007986 */ /* 0x0011e2000c101b24 */
[----:B------:R-:W-:Y:S05]  /*9010*/  BRA `(.L_x_7619) ;  /* 0x0000002000007947 */ /* 0x000fea0003800000 */
.L_x_7645:
[----:B------:R-:W0:Y:S02]  /*9020*/  F2I.FTZ.U32.TRUNC.NTZ R3, R22 ;  /* 0x0000001600037305 */ /* 0x000e24000021f000 */
[----:B0-----:R0:W-:Y:S02]  /*9030*/  STG.E [R8.64], R3 ;  /* 0x0000000308007986 */ /* 0x0011e4000c101924 */
.L_x_7619:
        /* <DEDUP_REMOVED lines=22> */
.L_x_7650:
[----:B------:R-:W0:Y:S02]  /*91a0*/  F2I.S64.TRUNC R24, R24 ;  /* 0x0000001800187311 */ /* 0x000e24000020d900 */
[----:B0-----:R-:W-:-:S05]  /*91b0*/  IMAD.MOV.U32 R3, RZ, RZ, R24 ;  /* 0x000000ffff037224 */ /* 0x001fca00078e0018 */
[----:B------:R0:W-:Y:S01]  /*91c0*/  STG.E.U8 [R8.64], R3 ;  /* 0x0000000308007986 */ /* 0x0001e2000c101124 */
[----:B------:R-:W-:Y:S05]  /*91d0*/  BRA `(.L_x_7652) ;  /* 0x00000d3000007947 */ /* 0x000fea0003800000 */
.L_x_7649:
        /* <DEDUP_REMOVED lines=9> */
.L_x_7654:
[----:B------:R-:W0:Y:S02]  /*9270*/  F2I.FTZ.TRUNC.NTZ R3, R24 ;  /* 0x0000001800037305 */ /* 0x000e24000021f100 */
[----:B0-----:R0:W-:Y:S01]  /*9280*/  STG.E [R8.64], R3 ;  /* 0x0000000308007986 */ /* 0x0011e2000c101924 */
[----:B------:R-:W-:Y:S05]  /*9290*/  BRA `(.L_x_7652) ;  /* 0x00000c7000007947 */ /* 0x000fea0003800000 */
.L_x_7653:
[----:B------:R-:W0:Y:S02]  /*92a0*/  F2I.FTZ.TRUNC.NTZ R3, R24 ;  /* 0x0000001800037305 */ /* 0x000e24000021f100 */
[----:B0-----:R0:W-:Y:S01]  /*92b0*/  STG.E.U16 [R8.64], R3 ;  /* 0x0000000308007986 */ /* 0x0011e2000c101524 */
[----:B------:R-:W-:Y:S05]  /*92c0*/  BRA `(.L_x_7652) ;  /* 0x00000c4000007947 */ /* 0x000fea0003800000 */
.L_x_7648:
        /* <DEDUP_REMOVED lines=8> */
.L_x_7656:
[----:B------:R-:W-:-:S05]  /*9350*/  F2FP.PACK_AB R24, RZ, R24 ;  /* 0x00000018ff18723e */ /* 0x000fca00000000ff */
[----:B------:R0:W-:Y:S01]  /*9360*/  STG.E.U16 [R8.64], R24 ;  /* 0x0000001808007986 */ /* 0x0001e2000c101524 */
[----:B------:R-:W-:Y:S05]  /*9370*/  BRA `(.L_x_7652) ;  /* 0x00000b9000007947 */ /* 0x000fea0003800000 */
.L_x_7655:
        /* <DEDUP_REMOVED lines=9> */
.L_x_7658:
[----:B------:R-:W-:-:S04]  /*9410*/  F2FP.PACK_AB R3, RZ, R24 ;  /* 0x00000018ff03723e */ /* 0x000fc800000000ff */
[----:B------:R-:W-:-:S05]  /*9420*/  PRMT R3, R3, 0x5410, RZ ;  /* 0x0000541003037816 */ /* 0x000fca00000000ff */
[----:B------:R0:W-:Y:S01]  /*9430*/  STG.E [R8.64], R3 ;  /* 0x0000000308007986 */ /* 0x0001e2000c101924 */
[----:B------:R-:W-:Y:S05]  /*9440*/  BRA `(.L_x_7652) ;  /* 0x00000ac000007947 */ /* 0x000fea0003800000 */
.L_x_7657:
[----:B------:R-:W-:-:S06]  /*9450*/  FMUL.FTZ R4, R24, 1 ;  /* 0x3f80000018047820 */ /* 0x000fcc0000410000 */
[----:B------:R-:W0:Y:S02]  /*9460*/  F2F.F64.F32 R4, R4 ;  /* 0x0000000400047310 */ /* 0x000e240000201800 */
[----:B0-----:R0:W-:Y:S01]  /*9470*/  STG.E.64 [R8.64], R4 ;  /* 0x0000000408007986 */ /* 0x0011e2000c101b24 */
[----:B------:R-:W-:Y:S05]  /*9480*/  BRA `(.L_x_7652) ;  /* 0x00000a8000007947 */ /* 0x000fea0003800000 */
.L_x_7647:
        /* <DEDUP_REMOVED lines=12> */
.L_x_7661:
[----:B------:R-:W-:Y:S01]  /*9550*/  FMUL.FTZ R4, R24, 1 ;  /* 0x3f80000018047820 */ /* 0x000fe20000410000 */
[----:B------:R-:W-:-:S05]  /*9560*/  CS2R R6, SRZ ;  /* 0x0000000000067805 */ /* 0x000fca000001ff00 */
[----:B------:R-:W0:Y:S02]  /*9570*/  F2F.F64.F32 R4, R4 ;  /* 0x0000000400047310 */ /* 0x000e240000201800 */
[----:B0-----:R0:W-:Y:S01]  /*9580*/  STG.E.128 [R8.64], R4 ;  /* 0x0000000408007986 */ /* 0x0011e2000c101d24 */
[----:B------:R-:W-:Y:S05]  /*9590*/  BRA `(.L_x_7652) ;  /* 0x0000097000007947 */ /* 0x000fea0003800000 */
.L_x_7660:
        /* <DEDUP_REMOVED lines=20> */
.L_x_7665:
[----:B------:R-:W-:Y:S05]  /*96e0*/  BSYNC B0 ;  /* 0x0000000000007941 */ /* 0x000fea0003800000 */
.L_x_7664:
[----:B------:R-:W-:-:S05]  /*96f0*/  LOP3.LUT R5, R0, R5, RZ, 0xfc, !PT ;  /* 0x0000000500057212 */ /* 0x000fca00078efcff */
[----:B------:R0:W-:Y:S01]  /*9700*/  STG.E.U8 [R8.64], R5 ;  /* 0x0000000508007986 */ /* 0x0001e2000c101124 */
[----:B------:R-:W-:Y:S05]  /*9710*/  BRA `(.L_x_7652) ;  /* 0x000007f000007947 */ /* 0x000fea0003800000 */
.L_x_7663:
        /* <DEDUP_REMOVED lines=12> */
.L_x_7667:
[----:B------:R-:W-:Y:S01]  /*97e0*/  IMAD.MOV.U32 R0, RZ, RZ, 0x7f ;  /* 0x0000007fff007424 */ /* 0x000fe200078e00ff */
[----:B------:R-:W-:-:S04]  /*97f0*/  ISETP.GT.U32.AND P0, PT, R4, 0x7f800000, PT ;  /* 0x7f8000000400780c */ /* 0x000fc80003f04070 */
[----:B------:R-:W-:-:S04]  /*9800*/  SEL R0, R0, 0x7c, P0 ;  /* 0x0000007c00007807 */ /* 0x000fc80000000000 */
.L_x_7668:
[----:B------:R-:W-:Y:S05]  /*9810*/  BSYNC B0 ;  /* 0x0000000000007941 */ /* 0x000fea0003800000 */
.L_x_7666:
[----:B------:R-:W-:-:S04]  /*9820*/  LOP3.LUT R24, R24, 0x80000000, RZ, 0xc0, !PT ;  /* 0x8000000018187812 */ /* 0x000fc800078ec0ff */
[----:B------:R-:W-:-:S04]  /*9830*/  SHF.R.U32.HI R3, RZ, 0x18, R24 ;  /* 0x00000018ff037819 */ /* 0x000fc80000011618 */
[----:B------:R-:W-:-:S05]  /*9840*/  LOP3.LUT R3, R0, R3, RZ, 0xfc, !PT ;  /* 0x0000000300037212 */ /* 0x000fca00078efcff */
[----:B------:R0:W-:Y:S01]  /*9850*/  STG.E.U8 [R8.64], R3 ;  /* 0x0000000308007986 */ /* 0x0001e2000c101124 */
[----:B------:R-:W-:Y:S05]  /*9860*/  BRA `(.L_x_7652) ;  /* 0x000006a000007947 */ /* 0x000fea0003800000 */
.L_x_7662:
[----:B------:R-:W-:-:S05]  /*9870*/  F2FP.BF16.PACK_AB R24, RZ, R24 ;  /* 0x00000018ff18723e */ /* 0x000fca00000010ff */
[----:B------:R0:W-:Y:S01]  /*9880*/  STG.E.U16 [R8.64], R24 ;  /* 0x0000001808007986 */ /* 0x0001e2000c101524 */
[----:B------:R-:W-:Y:S05]  /*9890*/  BRA `(.L_x_7652) ;  /* 0x0000067000007947 */ /* 0x000fea0003800000 */
.L_x_7659:
        /* <DEDUP_REMOVED lines=11> */
.L_x_7671:
        /* <DEDUP_REMOVED lines=16> */
.L_x_7674:
[----:B------:R-:W-:-:S04]  /*9a50*/  LOP3.LUT R24, R24, 0x80000000, RZ, 0xc0, !PT ;  /* 0x8000000018187812 */ /* 0x000fc800078ec0ff */
[----:B------:R-:W-:-:S04]  /*9a60*/  SHF.R.U32.HI R3, RZ, 0x18, R24 ;  /* 0x00000018ff037819 */ /* 0x000fc80000011618 */
[----:B------:R-:W-:-:S04]  /*9a70*/  LOP3.LUT R0, R0, R3, RZ, 0xfc, !PT ;  /* 0x0000000300007212 */ /* 0x000fc800078efcff */
[----:B------:R-:W-:Y:S02]  /*9a80*/  PRMT R4, R0, 0x7610, R4 ;  /* 0x0000761000047816 */ /* 0x000fe40000000004 */
.L_x_7673:
[----:B------:R-:W-:Y:S05]  /*9a90*/  BSYNC B0 ;  /* 0x0000000000007941 */ /* 0x000fea0003800000 */
.L_x_7672:
[----:B------:R0:W-:Y:S01]  /*9aa0*/  STG.E.U8 [R8.64], R4 ;  /* 0x0000000408007986 */ /* 0x0001e2000c101124 */
[----:B------:R-:W-:Y:S05]  /*9ab0*/  BRA `(.L_x_7652) ;  /* 0x0000045000007947 */ /* 0x000fea0003800000 */
.L_x_7670:
        /* <DEDUP_REMOVED lines=16> */
.L_x_7677:
[----:B------:R-:W-:-:S04]  /*9bc0*/  LOP3.LUT R24, R24, 0x80000000, RZ, 0xc0, !PT ;  /* 0x8000000018187812 */ /* 0x000fc800078ec0ff */
[----:B------:R-:W-:-:S04]  /*9bd0*/  SHF.R.U32.HI R3, RZ, 0x18, R24 ;  /* 0x00000018ff037819 */ /* 0x000fc80000011618 */
[----:B------:R-:W-:-:S04]  /*9be0*/  LOP3.LUT R0, R0, R3, RZ, 0xfc, !PT ;  /* 0x0000000300007212 */ /* 0x000fc800078efcff */
[----:B------:R-:W-:Y:S02]  /*9bf0*/  PRMT R4, R0, 0x7610, R4 ;  /* 0x0000761000047816 */ /* 0x000fe40000000004 */
.L_x_7676:
[----:B------:R-:W-:Y:S05]  /*9c00*/  BSYNC B0 ;  /* 0x0000000000007941 */ /* 0x000fea0003800000 */
.L_x_7675:
[----:B------:R0:W-:Y:S01]  /*9c10*/  STG.E.U8 [R8.64], R4 ;  /* 0x0000000408007986 */ /* 0x0001e2000c101124 */
[----:B------:R-:W-:Y:S05]  /*9c20*/  BRA `(.L_x_7652) ;  /* 0x000002e000007947 */ /* 0x000fea0003800000 */
.L_x_7669:
        /* <DEDUP_REMOVED lines=21> */
.L_x_7651:
        /* <DEDUP_REMOVED lines=20> */
.L_x_7679:
[----:B------:R-:W0:Y:S02]  /*9ec0*/  F2I.U64.TRUNC R24, R24 ;  /* 0x0000001800187311 */ /* 0x000e24000020d800 */
[----:B0-----:R0:W-:Y:S01]  /*9ed0*/  STG.E.64 [R8.64], R24 ;  /* 0x0000001808007986 */ /* 0x0011e2000c101b24 */
[----:B------:R-:W-:Y:S05]  /*9ee0*/  BRA `(.L_x_7652) ;  /* 0x0000002000007947 */ /* 0x000fea0003800000 */
.L_x_7678:
[----:B------:R-:W0:Y:S02]  /*9ef0*/  F2I.FTZ.U32.TRUNC.NTZ R3, R24 ;  /* 0x0000001800037305 */ /* 0x000e24000021f000 */
[----:B0-----:R0:W-:Y:S02]  /*9f00*/  STG.E [R8.64], R3 ;  /* 0x0000000308007986 */ /* 0x0011e4000c101924 */
.L_x_7652:
[----:B------:R-:W-:Y:S02]  /*9f10*/  IADD3 R19, R19, 0x80, RZ ;  /* 0x0000008013137810 */ /* 0x000fe40007ffe0ff */
.L_x_7613:
[----:B------:R-:W-:Y:S05]  /*9f20*/  BSYNC B6 ;  /* 0x0000000000067941 */ /* 0x000fea0003800000 */
.L_x_7612:
        /* <DEDUP_REMOVED lines=20> */
.L_x_7683:
[----:B------:R-:W0:Y:S02]  /*a070*/  F2I.S64.TRUNC R18, R18 ;  /* 0x0000001200127311 */ /* 0x000e24000020d900 */
[----:B0-----:R-:W-:-:S05]  /*a080*/  IMAD.MOV.U32 R5, RZ, RZ, R18 ;  /* 0x000000ffff057224 */ /* 0x001fca00078e0012 */
[----:B------:R-:W-:Y:S01]  /*a090*/  STG.E.U8 [R2.64], R5 ;  /* 0x0000000502007986 */ /* 0x000fe2000c101124 */
[----:B------:R-:W-:Y:S05]  /*a0a0*/  EXIT ;  /* 0x000000000000794d */ /* 0x000fea0003800000 */
.L_x_7682:
        /* <DEDUP_REMOVED lines=9> */
.L_x_7686:
[----:B------:R-:W0:Y:S02]  /*a140*/  F2I.FTZ.TRUNC.NTZ R5, R18 ;  /* 0x0000001200057305 */ /* 0x000e24000021f100 */
[----:B0-----:R-:W-:Y:S01]  /*a150*/  STG.E [R2.64], R5 ;  /* 0x0000000502007986 */ /* 0x001fe2000c101924 */
[----:B------:R-:W-:Y:S05]  /*a160*/  EXIT ;  /* 0x000000000000794d */ /* 0x000fea0003800000 */
.L_x_7685:
[----:B------:R-:W0:Y:S02]  /*a170*/  F2I.FTZ.TRUNC.NTZ R5, R18 ;  /* 0x0000001200057305 */ /* 0x000e24000021f100 */
[----:B0-----:R-:W-:Y:S01]  /*a180*/  STG.E.U16 [R2.64], R5 ;  /* 0x0000000502007986 */ /* 0x001fe2000c101524 */
[----:B------:R-:W-:Y:S05]  /*a190*/  EXIT ;  /* 0x000000000000794d */ /* 0x000fea0003800000 */
.L_x_7681:
        /* <DEDUP_REMOVED lines=8> */
.L_x_7688:
[----:B------:R-:W-:-:S05]  /*a220*/  F2FP.PACK_AB R18, RZ, R18 ;  /* 0x00000012ff12723e */ /* 0x000fca00000000ff */
[----:B------:R-:W-:Y:S01]  /*a230*/  STG.E.U16 [R2.64], R18 ;  /* 0x0000001202007986 */ /* 0x000fe2000c101524 */
[----:B------:R-:W-:Y:S05]  /*a240*/  EXIT ;  /* 0x000000000000794d */ /* 0x000fea0003800000 */
.L_x_7687:
        /* <DEDUP_REMOVED lines=9> */
.L_x_7690:
[----:B------:R-:W-:-:S04]  /*a2e0*/  F2FP.PACK_AB R5, RZ, R18 ;  /* 0x00000012ff05723e */ /* 0x000fc800000000ff */
[----:B------:R-:W-:-:S05]  /*a2f0*/  PRMT R5, R5, 0x5410, RZ ;  /* 0x0000541005057816 */ /* 0x000fca00000000ff */
[----:B------:R-:W-:Y:S01]  /*a300*/  STG.E [R2.64], R5 ;  /* 0x0000000502007986 */ /* 0x000fe2000c101924 */
[----:B------:R-:W-:Y:S05]  /*a310*/  EXIT ;  /* 0x000000000000794d */ /* 0x000fea0003800000 */
.L_x_7689:
[----:B------:R-:W-:-:S06]  /*a320*/  FMUL.FTZ R4, R18, 1 ;  /* 0x3f80000012047820 */ /* 0x000fcc0000410000 */
[----:B------:R-:W0:Y:S02]  /*a330*/  F2F.F64.F32 R4, R4 ;  /* 0x0000000400047310 */ /* 0x000e240000201800 */
[----:B0-----:R-:W-:Y:S01]  /*a340*/  STG.E.64 [R2.64], R4 ;  /* 0x0000000402007986 */ /* 0x001fe2000c101b24 */
[----:B------:R-:W-:Y:S05]  /*a350*/  EXIT ;  /* 0x000000000000794d */ /* 0x000fea0003800000 */
.L_x_7680:
        /* <DEDUP_REMOVED lines=12> */
.L_x_7693:
[----:B------:R-:W-:Y:S01]  /*a420*/  FMUL.FTZ R4, R18, 1 ;  /* 0x3f80000012047820 */ /* 0x000fe20000410000 */
[----:B------:R-:W-:-:S05]  /*a430*/  CS2R R6, SRZ ;  /* 0x0000000000067805 */ /* 0x000fca000001ff00 */
[----:B------:R-:W0:Y:S02]  /*a440*/  F2F.F64.F32 R4, R4 ;  /* 0x0000000400047310 */ /* 0x000e240000201800 */
[----:B0-----:R-:W-:Y:S01]  /*a450*/  STG.E.128 [R2.64], R4 ;  /* 0x0000000402007986 */ /* 0x001fe2000c101d24 */
[----:B------:R-:W-:Y:S05]  /*a460*/  EXIT ;  /* 0x000000000000794d */ /* 0x000fea0003800000 */
.L_x_7692:
        /* <DEDUP_REMOVED lines=20> */
.L_x_7697:
[----:B------:R-:W-:Y:S05]  /*a5b0*/  BSYNC B0 ;  /* 0x0000000000007941 */ /* 0x000fea0003800000 */
.L_x_7696:
[----:B------:R-:W-:-:S05]  /*a5c0*/  LOP3.LUT R7, R0, R7, RZ, 0xfc, !PT ;  /* 0x0000000700077212 */ /* 0x000fca00078efcff */
[----:B------:R-:W-:Y:S01]  /*a5d0*/  STG.E.U8 [R2.64], R7 ;  /* 0x0000000702007986 */ /* 0x000fe2000c101124 */
[----:B------:R-:W-:Y:S05]  /*a5e0*/  EXIT ;  /* 0x000000000000794d */ /* 0x000fea0003800000 */
.L_x_7695:
[----:B------:R-:W-:Y:S01]  /*a5f0*/  LOP3.LUT R4, R18, 0x7fffffff, RZ, 0xc0, !PT ;  /* 0x7fffffff12047812 */ /* 0x000fe200078ec0ff */
        /* <DEDUP_REMOVED lines=11> */
.L_x_7699:
[----:B------:R-:W-:Y:S01]  /*a6b0*/  IMAD.MOV.U32 R0, RZ, RZ, 0x7f ;  /* 0x0000007fff007424 */ /* 0x000fe200078e00ff */
[----:B------:R-:W-:-:S04]  /*a6c0*/  ISETP.GT.U32.AND P0, PT, R4, 0x7f800000, PT ;  /* 0x7f8000000400780c */ /* 0x000fc80003f04070 */
[----:B------:R-:W-:-:S04]  /*a6d0*/  SEL R0, R0, 0x7c, P0 ;  /* 0x0000007c00007807 */ /* 0x000fc80000000000 */
.L_x_7700:
[----:B------:R-:W-:Y:S05]  /*a6e0*/  BSYNC B0 ;  /* 0x0000000000007941 */ /* 0x000fea0003800000 */
.L_x_7698:
[----:B------:R-:W-:-:S04]  /*a6f0*/  LOP3.LUT R18, R18, 0x80000000, RZ, 0xc0, !PT ;  /* 0x8000000012127812 */ /* 0x000fc800078ec0ff */
[----:B------:R-:W-:-:S04]  /*a700*/  SHF.R.U32.HI R5, RZ, 0x18, R18 ;  /* 0x00000018ff057819 */ /* 0x000fc80000011612 */
[----:B------:R-:W-:-:S05]  /*a710*/  LOP3.LUT R5, R0, R5, RZ, 0xfc, !PT ;  /* 0x0000000500057212 */ /* 0x000fca00078efcff */
[----:B------:R-:W-:Y:S01]  /*a720*/  STG.E.U8 [R2.64], R5 ;  /* 0x0000000502007986 */ /* 0x000fe2000c101124 */
[----:B------:R-:W-:Y:S05]  /*a730*/  EXIT ;  /* 0x000000000000794d */ /* 0x000fea0003800000 */
.L_x_7694:
[----:B------:R-:W-:-:S05]  /*a740*/  F2FP.BF16.PACK_AB R18, RZ, R18 ;  /* 0x00000012ff12723e */ /* 0x000fca00000010ff */
[----:B------:R-:W-:Y:S01]  /*a750*/  STG.E.U16 [R2.64], R18 ;  /* 0x0000001202007986 */ /* 0x000fe2000c101524 */
[----:B------:R-:W-:Y:S05]  /*a760*/  EXIT ;  /* 0x000000000000794d */ /* 0x000fea0003800000 */
.L_x_7691:
        /* <DEDUP_REMOVED lines=11> */
.L_x_7703:
        /* <DEDUP_REMOVED lines=16> */
.L_x_7706:
[----:B------:R-:W-:-:S04]  /*a920*/  LOP3.LUT R18, R18, 0x80000000, RZ, 0xc0, !PT ;  /* 0x8000000012127812 */ /* 0x000fc800078ec0ff */
[----:B------:R-:W-:-:S04]  /*a930*/  SHF.R.U32.HI R5, RZ, 0x18, R18 ;  /* 0x00000018ff057819 */ /* 0x000fc80000011612 */
[----:B------:R-:W-:-:S04]  /*a940*/  LOP3.LUT R4, R4, R5, RZ, 0xfc, !PT ;  /* 0x0000000504047212 */ /* 0x000fc800078efcff */
[----:B------:R-:W-:Y:S02]  /*a950*/  PRMT R0, R4, 0x7610, R0 ;  /* 0x0000761004007816 */ /* 0x000fe40000000000 */
.L_x_7705:
[----:B------:R-:W-:Y:S05]  /*a960*/  BSYNC B0 ;  /* 0x0000000000007941 */ /* 0x000fea0003800000 */
.L_x_7704:
[----:B------:R-:W-:Y:S01]  /*a970*/  STG.E.U8 [R2.64], R0 ;  /* 0x0000000002007986 */ /* 0x000fe2000c101124 */
[----:B------:R-:W-:Y:S05]  /*a980*/  EXIT ;  /* 0x000000000000794d */ /* 0x000fea0003800000 */
.L_x_7702:
        /* <DEDUP_REMOVED lines=16> */
.L_x_7709:
[----:B------:R-:W-:-:S04]  /*aa90*/  LOP3.LUT R18, R18, 0x80000000, RZ, 0xc0, !PT ;  /* 0x8000000012127812 */ /* 0x000fc800078ec0ff */
[----:B------:R-:W-:-:S04]  /*aaa0*/  SHF.R.U32.HI R5, RZ, 0x18, R18 ;  /* 0x00000018ff057819 */ /* 0x000fc80000011612 */
[----:B------:R-:W-:-:S04]  /*aab0*/  LOP3.LUT R4, R4, R5, RZ, 0xfc, !PT ;  /* 0x0000000504047212 */ /* 0x000fc800078efcff */
[----:B------:R-:W-:Y:S02]  /*aac0*/  PRMT R0, R4, 0x7610, R0 ;  /* 0x0000761004007816 */ /* 0x000fe40000000000 */
.L_x_7708:
[----:B------:R-:W-:Y:S05]  /*aad0*/  BSYNC B0 ;  /* 0x0000000000007941 */ /* 0x000fea0003800000 */
.L_x_7707:
[----:B------:R-:W-:Y:S01]  /*aae0*/  STG.E.U8 [R2.64], R0 ;  /* 0x0000000002007986 */ /* 0x000fe2000c101124 */
[----:B------:R-:W-:Y:S05]  /*aaf0*/  EXIT ;  /* 0x000000000000794d */ /* 0x000fea0003800000 */
.L_x_7701:
        /* <DEDUP_REMOVED lines=21> */
.L_x_7684:
        /* <DEDUP_REMOVED lines=20> */
.L_x_7711:
[----:B------:R-:W0:Y:S02]  /*ad90*/  F2I.U64.TRUNC R18, R18 ;  /* 0x0000001200127311 */ /* 0x000e24000020d800 */
[----:B0-----:R-:W-:Y:S01]  /*ada0*/  STG.E.64 [R2.64], R18 ;  /* 0x0000001202007986 */ /* 0x001fe2000c101b24 */
[----:B------:R-:W-:Y:S05]  /*adb0*/  EXIT ;  /* 0x000000000000794d */ /* 0x000fea0003800000 */
.L_x_7710:
[----:B------:R-:W0:Y:S02]  /*adc0*/  F2I.FTZ.U32.TRUNC.NTZ R5, R18 ;  /* 0x0000001200057305 */ /* 0x000e24000021f000 */
[----:B0-----:R-:W-:Y:S01]  /*add0*/  STG.E [R2.64], R5 ;  /* 0x0000000502007986 */ /* 0x001fe2000c101924 */
[----:B------:R-:W-:Y:S05]  /*ade0*/  EXIT ;  /* 0x000000000000794d */ /* 0x000fea0003800000 */
.L_x_7712:
        /* <DEDUP_REMOVED lines=9> */
.L_x_26789:


//--------------------- .text._ZN2at6native18elementwise_kernelILi128ELi2EZNS0_22gpu_kernel_impl_nocastIZZZNS0_49_GLOBAL__N__b919a28f_16_Normalization_cu_5c38458736batch_norm_elementwise_backward_evalERKNS_6TensorES6_S6_S6_ENKUlvE0_clEvENKUlvE0_clEvEUlffE_EEvRNS_18TensorIteratorBaseERKT_EUliE_EEviT1_ --------------------------
	.section	.text._ZN2at6native18elementwise_kernelILi128ELi2EZNS0_22gpu_kernel_impl_nocastIZZZNS0_49_GLOBAL__N__b919a28f_16_Normalization_cu_5c38458736batch_norm_elementwise_backward_evalERKNS_6TensorES6_S6_S6_ENKUlvE0_clEvENKUlvE0_clEvEUlffE_EEvRNS_18TensorIteratorBaseERKT_EUliE_EEviT1_,"ax",@progbits
	.sectioninfo	@"SHI_REGISTERS=14"
	.align	128
        .global         _ZN2at6native18elementwise_kernelILi128ELi2EZNS0_22gpu_kernel_impl_nocastIZZZNS0_49_GLOBAL__N__b919a28f_16_Normalization_cu_5c38458736batch_norm_elementwise_backward_evalERKNS_6TensorES6_S6_S6_ENKUlvE0_clEvENKUlvE0_clEvEUlffE_EEvRNS_18TensorIteratorBaseERKT_EUliE_EEviT1_
        .type           _ZN2at6native18elementwise_kernelILi128ELi2EZNS0_22gpu_kernel_impl_nocastIZZZNS0_49_GLOBAL__N__b919a28f_16_Normalization_cu_5c38458736batch_norm_elementwise_backward_evalERKNS_6TensorES6_S6_S6_ENKUlvE0_clEvENKUlvE0_clEvEUlffE_EEvRNS_18TensorIteratorBaseERKT_EUliE_EEviT1_,@function
        .size           _ZN2at6native18elementwise_kernelILi128ELi2EZNS0_22gpu_kernel_impl_nocastIZZZNS0_49_GLOBAL__N__b919a28f_16_Normalization_cu_5c38458736batch_norm_elementwise_backward_evalERKNS_6TensorES6_S6_S6_ENKUlvE0_clEvENKUlvE0_clEvEUlffE_EEvRNS_18TensorIteratorBaseERKT_EUliE_EEviT1_,(.L_x_26790 - _ZN2at6native18elementwise_kernelILi128ELi2EZNS0_22gpu_kernel_impl_nocastIZZZNS0_49_GLOBAL__N__b919a28f_16_Normalization_cu_5c38458736batch_norm_elementwise_backward_evalERKNS_6TensorES6_S6_S6_ENKUlvE0_clEvENKUlvE0_clEvEUlffE_EEvRNS_18TensorIteratorBaseERKT_EUliE_EEviT1_)
        .other          _ZN2at6native18elementwise_kernelILi128ELi2EZNS0_22gpu_kernel_impl_nocastIZZZNS0_49_GLOBAL__N__b919a28f_16_Normalization_cu_5c38458736batch_norm_elementwise_backward_evalERKNS_6TensorES6_S6_S6_ENKUlvE0_clEvENKUlvE0_clEvEUlffE_EEvRNS_18TensorIteratorBaseERKT_EUliE_EEviT1_,@"STO_CUDA_ENTRY STV_DEFAULT"
_ZN2at6native18elementwise_kernelILi128ELi2EZNS0_22gpu_kernel_impl_nocastIZZZNS0_49_GLOBAL__N__b919a28f_16_Normalization_cu_5c38458736batch_norm_elementwise_backward_evalERKNS_6TensorES6_S6_S6_ENKUlvE0_clEvENKUlvE0_clEvEUlffE_EEvRNS_18TensorIteratorBaseERKT_EUliE_EEviT1_:
.text._ZN2at6native18elementwise_kernelILi128ELi2EZNS0_22gpu_kernel_impl_nocastIZZZNS0_49_GLOBAL__N__b919a28f_16_Normalization_cu_5c38458736batch_norm_elementwise_backward_evalERKNS_6TensorES6_S6_S6_ENKUlvE0_clEvENKUlvE0_clEvEUlffE_EEvRNS_18TensorIteratorBaseERKT_EUliE_EEviT1_:
        /* <DEDUP_REMOVED lines=262> */
.L_x_7715:
[----:B------:R-:W-:Y:S02]  /*1060*/  IADD3 R6, P0, R3, c[0x0][0x3d0], RZ ;  /* 0x0000f40003067a10 */ /* 0x000fe40007f1e0ff */
[----:B------:R-:W-:Y:S02]  /*1070*/  IADD3 R4, P1, R4, c[0x0][0x3d8], RZ ;  /* 0x0000f60004047a10 */ /* 0x000fe40007f3e0ff */
[----:B------:R-:W-:Y:S02]  /*1080*/  IADD3.X R7, RZ, c[0x0][0x3d4], RZ, P0, !PT ;  /* 0x0000f500ff077a10 */ /* 0x000fe400007fe4ff */
[----:B------:R-:W-:-:S04]  /*1090*/  IADD3.X R5, RZ, c[0x0][0x3dc], RZ, P1, !PT ;  /* 0x0000f700ff057a10 */ /* 0x000fc80000ffe4ff */
[----:B------:R-:W2:Y:S04]  /*10a0*/  LDG.E R7, [R6.64] ;  /* 0x0000000406077981 */ /* 0x000ea8000c1e1900 */
[----:B------:R-:W2:Y:S01]  /*10b0*/  LDG.E R4, [R4.64] ;  /* 0x0000000404047981 */ /* 0x000ea2000c1e1900 */
[----:B------:R-:W-:-:S04]  /*10c0*/  IADD3 R2, P0, R2, c[0x0][0x3c8], RZ ;  /* 0x0000f20002027a10 */ /* 0x000fc80007f1e0ff */
[----:B------:R-:W-:Y:S02]  /*10d0*/  IADD3.X R3, RZ, c[0x0][0x3cc], RZ, P0, !PT ;  /* 0x0000f300ff037a10 */ /* 0x000fe400007fe4ff */
[----:B------:R-:W-:Y:S01]  /*10e0*/  IADD3 R9, R0, 0x80, RZ ;  /* 0x0000008000097810 */ /* 0x000fe20007ffe0ff */
[----:B--2---:R-:W-:-:S05]  /*10f0*/  FMUL.FTZ R11, R4, R7 ;  /* 0x00000007040b7220 */ /* 0x004fca0000410000 */
[----:B------:R0:W-:Y:S02]  /*1100*/  STG.E [R2.64], R11 ;  /* 0x0000000b02007986 */ /* 0x0001e4000c101904 */
.L_x_7714:
[----:B------:R-:W-:Y:S05]  /*1110*/  BSYNC B0 ;  /* 0x0000000000007941 */ /* 0x000fea0003800000 */
.L_x_7713:
        /* <DEDUP_REMOVED lines=255> */
.L_x_7716:
[----:B------:R-:W-:Y:S02]  /*2110*/  IADD3 R2, P0, R2, c[0x0][0x3d0], RZ ;  /* 0x0000f40002027a10 */ /* 0x000fe40007f1e0ff */
[----:B------:R-:W-:Y:S02]  /*2120*/  IADD3 R4, P1, R3, c[0x0][0x3d8], RZ ;  /* 0x0000f60003047a10 */ /* 0x000fe40007f3e0ff */
[----:B------:R-:W-:Y:S02]  /*2130*/  IADD3.X R3, RZ, c[0x0][0x3d4], RZ, P0, !PT ;  /* 0x0000f500ff037a10 */ /* 0x000fe400007fe4ff */
[----:B------:R-:W-:-:S04]  /*2140*/  IADD3.X R5, RZ, c[0x0][0x3dc], RZ, P1, !PT ;  /* 0x0000f700ff057a10 */ /* 0x000fc80000ffe4ff */
[----:B------:R-:W2:Y:S04]  /*2150*/  LDG.E R3, [R2.64] ;  /* 0x0000000402037981 */ /* 0x000ea8000c1e1900 */
[----:B------:R-:W2:Y:S01]  /*2160*/  LDG.E R4, [R4.64] ;  /* 0x0000000404047981 */ /* 0x000ea2000c1e1900 */
[----:B------:R-:W-:-:S04]  /*2170*/  IADD3 R6, P0, R0, c[0x0][0x3c8], RZ ;  /* 0x0000f20000067a10 */ /* 0x000fc80007f1e0ff */
[----:B------:R-:W-:Y:S01]  /*2180*/  IADD3.X R7, RZ, c[0x0][0x3cc], RZ, P0, !PT ;  /* 0x0000f300ff077a10 */ /* 0x000fe200007fe4ff */
[----:B--2---:R-:W-:-:S05]  /*2190*/  FMUL.FTZ R9, R4, R3 ;  /* 0x0000000304097220 */ /* 0x004fca0000410000 */
[----:B------:R-:W-:Y:S01]  /*21a0*/  STG.E [R6.64], R9 ;  /* 0x0000000906007986 */ /* 0x000fe2000c101904 */
[----:B------:R-:W-:Y:S05]  /*21b0*/  EXIT ;  /* 0x000000000000794d */ /* 0x000fea0003800000 */
.L_x_7717:
        /* <DEDUP_REMOVED lines=12> */
.L_x_26790:


//--------------------- .text._ZN2at6native27unrolled_elementwise_kernelIZZZNS0_49_GLOBAL__N__b919a28f_16_Normalization_cu_5c38458736batch_norm_elementwise_backward_evalERKNS_6TensorES5_S5_S5_ENKUlvE0_clEvENKUlvE0_clEvEUlffE_St5arrayIPcLm3EELi4E23TrivialOffsetCalculatorILi2EjESC_ILi1EjENS0_6memory15LoadWithoutCastENSF_16StoreWithoutCastEEEviT_T0_T2_T3_T4_T5_ --------------------------
	.section	.text._ZN2at6native27unrolled_elementwise_kernelIZZZNS0_49_GLOBAL__N__b919a28f_16_Normalization_cu_5c38458736batch_norm_elementwise_backward_evalERKNS_6TensorES5_S5_S5_ENKUlvE0_clEvENKUlvE0_clEvEUlffE_St5arrayIPcLm3EELi4E23TrivialOffsetCalculatorILi2EjESC_ILi1EjENS0_6memory15LoadWithoutCastENSF_16StoreWithoutCastEEEviT_T0_T2_T3_T4_T5_,"ax",@progbits
	.sectioninfo	@"SHI_REGISTERS=26"
	.align	128
        .global         _ZN2at6native27unrolled_elementwise_kernelIZZZNS0_49_GLOBAL__N__b919a28f_16_Normalization_cu_5c38458736batch_norm_elementwise_backward_evalERKNS_6TensorES5_S5_S5_ENKUlvE0_clEvENKUlvE0_clEvEUlffE_St5arrayIPcLm3EELi4E23TrivialOffsetCalculatorILi2EjESC_ILi1EjENS0_6memory15LoadWithoutCastENSF_16StoreWithoutCastEEEviT_T0_T2_T3_T4_T5_
        .type           _ZN2at6native27unrolled_elementwise_kernelIZZZNS0_49_GLOBAL__N__b919a28f_16_Normalization_cu_5c38458736batch_norm_elementwise_backward_evalERKNS_6TensorES5_S5_S5_ENKUlvE0_clEvENKUlvE0_clEvEUlffE_St5arrayIPcLm3EELi4E23TrivialOffsetCalculatorILi2EjESC_ILi1EjENS0_6memory15LoadWithoutCastENSF_16StoreWithoutCastEEEviT_T0_T2_T3_T4_T5_,@function
        .size           _ZN2at6native27unrolled_elementwise_kernelIZZZNS0_49_GLOBAL__N__b919a28f_16_Normalization_cu_5c38458736batch_norm_elementwise_backward_evalERKNS_6TensorES5_S5_S5_ENKUlvE0_clEvENKUlvE0_clEvEUlffE_St5arrayIPcLm3EELi4E23TrivialOffsetCalculatorILi2EjESC_ILi1EjENS0_6memory15LoadWithoutCastENSF_16StoreWithoutCastEEEviT_T0_T2_T3_T4_T5_,(.L_x_26791 - _ZN2at6native27unrolled_elementwise_kernelIZZZNS0_49_GLOBAL__N__b919a28f_16_Normalization_cu_5c38458736batch_norm_elementwise_backward_evalERKNS_6TensorES5_S5_S5_ENKUlvE0_clEvENKUlvE0_clEvEUlffE_St5arrayIPcLm3EELi4E23TrivialOffsetCalculatorILi2EjESC_ILi1EjENS0_6memory15LoadWithoutCastENSF_16StoreWithoutCastEEEviT_T0_T2_T3_T4_T5_)
        .other          _ZN2at6native27unrolled_elementwise_kernelIZZZNS0_49_GLOBAL__N__b919a28f_16_Normalization_cu_5c38458736batch_norm_elementwise_backward_evalERKNS_6TensorES5_S5_S5_ENKUlvE0_clEvENKUlvE0_clEvEUlffE_St5arrayIPcLm3EELi4E23TrivialOffsetCalculatorILi2EjESC_ILi1EjENS0_6memory15LoadWithoutCastENSF_16StoreWithoutCastEEEviT_T0_T2_T3_T4_T5_,@"STO_CUDA_ENTRY STV_DEFAULT"
_ZN2at6native27unrolled_elementwise_kernelIZZZNS0_49_GLOBAL__N__b919a28f_16_Normalization_cu_5c38458736batch_norm_elementwise_backward_evalERKNS_6TensorES5_S5_S5_ENKUlvE0_clEvENKUlvE0_clEvEUlffE_St5arrayIPcLm3EELi4E23TrivialOffsetCalculatorILi2EjESC_ILi1EjENS0_6memory15LoadWithoutCastENSF_16StoreWithoutCastEEEviT_T0_T2_T3_T4_T5_:
.text._ZN2at6native27unrolled_elementwise_kernelIZZZNS0_49_GLOBAL__N__b919a28f_16_Normalization_cu_5c38458736batch_norm_elementwise_backward_evalERKNS_6TensorES5_S5_S5_ENKUlvE0_clEvENKUlvE0_clEvEUlffE_St5arrayIPcLm3EELi4E23TrivialOffsetCalculatorILi2EjESC_ILi1EjENS0_6memory15LoadWithoutCastENSF_16StoreWithoutCastEEEviT_T0_T2_T3_T4_T5_:
[----:B------:R-:W-:Y:S02]  /*0000*/  MOV R1, c[0x0][0x28] ;  /* 0x00000a0000017a02 */ /* 0x000fe40000000f00 */
[----:B------:R-:W0:Y:S01]  /*0010*/  S2R R0, SR_CTAID.X ;  /* 0x0000000000007919 */ /* 0x000e220000002500 */
[----:B------:R-:W-:Y:S01]  /*0020*/  IMAD.MOV.U32 R3, RZ, RZ, -0x200 ;  /* 0xfffffe00ff037424 */ /* 0x000fe200078e00ff */
[----:B------:R-:W-:Y:S01]  /*0030*/  HFMA2.MMA R4, -RZ, RZ, 0, 0 ;  /* 0x00000000ff047435 */ /* 0x000fe200000001ff */
[----:B------:R-:W-:Y:S01]  /*0040*/  ULDC.64 UR4, c[0x0][0x118] ;  /* 0x0000460000047ab9 */ /* 0x000fe20000000a00 */
[----:B------:R-:W1:Y:S01]  /*0050*/  S2R R5, SR_TID.X ;  /* 0x0000000000057919 */ /* 0x000e620000002100 */
[----:B0-----:R-:W-:Y:S02]  /*0060*/  IMAD R2, R0, R3, c[0x0][0x160] ;  /* 0x0000580000027624 */ /* 0x001fe400078e0203 */
[----:B------:R-:W-:Y:S01]  /*0070*/  IMAD.MOV.U32 R3, RZ, RZ, RZ ;  /* 0x000000ffff037224 */ /* 0x000fe200078e00ff */
[----:B-1----:R-:W-:Y:S02]  /*0080*/  MOV R23, R5 ;  /* 0x0000000500177202 */ /* 0x002fe40000000f00 */
[----:B------:R-:W-:-:S13]  /*0090*/  ISETP.GE.AND P0, PT, R5, R2, PT ;  /* 0x000000020500720c */ /* 0x000fda0003f06270 */
[----:B------:R-:W-:Y:S01]  /*00a0*/  @!P0 IMAD R18, R0, 0x200, R23 ;  /* 0x0000020000128824 */ /* 0x000fe200078e0217 */
[----:B------:R-:W-:Y:S01]  /*00b0*/  @!P0 IADD3 R23, R23, 0x80, RZ ;  /* 0x0000008017178810 */ /* 0x000fe20007ffe0ff */
[----:B------:R-:W-:-:S03]  /*00c0*/  @!P0 IMAD.MOV.U32 R19, RZ, RZ, 0x4 ;  /* 0x00000004ff138424 */ /* 0x000fc600078e00ff */
[----:B------:R-:W-:Y:S01]  /*00d0*/  ISETP.GE.AND P1, PT, R23, R2, PT ;  /* 0x000000021700720c */ /* 0x000fe20003f26270 */
[----:B------:R-:W-:-:S04]  /*00e0*/  @!P0 IMAD.WIDE.U32 R10, R18, R19, c[0x0][0x170] ;  /* 0x00005c00120a8625 */ /* 0x000fc800078e0013 */
[----:B------:R-:W-:Y:S01]  /*00f0*/  @!P0 IMAD.WIDE.U32 R18, R18, R19, c[0x0][0x178] ;  /* 0x00005e0012128625 */ /* 0x000fe200078e0013 */
[----:B------:R0:W2:Y:S04]  /*0100*/  @!P0 LDG.E R4, [R10.64] ;  /* 0x000000040a048981 */ /* 0x0000a8000c1e1900 */
[----:B------:R1:W2:Y:S03]  /*0110*/  @!P0 LDG.E R3, [R18.64] ;  /* 0x0000000412038981 */ /* 0x0002a6000c1e1900 */
[----:B------:R-:W-:Y:S02]  /*0120*/  @!P1 LEA R14, R0, R23, 0x9 ;  /* 0x00000017000e9211 */ /* 0x000fe400078e48ff */
[----:B------:R-:W-:-:S04]  /*0130*/  @!P1 IADD3 R23, R23, 0x80, RZ ;  /* 0x0000008017179810 */ /* 0x000fc80007ffe0ff */
[----:B------:R-:W-:Y:S02]  /*0140*/  ISETP.GE.AND P2, PT, R23, R2, PT ;  /* 0x000000021700720c */ /* 0x000fe40003f46270 */
[----:B------:R-:W-:Y:S01]  /*0150*/  @!P1 MOV R15, 0x4 ;  /* 0x00000004000f9802 */ /* 0x000fe20000000f00 */
[----:B------:R-:W-:Y:S01]  /*0160*/  CS2R R6, SRZ ;  /* 0x0000000000067805 */ /* 0x000fe2000001ff00 */
[----:B------:R-:W-:-:S03]  /*0170*/  CS2R R8, SRZ ;  /* 0x0000000000087805 */ /* 0x000fc6000001ff00 */
[----:B------:R-:W-:-:S06]  /*0180*/  @!P1 IMAD.WIDE.U32 R12, R14, R15, c[0x0][0x170] ;  /* 0x00005c000e0c9625 */ /* 0x000fcc00078e000f */
[----:B------:R-:W-:Y:S01]  /*0190*/  @!P2 MOV R21, 0x4 ;  /* 0x000000040015a802 */ /* 0x000fe20000000f00 */
[----:B------:R-:W-:Y:S01]  /*01a0*/  @!P2 IMAD R20, R0, 0x200, R23 ;  /* 0x000002000014a824 */ /* 0x000fe200078e0217 */
[----:B------:R3:W4:Y:S01]  /*01b0*/  @!P1 LDG.E R7, [R12.64] ;  /* 0x000000040c079981 */ /* 0x000722000c1e1900 */
[----:B------:R-:W-:-:S04]  /*01c0*/  @!P1 IMAD.WIDE.U32 R14, R14, R15, c[0x0][0x178] ;  /* 0x00005e000e0e9625 */ /* 0x000fc800078e000f */
[CC--:B------:R-:W-:Y:S01]  /*01d0*/  @!P2 IMAD.WIDE.U32 R16, R20.reuse, R21.reuse, c[0x0][0x170] ;  /* 0x00005c001410a625 */ /* 0x0c0fe200078e0015 */
[----:B------:R0:W4:Y:S03]  /*01e0*/  @!P1 LDG.E R8, [R14.64] ;  /* 0x000000040e089981 */ /* 0x000126000c1e1900 */
[----:B------:R-:W-:Y:S01]  /*01f0*/  @!P2 IMAD.WIDE.U32 R20, R20, R21, c[0x0][0x178] ;  /* 0x00005e001414a625 */ /* 0x000fe200078e0015 */
[----:B------:R4:W4:Y:S04]  /*0200*/  @!P2 LDG.E R6, [R16.64] ;  /* 0x000000041006a981 */ /* 0x000928000c1e1900 */
[----:B------:R-:W4:Y:S01]  /*0210*/  @!P2 LDG.E R9, [R20.64] ;  /* 0x000000041409a981 */ /* 0x000f22000c1e1900 */
[----:B------:R-:W-:-:S04]  /*0220*/  @!P2 IADD3 R23, R23, 0x80, RZ ;  /* 0x000000801717a810 */ /* 0x000fc80007ffe0ff */
[----:B------:R-:W-:Y:S02]  /*0230*/  ISETP.GE.AND P1, PT, R23, R2, PT ;  /* 0x000000021700720c */ /* 0x000fe40003f26270 */
[----:B0-----:R-:W-:Y:S01]  /*0240*/  IADD3 R14, R5, 0x80, RZ ;  /* 0x00000080050e7810 */ /* 0x001fe20007ffe0ff */
[----:B------:R-:W-:Y:S01]  /*0250*/  IMAD.MOV.U32 R15, RZ, RZ, R5 ;  /* 0x000000ffff0f7224 */ /* 0x000fe200078e0005 */
[----:B------:R-:W-:Y:S02]  /*0260*/  @!P0 LEA R5, R0, R5, 0x9 ;  /* 0x0000000500058211 */ /* 0x000fe400078e48ff */
[----:B------:R-:W-:Y:S01]  /*0270*/  @!P0 MOV R15, R14 ;  /* 0x0000000e000f8202 */ /* 0x000fe20000000f00 */
[----:B------:R-:W-:Y:S01]  /*0280*/  @!P0 IMAD.MOV.U32 R14, RZ, RZ, 0x4 ;  /* 0x00000004ff0e8424 */ /* 0x000fe200078e00ff */
[----:B------:R-:W-:-:S05]  /*0290*/  CS2R R10, SRZ ;  /* 0x00000000000a7805 */ /* 0x000fca000001ff00 */
[----:B------:R-:W-:Y:S01]  /*02a0*/  @!P1 IMAD R22, R0, 0x200, R23 ;  /* 0x0000020000169824 */ /* 0x000fe200078e0217 */
[----:B------:R-:W-:-:S05]  /*02b0*/  @!P1 MOV R23, 0x4 ;  /* 0x0000000400179802 */ /* 0x000fca0000000f00 */
[----:B-1----:R-:W-:-:S04]  /*02c0*/  @!P1 IMAD.WIDE.U32 R18, R22, R23, c[0x0][0x170] ;  /* 0x00005c0016129625 */ /* 0x002fc800078e0017 */
[----:B---3--:R-:W-:Y:S01]  /*02d0*/  @!P1 IMAD.WIDE.U32 R12, R22, R23, c[0x0][0x178] ;  /* 0x00005e00160c9625 */ /* 0x008fe200078e0017 */
[----:B------:R0:W5:Y:S04]  /*02e0*/  @!P1 LDG.E R11, [R18.64] ;  /* 0x00000004120b9981 */ /* 0x000168000c1e1900 */
[----:B------:R0:W5:Y:S01]  /*02f0*/  @!P1 LDG.E R10, [R12.64] ;  /* 0x000000040c0a9981 */ /* 0x000162000c1e1900 */
[----:B------:R-:W-:Y:S01]  /*0300*/  ISETP.GE.AND P1, PT, R15, R2, PT ;  /* 0x000000020f00720c */ /* 0x000fe20003f26270 */
[----:B------:R-:W-:Y:S01]  /*0310*/  BSSY B0, `(.L_x_7718) ;  /* 0x0000011000007945 */ /* 0x000fe20003800000 */
[----:B--2---:R-:W-:Y:S02]  /*0320*/  FMUL.FTZ R3, R3, R4 ;  /* 0x0000000403037220 */ /* 0x004fe40000410000 */
[----:B------:R-:W-:-:S05]  /*0330*/  @!P0 IMAD.WIDE.U32 R4, R5, R14, c[0x0][0x168] ;  /* 0x00005a0005048625 */ /* 0x000fca00078e000e */
[----:B------:R0:W-:Y:S01]  /*0340*/  @!P0 STG.E [R4.64], R3 ;  /* 0x0000000304008986 */ /* 0x0001e2000c101904 */
[----:B----4-:R-:W-:Y:S02]  /*0350*/  FMUL.FTZ R17, R8, R7 ;  /* 0x0000000708117220 */ /* 0x010fe40000410000 */
[----:B------:R-:W-:Y:S01]  /*0360*/  FMUL.FTZ R9, R9, R6 ;  /* 0x0000000609097220 */ /* 0x000fe20000410000 */
[----:B------:R-:W-:Y:S05]  /*0370*/  @P1 BRA `(.L_x_7719) ;  /* 0x000000a000001947 */ /* 0x000fea0003800000 */
[----:B0-----:R-:W-:Y:S02]  /*0380*/  LEA R4, R0, R15, 0x9 ;  /* 0x0000000f00047211 */ /* 0x001fe400078e48ff */
[----:B------:R-:W-:Y:S02]  /*0390*/  IADD3 R15, R15, 0x80, RZ ;  /* 0x000000800f0f7810 */ /* 0x000fe40007ffe0ff */
[----:B------:R-:W-:Y:S02]  /*03a0*/  MOV R7, 0x4 ;  /* 0x0000000400077802 */ /* 0x000fe40000000f00 */
[----:B------:R-:W-:-:S03]  /*03b0*/  ISETP.GE.AND P0, PT, R15, R2, PT ;  /* 0x000000020f00720c */ /* 0x000fc60003f06270 */
[----:B------:R-:W-:-:S05]  /*03c0*/  IMAD.WIDE.U32 R4, R4, R7, c[0x0][0x168] ;  /* 0x00005a0004047625 */ /* 0x000fca00078e0007 */
[----:B------:R0:W-:Y:S05]  /*03d0*/  STG.E [R4.64], R17 ;  /* 0x0000001104007986 */ /* 0x0001ea000c101904 */
[----:B------:R-:W-:Y:S01]  /*03e0*/  @!P0 IMAD R6, R0, 0x200, R15 ;  /* 0x0000020000068824 */ /* 0x000fe200078e020f */
[----:B------:R-:W-:-:S03]  /*03f0*/  @!P0 IADD3 R15, R15, 0x80, RZ ;  /* 0x000000800f0f8810 */ /* 0x000fc60007ffe0ff */
[----:B------:R-:W-:-:S05]  /*0400*/  @!P0 IMAD.WIDE.U32 R6, R6, R7, c[0x0][0x168] ;  /* 0x00005a0006068625 */ /* 0x000fca00078e0007 */
[----:B------:R0:W-:Y:S02]  /*0410*/  @!P0 STG.E [R6.64], R9 ;  /* 0x0000000906008986 */ /* 0x0001e4000c101904 */
.L_x_7719:
[----:B0-----:R-:W-:Y:S05]  /*0420*/  BSYNC B0 ;  /* 0x0000000000007941 */ /* 0x001fea0003800000 */
.L_x_7718:
[----:B------:R-:W-:-:S13]  /*0430*/  ISETP.GE.AND P0, PT, R15, R2, PT ;  /* 0x000000020f00720c */ /* 0x000fda0003f06270 */
[----:B------:R-:W-:Y:S05]  /*0440*/  @P0 EXIT ;  /* 0x000000000000094d */ /* 0x000fea0003800000 */
[----:B------:R-:W-:Y:S01]  /*0450*/  HFMA2.MMA R3, -RZ, RZ, 0, 2.384185791015625e-07 ;  /* 0x00000004ff037435 */ /* 0x000fe200000001ff */
[----:B------:R-:W-:Y:S01]  /*0460*/  LEA R2, R0, R15, 0x9 ;  /* 0x0000000f00027211 */ /* 0x000fe200078e48ff */
[----:B-----5:R-:W-:-:S08]  /*0470*/  FMUL.FTZ R11, R10, R11 ;  /* 0x0000000b0a0b7220 */ /* 0x020fd00000410000 */
[----:B------:R-:W-:-:S05]  /*0480*/  IMAD.WIDE.U32 R2, R2, R3, c[0x0][0x168] ;  /* 0x00005a0002027625 */ /* 0x000fca00078e0003 */
[----:B------:R-:W-:Y:S01]  /*0490*/  STG.E [R2.64], R11 ;  /* 0x0000000b02007986 */ /* 0x000fe2000c101904 */
[----:B------:R-:W-:Y:S05]  /*04a0*/  EXIT ;  /* 0x000000000000794d */ /* 0x000fea0003800000 */
.L_x_7720:
        /* <DEDUP_REMOVED lines=13> */
.L_x_26791:


//--------------------- .text._ZN2at6native29vectorized_elementwise_kernelILi2EZZZNS0_49_GLOBAL__N__b919a28f_16_Normalization_cu_5c38458736batch_norm_elementwise_backward_evalERKNS_6TensorES5_S5_S5_ENKUlvE0_clEvENKUlvE0_clEvEUlffE_St5arrayIPcLm3EEEEviT0_T1_ --------------------------
	.section	.text._ZN2at6native29vectorized_elementwise_kernelILi2EZZZNS0_49_GLOBAL__N__b919a28f_16_Normalization_cu_5c38458736batch_norm_elementwise_backward_evalERKNS_6TensorES5_S5_S5_ENKUlvE0_clEvENKUlvE0_clEvEUlffE_St5arrayIPcLm3EEEEviT0_T1_,"ax",@progbits
	.sectioninfo	@"SHI_REGISTERS=32"
	.align	128
        .global         _ZN2at6native29vectorized_elementwise_kernelILi2EZZZNS0_49_GLOBAL__N__b919a28f_16_Normalization_cu_5c38458736batch_norm_elementwise_backward_evalERKNS_6TensorES5_S5_S5_ENKUlvE0_clEvENKUlvE0_clEvEUlffE_St5arrayIPcLm3EEEEviT0_T1_
        .type           _ZN2at6native29vectorized_elementwise_kernelILi2EZZZNS0_49_GLOBAL__N__b919a28f_16_Normalization_cu_5c38458736batch_norm_elementwise_backward_evalERKNS_6TensorES5_S5_S5_ENKUlvE0_clEvENKUlvE0_clEvEUlffE_St5arrayIPcLm3EEEEviT0_T1_,@function
        .size           _ZN2at6native29vectorized_elementwise_kernelILi2EZZZNS0_49_GLOBAL__N__b919a28f_16_Normalization_cu_5c38458736batch_norm_elementwise_backward_evalERKNS_6TensorES5_S5_S5_ENKUlvE0_clEvENKUlvE0_clEvEUlffE_St5arrayIPcLm3EEEEviT0_T1_,(.L_x_26792 - _ZN2at6native29vectorized_elementwise_kernelILi2EZZZNS0_49_GLOBAL__N__b919a28f_16_Normalization_cu_5c38458736batch_norm_elementwise_backward_evalERKNS_6TensorES5_S5_S5_ENKUlvE0_clEvENKUlvE0_clEvEUlffE_St5arrayIPcLm3EEEEviT0_T1_)
        .other          _ZN2at6native29vectorized_elementwise_kernelILi2EZZZNS0_49_GLOBAL__N__b919a28f_16_Normalization_cu_5c38458736batch_norm_elementwise_backward_evalERKNS_6TensorES5_S5_S5_ENKUlvE0_clEvENKUlvE0_clEvEUlffE_St5arrayIPcLm3EEEEviT0_T1_,@"STO_CUDA_ENTRY STV_DEFAULT"
_ZN2at6native29vectorized_elementwise_kernelILi2EZZZNS0_49_GLOBAL__N__b919a28f_16_Normalization_cu_5c38458736batch_norm_elementwise_backward_evalERKNS_6TensorES5_S5_S5_ENKUlvE0_clEvENKUlvE0_clEvEUlffE_St5arrayIPcLm3EEEEviT0_T1_:
.text._ZN2at6native29vectorized_elementwise_kernelILi2EZZZNS0_49_GLOBAL__N__b919a28f_16_Normalization_cu_5c38458736batch_norm_elementwise_backward_evalERKNS_6TensorES5_S5_S5_ENKUlvE0_clEvENKUlvE0_clEvEUlffE_St5arrayIPcLm3EEEEviT0_T1_:
[----:B------:R-:W-:Y:S02]  /*0000*/  MOV R1, c[0x0][0x28] ;  /* 0x00000a0000017a02 */ /* 0x000fe40000000f00 */
[----:B------:R-:W0:Y:S01]  /*0010*/  S2R R0, SR_CTAID.X ;  /* 0x0000000000007919 */ /* 0x000e220000002500 */
[----:B------:R-:W-:Y:S01]  /*0020*/  ULDC.64 UR4, c[0x0][0x118] ;  /* 0x0000460000047ab9 */ /* 0x000fe20000000a00 */
[----:B0-----:R-:W-:-:S04]  /*0030*/  SHF.L.U32 R0, R0, 0xa, RZ ;  /* 0x0000000a00007819 */ /* 0x001fc800000006ff */
[----:B------:R-:W-:-:S04]  /*0040*/  IADD3 R12, -R0, c[0x0][0x160], RZ ;  /* 0x00005800000c7a10 */ /* 0x000fc80007ffe1ff */
[----:B------:R-:W-:-:S13]  /*0050*/  ISETP.GE.U32.AND P0, PT, R12, 0x400, PT ;  /* 0x000004000c00780c */ /* 0x000fda0003f06070 */
[----:B------:R-:W-:Y:S05]  /*0060*/  @!P0 BRA `(.L_x_7721) ;  /* 0x000001d000008947 */ /* 0x000fea0003800000 */
[----:B------:R-:W0:Y:S01]  /*0070*/  S2R R25, SR_TID.X ;  /* 0x0000000000197919 */ /* 0x000e220000002100 */
[----:B------:R-:W-:-:S04]  /*0080*/  IMAD.MOV.U32 R23, RZ, RZ, 0x4 ;  /* 0x00000004ff177424 */ /* 0x000fc800078e00ff */
[----:B------:R-:W-:-:S04]  /*0090*/  IMAD.WIDE R2, R0, R23, c[0x0][0x170] ;  /* 0x00005c0000027625 */ /* 0x000fc800078e0217 */
[----:B------:R-:W-:-:S04]  /*00a0*/  IMAD.WIDE R4, R0, R23, c[0x0][0x178] ;  /* 0x00005e0000047625 */ /* 0x000fc800078e0217 */
[----:B0-----:R-:W-:-:S04]  /*00b0*/  IMAD.WIDE.U32 R18, R25, 0x8, R2 ;  /* 0x0000000819127825 */ /* 0x001fc800078e0002 */
[----:B------:R-:W-:Y:S01]  /*00c0*/  IMAD.WIDE.U32 R20, R25, 0x8, R4 ;  /* 0x0000000819147825 */ /* 0x000fe200078e0004 */
[----:B------:R-:W2:Y:S04]  /*00d0*/  LDG.E.64 R14, [R18.64] ;  /* 0x00000004120e7981 */ /* 0x000ea8000c1e1b00 */
[----:B------:R-:W2:Y:S04]  /*00e0*/  LDG.E.64 R16, [R20.64] ;  /* 0x0000000414107981 */ /* 0x000ea8000c1e1b00 */
[----:B------:R-:W3:Y:S04]  /*00f0*/  LDG.E.64 R8, [R18.64+0x400] ;  /* 0x0004000412087981 */ /* 0x000ee8000c1e1b00 */
[----:B------:R-:W3:Y:S04]  /*0100*/  LDG.E.64 R10, [R20.64+0x400] ;  /* 0x00040004140a7981 */ /* 0x000ee8000c1e1b00 */
[----:B------:R-:W4:Y:S04]  /*0110*/  LDG.E.64 R4, [R18.64+0x800] ;  /* 0x0008000412047981 */ /* 0x000f28000c1e1b00 */
[----:B------:R-:W4:Y:S04]  /*0120*/  LDG.E.64 R2, [R20.64+0x800] ;  /* 0x0008000414027981 */ /* 0x000f28000c1e1b00 */
[----:B------:R-:W5:Y:S04]  /*0130*/  LDG.E.64 R6, [R18.64+0xc00] ;  /* 0x000c000412067981 */ /* 0x000f68000c1e1b00 */
[----:B------:R-:W5:Y:S01]  /*0140*/  LDG.E.64 R12, [R20.64+0xc00] ;  /* 0x000c0004140c7981 */ /* 0x000f62000c1e1b00 */
[----:B------:R-:W-:-:S06]  /*0150*/  IMAD.WIDE.U32 R22, R0, R23, c[0x0][0x168] ;  /* 0x00005a0000167625 */ /* 0x000fcc00078e0017 */
[----:B------:R-:W-:-:S04]  /*0160*/  IMAD.WIDE R22, R25, 0x8, R22 ;  /* 0x0000000819167825 */ /* 0x000fc800078e0216 */
[----:B--2---:R-:W-:Y:S02]  /*0170*/  FMUL.FTZ R15, R15, R17 ;  /* 0x000000110f0f7220 */ /* 0x004fe40000410000 */
[----:B------:R-:W-:-:S05]  /*0180*/  FMUL.FTZ R14, R14, R16 ;  /* 0x000000100e0e7220 */ /* 0x000fca0000410000 */
[----:B------:R-:W-:Y:S01]  /*0190*/  STG.E.64 [R22.64], R14 ;  /* 0x0000000e16007986 */ /* 0x000fe2000c101b04 */
[----:B---3--:R-:W-:Y:S02]  /*01a0*/  FMUL.FTZ R9, R9, R11 ;  /* 0x0000000b09097220 */ /* 0x008fe40000410000 */
[----:B------:R-:W-:-:S05]  /*01b0*/  FMUL.FTZ R8, R8, R10 ;  /* 0x0000000a08087220 */ /* 0x000fca0000410000 */
[----:B------:R-:W-:Y:S01]  /*01c0*/  STG.E.64 [R22.64+0x400], R8 ;  /* 0x0004000816007986 */ /* 0x000fe2000c101b04 */
[----:B----4-:R-:W-:Y:S02]  /*01d0*/  FMUL.FTZ R3, R5, R3 ;  /* 0x0000000305037220 */ /* 0x010fe40000410000 */
[----:B------:R-:W-:-:S05]  /*01e0*/  FMUL.FTZ R2, R4, R2 ;  /* 0x0000000204027220 */ /* 0x000fca0000410000 */
[----:B------:R-:W-:Y:S01]  /*01f0*/  STG.E.64 [R22.64+0x800], R2 ;  /* 0x0008000216007986 */ /* 0x000fe2000c101b04 */
[----:B-----5:R-:W-:Y:S02]  /*0200*/  FMUL.FTZ R7, R7, R13 ;  /* 0x0000000d07077220 */ /* 0x020fe40000410000 */
[----:B------:R-:W-:-:S05]  /*0210*/  FMUL.FTZ R6, R6, R12 ;  /* 0x0000000c06067220 */ /* 0x000fca0000410000 */
[----:B------:R-:W-:Y:S01]  /*0220*/  STG.E.64 [R22.64+0xc00], R6 ;  /* 0x000c000616007986 */ /* 0x000fe2000c101b04 */
[----:B------:R-:W-:Y:S05]  /*0230*/  EXIT ;  /* 0x000000000000794d */ /* 0x000fea0003800000 */
.L_x_7721:
[----:B------:R-:W0:Y:S01]  /*0240*/  S2R R13, SR_TID.X ;  /* 0x00000000000d7919 */ /* 0x000e220000002100 */
[----:B------:R-:W-:Y:S01]  /*0250*/  CS2R R18, SRZ ;  /* 0x0000000000127805 */ /* 0x000fe2000001ff00 */
[----:B------:R-:W-:Y:S01]  /*0260*/  CS2R R20, SRZ ;  /* 0x0000000000147805 */ /* 0x000fe2000001ff00 */
[----:B0-----:R-:W-:Y:S02]  /*0270*/  ISETP.GE.AND P0, PT, R13, R12, PT ;  /* 0x0000000c0d00720c */ /* 0x001fe40003f06270 */
[----:B------:R-:W-:-:S11]  /*0280*/  MOV R23, R13 ;  /* 0x0000000d00177202 */ /* 0x000fd60000000f00 */
[----:B------:R-:W-:Y:S02]  /*0290*/  @!P0 IADD3 R4, R0, R23, RZ ;  /* 0x0000001700048210 */ /* 0x000fe40007ffe0ff */
[----:B------:R-:W-:Y:S02]  /*02a0*/  @!P0 IADD3 R23, R23, 0x80, RZ ;  /* 0x0000008017178810 */ /* 0x000fe40007ffe0ff */
[----:B------:R-:W-:Y:S02]  /*02b0*/  @!P0 MOV R5, 0x4 ;  /* 0x0000000400058802 */ /* 0x000fe40000000f00 */
[----:B------:R-:W-:-:S03]  /*02c0*/  ISETP.GE.AND P5, PT, R23, R12, PT ;  /* 0x0000000c1700720c */ /* 0x000fc60003fa6270 */
[----:B------:R-:W-:-:S04]  /*02d0*/  @!P0 IMAD.WIDE.U32 R2, R4, R5, c[0x0][0x170] ;  /* 0x00005c0004028625 */ /* 0x000fc800078e0005 */
[----:B------:R-:W-:Y:S01]  /*02e0*/  @!P0 IMAD.WIDE.U32 R4, R4, R5, c[0x0][0x178] ;  /* 0x00005e0004048625 */ /* 0x000fe200078e0005 */
[----:B------:R0:W2:Y:S01]  /*02f0*/  @!P0 LDG.E R20, [R2.64] ;  /* 0x0000000402148981 */ /* 0x0000a2000c1e1900 */
[----:B------:R-:W-:-:S03]  /*0300*/  CS2R R16, SRZ ;  /* 0x0000000000107805 */ /* 0x000fc6000001ff00 */
[----:B------:R1:W2:Y:S01]  /*0310*/  @!P0 LDG.E R21, [R4.64] ;  /* 0x0000000404158981 */ /* 0x0002a2000c1e1900 */
[----:B------:R-:W-:Y:S01]  /*0320*/  @!P5 IMAD.IADD R24, R0, 0x1, R23 ;  /* 0x000000010018d824 */ /* 0x000fe200078e0217 */
[----:B------:R-:W-:Y:S02]  /*0330*/  @!P5 IADD3 R23, R23, 0x80, RZ ;  /* 0x000000801717d810 */ /* 0x000fe40007ffe0ff */
[----:B------:R-:W-:Y:S02]  /*0340*/  @!P5 MOV R25, 0x4 ;  /* 0x000000040019d802 */ /* 0x000fe40000000f00 */
[----:B------:R-:W-:-:S03]  /*0350*/  ISETP.GE.AND P1, PT, R23, R12, PT ;  /* 0x0000000c1700720c */ /* 0x000fc60003f26270 */
[----:B------:R-:W-:-:S04]  /*0360*/  @!P5 IMAD.WIDE.U32 R6, R24, R25, c[0x0][0x170] ;  /* 0x00005c001806d625 */ /* 0x000fc800078e0019 */
[----:B------:R-:W-:Y:S01]  /*0370*/  @!P5 IMAD.WIDE.U32 R24, R24, R25, c[0x0][0x178] ;  /* 0x00005e001818d625 */ /* 0x000fe200078e0019 */
[----:B------:R3:W4:Y:S04]  /*0380*/  @!P5 LDG.E R19, [R6.64] ;  /* 0x000000040613d981 */ /* 0x000728000c1e1900 */
[----:B------:R5:W4:Y:S01]  /*0390*/  @!P5 LDG.E R18, [R24.64] ;  /* 0x000000041812d981 */ /* 0x000b22000c1e1900 */
[----:B------:R-:W-:Y:S02]  /*03a0*/  @!P1 IADD3 R9, R0, R23, RZ ;  /* 0x0000001700099210 */ /* 0x000fe40007ffe0ff */
[----:B------:R-:W-:-:S04]  /*03b0*/  @!P1 IADD3 R23, R23, 0x80, RZ ;  /* 0x0000008017179810 */ /* 0x000fc80007ffe0ff */
[----:B------:R-:W-:-:S13]  /*03c0*/  ISETP.GE.AND P2, PT, R23, R12, PT ;  /* 0x0000000c1700720c */ /* 0x000fda0003f46270 */
[----:B------:R-:W-:Y:S02]  /*03d0*/  @!P2 IADD3 R8, R0, R23, RZ ;  /* 0x000000170008a210 */ /* 0x000fe40007ffe0ff */
[----:B------:R-:W-:-:S04]  /*03e0*/  @!P2 IADD3 R23, R23, 0x80, RZ ;  /* 0x000000801717a810 */ /* 0x000fc80007ffe0ff */
[----:B------:R-:W-:-:S13]  /*03f0*/  ISETP.GE.AND P3, PT, R23, R12, PT ;  /* 0x0000000c1700720c */ /* 0x000fda0003f66270 */
[----:B------:R-:W-:Y:S01]  /*0400*/  @!P3 IMAD.IADD R10, R0, 0x1, R23 ;  /* 0x00000001000ab824 */ /* 0x000fe200078e0217 */
[----:B------:R-:W-:-:S04]  /*0410*/  @!P3 IADD3 R23, R23, 0x80, RZ ;  /* 0x000000801717b810 */ /* 0x000fc80007ffe0ff */
[----:B------:R-:W-:Y:S01]  /*0420*/  ISETP.GE.AND P4, PT, R23, R12, PT ;  /* 0x0000000c1700720c */ /* 0x000fe20003f86270 */
[----:B------:R-:W-:Y:S01]  /*0430*/  @!P1 IMAD.MOV.U32 R22, RZ, RZ, 0x4 ;  /* 0x00000004ff169424 */ /* 0x000fe200078e00ff */
[----:B------:R-:W-:-:S11]  /*0440*/  @!P2 MOV R11, 0x4 ;  /* 0x00000004000ba802 */ /* 0x000fd60000000f00 */
[----:B------:R-:W-:Y:S02]  /*0450*/  @!P4 IADD3 R26, R0, R23, RZ ;  /* 0x00000017001ac210 */ /* 0x000fe40007ffe0ff */
[----:B------:R-:W-:-:S04]  /*0460*/  @!P4 IADD3 R23, R23, 0x80, RZ ;  /* 0x000000801717c810 */ /* 0x000fc80007ffe0ff */
[----:B------:R-:W-:Y:S01]  /*0470*/  ISETP.GE.AND P5, PT, R23, R12, PT ;  /* 0x0000000c1700720c */ /* 0x000fe20003fa6270 */
[----:B0-----:R-:W-:-:S04]  /*0480*/  @!P1 IMAD.WIDE.U32 R2, R9, R22, c[0x0][0x170] ;  /* 0x00005c0009029625 */ /* 0x001fc800078e0016 */
[----:B-1----:R-:W-:-:S04]  /*0490*/  @!P1 IMAD.WIDE.U32 R4, R9, R22, c[0x0][0x178] ;  /* 0x00005e0009049625 */ /* 0x002fc800078e0016 */
[CC--:B---3--:R-:W-:Y:S01]  /*04a0*/  @!P2 IMAD.WIDE.U32 R6, R8.reuse, R11.reuse, c[0x0][0x170] ;  /* 0x00005c000806a625 */ /* 0x0c8fe200078e000b */
[----:B------:R-:W-:Y:S01]  /*04b0*/  CS2R R14, SRZ ;  /* 0x00000000000e7805 */ /* 0x000fe2000001ff00 */
[----:B------:R0:W3:Y:S02]  /*04c0*/  @!P1 LDG.E R17, [R4.64] ;  /* 0x0000000404119981 */ /* 0x0000e4000c1e1900 */
[----:B------:R-:W-:-:S03]  /*04d0*/  @!P2 IMAD.WIDE.U32 R8, R8, R11, c[0x0][0x178] ;  /* 0x00005e000808a625 */ /* 0x000fc600078e000b */
[----:B------:R1:W3:Y:S04]  /*04e0*/  @!P1 LDG.E R14, [R2.64] ;  /* 0x00000004020e9981 */ /* 0x0002e8000c1e1900 */
[----:B------:R1:W3:Y:S01]  /*04f0*/  @!P2 LDG.E R16, [R8.64] ;  /* 0x000000040810a981 */ /* 0x0002e2000c1e1900 */
[----:B------:R-:W-:Y:S01]  /*0500*/  HFMA2.MMA R22, -RZ, RZ, 0, 0 ;  /* 0x00000000ff167435 */ /* 0x000fe200000001ff */
[----:B0-----:R-:W-:Y:S01]  /*0510*/  @!P4 MOV R5, 0x4 ;  /* 0x000000040005c802 */ /* 0x001fe20000000f00 */
[----:B------:R-:W-:Y:S01]  /*0520*/  CS2R R28, SRZ ;  /* 0x00000000001c7805 */ /* 0x000fe2000001ff00 */
[----:B------:R-:W-:Y:S01]  /*0530*/  IMAD.MOV.U32 R27, RZ, RZ, RZ ;  /* 0x000000ffff1b7224 */ /* 0x000fe200078e00ff */
[----:B------:R0:W3:Y:S01]  /*0540*/  @!P2 LDG.E R15, [R6.64] ;  /* 0x00000004060fa981 */ /* 0x0000e2000c1e1900 */
[----:B-1----:R-:W-:-:S02]  /*0550*/  @!P5 IADD3 R8, R0, R23, RZ ;  /* 0x000000170008d210 */ /* 0x002fc40007ffe0ff */
[----:B------:R-:W-:Y:S01]  /*0560*/  @!P5 IADD3 R23, R23, 0x80, RZ ;  /* 0x000000801717d810 */ /* 0x000fe20007ffe0ff */
[----:B------:R-:W-:-:S03]  /*0570*/  @!P3 IMAD.MOV.U32 R11, RZ, RZ, 0x4 ;  /* 0x00000004ff0bb424 */ /* 0x000fc600078e00ff */
[----:B------:R-:W-:Y:S01]  /*0580*/  ISETP.GE.AND P1, PT, R23, R12, PT ;  /* 0x0000000c1700720c */ /* 0x000fe20003f26270 */
[----:B-----5:R-:W-:-:S04]  /*0590*/  @!P3 IMAD.WIDE.U32 R24, R10, R11, c[0x0][0x170] ;  /* 0x00005c000a18b625 */ /* 0x020fc800078e000b */
[----:B------:R-:W-:Y:S01]  /*05a0*/  @!P4 IMAD.WIDE.U32 R2, R26, R5, c[0x0][0x170] ;  /* 0x00005c001a02c625 */ /* 0x000fe200078e0005 */
[----:B------:R1:W5:Y:S03]  /*05b0*/  @!P3 LDG.E R22, [R24.64] ;  /* 0x000000041816b981 */ /* 0x000366000c1e1900 */
[----:B------:R-:W-:Y:S01]  /*05c0*/  @!P3 IMAD.WIDE.U32 R10, R10, R11, c[0x0][0x178] ;  /* 0x00005e000a0ab625 */ /* 0x000fe200078e000b */
[----:B------:R0:W5:Y:S01]  /*05d0*/  @!P4 LDG.E R28, [R2.64] ;  /* 0x00000004021cc981 */ /* 0x000162000c1e1900 */
[----:B------:R-:W-:-:S03]  /*05e0*/  @!P5 MOV R9, 0x4 ;  /* 0x000000040009d802 */ /* 0x000fc60000000f00 */
[----:B------:R0:W5:Y:S01]  /*05f0*/  @!P3 LDG.E R27, [R10.64] ;  /* 0x000000040a1bb981 */ /* 0x000162000c1e1900 */
[----:B-1----:R-:W-:Y:S02]  /*0600*/  @!P1 IADD3 R25, R0, R23, RZ ;  /* 0x0000001700199210 */ /* 0x002fe40007ffe0ff */
[----:B0-----:R-:W-:Y:S01]  /*0610*/  @!P1 MOV R2, 0x4 ;  /* 0x0000000400029802 */ /* 0x001fe20000000f00 */
[----:B------:R-:W-:-:S04]  /*0620*/  @!P4 IMAD.WIDE.U32 R4, R26, R5, c[0x0][0x178] ;  /* 0x00005e001a04c625 */ /* 0x000fc800078e0005 */
[CC--:B------:R-:W-:Y:S01]  /*0630*/  @!P1 IMAD.WIDE.U32 R10, R25.reuse, R2.reuse, c[0x0][0x170] ;  /* 0x00005c00190a9625 */ /* 0x0c0fe200078e0002 */
[----:B------:R0:W5:Y:S03]  /*0640*/  @!P4 LDG.E R29, [R4.64] ;  /* 0x00000004041dc981 */ /* 0x000166000c1e1900 */
[----:B------:R-:W-:Y:S02]  /*0650*/  @!P1 IMAD.WIDE.U32 R2, R25, R2, c[0x0][0x178] ;  /* 0x00005e0019029625 */ /* 0x000fe400078e0002 */
[----:B------:R-:W-:Y:S02]  /*0660*/  CS2R R24, SRZ ;  /* 0x0000000000187805 */ /* 0x000fe4000001ff00 */
[----:B------:R-:W-:Y:S02]  /*0670*/  IMAD.MOV.U32 R26, RZ, RZ, RZ ;  /* 0x000000ffff1a7224 */ /* 0x000fe400078e00ff */
[----:B------:R-:W-:-:S02]  /*0680*/  @!P5 IMAD.WIDE.U32 R6, R8, R9, c[0x0][0x170] ;  /* 0x00005c000806d625 */ /* 0x000fc400078e0009 */
[----:B------:R-:W5:Y:S02]  /*0690*/  @!P1 LDG.E R24, [R10.64] ;  /* 0x000000040a189981 */ /* 0x000f64000c1e1900 */
[----:B------:R-:W-:Y:S02]  /*06a0*/  IMAD.MOV.U32 R23, RZ, RZ, RZ ;  /* 0x000000ffff177224 */ /* 0x000fe400078e00ff */
[----:B------:R-:W-:Y:S01]  /*06b0*/  @!P5 IMAD.WIDE.U32 R8, R8, R9, c[0x0][0x178] ;  /* 0x00005e000808d625 */ /* 0x000fe200078e0009 */
[----:B------:R1:W5:Y:S04]  /*06c0*/  @!P5 LDG.E R26, [R6.64] ;  /* 0x00000004061ad981 */ /* 0x000368000c1e1900 */
[----:B------:R-:W5:Y:S04]  /*06d0*/  @!P5 LDG.E R23, [R8.64] ;  /* 0x000000040817d981 */ /* 0x000f68000c1e1900 */
[----:B------:R-:W5:Y:S01]  /*06e0*/  @!P1 LDG.E R25, [R2.64] ;  /* 0x0000000402199981 */ /* 0x000f62000c1e1900 */
[----:B0-----:R-:W-:-:S02]  /*06f0*/  @!P0 IADD3 R4, R0, R13, RZ ;  /* 0x0000000d00048210 */ /* 0x001fc40007ffe0ff */
[----:B------:R-:W-:Y:S02]  /*0700*/  @!P0 MOV R5, 0x4 ;  /* 0x0000000400058802 */ /* 0x000fe40000000f00 */
[----:B-1----:R-:W-:-:S03]  /*0710*/  IADD3 R6, R13, 0x80, RZ ;  /* 0x000000800d067810 */ /* 0x002fc60007ffe0ff */
[----:B------:R-:W-:-:S04]  /*0720*/  @!P0 IMAD.WIDE.U32 R4, R4, R5, c[0x0][0x168] ;  /* 0x00005a0004048625 */ /* 0x000fc800078e0005 */
[----:B------:R-:W-:Y:S01]  /*0730*/  @!P0 IMAD.MOV.U32 R13, RZ, RZ, R6 ;  /* 0x000000ffff0d8224 */ /* 0x000fe200078e0006 */
[----:B------:R-:W-:Y:S01]  /*0740*/  BSSY B0, `(.L_x_7722) ;  /* 0x0000036000007945 */ /* 0x000fe20003800000 */
[----:B------:R-:W-:Y:S01]  /*0750*/  BSSY B1, `(.L_x_7723) ;  /* 0x000002e000017945 */ /* 0x000fe20003800000 */
[----:B--2---:R-:W-:-:S05]  /*0760*/  FMUL.FTZ R21, R21, R20 ;  /* 0x0000001415157220 */ /* 0x004fca0000410000 */
[----:B------:R0:W-:Y:S01]  /*0770*/  @!P0 STG.E [R4.64], R21 ;  /* 0x0000001504008986 */ /* 0x0001e2000c101904 */
[----:B------:R-:W-:Y:S01]  /*0780*/  ISETP.GE.AND P0, PT, R13, R12, PT ;  /* 0x0000000c0d00720c */ /* 0x000fe20003f06270 */
[----:B----4-:R-:W-:Y:S02]  /*0790*/  FMUL.FTZ R19, R18, R19 ;  /* 0x0000001312137220 */ /* 0x010fe40000410000 */
[----:B---3--:R-:W-:Y:S02]  /*07a0*/  FMUL.FTZ R17, R17, R14 ;  /* 0x0000000e11117220 */ /* 0x008fe40000410000 */
[----:B------:R-:W-:Y:S02]  /*07b0*/  FMUL.FTZ R15, R16, R15 ;  /* 0x0000000f100f7220 */ /* 0x000fe40000410000 */
[----:B-----5:R-:W-:Y:S02]  /*07c0*/  FMUL.FTZ R22, R27, R22 ;  /* 0x000000161b167220 */ /* 0x020fe40000410000 */
[----:B------:R-:W-:-:S02]  /*07d0*/  FMUL.FTZ R28, R29, R28 ;  /* 0x0000001c1d1c7220 */ /* 0x000fc40000410000 */
[----:B------:R-:W-:Y:S02]  /*07e0*/  FMUL.FTZ R23, R23, R26 ;  /* 0x0000001a17177220 */ /* 0x000fe40000410000 */
[----:B------:R-:W-:Y:S01]  /*07f0*/  FMUL.FTZ R24, R25, R24 ;  /* 0x0000001819187220 */ /* 0x000fe20000410000 */
[----:B------:R-:W-:Y:S05]  /*0800*/  @P0 BRA `(.L_x_7724) ;  /* 0x000000c000000947 */ /* 0x000fea0003800000 */
[----:B0-----:R-:W-:Y:S02]  /*0810*/  IADD3 R2, R0, R13, RZ ;  /* 0x0000000d00027210 */ /* 0x001fe40007ffe0ff */
[----:B------:R-:W-:Y:S02]  /*0820*/  MOV R3, 0x4 ;  /* 0x0000000400037802 */ /* 0x000fe40000000f00 */
        /* <DEDUP_REMOVED lines=10> */
.L_x_7724:
[----:B0-----:R-:W-:-:S13]  /*08d0*/  ISETP.GE.AND P0, PT, R13, R12, PT ;  /* 0x0000000c0d00720c */ /* 0x001fda0003f06270 */
[----:B------:R-:W-:Y:S05]  /*08e0*/  @P0 BRA `(.L_x_7726) ;  /* 0x000000c000000947 */ /* 0x000fea0003800000 */
[----:B------:R-:W-:Y:S01]  /*08f0*/  IADD3 R2, R0, R13, RZ ;  /* 0x0000000d00027210 */ /* 0x000fe20007ffe0ff */
[----:B------:R-:W-:Y:S01]  /*0900*/  IMAD.MOV.U32 R3, RZ, RZ, 0x4 ;  /* 0x00000004ff037424 */ /* 0x000fe200078e00ff */
[----:B------:R-:W-:-:S03]  /*0910*/  IADD3 R13, R13, 0x80, RZ ;  /* 0x000000800d0d7810 */ /* 0x000fc60007ffe0ff */
[----:B------:R-:W-:-:S05]  /*0920*/  IMAD.WIDE.U32 R2, R2, R3, c[0x0][0x168] ;  /* 0x00005a0002027625 */ /* 0x000fca00078e0003 */
[----:B------:R0:W-:Y:S02]  /*0930*/  STG.E [R2.64], R15 ;  /* 0x0000000f02007986 */ /* 0x0001e4000c101904 */
.L_x_7725:
[----:B------:R-:W-:-:S13]  /*0940*/  ISETP.GE.AND P0, PT, R13, R12, PT ;  /* 0x0000000c0d00720c */ /* 0x000fda0003f06270 */
[----:B------:R-:W-:Y:S05]  /*0950*/  @P0 BRA `(.L_x_7727) ;  /* 0x000000d000000947 */ /* 0x000fea0003800000 */
[----:B0-----:R-:W-:Y:S02]  /*0960*/  IADD3 R2, R0, R13, RZ ;  /* 0x0000000d00027210 */ /* 0x001fe40007ffe0ff */
[----:B------:R-:W-:Y:S02]  /*0970*/  MOV R3, 0x4 ;  /* 0x0000000400037802 */ /* 0x000fe40000000f00 */
[----:B------:R-:W-:-:S03]  /*0980*/  IADD3 R13, R13, 0x80, RZ ;  /* 0x000000800d0d7810 */ /* 0x000fc60007ffe0ff */
[----:B------:R-:W-:-:S05]  /*0990*/  IMAD.WIDE.U32 R2, R2, R3, c[0x0][0x168] ;  /* 0x00005a0002027625 */ /* 0x000fca00078e0003 */
[----:B------:R0:W-:Y:S02]  /*09a0*/  STG.E [R2.64], R22 ;  /* 0x0000001602007986 */ /* 0x0001e4000c101904 */
.L_x_7726:
[----:B------:R-:W-:-:S13]  /*09b0*/  ISETP.GE.AND P0, PT, R13, R12, PT ;  /* 0x0000000c0d00720c */ /* 0x000fda0003f06270 */
[----:B------:R-:W-:Y:S01]  /*09c0*/  @P0 BREAK B1 ;  /* 0x0000000000010942 */ /* 0x000fe20003800000 */
[----:B------:R-:W-:Y:S05]  /*09d0*/  @P0 BRA `(.L_x_7728) ;  /* 0x000000c000000947 */ /* 0x000fea0003800000 */
[----:B0-----:R-:W-:Y:S01]  /*09e0*/  HFMA2.MMA R3, -RZ, RZ, 0, 2.384185791015625e-07 ;  /* 0x00000004ff037435 */ /* 0x001fe200000001ff */
[----:B------:R-:W-:Y:S01]  /*09f0*/  IMAD.IADD R2, R0, 0x1, R13 ;  /* 0x0000000100027824 */ /* 0x000fe200078e020d */
[----:B------:R-:W-:-:S08]  /*0a00*/  IADD3 R13, R13, 0x80, RZ ;  /* 0x000000800d0d7810 */ /* 0x000fd00007ffe0ff */
[----:B------:R-:W-:-:S05]  /*0a10*/  IMAD.WIDE.U32 R2, R2, R3, c[0x0][0x168] ;  /* 0x00005a0002027625 */ /* 0x000fca00078e0003 */
[----:B------:R0:W-:Y:S02]  /*0a20*/  STG.E [R2.64], R28 ;  /* 0x0000001c02007986 */ /* 0x0001e4000c101904 */
.L_x_7727:
[----:B------:R-:W-:Y:S05]  /*0a30*/  BSYNC B1 ;  /* 0x0000000000017941 */ /* 0x000fea0003800000 */
.L_x_7723:
[----:B------:R-:W-:-:S13]  /*0a40*/  ISETP.GE.AND P0, PT, R13, R12, PT ;  /* 0x0000000c0d00720c */ /* 0x000fda0003f06270 */
[----:B0-----:R-:W-:Y:S01]  /*0a50*/  @!P0 IADD3 R2, R0, R13, RZ ;  /* 0x0000000d00028210 */ /* 0x001fe20007ffe0ff */
[----:B------:R-:W-:Y:S01]  /*0a60*/  @!P0 IMAD.MOV.U32 R3, RZ, RZ, 0x4 ;  /* 0x00000004ff038424 */ /* 0x000fe200078e00ff */
[----:B------:R-:W-:-:S03]  /*0a70*/  @!P0 IADD3 R13, R13, 0x80, RZ ;  /* 0x000000800d0d8810 */ /* 0x000fc60007ffe0ff */
[----:B------:R-:W-:-:S05]  /*0a80*/  @!P0 IMAD.WIDE.U32 R2, R2, R3, c[0x0][0x168] ;  /* 0x00005a0002028625 */ /* 0x000fca00078e0003 */
[----:B------:R0:W-:Y:S02]  /*0a90*/  @!P0 STG.E [R2.64], R23 ;  /* 0x0000001702008986 */ /* 0x0001e4000c101904 */
.L_x_7728:
[----:B------:R-:W-:Y:S05]  /*0aa0*/  BSYNC B0 ;  /* 0x0000000000007941 */ /* 0x000fea0003800000 */
.L_x_7722:
[----:B------:R-:W-:Y:S01]  /*0ab0*/  WARPSYNC 0xffffffff ;  /* 0xffffffff00007948 */ /* 0x000fe20003800000 */
[----:B------:R-:W-:-:S13]  /*0ac0*/  ISETP.GE.AND P0, PT, R13, R12, PT ;  /* 0x0000000c0d00720c */ /* 0x000fda0003f06270 */
[----:B------:R-:W-:Y:S05]  /*0ad0*/  @P0 EXIT ;  /* 0x000000000000094d */ /* 0x000fea0003800000 */
[----:B0-----:R-:W-:Y:S02]  /*0ae0*/  IADD3 R2, R0, R13, RZ ;  /* 0x0000000d00027210 */ /* 0x001fe40007ffe0ff */
[----:B------:R-:W-:-:S05]  /*0af0*/  MOV R3, 0x4 ;  /* 0x0000000400037802 */ /* 0x000fca0000000f00 */
[----:B------:R-:W-:-:S05]  /*0b00*/  IMAD.WIDE.U32 R2, R2, R3, c[0x0][0x168] ;  /* 0x00005a0002027625 */ /* 0x000fca00078e0003 */
[----:B------:R-:W-:Y:S01]  /*0b10*/  STG.E [R2.64], R24 ;  /* 0x0000001802007986 */ /* 0x000fe2000c101904 */
[----:B------:R-:W-:Y:S05]  /*0b20*/  EXIT ;  /* 0x000000000000794d */ /* 0x000fea0003800000 */
.L_x_7729:
        /* <DEDUP_REMOVED lines=13> */
.L_x_26792:


//--------------------- .text._ZN2at6native29vectorized_elementwise_kernelILi4EZZZNS0_49_GLOBAL__N__b919a28f_16_Normalization_cu_5c38458736batch_norm_elementwise_backward_evalERKNS_6TensorES5_S5_S5_ENKUlvE0_clEvENKUlvE0_clEvEUlffE_St5arrayIPcLm3EEEEviT0_T1_ --------------------------
	.section	.text._ZN2at6native29vectorized_elementwise_kernelILi4EZZZNS0_49_GLOBAL__N__b919a28f_16_Normalization_cu_5c38458736batch_norm_elementwise_backward_evalERKNS_6TensorES5_S5_S5_ENKUlvE0_clEvENKUlvE0_clEvEUlffE_St5arrayIPcLm3EEEEviT0_T1_,"ax",@progbits
	.sectioninfo	@"SHI_REGISTERS=32"
	.align	128
        .global         _ZN2at6native29vectorized_elementwise_kernelILi4EZZZNS0_49_GLOBAL__N__b919a28f_16_Normalization_cu_5c38458736batch_norm_elementwise_backward_evalERKNS_6TensorES5_S5_S5_ENKUlvE0_clEvENKUlvE0_clEvEUlffE_St5arrayIPcLm3EEEEviT0_T1_
        .type           _ZN2at6native29vectorized_elementwise_kernelILi4EZZZNS0_49_GLOBAL__N__b919a28f_16_Normalization_cu_5c38458736batch_norm_elementwise_backward_evalERKNS_6TensorES5_S5_S5_ENKUlvE0_clEvENKUlvE0_clEvEUlffE_St5arrayIPcLm3EEEEviT0_T1_,@function
        .size           _ZN2at6native29vectorized_elementwise_kernelILi4EZZZNS0_49_GLOBAL__N__b919a28f_16_Normalization_cu_5c38458736batch_norm_elementwise_backward_evalERKNS_6TensorES5_S5_S5_ENKUlvE0_clEvENKUlvE0_clEvEUlffE_St5arrayIPcLm3EEEEviT0_T1_,(.L_x_26793 - _ZN2at6native29vectorized_elementwise_kernelILi4EZZZNS0_49_GLOBAL__N__b919a28f_16_Normalization_cu_5c38458736batch_norm_elementwise_backward_evalERKNS_6TensorES5_S5_S5_ENKUlvE0_clEvENKUlvE0_clEvEUlffE_St5arrayIPcLm3EEEEviT0_T1_)
        .other          _ZN2at6native29vectorized_elementwise_kernelILi4EZZZNS0_49_GLOBAL__N__b919a28f_16_Normalization_cu_5c38458736batch_norm_elementwise_backward_evalERKNS_6TensorES5_S5_S5_ENKUlvE0_clEvENKUlvE0_clEvEUlffE_St5arrayIPcLm3EEEEviT0_T1_,@"STO_CUDA_ENTRY STV_DEFAULT"
_ZN2at6native29vectorized_elementwise_kernelILi4EZZZNS0_49_GLOBAL__N__b919a28f_16_Normalization_cu_5c38458736batch_norm_elementwise_backward_evalERKNS_6TensorES5_S5_S5_ENKUlvE0_clEvENKUlvE0_clEvEUlffE_St5arrayIPcLm3EEEEviT0_T1_:
.text._ZN2at6native29vectorized_elementwise_kernelILi4EZZZNS0_49_GLOBAL__N__b919a28f_16_Normalization_cu_5c38458736batch_norm_elementwise_backward_evalERKNS_6TensorES5_S5_S5_ENKUlvE0_clEvENKUlvE0_clEvEUlffE_St5arrayIPcLm3EEEEviT0_T1_:
        /* <DEDUP_REMOVED lines=13> */
[----:B------:R-:W2:Y:S04]  /*00d0*/  LDG.E.128 R12, [R2.64+0x800] ;  /* 0x00080004020c7981 */ /* 0x000ea8000c1e1d00 */
[----:B------:R-:W3:Y:S04]  /*00e0*/  LDG.E.128 R4, [R2.64] ;  /* 0x0000000402047981 */ /* 0x000ee8000c1e1d00 */
[----:B------:R-:W3:Y:S04]  /*00f0*/  LDG.E.128 R8, [R20.64] ;  /* 0x0000000414087981 */ /* 0x000ee8000c1e1d00 */
[----:B------:R-:W2:Y:S01]  /*0100*/  LDG.E.128 R16, [R20.64+0x800] ;  /* 0x0008000414107981 */ /* 0x000ea2000c1e1d00 */
[----:B------:R-:W-:-:S06]  /*0110*/  IMAD.WIDE.U32 R22, R0, R23, c[0x0][0x168] ;  /* 0x00005a0000167625 */ /* 0x000fcc00078e0017 */
[----:B------:R-:W-:-:S04]  /*0120*/  IMAD.WIDE R22, R25, 0x10, R22 ;  /* 0x0000001019167825 */ /* 0x000fc800078e0216 */
[----:B---3--:R-:W-:Y:S02]  /*0130*/  FMUL.FTZ R7, R7, R11 ;  /* 0x0000000b07077220 */ /* 0x008fe40000410000 */
[----:B------:R-:W-:Y:S02]  /*0140*/  FMUL.FTZ R6, R6, R10 ;  /* 0x0000000a06067220 */ /* 0x000fe40000410000 */
[----:B------:R-:W-:Y:S02]  /*0150*/  FMUL.FTZ R5, R5, R9 ;  /* 0x0000000905057220 */ /* 0x000fe40000410000 */
[----:B------:R-:W-:Y:S02]  /*0160*/  FMUL.FTZ R4, R4, R8 ;  /* 0x0000000804047220 */ /* 0x000fe40000410000 */
[----:B--2---:R-:W-:Y:S02]  /*0170*/  FMUL.FTZ R15, R15, R19 ;  /* 0x000000130f0f7220 */ /* 0x004fe40000410000 */
[----:B------:R-:W-:-:S02]  /*0180*/  FMUL.FTZ R14, R14, R18 ;  /* 0x000000120e0e7220 */ /* 0x000fc40000410000 */
[----:B------:R-:W-:Y:S02]  /*0190*/  FMUL.FTZ R13, R13, R17 ;  /* 0x000000110d0d7220 */ /* 0x000fe40000410000 */
[----:B------:R-:W-:Y:S01]  /*01a0*/  FMUL.FTZ R12, R12, R16 ;  /* 0x000000100c0c7220 */ /* 0x000fe20000410000 */
[----:B------:R-:W-:Y:S04]  /*01b0*/  STG.E.128 [R22.64], R4 ;  /* 0x0000000416007986 */ /* 0x000fe8000c101d04 */
[----:B------:R-:W-:Y:S01]  /*01c0*/  STG.E.128 [R22.64+0x800], R12 ;  /* 0x0008000c16007986 */ /* 0x000fe2000c101d04 */
[----:B------:R-:W-:Y:S05]  /*01d0*/  EXIT ;  /* 0x000000000000794d */ /* 0x000fea0003800000 */
.L_x_7730:
[----:B------:R-:W0:Y:S01]  /*01e0*/  S2R R13, SR_TID.X ;  /* 0x00000000000d7919 */ /* 0x000e220000002100 */
[----:B------:R-:W-:Y:S01]  /*01f0*/  CS2R R18, SRZ ;  /* 0x0000000000127805 */ /* 0x000fe2000001ff00 */
[----:B------:R-:W-:Y:S01]  /*0200*/  CS2R R20, SRZ ;  /* 0x0000000000147805 */ /* 0x000fe2000001ff00 */
[----:B0-----:R-:W-:-:S02]  /*0210*/  ISETP.GE.AND P0, PT, R13, R12, PT ;  /* 0x0000000c0d00720c */ /* 0x001fc40003f06270 */
        /* <DEDUP_REMOVED lines=101> */
.L_x_7733:
[----:B0-----:R-:W-:-:S13]  /*0870*/  ISETP.GE.AND P0, PT, R13, R12, PT ;  /* 0x0000000c0d00720c */ /* 0x001fda0003f06270 */
[----:B------:R-:W-:Y:S05]  /*0880*/  @P0 BRA `(.L_x_7735) ;  /* 0x000000c000000947 */ /* 0x000fea0003800000 */
[----:B------:R-:W-:Y:S01]  /*0890*/  IADD3 R2, R0, R13, RZ ;  /* 0x0000000d00027210 */ /* 0x000fe20007ffe0ff */
[----:B------:R-:W-:Y:S01]  /*08a0*/  IMAD.MOV.U32 R3, RZ, RZ, 0x4 ;  /* 0x00000004ff037424 */ /* 0x000fe200078e00ff */
[----:B------:R-:W-:-:S03]  /*08b0*/  IADD3 R13, R13, 0x80, RZ ;  /* 0x000000800d0d7810 */ /* 0x000fc60007ffe0ff */
[----:B------:R-:W-:-:S05]  /*08c0*/  IMAD.WIDE.U32 R2, R2, R3, c[0x0][0x168] ;  /* 0x00005a0002027625 */ /* 0x000fca00078e0003 */
[----:B------:R0:W-:Y:S02]  /*08d0*/  STG.E [R2.64], R15 ;  /* 0x0000000f02007986 */ /* 0x0001e4000c101904 */
.L_x_7734:
[----:B------:R-:W-:-:S13]  /*08e0*/  ISETP.GE.AND P0, PT, R13, R12, PT ;  /* 0x0000000c0d00720c */ /* 0x000fda0003f06270 */
[----:B------:R-:W-:Y:S05]  /*08f0*/  @P0 BRA `(.L_x_7736) ;  /* 0x000000d000000947 */ /* 0x000fea0003800000 */
[----:B0-----:R-:W-:Y:S02]  /*0900*/  IADD3 R2, R0, R13, RZ ;  /* 0x0000000d00027210 */ /* 0x001fe40007ffe0ff */
[----:B------:R-:W-:Y:S02]  /*0910*/  MOV R3, 0x4 ;  /* 0x0000000400037802 */ /* 0x000fe40000000f00 */
[----:B------:R-:W-:-:S03]  /*0920*/  IADD3 R13, R13, 0x80, RZ ;  /* 0x000000800d0d7810 */ /* 0x000fc60007ffe0ff */
[----:B------:R-:W-:-:S05]  /*0930*/  IMAD.WIDE.U32 R2, R2, R3, c[0x0][0x168] ;  /* 0x00005a0002027625 */ /* 0x000fca00078e0003 */
[----:B------:R0:W-:Y:S02]  /*0940*/  STG.E [R2.64], R22 ;  /* 0x0000001602007986 */ /* 0x0001e4000c101904 */
.L_x_7735:
        /* <DEDUP_REMOVED lines=8> */
.L_x_7736:
[----:B------:R-:W-:Y:S05]  /*09d0*/  BSYNC B1 ;  /* 0x0000000000017941 */ /* 0x000fea0003800000 */
.L_x_7732:
[----:B------:R-:W-:-:S13]  /*09e0*/  ISETP.GE.AND P0, PT, R13, R12, PT ;  /* 0x0000000c0d00720c */ /* 0x000fda0003f06270 */
[----:B0-----:R-:W-:Y:S01]  /*09f0*/  @!P0 IADD3 R2, R0, R13, RZ ;  /* 0x0000000d00028210 */ /* 0x001fe20007ffe0ff */
[----:B------:R-:W-:Y:S01]  /*0a00*/  @!P0 IMAD.MOV.U32 R3, RZ, RZ, 0x4 ;  /* 0x00000004ff038424 */ /* 0x000fe200078e00ff */
[----:B------:R-:W-:-:S03]  /*0a10*/  @!P0 IADD3 R13, R13, 0x80, RZ ;  /* 0x000000800d0d8810 */ /* 0x000fc60007ffe0ff */
[----:B------:R-:W-:-:S05]  /*0a20*/  @!P0 IMAD.WIDE.U32 R2, R2, R3, c[0x0][0x168] ;  /* 0x00005a0002028625 */ /* 0x000fca00078e0003 */
[----:B------:R0:W-:Y:S02]  /*0a30*/  @!P0 STG.E [R2.64], R23 ;  /* 0x0000001702008986 */ /* 0x0001e4000c101904 */
.L_x_7737:
[----:B------:R-:W-:Y:S05]  /*0a40*/  BSYNC B0 ;  /* 0x0000000000007941 */ /* 0x000fea0003800000 */
.L_x_7731:
        /* <DEDUP_REMOVED lines=8> */
.L_x_7738:
        /* <DEDUP_REMOVED lines=11> */
.L_x_26793:


//--------------------- .text._ZN2at6native29vectorized_elementwise_kernelILi8EZZZNS0_49_GLOBAL__N__b919a28f_16_Normalization_cu_5c38458736batch_norm_elementwise_backward_evalERKNS_6TensorES5_S5_S5_ENKUlvE0_clEvENKUlvE0_clEvEUlffE_St5arrayIPcLm3EEEEviT0_T1_ --------------------------
	.section	.text._ZN2at6native29vectorized_elementwise_kernelILi8EZZZNS0_49_GLOBAL__N__b919a28f_16_Normalization_cu_5c38458736batch_norm_elementwise_backward_evalERKNS_6TensorES5_S5_S5_ENKUlvE0_clEvENKUlvE0_clEvEUlffE_St5arrayIPcLm3EEEEviT0_T1_,"ax",@progbits
	.sectioninfo	@"SHI_REGISTERS=4"
	.align	128
        .global         _ZN2at6native29vectorized_elementwise_kernelILi8EZZZNS0_49_GLOBAL__N__b919a28f_16_Normalization_cu_5c38458736batch_norm_elementwise_backward_evalERKNS_6TensorES5_S5_S5_ENKUlvE0_clEvENKUlvE0_clEvEUlffE_St5arrayIPcLm3EEEEviT0_T1_
        .type           _ZN2at6native29vectorized_elementwise_kernelILi8EZZZNS0_49_GLOBAL__N__b919a28f_16_Normalization_cu_5c38458736batch_norm_elementwise_backward_evalERKNS_6TensorES5_S5_S5_ENKUlvE0_clEvENKUlvE0_clEvEUlffE_St5arrayIPcLm3EEEEviT0_T1_,@function
        .size           _ZN2at6native29vectorized_elementwise_kernelILi8EZZZNS0_49_GLOBAL__N__b919a28f_16_Normalization_cu_5c38458736batch_norm_elementwise_backward_evalERKNS_6TensorES5_S5_S5_ENKUlvE0_clEvENKUlvE0_clEvEUlffE_St5arrayIPcLm3EEEEviT0_T1_,(.L_x_26794 - _ZN2at6native29vectorized_elementwise_kernelILi8EZZZNS0_49_GLOBAL__N__b919a28f_16_Normalization_cu_5c38458736batch_norm_elementwise_backward_evalERKNS_6TensorES5_S5_S5_ENKUlvE0_clEvENKUlvE0_clEvEUlffE_St5arrayIPcLm3EEEEviT0_T1_)
        .other          _ZN2at6native29vectorized_elementwise_kernelILi8EZZZNS0_49_GLOBAL__N__b919a28f_16_Normalization_cu_5c38458736batch_norm_elementwise_backward_evalERKNS_6TensorES5_S5_S5_ENKUlvE0_clEvENKUlvE0_clEvEUlffE_St5arrayIPcLm3EEEEviT0_T1_,@"STO_CUDA_ENTRY STV_DEFAULT"
_ZN2at6native29vectorized_elementwise_kernelILi8EZZZNS0_49_GLOBAL__N__b919a28f_16_Normalization_cu_5c38458736batch_norm_elementwise_backward_evalERKNS_6TensorES5_S5_S5_ENKUlvE0_clEvENKUlvE0_clEvEUlffE_St5arrayIPcLm3EEEEviT0_T1_:
.text._ZN2at6native29vectorized_elementwise_kernelILi8EZZZNS0_49_GLOBAL__N__b919a28f_16_Normalization_cu_5c38458736batch_norm_elementwise_backward_evalERKNS_6TensorES5_S5_S5_ENKUlvE0_clEvENKUlvE0_clEvEUlffE_St5arrayIPcLm3EEEEviT0_T1_:
[----:B------:R-:W-:Y:S02]  /*0000*/  MOV R1, c[0x0][0x28] ;  /* 0x00000a0000017a02 */ /* 0x000fe40000000f00 */
[----:B------:R-:W-:Y:S05]  /*0010*/  EXIT ;  /* 0x000000000000794d */ /* 0x000fea0003800000 */
.L_x_7739:
        /* <DEDUP_REMOVED lines=14> */
.L_x_26794:


//--------------------- .text._ZN2at6native18elementwise_kernelILi128ELi4EZNS0_15gpu_kernel_implIZZZNS0_49_GLOBAL__N__b919a28f_16_Normalization_cu_5c38458736batch_norm_elementwise_backward_evalERKNS_6TensorES6_S6_S6_ENKUlvE0_clEvENKUlvE_clEvEUlddE_EEvRNS_18TensorIteratorBaseERKT_EUliE_EEviT1_ --------------------------
	.section	.text._ZN2at6native18elementwise_kernelILi128ELi4EZNS0_15gpu_kernel_implIZZZNS0_49_GLOBAL__N__b919a28f_16_Normalization_cu_5c38458736batch_norm_elementwise_backward_evalERKNS_6TensorES6_S6_S6_ENKUlvE0_clEvENKUlvE_clEvEUlddE_EEvRNS_18TensorIteratorBaseERKT_EUliE_EEviT1_,"ax",@progbits
	.sectioninfo	@"SHI_REGISTERS=28"
	.align	128
        .global         _ZN2at6native18elementwise_kernelILi128ELi4EZNS0_15gpu_kernel_implIZZZNS0_49_GLOBAL__N__b919a28f_16_Normalization_cu_5c38458736batch_norm_elementwise_backward_evalERKNS_6TensorES6_S6_S6_ENKUlvE0_clEvENKUlvE_clEvEUlddE_EEvRNS_18TensorIteratorBaseERKT_EUliE_EEviT1_
        .type           _ZN2at6native18elementwise_kernelILi128ELi4EZNS0_15gpu_kernel_implIZZZNS0_49_GLOBAL__N__b919a28f_16_Normalization_cu_5c38458736batch_norm_elementwise_backward_evalERKNS_6TensorES6_S6_S6_ENKUlvE0_clEvENKUlvE_clEvEUlddE_EEvRNS_18TensorIteratorBaseERKT_EUliE_EEviT1_,@function
        .size           _ZN2at6native18elementwise_kernelILi128ELi4EZNS0_15gpu_kernel_implIZZZNS0_49_GLOBAL__N__b919a28f_16_Normalization_cu_5c38458736batch_norm_elementwise_backward_evalERKNS_6TensorES6_S6_S6_ENKUlvE0_clEvENKUlvE_clEvEUlddE_EEvRNS_18TensorIteratorBaseERKT_EUliE_EEviT1_,(.L_x_26795 - _ZN2at6native18elementwise_kernelILi128ELi4EZNS0_15gpu_kernel_implIZZZNS0_49_GLOBAL__N__b919a28f_16_Normalization_cu_5c38458736batch_norm_elementwise_backward_evalERKNS_6TensorES6_S6_S6_ENKUlvE0_clEvENKUlvE_clEvEUlddE_EEvRNS_18TensorIteratorBaseERKT_EUliE_EEviT1_)
        .other          _ZN2at6native18elementwise_kernelILi128ELi4EZNS0_15gpu_kernel_implIZZZNS0_49_GLOBAL__N__b919a28f_16_Normalization_cu_5c38458736batch_norm_elementwise_backward_evalERKNS_6TensorES6_S6_S6_ENKUlvE0_clEvENKUlvE_clEvEUlddE_EEvRNS_18TensorIteratorBaseERKT_EUliE_EEviT1_,@"STO_CUDA_ENTRY STV_DEFAULT"
_ZN2at6native18elementwise_kernelILi128ELi4EZNS0_15gpu_kernel_implIZZZNS0_49_GLOBAL__N__b919a28f_16_Normalization_cu_5c38458736batch_norm_elementwise_backward_evalERKNS_6TensorES6_S6_S6_ENKUlvE0_clEvENKUlvE_clEvEUlddE_EEvRNS_18TensorIteratorBaseERKT_EUliE_EEviT1_:
.text._ZN2at6native18elementwise_kernelILi128ELi4EZNS0_15gpu_kernel_implIZZZNS0_49_GLOBAL__N__b919a28f_16_Normalization_cu_5c38458736batch_norm_elementwise_backward_evalERKNS_6TensorES6_S6_S6_ENKUlvE0_clEvENKUlvE_clEvEUlddE_EEvRNS_18TensorIteratorBaseERKT_EUliE_EEviT1_:
        /* <DEDUP_REMOVED lines=264> */
.L_x_7742:
        /* <DEDUP_REMOVED lines=19> */
.L_x_7746:
[----:B------:R-:W2:Y:S02]  /*11b0*/  LDG.E.U8 R2, [R2.64] ;  /* 0x0000002402027981 */ /* 0x000ea4000c1e1100 */
[----:B--2---:R0:W1:Y:S01]  /*11c0*/  I2F.F64.U16 R18, R2 ;  /* 0x0000000200127312 */ /* 0x0040620000101800 */
[----:B------:R-:W-:Y:S05]  /*11d0*/  BRA `(.L_x_7748) ;  /* 0x00000df000007947 */ /* 0x000fea0003800000 */
.L_x_7745:
        /* <DEDUP_REMOVED lines=9> */
.L_x_7750:
[----:B------:R-:W2:Y:S02]  /*1270*/  LDG.E R2, [R2.64] ;  /* 0x0000002402027981 */ /* 0x000ea4000c1e1900 */
[----:B--2---:R0:W1:Y:S01]  /*1280*/  I2F.F64 R18, R2 ;  /* 0x0000000200127312 */ /* 0x0040620000201c00 */
[----:B------:R-:W-:Y:S05]  /*1290*/  BRA `(.L_x_7748) ;  /* 0x00000d3000007947 */ /* 0x000fea0003800000 */
.L_x_7749:
[----:B------:R-:W2:Y:S02]  /*12a0*/  LDG.E.U16 R2, [R2.64] ;  /* 0x0000002402027981 */ /* 0x000ea4000c1e1500 */
[----:B--2---:R0:W1:Y:S01]  /*12b0*/  I2F.F64.S16 R18, R2 ;  /* 0x0000000200127312 */ /* 0x0040620000101c00 */
[----:B------:R-:W-:Y:S05]  /*12c0*/  BRA `(.L_x_7748) ;  /* 0x00000d0000007947 */ /* 0x000fea0003800000 */
.L_x_7744:
        /* <DEDUP_REMOVED lines=10> */
.L_x_7752:
[----:B------:R-:W2:Y:S02]  /*1370*/  LDG.E.U16 R0, [R2.64] ;  /* 0x0000002402007981 */ /* 0x000ea4000c1e1500 */
[----:B--2---:R-:W-:-:S05]  /*1380*/  HADD2.F32 R0, -RZ, R0.H0_H0 ;  /* 0x20000000ff007230 */ /* 0x004fca0000004100 */
[----:B------:R-:W-:-:S04]  /*1390*/  FMUL.FTZ R0, R0, 1 ;  /* 0x3f80000000007820 */ /* 0x000fc80000410000 */
[----:B------:R0:W1:Y:S01]  /*13a0*/  F2F.F64.F32 R18, R0 ;  /* 0x0000000000127310 */ /* 0x0000620000201800 */
[----:B------:R-:W-:Y:S05]  /*13b0*/  BRA `(.L_x_7748) ;  /* 0x00000c1000007947 */ /* 0x000fea0003800000 */
.L_x_7751:
        /* <DEDUP_REMOVED lines=10> */
.L_x_7754:
[----:B------:R-:W2:Y:S02]  /*1460*/  LDG.E.U16 R2, [R2.64] ;  /* 0x0000002402027981 */ /* 0x000ea4000c1e1500 */
[----:B--2---:R-:W-:-:S05]  /*1470*/  HADD2.F32 R0, -RZ, R2.H0_H0 ;  /* 0x20000002ff007230 */ /* 0x004fca0000004100 */
[----:B------:R-:W-:-:S04]  /*1480*/  FMUL.FTZ R0, R0, 1 ;  /* 0x3f80000000007820 */ /* 0x000fc80000410000 */
[----:B------:R0:W1:Y:S01]  /*1490*/  F2F.F64.F32 R18, R0 ;  /* 0x0000000000127310 */ /* 0x0000620000201800 */
[----:B------:R-:W-:Y:S05]  /*14a0*/  BRA `(.L_x_7748) ;  /* 0x00000b2000007947 */ /* 0x000fea0003800000 */
.L_x_7753:
[----:B------:R0:W5:Y:S01]  /*14b0*/  LDG.E.64 R18, [R2.64] ;  /* 0x0000002402127981 */ /* 0x000162000c1e1b00 */
[----:B------:R-:W-:Y:S05]  /*14c0*/  BRA `(.L_x_7748) ;  /* 0x00000b0000007947 */ /* 0x000fea0003800000 */
.L_x_7743:
        /* <DEDUP_REMOVED lines=13> */
.L_x_7757:
[----:B------:R0:W5:Y:S01]  /*15a0*/  LDG.E.64 R18, [R2.64] ;  /* 0x0000002402127981 */ /* 0x000162000c1e1b00 */
[----:B------:R-:W-:Y:S05]  /*15b0*/  BRA `(.L_x_7748) ;  /* 0x00000a1000007947 */ /* 0x000fea0003800000 */
.L_x_7756:
        /* <DEDUP_REMOVED lines=28> */
.L_x_7759:
        /* <DEDUP_REMOVED lines=11> */
[----:B------:R-:W-:-:S05]  /*1830*/  LOP3.LUT R4, R4, 0x80000000, R5, 0xf8, !PT ;  /* 0x8000000004047812 */ /* 0x000fca00078ef805 */
[----:B------:R-:W-:-:S04]  /*1840*/  FMUL.FTZ R4, R4, 1 ;  /* 0x3f80000004047820 */ /* 0x000fc80000410000 */
[----:B------:R0:W1:Y:S01]  /*1850*/  F2F.F64.F32 R18, R4 ;  /* 0x0000000400127310 */ /* 0x0000620000201800 */
[----:B------:R-:W-:Y:S05]  /*1860*/  BRA `(.L_x_7748) ;  /* 0x0000076000007947 */ /* 0x000fea0003800000 */
.L_x_7758:
[----:B------:R-:W2:Y:S02]  /*1870*/  LDG.E.U16 R0, [R2.64] ;  /* 0x0000002402007981 */ /* 0x000ea4000c1e1500 */
[----:B--2---:R-:W-:-:S05]  /*1880*/  PRMT R0, RZ, 0x5410, R0 ;  /* 0x00005410ff007816 */ /* 0x004fca0000000000 */
[----:B------:R-:W-:-:S04]  /*1890*/  FMUL.FTZ R0, R0, 1 ;  /* 0x3f80000000007820 */ /* 0x000fc80000410000 */
[----:B------:R0:W1:Y:S01]  /*18a0*/  F2F.F64.F32 R18, R0 ;  /* 0x0000000000127310 */ /* 0x0000620000201800 */
[----:B------:R-:W-:Y:S05]  /*18b0*/  BRA `(.L_x_7748) ;  /* 0x0000071000007947 */ /* 0x000fea0003800000 */
.L_x_7755:
        /* <DEDUP_REMOVED lines=11> */
.L_x_7762:
        /* <DEDUP_REMOVED lines=21> */
.L_x_7766:
[----:B------:R-:W-:Y:S05]  /*1ac0*/  BSYNC B1 ;  /* 0x0000000000017941 */ /* 0x000fea0003800000 */
.L_x_7765:
[----:B------:R-:W-:Y:S01]  /*1ad0*/  LEA R3, R0, 0x3b800000, 0x17 ;  /* 0x3b80000000037811 */ /* 0x000fe200078eb8ff */
[----:B------:R-:W-:-:S05]  /*1ae0*/  IMAD.SHL.U32 R0, R2, 0x100000, RZ ;  /* 0x0010000002007824 */ /* 0x000fca00078e00ff */
[----:B------:R-:W-:Y:S02]  /*1af0*/  LOP3.LUT R0, R3, R0, R4, 0xfe, !PT ;  /* 0x0000000003007212 */ /* 0x000fe400078efe04 */
.L_x_7764:
[----:B------:R-:W-:Y:S05]  /*1b00*/  BSYNC B0 ;  /* 0x0000000000007941 */ /* 0x000fea0003800000 */
.L_x_7763:
[----:B------:R-:W-:-:S04]  /*1b10*/  FMUL.FTZ R0, R0, 1 ;  /* 0x3f80000000007820 */ /* 0x000fc80000410000 */
[----:B------:R0:W1:Y:S01]  /*1b20*/  F2F.F64.F32 R18, R0 ;  /* 0x0000000000127310 */ /* 0x0000620000201800 */
[----:B------:R-:W-:Y:S05]  /*1b30*/  BRA `(.L_x_7748) ;  /* 0x0000049000007947 */ /* 0x000fea0003800000 */
.L_x_7761:
        /* <DEDUP_REMOVED lines=21> */
.L_x_7770:
[----:B------:R-:W-:Y:S05]  /*1c90*/  BSYNC B1 ;  /* 0x0000000000017941 */ /* 0x000fea0003800000 */
.L_x_7769:
[----:B------:R-:W-:Y:S01]  /*1ca0*/  LEA R3, R0, 0x37800000, 0x17 ;  /* 0x3780000000037811 */ /* 0x000fe200078eb8ff */
[----:B------:R-:W-:-:S05]  /*1cb0*/  IMAD.SHL.U32 R0, R2, 0x200000, RZ ;  /* 0x0020000002007824 */ /* 0x000fca00078e00ff */
[----:B------:R-:W-:Y:S02]  /*1cc0*/  LOP3.LUT R0, R3, R0, R4, 0xfe, !PT ;  /* 0x0000000003007212 */ /* 0x000fe400078efe04 */
.L_x_7768:
[----:B------:R-:W-:Y:S05]  /*1cd0*/  BSYNC B0 ;  /* 0x0000000000007941 */ /* 0x000fea0003800000 */
.L_x_7767:
[----:B------:R-:W-:-:S04]  /*1ce0*/  FMUL.FTZ R0, R0, 1 ;  /* 0x3f80000000007820 */ /* 0x000fc80000410000 */
[----:B------:R0:W1:Y:S01]  /*1cf0*/  F2F.F64.F32 R18, R0 ;  /* 0x0000000000127310 */ /* 0x0000620000201800 */
[----:B------:R-:W-:Y:S05]  /*1d00*/  BRA `(.L_x_7748) ;  /* 0x000002c000007947 */ /* 0x000fea0003800000 */
.L_x_7760:
        /* <DEDUP_REMOVED lines=14> */
.L_x_7774:
[----:B------:R-:W-:Y:S05]  /*1df0*/  BSYNC B0 ;  /* 0x0000000000007941 */ /* 0x000fea0003800000 */
.L_x_7773:
[----:B------:R-:W-:-:S04]  /*1e00*/  FMUL.FTZ R0, R0, 1 ;  /* 0x3f80000000007820 */ /* 0x000fc80000410000 */
[----:B------:R0:W1:Y:S01]  /*1e10*/  F2F.F64.F32 R18, R0 ;  /* 0x0000000000127310 */ /* 0x0000620000201800 */
[----:B------:R-:W-:Y:S05]  /*1e20*/  BRA `(.L_x_7748) ;  /* 0x000001a000007947 */ /* 0x000fea0003800000 */
.L_x_7747:
        /* <DEDUP_REMOVED lines=21> */
.L_x_7772:
[----:B------:R-:W2:Y:S02]  /*1f80*/  LDG.E.64 R18, [R2.64] ;  /* 0x0000002402127981 */ /* 0x000ea4000c1e1b00 */
[----:B--2---:R-:W0:Y:S01]  /*1f90*/  I2F.F64.U64 R18, R18 ;  /* 0x0000001200127312 */ /* 0x004e220000301800 */
[----:B------:R-:W-:Y:S05]  /*1fa0*/  BRA `(.L_x_7748) ;  /* 0x0000002000007947 */ /* 0x000fea0003800000 */
.L_x_7771:
[----:B------:R-:W2:Y:S02]  /*1fb0*/  LDG.E R2, [R2.64] ;  /* 0x0000002402027981 */ /* 0x000ea4000c1e1900 */
[----:B--2---:R0:W1:Y:S02]  /*1fc0*/  I2F.F64.U32 R18, R2 ;  /* 0x0000000200127312 */ /* 0x0040640000201800 */
.L_x_7748:
[----:B0-----:R-:W0:Y:S01]  /*1fd0*/  LDC.U8 R4, c[0x0][0x3e3] ;  /* 0x0000f8c0ff047b82 */ /* 0x001e220000000000 */
[----:B------:R-:W-:-:S05]  /*1fe0*/  IADD3 R2, P1, R24, c[0x0][0x3d8], RZ ;  /* 0x0000f60018027a10 */ /* 0x000fca0007f3e0ff */
        /* <DEDUP_REMOVED lines=15> */
.L_x_7778:
[----:B------:R-:W2:Y:S02]  /*20e0*/  LDG.E.U8 R2, [R2.64] ;  /* 0x0000002402027981 */ /* 0x000ea4000c1e1100 */
[----:B--2---:R0:W2:Y:S01]  /*20f0*/  I2F.F64.U16 R4, R2 ;  /* 0x0000000200047312 */ /* 0x0040a20000101800 */
[----:B------:R-:W-:Y:S05]  /*2100*/  BRA `(.L_x_7780) ;  /* 0x00000df000007947 */ /* 0x000fea0003800000 */
.L_x_7777:
        /* <DEDUP_REMOVED lines=9> */
.L_x_7782:
[----:B------:R-:W2:Y:S02]  /*21a0*/  LDG.E R2, [R2.64] ;  /* 0x0000002402027981 */ /* 0x000ea4000c1e1900 */
[----:B--2---:R0:W2:Y:S01]  /*21b0*/  I2F.F64 R4, R2 ;  /* 0x0000000200047312 */ /* 0x0040a20000201c00 */
[----:B------:R-:W-:Y:S05]  /*21c0*/  BRA `(.L_x_7780) ;  /* 0x00000d3000007947 */ /* 0x000fea0003800000 */
.L_x_7781:
[----:B------:R-:W2:Y:S02]  /*21d0*/  LDG.E.U16 R2, [R2.64] ;  /* 0x0000002402027981 */ /* 0x000ea4000c1e1500 */
[----:B--2---:R0:W2:Y:S01]  /*21e0*/  I2F.F64.S16 R4, R2 ;  /* 0x0000000200047312 */ /* 0x0040a20000101c00 */
[----:B------:R-:W-:Y:S05]  /*21f0*/  BRA `(.L_x_7780) ;  /* 0x00000d0000007947 */ /* 0x000fea0003800000 */
.L_x_7776:
        /* <DEDUP_REMOVED lines=10> */
.L_x_7784:
[----:B------:R-:W2:Y:S02]  /*22a0*/  LDG.E.U16 R0, [R2.64] ;  /* 0x0000002402007981 */ /* 0x000ea4000c1e1500 */
[----:B--2---:R-:W-:-:S05]  /*22b0*/  HADD2.F32 R0, -RZ, R0.H0_H0 ;  /* 0x20000000ff007230 */ /* 0x004fca0000004100 */
[----:B------:R-:W-:-:S04]  /*22c0*/  FMUL.FTZ R0, R0, 1 ;  /* 0x3f80000000007820 */ /* 0x000fc80000410000 */
[----:B------:R0:W2:Y:S01]  /*22d0*/  F2F.F64.F32 R4, R0 ;  /* 0x0000000000047310 */ /* 0x0000a20000201800 */
[----:B------:R-:W-:Y:S05]  /*22e0*/  BRA `(.L_x_7780) ;  /* 0x00000c1000007947 */ /* 0x000fea0003800000 */
.L_x_7783:
        /* <DEDUP_REMOVED lines=10> */
.L_x_7786:
[----:B------:R-:W2:Y:S02]  /*2390*/  LDG.E.U16 R2, [R2.64] ;  /* 0x0000002402027981 */ /* 0x000ea4000c1e1500 */
[----:B--2---:R-:W-:-:S05]  /*23a0*/  HADD2.F32 R0, -RZ, R2.H0_H0 ;  /* 0x20000002ff007230 */ /* 0x004fca0000004100 */
[----:B------:R-:W-:-:S04]  /*23b0*/  FMUL.FTZ R0, R0, 1 ;  /* 0x3f80000000007820 */ /* 0x000fc80000410000 */
[----:B------:R0:W2:Y:S01]  /*23c0*/  F2F.F64.F32 R4, R0 ;  /* 0x0000000000047310 */ /* 0x0000a20000201800 */
[----:B------:R-:W-:Y:S05]  /*23d0*/  BRA `(.L_x_7780) ;  /* 0x00000b2000007947 */ /* 0x000fea0003800000 */
.L_x_7785:
[----:B------:R0:W5:Y:S01]  /*23e0*/  LDG.E.64 R4, [R2.64] ;  /* 0x0000002402047981 */ /* 0x000162000c1e1b00 */
[----:B------:R-:W-:Y:S05]  /*23f0*/  BRA `(.L_x_7780) ;  /* 0x00000b0000007947 */ /* 0x000fea0003800000 */
.L_x_7775:
        /* <DEDUP_REMOVED lines=13> */
.L_x_7789:
[----:B------:R0:W5:Y:S01]  /*24d0*/  LDG.E.64 R4, [R2.64] ;  /* 0x0000002402047981 */ /* 0x000162000c1e1b00 */
[----:B------:R-:W-:Y:S05]  /*24e0*/  BRA `(.L_x_7780) ;  /* 0x00000a1000007947 */ /* 0x000fea0003800000 */
.L_x_7788:
        /* <DEDUP_REMOVED lines=25> */
[----:B------:R-:W-:-:S06]  /*2680*/  FMUL.FTZ R5, R5, 1 ;  /* 0x3f80000005057820 */ /* 0x000fcc0000410000 */
[----:B------:R-:W0:Y:S01]  /*2690*/  F2F.F64.F32 R4, R5 ;  /* 0x0000000500047310 */ /* 0x000e220000201800 */
[----:B------:R-:W-:Y:S05]  /*26a0*/  BRA `(.L_x_7780) ;  /* 0x0000085000007947 */ /* 0x000fea0003800000 */
.L_x_7791:
        /* <DEDUP_REMOVED lines=15> */
.L_x_7790:
[----:B------:R-:W2:Y:S02]  /*27a0*/  LDG.E.U16 R0, [R2.64] ;  /* 0x0000002402007981 */ /* 0x000ea4000c1e1500 */
[----:B--2---:R-:W-:-:S05]  /*27b0*/  PRMT R0, RZ, 0x5410, R0 ;  /* 0x00005410ff007816 */ /* 0x004fca0000000000 */
[----:B------:R-:W-:-:S04]  /*27c0*/  FMUL.FTZ R0, R0, 1 ;  /* 0x3f80000000007820 */ /* 0x000fc80000410000 */
[----:B------:R0:W2:Y:S01]  /*27d0*/  F2F.F64.F32 R4, R0 ;  /* 0x0000000000047310 */ /* 0x0000a20000201800 */
[----:B------:R-:W-:Y:S05]  /*27e0*/  BRA `(.L_x_7780) ;  /* 0x0000071000007947 */ /* 0x000fea0003800000 */
.L_x_7787:
        /* <DEDUP_REMOVED lines=11> */
.L_x_7794:
        /* <DEDUP_REMOVED lines=21> */
.L_x_7798:
[----:B------:R-:W-:Y:S05]  /*29f0*/  BSYNC B1 ;  /* 0x0000000000017941 */ /* 0x000fea0003800000 */
.L_x_7797:
[----:B------:R-:W-:Y:S01]  /*2a00*/  LEA R3, R0, 0x3b800000, 0x17 ;  /* 0x3b80000000037811 */ /* 0x000fe200078eb8ff */
[----:B------:R-:W-:-:S05]  /*2a10*/  IMAD.SHL.U32 R0, R2, 0x100000, RZ ;  /* 0x0010000002007824 */ /* 0x000fca00078e00ff */
[----:B------:R-:W-:Y:S02]  /*2a20*/  LOP3.LUT R0, R3, R0, R4, 0xfe, !PT ;  /* 0x0000000003007212 */ /* 0x000fe400078efe04 */
.L_x_7796:
[----:B------:R-:W-:Y:S05]  /*2a30*/  BSYNC B0 ;  /* 0x0000000000007941 */ /* 0x000fea0003800000 */
.L_x_7795:
[----:B------:R-:W-:-:S04]  /*2a40*/  FMUL.FTZ R0, R0, 1 ;  /* 0x3f80000000007820 */ /* 0x000fc80000410000 */
[----:B------:R0:W2:Y:S01]  /*2a50*/  F2F.F64.F32 R4, R0 ;  /* 0x0000000000047310 */ /* 0x0000a20000201800 */
[----:B------:R-:W-:Y:S05]  /*2a60*/  BRA `(.L_x_7780) ;  /* 0x0000049000007947 */ /* 0x000fea0003800000 */
.L_x_7793:
        /* <DEDUP_REMOVED lines=21> */
.L_x_7802:
[----:B------:R-:W-:Y:S05]  /*2bc0*/  BSYNC B1 ;  /* 0x0000000000017941 */ /* 0x000fea0003800000 */
.L_x_7801:
[----:B------:R-:W-:Y:S01]  /*2bd0*/  LEA R3, R0, 0x37800000, 0x17 ;  /* 0x3780000000037811 */ /* 0x000fe200078eb8ff */
[----:B------:R-:W-:-:S05]  /*2be0*/  IMAD.SHL.U32 R0, R2, 0x200000, RZ ;  /* 0x0020000002007824 */ /* 0x000fca00078e00ff */
[----:B------:R-:W-:Y:S02]  /*2bf0*/  LOP3.LUT R0, R3, R0, R4, 0xfe, !PT ;  /* 0x0000000003007212 */ /* 0x000fe400078efe04 */
.L_x_7800:
[----:B------:R-:W-:Y:S05]  /*2c00*/  BSYNC B0 ;  /* 0x0000000000007941 */ /* 0x000fea0003800000 */
.L_x_7799:
[----:B------:R-:W-:-:S04]  /*2c10*/  FMUL.FTZ R0, R0, 1 ;  /* 0x3f80000000007820 */ /* 0x000fc80000410000 */
[----:B------:R0:W2:Y:S01]  /*2c20*/  F2F.F64.F32 R4, R0 ;  /* 0x0000000000047310 */ /* 0x0000a20000201800 */
[----:B------:R-:W-:Y:S05]  /*2c30*/  BRA `(.L_x_7780) ;  /* 0x000002c000007947 */ /* 0x000fea0003800000 */
.L_x_7792:
        /* <DEDUP_REMOVED lines=14> */
.L_x_7806:
[----:B------:R-:W-:Y:S05]  /*2d20*/  BSYNC B0 ;  /* 0x0000000000007941 */ /* 0x000fea0003800000 */
.L_x_7805:
[----:B------:R-:W-:-:S04]  /*2d30*/  FMUL.FTZ R0, R0, 1 ;  /* 0x3f80000000007820 */ /* 0x000fc80000410000 */
[----:B------:R0:W2:Y:S01]  /*2d40*/  F2F.F64.F32 R4, R0 ;  /* 0x0000000000047310 */ /* 0x0000a20000201800 */
[----:B------:R-:W-:Y:S05]  /*2d50*/  BRA `(.L_x_7780) ;  /* 0x000001a000007947 */ /* 0x000fea0003800000 */
.L_x_7779:
        /* <DEDUP_REMOVED lines=21> */
.L_x_7804:
[----:B------:R-:W2:Y:S02]  /*2eb0*/  LDG.E.64 R4, [R2.64] ;  /* 0x0000002402047981 */ /* 0x000ea4000c1e1b00 */
[----:B--2---:R-:W0:Y:S01]  /*2ec0*/  I2F.F64.U64 R4, R4 ;  /* 0x0000000400047312 */ /* 0x004e220000301800 */
[----:B------:R-:W-:Y:S05]  /*2ed0*/  BRA `(.L_x_7780) ;  /* 0x0000002000007947 */ /* 0x000fea0003800000 */
.L_x_7803:
[----:B------:R-:W2:Y:S02]  /*2ee0*/  LDG.E R2, [R2.64] ;  /* 0x0000002402027981 */ /* 0x000ea4000c1e1900 */
[----:B--2---:R0:W2:Y:S02]  /*2ef0*/  I2F.F64.U32 R4, R2 ;  /* 0x0000000200047312 */ /* 0x0040a40000201800 */
.L_x_7780:
[----:B0-----:R-:W0:Y:S01]  /*2f00*/  LDC.U8 R2, c[0x0][0x3e1] ;  /* 0x0000f840ff027b82 */ /* 0x001e220000000000 */
[----:B-12--5:R1:W2:Y:S01]  /*2f10*/  DMUL R4, R4, R18 ;  /* 0x0000001204047228 */ /* 0x0262a20000000000 */
[----:B0-----:R-:W-:-:S04]  /*2f20*/  PRMT R0, R2, 0x9910, RZ ;  /* 0x0000991002007816 */ /* 0x001fc800000000ff */
[----:B------:R-:W-:-:S13]  /*2f30*/  ISETP.GT.AND P0, PT, R0, 0x9, PT ;  /* 0x000000090000780c */ /* 0x000fda0003f04270 */
[----:B------:R-:W-:Y:S05]  /*2f40*/  @P0 BRA `(.L_x_7807) ;  /* 0x0000044000000947 */ /* 0x000fea0003800000 */
[----:B-12---:R-:W-:-:S13]  /*2f50*/  ISETP.GT.AND P0, PT, R0, 0x4, PT ;  /* 0x000000040000780c */ /* 0x006fda0003f04270 */
[----:B------:R-:W-:Y:S05]  /*2f60*/  @P0 BRA `(.L_x_7808) ;  /* 0x000001c000000947 */ /* 0x000fea0003800000 */
[----:B------:R-:W-:-:S13]  /*2f70*/  ISETP.GT.AND P0, PT, R0, 0x1, PT ;  /* 0x000000010000780c */ /* 0x000fda0003f04270 */
[----:B------:R-:W-:Y:S05]  /*2f80*/  @P0 BRA `(.L_x_7809) ;  /* 0x000000b000000947 */ /* 0x000fea0003800000 */
[----:B------:R-:W-:-:S13]  /*2f90*/  ISETP.NE.AND P0, PT, R2, RZ, PT ;  /* 0x000000ff0200720c */ /* 0x000fda0003f05270 */
[----:B------:R-:W-:Y:S05]  /*2fa0*/  @!P0 BRA `(.L_x_7810) ;  /* 0x0000005000008947 */ /* 0x000fea0003800000 */
[----:B------:R-:W-:-:S13]  /*2fb0*/  ISETP.NE.AND P0, PT, R0, 0x1, PT ;  /* 0x000000010000780c */ /* 0x000fda0003f05270 */
[----:B------:R-:W-:Y:S05]  /*2fc0*/  @P0 BRA `(.L_x_7811) ;  /* 0x00000db000000947 */ /* 0x000fea0003800000 */
[----:B------:R-:W0:Y:S02]  /*2fd0*/  F2I.F64.TRUNC R5, R4 ;  /* 0x0000000400057311 */ /* 0x000e24000030d100 */
[----:B0-----:R0:W-:Y:S01]  /*2fe0*/  STG.E.U8 [R16.64], R5 ;  /* 0x0000000510007986 */ /* 0x0011e2000c101124 */
[----:B------:R-:W-:Y:S05]  /*2ff0*/  BRA `(.L_x_7812) ;  /* 0x00000f1000007947 */ /* 0x000fea0003800000 */
.L_x_7810:
[----:B------:R-:W0:Y:S02]  /*3000*/  F2I.S64.F64.TRUNC R4, R4 ;  /* 0x0000000400047311 */ /* 0x000e24000030d900 */
[----:B0-----:R-:W-:-:S05]  /*3010*/  IMAD.MOV.U32 R3, RZ, RZ, R4 ;  /* 0x000000ffff037224 */ /* 0x001fca00078e0004 */
[----:B------:R0:W-:Y:S01]  /*3020*/  STG.E.U8 [R16.64], R3 ;  /* 0x0000000310007986 */ /* 0x0001e2000c101124 */
[----:B------:R-:W-:Y:S05]  /*3030*/  BRA `(.L_x_7812) ;  /* 0x00000ed000007947 */ /* 0x000fea0003800000 */
.L_x_7809:
[----:B------:R-:W-:-:S13]  /*3040*/  ISETP.NE.AND P0, PT, R0, 0x2, PT ;  /* 0x000000020000780c */ /* 0x000fda0003f05270 */
[----:B------:R-:W-:Y:S05]  /*3050*/  @!P0 BRA `(.L_x_7813) ;  /* 0x000000a000008947 */ /* 0x000fea0003800000 */
[----:B------:R-:W-:-:S13]  /*3060*/  ISETP.NE.AND P0, PT, R0, 0x3, PT ;  /* 0x000000030000780c */ /* 0x000fda0003f05270 */
[----:B------:R-:W-:Y:S05]  /*3070*/  @!P0 BRA `(.L_x_7814) ;  /* 0x0000005000008947 */ /* 0x000fea0003800000 */
[----:B------:R-:W-:-:S13]  /*3080*/  ISETP.NE.AND P0, PT, R0, 0x4, PT ;  /* 0x000000040000780c */ /* 0x000fda0003f05270 */
[----:B------:R-:W-:Y:S05]  /*3090*/  @P0 BRA `(.L_x_7811) ;  /* 0x00000ce000000947 */ /* 0x000fea0003800000 */
[----:B------:R-:W0:Y:S02]  /*30a0*/  F2I.S64.F64.TRUNC R4, R4 ;  /* 0x0000000400047311 */ /* 0x000e24000030d900 */
[----:B0-----:R0:W-:Y:S01]  /*30b0*/  STG.E.64 [R16.64], R4 ;  /* 0x0000000410007986 */ /* 0x0011e2000c101b24 */
[----:B------:R-:W-:Y:S05]  /*30c0*/  BRA `(.L_x_7812) ;  /* 0x00000e4000007947 */ /* 0x000fea0003800000 */
.L_x_7814:
[----:B------:R-:W0:Y:S02]  /*30d0*/  F2I.F64.TRUNC R5, R4 ;  /* 0x0000000400057311 */ /* 0x000e24000030d100 */
[----:B0-----:R0:W-:Y:S01]  /*30e0*/  STG.E [R16.64], R5 ;  /* 0x0000000510007986 */ /* 0x0011e2000c101924 */
[----:B------:R-:W-:Y:S05]  /*30f0*/  BRA `(.L_x_7812) ;  /* 0x00000e1000007947 */ /* 0x000fea0003800000 */
.L_x_7813:
[----:B------:R-:W0:Y:S02]  /*3100*/  F2I.F64.TRUNC R5, R4 ;  /* 0x0000000400057311 */ /* 0x000e24000030d100 */
[----:B0-----:R0:W-:Y:S01]  /*3110*/  STG.E.U16 [R16.64], R5 ;  /* 0x0000000510007986 */ /* 0x0011e2000c101524 */
[----:B------:R-:W-:Y:S05]  /*3120*/  BRA `(.L_x_7812) ;  /* 0x00000de000007947 */ /* 0x000fea0003800000 */
.L_x_7808:
[----:B------:R-:W-:-:S13]  /*3130*/  ISETP.GT.AND P0, PT, R0, 0x6, PT ;  /* 0x000000060000780c */ /* 0x000fda0003f04270 */
[----:B------:R-:W-:Y:S05]  /*3140*/  @P0 BRA `(.L_x_7815) ;  /* 0x000000f000000947 */ /* 0x000fea0003800000 */
[----:B------:R-:W-:-:S13]  /*3150*/  ISETP.NE.AND P0, PT, R0, 0x5, PT ;  /* 0x000000050000780c */ /* 0x000fda0003f05270 */
[----:B------:R-:W-:Y:S05]  /*3160*/  @!P0 BRA `(.L_x_7816) ;  /* 0x0000007000008947 */ /* 0x000fea0003800000 */
[----:B------:R-:W-:-:S13]  /*3170*/  ISETP.NE.AND P0, PT, R0, 0x6, PT ;  /* 0x000000060000780c */ /* 0x000fda0003f05270 */
[----:B------:R-:W-:Y:S05]  /*3180*/  @P0 BRA `(.L_x_7811) ;  /* 0x00000bf000000947 */ /* 0x000fea0003800000 */
[----:B------:R-:W0:Y:S01]  /*3190*/  F2F.F32.F64 R3, R4 ;  /* 0x0000000400037310 */ /* 0x000e220000301000 */
[----:B------:R-:W0:-:S14]  /*31a0*/  DSETP.GEU.AND P0, PT, |R4|, c[0x2][0x0], PT ;  /* 0x008000000400762a */ /* 0x000e1c0003f0e200 */
[----:B0-----:R-:W-:-:S05]  /*31b0*/  @!P0 FMUL R3, R3, 1.175494350822287508e-38 ;  /* 0x0080000003038820 */ /* 0x001fca0000400000 */
[----:B------:R0:W-:Y:S01]  /*31c0*/  STG.E [R16.64], R3 ;  /* 0x0000000310007986 */ /* 0x0001e2000c101924 */
[----:B------:R-:W-:Y:S05]  /*31d0*/  BRA `(.L_x_7812) ;  /* 0x00000d3000007947 */ /* 0x000fea0003800000 */
.L_x_7816:
[----:B------:R-:W0:Y:S01]  /*31e0*/  F2F.F32.F64 R0, R4 ;  /* 0x0000000400007310 */ /* 0x000e220000301000 */
[----:B------:R-:W0:-:S14]  /*31f0*/  DSETP.GEU.AND P0, PT, |R4|, c[0x2][0x0], PT ;  /* 0x008000000400762a */ /* 0x000e1c0003f0e200 */
[----:B0-----:R-:W-:-:S05]  /*3200*/  @!P0 FMUL R0, R0, 1.175494350822287508e-38 ;  /* 0x0080000000008820 */ /* 0x001fca0000400000 */
[----:B------:R-:W-:-:S05]  /*3210*/  F2FP.PACK_AB R0, RZ, R0 ;  /* 0x00000000ff00723e */ /* 0x000fca00000000ff */
[----:B------:R0:W-:Y:S01]  /*3220*/  STG.E.U16 [R16.64], R0 ;  /* 0x0000000010007986 */ /* 0x0001e2000c101524 */
[----:B------:R-:W-:Y:S05]  /*3230*/  BRA `(.L_x_7812) ;  /* 0x00000cd000007947 */ /* 0x000fea0003800000 */
.L_x_7815:
[----:B------:R-:W-:-:S13]  /*3240*/  ISETP.NE.AND P0, PT, R0, 0x7, PT ;  /* 0x000000070000780c */ /* 0x000fda0003f05270 */
[----:B------:R-:W-:Y:S05]  /*3250*/  @!P0 BRA `(.L_x_7817) ;  /* 0x0000011000008947 */ /* 0x000fea0003800000 */
[----:B------:R-:W-:-:S13]  /*3260*/  ISETP.NE.AND P0, PT, R0, 0x8, PT ;  /* 0x000000080000780c */ /* 0x000fda0003f05270 */
[----:B------:R-:W-:Y:S05]  /*3270*/  @!P0 BRA `(.L_x_7818) ;  /* 0x0000008000008947 */ /* 0x000fea0003800000 */
[----:B------:R-:W-:-:S13]  /*3280*/  ISETP.NE.AND P0, PT, R0, 0x9, PT ;  /* 0x000000090000780c */ /* 0x000fda0003f05270 */
[----:B------:R-:W-:Y:S05]  /*3290*/  @P0 BRA `(.L_x_7811) ;  /* 0x00000ae000000947 */ /* 0x000fea0003800000 */
[----:B------:R-:W0:Y:S01]  /*32a0*/  F2F.F32.F64 R2, R4 ;  /* 0x0000000400027310 */ /* 0x000e220000301000 */
[----:B------:R-:W0:Y:S01]  /*32b0*/  DSETP.GEU.AND P0, PT, |R4|, c[0x2][0x0], PT ;  /* 0x008000000400762a */ /* 0x000e220003f0e200 */
[----:B------:R-:W-:-:S13]  /*32c0*/  IMAD.MOV.U32 R3, RZ, RZ, RZ ;  /* 0x000000ffff037224 */ /* 0x000fda00078e00ff */
[----:B0-----:R-:W-:-:S05]  /*32d0*/  @!P0 FMUL R2, R2, 1.175494350822287508e-38 ;  /* 0x0080000002028820 */ /* 0x001fca0000400000 */
[----:B------:R0:W-:Y:S01]  /*32e0*/  STG.E.64 [R16.64], R2 ;  /* 0x0000000210007986 */ /* 0x0001e2000c101b24 */
[----:B------:R-:W-:Y:S05]  /*32f0*/  BRA `(.L_x_7812) ;  /* 0x00000c1000007947 */ /* 0x000fea0003800000 */
.L_x_7818:
[----:B------:R-:W0:Y:S01]  /*3300*/  F2F.F32.F64 R0, R4 ;  /* 0x0000000400007310 */ /* 0x000e220000301000 */
[----:B------:R-:W0:-:S14]  /*3310*/  DSETP.GEU.AND P0, PT, |R4|, c[0x2][0x0], PT ;  /* 0x008000000400762a */ /* 0x000e1c0003f0e200 */
[----:B0-----:R-:W-:-:S05]  /*3320*/  @!P0 FMUL R0, R0, 1.175494350822287508e-38 ;  /* 0x0080000000008820 */ /* 0x001fca0000400000 */
[----:B------:R-:W-:-:S04]  /*3330*/  F2FP.PACK_AB R3, RZ, R0 ;  /* 0x00000000ff03723e */ /* 0x000fc800000000ff */
[----:B------:R-:W-:-:S05]  /*3340*/  PRMT R3, R3, 0x5410, RZ ;  /* 0x0000541003037816 */ /* 0x000fca00000000ff */
[----:B------:R0:W-:Y:S01]  /*3350*/  STG.E [R16.64], R3 ;  /* 0x0000000310007986 */ /* 0x0001e2000c101924 */
[----:B------:R-:W-:Y:S05]  /*3360*/  BRA `(.L_x_7812) ;  /* 0x00000ba000007947 */ /* 0x000fea0003800000 */
.L_x_7817:
[----:B------:R0:W-:Y:S01]  /*3370*/  STG.E.64 [R16.64], R4 ;  /* 0x0000000410007986 */ /* 0x0001e2000c101b24 */
[----:B------:R-:W-:Y:S05]  /*3380*/  BRA `(.L_x_7812) ;  /* 0x00000b8000007947 */ /* 0x000fea0003800000 */
.L_x_7807:
[----:B-12---:R-:W-:-:S13]  /*3390*/  ISETP.GT.AND P0, PT, R0, 0x18, PT ;  /* 0x000000180000780c */ /* 0x006fda0003f04270 */
[----:B------:R-:W-:Y:S05]  /*33a0*/  @P0 BRA `(.L_x_7819) ;  /* 0x0000046000000947 */ /* 0x000fea0003800000 */
[----:B------:R-:W-:-:S13]  /*33b0*/  ISETP.GT.AND P0, PT, R0, 0xe, PT ;  /* 0x0000000e0000780c */ /* 0x000fda0003f04270 */
[----:B------:R-:W-:Y:S05]  /*33c0*/  @P0 BRA `(.L_x_7820) ;  /* 0x000000b000000947 */ /* 0x000fea0003800000 */
[----:B------:R-:W-:-:S13]  /*33d0*/  ISETP.NE.AND P0, PT, R0, 0xa, PT ;  /* 0x0000000a0000780c */ /* 0x000fda0003f05270 */
[----:B------:R-:W-:Y:S05]  /*33e0*/  @!P0 BRA `(.L_x_7821) ;  /* 0x0000006000008947 */ /* 0x000fea0003800000 */
[----:B------:R-:W-:-:S13]  /*33f0*/  ISETP.NE.AND P0, PT, R0, 0xb, PT ;  /* 0x0000000b0000780c */ /* 0x000fda0003f05270 */
[----:B------:R-:W-:Y:S05]  /*3400*/  @P0 BRA `(.L_x_7811) ;  /* 0x0000097000000947 */ /* 0x000fea0003800000 */
[----:B------:R-:W0:-:S06]  /*3410*/  DSETP.NEU.AND P0, PT, R4, RZ, PT ;  /* 0x000000ff0400722a */ /* 0x000e0c0003f0d000 */
[----:B0-----:R-:W-:-:S05]  /*3420*/  SEL R3, RZ, 0x1, !P0 ;  /* 0x00000001ff037807 */ /* 0x001fca0004000000 */
[----:B------:R0:W-:Y:S01]  /*3430*/  STG.E.U8 [R16.64], R3 ;  /* 0x0000000310007986 */ /* 0x0001e2000c101124 */
[----:B------:R-:W-:Y:S05]  /*3440*/  BRA `(.L_x_7812) ;  /* 0x00000ac000007947 */ /* 0x000fea0003800000 */
.L_x_7821:
[----:B------:R-:W-:-:S05]  /*3450*/  CS2R R6, SRZ ;  /* 0x0000000000067805 */ /* 0x000fca000001ff00 */
[----:B------:R0:W-:Y:S01]  /*3460*/  STG.E.128 [R16.64], R4 ;  /* 0x0000000410007986 */ /* 0x0001e2000c101d24 */
[----:B------:R-:W-:Y:S05]  /*3470*/  BRA `(.L_x_7812) ;  /* 0x00000a9000007947 */ /* 0x000fea0003800000 */
.L_x_7820:
        /* <DEDUP_REMOVED lines=23> */
.L_x_7825:
[----:B------:R-:W-:Y:S05]  /*35f0*/  BSYNC B0 ;  /* 0x0000000000007941 */ /* 0x000fea0003800000 */
.L_x_7824:
[----:B------:R-:W-:-:S05]  /*3600*/  LOP3.LUT R3, R0, R3, RZ, 0xfc, !PT ;  /* 0x0000000300037212 */ /* 0x000fca00078efcff */
[----:B------:R0:W-:Y:S01]  /*3610*/  STG.E.U8 [R16.64], R3 ;  /* 0x0000000310007986 */ /* 0x0001e2000c101124 */
[----:B------:R-:W-:Y:S05]  /*3620*/  BRA `(.L_x_7812) ;  /* 0x000008e000007947 */ /* 0x000fea0003800000 */
.L_x_7823:
[----:B------:R-:W0:Y:S01]  /*3630*/  F2F.F32.F64 R3, R4 ;  /* 0x0000000400037310 */ /* 0x000e220000301000 */
        /* <DEDUP_REMOVED lines=14> */
.L_x_7827:
[----:B------:R-:W-:Y:S01]  /*3720*/  IMAD.MOV.U32 R0, RZ, RZ, 0x7f ;  /* 0x0000007fff007424 */ /* 0x000fe200078e00ff */
[----:B------:R-:W-:-:S04]  /*3730*/  ISETP.GT.U32.AND P0, PT, R2, 0x7f800000, PT ;  /* 0x7f8000000200780c */ /* 0x000fc80003f04070 */
[----:B------:R-:W-:-:S04]  /*3740*/  SEL R0, R0, 0x7c, P0 ;  /* 0x0000007c00007807 */ /* 0x000fc80000000000 */
.L_x_7828:
[----:B------:R-:W-:Y:S05]  /*3750*/  BSYNC B0 ;  /* 0x0000000000007941 */ /* 0x000fea0003800000 */
.L_x_7826:
[----:B------:R-:W-:-:S04]  /*3760*/  LOP3.LUT R2, R3, 0x80000000, RZ, 0xc0, !PT ;  /* 0x8000000003027812 */ /* 0x000fc800078ec0ff */
[----:B------:R-:W-:-:S04]  /*3770*/  SHF.R.U32.HI R3, RZ, 0x18, R2 ;  /* 0x00000018ff037819 */ /* 0x000fc80000011602 */
[----:B------:R-:W-:-:S05]  /*3780*/  LOP3.LUT R3, R0, R3, RZ, 0xfc, !PT ;  /* 0x0000000300037212 */ /* 0x000fca00078efcff */
[----:B------:R0:W-:Y:S01]  /*3790*/  STG.E.U8 [R16.64], R3 ;  /* 0x0000000310007986 */ /* 0x0001e2000c101124 */
[----:B------:R-:W-:Y:S05]  /*37a0*/  BRA `(.L_x_7812) ;  /* 0x0000076000007947 */ /* 0x000fea0003800000 */
.L_x_7822:
[----:B------:R-:W0:Y:S01]  /*37b0*/  F2F.F32.F64 R0, R4 ;  /* 0x0000000400007310 */ /* 0x000e220000301000 */
[----:B------:R-:W0:-:S14]  /*37c0*/  DSETP.GEU.AND P0, PT, |R4|, c[0x2][0x0], PT ;  /* 0x008000000400762a */ /* 0x000e1c0003f0e200 */
[----:B0-----:R-:W-:-:S05]  /*37d0*/  @!P0 FMUL R0, R0, 1.175494350822287508e-38 ;  /* 0x0080000000008820 */ /* 0x001fca0000400000 */
[----:B------:R-:W-:-:S05]  /*37e0*/  F2FP.BF16.PACK_AB R0, RZ, R0 ;  /* 0x00000000ff00723e */ /* 0x000fca00000010ff */
[----:B------:R0:W-:Y:S01]  /*37f0*/  STG.E.U16 [R16.64], R0 ;  /* 0x0000000010007986 */ /* 0x0001e2000c101524 */
[----:B------:R-:W-:Y:S05]  /*3800*/  BRA `(.L_x_7812) ;  /* 0x0000070000007947 */ /* 0x000fea0003800000 */
.L_x_7819:
        /* <DEDUP_REMOVED lines=8> */
[----:B------:R-:W0:Y:S02]  /*3890*/  F2I.U32.F64.TRUNC R5, R4 ;  /* 0x0000000400057311 */ /* 0x000e24000030d000 */
[----:B0-----:R0:W-:Y:S01]  /*38a0*/  STG.E.U16 [R16.64], R5 ;  /* 0x0000000510007986 */ /* 0x0011e2000c101524 */
[----:B------:R-:W-:Y:S05]  /*38b0*/  BRA `(.L_x_7812) ;  /* 0x0000065000007947 */ /* 0x000fea0003800000 */
.L_x_7831:
[----:B------:R-:W0:Y:S01]  /*38c0*/  F2F.F32.F64 R3, R4 ;  /* 0x0000000400037310 */ /* 0x000e220000301000 */
        /* <DEDUP_REMOVED lines=18> */
.L_x_7834:
[----:B------:R-:W-:-:S04]  /*39f0*/  LOP3.LUT R2, R3, 0x80000000, RZ, 0xc0, !PT ;  /* 0x8000000003027812 */ /* 0x000fc800078ec0ff */
[----:B------:R-:W-:-:S04]  /*3a00*/  SHF.R.U32.HI R3, RZ, 0x18, R2 ;  /* 0x00000018ff037819 */ /* 0x000fc80000011602 */
[----:B------:R-:W-:-:S04]  /*3a10*/  LOP3.LUT R0, R0, R3, RZ, 0xfc, !PT ;  /* 0x0000000300007212 */ /* 0x000fc800078efcff */
[----:B------:R-:W-:Y:S02]  /*3a20*/  PRMT R8, R0, 0x7610, R8 ;  /* 0x0000761000087816 */ /* 0x000fe40000000008 */
.L_x_7833:
[----:B------:R-:W-:Y:S05]  /*3a30*/  BSYNC B0 ;  /* 0x0000000000007941 */ /* 0x000fea0003800000 */
.L_x_7832:
[----:B------:R0:W-:Y:S01]  /*3a40*/  STG.E.U8 [R16.64], R8 ;  /* 0x0000000810007986 */ /* 0x0001e2000c101124 */
[----:B------:R-:W-:Y:S05]  /*3a50*/  BRA `(.L_x_7812) ;  /* 0x000004b000007947 */ /* 0x000fea0003800000 */
.L_x_7830:
        /* <DEDUP_REMOVED lines=19> */
.L_x_7837:
[----:B------:R-:W-:-:S04]  /*3b90*/  LOP3.LUT R2, R3, 0x80000000, RZ, 0xc0, !PT ;  /* 0x8000000003027812 */ /* 0x000fc800078ec0ff */
[----:B------:R-:W-:-:S04]  /*3ba0*/  SHF.R.U32.HI R3, RZ, 0x18, R2 ;  /* 0x00000018ff037819 */ /* 0x000fc80000011602 */
[----:B------:R-:W-:-:S04]  /*3bb0*/  LOP3.LUT R0, R0, R3, RZ, 0xfc, !PT ;  /* 0x0000000300007212 */ /* 0x000fc800078efcff */
[----:B------:R-:W-:Y:S02]  /*3bc0*/  PRMT R8, R0, 0x7610, R8 ;  /* 0x0000761000087816 */ /* 0x000fe40000000008 */
.L_x_7836:
[----:B------:R-:W-:Y:S05]  /*3bd0*/  BSYNC B0 ;  /* 0x0000000000007941 */ /* 0x000fea0003800000 */
.L_x_7835:
[----:B------:R0:W-:Y:S01]  /*3be0*/  STG.E.U8 [R16.64], R8 ;  /* 0x0000000810007986 */ /* 0x0001e2000c101124 */
[----:B------:R-:W-:Y:S05]  /*3bf0*/  BRA `(.L_x_7812) ;  /* 0x0000031000007947 */ /* 0x000fea0003800000 */
.L_x_7829:
[----:B------:R-:W-:-:S13]  /*3c00*/  ISETP.NE.AND P0, PT, R0, 0x1c, PT ;  /* 0x0000001c0000780c */ /* 0x000fda0003f05270 */
[----:B------:R-:W-:Y:S05]  /*3c10*/  @!P0 BRA `(.L_x_7838) ;  /* 0x000002d000008947 */ /* 0x000fea0003800000 */
[----:B------:R-:W-:-:S13]  /*3c20*/  ISETP.NE.AND P0, PT, R0, 0x1d, PT ;  /* 0x0000001d0000780c */ /* 0x000fda0003f05270 */
[----:B------:R-:W-:Y:S05]  /*3c30*/  @!P0 BRA `(.L_x_7839) ;  /* 0x0000028000008947 */ /* 0x000fea0003800000 */
[----:B------:R-:W-:-:S13]  /*3c40*/  ISETP.NE.AND P0, PT, R0, 0x2c, PT ;  /* 0x0000002c0000780c */ /* 0x000fda0003f05270 */
[----:B------:R-:W-:Y:S05]  /*3c50*/  @P0 BRA `(.L_x_7811) ;  /* 0x0000012000000947 */ /* 0x000fea0003800000 */
[----:B------:R-:W0:Y:S01]  /*3c60*/  F2F.F32.F64 R6, R4 ;  /* 0x0000000400067310 */ /* 0x000e220000301000 */
        /* <DEDUP_REMOVED lines=17> */
.L_x_7811:
        /* <DEDUP_REMOVED lines=20> */
.L_x_7839:
[----:B------:R-:W0:Y:S02]  /*3ec0*/  F2I.U64.F64.TRUNC R4, R4 ;  /* 0x0000000400047311 */ /* 0x000e24000030d800 */
[----:B0-----:R0:W-:Y:S01]  /*3ed0*/  STG.E.64 [R16.64], R4 ;  /* 0x0000000410007986 */ /* 0x0011e2000c101b24 */
[----:B------:R-:W-:Y:S05]  /*3ee0*/  BRA `(.L_x_7812) ;  /* 0x0000002000007947 */ /* 0x000fea0003800000 */
.L_x_7838:
[----:B------:R-:W0:Y:S02]  /*3ef0*/  F2I.U32.F64.TRUNC R5, R4 ;  /* 0x0000000400057311 */ /* 0x000e24000030d000 */
[----:B0-----:R0:W-:Y:S02]  /*3f00*/  STG.E [R16.64], R5 ;  /* 0x0000000510007986 */ /* 0x0011e4000c101924 */
.L_x_7812:
[----:B------:R-:W-:-:S05]  /*3f10*/  IMAD R22, R22, 0x200, R25 ;  /* 0x0000020016167824 */ /* 0x000fca00078e0219 */
[----:B------:R-:W-:Y:S02]  /*3f20*/  IADD3 R23, R22, 0x80, RZ ;  /* 0x0000008016177810 */ /* 0x000fe40007ffe0ff */
.L_x_7741:
[----:B------:R-:W-:Y:S05]  /*3f30*/  BSYNC B6 ;  /* 0x0000000000067941 */ /* 0x000fea0003800000 */
.L_x_7740:
[----:B------:R-:W-:Y:S01]  /*3f40*/  ISETP.GE.AND P0, PT, R23, c[0x0][0x160], PT ;  /* 0x0000580017007a0c */ /* 0x000fe20003f06270 */
[----:B------:R-:W-:-:S12]  /*3f50*/  BSSY B6, `(.L_x_7840) ;  /* 0x00007d6000067945 */ /* 0x000fd80003800000 */
        /* <DEDUP_REMOVED lines=256> */
.L_x_7842:
        /* <DEDUP_REMOVED lines=19> */
.L_x_7846:
[----:B------:R-:W2:Y:S02]  /*5090*/  LDG.E.U8 R2, [R2.64] ;  /* 0x0000002402027981 */ /* 0x000ea4000c1e1100 */
[----:B--2---:R0:W1:Y:S01]  /*50a0*/  I2F.F64.U16 R18, R2 ;  /* 0x0000000200127312 */ /* 0x0040620000101800 */
[----:B------:R-:W-:Y:S05]  /*50b0*/  BRA `(.L_x_7848) ;  /* 0x00000df000007947 */ /* 0x000fea0003800000 */
.L_x_7845:
        /* <DEDUP_REMOVED lines=9> */
.L_x_7850:
[----:B------:R-:W2:Y:S02]  /*5150*/  LDG.E R2, [R2.64] ;  /* 0x0000002402027981 */ /* 0x000ea4000c1e1900 */
[----:B--2---:R0:W1:Y:S01]  /*5160*/  I2F.F64 R18, R2 ;  /* 0x0000000200127312 */ /* 0x0040620000201c00 */
[----:B------:R-:W-:Y:S05]  /*5170*/  BRA `(.L_x_7848) ;  /* 0x00000d3000007947 */ /* 0x000fea0003800000 */
.L_x_7849:
[----:B------:R-:W2:Y:S02]  /*5180*/  LDG.E.U16 R2, [R2.64] ;  /* 0x0000002402027981 */ /* 0x000ea4000c1e1500 */
[----:B--2---:R0:W1:Y:S01]  /*5190*/  I2F.F64.S16 R18, R2 ;  /* 0x0000000200127312 */ /* 0x0040620000101c00 */
[----:B------:R-:W-:Y:S05]  /*51a0*/  BRA `(.L_x_7848) ;  /* 0x00000d0000007947 */ /* 0x000fea0003800000 */
.L_x_7844:
        /* <DEDUP_REMOVED lines=10> */
.L_x_7852:
[----:B------:R-:W2:Y:S02]  /*5250*/  LDG.E.U16 R0, [R2.64] ;  /* 0x0000002402007981 */ /* 0x000ea4000c1e1500 */
[----:B--2---:R-:W-:-:S05]  /*5260*/  HADD2.F32 R0, -RZ, R0.H0_H0 ;  /* 0x20000000ff007230 */ /* 0x004fca0000004100 */
[----:B------:R-:W-:-:S04]  /*5270*/  FMUL.FTZ R0, R0, 1 ;  /* 0x3f80000000007820 */ /* 0x000fc80000410000 */
[----:B------:R0:W1:Y:S01]  /*5280*/  F2F.F64.F32 R18, R0 ;  /* 0x0000000000127310 */ /* 0x0000620000201800 */
[----:B------:R-:W-:Y:S05]  /*5290*/  BRA `(.L_x_7848) ;  /* 0x00000c1000007947 */ /* 0x000fea0003800000 */
.L_x_7851:
        /* <DEDUP_REMOVED lines=10> */
.L_x_7854:
[----:B------:R-:W2:Y:S02]  /*5340*/  LDG.E.U16 R2, [R2.64] ;  /* 0x0000002402027981 */ /* 0x000ea4000c1e1500 */
[----:B--2---:R-:W-:-:S05]  /*5350*/  HADD2.F32 R0, -RZ, R2.H0_H0 ;  /* 0x20000002ff007230 */ /* 0x004fca0000004100 */
[----:B------:R-:W-:-:S04]  /*5360*/  FMUL.FTZ R0, R0, 1 ;  /* 0x3f80000000007820 */ /* 0x000fc80000410000 */
[----:B------:R0:W1:Y:S01]  /*5370*/  F2F.F64.F32 R18, R0 ;  /* 0x0000000000127310 */ /* 0x0000620000201800 */
[----:B------:R-:W-:Y:S05]  /*5380*/  BRA `(.L_x_7848) ;  /* 0x00000b2000007947 */ /* 0x000fea0003800000 */
.L_x_7853:
[----:B------:R0:W5:Y:S01]  /*5390*/  LDG.E.64 R18, [R2.64] ;  /* 0x0000002402127981 */ /* 0x000162000c1e1b00 */
[----:B------:R-:W-:Y:S05]  /*53a0*/  BRA `(.L_x_7848) ;  /* 0x00000b0000007947 */ /* 0x000fea0003800000 */
.L_x_7843:
        /* <DEDUP_REMOVED lines=13> */
.L_x_7857:
[----:B------:R0:W5:Y:S01]  /*5480*/  LDG.E.64 R18, [R2.64] ;  /* 0x0000002402127981 */ /* 0x000162000c1e1b00 */
[----:B------:R-:W-:Y:S05]  /*5490*/  BRA `(.L_x_7848) ;  /* 0x00000a1000007947 */ /* 0x000fea0003800000 */
.L_x_7856:
        /* <DEDUP_REMOVED lines=28> */
.L_x_7859:
        /* <DEDUP_REMOVED lines=15> */
.L_x_7858:
[----:B------:R-:W2:Y:S02]  /*5750*/  LDG.E.U16 R0, [R2.64] ;  /* 0x0000002402007981 */ /* 0x000ea4000c1e1500 */
[----:B--2---:R-:W-:-:S05]  /*5760*/  PRMT R0, RZ, 0x5410, R0 ;  /* 0x00005410ff007816 */ /* 0x004fca0000000000 */
[----:B------:R-:W-:-:S04]  /*5770*/  FMUL.FTZ R0, R0, 1 ;  /* 0x3f80000000007820 */ /* 0x000fc80000410000 */
[----:B------:R0:W1:Y:S01]  /*5780*/  F2F.F64.F32 R18, R0 ;  /* 0x0000000000127310 */ /* 0x0000620000201800 */
[----:B------:R-:W-:Y:S05]  /*5790*/  BRA `(.L_x_7848) ;  /* 0x0000071000007947 */ /* 0x000fea0003800000 */
.L_x_7855:
        /* <DEDUP_REMOVED lines=11> */
.L_x_7862:
        /* <DEDUP_REMOVED lines=21> */
.L_x_7866:
[----:B------:R-:W-:Y:S05]  /*59a0*/  BSYNC B1 ;  /* 0x0000000000017941 */ /* 0x000fea0003800000 */
.L_x_7865:
[----:B------:R-:W-:Y:S01]  /*59b0*/  LEA R3, R0, 0x3b800000, 0x17 ;  /* 0x3b80000000037811 */ /* 0x000fe200078eb8ff */
[----:B------:R-:W-:-:S05]  /*59c0*/  IMAD.SHL.U32 R0, R2, 0x100000, RZ ;  /* 0x0010000002007824 */ /* 0x000fca00078e00ff */
[----:B------:R-:W-:Y:S02]  /*59d0*/  LOP3.LUT R0, R3, R0, R4, 0xfe, !PT ;  /* 0x0000000003007212 */ /* 0x000fe400078efe04 */
.L_x_7864:
[----:B------:R-:W-:Y:S05]  /*59e0*/  BSYNC B0 ;  /* 0x0000000000007941 */ /* 0x000fea0003800000 */
.L_x_7863:
[----:B------:R-:W-:-:S04]  /*59f0*/  FMUL.FTZ R0, R0, 1 ;  /* 0x3f80000000007820 */ /* 0x000fc80000410000 */
[----:B------:R0:W1:Y:S01]  /*5a00*/  F2F.F64.F32 R18, R0 ;  /* 0x0000000000127310 */ /* 0x0000620000201800 */
[----:B------:R-:W-:Y:S05]  /*5a10*/  BRA `(.L_x_7848) ;  /* 0x0000049000007947 */ /* 0x000fea0003800000 */
.L_x_7861:
        /* <DEDUP_REMOVED lines=21> */
.L_x_7870:
[----:B------:R-:W-:Y:S05]  /*5b70*/  BSYNC B1 ;  /* 0x0000000000017941 */ /* 0x000fea0003800000 */
.L_x_7869:
[----:B------:R-:W-:Y:S01]  /*5b80*/  LEA R3, R0, 0x37800000, 0x17 ;  /* 0x3780000000037811 */ /* 0x000fe200078eb8ff */
[----:B------:R-:W-:-:S05]  /*5b90*/  IMAD.SHL.U32 R0, R2, 0x200000, RZ ;  /* 0x0020000002007824 */ /* 0x000fca00078e00ff */
[----:B------:R-:W-:Y:S02]  /*5ba0*/  LOP3.LUT R0, R3, R0, R4, 0xfe, !PT ;  /* 0x0000000003007212 */ /* 0x000fe400078efe04 */
.L_x_7868:
[----:B------:R-:W-:Y:S05]  /*5bb0*/  BSYNC B0 ;  /* 0x0000000000007941 */ /* 0x000fea0003800000 */
.L_x_7867:
[----:B------:R-:W-:-:S04]  /*5bc0*/  FMUL.FTZ R0, R0, 1 ;  /* 0x3f80000000007820 */ /* 0x000fc80000410000 */
[----:B------:R0:W1:Y:S01]  /*5bd0*/  F2F.F64.F32 R18, R0 ;  /* 0x0000000000127310 */ /* 0x0000620000201800 */
[----:B------:R-:W-:Y:S05]  /*5be0*/  BRA `(.L_x_7848) ;  /* 0x000002c000007947 */ /* 0x000fea0003800000 */
.L_x_7860:
        /* <DEDUP_REMOVED lines=14> */
.L_x_7874:
[----:B------:R-:W-:Y:S05]  /*5cd0*/  BSYNC B0 ;  /* 0x0000000000007941 */ /* 0x000fea0003800000 */
.L_x_7873:
[----:B------:R-:W-:-:S04]  /*5ce0*/  FMUL.FTZ R0, R0, 1 ;  /* 0x3f80000000007820 */ /* 0x000fc80000410000 */
[----:B------:R0:W1:Y:S01]  /*5cf0*/  F2F.F64.F32 R18, R0 ;  /* 0x0000000000127310 */ /* 0x0000620000201800 */
[----:B------:R-:W-:Y:S05]  /*5d00*/  BRA `(.L_x_7848) ;  /* 0x000001a000007947 */ /* 0x000fea0003800000 */
.L_x_7847:
        /* <DEDUP_REMOVED lines=21> */
.L_x_7872:
[----:B------:R-:W2:Y:S02]  /*5e60*/  LDG.E.64 R18, [R2.64] ;  /* 0x0000002402127981 */ /* 0x000ea4000c1e1b00 */
[----:B--2---:R-:W0:Y:S01]  /*5e70*/  I2F.F64.U64 R18, R18 ;  /* 0x0000001200127312 */ /* 0x004e220000301800 */
[----:B------:R-:W-:Y:S05]  /*5e80*/  BRA `(.L_x_7848) ;  /* 0x0000002000007947 */ /* 0x000fea0003800000 */
.L_x_7871:
[----:B------:R-:W2:Y:S02]  /*5e90*/  LDG.E R2, [R2.64] ;  /* 0x0000002402027981 */ /* 0x000ea4000c1e1900 */
[----:B--2---:R0:W1:Y:S02]  /*5ea0*/  I2F.F64.U32 R18, R2 ;  /* 0x0000000200127312 */ /* 0x0040640000201800 */
.L_x_7848:
        /* <DEDUP_REMOVED lines=17> */
.L_x_7878:
[----:B------:R-:W2:Y:S02]  /*5fc0*/  LDG.E.U8 R2, [R2.64] ;  /* 0x0000002402027981 */ /* 0x000ea4000c1e1100 */
[----:B--2---:R0:W2:Y:S01]  /*5fd0*/  I2F.F64.U16 R4, R2 ;  /* 0x0000000200047312 */ /* 0x0040a20000101800 */
[----:B------:R-:W-:Y:S05]  /*5fe0*/  BRA `(.L_x_7880) ;  /* 0x00000df000007947 */ /* 0x000fea0003800000 */
.L_x_7877:
        /* <DEDUP_REMOVED lines=9> */
.L_x_7882:
[----:B------:R-:W2:Y:S02]  /*6080*/  LDG.E R2, [R2.64] ;  /* 0x0000002402027981 */ /* 0x000ea4000c1e1900 */
[----:B--2---:R0:W2:Y:S01]  /*6090*/  I2F.F64 R4, R2 ;  /* 0x0000000200047312 */ /* 0x0040a20000201c00 */
[----:B------:R-:W-:Y:S05]  /*60a0*/  BRA `(.L_x_7880) ;  /* 0x00000d3000007947 */ /* 0x000fea0003800000 */
.L_x_7881:
[----:B------:R-:W2:Y:S02]  /*60b0*/  LDG.E.U16 R2, [R2.64] ;  /* 0x0000002402027981 */ /* 0x000ea4000c1e1500 */
[----:B--2---:R0:W2:Y:S01]  /*60c0*/  I2F.F64.S16 R4, R2 ;  /* 0x0000000200047312 */ /* 0x0040a20000101c00 */
[----:B------:R-:W-:Y:S05]  /*60d0*/  BRA `(.L_x_7880) ;  /* 0x00000d0000007947 */ /* 0x000fea0003800000 */
.L_x_7876:
        /* <DEDUP_REMOVED lines=10> */
.L_x_7884:
[----:B------:R-:W2:Y:S02]  /*6180*/  LDG.E.U16 R0, [R2.64] ;  /* 0x0000002402007981 */ /* 0x000ea4000c1e1500 */
[----:B--2---:R-:W-:-:S05]  /*6190*/  HADD2.F32 R0, -RZ, R0.H0_H0 ;  /* 0x20000000ff007230 */ /* 0x004fca0000004100 */
[----:B------:R-:W-:-:S04]  /*61a0*/  FMUL.FTZ R0, R0, 1 ;  /* 0x3f80000000007820 */ /* 0x000fc80000410000 */
[----:B------:R0:W2:Y:S01]  /*61b0*/  F2F.F64.F32 R4, R0 ;  /* 0x0000000000047310 */ /* 0x0000a20000201800 */
[----:B------:R-:W-:Y:S05]  /*61c0*/  BRA `(.L_x_7880) ;  /* 0x00000c1000007947 */ /* 0x000fea0003800000 */
.L_x_7883:
        /* <DEDUP_REMOVED lines=10> */
.L_x_7886:
[----:B------:R-:W2:Y:S02]  /*6270*/  LDG.E.U16 R2, [R2.64] ;  /* 0x0000002402027981 */ /* 0x000ea4000c1e1500 */
[----:B--2---:R-:W-:-:S05]  /*6280*/  HADD2.F32 R0, -RZ, R2.H0_H0 ;  /* 0x20000002ff007230 */ /* 0x004fca0000004100 */
[----:B------:R-:W-:-:S04]  /*6290*/  FMUL.FTZ R0, R0, 1 ;  /* 0x3f80000000007820 */ /* 0x000fc80000410000 */
[----:B------:R0:W2:Y:S01]  /*62a0*/  F2F.F64.F32 R4, R0 ;  /* 0x0000000000047310 */ /* 0x0000a20000201800 */
[----:B------:R-:W-:Y:S05]  /*62b0*/  BRA `(.L_x_7880) ;  /* 0x00000b2000007947 */ /* 0x000fea0003800000 */
.L_x_7885:
[----:B------:R0:W5:Y:S01]  /*62c0*/  LDG.E.64 R4, [R2.64] ;  /* 0x0000002402047981 */ /* 0x000162000c1e1b00 */
[----:B------:R-:W-:Y:S05]  /*62d0*/  BRA `(.L_x_7880) ;  /* 0x00000b0000007947 */ /* 0x000fea0003800000 */
.L_x_7875:
        /* <DEDUP_REMOVED lines=13> */
.L_x_7889:
[----:B------:R0:W5:Y:S01]  /*63b0*/  LDG.E.64 R4, [R2.64] ;  /* 0x0000002402047981 */ /* 0x000162000c1e1b00 */
[----:B------:R-:W-:Y:S05]  /*63c0*/  BRA `(.L_x_7880) ;  /* 0x00000a1000007947 */ /* 0x000fea0003800000 */
.L_x_7888:
        /* <DEDUP_REMOVED lines=28> */
.L_x_7891:
        /* <DEDUP_REMOVED lines=15> */
.L_x_7890:
[----:B------:R-:W2:Y:S02]  /*6680*/  LDG.E.U16 R0, [R2.64] ;  /* 0x0000002402007981 */ /* 0x000ea4000c1e1500 */
[----:B--2---:R-:W-:-:S05]  /*6690*/  PRMT R0, RZ, 0x5410, R0 ;  /* 0x00005410ff007816 */ /* 0x004fca0000000000 */
[----:B------:R-:W-:-:S04]  /*66a0*/  FMUL.FTZ R0, R0, 1 ;  /* 0x3f80000000007820 */ /* 0x000fc80000410000 */
[----:B------:R0:W2:Y:S01]  /*66b0*/  F2F.F64.F32 R4, R0 ;  /* 0x0000000000047310 */ /* 0x0000a20000201800 */
[----:B------:R-:W-:Y:S05]  /*66c0*/  BRA `(.L_x_7880) ;  /* 0x0000071000007947 */ /* 0x000fea0003800000 */
.L_x_7887:
        /* <DEDUP_REMOVED lines=11> */
.L_x_7894:
        /* <DEDUP_REMOVED lines=21> */
.L_x_7898:
[----:B------:R-:W-:Y:S05]  /*68d0*/  BSYNC B1 ;  /* 0x0000000000017941 */ /* 0x000fea0003800000 */
.L_x_7897:
[----:B------:R-:W-:Y:S01]  /*68e0*/  LEA R3, R0, 0x3b800000, 0x17 ;  /* 0x3b80000000037811 */ /* 0x000fe200078eb8ff */
[----:B------:R-:W-:-:S05]  /*68f0*/  IMAD.SHL.U32 R0, R2, 0x100000, RZ ;  /* 0x0010000002007824 */ /* 0x000fca00078e00ff */
[----:B------:R-:W-:Y:S02]  /*6900*/  LOP3.LUT R0, R3, R0, R4, 0xfe, !PT ;  /* 0x0000000003007212 */ /* 0x000fe400078efe04 */
.L_x_7896:
[----:B------:R-:W-:Y:S05]  /*6910*/  BSYNC B0 ;  /* 0x0000000000007941 */ /* 0x000fea0003800000 */
.L_x_7895:
[----:B------:R-:W-:-:S04]  /*6920*/  FMUL.FTZ R0, R0, 1 ;  /* 0x3f80000000007820 */ /* 0x000fc80000410000 */
[----:B------:R0:W2:Y:S01]  /*6930*/  F2F.F64.F32 R4, R0 ;  /* 0x0000000000047310 */ /* 0x0000a20000201800 */
[----:B------:R-:W-:Y:S05]  /*6940*/  BRA `(.L_x_7880) ;  /* 0x0000049000007947 */ /* 0x000fea0003800000 */
.L_x_7893:
        /* <DEDUP_REMOVED lines=21> */
.L_x_7902:
[----:B------:R-:W-:Y:S05]  /*6aa0*/  BSYNC B1 ;  /* 0x0000000000017941 */ /* 0x000fea0003800000 */
.L_x_7901:
[----:B------:R-:W-:Y:S01]  /*6ab0*/  LEA R3, R0, 0x37800000, 0x17 ;  /* 0x3780000000037811 */ /* 0x000fe200078eb8ff */
[----:B------:R-:W-:-:S05]  /*6ac0*/  IMAD.SHL.U32 R0, R2, 0x200000, RZ ;  /* 0x0020000002007824 */ /* 0x000fca00078e00ff */
[----:B------:R-:W-:Y:S02]  /*6ad0*/  LOP3.LUT R0, R3, R0, R4, 0xfe, !PT ;  /* 0x0000000003007212 */ /* 0x000fe400078efe04 */
.L_x_7900:
[----:B------:R-:W-:Y:S05]  /*6ae0*/  BSYNC B0 ;  /* 0x0000000000007941 */ /* 0x000fea0003800000 */
.L_x_7899:
[----:B------:R-:W-:-:S04]  /*6af0*/  FMUL.FTZ R0, R0, 1 ;  /* 0x3f80000000007820 */ /* 0x000fc80000410000 */
[----:B------:R0:W2:Y:S01]  /*6b00*/  F2F.F64.F32 R4, R0 ;  /* 0x0000000000047310 */ /* 0x0000a20000201800 */
[----:B------:R-:W-:Y:S05]  /*6b10*/  BRA `(.L_x_7880) ;  /* 0x000002c000007947 */ /* 0x000fea0003800000 */
.L_x_7892:
        /* <DEDUP_REMOVED lines=14> */
.L_x_7906:
[----:B------:R-:W-:Y:S05]  /*6c00*/  BSYNC B0 ;  /* 0x0000000000007941 */ /* 0x000fea0003800000 */
.L_x_7905:
[----:B------:R-:W-:-:S04]  /*6c10*/  FMUL.FTZ R0, R0, 1 ;  /* 0x3f80000000007820 */ /* 0x000fc80000410000 */
[----:B------:R0:W2:Y:S01]  /*6c20*/  F2F.F64.F32 R4, R0 ;  /* 0x0000000000047310 */ /* 0x0000a20000201800 */
[----:B------:R-:W-:Y:S05]  /*6c30*/  BRA `(.L_x_7880) ;  /* 0x000001a000007947 */ /* 0x000fea0003800000 */
.L_x_7879:
        /* <DEDUP_REMOVED lines=21> */
.L_x_7904:
[----:B------:R-:W2:Y:S02]  /*6d90*/  LDG.E.64 R4, [R2.64] ;  /* 0x0000002402047981 */ /* 0x000ea4000c1e1b00 */
[----:B--2---:R-:W0:Y:S01]  /*6da0*/  I2F.F64.U64 R4, R4 ;  /* 0x0000000400047312 */ /* 0x004e220000301800 */
[----:B------:R-:W-:Y:S05]  /*6db0*/  BRA `(.L_x_7880) ;  /* 0x0000002000007947 */ /* 0x000fea0003800000 */
.L_x_7903:
[----:B------:R-:W2:Y:S02]  /*6dc0*/  LDG.E R2, [R2.64] ;  /* 0x0000002402027981 */ /* 0x000ea4000c1e1900 */
[----:B--2---:R0:W2:Y:S02]  /*6dd0*/  I2F.F64.U32 R4, R2 ;  /* 0x0000000200047312 */ /* 0x0040a40000201800 */
.L_x_7880:
        /* <DEDUP_REMOVED lines=16> */
.L_x_7910:
[----:B------:R-:W0:Y:S02]  /*6ee0*/  F2I.S64.F64.TRUNC R4, R4 ;  /* 0x0000000400047311 */ /* 0x000e24000030d900 */
[----:B0-----:R-:W-:-:S05]  /*6ef0*/  IMAD.MOV.U32 R3, RZ, RZ, R4 ;  /* 0x000000ffff037224 */ /* 0x001fca00078e0004 */
[----:B------:R0:W-:Y:S01]  /*6f00*/  STG.E.U8 [R16.64], R3 ;  /* 0x0000000310007986 */ /* 0x0001e2000c101124 */
[----:B------:R-:W-:Y:S05]  /*6f10*/  BRA `(.L_x_7912) ;  /* 0x00000ed000007947 */ /* 0x000fea0003800000 */
.L_x_7909:
        /* <DEDUP_REMOVED lines=9> */
.L_x_7914:
[----:B------:R-:W0:Y:S02]  /*6fb0*/  F2I.F64.TRUNC R5, R4 ;  /* 0x0000000400057311 */ /* 0x000e24000030d100 */
[----:B0-----:R0:W-:Y:S01]  /*6fc0*/  STG.E [R16.64], R5 ;  /* 0x0000000510007986 */ /* 0x0011e2000c101924 */
[----:B------:R-:W-:Y:S05]  /*6fd0*/  BRA `(.L_x_7912) ;  /* 0x00000e1000007947 */ /* 0x000fea0003800000 */
.L_x_7913:
[----:B------:R-:W0:Y:S02]  /*6fe0*/  F2I.F64.TRUNC R5, R4 ;  /* 0x0000000400057311 */ /* 0x000e24000030d100 */
[----:B0-----:R0:W-:Y:S01]  /*6ff0*/  STG.E.U16 [R16.64], R5 ;  /* 0x0000000510007986 */ /* 0x0011e2000c101524 */
[----:B------:R-:W-:Y:S05]  /*7000*/  BRA `(.L_x_7912) ;  /* 0x00000de000007947 */ /* 0x000fea0003800000 */
.L_x_7908:
        /* <DEDUP_REMOVED lines=11> */
.L_x_7916:
[----:B------:R-:W0:Y:S01]  /*70c0*/  F2F.F32.F64 R0, R4 ;  /* 0x0000000400007310 */ /* 0x000e220000301000 */
[----:B------:R-:W0:-:S14]  /*70d0*/  DSETP.GEU.AND P0, PT, |R4|, c[0x2][0x0], PT ;  /* 0x008000000400762a */ /* 0x000e1c0003f0e200 */
[----:B0-----:R-:W-:-:S05]  /*70e0*/  @!P0 FMUL R0, R0, 1.175494350822287508e-38 ;  /* 0x0080000000008820 */ /* 0x001fca0000400000 */
[----:B------:R-:W-:-:S05]  /*70f0*/  F2FP.PACK_AB R0, RZ, R0 ;  /* 0x00000000ff00723e */ /* 0x000fca00000000ff */
[----:B------:R0:W-:Y:S01]  /*7100*/  STG.E.U16 [R16.64], R0 ;  /* 0x0000000010007986 */ /* 0x0001e2000c101524 */
[----:B------:R-:W-:Y:S05]  /*7110*/  BRA `(.L_x_7912) ;  /* 0x00000cd000007947 */ /* 0x000fea0003800000 */
.L_x_7915:
        /* <DEDUP_REMOVED lines=12> */
.L_x_7918:
[----:B------:R-:W0:Y:S01]  /*71e0*/  F2F.F32.F64 R0, R4 ;  /* 0x0000000400007310 */ /* 0x000e220000301000 */
[----:B------:R-:W0:-:S14]  /*71f0*/  DSETP.GEU.AND P0, PT, |R4|, c[0x2][0x0], PT ;  /* 0x008000000400762a */ /* 0x000e1c0003f0e200 */
[----:B0-----:R-:W-:-:S05]  /*7200*/  @!P0 FMUL R0, R0, 1.175494350822287508e-38 ;  /* 0x0080000000008820 */ /* 0x001fca0000400000 */
[----:B------:R-:W-:-:S04]  /*7210*/  F2FP.PACK_AB R3, RZ, R0 ;  /* 0x00000000ff03723e */ /* 0x000fc800000000ff */
[----:B------:R-:W-:-:S05]  /*7220*/  PRMT R3, R3, 0x5410, RZ ;  /* 0x0000541003037816 */ /* 0x000fca00000000ff */
[----:B------:R0:W-:Y:S01]  /*7230*/  STG.E [R16.64], R3 ;  /* 0x0000000310007986 */ /* 0x0001e2000c101924 */
[----:B------:R-:W-:Y:S05]  /*7240*/  BRA `(.L_x_7912) ;  /* 0x00000ba000007947 */ /* 0x000fea0003800000 */
.L_x_7917:
[----:B------:R0:W-:Y:S01]  /*7250*/  STG.E.64 [R16.64], R4 ;  /* 0x0000000410007986 */ /* 0x0001e2000c101b24 */
[----:B------:R-:W-:Y:S05]  /*7260*/  BRA `(.L_x_7912) ;  /* 0x00000b8000007947 */ /* 0x000fea0003800000 */
.L_x_7907:
        /* <DEDUP_REMOVED lines=12> */
.L_x_7921:
[----:B------:R-:W-:-:S05]  /*7330*/  CS2R R6, SRZ ;  /* 0x0000000000067805 */ /* 0x000fca000001ff00 */
[----:B------:R0:W-:Y:S01]  /*7340*/  STG.E.128 [R16.64], R4 ;  /* 0x0000000410007986 */ /* 0x0001e2000c101d24 */
[----:B------:R-:W-:Y:S05]  /*7350*/  BRA `(.L_x_7912) ;  /* 0x00000a9000007947 */ /* 0x000fea0003800000 */
.L_x_7920:
        /* <DEDUP_REMOVED lines=23> */
.L_x_7925:
[----:B------:R-:W-:Y:S05]  /*74d0*/  BSYNC B0 ;  /* 0x0000000000007941 */ /* 0x000fea0003800000 */
.L_x_7924:
[----:B------:R-:W-:-:S05]  /*74e0*/  LOP3.LUT R3, R0, R3, RZ, 0xfc, !PT ;  /* 0x0000000300037212 */ /* 0x000fca00078efcff */
[----:B------:R0:W-:Y:S01]  /*74f0*/  STG.E.U8 [R16.64], R3 ;  /* 0x0000000310007986 */ /* 0x0001e2000c101124 */
[----:B------:R-:W-:Y:S05]  /*7500*/  BRA `(.L_x_7912) ;  /* 0x000008e000007947 */ /* 0x000fea0003800000 */
.L_x_7923:
        /* <DEDUP_REMOVED lines=15> */
.L_x_7927:
[----:B------:R-:W-:Y:S01]  /*7600*/  IMAD.MOV.U32 R0, RZ, RZ, 0x7f ;  /* 0x0000007fff007424 */ /* 0x000fe200078e00ff */
[----:B------:R-:W-:-:S04]  /*7610*/  ISETP.GT.U32.AND P0, PT, R2, 0x7f800000, PT ;  /* 0x7f8000000200780c */ /* 0x000fc80003f04070 */
[----:B------:R-:W-:-:S04]  /*7620*/  SEL R0, R0, 0x7c, P0 ;  /* 0x0000007c00007807 */ /* 0x000fc80000000000 */
.L_x_7928:
[----:B------:R-:W-:Y:S05]  /*7630*/  BSYNC B0 ;  /* 0x0000000000007941 */ /* 0x000fea0003800000 */
.L_x_7926:
[----:B------:R-:W-:-:S04]  /*7640*/  LOP3.LUT R2, R3, 0x80000000, RZ, 0xc0, !PT ;  /* 0x8000000003027812 */ /* 0x000fc800078ec0ff */
[----:B------:R-:W-:-:S04]  /*7650*/  SHF.R.U32.HI R3, RZ, 0x18, R2 ;  /* 0x00000018ff037819 */ /* 0x000fc80000011602 */
[----:B------:R-:W-:-:S05]  /*7660*/  LOP3.LUT R3, R0, R3, RZ, 0xfc, !PT ;  /* 0x0000000300037212 */ /* 0x000fca00078efcff */
[----:B------:R0:W-:Y:S01]  /*7670*/  STG.E.U8 [R16.64], R3 ;  /* 0x0000000310007986 */ /* 0x0001e2000c101124 */
[----:B------:R-:W-:Y:S05]  /*7680*/  BRA `(.L_x_7912) ;  /* 0x0000076000007947 */ /* 0x000fea0003800000 */
.L_x_7922:
[----:B------:R-:W0:Y:S01]  /*7690*/  F2F.F32.F64 R0, R4 ;  /* 0x0000000400007310 */ /* 0x000e220000301000 */
[----:B------:R-:W0:-:S14]  /*76a0*/  DSETP.GEU.AND P0, PT, |R4|, c[0x2][0x0], PT ;  /* 0x008000000400762a */ /* 0x000e1c0003f0e200 */
[----:B0-----:R-:W-:-:S05]  /*76b0*/  @!P0 FMUL R0, R0, 1.175494350822287508e-38 ;  /* 0x0080000000008820 */ /* 0x001fca0000400000 */
[----:B------:R-:W-:-:S05]  /*76c0*/  F2FP.BF16.PACK_AB R0, RZ, R0 ;  /* 0x00000000ff00723e */ /* 0x000fca00000010ff */
[----:B------:R0:W-:Y:S01]  /*76d0*/  STG.E.U16 [R16.64], R0 ;  /* 0x0000000010007986 */ /* 0x0001e2000c101524 */
[----:B------:R-:W-:Y:S05]  /*76e0*/  BRA `(.L_x_7912) ;  /* 0x0000070000007947 */ /* 0x000fea0003800000 */
.L_x_7919:
        /* <DEDUP_REMOVED lines=11> */
.L_x_7931:
        /* <DEDUP_REMOVED lines=19> */
.L_x_7934:
[----:B------:R-:W-:-:S04]  /*78d0*/  LOP3.LUT R2, R3, 0x80000000, RZ, 0xc0, !PT ;  /* 0x8000000003027812 */ /* 0x000fc800078ec0ff */
[----:B------:R-:W-:-:S04]  /*78e0*/  SHF.R.U32.HI R3, RZ, 0x18, R2 ;  /* 0x00000018ff037819 */ /* 0x000fc80000011602 */
[----:B------:R-:W-:-:S04]  /*78f0*/  LOP3.LUT R0, R0, R3, RZ, 0xfc, !PT ;  /* 0x0000000300007212 */ /* 0x000fc800078efcff */
[----:B------:R-:W-:Y:S02]  /*7900*/  PRMT R8, R0, 0x7610, R8 ;  /* 0x0000761000087816 */ /* 0x000fe40000000008 */
.L_x_7933:
[----:B------:R-:W-:Y:S05]  /*7910*/  BSYNC B0 ;  /* 0x0000000000007941 */ /* 0x000fea0003800000 */
.L_x_7932:
[----:B------:R0:W-:Y:S01]  /*7920*/  STG.E.U8 [R16.64], R8 ;  /* 0x0000000810007986 */ /* 0x0001e2000c101124 */
[----:B------:R-:W-:Y:S05]  /*7930*/  BRA `(.L_x_7912) ;  /* 0x000004b000007947 */ /* 0x000fea0003800000 */
.L_x_7930:
        /* <DEDUP_REMOVED lines=19> */
.L_x_7937:
[----:B------:R-:W-:-:S04]  /*7a70*/  LOP3.LUT R2, R3, 0x80000000, RZ, 0xc0, !PT ;  /* 0x8000000003027812 */ /* 0x000fc800078ec0ff */
[----:B------:R-:W-:-:S04]  /*7a80*/  SHF.R.U32.HI R3, RZ, 0x18, R2 ;  /* 0x00000018ff037819 */ /* 0x000fc80000011602 */
[----:B------:R-:W-:-:S04]  /*7a90*/  LOP3.LUT R0, R0, R3, RZ, 0xfc, !PT ;  /* 0x0000000300007212 */ /* 0x000fc800078efcff */
[----:B------:R-:W-:Y:S02]  /*7aa0*/  PRMT R8, R0, 0x7610, R8 ;  /* 0x0000761000087816 */ /* 0x000fe40000000008 */
.L_x_7936:
[----:B------:R-:W-:Y:S05]  /*7ab0*/  BSYNC B0 ;  /* 0x0000000000007941 */ /* 0x000fea0003800000 */
.L_x_7935:
[----:B------:R0:W-:Y:S01]  /*7ac0*/  STG.E.U8 [R16.64], R8 ;  /* 0x0000000810007986 */ /* 0x0001e2000c101124 */
[----:B------:R-:W-:Y:S05]  /*7ad0*/  BRA `(.L_x_7912) ;  /* 0x0000031000007947 */ /* 0x000fea0003800000 */
.L_x_7929:
        /* <DEDUP_REMOVED lines=24> */
.L_x_7911:
        /* <DEDUP_REMOVED lines=20> */
.L_x_7939:
[----:B------:R-:W0:Y:S02]  /*7da0*/  F2I.U64.F64.TRUNC R4, R4 ;  /* 0x0000000400047311 */ /* 0x000e24000030d800 */
[----:B0-----:R0:W-:Y:S01]  /*7db0*/  STG.E.64 [R16.64], R4 ;  /* 0x0000000410007986 */ /* 0x0011e2000c101b24 */
[----:B------:R-:W-:Y:S05]  /*7dc0*/  BRA `(.L_x_7912) ;  /* 0x0000002000007947 */ /* 0x000fea0003800000 */
.L_x_7938:
[----:B------:R-:W0:Y:S02]  /*7dd0*/  F2I.U32.F64.TRUNC R5, R4 ;  /* 0x0000000400057311 */ /* 0x000e24000030d000 */
[----:B0-----:R0:W-:Y:S02]  /*7de0*/  STG.E [R16.64], R5 ;  /* 0x0000000510007986 */ /* 0x0011e4000c101924 */
.L_x_7912:
        /* <DEDUP_REMOVED lines=258> */
.L_x_7940:
        /* <DEDUP_REMOVED lines=19> */
.L_x_7944:
[----:B------:R-:W2:Y:S02]  /*8f40*/  LDG.E.U8 R2, [R2.64] ;  /* 0x0000002402027981 */ /* 0x000ea4000c1e1100 */
[----:B--2---:R0:W1:Y:S01]  /*8f50*/  I2F.F64.U16 R18, R2 ;  /* 0x0000000200127312 */ /* 0x0040620000101800 */
[----:B------:R-:W-:Y:S05]  /*8f60*/  BRA `(.L_x_7946) ;  /* 0x00000df000007947 */ /* 0x000fea0003800000 */
.L_x_7943:
        /* <DEDUP_REMOVED lines=9> */
.L_x_7948:
[----:B------:R-:W2:Y:S02]  /*9000*/  LDG.E R2, [R2.64] ;  /* 0x0000002402027981 */ /* 0x000ea4000c1e1900 */
[----:B--2---:R0:W1:Y:S01]  /*9010*/  I2F.F64 R18, R2 ;  /* 0x0000000200127312 */ /* 0x0040620000201c00 */
[----:B------:R-:W-:Y:S05]  /*9020*/  BRA `(.L_x_7946) ;  /* 0x00000d3000007947 */ /* 0x000fea0003800000 */
.L_x_7947:
[----:B------:R-:W2:Y:S02]  /*9030*/  LDG.E.U16 R2, [R2.64] ;  /* 0x0000002402027981 */ /* 0x000ea4000c1e1500 */
[----:B--2---:R0:W1:Y:S01]  /*9040*/  I2F.F64.S16 R18, R2 ;  /* 0x0000000200127312 */ /* 0x0040620000101c00 */
[----:B------:R-:W-:Y:S05]  /*9050*/  BRA `(.L_x_7946) ;  /* 0x00000d0000007947 */ /* 0x000fea0003800000 */
.L_x_7942:
        /* <DEDUP_REMOVED lines=10> */
.L_x_7950:
[----:B------:R-:W2:Y:S02]  /*9100*/  LDG.E.U16 R0, [R2.64] ;  /* 0x0000002402007981 */ /* 0x000ea4000c1e1500 */
[----:B--2---:R-:W-:-:S05]  /*9110*/  HADD2.F32 R0, -RZ, R0.H0_H0 ;  /* 0x20000000ff007230 */ /* 0x004fca0000004100 */
[----:B------:R-:W-:-:S04]  /*9120*/  FMUL.FTZ R0, R0, 1 ;  /* 0x3f80000000007820 */ /* 0x000fc80000410000 */
[----:B------:R0:W1:Y:S01]  /*9130*/  F2F.F64.F32 R18, R0 ;  /* 0x0000000000127310 */ /* 0x0000620000201800 */
[----:B------:R-:W-:Y:S05]  /*9140*/  BRA `(.L_x_7946) ;  /* 0x00000c1000007947 */ /* 0x000fea0003800000 */
.L_x_7949:
        /* <DEDUP_REMOVED lines=10> */
.L_x_7952:
[----:B------:R-:W2:Y:S02]  /*91f0*/  LDG.E.U16 R2, [R2.64] ;  /* 0x0000002402027981 */ /* 0x000ea4000c1e1500 */
[----:B--2---:R-:W-:-:S05]  /*9200*/  HADD2.F32 R0, -RZ, R2.H0_H0 ;  /* 0x20000002ff007230 */ /* 0x004fca0000004100 */
[----:B------:R-:W-:-:S04]  /*9210*/  FMUL.FTZ R0, R0, 1 ;  /* 0x3f80000000007820 */ /* 0x000fc80000410000 */
[----:B------:R0:W1:Y:S01]  /*9220*/  F2F.F64.F32 R18, R0 ;  /* 0x0000000000127310 */ /* 0x0000620000201800 */
[----:B------:R-:W-:Y:S05]  /*9230*/  BRA `(.L_x_7946) ;  /* 0x00000b2000007947 */ /* 0x000fea0003800000 */
.L_x_7951:
[----:B------:R0:W5:Y:S01]  /*9240*/  LDG.E.64 R18, [R2.64] ;  /* 0x0000002402127981 */ /* 0x000162000c1e1b00 */
[----:B------:R-:W-:Y:S05]  /*9250*/  BRA `(.L_x_7946) ;  /* 0x00000b0000007947 */ /* 0x000fea0003800000 */
.L_x_7941:
        /* <DEDUP_REMOVED lines=13> */
.L_x_7955:
[----:B------:R0:W5:Y:S01]  /*9330*/  LDG.E.64 R18, [R2.64] ;  /* 0x0000002402127981 */ /* 0x000162000c1e1b00 */
[----:B------:R-:W-:Y:S05]  /*9340*/  BRA `(.L_x_7946) ;  /* 0x00000a1000007947 */ /* 0x000fea0003800000 */
.L_x_7954:
        /* <DEDUP_REMOVED lines=28> */
.L_x_7957:
        /* <DEDUP_REMOVED lines=15> */
.L_x_7956:
[----:B------:R-:W2:Y:S02]  /*9600*/  LDG.E.U16 R0, [R2.64] ;  /* 0x0000002402007981 */ /* 0x000ea4000c1e1500 */
[----:B--2---:R-:W-:-:S05]  /*9610*/  PRMT R0, RZ, 0x5410, R0 ;  /* 0x00005410ff007816 */ /* 0x004fca0000000000 */
[----:B------:R-:W-:-:S04]  /*9620*/  FMUL.FTZ R0, R0, 1 ;  /* 0x3f80000000007820 */ /* 0x000fc80000410000 */
[----:B------:R0:W1:Y:S01]  /*9630*/  F2F.F64.F32 R18, R0 ;  /* 0x0000000000127310 */ /* 0x0000620000201800 */
[----:B------:R-:W-:Y:S05]  /*9640*/  BRA `(.L_x_7946) ;  /* 0x0000071000007947 */ /* 0x000fea0003800000 */
.L_x_7953:
        /* <DEDUP_REMOVED lines=11> */
.L_x_7960:
        /* <DEDUP_REMOVED lines=21> */
.L_x_7964:
[----:B------:R-:W-:Y:S05]  /*9850*/  BSYNC B1 ;  /* 0x0000000000017941 */ /* 0x000fea0003800000 */
.L_x_7963:
[----:B------:R-:W-:Y:S01]  /*9860*/  LEA R3, R0, 0x3b800000, 0x17 ;  /* 0x3b80000000037811 */ /* 0x000fe200078eb8ff */
[----:B------:R-:W-:-:S05]  /*9870*/  IMAD.SHL.U32 R0, R2, 0x100000, RZ ;  /* 0x0010000002007824 */ /* 0x000fca00078e00ff */
[----:B------:R-:W-:Y:S02]  /*9880*/  LOP3.LUT R0, R3, R0, R4, 0xfe, !PT ;  /* 0x0000000003007212 */ /* 0x000fe400078efe04 */
.L_x_7962:
[----:B------:R-:W-:Y:S05]  /*9890*/  BSYNC B0 ;  /* 0x0000000000007941 */ /* 0x000fea0003800000 */
.L_x_7961:
[----:B------:R-:W-:-:S04]  /*98a0*/  FMUL.FTZ R0, R0, 1 ;  /* 0x3f80000000007820 */ /* 0x000fc80000410000 */
[----:B------:R0:W1:Y:S01]  /*98b0*/  F2F.F64.F32 R18, R0 ;  /* 0x0000000000127310 */ /* 0x0000620000201800 */
[----:B------:R-:W-:Y:S05]  /*98c0*/  BRA `(.L_x_7946) ;  /* 0x0000049000007947 */ /* 0x000fea0003800000 */
.L_x_7959:
        /* <DEDUP_REMOVED lines=21> */
.L_x_7968:
[----:B------:R-:W-:Y:S05]  /*9a20*/  BSYNC B1 ;  /* 0x0000000000017941 */ /* 0x000fea0003800000 */
.L_x_7967:
[----:B------:R-:W-:Y:S01]  /*9a30*/  LEA R3, R0, 0x37800000, 0x17 ;  /* 0x3780000000037811 */ /* 0x000fe200078eb8ff */
[----:B------:R-:W-:-:S05]  /*9a40*/  IMAD.SHL.U32 R0, R2, 0x200000, RZ ;  /* 0x0020000002007824 */ /* 0x000fca00078e00ff */
[----:B------:R-:W-:Y:S02]  /*9a50*/  LOP3.LUT R0, R3, R0, R4, 0xfe, !PT ;  /* 0x0000000003007212 */ /* 0x000fe400078efe04 */
.L_x_7966:
[----:B------:R-:W-:Y:S05]  /*9a60*/  BSYNC B0 ;  /* 0x0000000000007941 */ /* 0x000fea0003800000 */
.L_x_7965:
[----:B------:R-:W-:-:S04]  /*9a70*/  FMUL.FTZ R0, R0, 1 ;  /* 0x3f80000000007820 */ /* 0x000fc80000410000 */
[----:B------:R0:W1:Y:S01]  /*9a80*/  F2F.F64.F32 R18, R0 ;  /* 0x0000000000127310 */ /* 0x0000620000201800 */
[----:B------:R-:W-:Y:S05]  /*9a90*/  BRA `(.L_x_7946) ;  /* 0x000002c000007947 */ /* 0x000fea0003800000 */
.L_x_7958:
        /* <DEDUP_REMOVED lines=14> */
.L_x_7972:
[----:B------:R-:W-:Y:S05]  /*9b80*/  BSYNC B0 ;  /* 0x0000000000007941 */ /* 0x000fea0003800000 */
.L_x_7971:
[----:B------:R-:W-:-:S04]  /*9b90*/  FMUL.FTZ R0, R0, 1 ;  /* 0x3f80000000007820 */ /* 0x000fc80000410000 */
[----:B------:R0:W1:Y:S01]  /*9ba0*/  F2F.F64.F32 R18, R0 ;  /* 0x0000000000127310 */ /* 0x0000620000201800 */
[----:B------:R-:W-:Y:S05]  /*9bb0*/  BRA `(.L_x_7946) ;  /* 0x000001a000007947 */ /* 0x000fea0003800000 */
.L_x_7945:
        /* <DEDUP_REMOVED lines=21> */
.L_x_7970:
[----:B------:R-:W2:Y:S02]  /*9d10*/  LDG.E.64 R18, [R2.64] ;  /* 0x0000002402127981 */ /* 0x000ea4000c1e1b00 */
[----:B--2---:R-:W0:Y:S01]  /*9d20*/  I2F.F64.U64 R18, R18 ;  /* 0x0000001200127312 */ /* 0x004e220000301800 */
[----:B------:R-:W-:Y:S05]  /*9d30*/  BRA `(.L_x_7946) ;  /* 0x0000002000007947 */ /* 0x000fea0003800000 */
.L_x_7969:
[----:B------:R-:W2:Y:S02]  /*9d40*/  LDG.E R2, [R2.64] ;  /* 0x0000002402027981 */ /* 0x000ea4000c1e1900 */
[----:B--2---:R0:W1:Y:S02]  /*9d50*/  I2F.F64.U32 R18, R2 ;  /* 0x0000000200127312 */ /* 0x0040640000201800 */
.L_x_7946:
        /* <DEDUP_REMOVED lines=17> */
.L_x_7976:
[----:B------:R-:W2:Y:S02]  /*9e70*/  LDG.E.U8 R2, [R2.64] ;  /* 0x0000002402027981 */ /* 0x000ea4000c1e1100 */
[----:B--2---:R0:W2:Y:S01]  /*9e80*/  I2F.F64.U16 R4, R2 ;  /* 0x0000000200047312 */ /* 0x0040a20000101800 */
[----:B------:R-:W-:Y:S05]  /*9e90*/  BRA `(.L_x_7978) ;  /* 0x00000df000007947 */ /* 0x000fea0003800000 */
.L_x_7975:
        /* <DEDUP_REMOVED lines=9> */
.L_x_7980:
[----:B------:R-:W2:Y:S02]  /*9f30*/  LDG.E R2, [R2.64] ;  /* 0x0000002402027981 */ /* 0x000ea4000c1e1900 */
[----:B--2---:R0:W2:Y:S01]  /*9f40*/  I2F.F64 R4, R2 ;  /* 0x0000000200047312 */ /* 0x0040a20000201c00 */
[----:B------:R-:W-:Y:S05]  /*9f50*/  BRA `(.L_x_7978) ;  /* 0x00000d3000007947 */ /* 0x000fea0003800000 */
.L_x_7979:
[----:B------:R-:W2:Y:S02]  /*9f60*/  LDG.E.U16 R2, [R2.64] ;  /* 0x0000002402027981 */ /* 0x000ea4000c1e1500 */
[----:B--2---:R0:W2:Y:S01]  /*9f70*/  I2F.F64.S16 R4, R2 ;  /* 0x0000000200047312 */ /* 0x0040a20000101c00 */
[----:B------:R-:W-:Y:S05]  /*9f80*/  BRA `(.L_x_7978) ;  /* 0x00000d0000007947 */ /* 0x000fea0003800000 */
.L_x_7974:
        /* <DEDUP_REMOVED lines=10> */
.L_x_7982:
[----:B------:R-:W2:Y:S02]  /*a030*/  LDG.E.U16 R0, [R2.64] ;  /* 0x0000002402007981 */ /* 0x000ea4000c1e1500 */
[----:B--2---:R-:W-:-:S05]  /*a040*/  HADD2.F32 R0, -RZ, R0.H0_H0 ;  /* 0x20000000ff007230 */ /* 0x004fca0000004100 */
[----:B------:R-:W-:-:S04]  /*a050*/  FMUL.FTZ R0, R0, 1 ;  /* 0x3f80000000007820 */ /* 0x000fc80000410000 */
[----:B------:R0:W2:Y:S01]  /*a060*/  F2F.F64.F32 R4, R0 ;  /* 0x0000000000047310 */ /* 0x0000a20000201800 */
[----:B------:R-:W-:Y:S05]  /*a070*/  BRA `(.L_x_7978) ;  /* 0x00000c1000007947 */ /* 0x000fea0003800000 */
.L_x_7981:
        /* <DEDUP_REMOVED lines=10> */
.L_x_7984:
[----:B------:R-:W2:Y:S02]  /*a120*/  LDG.E.U16 R2, [R2.64] ;  /* 0x0000002402027981 */ /* 0x000ea4000c1e1500 */
[----:B--2---:R-:W-:-:S05]  /*a130*/  HADD2.F32 R0, -RZ, R2.H0_H0 ;  /* 0x20000002ff007230 */ /* 0x004fca0000004100 */
[----:B------:R-:W-:-:S04]  /*a140*/  FMUL.FTZ R0, R0, 1 ;  /* 0x3f80000000007820 */ /* 0x000fc80000410000 */
[----:B------:R0:W2:Y:S01]  /*a150*/  F2F.F64.F32 R4, R0 ;  /* 0x0000000000047310 */ /* 0x0000a20000201800 */
[----:B------:R-:W-:Y:S05]  /*a160*/  BRA `(.L_x_7978) ;  /* 0x00000b2000007947 */ /* 0x000fea0003800000 */
.L_x_7983:
[----:B------:R0:W5:Y:S01]  /*a170*/  LDG.E.64 R4, [R2.64] ;  /* 0x0000002402047981 */ /* 0x000162000c1e1b00 */
[----:B------:R-:W-:Y:S05]  /*a180*/  BRA `(.L_x_7978) ;  /* 0x00000b0000007947 */ /* 0x000fea0003800000 */
.L_x_7973:
        /* <DEDUP_REMOVED lines=13> */
.L_x_7987:
[----:B------:R0:W5:Y:S01]  /*a260*/  LDG.E.64 R4, [R2.64] ;  /* 0x0000002402047981 */ /* 0x000162000c1e1b00 */
[----:B------:R-:W-:Y:S05]  /*a270*/  BRA `(.L_x_7978) ;  /* 0x00000a1000007947 */ /* 0x000fea0003800000 */
.L_x_7986:
        /* <DEDUP_REMOVED lines=28> */
.L_x_7989:
        /* <DEDUP_REMOVED lines=15> */
.L_x_7988:
[----:B------:R-:W2:Y:S02]  /*a530*/  LDG.E.U16 R0, [R2.64] ;  /* 0x0000002402007981 */ /* 0x000ea4000c1e1500 */
[----:B--2---:R-:W-:-:S05]  /*a540*/  PRMT R0, RZ, 0x5410, R0 ;  /* 0x00005410ff007816 */ /* 0x004fca0000000000 */
[----:B------:R-:W-:-:S04]  /*a550*/  FMUL.FTZ R0, R0, 1 ;  /* 0x3f80000000007820 */ /* 0x000fc80000410000 */
[----:B------:R0:W2:Y:S01]  /*a560*/  F2F.F64.F32 R4, R0 ;  /* 0x0000000000047310 */ /* 0x0000a20000201800 */
[----:B------:R-:W-:Y:S05]  /*a570*/  BRA `(.L_x_7978) ;  /* 0x0000071000007947 */ /* 0x000fea0003800000 */
.L_x_7985:
        /* <DEDUP_REMOVED lines=11> */
.L_x_7992:
        /* <DEDUP_REMOVED lines=21> */
.L_x_7996:
[----:B------:R-:W-:Y:S05]  /*a780*/  BSYNC B1 ;  /* 0x0000000000017941 */ /* 0x000fea0003800000 */
.L_x_7995:
[----:B------:R-:W-:Y:S01]  /*a790*/  LEA R3, R0, 0x3b800000, 0x17 ;  /* 0x3b80000000037811 */ /* 0x000fe200078eb8ff */
[----:B------:R-:W-:-:S05]  /*a7a0*/  IMAD.SHL.U32 R0, R2, 0x100000, RZ ;  /* 0x0010000002007824 */ /* 0x000fca00078e00ff */
[----:B------:R-:W-:Y:S02]  /*a7b0*/  LOP3.LUT R0, R3, R0, R4, 0xfe, !PT ;  /* 0x0000000003007212 */ /* 0x000fe400078efe04 */
.L_x_7994:
[----:B------:R-:W-:Y:S05]  /*a7c0*/  BSYNC B0 ;  /* 0x0000000000007941 */ /* 0x000fea0003800000 */
.L_x_7993:
[----:B------:R-:W-:-:S04]  /*a7d0*/  FMUL.FTZ R0, R0, 1 ;  /* 0x3f80000000007820 */ /* 0x000fc80000410000 */
[----:B------:R0:W2:Y:S01]  /*a7e0*/  F2F.F64.F32 R4, R0 ;  /* 0x0000000000047310 */ /* 0x0000a20000201800 */
[----:B------:R-:W-:Y:S05]  /*a7f0*/  BRA `(.L_x_7978) ;  /* 0x0000049000007947 */ /* 0x000fea0003800000 */
.L_x_7991:
        /* <DEDUP_REMOVED lines=21> */
.L_x_8000:
[----:B------:R-:W-:Y:S05]  /*a950*/  BSYNC B1 ;  /* 0x0000000000017941 */ /* 0x000fea0003800000 */
.L_x_7999:
[----:B------:R-:W-:Y:S01]  /*a960*/  LEA R3, R0, 0x37800000, 0x17 ;  /* 0x3780000000037811 */ /* 0x000fe200078eb8ff */
[----:B------:R-:W-:-:S05]  /*a970*/  IMAD.SHL.U32 R0, R2, 0x200000, RZ ;  /* 0x0020000002007824 */ /* 0x000fca00078e00ff */
[----:B------:R-:W-:Y:S02]  /*a980*/  LOP3.LUT R0, R3, R0, R4, 0xfe, !PT ;  /* 0x0000000003007212 */ /* 0x000fe400078efe04 */
.L_x_7998:
[----:B------:R-:W-:Y:S05]  /*a990*/  BSYNC B0 ;  /* 0x0000000000007941 */ /* 0x000fea0003800000 */
.L_x_7997:
[----:B------:R-:W-:-:S04]  /*a9a0*/  FMUL.FTZ R0, R0, 1 ;  /* 0x3f80000000007820 */ /* 0x000fc80000410000 */
[----:B------:R0:W2:Y:S01]  /*a9b0*/  F2F.F64.F32 R4, R0 ;  /* 0x0000000000047310 */ /* 0x0000a20000201800 */
[----:B------:R-:W-:Y:S05]  /*a9c0*/  BRA `(.L_x_7978) ;  /* 0x000002c000007947 */ /* 0x000fea0003800000 */
.L_x_7990:
        /* <DEDUP_REMOVED lines=14> */
.L_x_8004:
[----:B------:R-:W-:Y:S05]  /*aab0*/  BSYNC B0 ;  /* 0x0000000000007941 */ /* 0x000fea0003800000 */
.L_x_8003:
[----:B------:R-:W-:-:S04]  /*aac0*/  FMUL.FTZ R0, R0, 1 ;  /* 0x3f80000000007820 */ /* 0x000fc80000410000 */
[----:B------:R0:W2:Y:S01]  /*aad0*/  F2F.F64.F32 R4, R0 ;  /* 0x0000000000047310 */ /* 0x0000a20000201800 */
[----:B------:R-:W-:Y:S05]  /*aae0*/  BRA `(.L_x_7978) ;  /* 0x000001a000007947 */ /* 0x000fea0003800000 */
.L_x_7977:
        /* <DEDUP_REMOVED lines=21> */
.L_x_8002:
[----:B------:R-:W2:Y:S02]  /*ac40*/  LDG.E.64 R4, [R2.64] ;  /* 0x0000002402047981 */ /* 0x000ea4000c1e1b00 */
[----:B--2---:R-:W0:Y:S01]  /*ac50*/  I2F.F64.U64 R4, R4 ;  /* 0x0000000400047312 */ /* 0x004e220000301800 */
[----:B------:R-:W-:Y:S05]  /*ac60*/  BRA `(.L_x_7978) ;  /* 0x0000002000007947 */ /* 0x000fea0003800000 */
.L_x_8001:
[----:B------:R-:W2:Y:S02]  /*ac70*/  LDG.E R2, [R2.64] ;  /* 0x0000002402027981 */ /* 0x000ea4000c1e1900 */
[----:B--2---:R0:W2:Y:S02]  /*ac80*/  I2F.F64.U32 R4, R2 ;  /* 0x0000000200047312 */ /* 0x0040a40000201800 */
.L_x_7978:
        /* <DEDUP_REMOVED lines=16> */
.L_x_8008:
[----:B------:R-:W0:Y:S02]  /*ad90*/  F2I.S64.F64.TRUNC R4, R4 ;  /* 0x0000000400047311 */ /* 0x000e24000030d900 */
[----:B0-----:R-:W-:-:S05]  /*ada0*/  IMAD.MOV.U32 R3, RZ, RZ, R4 ;  /* 0x000000ffff037224 */ /* 0x001fca00078e0004 */
[----:B------:R0:W-:Y:S01]  /*adb0*/  STG.E.U8 [R16.64], R3 ;  /* 0x0000000310007986 */ /* 0x0001e2000c101124 */
[----:B------:R-:W-:Y:S05]  /*adc0*/  BRA `(.L_x_8010) ;  /* 0x00000ed000007947 */ /* 0x000fea0003800000 */
.L_x_8007:
        /* <DEDUP_REMOVED lines=9> */
.L_x_8012:
[----:B------:R-:W0:Y:S02]  /*ae60*/  F2I.F64.TRUNC R5, R4 ;  /* 0x0000000400057311 */ /* 0x000e24000030d100 */
[----:B0-----:R0:W-:Y:S01]  /*ae70*/  STG.E [R16.64], R5 ;  /* 0x0000000510007986 */ /* 0x0011e2000c101924 */
[----:B------:R-:W-:Y:S05]  /*ae80*/  BRA `(.L_x_8010) ;  /* 0x00000e1000007947 */ /* 0x000fea0003800000 */
.L_x_8011:
[----:B------:R-:W0:Y:S02]  /*ae90*/  F2I.F64.TRUNC R5, R4 ;  /* 0x0000000400057311 */ /* 0x000e24000030d100 */
[----:B0-----:R0:W-:Y:S01]  /*aea0*/  STG.E.U16 [R16.64], R5 ;  /* 0x0000000510007986 */ /* 0x0011e2000c101524 */
[----:B------:R-:W-:Y:S05]  /*aeb0*/  BRA `(.L_x_8010) ;  /* 0x00000de000007947 */ /* 0x000fea0003800000 */
.L_x_8006:
        /* <DEDUP_REMOVED lines=11> */
.L_x_8014:
[----:B------:R-:W0:Y:S01]  /*af70*/  F2F.F32.F64 R0, R4 ;  /* 0x0000000400007310 */ /* 0x000e220000301000 */
[----:B------:R-:W0:-:S14]  /*af80*/  DSETP.GEU.AND P0, PT, |R4|, c[0x2][0x0], PT ;  /* 0x008000000400762a */ /* 0x000e1c0003f0e200 */
[----:B0-----:R-:W-:-:S05]  /*af90*/  @!P0 FMUL R0, R0, 1.175494350822287508e-38 ;  /* 0x0080000000008820 */ /* 0x001fca0000400000 */
[----:B------:R-:W-:-:S05]  /*afa0*/  F2FP.PACK_AB R0, RZ, R0 ;  /* 0x00000000ff00723e */ /* 0x000fca00000000ff */
[----:B------:R0:W-:Y:S01]  /*afb0*/  STG.E.U16 [R16.64], R0 ;  /* 0x0000000010007986 */ /* 0x0001e2000c101524 */
[----:B------:R-:W-:Y:S05]  /*afc0*/  BRA `(.L_x_8010) ;  /* 0x00000cd000007947 */ /* 0x000fea0003800000 */
.L_x_8013:
        /* <DEDUP_REMOVED lines=12> */
.L_x_8016:
[----:B------:R-:W0:Y:S01]  /*b090*/  F2F.F32.F64 R0, R4 ;  /* 0x0000000400007310 */ /* 0x000e220000301000 */
[----:B------:R-:W0:-:S14]  /*b0a0*/  DSETP.GEU.AND P0, PT, |R4|, c[0x2][0x0], PT ;  /* 0x008000000400762a */ /* 0x000e1c0003f0e200 */
[----:B0-----:R-:W-:-:S05]  /*b0b0*/  @!P0 FMUL R0, R0, 1.175494350822287508e-38 ;  /* 0x0080000000008820 */ /* 0x001fca0000400000 */
[----:B------:R-:W-:-:S04]  /*b0c0*/  F2FP.PACK_AB R3, RZ, R0 ;  /* 0x00000000ff03723e */ /* 0x000fc800000000ff */
[----:B------:R-:W-:-:S05]  /*b0d0*/  PRMT R3, R3, 0x5410, RZ ;  /* 0x0000541003037816 */ /* 0x000fca00000000ff */
[----:B------:R0:W-:Y:S01]  /*b0e0*/  STG.E [R16.64], R3 ;  /* 0x0000000310007986 */ /* 0x0001e2000c101924 */
[----:B------:R-:W-:Y:S05]  /*b0f0*/  BRA `(.L_x_8010) ;  /* 0x00000ba000007947 */ /* 0x000fea0003800000 */
.L_x_8015:
[----:B------:R0:W-:Y:S01]  /*b100*/  STG.E.64 [R16.64], R4 ;  /* 0x0000000410007986 */ /* 0x0001e2000c101b24 */
[----:B------:R-:W-:Y:S05]  /*b110*/  BRA `(.L_x_8010) ;  /* 0x00000b8000007947 */ /* 0x000fea0003800000 */
.L_x_8005:
        /* <DEDUP_REMOVED lines=12> */
.L_x_8019:
[----:B------:R-:W-:-:S05]  /*b1e0*/  CS2R R6, SRZ ;  /* 0x0000000000067805 */ /* 0x000fca000001ff00 */
[----:B------:R0:W-:Y:S01]  /*b1f0*/  STG.E.128 [R16.64], R4 ;  /* 0x0000000410007986 */ /* 0x0001e2000c101d24 */
[----:B------:R-:W-:Y:S05]  /*b200*/  BRA `(.L_x_8010) ;  /* 0x00000a9000007947 */ /* 0x000fea0003800000 */
.L_x_8018:
        /* <DEDUP_REMOVED lines=23> */
.L_x_8023:
[----:B------:R-:W-:Y:S05]  /*b380*/  BSYNC B0 ;  /* 0x0000000000007941 */ /* 0x000fea0003800000 */
.L_x_8022:
[----:B------:R-:W-:-:S05]  /*b390*/  LOP3.LUT R3, R0, R3, RZ, 0xfc, !PT ;  /* 0x0000000300037212 */ /* 0x000fca00078efcff */
[----:B------:R0:W-:Y:S01]  /*b3a0*/  STG.E.U8 [R16.64], R3 ;  /* 0x0000000310007986 */ /* 0x0001e2000c101124 */
[----:B------:R-:W-:Y:S05]  /*b3b0*/  BRA `(.L_x_8010) ;  /* 0x000008e000007947 */ /* 0x000fea0003800000 */
.L_x_8021:
        /* <DEDUP_REMOVED lines=15> */
.L_x_8025:
[----:B------:R-:W-:Y:S01]  /*b4b0*/  IMAD.MOV.U32 R0, RZ, RZ, 0x7f ;  /* 0x0000007fff007424 */ /* 0x000fe200078e00ff */
[----:B------:R-:W-:-:S04]  /*b4c0*/  ISETP.GT.U32.AND P0, PT, R2, 0x7f800000, PT ;  /* 0x7f8000000200780c */ /* 0x000fc80003f04070 */
[----:B------:R-:W-:-:S04]  /*b4d0*/  SEL R0, R0, 0x7c, P0 ;  /* 0x0000007c00007807 */ /* 0x000fc80000000000 */
.L_x_8026:
[----:B------:R-:W-:Y:S05]  /*b4e0*/  BSYNC B0 ;  /* 0x0000000000007941 */ /* 0x000fea0003800000 */
.L_x_8024:
[----:B------:R-:W-:-:S04]  /*b4f0*/  LOP3.LUT R2, R3, 0x80000000, RZ, 0xc0, !PT ;  /* 0x8000000003027812 */ /* 0x000fc800078ec0ff */
[----:B------:R-:W-:-:S04]  /*b500*/  SHF.R.U32.HI R3, RZ, 0x18, R2 ;  /* 0x00000018ff037819 */ /* 0x000fc80000011602 */
[----:B------:R-:W-:-:S05]  /*b510*/  LOP3.LUT R3, R0, R3, RZ, 0xfc, !PT ;  /* 0x0000000300037212 */ /* 0x000fca00078efcff */
[----:B------:R0:W-:Y:S01]  /*b520*/  STG.E.U8 [R16.64], R3 ;  /* 0x0000000310007986 */ /* 0x0001e2000c101124 */
[----:B------:R-:W-:Y:S05]  /*b530*/  BRA `(.L_x_8010) ;  /* 0x0000076000007947 */ /* 0x000fea0003800000 */
.L_x_8020:
[----:B------:R-:W0:Y:S01]  /*b540*/  F2F.F32.F64 R0, R4 ;  /* 0x0000000400007310 */ /* 0x000e220000301000 */
[----:B------:R-:W0:-:S14]  /*b550*/  DSETP.GEU.AND P0, PT, |R4|, c[0x2][0x0], PT ;  /* 0x008000000400762a */ /* 0x000e1c0003f0e200 */
[----:B0-----:R-:W-:-:S05]  /*b560*/  @!P0 FMUL R0, R0, 1.175494350822287508e-38 ;  /* 0x0080000000008820 */ /* 0x001fca0000400000 */
[----:B------:R-:W-:-:S05]  /*b570*/  F2FP.BF16.PACK_AB R0, RZ, R0 ;  /* 0x00000000ff00723e */ /* 0x000fca00000010ff */
[----:B------:R0:W-:Y:S01]  /*b580*/  STG.E.U16 [R16.64], R0 ;  /* 0x0000000010007986 */ /* 0x0001e2000c101524 */
[----:B------:R-:W-:Y:S05]  /*b590*/  BRA `(.L_x_8010) ;  /* 0x0000070000007947 */ /* 0x000fea0003800000 */
.L_x_8017:
        /* <DEDUP_REMOVED lines=11> */
.L_x_8029:
        /* <DEDUP_REMOVED lines=19> */
.L_x_8032:
[----:B------:R-:W-:-:S04]  /*b780*/  LOP3.LUT R2, R3, 0x80000000, RZ, 0xc0, !PT ;  /* 0x8000000003027812 */ /* 0x000fc800078ec0ff */
[----:B------:R-:W-:-:S04]  /*b790*/  SHF.R.U32.HI R3, RZ, 0x18, R2 ;  /* 0x00000018ff037819 */ /* 0x000fc80000011602 */
[----:B------:R-:W-:-:S04]  /*b7a0*/  LOP3.LUT R0, R0, R3, RZ, 0xfc, !PT ;  /* 0x0000000300007212 */ /* 0x000fc800078efcff */
[----:B------:R-:W-:Y:S02]  /*b7b0*/  PRMT R8, R0, 0x7610, R8 ;  /* 0x0000761000087816 */ /* 0x000fe40000000008 */
.L_x_8031:
[----:B------:R-:W-:Y:S05]  /*b7c0*/  BSYNC B0 ;  /* 0x0000000000007941 */ /* 0x000fea0003800000 */
.L_x_8030:
[----:B------:R0:W-:Y:S01]  /*b7d0*/  STG.E.U8 [R16.64], R8 ;  /* 0x0000000810007986 */ /* 0x0001e2000c101124 */
[----:B------:R-:W-:Y:S05]  /*b7e0*/  BRA `(.L_x_8010) ;  /* 0x000004b000007947 */ /* 0x000fea0003800000 */
.L_x_8028:
        /* <DEDUP_REMOVED lines=19> */
.L_x_8035:
[----:B------:R-:W-:-:S04]  /*b920*/  LOP3.LUT R2, R3, 0x80000000, RZ, 0xc0, !PT ;  /* 0x8000000003027812 */ /* 0x000fc800078ec0ff */
[----:B------:R-:W-:-:S04]  /*b930*/  SHF.R.U32.HI R3, RZ, 0x18, R2 ;  /* 0x00000018ff037819 */ /* 0x000fc80000011602 */
[----:B------:R-:W-:-:S04]  /*b940*/  LOP3.LUT R0, R0, R3, RZ, 0xfc, !PT ;  /* 0x0000000300007212 */ /* 0x000fc800078efcff */
[----:B------:R-:W-:Y:S02]  /*b950*/  PRMT R8, R0, 0x7610, R8 ;  /* 0x0000761000087816 */ /* 0x000fe40000000008 */
.L_x_8034:
[----:B------:R-:W-:Y:S05]  /*b960*/  BSYNC B0 ;  /* 0x0000000000007941 */ /* 0x000fea0003800000 */
.L_x_8033:
[----:B------:R0:W-:Y:S01]  /*b970*/  STG.E.U8 [R16.64], R8 ;  /* 0x0000000810007986 */ /* 0x0001e2000c101124 */
[----:B------:R-:W-:Y:S05]  /*b980*/  BRA `(.L_x_8010) ;  /* 0x0000031000007947 */ /* 0x000fea0003800000 */
.L_x_8027:
        /* <DEDUP_REMOVED lines=24> */
.L_x_8009:
        /* <DEDUP_REMOVED lines=20> */
.L_x_8037:
[----:B------:R-:W0:Y:S02]  /*bc50*/  F2I.U64.F64.TRUNC R4, R4 ;  /* 0x0000000400047311 */ /* 0x000e24000030d800 */
[----:B0-----:R0:W-:Y:S01]  /*bc60*/  STG.E.64 [R16.64], R4 ;  /* 0x0000000410007986 */ /* 0x0011e2000c101b24 */
[----:B------:R-:W-:Y:S05]  /*bc70*/  BRA `(.L_x_8010) ;  /* 0x0000002000007947 */ /* 0x000fea0003800000 */
.L_x_8036:
[----:B------:R-:W0:Y:S02]  /*bc80*/  F2I.U32.F64.TRUNC R5, R4 ;  /* 0x0000000400057311 */ /* 0x000e24000030d000 */
[----:B0-----:R0:W-:Y:S02]  /*bc90*/  STG.E [R16.64], R5 ;  /* 0x0000000510007986 */ /* 0x0011e4000c101924 */
.L_x_8010:
[----:B------:R-:W-:Y:S02]  /*bca0*/  IADD3 R23, R23, 0x80, RZ ;  /* 0x0000008017177810 */ /* 0x000fe40007ffe0ff */
.L_x_7841:
[----:B------:R-:W-:Y:S05]  /*bcb0*/  BSYNC B6 ;  /* 0x0000000000067941 */ /* 0x000fea0003800000 */
.L_x_7840:
        /* <DEDUP_REMOVED lines=257> */
.L_x_8038:
        /* <DEDUP_REMOVED lines=19> */
.L_x_8042:
[----:B------:R-:W2:Y:S02]  /*ce00*/  LDG.E.U8 R2, [R2.64] ;  /* 0x0000002402027981 */ /* 0x000ea4000c1e1100 */
[----:B--2---:R0:W1:Y:S01]  /*ce10*/  I2F.F64.U16 R18, R2 ;  /* 0x0000000200127312 */ /* 0x0040620000101800 */
[----:B------:R-:W-:Y:S05]  /*ce20*/  BRA `(.L_x_8044) ;  /* 0x00000df000007947 */ /* 0x000fea0003800000 */
.L_x_8041:
        /* <DEDUP_REMOVED lines=9> */
.L_x_8046:
[----:B------:R-:W2:Y:S02]  /*cec0*/  LDG.E R2, [R2.64] ;  /* 0x0000002402027981 */ /* 0x000ea4000c1e1900 */
[----:B--2---:R0:W1:Y:S01]  /*ced0*/  I2F.F64 R18, R2 ;  /* 0x0000000200127312 */ /* 0x0040620000201c00 */
[----:B------:R-:W-:Y:S05]  /*cee0*/  BRA `(.L_x_8044) ;  /* 0x00000d3000007947 */ /* 0x000fea0003800000 */
.L_x_8045:
[----:B------:R-:W2:Y:S02]  /*cef0*/  LDG.E.U16 R2, [R2.64] ;  /* 0x0000002402027981 */ /* 0x000ea4000c1e1500 */
[----:B--2---:R0:W1:Y:S01]  /*cf00*/  I2F.F64.S16 R18, R2 ;  /* 0x0000000200127312 */ /* 0x0040620000101c00 */
[----:B------:R-:W-:Y:S05]  /*cf10*/  BRA `(.L_x_8044) ;  /* 0x00000d0000007947 */ /* 0x000fea0003800000 */
.L_x_8040:
        /* <DEDUP_REMOVED lines=10> */
.L_x_8048:
[----:B------:R-:W2:Y:S02]  /*cfc0*/  LDG.E.U16 R0, [R2.64] ;  /* 0x0000002402007981 */ /* 0x000ea4000c1e1500 */
[----:B--2---:R-:W-:-:S05]  /*cfd0*/  HADD2.F32 R0, -RZ, R0.H0_H0 ;  /* 0x20000000ff007230 */ /* 0x004fca0000004100 */
[----:B------:R-:W-:-:S04]  /*cfe0*/  FMUL.FTZ R0, R0, 1 ;  /* 0x3f80000000007820 */ /* 0x000fc80000410000 */
[----:B------:R0:W1:Y:S01]  /*cff0*/  F2F.F64.F32 R18, R0 ;  /* 0x0000000000127310 */ /* 0x0000620000201800 */
[----:B------:R-:W-:Y:S05]  /*d000*/  BRA `(.L_x_8044) ;  /* 0x00000c1000007947 */ /* 0x000fea0003800000 */
.L_x_8047:
        /* <DEDUP_REMOVED lines=10> */
.L_x_8050:
[----:B------:R-:W2:Y:S02]  /*d0b0*/  LDG.E.U16 R2, [R2.64] ;  /* 0x0000002402027981 */ /* 0x000ea4000c1e1500 */
[----:B--2---:R-:W-:-:S05]  /*d0c0*/  HADD2.F32 R0, -RZ, R2.H0_H0 ;  /* 0x20000002ff007230 */ /* 0x004fca0000004100 */
[----:B------:R-:W-:-:S04]  /*d0d0*/  FMUL.FTZ R0, R0, 1 ;  /* 0x3f80000000007820 */ /* 0x000fc80000410000 */
[----:B------:R0:W1:Y:S01]  /*d0e0*/  F2F.F64.F32 R18, R0 ;  /* 0x0000000000127310 */ /* 0x0000620000201800 */
[----:B------:R-:W-:Y:S05]  /*d0f0*/  BRA `(.L_x_8044) ;  /* 0x00000b2000007947 */ /* 0x000fea0003800000 */
.L_x_8049:
[----:B------:R0:W5:Y:S01]  /*d100*/  LDG.E.64 R18, [R2.64] ;  /* 0x0000002402127981 */ /* 0x000162000c1e1b00 */
[----:B------:R-:W-:Y:S05]  /*d110*/  BRA `(.L_x_8044) ;  /* 0x00000b0000007947 */ /* 0x000fea0003800000 */
.L_x_8039:
        /* <DEDUP_REMOVED lines=13> */
.L_x_8053:
[----:B------:R0:W5:Y:S01]  /*d1f0*/  LDG.E.64 R18, [R2.64] ;  /* 0x0000002402127981 */ /* 0x000162000c1e1b00 */
[----:B------:R-:W-:Y:S05]  /*d200*/  BRA `(.L_x_8044) ;  /* 0x00000a1000007947 */ /* 0x000fea0003800000 */
.L_x_8052:
        /* <DEDUP_REMOVED lines=28> */
.L_x_8055:
        /* <DEDUP_REMOVED lines=15> */
.L_x_8054:
[----:B------:R-:W2:Y:S02]  /*d4c0*/  LDG.E.U16 R0, [R2.64] ;  /* 0x0000002402007981 */ /* 0x000ea4000c1e1500 */
[----:B--2---:R-:W-:-:S05]  /*d4d0*/  PRMT R0, RZ, 0x5410, R0 ;  /* 0x00005410ff007816 */ /* 0x004fca0000000000 */
[----:B------:R-:W-:-:S04]  /*d4e0*/  FMUL.FTZ R0, R0, 1 ;  /* 0x3f80000000007820 */ /* 0x000fc80000410000 */
[----:B------:R0:W1:Y:S01]  /*d4f0*/  F2F.F64.F32 R18, R0 ;  /* 0x0000000000127310 */ /* 0x0000620000201800 */
[----:B------:R-:W-:Y:S05]  /*d500*/  BRA `(.L_x_8044) ;  /* 0x0000071000007947 */ /* 0x000fea0003800000 */
.L_x_8051:
        /* <DEDUP_REMOVED lines=11> */
.L_x_8058:
        /* <DEDUP_REMOVED lines=21> */
.L_x_8062:
[----:B------:R-:W-:Y:S05]  /*d710*/  BSYNC B1 ;  /* 0x0000000000017941 */ /* 0x000fea0003800000 */
.L_x_8061:
[----:B------:R-:W-:Y:S01]  /*d720*/  LEA R3, R0, 0x3b800000, 0x17 ;  /* 0x3b80000000037811 */ /* 0x000fe200078eb8ff */
[----:B------:R-:W-:-:S05]  /*d730*/  IMAD.SHL.U32 R0, R2, 0x100000, RZ ;  /* 0x0010000002007824 */ /* 0x000fca00078e00ff */
[----:B------:R-:W-:Y:S02]  /*d740*/  LOP3.LUT R0, R3, R0, R4, 0xfe, !PT ;  /* 0x0000000003007212 */ /* 0x000fe400078efe04 */
.L_x_8060:
[----:B------:R-:W-:Y:S05]  /*d750*/  BSYNC B0 ;  /* 0x0000000000007941 */ /* 0x000fea0003800000 */
.L_x_8059:
[----:B------:R-:W-:-:S04]  /*d760*/  FMUL.FTZ R0, R0, 1 ;  /* 0x3f80000000007820 */ /* 0x000fc80000410000 */
[----:B------:R0:W1:Y:S01]  /*d770*/  F2F.F64.F32 R18, R0 ;  /* 0x0000000000127310 */ /* 0x0000620000201800 */
[----:B------:R-:W-:Y:S05]  /*d780*/  BRA `(.L_x_8044) ;  /* 0x0000049000007947 */ /* 0x000fea0003800000 */
.L_x_8057:
        /* <DEDUP_REMOVED lines=21> */
.L_x_8066:
[----:B------:R-:W-:Y:S05]  /*d8e0*/  BSYNC B1 ;  /* 0x0000000000017941 */ /* 0x000fea0003800000 */
.L_x_8065:
[----:B------:R-:W-:Y:S01]  /*d8f0*/  LEA R3, R0, 0x37800000, 0x17 ;  /* 0x3780000000037811 */ /* 0x000fe200078eb8ff */
[----:B------:R-:W-:-:S05]  /*d900*/  IMAD.SHL.U32 R0, R2, 0x200000, RZ ;  /* 0x0020000002007824 */ /* 0x000fca00078e00ff */
[----:B------:R-:W-:Y:S02]  /*d910*/  LOP3.LUT R0, R3, R0, R4, 0xfe, !PT ;  /* 0x0000000003007212 */ /* 0x000fe400078efe04 */
.L_x_8064:
[----:B------:R-:W-:Y:S05]  /*d920*/  BSYNC B0 ;  /* 0x0000000000007941 */ /* 0x000fea0003800000 */
.L_x_8063:
[----:B------:R-:W-:-:S04]  /*d930*/  FMUL.FTZ R0, R0, 1 ;  /* 0x3f80000000007820 */ /* 0x000fc80000410000 */
[----:B------:R0:W1:Y:S01]  /*d940*/  F2F.F64.F32 R18, R0 ;  /* 0x0000000000127310 */ /* 0x0000620000201800 */
[----:B------:R-:W-:Y:S05]  /*d950*/  BRA `(.L_x_8044) ;  /* 0x000002c000007947 */ /* 0x000fea0003800000 */
.L_x_8056:
        /* <DEDUP_REMOVED lines=14> */
.L_x_8070:
[----:B------:R-:W-:Y:S05]  /*da40*/  BSYNC B0 ;  /* 0x0000000000007941 */ /* 0x000fea0003800000 */
.L_x_8069:
[----:B------:R-:W-:-:S04]  /*da50*/  FMUL.FTZ R0, R0, 1 ;  /* 0x3f80000000007820 */ /* 0x000fc80000410000 */
[----:B------:R0:W1:Y:S01]  /*da60*/  F2F.F64.F32 R18, R0 ;  /* 0x0000000000127310 */ /* 0x0000620000201800 */
[----:B------:R-:W-:Y:S05]  /*da70*/  BRA `(.L_x_8044) ;  /* 0x000001a000007947 */ /* 0x000fea0003800000 */
.L_x_8043:
        /* <DEDUP_REMOVED lines=21> */
.L_x_8068:
[----:B------:R-:W2:Y:S02]  /*dbd0*/  LDG.E.64 R18, [R2.64] ;  /* 0x0000002402127981 */ /* 0x000ea4000c1e1b00 */
[----:B--2---:R-:W0:Y:S01]  /*dbe0*/  I2F.F64.U64 R18, R18 ;  /* 0x0000001200127312 */ /* 0x004e220000301800 */
[----:B------:R-:W-:Y:S05]  /*dbf0*/  BRA `(.L_x_8044) ;  /* 0x0000002000007947 */ /* 0x000fea0003800000 */
.L_x_8067:
[----:B------:R-:W2:Y:S02]  /*dc00*/  LDG.E R2, [R2.64] ;  /* 0x0000002402027981 */ /* 0x000ea4000c1e1900 */
[----:B--2---:R0:W1:Y:S02]  /*dc10*/  I2F.F64.U32 R18, R2 ;  /* 0x0000000200127312 */ /* 0x0040640000201800 */
.L_x_8044:
        /* <DEDUP_REMOVED lines=17> */
.L_x_8074:
[----:B------:R-:W2:Y:S02]  /*dd30*/  LDG.E.U8 R4, [R22.64] ;  /* 0x0000002416047981 */ /* 0x000ea4000c1e1100 */
[----:B--2---:R-:W0:Y:S01]  /*dd40*/  I2F.F64.U16 R4, R4 ;  /* 0x0000000400047312 */ /* 0x004e220000101800 */
[----:B------:R-:W-:Y:S05]  /*dd50*/  BRA `(.L_x_8076) ;  /* 0x00000df000007947 */ /* 0x000fea0003800000 */
.L_x_8073:
        /* <DEDUP_REMOVED lines=9> */
.L_x_8078:
[----:B------:R-:W2:Y:S02]  /*ddf0*/  LDG.E R4, [R22.64] ;  /* 0x0000002416047981 */ /* 0x000ea4000c1e1900 */
[----:B--2---:R-:W0:Y:S01]  /*de00*/  I2F.F64 R4, R4 ;  /* 0x0000000400047312 */ /* 0x004e220000201c00 */
[----:B------:R-:W-:Y:S05]  /*de10*/  BRA `(.L_x_8076) ;  /* 0x00000d3000007947 */ /* 0x000fea0003800000 */
.L_x_8077:
[----:B------:R-:W2:Y:S02]  /*de20*/  LDG.E.U16 R4, [R22.64] ;  /* 0x0000002416047981 */ /* 0x000ea4000c1e1500 */
[----:B--2---:R-:W0:Y:S01]  /*de30*/  I2F.F64.S16 R4, R4 ;  /* 0x0000000400047312 */ /* 0x004e220000101c00 */
[----:B------:R-:W-:Y:S05]  /*de40*/  BRA `(.L_x_8076) ;  /* 0x00000d0000007947 */ /* 0x000fea0003800000 */
.L_x_8072:
        /* <DEDUP_REMOVED lines=10> */
.L_x_8080:
[----:B------:R-:W2:Y:S02]  /*def0*/  LDG.E.U16 R0, [R22.64] ;  /* 0x0000002416007981 */ /* 0x000ea4000c1e1500 */
[----:B--2---:R-:W-:-:S05]  /*df00*/  HADD2.F32 R0, -RZ, R0.H0_H0 ;  /* 0x20000000ff007230 */ /* 0x004fca0000004100 */
[----:B------:R-:W-:-:S04]  /*df10*/  FMUL.FTZ R0, R0, 1 ;  /* 0x3f80000000007820 */ /* 0x000fc80000410000 */
[----:B------:R0:W2:Y:S01]  /*df20*/  F2F.F64.F32 R4, R0 ;  /* 0x0000000000047310 */ /* 0x0000a20000201800 */
[----:B------:R-:W-:Y:S05]  /*df30*/  BRA `(.L_x_8076) ;  /* 0x00000c1000007947 */ /* 0x000fea0003800000 */
.L_x_8079:
        /* <DEDUP_REMOVED lines=10> */
.L_x_8082:
[----:B------:R-:W2:Y:S02]  /*dfe0*/  LDG.E.U16 R22, [R22.64] ;  /* 0x0000002416167981 */ /* 0x000ea4000c1e1500 */
[----:B--2---:R-:W-:-:S05]  /*dff0*/  HADD2.F32 R0, -RZ, R22.H0_H0 ;  /* 0x20000016ff007230 */ /* 0x004fca0000004100 */
[----:B------:R-:W-:-:S04]  /*e000*/  FMUL.FTZ R0, R0, 1 ;  /* 0x3f80000000007820 */ /* 0x000fc80000410000 */
[----:B------:R0:W2:Y:S01]  /*e010*/  F2F.F64.F32 R4, R0 ;  /* 0x0000000000047310 */ /* 0x0000a20000201800 */
[----:B------:R-:W-:Y:S05]  /*e020*/  BRA `(.L_x_8076) ;  /* 0x00000b2000007947 */ /* 0x000fea0003800000 */
.L_x_8081:
[----:B------:R0:W5:Y:S01]  /*e030*/  LDG.E.64 R4, [R22.64] ;  /* 0x0000002416047981 */ /* 0x000162000c1e1b00 */
[----:B------:R-:W-:Y:S05]  /*e040*/  BRA `(.L_x_8076) ;  /* 0x00000b0000007947 */ /* 0x000fea0003800000 */
.L_x_8071:
        /* <DEDUP_REMOVED lines=13> */
.L_x_8085:
[----:B------:R0:W5:Y:S01]  /*e120*/  LDG.E.64 R4, [R22.64] ;  /* 0x0000002416047981 */ /* 0x000162000c1e1b00 */
[----:B------:R-:W-:Y:S05]  /*e130*/  BRA `(.L_x_8076) ;  /* 0x00000a1000007947 */ /* 0x000fea0003800000 */
.L_x_8084:
        /* <DEDUP_REMOVED lines=25> */
[----:B------:R-:W-:-:S04]  /*e2d0*/  FMUL.FTZ R3, R3, 1 ;  /* 0x3f80000003037820 */ /* 0x000fc80000410000 */
[----:B------:R0:W2:Y:S01]  /*e2e0*/  F2F.F64.F32 R4, R3 ;  /* 0x0000000300047310 */ /* 0x0000a20000201800 */
[----:B------:R-:W-:Y:S05]  /*e2f0*/  BRA `(.L_x_8076) ;  /* 0x0000085000007947 */ /* 0x000fea0003800000 */
.L_x_8087:
        /* <DEDUP_REMOVED lines=12> */
[----:B------:R-:W-:-:S04]  /*e3c0*/  FMUL.FTZ R2, R2, 1 ;  /* 0x3f80000002027820 */ /* 0x000fc80000410000 */
[----:B------:R0:W2:Y:S01]  /*e3d0*/  F2F.F64.F32 R4, R2 ;  /* 0x0000000200047310 */ /* 0x0000a20000201800 */
[----:B------:R-:W-:Y:S05]  /*e3e0*/  BRA `(.L_x_8076) ;  /* 0x0000076000007947 */ /* 0x000fea0003800000 */
.L_x_8086:
[----:B------:R-:W2:Y:S02]  /*e3f0*/  LDG.E.U16 R0, [R22.64] ;  /* 0x0000002416007981 */ /* 0x000ea4000c1e1500 */
[----:B--2---:R-:W-:-:S05]  /*e400*/  PRMT R0, RZ, 0x5410, R0 ;  /* 0x00005410ff007816 */ /* 0x004fca0000000000 */
[----:B------:R-:W-:-:S04]  /*e410*/  FMUL.FTZ R0, R0, 1 ;  /* 0x3f80000000007820 */ /* 0x000fc80000410000 */
[----:B------:R0:W2:Y:S01]  /*e420*/  F2F.F64.F32 R4, R0 ;  /* 0x0000000000047310 */ /* 0x0000a20000201800 */
[----:B------:R-:W-:Y:S05]  /*e430*/  BRA `(.L_x_8076) ;  /* 0x0000071000007947 */ /* 0x000fea0003800000 */
.L_x_8083:
        /* <DEDUP_REMOVED lines=11> */
.L_x_8090:
        /* <DEDUP_REMOVED lines=21> */
.L_x_8094:
[----:B------:R-:W-:Y:S05]  /*e640*/  BSYNC B1 ;  /* 0x0000000000017941 */ /* 0x000fea0003800000 */
.L_x_8093:
[----:B------:R-:W-:Y:S01]  /*e650*/  LEA R3, R0, 0x3b800000, 0x17 ;  /* 0x3b80000000037811 */ /* 0x000fe200078eb8ff */
[----:B------:R-:W-:-:S05]  /*e660*/  IMAD.SHL.U32 R0, R2, 0x100000, RZ ;  /* 0x0010000002007824 */ /* 0x000fca00078e00ff */
[----:B------:R-:W-:Y:S02]  /*e670*/  LOP3.LUT R0, R3, R0, R4, 0xfe, !PT ;  /* 0x0000000003007212 */ /* 0x000fe400078efe04 */
.L_x_8092:
[----:B------:R-:W-:Y:S05]  /*e680*/  BSYNC B0 ;  /* 0x0000000000007941 */ /* 0x000fea0003800000 */
.L_x_8091:
[----:B------:R-:W-:-:S04]  /*e690*/  FMUL.FTZ R0, R0, 1 ;  /* 0x3f80000000007820 */ /* 0x000fc80000410000 */
[----:B------:R0:W2:Y:S01]  /*e6a0*/  F2F.F64.F32 R4, R0 ;  /* 0x0000000000047310 */ /* 0x0000a20000201800 */
[----:B------:R-:W-:Y:S05]  /*e6b0*/  BRA `(.L_x_8076) ;  /* 0x0000049000007947 */ /* 0x000fea0003800000 */
.L_x_8089:
        /* <DEDUP_REMOVED lines=21> */
.L_x_8098:
[----:B------:R-:W-:Y:S05]  /*e810*/  BSYNC B1 ;  /* 0x0000000000017941 */ /* 0x000fea0003800000 */
.L_x_8097:
[----:B------:R-:W-:Y:S01]  /*e820*/  LEA R3, R0, 0x37800000, 0x17 ;  /* 0x3780000000037811 */ /* 0x000fe200078eb8ff */
[----:B------:R-:W-:-:S05]  /*e830*/  IMAD.SHL.U32 R0, R2, 0x200000, RZ ;  /* 0x0020000002007824 */ /* 0x000fca00078e00ff */
[----:B------:R-:W-:Y:S02]  /*e840*/  LOP3.LUT R0, R3, R0, R4, 0xfe, !PT ;  /* 0x0000000003007212 */ /* 0x000fe400078efe04 */
.L_x_8096:
[----:B------:R-:W-:Y:S05]  /*e850*/  BSYNC B0 ;  /* 0x0000000000007941 */ /* 0x000fea0003800000 */
.L_x_8095:
[----:B------:R-:W-:-:S04]  /*e860*/  FMUL.FTZ R0, R0, 1 ;  /* 0x3f80000000007820 */ /* 0x000fc80000410000 */
[----:B------:R0:W2:Y:S01]  /*e870*/  F2F.F64.F32 R4, R0 ;  /* 0x0000000000047310 */ /* 0x0000a20000201800 */
[----:B------:R-:W-:Y:S05]  /*e880*/  BRA `(.L_x_8076) ;  /* 0x000002c000007947 */ /* 0x000fea0003800000 */
.L_x_8088:
        /* <DEDUP_REMOVED lines=14> */
.L_x_8102:
[----:B------:R-:W-:Y:S05]  /*e970*/  BSYNC B0 ;  /* 0x0000000000007941 */ /* 0x000fea0003800000 */
.L_x_8101:
[----:B------:R-:W-:-:S04]  /*e980*/  FMUL.FTZ R0, R0, 1 ;  /* 0x3f80000000007820 */ /* 0x000fc80000410000 */
[----:B------:R0:W2:Y:S01]  /*e990*/  F2F.F64.F32 R4, R0 ;  /* 0x0000000000047310 */ /* 0x0000a20000201800 */
[----:B------:R-:W-:Y:S05]  /*e9a0*/  BRA `(.L_x_8076) ;  /* 0x000001a000007947 */ /* 0x000fea0003800000 */
.L_x_8075:
        /* <DEDUP_REMOVED lines=21> */
.L_x_8100:
[----:B------:R-:W2:Y:S02]  /*eb00*/  LDG.E.64 R4, [R22.64] ;  /* 0x0000002416047981 */ /* 0x000ea4000c1e1b00 */
[----:B--2---:R-:W0:Y:S01]  /*eb10*/  I2F.F64.U64 R4, R4 ;  /* 0x0000000400047312 */ /* 0x004e220000301800 */
[----:B------:R-:W-:Y:S05]  /*eb20*/  BRA `(.L_x_8076) ;  /* 0x0000002000007947 */ /* 0x000fea0003800000 */
.L_x_8099:
[----:B------:R-:W2:Y:S02]  /*eb30*/  LDG.E R4, [R22.64] ;  /* 0x0000002416047981 */ /* 0x000ea4000c1e1900 */
[----:B--2---:R-:W0:Y:S02]  /*eb40*/  I2F.F64.U32 R4, R4 ;  /* 0x0000000400047312 */ /* 0x004e240000201800 */
.L_x_8076:
        /* <DEDUP_REMOVED lines=14> */
[----:B0-----:R-:W-:Y:S01]  /*ec30*/  STG.E.U8 [R16.64], R5 ;  /* 0x0000000510007986 */ /* 0x001fe2000c101124 */
[----:B------:R-:W-:Y:S05]  /*ec40*/  EXIT ;  /* 0x000000000000794d */ /* 0x000fea0003800000 */
.L_x_8106:
[----:B------:R-:W0:Y:S02]  /*ec50*/  F2I.S64.F64.TRUNC R4, R4 ;  /* 0x0000000400047311 */ /* 0x000e24000030d900 */
[----:B0-----:R-:W-:-:S05]  /*ec60*/  IMAD.MOV.U32 R3, RZ, RZ, R4 ;  /* 0x000000ffff037224 */ /* 0x001fca00078e0004 */
[----:B------:R-:W-:Y:S01]  /*ec70*/  STG.E.U8 [R16.64], R3 ;  /* 0x0000000310007986 */ /* 0x000fe2000c101124 */
[----:B------:R-:W-:Y:S05]  /*ec80*/  EXIT ;  /* 0x000000000000794d */ /* 0x000fea0003800000 */
.L_x_8105:
[----:B------:R-:W-:-:S13]  /*ec90*/  ISETP.NE.AND P0, PT, R0, 0x2, PT ;  /* 0x000000020000780c */ /* 0x000fda0003f05270 */
[----:B------:R-:W-:Y:S05]  /*eca0*/  @!P0 BRA `(.L_x_8108) ;  /* 0x000000a000008947 */ /* 0x000fea0003800000 */
[----:B------:R-:W-:-:S13]  /*ecb0*/  ISETP.NE.AND P0, PT, R0, 0x3, PT ;  /* 0x000000030000780c */ /* 0x000fda0003f05270 */
[----:B------:R-:W-:Y:S05]  /*ecc0*/  @!P0 BRA `(.L_x_8109) ;  /* 0x0000005000008947 */ /* 0x000fea0003800000 */
[----:B------:R-:W-:-:S13]  /*ecd0*/  ISETP.NE.AND P0, PT, R0, 0x4, PT ;  /* 0x000000040000780c */ /* 0x000fda0003f05270 */
[----:B------:R-:W-:Y:S05]  /*ece0*/  @P0 BRA `(.L_x_8107) ;  /* 0x00000ce000000947 */ /* 0x000fea0003800000 */
[----:B------:R-:W0:Y:S02]  /*ecf0*/  F2I.S64.F64.TRUNC R4, R4 ;  /* 0x0000000400047311 */ /* 0x000e24000030d900 */
[----:B0-----:R-:W-:Y:S01]  /*ed00*/  STG.E.64 [R16.64], R4 ;  /* 0x0000000410007986 */ /* 0x001fe2000c101b24 */
[----:B------:R-:W-:Y:S05]  /*ed10*/  EXIT ;  /* 0x000000000000794d */ /* 0x000fea0003800000 */
.L_x_8109:
[----:B------:R-:W0:Y:S02]  /*ed20*/  F2I.F64.TRUNC R5, R4 ;  /* 0x0000000400057311 */ /* 0x000e24000030d100 */
[----:B0-----:R-:W-:Y:S01]  /*ed30*/  STG.E [R16.64], R5 ;  /* 0x0000000510007986 */ /* 0x001fe2000c101924 */
[----:B------:R-:W-:Y:S05]  /*ed40*/  EXIT ;  /* 0x000000000000794d */ /* 0x000fea0003800000 */
.L_x_8108:
[----:B------:R-:W0:Y:S02]  /*ed50*/  F2I.F64.TRUNC R5, R4 ;  /* 0x0000000400057311 */ /* 0x000e24000030d100 */
[----:B0-----:R-:W-:Y:S01]  /*ed60*/  STG.E.U16 [R16.64], R5 ;  /* 0x0000000510007986 */ /* 0x001fe2000c101524 */
[----:B------:R-:W-:Y:S05]  /*ed70*/  EXIT ;  /* 0x000000000000794d */ /* 0x000fea0003800000 */
.L_x_8104:
        /* <DEDUP_REMOVED lines=9> */
[----:B------:R-:W-:Y:S01]  /*ee10*/  STG.E [R16.64], R3 ;  /* 0x0000000310007986 */ /* 0x000fe2000c101924 */
[----:B------:R-:W-:Y:S05]  /*ee20*/  EXIT ;  /* 0x000000000000794d */ /* 0x000fea0003800000 */
.L_x_8111:
[----:B------:R-:W0:Y:S01]  /*ee30*/  F2F.F32.F64 R0, R4 ;  /* 0x0000000400007310 */ /* 0x000e220000301000 */
[----:B------:R-:W0:-:S14]  /*ee40*/  DSETP.GEU.AND P0, PT, |R4|, c[0x2][0x0], PT ;  /* 0x008000000400762a */ /* 0x000e1c0003f0e200 */
[----:B0-----:R-:W-:-:S05]  /*ee50*/  @!P0 FMUL R0, R0, 1.175494350822287508e-38 ;  /* 0x0080000000008820 */ /* 0x001fca0000400000 */
[----:B------:R-:W-:-:S05]  /*ee60*/  F2FP.PACK_AB R0, RZ, R0 ;  /* 0x00000000ff00723e */ /* 0x000fca00000000ff */
[----:B------:R-:W-:Y:S01]  /*ee70*/  STG.E.U16 [R16.64], R0 ;  /* 0x0000000010007986 */ /* 0x000fe2000c101524 */
[----:B------:R-:W-:Y:S05]  /*ee80*/  EXIT ;  /* 0x000000000000794d */ /* 0x000fea0003800000 */
.L_x_8110:
        /* <DEDUP_REMOVED lines=10> */
[----:B------:R-:W-:Y:S01]  /*ef30*/  STG.E.64 [R16.64], R2 ;  /* 0x0000000210007986 */ /* 0x000fe2000c101b24 */
[----:B------:R-:W-:Y:S05]  /*ef40*/  EXIT ;  /* 0x000000000000794d */ /* 0x000fea0003800000 */
.L_x_8113:
[----:B------:R-:W0:Y:S01]  /*ef50*/  F2F.F32.F64 R0, R4 ;  /* 0x0000000400007310 */ /* 0x000e220000301000 */
[----:B------:R-:W0:-:S14]  /*ef60*/  DSETP.GEU.AND P0, PT, |R4|, c[0x2][0x0], PT ;  /* 0x008000000400762a */ /* 0x000e1c0003f0e200 */
[----:B0-----:R-:W-:-:S05]  /*ef70*/  @!P0 FMUL R0, R0, 1.175494350822287508e-38 ;  /* 0x0080000000008820 */ /* 0x001fca0000400000 */
[----:B------:R-:W-:-:S04]  /*ef80*/  F2FP.PACK_AB R3, RZ, R0 ;  /* 0x00000000ff03723e */ /* 0x000fc800000000ff */
[----:B------:R-:W-:-:S05]  /*ef90*/  PRMT R3, R3, 0x5410, RZ ;  /* 0x0000541003037816 */ /* 0x000fca00000000ff */
[----:B------:R-:W-:Y:S01]  /*efa0*/  STG.E [R16.64], R3 ;  /* 0x0000000310007986 */ /* 0x000fe2000c101924 */
[----:B------:R-:W-:Y:S05]  /*efb0*/  EXIT ;  /* 0x000000000000794d */ /* 0x000fea0003800000 */
.L_x_8112:
[----:B------:R-:W-:Y:S01]  /*efc0*/  STG.E.64 [R16.64], R4 ;  /* 0x0000000410007986 */ /* 0x000fe2000c101b24 */
[----:B------:R-:W-:Y:S05]  /*efd0*/  EXIT ;  /* 0x000000000000794d */ /* 0x000fea0003800000 */
.L_x_8103:
        /* <DEDUP_REMOVED lines=10> */
[----:B------:R-:W-:Y:S01]  /*f080*/  STG.E.U8 [R16.64], R3 ;  /* 0x0000000310007986 */ /* 0x000fe2000c101124 */
[----:B------:R-:W-:Y:S05]  /*f090*/  EXIT ;  /* 0x000000000000794d */ /* 0x000fea0003800000 */
.L_x_8116:
[----:B------:R-:W-:-:S05]  /*f0a0*/  CS2R R6, SRZ ;  /* 0x0000000000067805 */ /* 0x000fca000001ff00 */
[----:B------:R-:W-:Y:S01]  /*f0b0*/  STG.E.128 [R16.64], R4 ;  /* 0x0000000410007986 */ /* 0x000fe2000c101d24 */
[----:B------:R-:W-:Y:S05]  /*f0c0*/  EXIT ;  /* 0x000000000000794d */ /* 0x000fea0003800000 */
.L_x_8115:
        /* <DEDUP_REMOVED lines=23> */
.L_x_8120:
[----:B------:R-:W-:Y:S05]  /*f240*/  BSYNC B0 ;  /* 0x0000000000007941 */ /* 0x000fea0003800000 */
.L_x_8119:
[----:B------:R-:W-:-:S05]  /*f250*/  LOP3.LUT R3, R0, R3, RZ, 0xfc, !PT ;  /* 0x0000000300037212 */ /* 0x000fca00078efcff */
[----:B------:R-:W-:Y:S01]  /*f260*/  STG.E.U8 [R16.64], R3 ;  /* 0x0000000310007986 */ /* 0x000fe2000c101124 */
[----:B------:R-:W-:Y:S05]  /*f270*/  EXIT ;  /* 0x000000000000794d */ /* 0x000fea0003800000 */
.L_x_8118:
        /* <DEDUP_REMOVED lines=15> */
.L_x_8122:
[----:B------:R-:W-:Y:S01]  /*f370*/  IMAD.MOV.U32 R0, RZ, RZ, 0x7f ;  /* 0x0000007fff007424 */ /* 0x000fe200078e00ff */
[----:B------:R-:W-:-:S04]  /*f380*/  ISETP.GT.U32.AND P0, PT, R2, 0x7f800000, PT ;  /* 0x7f8000000200780c */ /* 0x000fc80003f04070 */
[----:B------:R-:W-:-:S04]  /*f390*/  SEL R0, R0, 0x7c, P0 ;  /* 0x0000007c00007807 */ /* 0x000fc80000000000 */
.L_x_8123:
[----:B------:R-:W-:Y:S05]  /*f3a0*/  BSYNC B0 ;  /* 0x0000000000007941 */ /* 0x000fea0003800000 */
.L_x_8121:
[----:B------:R-:W-:-:S04]  /*f3b0*/  LOP3.LUT R2, R3, 0x80000000, RZ, 0xc0, !PT ;  /* 0x8000000003027812 */ /* 0x000fc800078ec0ff */
[----:B------:R-:W-:-:S04]  /*f3c0*/  SHF.R.U32.HI R3, RZ, 0x18, R2 ;  /* 0x00000018ff037819 */ /* 0x000fc80000011602 */
[----:B------:R-:W-:-:S05]  /*f3d0*/  LOP3.LUT R3, R0, R3, RZ, 0xfc, !PT ;  /* 0x0000000300037212 */ /* 0x000fca00078efcff */
[----:B------:R-:W-:Y:S01]  /*f3e0*/  STG.E.U8 [R16.64], R3 ;  /* 0x0000000310007986 */ /* 0x000fe2000c101124 */
[----:B------:R-:W-:Y:S05]  /*f3f0*/  EXIT ;  /* 0x000000000000794d */ /* 0x000fea0003800000 */
.L_x_8117:
[----:B------:R-:W0:Y:S01]  /*f400*/  F2F.F32.F64 R0, R4 ;  /* 0x0000000400007310 */ /* 0x000e220000301000 */
[----:B------:R-:W0:-:S14]  /*f410*/  DSETP.GEU.AND P0, PT, |R4|, c[0x2][0x0], PT ;  /* 0x008000000400762a */ /* 0x000e1c0003f0e200 */
[----:B0-----:R-:W-:-:S05]  /*f420*/  @!P0 FMUL R0, R0, 1.175494350822287508e-38 ;  /* 0x0080000000008820 */ /* 0x001fca0000400000 */
[----:B------:R-:W-:-:S05]  /*f430*/  F2FP.BF16.PACK_AB R0, RZ, R0 ;  /* 0x00000000ff00723e */ /* 0x000fca00000010ff */
[----:B------:R-:W-:Y:S01]  /*f440*/  STG.E.U16 [R16.64], R0 ;  /* 0x0000000010007986 */ /* 0x000fe2000c101524 */
[----:B------:R-:W-:Y:S05]  /*f450*/  EXIT ;  /* 0x000000000000794d */ /* 0x000fea0003800000 */
.L_x_8114:
        /* <DEDUP_REMOVED lines=9> */
[----:B0-----:R-:W-:Y:S01]  /*f4f0*/  STG.E.U16 [R16.64], R5 ;  /* 0x0000000510007986 */ /* 0x001fe2000c101524 */
[----:B------:R-:W-:Y:S05]  /*f500*/  EXIT ;  /* 0x000000000000794d */ /* 0x000fea0003800000 */
.L_x_8126:
        /* <DEDUP_REMOVED lines=19> */
.L_x_8129:
[----:B------:R-:W-:-:S04]  /*f640*/  LOP3.LUT R2, R3, 0x80000000, RZ, 0xc0, !PT ;  /* 0x8000000003027812 */ /* 0x000fc800078ec0ff */
[----:B------:R-:W-:-:S04]  /*f650*/  SHF.R.U32.HI R3, RZ, 0x18, R2 ;  /* 0x00000018ff037819 */ /* 0x000fc80000011602 */
[----:B------:R-:W-:-:S04]  /*f660*/  LOP3.LUT R0, R0, R3, RZ, 0xfc, !PT ;  /* 0x0000000300007212 */ /* 0x000fc800078efcff */
[----:B------:R-:W-:Y:S02]  /*f670*/  PRMT R8, R0, 0x7610, R8 ;  /* 0x0000761000087816 */ /* 0x000fe40000000008 */
.L_x_8128:
[----:B------:R-:W-:Y:S05]  /*f680*/  BSYNC B0 ;  /* 0x0000000000007941 */ /* 0x000fea0003800000 */
.L_x_8127:
[----:B------:R-:W-:Y:S01]  /*f690*/  STG.E.U8 [R16.64], R8 ;  /* 0x0000000810007986 */ /* 0x000fe2000c101124 */
[----:B------:R-:W-:Y:S05]  /*f6a0*/  EXIT ;  /* 0x000000000000794d */ /* 0x000fea0003800000 */
.L_x_8125:
        /* <DEDUP_REMOVED lines=19> */
.L_x_8132:
[----:B------:R-:W-:-:S04]  /*f7e0*/  LOP3.LUT R2, R3, 0x80000000, RZ, 0xc0, !PT ;  /* 0x8000000003027812 */ /* 0x000fc800078ec0ff */
[----:B------:R-:W-:-:S04]  /*f7f0*/  SHF.R.U32.HI R3, RZ, 0x18, R2 ;  /* 0x00000018ff037819 */ /* 0x000fc80000011602 */
[----:B------:R-:W-:-:S04]  /*f800*/  LOP3.LUT R0, R0, R3, RZ, 0xfc, !PT ;  /* 0x0000000300007212 */ /* 0x000fc800078efcff */
[----:B------:R-:W-:Y:S02]  /*f810*/  PRMT R8, R0, 0x7610, R8 ;  /* 0x0000761000087816 */ /* 0x000fe40000000008 */
.L_x_8131:
[----:B------:R-:W-:Y:S05]  /*f820*/  BSYNC B0 ;  /* 0x0000000000007941 */ /* 0x000fea0003800000 */
.L_x_8130:
[----:B------:R-:W-:Y:S01]  /*f830*/  STG.E.U8 [R16.64], R8 ;  /* 0x0000000810007986 */ /* 0x000fe2000c101124 */
[----:B------:R-:W-:Y:S05]  /*f840*/  EXIT ;  /* 0x000000000000794d */ /* 0x000fea0003800000 */
.L_x_8124:
        /* <DEDUP_REMOVED lines=24> */
.L_x_8107:
        /* <DEDUP_REMOVED lines=20> */
.L_x_8134:
[----:B------:R-:W0:Y:S02]  /*fb10*/  F2I.U64.F64.TRUNC R4, R4 ;  /* 0x0000000400047311 */ /* 0x000e24000030d800 */
[----:B0-----:R-:W-:Y:S01]  /*fb20*/  STG.E.64 [R16.64], R4 ;  /* 0x0000000410007986 */ /* 0x001fe2000c101b24 */
[----:B------:R-:W-:Y:S05]  /*fb30*/  EXIT ;  /* 0x000000000000794d */ /* 0x000fea0003800000 */
.L_x_8133:
[----:B------:R-:W0:Y:S02]  /*fb40*/  F2I.U32.F64.TRUNC R5, R4 ;  /* 0x0000000400057311 */ /* 0x000e24000030d000 */
[----:B0-----:R-:W-:Y:S01]  /*fb50*/  STG.E [R16.64], R5 ;  /* 0x0000000510007986 */ /* 0x001fe2000c101924 */
[----:B------:R-:W-:Y:S05]  /*fb60*/  EXIT ;  /* 0x000000000000794d */ /* 0x000fea0003800000 */
.L_x_8135:
        /* <DEDUP_REMOVED lines=9> */
.L_x_26795:


//--------------------- .text._ZN2at6native27unrolled_elementwise_kernelIZZZNS0_49_GLOBAL__N__b919a28f_16_Normalization_cu_5c38458736batch_norm_elementwise_backward_evalERKNS_6TensorES5_S5_S5_ENKUlvE0_clEvENKUlvE_clEvEUlddE_St5arrayIPcLm3EELi4E23TrivialOffsetCalculatorILi2EjESC_ILi1EjENS0_6memory12LoadWithCastILi2EEENSF_13StoreWithCastILi1EEEEEviT_T0_T2_T3_T4_T5_ --------------------------
	.section	.text._ZN2at6native27unrolled_elementwise_kernelIZZZNS0_49_GLOBAL__N__b919a28f_16_Normalization_cu_5c38458736batch_norm_elementwise_backward_evalERKNS_6TensorES5_S5_S5_ENKUlvE0_clEvENKUlvE_clEvEUlddE_St5arrayIPcLm3EELi4E23TrivialOffsetCalculatorILi2EjESC_ILi1EjENS0_6memory12LoadWithCastILi2EEENSF_13StoreWithCastILi1EEEEEviT_T0_T2_T3_T4_T5_,"ax",@progbits
	.sectioninfo	@"SHI_REGISTERS=40"
	.align	128
        .global         _ZN2at6native27unrolled_elementwise_kernelIZZZNS0_49_GLOBAL__N__b919a28f_16_Normalization_cu_5c38458736batch_norm_elementwise_backward_evalERKNS_6TensorES5_S5_S5_ENKUlvE0_clEvENKUlvE_clEvEUlddE_St5arrayIPcLm3EELi4E23TrivialOffsetCalculatorILi2EjESC_ILi1EjENS0_6memory12LoadWithCastILi2EEENSF_13StoreWithCastILi1EEEEEviT_T0_T2_T3_T4_T5_
        .type           _ZN2at6native27unrolled_elementwise_kernelIZZZNS0_49_GLOBAL__N__b919a28f_16_Normalization_cu_5c38458736batch_norm_elementwise_backward_evalERKNS_6TensorES5_S5_S5_ENKUlvE0_clEvENKUlvE_clEvEUlddE_St5arrayIPcLm3EELi4E23TrivialOffsetCalculatorILi2EjESC_ILi1EjENS0_6memory12LoadWithCastILi2EEENSF_13StoreWithCastILi1EEEEEviT_T0_T2_T3_T4_T5_,@function
        .size           _ZN2at6native27unrolled_elementwise_kernelIZZZNS0_49_GLOBAL__N__b919a28f_16_Normalization_cu_5c38458736batch_norm_elementwise_backward_evalERKNS_6TensorES5_S5_S5_ENKUlvE0_clEvENKUlvE_clEvEUlddE_St5arrayIPcLm3EELi4E23TrivialOffsetCalculatorILi2EjESC_ILi1EjENS0_6memory12LoadWithCastILi2EEENSF_13StoreWithCastILi1EEEEEviT_T0_T2_T3_T4_T5_,(.L_x_26796 - _ZN2at6native27unrolled_elementwise_kernelIZZZNS0_49_GLOBAL__N__b919a28f_16_Normalization_cu_5c38458736batch_norm_elementwise_backward_evalERKNS_6TensorES5_S5_S5_ENKUlvE0_clEvENKUlvE_clEvEUlddE_St5arrayIPcLm3EELi4E23TrivialOffsetCalculatorILi2EjESC_ILi1EjENS0_6memory12LoadWithCastILi2EEENSF_13StoreWithCastILi1EEEEEviT_T0_T2_T3_T4_T5_)
        .other          _ZN2at6native27unrolled_elementwise_kernelIZZZNS0_49_GLOBAL__N__b919a28f_16_Normalization_cu_5c38458736batch_norm_elementwise_backward_evalERKNS_6TensorES5_S5_S5_ENKUlvE0_clEvENKUlvE_clEvEUlddE_St5arrayIPcLm3EELi4E23TrivialOffsetCalculatorILi2EjESC_ILi1EjENS0_6memory12LoadWithCastILi2EEENSF_13StoreWithCastILi1EEEEEviT_T0_T2_T3_T4_T5_,@"STO_CUDA_ENTRY STV_DEFAULT"
_ZN2at6native27unrolled_elementwise_kernelIZZZNS0_49_GLOBAL__N__b919a28f_16_Normalization_cu_5c38458736batch_norm_elementwise_backward_evalERKNS_6TensorES5_S5_S5_ENKUlvE0_clEvENKUlvE_clEvEUlddE_St5arrayIPcLm3EELi4E23TrivialOffsetCalculatorILi2EjESC_ILi1EjENS0_6memory12LoadWithCastILi2EEENSF_13StoreWithCastILi1EEEEEviT_T0_T2_T3_T4_T5_:
.text._ZN2at6native27unrolled_elementwise_kernelIZZZNS0_49_GLOBAL__N__b919a28f_16_Normalization_cu_5c38458736batch_norm_elementwise_backward_evalERKNS_6TensorES5_S5_S5_ENKUlvE0_clEvENKUlvE_clEvEUlddE_St5arrayIPcLm3EELi4E23TrivialOffsetCalculatorILi2EjESC_ILi1EjENS0_6memory12LoadWithCastILi2EEENSF_13StoreWithCastILi1EEEEEviT_T0_T2_T3_T4_T5_:
        /* <DEDUP_REMOVED lines=9> */
[----:B------:R-:W-:Y:S02]  /*0090*/  CS2R R34, SRZ ;  /* 0x0000000000227805 */ /* 0x000fe4000001ff00 */
        /* <DEDUP_REMOVED lines=22> */
.L_x_8141:
[----:B------:R-:W2:Y:S02]  /*0200*/  LDG.E.U8 R4, [R4.64] ;  /* 0x0000002404047981 */ /* 0x000ea4000c1e1100 */
[----:B--2---:R0:W1:Y:S01]  /*0210*/  I2F.F64.U16 R36, R4 ;  /* 0x0000000400247312 */ /* 0x0040620000101800 */
[----:B------:R-:W-:Y:S05]  /*0220*/  BRA `(.L_x_8143) ;  /* 0x00000e0000007947 */ /* 0x000fea0003800000 */
.L_x_8140:
        /* <DEDUP_REMOVED lines=9> */
.L_x_8145:
[----:B------:R-:W2:Y:S02]  /*02c0*/  LDG.E R4, [R4.64] ;  /* 0x0000002404047981 */ /* 0x000ea4000c1e1900 */
[----:B--2---:R0:W1:Y:S01]  /*02d0*/  I2F.F64 R36, R4 ;  /* 0x0000000400247312 */ /* 0x0040620000201c00 */
[----:B------:R-:W-:Y:S05]  /*02e0*/  BRA `(.L_x_8143) ;  /* 0x00000d4000007947 */ /* 0x000fea0003800000 */
.L_x_8144:
[----:B------:R-:W2:Y:S02]  /*02f0*/  LDG.E.U16 R4, [R4.64] ;  /* 0x0000002404047981 */ /* 0x000ea4000c1e1500 */
[----:B--2---:R0:W1:Y:S01]  /*0300*/  I2F.F64.S16 R36, R4 ;  /* 0x0000000400247312 */ /* 0x0040620000101c00 */
[----:B------:R-:W-:Y:S05]  /*0310*/  BRA `(.L_x_8143) ;  /* 0x00000d1000007947 */ /* 0x000fea0003800000 */
.L_x_8139:
        /* <DEDUP_REMOVED lines=10> */
.L_x_8147:
[----:B------:R-:W2:Y:S02]  /*03c0*/  LDG.E.U16 R0, [R4.64] ;  /* 0x0000002404007981 */ /* 0x000ea4000c1e1500 */
[----:B--2---:R-:W-:-:S05]  /*03d0*/  HADD2.F32 R0, -RZ, R0.H0_H0 ;  /* 0x20000000ff007230 */ /* 0x004fca0000004100 */
[----:B------:R-:W-:-:S04]  /*03e0*/  FMUL.FTZ R0, R0, 1 ;  /* 0x3f80000000007820 */ /* 0x000fc80000410000 */
[----:B------:R0:W1:Y:S01]  /*03f0*/  F2F.F64.F32 R36, R0 ;  /* 0x0000000000247310 */ /* 0x0000620000201800 */
[----:B------:R-:W-:Y:S05]  /*0400*/  BRA `(.L_x_8143) ;  /* 0x00000c2000007947 */ /* 0x000fea0003800000 */
.L_x_8146:
        /* <DEDUP_REMOVED lines=10> */
.L_x_8149:
[----:B------:R-:W2:Y:S02]  /*04b0*/  LDG.E.U16 R4, [R4.64] ;  /* 0x0000002404047981 */ /* 0x000ea4000c1e1500 */
[----:B--2---:R-:W-:-:S05]  /*04c0*/  HADD2.F32 R0, -RZ, R4.H0_H0 ;  /* 0x20000004ff007230 */ /* 0x004fca0000004100 */
[----:B------:R-:W-:-:S04]  /*04d0*/  FMUL.FTZ R0, R0, 1 ;  /* 0x3f80000000007820 */ /* 0x000fc80000410000 */
[----:B------:R0:W1:Y:S01]  /*04e0*/  F2F.F64.F32 R36, R0 ;  /* 0x0000000000247310 */ /* 0x0000620000201800 */
[----:B------:R-:W-:Y:S05]  /*04f0*/  BRA `(.L_x_8143) ;  /* 0x00000b3000007947 */ /* 0x000fea0003800000 */
.L_x_8148:
[----:B------:R0:W5:Y:S01]  /*0500*/  LDG.E.64 R36, [R4.64] ;  /* 0x0000002404247981 */ /* 0x000162000c1e1b00 */
[----:B------:R-:W-:Y:S05]  /*0510*/  BRA `(.L_x_8143) ;  /* 0x00000b1000007947 */ /* 0x000fea0003800000 */
.L_x_8138:
        /* <DEDUP_REMOVED lines=13> */
.L_x_8152:
[----:B------:R0:W5:Y:S01]  /*05f0*/  LDG.E.64 R36, [R4.64] ;  /* 0x0000002404247981 */ /* 0x000162000c1e1b00 */
[----:B------:R-:W-:Y:S05]  /*0600*/  BRA `(.L_x_8143) ;  /* 0x00000a2000007947 */ /* 0x000fea0003800000 */
.L_x_8151:
        /* <DEDUP_REMOVED lines=28> */
.L_x_8154:
        /* <DEDUP_REMOVED lines=16> */
.L_x_8153:
[----:B------:R-:W2:Y:S02]  /*08d0*/  LDG.E.U16 R0, [R4.64] ;  /* 0x0000002404007981 */ /* 0x000ea4000c1e1500 */
[----:B--2---:R-:W-:-:S05]  /*08e0*/  PRMT R0, RZ, 0x5410, R0 ;  /* 0x00005410ff007816 */ /* 0x004fca0000000000 */
[----:B------:R-:W-:-:S04]  /*08f0*/  FMUL.FTZ R0, R0, 1 ;  /* 0x3f80000000007820 */ /* 0x000fc80000410000 */
[----:B------:R0:W1:Y:S01]  /*0900*/  F2F.F64.F32 R36, R0 ;  /* 0x0000000000247310 */ /* 0x0000620000201800 */
[----:B------:R-:W-:Y:S05]  /*0910*/  BRA `(.L_x_8143) ;  /* 0x0000071000007947 */ /* 0x000fea0003800000 */
.L_x_8150:
        /* <DEDUP_REMOVED lines=11> */
.L_x_8157:
        /* <DEDUP_REMOVED lines=21> */
.L_x_8161:
[----:B------:R-:W-:Y:S05]  /*0b20*/  BSYNC B1 ;  /* 0x0000000000017941 */ /* 0x000fea0003800000 */
.L_x_8160:
[----:B------:R-:W-:Y:S01]  /*0b30*/  LEA R5, R0, 0x3b800000, 0x17 ;  /* 0x3b80000000057811 */ /* 0x000fe200078eb8ff */
[----:B------:R-:W-:-:S05]  /*0b40*/  IMAD.SHL.U32 R0, R3, 0x100000, RZ ;  /* 0x0010000003007824 */ /* 0x000fca00078e00ff */
[----:B------:R-:W-:Y:S02]  /*0b50*/  LOP3.LUT R0, R5, R0, R6, 0xfe, !PT ;  /* 0x0000000005007212 */ /* 0x000fe400078efe06 */
.L_x_8159:
[----:B------:R-:W-:Y:S05]  /*0b60*/  BSYNC B0 ;  /* 0x0000000000007941 */ /* 0x000fea0003800000 */
.L_x_8158:
[----:B------:R-:W-:-:S04]  /*0b70*/  FMUL.FTZ R0, R0, 1 ;  /* 0x3f80000000007820 */ /* 0x000fc80000410000 */
[----:B------:R0:W1:Y:S01]  /*0b80*/  F2F.F64.F32 R36, R0 ;  /* 0x0000000000247310 */ /* 0x0000620000201800 */
[----:B------:R-:W-:Y:S05]  /*0b90*/  BRA `(.L_x_8143) ;  /* 0x0000049000007947 */ /* 0x000fea0003800000 */
.L_x_8156:
        /* <DEDUP_REMOVED lines=21> */
.L_x_8165:
[----:B------:R-:W-:Y:S05]  /*0cf0*/  BSYNC B1 ;  /* 0x0000000000017941 */ /* 0x000fea0003800000 */
.L_x_8164:
[----:B------:R-:W-:Y:S01]  /*0d00*/  LEA R5, R0, 0x37800000, 0x17 ;  /* 0x3780000000057811 */ /* 0x000fe200078eb8ff */
[----:B------:R-:W-:-:S05]  /*0d10*/  IMAD.SHL.U32 R0, R3, 0x200000, RZ ;  /* 0x0020000003007824 */ /* 0x000fca00078e00ff */
[----:B------:R-:W-:Y:S02]  /*0d20*/  LOP3.LUT R0, R5, R0, R6, 0xfe, !PT ;  /* 0x0000000005007212 */ /* 0x000fe400078efe06 */
.L_x_8163:
[----:B------:R-:W-:Y:S05]  /*0d30*/  BSYNC B0 ;  /* 0x0000000000007941 */ /* 0x000fea0003800000 */
.L_x_8162:
[----:B------:R-:W-:-:S04]  /*0d40*/  FMUL.FTZ R0, R0, 1 ;  /* 0x3f80000000007820 */ /* 0x000fc80000410000 */
[----:B------:R0:W1:Y:S01]  /*0d50*/  F2F.F64.F32 R36, R0 ;  /* 0x0000000000247310 */ /* 0x0000620000201800 */
[----:B------:R-:W-:Y:S05]  /*0d60*/  BRA `(.L_x_8143) ;  /* 0x000002c000007947 */ /* 0x000fea0003800000 */
.L_x_8155:
        /* <DEDUP_REMOVED lines=14> */
.L_x_8169:
[----:B------:R-:W-:Y:S05]  /*0e50*/  BSYNC B0 ;  /* 0x0000000000007941 */ /* 0x000fea0003800000 */
.L_x_8168:
[----:B------:R-:W-:-:S04]  /*0e60*/  FMUL.FTZ R0, R0, 1 ;  /* 0x3f80000000007820 */ /* 0x000fc80000410000 */
[----:B------:R0:W1:Y:S01]  /*0e70*/  F2F.F64.F32 R36, R0 ;  /* 0x0000000000247310 */ /* 0x0000620000201800 */
[----:B------:R-:W-:Y:S05]  /*0e80*/  BRA `(.L_x_8143) ;  /* 0x000001a000007947 */ /* 0x000fea0003800000 */
.L_x_8142:
        /* <DEDUP_REMOVED lines=21> */
.L_x_8167:
[----:B------:R-:W2:Y:S02]  /*0fe0*/  LDG.E.64 R36, [R4.64] ;  /* 0x0000002404247981 */ /* 0x000ea4000c1e1b00 */
[----:B--2---:R-:W0:Y:S01]  /*0ff0*/  I2F.F64.U64 R36, R36 ;  /* 0x0000002400247312 */ /* 0x004e220000301800 */
[----:B------:R-:W-:Y:S05]  /*1000*/  BRA `(.L_x_8143) ;  /* 0x0000002000007947 */ /* 0x000fea0003800000 */
.L_x_8166:
[----:B------:R-:W2:Y:S02]  /*1010*/  LDG.E R4, [R4.64] ;  /* 0x0000002404047981 */ /* 0x000ea4000c1e1900 */
[----:B--2---:R0:W1:Y:S02]  /*1020*/  I2F.F64.U32 R36, R4 ;  /* 0x0000000400247312 */ /* 0x0040640000201800 */
.L_x_8143:
[----:B0-----:R-:W-:Y:S01]  /*1030*/  PRMT R0, R32, 0x9910, RZ ;  /* 0x0000991020007816 */ /* 0x001fe200000000ff */
[----:B------:R-:W-:-:S03]  /*1040*/  IMAD R4, R23, c[0x0][0x18c], RZ ;  /* 0x0000630017047a24 */ /* 0x000fc600078e02ff */
        /* <DEDUP_REMOVED lines=15> */
.L_x_8173:
[----:B------:R-:W2:Y:S02]  /*1140*/  LDG.E.U8 R4, [R4.64] ;  /* 0x0000002404047981 */ /* 0x000ea4000c1e1100 */
[----:B--2---:R0:W2:Y:S01]  /*1150*/  I2F.F64.U16 R34, R4 ;  /* 0x0000000400227312 */ /* 0x0040a20000101800 */
[----:B------:R-:W-:Y:S05]  /*1160*/  BRA `(.L_x_8175) ;  /* 0x00000df000007947 */ /* 0x000fea0003800000 */
.L_x_8172:
        /* <DEDUP_REMOVED lines=9> */
.L_x_8177:
[----:B------:R-:W2:Y:S02]  /*1200*/  LDG.E R4, [R4.64] ;  /* 0x0000002404047981 */ /* 0x000ea4000c1e1900 */
[----:B--2---:R0:W2:Y:S01]  /*1210*/  I2F.F64 R34, R4 ;  /* 0x0000000400227312 */ /* 0x0040a20000201c00 */
[----:B------:R-:W-:Y:S05]  /*1220*/  BRA `(.L_x_8175) ;  /* 0x00000d3000007947 */ /* 0x000fea0003800000 */
.L_x_8176:
[----:B------:R-:W2:Y:S02]  /*1230*/  LDG.E.U16 R4, [R4.64] ;  /* 0x0000002404047981 */ /* 0x000ea4000c1e1500 */
[----:B--2---:R0:W2:Y:S01]  /*1240*/  I2F.F64.S16 R34, R4 ;  /* 0x0000000400227312 */ /* 0x0040a20000101c00 */
[----:B------:R-:W-:Y:S05]  /*1250*/  BRA `(.L_x_8175) ;  /* 0x00000d0000007947 */ /* 0x000fea0003800000 */
.L_x_8171:
        /* <DEDUP_REMOVED lines=10> */
.L_x_8179:
[----:B------:R-:W2:Y:S02]  /*1300*/  LDG.E.U16 R0, [R4.64] ;  /* 0x0000002404007981 */ /* 0x000ea4000c1e1500 */
[----:B--2---:R-:W-:-:S05]  /*1310*/  HADD2.F32 R0, -RZ, R0.H0_H0 ;  /* 0x20000000ff007230 */ /* 0x004fca0000004100 */
[----:B------:R-:W-:-:S04]  /*1320*/  FMUL.FTZ R0, R0, 1 ;  /* 0x3f80000000007820 */ /* 0x000fc80000410000 */
[----:B------:R0:W2:Y:S01]  /*1330*/  F2F.F64.F32 R34, R0 ;  /* 0x0000000000227310 */ /* 0x0000a20000201800 */
[----:B------:R-:W-:Y:S05]  /*1340*/  BRA `(.L_x_8175) ;  /* 0x00000c1000007947 */ /* 0x000fea0003800000 */
.L_x_8178:
        /* <DEDUP_REMOVED lines=10> */
.L_x_8181:
[----:B------:R-:W2:Y:S02]  /*13f0*/  LDG.E.U16 R4, [R4.64] ;  /* 0x0000002404047981 */ /* 0x000ea4000c1e1500 */
[----:B--2---:R-:W-:-:S05]  /*1400*/  HADD2.F32 R0, -RZ, R4.H0_H0 ;  /* 0x20000004ff007230 */ /* 0x004fca0000004100 */
[----:B------:R-:W-:-:S04]  /*1410*/  FMUL.FTZ R0, R0, 1 ;  /* 0x3f80000000007820 */ /* 0x000fc80000410000 */
[----:B------:R0:W2:Y:S01]  /*1420*/  F2F.F64.F32 R34, R0 ;  /* 0x0000000000227310 */ /* 0x0000a20000201800 */
[----:B------:R-:W-:Y:S05]  /*1430*/  BRA `(.L_x_8175) ;  /* 0x00000b2000007947 */ /* 0x000fea0003800000 */
.L_x_8180:
[----:B------:R0:W5:Y:S01]  /*1440*/  LDG.E.64 R34, [R4.64] ;  /* 0x0000002404227981 */ /* 0x000162000c1e1b00 */
[----:B------:R-:W-:Y:S05]  /*1450*/  BRA `(.L_x_8175) ;  /* 0x00000b0000007947 */ /* 0x000fea0003800000 */
.L_x_8170:
        /* <DEDUP_REMOVED lines=13> */
.L_x_8184:
[----:B------:R0:W5:Y:S01]  /*1530*/  LDG.E.64 R34, [R4.64] ;  /* 0x0000002404227981 */ /* 0x000162000c1e1b00 */
[----:B------:R-:W-:Y:S05]  /*1540*/  BRA `(.L_x_8175) ;  /* 0x00000a1000007947 */ /* 0x000fea0003800000 */
.L_x_8183:
        /* <DEDUP_REMOVED lines=28> */
.L_x_8186:
        /* <DEDUP_REMOVED lines=15> */
.L_x_8185:
[----:B------:R-:W2:Y:S02]  /*1800*/  LDG.E.U16 R0, [R4.64] ;  /* 0x0000002404007981 */ /* 0x000ea4000c1e1500 */
[----:B--2---:R-:W-:-:S05]  /*1810*/  PRMT R0, RZ, 0x5410, R0 ;  /* 0x00005410ff007816 */ /* 0x004fca0000000000 */
[----:B------:R-:W-:-:S04]  /*1820*/  FMUL.FTZ R0, R0, 1 ;  /* 0x3f80000000007820 */ /* 0x000fc80000410000 */
[----:B------:R0:W2:Y:S01]  /*1830*/  F2F.F64.F32 R34, R0 ;  /* 0x0000000000227310 */ /* 0x0000a20000201800 */
[----:B------:R-:W-:Y:S05]  /*1840*/  BRA `(.L_x_8175) ;  /* 0x0000071000007947 */ /* 0x000fea0003800000 */
.L_x_8182:
        /* <DEDUP_REMOVED lines=11> */
.L_x_8189:
        /* <DEDUP_REMOVED lines=21> */
.L_x_8193:
[----:B------:R-:W-:Y:S05]  /*1a50*/  BSYNC B1 ;  /* 0x0000000000017941 */ /* 0x000fea0003800000 */
.L_x_8192:
[----:B------:R-:W-:Y:S01]  /*1a60*/  LEA R5, R0, 0x3b800000, 0x17 ;  /* 0x3b80000000057811 */ /* 0x000fe200078eb8ff */
[----:B------:R-:W-:-:S05]  /*1a70*/  IMAD.SHL.U32 R0, R3, 0x100000, RZ ;  /* 0x0010000003007824 */ /* 0x000fca00078e00ff */
[----:B------:R-:W-:Y:S02]  /*1a80*/  LOP3.LUT R0, R5, R0, R6, 0xfe, !PT ;  /* 0x0000000005007212 */ /* 0x000fe400078efe06 */
.L_x_8191:
[----:B------:R-:W-:Y:S05]  /*1a90*/  BSYNC B0 ;  /* 0x0000000000007941 */ /* 0x000fea0003800000 */
.L_x_8190:
[----:B------:R-:W-:-:S04]  /*1aa0*/  FMUL.FTZ R0, R0, 1 ;  /* 0x3f80000000007820 */ /* 0x000fc80000410000 */
[----:B------:R0:W2:Y:S01]  /*1ab0*/  F2F.F64.F32 R34, R0 ;  /* 0x0000000000227310 */ /* 0x0000a20000201800 */
[----:B------:R-:W-:Y:S05]  /*1ac0*/  BRA `(.L_x_8175) ;  /* 0x0000049000007947 */ /* 0x000fea0003800000 */
.L_x_8188:
        /* <DEDUP_REMOVED lines=21> */
.L_x_8197:
[----:B------:R-:W-:Y:S05]  /*1c20*/  BSYNC B1 ;  /* 0x0000000000017941 */ /* 0x000fea0003800000 */
.L_x_8196:
[----:B------:R-:W-:Y:S01]  /*1c30*/  LEA R5, R0, 0x37800000, 0x17 ;  /* 0x3780000000057811 */ /* 0x000fe200078eb8ff */
[----:B------:R-:W-:-:S05]  /*1c40*/  IMAD.SHL.U32 R0, R3, 0x200000, RZ ;  /* 0x0020000003007824 */ /* 0x000fca00078e00ff */
[----:B------:R-:W-:Y:S02]  /*1c50*/  LOP3.LUT R0, R5, R0, R6, 0xfe, !PT ;  /* 0x0000000005007212 */ /* 0x000fe400078efe06 */
.L_x_8195:
[----:B------:R-:W-:Y:S05]  /*1c60*/  BSYNC B0 ;  /* 0x0000000000007941 */ /* 0x000fea0003800000 */
.L_x_8194:
[----:B------:R-:W-:-:S04]  /*1c70*/  FMUL.FTZ R0, R0, 1 ;  /* 0x3f80000000007820 */ /* 0x000fc80000410000 */
[----:B------:R0:W2:Y:S01]  /*1c80*/  F2F.F64.F32 R34, R0 ;  /* 0x0000000000227310 */ /* 0x0000a20000201800 */
[----:B------:R-:W-:Y:S05]  /*1c90*/  BRA `(.L_x_8175) ;  /* 0x000002c000007947 */ /* 0x000fea0003800000 */
.L_x_8187:
        /* <DEDUP_REMOVED lines=14> */
.L_x_8201:
[----:B------:R-:W-:Y:S05]  /*1d80*/  BSYNC B0 ;  /* 0x0000000000007941 */ /* 0x000fea0003800000 */
.L_x_8200:
[----:B------:R-:W-:-:S04]  /*1d90*/  FMUL.FTZ R0, R0, 1 ;  /* 0x3f80000000007820 */ /* 0x000fc80000410000 */
[----:B------:R0:W2:Y:S01]  /*1da0*/  F2F.F64.F32 R34, R0 ;  /* 0x0000000000227310 */ /* 0x0000a20000201800 */
[----:B------:R-:W-:Y:S05]  /*1db0*/  BRA `(.L_x_8175) ;  /* 0x000001a000007947 */ /* 0x000fea0003800000 */
.L_x_8174:
        /* <DEDUP_REMOVED lines=21> */
.L_x_8199:
[----:B------:R-:W2:Y:S02]  /*1f10*/  LDG.E.64 R34, [R4.64] ;  /* 0x0000002404227981 */ /* 0x000ea4000c1e1b00 */
[----:B--2---:R-:W0:Y:S01]  /*1f20*/  I2F.F64.U64 R34, R34 ;  /* 0x0000002200227312 */ /* 0x004e220000301800 */
[----:B------:R-:W-:Y:S05]  /*1f30*/  BRA `(.L_x_8175) ;  /* 0x0000002000007947 */ /* 0x000fea0003800000 */
.L_x_8198:
[----:B------:R-:W2:Y:S02]  /*1f40*/  LDG.E R4, [R4.64] ;  /* 0x0000002404047981 */ /* 0x000ea4000c1e1900 */
[----:B--2---:R0:W2:Y:S02]  /*1f50*/  I2F.F64.U32 R34, R4 ;  /* 0x0000000400227312 */ /* 0x0040a40000201800 */
.L_x_8175:
[----:B------:R-:W3:Y:S02]  /*1f60*/  S2R R23, SR_TID.X ;  /* 0x0000000000177919 */ /* 0x000ee40000002100 */
[----:B---3--:R-:W-:Y:S02]  /*1f70*/  IADD3 R23, R23, 0x80, RZ ;  /* 0x0000008017177810 */ /* 0x008fe40007ffe0ff */
.L_x_8137:
[----:B-1-3--:R-:W-:Y:S05]  /*1f80*/  BSYNC B6 ;  /* 0x0000000000067941 */ /* 0x00afea0003800000 */
.L_x_8136:
[----:B------:R-:W-:Y:S01]  /*1f90*/  ISETP.GE.AND P0, PT, R23, R2, PT ;  /* 0x000000021700720c */ /* 0x000fe20003f06270 */
[----:B------:R-:W-:Y:S01]  /*1fa0*/  BSSY B6, `(.L_x_8202) ;  /* 0x00001eb000067945 */ /* 0x000fe20003800000 */
[----:B------:R-:W-:-:S11]  /*1fb0*/  CS2R R28, SRZ ;  /* 0x00000000001c7805 */ /* 0x000fd6000001ff00 */
        /* <DEDUP_REMOVED lines=17> */
[----:B---3--:R0:W1:Y:S01]  /*20d0*/  I2F.F64.S16 R30, R4 ;  /* 0x00000004001e7312 */ /* 0x0080620000101c00 */
[----:B------:R-:W-:Y:S05]  /*20e0*/  BRA `(.L_x_8209) ;  /* 0x00000e2000007947 */ /* 0x000fea0003800000 */
.L_x_8207:
[----:B------:R-:W3:Y:S02]  /*20f0*/  LDG.E.U8 R4, [R4.64] ;  /* 0x0000002404047981 */ /* 0x000ee4000c1e1100 */
[----:B---3--:R0:W1:Y:S01]  /*2100*/  I2F.F64.U16 R30, R4 ;  /* 0x00000004001e7312 */ /* 0x0080620000101800 */
[----:B------:R-:W-:Y:S05]  /*2110*/  BRA `(.L_x_8209) ;  /* 0x00000df000007947 */ /* 0x000fea0003800000 */
.L_x_8206:
        /* <DEDUP_REMOVED lines=9> */
.L_x_8211:
[----:B------:R-:W3:Y:S02]  /*21b0*/  LDG.E R4, [R4.64] ;  /* 0x0000002404047981 */ /* 0x000ee4000c1e1900 */
[----:B---3--:R0:W1:Y:S01]  /*21c0*/  I2F.F64 R30, R4 ;  /* 0x00000004001e7312 */ /* 0x0080620000201c00 */
[----:B------:R-:W-:Y:S05]  /*21d0*/  BRA `(.L_x_8209) ;  /* 0x00000d3000007947 */ /* 0x000fea0003800000 */
.L_x_8210:
[----:B------:R-:W3:Y:S02]  /*21e0*/  LDG.E.U16 R4, [R4.64] ;  /* 0x0000002404047981 */ /* 0x000ee4000c1e1500 */
[----:B---3--:R0:W1:Y:S01]  /*21f0*/  I2F.F64.S16 R30, R4 ;  /* 0x00000004001e7312 */ /* 0x0080620000101c00 */
[----:B------:R-:W-:Y:S05]  /*2200*/  BRA `(.L_x_8209) ;  /* 0x00000d0000007947 */ /* 0x000fea0003800000 */
.L_x_8205:
        /* <DEDUP_REMOVED lines=10> */
.L_x_8213:
[----:B------:R-:W3:Y:S02]  /*22b0*/  LDG.E.U16 R0, [R4.64] ;  /* 0x0000002404007981 */ /* 0x000ee4000c1e1500 */
[----:B---3--:R-:W-:-:S05]  /*22c0*/  HADD2.F32 R0, -RZ, R0.H0_H0 ;  /* 0x20000000ff007230 */ /* 0x008fca0000004100 */
[----:B------:R-:W-:-:S04]  /*22d0*/  FMUL.FTZ R0, R0, 1 ;  /* 0x3f80000000007820 */ /* 0x000fc80000410000 */
[----:B------:R0:W1:Y:S01]  /*22e0*/  F2F.F64.F32 R30, R0 ;  /* 0x00000000001e7310 */ /* 0x0000620000201800 */
[----:B------:R-:W-:Y:S05]  /*22f0*/  BRA `(.L_x_8209) ;  /* 0x00000c1000007947 */ /* 0x000fea0003800000 */
.L_x_8212:
        /* <DEDUP_REMOVED lines=10> */
.L_x_8215:
[----:B------:R-:W3:Y:S02]  /*23a0*/  LDG.E.U16 R4, [R4.64] ;  /* 0x0000002404047981 */ /* 0x000ee4000c1e1500 */
[----:B---3--:R-:W-:-:S05]  /*23b0*/  HADD2.F32 R0, -RZ, R4.H0_H0 ;  /* 0x20000004ff007230 */ /* 0x008fca0000004100 */
[----:B------:R-:W-:-:S04]  /*23c0*/  FMUL.FTZ R0, R0, 1 ;  /* 0x3f80000000007820 */ /* 0x000fc80000410000 */
[----:B------:R0:W1:Y:S01]  /*23d0*/  F2F.F64.F32 R30, R0 ;  /* 0x00000000001e7310 */ /* 0x0000620000201800 */
[----:B------:R-:W-:Y:S05]  /*23e0*/  BRA `(.L_x_8209) ;  /* 0x00000b2000007947 */ /* 0x000fea0003800000 */
.L_x_8214:
[----:B------:R0:W5:Y:S01]  /*23f0*/  LDG.E.64 R30, [R4.64] ;  /* 0x00000024041e7981 */ /* 0x000162000c1e1b00 */
[----:B------:R-:W-:Y:S05]  /*2400*/  BRA `(.L_x_8209) ;  /* 0x00000b0000007947 */ /* 0x000fea0003800000 */
.L_x_8204:
        /* <DEDUP_REMOVED lines=13> */
.L_x_8218:
[----:B------:R0:W5:Y:S01]  /*24e0*/  LDG.E.64 R30, [R4.64] ;  /* 0x00000024041e7981 */ /* 0x000162000c1e1b00 */
[----:B------:R-:W-:Y:S05]  /*24f0*/  BRA `(.L_x_8209) ;  /* 0x00000a1000007947 */ /* 0x000fea0003800000 */
.L_x_8217:
        /* <DEDUP_REMOVED lines=28> */
.L_x_8220:
        /* <DEDUP_REMOVED lines=15> */
.L_x_8219:
[----:B------:R-:W3:Y:S02]  /*27b0*/  LDG.E.U16 R0, [R4.64] ;  /* 0x0000002404007981 */ /* 0x000ee4000c1e1500 */
[----:B---3--:R-:W-:-:S05]  /*27c0*/  PRMT R0, RZ, 0x5410, R0 ;  /* 0x00005410ff007816 */ /* 0x008fca0000000000 */
[----:B------:R-:W-:-:S04]  /*27d0*/  FMUL.FTZ R0, R0, 1 ;  /* 0x3f80000000007820 */ /* 0x000fc80000410000 */
[----:B------:R0:W1:Y:S01]  /*27e0*/  F2F.F64.F32 R30, R0 ;  /* 0x00000000001e7310 */ /* 0x0000620000201800 */
[----:B------:R-:W-:Y:S05]  /*27f0*/  BRA `(.L_x_8209) ;  /* 0x0000071000007947 */ /* 0x000fea0003800000 */
.L_x_8216:
        /* <DEDUP_REMOVED lines=9> */
[----:B---3--:R0:W1:Y:S01]  /*2890*/  I2F.F64.U16 R30, R4 ;  /* 0x00000004001e7312 */ /* 0x0080620000101800 */
[----:B------:R-:W-:Y:S05]  /*28a0*/  BRA `(.L_x_8209) ;  /* 0x0000066000007947 */ /* 0x000fea0003800000 */
.L_x_8223:
        /* <DEDUP_REMOVED lines=21> */
.L_x_8227:
[----:B------:R-:W-:Y:S05]  /*2a00*/  BSYNC B1 ;  /* 0x0000000000017941 */ /* 0x000fea0003800000 */
.L_x_8226:
[----:B------:R-:W-:Y:S01]  /*2a10*/  LEA R5, R0, 0x3b800000, 0x17 ;  /* 0x3b80000000057811 */ /* 0x000fe200078eb8ff */
[----:B------:R-:W-:-:S05]  /*2a20*/  IMAD.SHL.U32 R0, R3, 0x100000, RZ ;  /* 0x0010000003007824 */ /* 0x000fca00078e00ff */
[----:B------:R-:W-:Y:S02]  /*2a30*/  LOP3.LUT R0, R5, R0, R6, 0xfe, !PT ;  /* 0x0000000005007212 */ /* 0x000fe400078efe06 */
.L_x_8225:
[----:B------:R-:W-:Y:S05]  /*2a40*/  BSYNC B0 ;  /* 0x0000000000007941 */ /* 0x000fea0003800000 */
.L_x_8224:
[----:B------:R-:W-:-:S04]  /*2a50*/  FMUL.FTZ R0, R0, 1 ;  /* 0x3f80000000007820 */ /* 0x000fc80000410000 */
[----:B------:R0:W1:Y:S01]  /*2a60*/  F2F.F64.F32 R30, R0 ;  /* 0x00000000001e7310 */ /* 0x0000620000201800 */
[----:B------:R-:W-:Y:S05]  /*2a70*/  BRA `(.L_x_8209) ;  /* 0x0000049000007947 */ /* 0x000fea0003800000 */
.L_x_8222:
        /* <DEDUP_REMOVED lines=21> */
.L_x_8231:
[----:B------:R-:W-:Y:S05]  /*2bd0*/  BSYNC B1 ;  /* 0x0000000000017941 */ /* 0x000fea0003800000 */
.L_x_8230:
[----:B------:R-:W-:Y:S01]  /*2be0*/  LEA R5, R0, 0x37800000, 0x17 ;  /* 0x3780000000057811 */ /* 0x000fe200078eb8ff */
[----:B------:R-:W-:-:S05]  /*2bf0*/  IMAD.SHL.U32 R0, R3, 0x200000, RZ ;  /* 0x0020000003007824 */ /* 0x000fca00078e00ff */
[----:B------:R-:W-:Y:S02]  /*2c00*/  LOP3.LUT R0, R5, R0, R6, 0xfe, !PT ;  /* 0x0000000005007212 */ /* 0x000fe400078efe06 */
.L_x_8229:
[----:B------:R-:W-:Y:S05]  /*2c10*/  BSYNC B0 ;  /* 0x0000000000007941 */ /* 0x000fea0003800000 */
.L_x_8228:
[----:B------:R-:W-:-:S04]  /*2c20*/  FMUL.FTZ R0, R0, 1 ;  /* 0x3f80000000007820 */ /* 0x000fc80000410000 */
[----:B------:R0:W1:Y:S01]  /*2c30*/  F2F.F64.F32 R30, R0 ;  /* 0x00000000001e7310 */ /* 0x0000620000201800 */
[----:B------:R-:W-:Y:S05]  /*2c40*/  BRA `(.L_x_8209) ;  /* 0x000002c000007947 */ /* 0x000fea0003800000 */
.L_x_8221:
        /* <DEDUP_REMOVED lines=14> */
.L_x_8235:
[----:B------:R-:W-:Y:S05]  /*2d30*/  BSYNC B0 ;  /* 0x0000000000007941 */ /* 0x000fea0003800000 */
.L_x_8234:
[----:B------:R-:W-:-:S04]  /*2d40*/  FMUL.FTZ R0, R0, 1 ;  /* 0x3f80000000007820 */ /* 0x000fc80000410000 */
[----:B------:R0:W1:Y:S01]  /*2d50*/  F2F.F64.F32 R30, R0 ;  /* 0x00000000001e7310 */ /* 0x0000620000201800 */
[----:B------:R-:W-:Y:S05]  /*2d60*/  BRA `(.L_x_8209) ;  /* 0x000001a000007947 */ /* 0x000fea0003800000 */
.L_x_8208:
        /* <DEDUP_REMOVED lines=18> */
[----:B0-2--5:R-:W-:Y:S05]  /*2e90*/  CALL.ABS.NOINC R14 ;  /* 0x000000000e007343 */ /* 0x025fea0003c00000 */
[----:B------:R-:W-:Y:S01]  /*2ea0*/  CS2R R30, SRZ ;  /* 0x00000000001e7805 */ /* 0x000fe2000001ff00 */
[----:B------:R-:W-:Y:S05]  /*2eb0*/  BRA `(.L_x_8209) ;  /* 0x0000005000007947 */ /* 0x000fea0003800000 */
.L_x_8233:
[----:B------:R-:W3:Y:S02]  /*2ec0*/  LDG.E.64 R30, [R4.64] ;  /* 0x00000024041e7981 */ /* 0x000ee4000c1e1b00 */
[----:B---3--:R-:W0:Y:S01]  /*2ed0*/  I2F.F64.U64 R30, R30 ;  /* 0x0000001e001e7312 */ /* 0x008e220000301800 */
[----:B------:R-:W-:Y:S05]  /*2ee0*/  BRA `(.L_x_8209) ;  /* 0x0000002000007947 */ /* 0x000fea0003800000 */
.L_x_8232:
[----:B------:R-:W3:Y:S02]  /*2ef0*/  LDG.E R4, [R4.64] ;  /* 0x0000002404047981 */ /* 0x000ee4000c1e1900 */
[----:B---3--:R0:W1:Y:S02]  /*2f00*/  I2F.F64.U32 R30, R4 ;  /* 0x00000004001e7312 */ /* 0x0080640000201800 */
.L_x_8209:
        /* <DEDUP_REMOVED lines=17> */
.L_x_8239:
[----:B------:R-:W3:Y:S02]  /*3020*/  LDG.E.U8 R4, [R4.64] ;  /* 0x0000002404047981 */ /* 0x000ee4000c1e1100 */
[----:B---3--:R0:W3:Y:S01]  /*3030*/  I2F.F64.U16 R28, R4 ;  /* 0x00000004001c7312 */ /* 0x0080e20000101800 */
[----:B------:R-:W-:Y:S05]  /*3040*/  BRA `(.L_x_8241) ;  /* 0x00000df000007947 */ /* 0x000fea0003800000 */
.L_x_8238:
        /* <DEDUP_REMOVED lines=9> */
.L_x_8243:
[----:B------:R-:W3:Y:S02]  /*30e0*/  LDG.E R4, [R4.64] ;  /* 0x0000002404047981 */ /* 0x000ee4000c1e1900 */
[----:B---3--:R0:W3:Y:S01]  /*30f0*/  I2F.F64 R28, R4 ;  /* 0x00000004001c7312 */ /* 0x0080e20000201c00 */
[----:B------:R-:W-:Y:S05]  /*3100*/  BRA `(.L_x_8241) ;  /* 0x00000d3000007947 */ /* 0x000fea0003800000 */
.L_x_8242:
[----:B------:R-:W3:Y:S02]  /*3110*/  LDG.E.U16 R4, [R4.64] ;  /* 0x0000002404047981 */ /* 0x000ee4000c1e1500 */
[----:B---3--:R0:W3:Y:S01]  /*3120*/  I2F.F64.S16 R28, R4 ;  /* 0x00000004001c7312 */ /* 0x0080e20000101c00 */
[----:B------:R-:W-:Y:S05]  /*3130*/  BRA `(.L_x_8241) ;  /* 0x00000d0000007947 */ /* 0x000fea0003800000 */
.L_x_8237:
        /* <DEDUP_REMOVED lines=10> */
.L_x_8245:
[----:B------:R-:W3:Y:S02]  /*31e0*/  LDG.E.U16 R0, [R4.64] ;  /* 0x0000002404007981 */ /* 0x000ee4000c1e1500 */
[----:B---3--:R-:W-:-:S05]  /*31f0*/  HADD2.F32 R0, -RZ, R0.H0_H0 ;  /* 0x20000000ff007230 */ /* 0x008fca0000004100 */
[----:B------:R-:W-:-:S04]  /*3200*/  FMUL.FTZ R0, R0, 1 ;  /* 0x3f80000000007820 */ /* 0x000fc80000410000 */
[----:B------:R0:W3:Y:S01]  /*3210*/  F2F.F64.F32 R28, R0 ;  /* 0x00000000001c7310 */ /* 0x0000e20000201800 */
[----:B------:R-:W-:Y:S05]  /*3220*/  BRA `(.L_x_8241) ;  /* 0x00000c1000007947 */ /* 0x000fea0003800000 */
.L_x_8244:
        /* <DEDUP_REMOVED lines=10> */
.L_x_8247:
[----:B------:R-:W3:Y:S02]  /*32d0*/  LDG.E.U16 R4, [R4.64] ;  /* 0x0000002404047981 */ /* 0x000ee4000c1e1500 */
[----:B---3--:R-:W-:-:S05]  /*32e0*/  HADD2.F32 R0, -RZ, R4.H0_H0 ;  /* 0x20000004ff007230 */ /* 0x008fca0000004100 */
[----:B------:R-:W-:-:S04]  /*32f0*/  FMUL.FTZ R0, R0, 1 ;  /* 0x3f80000000007820 */ /* 0x000fc80000410000 */
[----:B------:R0:W3:Y:S01]  /*3300*/  F2F.F64.F32 R28, R0 ;  /* 0x00000000001c7310 */ /* 0x0000e20000201800 */
[----:B------:R-:W-:Y:S05]  /*3310*/  BRA `(.L_x_8241) ;  /* 0x00000b2000007947 */ /* 0x000fea0003800000 */
.L_x_8246:
[----:B------:R0:W5:Y:S01]  /*3320*/  LDG.E.64 R28, [R4.64] ;  /* 0x00000024041c7981 */ /* 0x000162000c1e1b00 */
[----:B------:R-:W-:Y:S05]  /*3330*/  BRA `(.L_x_8241) ;  /* 0x00000b0000007947 */ /* 0x000fea0003800000 */
.L_x_8236:
        /* <DEDUP_REMOVED lines=13> */
.L_x_8250:
[----:B------:R0:W5:Y:S01]  /*3410*/  LDG.E.64 R28, [R4.64] ;  /* 0x00000024041c7981 */ /* 0x000162000c1e1b00 */
[----:B------:R-:W-:Y:S05]  /*3420*/  BRA `(.L_x_8241) ;  /* 0x00000a1000007947 */ /* 0x000fea0003800000 */
.L_x_8249:
        /* <DEDUP_REMOVED lines=28> */
.L_x_8252:
        /* <DEDUP_REMOVED lines=15> */
.L_x_8251:
[----:B------:R-:W3:Y:S02]  /*36e0*/  LDG.E.U16 R0, [R4.64] ;  /* 0x0000002404007981 */ /* 0x000ee4000c1e1500 */
[----:B---3--:R-:W-:-:S05]  /*36f0*/  PRMT R0, RZ, 0x5410, R0 ;  /* 0x00005410ff007816 */ /* 0x008fca0000000000 */
[----:B------:R-:W-:-:S04]  /*3700*/  FMUL.FTZ R0, R0, 1 ;  /* 0x3f80000000007820 */ /* 0x000fc80000410000 */
[----:B------:R0:W3:Y:S01]  /*3710*/  F2F.F64.F32 R28, R0 ;  /* 0x00000000001c7310 */ /* 0x0000e20000201800 */
[----:B------:R-:W-:Y:S05]  /*3720*/  BRA `(.L_x_8241) ;  /* 0x0000071000007947 */ /* 0x000fea0003800000 */
.L_x_8248:
        /* <DEDUP_REMOVED lines=11> */
.L_x_8255:
        /* <DEDUP_REMOVED lines=21> */
.L_x_8259:
[----:B------:R-:W-:Y:S05]  /*3930*/  BSYNC B1 ;  /* 0x0000000000017941 */ /* 0x000fea0003800000 */
.L_x_8258:
[----:B------:R-:W-:Y:S01]  /*3940*/  LEA R5, R0, 0x3b800000, 0x17 ;  /* 0x3b80000000057811 */ /* 0x000fe200078eb8ff */
[----:B------:R-:W-:-:S05]  /*3950*/  IMAD.SHL.U32 R0, R3, 0x100000, RZ ;  /* 0x0010000003007824 */ /* 0x000fca00078e00ff */
[----:B------:R-:W-:Y:S02]  /*3960*/  LOP3.LUT R0, R5, R0, R6, 0xfe, !PT ;  /* 0x0000000005007212 */ /* 0x000fe400078efe06 */
.L_x_8257:
[----:B------:R-:W-:Y:S05]  /*3970*/  BSYNC B0 ;  /* 0x0000000000007941 */ /* 0x000fea0003800000 */
.L_x_8256:
[----:B------:R-:W-:-:S04]  /*3980*/  FMUL.FTZ R0, R0, 1 ;  /* 0x3f80000000007820 */ /* 0x000fc80000410000 */
[----:B------:R0:W3:Y:S01]  /*3990*/  F2F.F64.F32 R28, R0 ;  /* 0x00000000001c7310 */ /* 0x0000e20000201800 */
[----:B------:R-:W-:Y:S05]  /*39a0*/  BRA `(.L_x_8241) ;  /* 0x0000049000007947 */ /* 0x000fea0003800000 */
.L_x_8254:
        /* <DEDUP_REMOVED lines=21> */
.L_x_8263:
[----:B------:R-:W-:Y:S05]  /*3b00*/  BSYNC B1 ;  /* 0x0000000000017941 */ /* 0x000fea0003800000 */
.L_x_8262:
[----:B------:R-:W-:Y:S01]  /*3b10*/  LEA R5, R0, 0x37800000, 0x17 ;  /* 0x3780000000057811 */ /* 0x000fe200078eb8ff */
[----:B------:R-:W-:-:S05]  /*3b20*/  IMAD.SHL.U32 R0, R3, 0x200000, RZ ;  /* 0x0020000003007824 */ /* 0x000fca00078e00ff */
[----:B------:R-:W-:Y:S02]  /*3b30*/  LOP3.LUT R0, R5, R0, R6, 0xfe, !PT ;  /* 0x0000000005007212 */ /* 0x000fe400078efe06 */
.L_x_8261:
[----:B------:R-:W-:Y:S05]  /*3b40*/  BSYNC B0 ;  /* 0x0000000000007941 */ /* 0x000fea0003800000 */
.L_x_8260:
[----:B------:R-:W-:-:S04]  /*3b50*/  FMUL.FTZ R0, R0, 1 ;  /* 0x3f80000000007820 */ /* 0x000fc80000410000 */
[----:B------:R0:W3:Y:S01]  /*3b60*/  F2F.F64.F32 R28, R0 ;  /* 0x00000000001c7310 */ /* 0x0000e20000201800 */
[----:B------:R-:W-:Y:S05]  /*3b70*/  BRA `(.L_x_8241) ;  /* 0x000002c000007947 */ /* 0x000fea0003800000 */
.L_x_8253:
        /* <DEDUP_REMOVED lines=14> */
.L_x_8267:
[----:B------:R-:W-:Y:S05]  /*3c60*/  BSYNC B0 ;  /* 0x0000000000007941 */ /* 0x000fea0003800000 */
.L_x_8266:
[----:B------:R-:W-:-:S04]  /*3c70*/  FMUL.FTZ R0, R0, 1 ;  /* 0x3f80000000007820 */ /* 0x000fc80000410000 */
[----:B------:R0:W3:Y:S01]  /*3c80*/  F2F.F64.F32 R28, R0 ;  /* 0x00000000001c7310 */ /* 0x0000e20000201800 */
[----:B------:R-:W-:Y:S05]  /*3c90*/  BRA `(.L_x_8241) ;  /* 0x000001a000007947 */ /* 0x000fea0003800000 */
.L_x_8240:
        /* <DEDUP_REMOVED lines=19> */
[----:B------:R-:W-:Y:S01]  /*3dd0*/  CS2R R28, SRZ ;  /* 0x00000000001c7805 */ /* 0x000fe2000001ff00 */
[----:B------:R-:W-:Y:S05]  /*3de0*/  BRA `(.L_x_8241) ;  /* 0x0000005000007947 */ /* 0x000fea0003800000 */
.L_x_8265:
[----:B------:R-:W3:Y:S02]  /*3df0*/  LDG.E.64 R28, [R4.64] ;  /* 0x00000024041c7981 */ /* 0x000ee4000c1e1b00 */
[----:B---3--:R-:W0:Y:S01]  /*3e00*/  I2F.F64.U64 R28, R28 ;  /* 0x0000001c001c7312 */ /* 0x008e220000301800 */
[----:B------:R-:W-:Y:S05]  /*3e10*/  BRA `(.L_x_8241) ;  /* 0x0000002000007947 */ /* 0x000fea0003800000 */
.L_x_8264:
[----:B------:R-:W3:Y:S02]  /*3e20*/  LDG.E R4, [R4.64] ;  /* 0x0000002404047981 */ /* 0x000ee4000c1e1900 */
[----:B---3--:R0:W3:Y:S02]  /*3e30*/  I2F.F64.U32 R28, R4 ;  /* 0x00000004001c7312 */ /* 0x0080e40000201800 */
.L_x_8241:
[----:B------:R-:W-:-:S03]  /*3e40*/  IADD3 R23, R23, 0x80, RZ ;  /* 0x0000008017177810 */ /* 0x000fc60007ffe0ff */
.L_x_8203:
[----:B------:R-:W-:Y:S05]  /*3e50*/  BSYNC B6 ;  /* 0x0000000000067941 */ /* 0x000fea0003800000 */
.L_x_8202:
[----:B------:R-:W-:Y:S01]  /*3e60*/  ISETP.GE.AND P0, PT, R23, R2, PT ;  /* 0x000000021700720c */ /* 0x000fe20003f06270 */
[----:B------:R-:W-:Y:S01]  /*3e70*/  BSSY B6, `(.L_x_8268) ;  /* 0x00001ed000067945 */ /* 0x000fe20003800000 */
[----:B------:R-:W-:Y:S01]  /*3e80*/  CS2R R18, SRZ ;  /* 0x0000000000127805 */ /* 0x000fe2000001ff00 */
[----:B------:R-:W-:Y:S01]  /*3e90*/  CS2R R26, SRZ ;  /* 0x00000000001a7805 */ /* 0x000fe2000001ff00 */
[----:B------:R-:W-:-:S09]  /*3ea0*/  CS2R R24, SRZ ;  /* 0x0000000000187805 */ /* 0x000fd2000001ff00 */
        /* <DEDUP_REMOVED lines=17> */
[----:B----4-:R0:W4:Y:S01]  /*3fc0*/  I2F.F64.S16 R26, R4 ;  /* 0x00000004001a7312 */ /* 0x0101220000101c00 */
[----:B------:R-:W-:Y:S05]  /*3fd0*/  BRA `(.L_x_8275) ;  /* 0x00000e2000007947 */ /* 0x000fea0003800000 */
.L_x_8273:
[----:B------:R-:W4:Y:S02]  /*3fe0*/  LDG.E.U8 R4, [R4.64] ;  /* 0x0000002404047981 */ /* 0x000f24000c1e1100 */
[----:B----4-:R0:W4:Y:S01]  /*3ff0*/  I2F.F64.U16 R26, R4 ;  /* 0x00000004001a7312 */ /* 0x0101220000101800 */
[----:B------:R-:W-:Y:S05]  /*4000*/  BRA `(.L_x_8275) ;  /* 0x00000df000007947 */ /* 0x000fea0003800000 */
.L_x_8272:
[----:B------:R-:W-:-:S13]  /*4010*/  ISETP.NE.AND P0, PT, R0, 0x2, PT ;  /* 0x000000020000780c */ /* 0x000fda0003f05270 */
[----:B------:R-:W-:Y:S05]  /*4020*/  @!P0 BRA `(.L_x_8276) ;  /* 0x000000a000008947 */ /* 0x000fea0003800000 */
[----:B------:R-:W-:-:S13]  /*4030*/  ISETP.NE.AND P0, PT, R0, 0x3, PT ;  /* 0x000000030000780c */ /* 0x000fda0003f05270 */
[----:B------:R-:W-:Y:S05]  /*4040*/  @!P0 BRA `(.L_x_8277) ;  /* 0x0000005000008947 */ /* 0x000fea0003800000 */
[----:B------:R-:W-:-:S13]  /*4050*/  ISETP.NE.AND P0, PT, R0, 0x4, PT ;  /* 0x000000040000780c */ /* 0x000fda0003f05270 */
[----:B------:R-:W-:Y:S05]  /*4060*/  @P0 BRA `(.L_x_8274) ;  /* 0x00000bf000000947 */ /* 0x000fea0003800000 */
[----:B------:R-:W4:Y:S02]  /*4070*/  LDG.E.64 R26, [R4.64] ;  /* 0x00000024041a7981 */ /* 0x000f24000c1e1b00 */
[----:B----4-:R-:W0:Y:S01]  /*4080*/  I2F.F64.S64 R26, R26 ;  /* 0x0000001a001a7312 */ /* 0x010e220000301c00 */
[----:B------:R-:W-:Y:S05]  /*4090*/  BRA `(.L_x_8275) ;  /* 0x00000d6000007947 */ /* 0x000fea0003800000 */
.L_x_8277:
[----:B------:R-:W4:Y:S02]  /*40a0*/  LDG.E R4, [R4.64] ;  /* 0x0000002404047981 */ /* 0x000f24000c1e1900 */
[----:B----4-:R0:W4:Y:S01]  /*40b0*/  I2F.F64 R26, R4 ;  /* 0x00000004001a7312 */ /* 0x0101220000201c00 */
[----:B------:R-:W-:Y:S05]  /*40c0*/  BRA `(.L_x_8275) ;  /* 0x00000d3000007947 */ /* 0x000fea0003800000 */
.L_x_8276:
[----:B------:R-:W4:Y:S02]  /*40d0*/  LDG.E.U16 R4, [R4.64] ;  /* 0x0000002404047981 */ /* 0x000f24000c1e1500 */
[----:B----4-:R0:W4:Y:S01]  /*40e0*/  I2F.F64.S16 R26, R4 ;  /* 0x00000004001a7312 */ /* 0x0101220000101c00 */
[----:B------:R-:W-:Y:S05]  /*40f0*/  BRA `(.L_x_8275) ;  /* 0x00000d0000007947 */ /* 0x000fea0003800000 */
.L_x_8271:
[----:B------:R-:W-:-:S13]  /*4100*/  ISETP.GT.AND P0, PT, R0, 0x6, PT ;  /* 0x000000060000780c */ /* 0x000fda0003f04270 */
[----:B------:R-:W-:Y:S05]  /*4110*/  @P0 BRA `(.L_x_8278) ;  /* 0x000000d000000947 */ /* 0x000fea0003800000 */
[----:B------:R-:W-:-:S13]  /*4120*/  ISETP.NE.AND P0, PT, R0, 0x5, PT ;  /* 0x000000050000780c */ /* 0x000fda0003f05270 */
[----:B------:R-:W-:Y:S05]  /*4130*/  @!P0 BRA `(.L_x_8279) ;  /* 0x0000006000008947 */ /* 0x000fea0003800000 */
[----:B------:R-:W-:-:S13]  /*4140*/  ISETP.NE.AND P0, PT, R0, 0x6, PT ;  /* 0x000000060000780c */ /* 0x000fda0003f05270 */
[----:B------:R-:W-:Y:S05]  /*4150*/  @P0 BRA `(.L_x_8274) ;  /* 0x00000b0000000947 */ /* 0x000fea0003800000 */
[----:B------:R-:W4:Y:S02]  /*4160*/  LDG.E R26, [R4.64] ;  /* 0x00000024041a7981 */ /* 0x000f24000c1e1900 */
[----:B----4-:R-:W-:-:S06]  /*4170*/  FMUL.FTZ R26, R26, 1 ;  /* 0x3f8000001a1a7820 */ /* 0x010fcc0000410000 */
[----:B------:R-:W0:Y:S01]  /*4180*/  F2F.F64.F32 R26, R26 ;  /* 0x0000001a001a7310 */ /* 0x000e220000201800 */
[----:B------:R-:W-:Y:S05]  /*4190*/  BRA `(.L_x_8275) ;  /* 0x00000c6000007947 */ /* 0x000fea0003800000 */
.L_x_8279:
[----:B------:R-:W4:Y:S02]  /*41a0*/  LDG.E.U16 R0, [R4.64] ;  /* 0x0000002404007981 */ /* 0x000f24000c1e1500 */
[----:B----4-:R-:W-:-:S05]  /*41b0*/  HADD2.F32 R0, -RZ, R0.H0_H0 ;  /* 0x20000000ff007230 */ /* 0x010fca0000004100 */
[----:B------:R-:W-:-:S04]  /*41c0*/  FMUL.FTZ R0, R0, 1 ;  /* 0x3f80000000007820 */ /* 0x000fc80000410000 */
[----:B------:R0:W4:Y:S01]  /*41d0*/  F2F.F64.F32 R26, R0 ;  /* 0x00000000001a7310 */ /* 0x0001220000201800 */
[----:B------:R-:W-:Y:S05]  /*41e0*/  BRA `(.L_x_8275) ;  /* 0x00000c1000007947 */ /* 0x000fea0003800000 */
.L_x_8278:
[----:B------:R-:W-:-:S13]  /*41f0*/  ISETP.NE.AND P0, PT, R0, 0x7, PT ;  /* 0x000000070000780c */ /* 0x000fda0003f05270 */
[----:B------:R-:W-:Y:S05]  /*4200*/  @!P0 BRA `(.L_x_8280) ;  /* 0x000000d000008947 */ /* 0x000fea0003800000 */
        /* <DEDUP_REMOVED lines=8> */
.L_x_8281:
[----:B------:R-:W4:Y:S02]  /*4290*/  LDG.E.U16 R4, [R4.64] ;  /* 0x0000002404047981 */ /* 0x000f24000c1e1500 */
[----:B----4-:R-:W-:-:S05]  /*42a0*/  HADD2.F32 R0, -RZ, R4.H0_H0 ;  /* 0x20000004ff007230 */ /* 0x010fca0000004100 */
[----:B------:R-:W-:-:S04]  /*42b0*/  FMUL.FTZ R0, R0, 1 ;  /* 0x3f80000000007820 */ /* 0x000fc80000410000 */
[----:B------:R0:W4:Y:S01]  /*42c0*/  F2F.F64.F32 R26, R0 ;  /* 0x00000000001a7310 */ /* 0x0001220000201800 */
[----:B------:R-:W-:Y:S05]  /*42d0*/  BRA `(.L_x_8275) ;  /* 0x00000b2000007947 */ /* 0x000fea0003800000 */
.L_x_8280:
[----:B------:R0:W5:Y:S01]  /*42e0*/  LDG.E.64 R26, [R4.64] ;  /* 0x00000024041a7981 */ /* 0x000162000c1e1b00 */
[----:B------:R-:W-:Y:S05]  /*42f0*/  BRA `(.L_x_8275) ;  /* 0x00000b0000007947 */ /* 0x000fea0003800000 */
.L_x_8270:
        /* <DEDUP_REMOVED lines=8> */
[----:B------:R-:W4:Y:S01]  /*4380*/  LDG.E.U8 R4, [R4.64] ;  /* 0x0000002404047981 */ /* 0x000f22000c1e1100 */
[----:B------:R-:W-:Y:S01]  /*4390*/  IMAD.MOV.U32 R26, RZ, RZ, RZ ;  /* 0x000000ffff1a7224 */ /* 0x000fe200078e00ff */
[----:B----4-:R-:W-:-:S04]  /*43a0*/  ISETP.NE.AND P0, PT, R4, RZ, PT ;  /* 0x000000ff0400720c */ /* 0x010fc80003f05270 */
[----:B------:R-:W-:Y:S01]  /*43b0*/  FSEL R27, RZ, 1.875, !P0 ;  /* 0x3ff00000ff1b7808 */ /* 0x000fe20004000000 */
[----:B------:R-:W-:Y:S05]  /*43c0*/  BRA `(.L_x_8275) ;  /* 0x00000a3000007947 */ /* 0x000fea0003800000 */
.L_x_8284:
[----:B------:R0:W5:Y:S01]  /*43d0*/  LDG.E.64 R26, [R4.64] ;  /* 0x00000024041a7981 */ /* 0x000162000c1e1b00 */
[----:B------:R-:W-:Y:S05]  /*43e0*/  BRA `(.L_x_8275) ;  /* 0x00000a1000007947 */ /* 0x000fea0003800000 */
.L_x_8283:
        /* <DEDUP_REMOVED lines=26> */
[----:B------:R0:W4:Y:S01]  /*4590*/  F2F.F64.F32 R26, R7 ;  /* 0x00000007001a7310 */ /* 0x0001220000201800 */
[----:B------:R-:W-:Y:S05]  /*45a0*/  BRA `(.L_x_8275) ;  /* 0x0000085000007947 */ /* 0x000fea0003800000 */
.L_x_8286:
        /* <DEDUP_REMOVED lines=13> */
[----:B------:R0:W4:Y:S01]  /*4680*/  F2F.F64.F32 R26, R0 ;  /* 0x00000000001a7310 */ /* 0x0001220000201800 */
[----:B------:R-:W-:Y:S05]  /*4690*/  BRA `(.L_x_8275) ;  /* 0x0000076000007947 */ /* 0x000fea0003800000 */
.L_x_8285:
[----:B------:R-:W4:Y:S02]  /*46a0*/  LDG.E.U16 R0, [R4.64] ;  /* 0x0000002404007981 */ /* 0x000f24000c1e1500 */
[----:B----4-:R-:W-:-:S05]  /*46b0*/  PRMT R0, RZ, 0x5410, R0 ;  /* 0x00005410ff007816 */ /* 0x010fca0000000000 */
[----:B------:R-:W-:-:S04]  /*46c0*/  FMUL.FTZ R0, R0, 1 ;  /* 0x3f80000000007820 */ /* 0x000fc80000410000 */
[----:B------:R0:W4:Y:S01]  /*46d0*/  F2F.F64.F32 R26, R0 ;  /* 0x00000000001a7310 */ /* 0x0001220000201800 */
[----:B------:R-:W-:Y:S05]  /*46e0*/  BRA `(.L_x_8275) ;  /* 0x0000071000007947 */ /* 0x000fea0003800000 */
.L_x_8282:
        /* <DEDUP_REMOVED lines=9> */
[----:B----4-:R0:W4:Y:S01]  /*4780*/  I2F.F64.U16 R26, R4 ;  /* 0x00000004001a7312 */ /* 0x0101220000101800 */
[----:B------:R-:W-:Y:S05]  /*4790*/  BRA `(.L_x_8275) ;  /* 0x0000066000007947 */ /* 0x000fea0003800000 */
.L_x_8289:
[----:B------:R-:W4:Y:S01]  /*47a0*/  LDG.E.U8 R3, [R4.64] ;  /* 0x0000002404037981 */ /* 0x000f22000c1e1100 */
[----:B------:R-:W-:Y:S01]  /*47b0*/  BSSY B0, `(.L_x_8290) ;  /* 0x0000018000007945 */ /* 0x000fe20003800000 */
        /* <DEDUP_REMOVED lines=19> */
.L_x_8293:
[----:B------:R-:W-:Y:S05]  /*48f0*/  BSYNC B1 ;  /* 0x0000000000017941 */ /* 0x000fea0003800000 */
.L_x_8292:
[----:B------:R-:W-:Y:S01]  /*4900*/  LEA R5, R0, 0x3b800000, 0x17 ;  /* 0x3b80000000057811 */ /* 0x000fe200078eb8ff */
[----:B------:R-:W-:-:S05]  /*4910*/  IMAD.SHL.U32 R0, R3, 0x100000, RZ ;  /* 0x0010000003007824 */ /* 0x000fca00078e00ff */
[----:B------:R-:W-:Y:S02]  /*4920*/  LOP3.LUT R0, R5, R0, R6, 0xfe, !PT ;  /* 0x0000000005007212 */ /* 0x000fe400078efe06 */
.L_x_8291:
[----:B------:R-:W-:Y:S05]  /*4930*/  BSYNC B0 ;  /* 0x0000000000007941 */ /* 0x000fea0003800000 */
.L_x_8290:
[----:B------:R-:W-:-:S04]  /*4940*/  FMUL.FTZ R0, R0, 1 ;  /* 0x3f80000000007820 */ /* 0x000fc80000410000 */
[----:B------:R0:W4:Y:S01]  /*4950*/  F2F.F64.F32 R26, R0 ;  /* 0x00000000001a7310 */ /* 0x0001220000201800 */
[----:B------:R-:W-:Y:S05]  /*4960*/  BRA `(.L_x_8275) ;  /* 0x0000049000007947 */ /* 0x000fea0003800000 */
.L_x_8288:
        /* <DEDUP_REMOVED lines=21> */
.L_x_8297:
[----:B------:R-:W-:Y:S05]  /*4ac0*/  BSYNC B1 ;  /* 0x0000000000017941 */ /* 0x000fea0003800000 */
.L_x_8296:
[----:B------:R-:W-:Y:S01]  /*4ad0*/  LEA R5, R0, 0x37800000, 0x17 ;  /* 0x3780000000057811 */ /* 0x000fe200078eb8ff */
[----:B------:R-:W-:-:S05]  /*4ae0*/  IMAD.SHL.U32 R0, R3, 0x200000, RZ ;  /* 0x0020000003007824 */ /* 0x000fca00078e00ff */
[----:B------:R-:W-:Y:S02]  /*4af0*/  LOP3.LUT R0, R5, R0, R6, 0xfe, !PT ;  /* 0x0000000005007212 */ /* 0x000fe400078efe06 */
.L_x_8295:
[----:B------:R-:W-:Y:S05]  /*4b00*/  BSYNC B0 ;  /* 0x0000000000007941 */ /* 0x000fea0003800000 */
.L_x_8294:
[----:B------:R-:W-:-:S04]  /*4b10*/  FMUL.FTZ R0, R0, 1 ;  /* 0x3f80000000007820 */ /* 0x000fc80000410000 */
[----:B------:R0:W4:Y:S01]  /*4b20*/  F2F.F64.F32 R26, R0 ;  /* 0x00000000001a7310 */ /* 0x0001220000201800 */
[----:B------:R-:W-:Y:S05]  /*4b30*/  BRA `(.L_x_8275) ;  /* 0x000002c000007947 */ /* 0x000fea0003800000 */
.L_x_8287:
[----:B------:R-:W-:-:S13]  /*4b40*/  ISETP.NE.AND P0, PT, R0, 0x1c, PT ;  /* 0x0000001c0000780c */ /* 0x000fda0003f05270 */
[----:B------:R-:W-:Y:S05]  /*4b50*/  @!P0 BRA `(.L_x_8298) ;  /* 0x0000028000008947 */ /* 0x000fea0003800000 */
[----:B------:R-:W-:-:S13]  /*4b60*/  ISETP.NE.AND P0, PT, R0, 0x1d, PT ;  /* 0x0000001d0000780c */ /* 0x000fda0003f05270 */
[----:B------:R-:W-:Y:S05]  /*4b70*/  @!P0 BRA `(.L_x_8299) ;  /* 0x0000023000008947 */ /* 0x000fea0003800000 */
[----:B------:R-:W-:-:S13]  /*4b80*/  ISETP.NE.AND P0, PT, R0, 0x2c, PT ;  /* 0x0000002c0000780c */ /* 0x000fda0003f05270 */
[----:B------:R-:W-:Y:S05]  /*4b90*/  @P0 BRA `(.L_x_8274) ;  /* 0x000000c000000947 */ /* 0x000fea0003800000 */
[----:B------:R-:W4:Y:S01]  /*4ba0*/  LDG.E.U8 R4, [R4.64] ;  /* 0x0000002404047981 */ /* 0x000f22000c1e1100 */
[----:B------:R-:W-:Y:S01]  /*4bb0*/  BSSY B0, `(.L_x_8300) ;  /* 0x0000007000007945 */ /* 0x000fe20003800000 */
[----:B------:R-:W-:Y:S01]  /*4bc0*/  IMAD.MOV.U32 R0, RZ, RZ, 0x400000 ;  /* 0x00400000ff007424 */ /* 0x000fe200078e00ff */
[----:B----4-:R-:W-:-:S13]  /*4bd0*/  ISETP.NE.AND P0, PT, R4, RZ, PT ;  /* 0x000000ff0400720c */ /* 0x010fda0003f05270 */
[----:B------:R-:W-:Y:S05]  /*4be0*/  @!P0 BRA `(.L_x_8301) ;  /* 0x0000003000008947 */ /* 0x000fea0003800000 */
[----:B------:R-:W-:-:S13]  /*4bf0*/  ISETP.NE.AND P0, PT, R4, 0xff, PT ;  /* 0x000000ff0400780c */ /* 0x000fda0003f05270 */
[----:B------:R-:W-:Y:S02]  /*4c00*/  @!P0 IMAD.MOV.U32 R0, RZ, RZ, 0x7f800001 ;  /* 0x7f800001ff008424 */ /* 0x000fe400078e00ff */
[----:B------:R-:W-:Y:S02]  /*4c10*/  @P0 IMAD.SHL.U32 R0, R4, 0x800000, RZ ;  /* 0x0080000004000824 */ /* 0x000fe400078e00ff */
.L_x_8301:
[----:B------:R-:W-:Y:S05]  /*4c20*/  BSYNC B0 ;  /* 0x0000000000007941 */ /* 0x000fea0003800000 */
.L_x_8300:
[----:B------:R-:W-:-:S04]  /*4c30*/  FMUL.FTZ R0, R0, 1 ;  /* 0x3f80000000007820 */ /* 0x000fc80000410000 */
[----:B------:R0:W4:Y:S01]  /*4c40*/  F2F.F64.F32 R26, R0 ;  /* 0x00000000001a7310 */ /* 0x0001220000201800 */
[----:B------:R-:W-:Y:S05]  /*4c50*/  BRA `(.L_x_8275) ;  /* 0x000001a000007947 */ /* 0x000fea0003800000 */
.L_x_8274:
        /* <DEDUP_REMOVED lines=18> */
[----:B0123-5:R-:W-:Y:S05]  /*4d80*/  CALL.ABS.NOINC R14 ;  /* 0x000000000e007343 */ /* 0x02ffea0003c00000 */
[----:B------:R-:W-:Y:S01]  /*4d90*/  CS2R R26, SRZ ;  /* 0x00000000001a7805 */ /* 0x000fe2000001ff00 */
[----:B------:R-:W-:Y:S05]  /*4da0*/  BRA `(.L_x_8275) ;  /* 0x0000005000007947 */ /* 0x000fea0003800000 */
.L_x_8299:
[----:B------:R-:W4:Y:S02]  /*4db0*/  LDG.E.64 R26, [R4.64] ;  /* 0x00000024041a7981 */ /* 0x000f24000c1e1b00 */
[----:B----4-:R-:W0:Y:S01]  /*4dc0*/  I2F.F64.U64 R26, R26 ;  /* 0x0000001a001a7312 */ /* 0x010e220000301800 */
[----:B------:R-:W-:Y:S05]  /*4dd0*/  BRA `(.L_x_8275) ;  /* 0x0000002000007947 */ /* 0x000fea0003800000 */
.L_x_8298:
[----:B------:R-:W4:Y:S02]  /*4de0*/  LDG.E R4, [R4.64] ;  /* 0x0000002404047981 */ /* 0x000f24000c1e1900 */
[----:B----4-:R0:W4:Y:S02]  /*4df0*/  I2F.F64.U32 R26, R4 ;  /* 0x00000004001a7312 */ /* 0x0101240000201800 */
.L_x_8275:
        /* <DEDUP_REMOVED lines=15> */
[----:B----4-:R0:W4:Y:S01]  /*4ef0*/  I2F.F64.S16 R24, R4 ;  /* 0x0000000400187312 */ /* 0x0101220000101c00 */
[----:B------:R-:W-:Y:S05]  /*4f00*/  BRA `(.L_x_8307) ;  /* 0x00000e2000007947 */ /* 0x000fea0003800000 */
.L_x_8305:
[----:B----4-:R-:W4:Y:S02]  /*4f10*/  LDG.E.U8 R4, [R4.64] ;  /* 0x0000002404047981 */ /* 0x010f24000c1e1100 */
[----:B----4-:R0:W4:Y:S01]  /*4f20*/  I2F.F64.U16 R24, R4 ;  /* 0x0000000400187312 */ /* 0x0101220000101800 */
[----:B------:R-:W-:Y:S05]  /*4f30*/  BRA `(.L_x_8307) ;  /* 0x00000df000007947 */ /* 0x000fea0003800000 */
.L_x_8304:
[----:B------:R-:W-:-:S13]  /*4f40*/  ISETP.NE.AND P0, PT, R0, 0x2, PT ;  /* 0x000000020000780c */ /* 0x000fda0003f05270 */
[----:B------:R-:W-:Y:S05]  /*4f50*/  @!P0 BRA `(.L_x_8308) ;  /* 0x000000a000008947 */ /* 0x000fea0003800000 */
[----:B------:R-:W-:-:S13]  /*4f60*/  ISETP.NE.AND P0, PT, R0, 0x3, PT ;  /* 0x000000030000780c */ /* 0x000fda0003f05270 */
[----:B------:R-:W-:Y:S05]  /*4f70*/  @!P0 BRA `(.L_x_8309) ;  /* 0x0000005000008947 */ /* 0x000fea0003800000 */
[----:B------:R-:W-:-:S13]  /*4f80*/  ISETP.NE.AND P0, PT, R0, 0x4, PT ;  /* 0x000000040000780c */ /* 0x000fda0003f05270 */
[----:B------:R-:W-:Y:S05]  /*4f90*/  @P0 BRA `(.L_x_8306) ;  /* 0x00000bf000000947 */ /* 0x000fea0003800000 */
[----:B----4-:R-:W4:Y:S02]  /*4fa0*/  LDG.E.64 R24, [R4.64] ;  /* 0x0000002404187981 */ /* 0x010f24000c1e1b00 */
[----:B----4-:R-:W0:Y:S01]  /*4fb0*/  I2F.F64.S64 R24, R24 ;  /* 0x0000001800187312 */ /* 0x010e220000301c00 */
[----:B------:R-:W-:Y:S05]  /*4fc0*/  BRA `(.L_x_8307) ;  /* 0x00000d6000007947 */ /* 0x000fea0003800000 */
.L_x_8309:
[----:B----4-:R-:W4:Y:S02]  /*4fd0*/  LDG.E R4, [R4.64] ;  /* 0x0000002404047981 */ /* 0x010f24000c1e1900 */
[----:B----4-:R0:W4:Y:S01]  /*4fe0*/  I2F.F64 R24, R4 ;  /* 0x0000000400187312 */ /* 0x0101220000201c00 */
[----:B------:R-:W-:Y:S05]  /*4ff0*/  BRA `(.L_x_8307) ;  /* 0x00000d3000007947 */ /* 0x000fea0003800000 */
.L_x_8308:
[----:B----4-:R-:W4:Y:S02]  /*5000*/  LDG.E.U16 R4, [R4.64] ;  /* 0x0000002404047981 */ /* 0x010f24000c1e1500 */
[----:B----4-:R0:W4:Y:S01]  /*5010*/  I2F.F64.S16 R24, R4 ;  /* 0x0000000400187312 */ /* 0x0101220000101c00 */
[----:B------:R-:W-:Y:S05]  /*5020*/  BRA `(.L_x_8307) ;  /* 0x00000d0000007947 */ /* 0x000fea0003800000 */
.L_x_8303:
[----:B------:R-:W-:-:S13]  /*5030*/  ISETP.GT.AND P0, PT, R0, 0x6, PT ;  /* 0x000000060000780c */ /* 0x000fda0003f04270 */
[----:B------:R-:W-:Y:S05]  /*5040*/  @P0 BRA `(.L_x_8310) ;  /* 0x000000d000000947 */ /* 0x000fea0003800000 */
[----:B------:R-:W-:-:S13]  /*5050*/  ISETP.NE.AND P0, PT, R0, 0x5, PT ;  /* 0x000000050000780c */ /* 0x000fda0003f05270 */
[----:B------:R-:W-:Y:S05]  /*5060*/  @!P0 BRA `(.L_x_8311) ;  /* 0x0000006000008947 */ /* 0x000fea0003800000 */
[----:B------:R-:W-:-:S13]  /*5070*/  ISETP.NE.AND P0, PT, R0, 0x6, PT ;  /* 0x000000060000780c */ /* 0x000fda0003f05270 */
[----:B------:R-:W-:Y:S05]  /*5080*/  @P0 BRA `(.L_x_8306) ;  /* 0x00000b0000000947 */ /* 0x000fea0003800000 */
[----:B----4-:R-:W4:Y:S02]  /*5090*/  LDG.E R24, [R4.64] ;  /* 0x0000002404187981 */ /* 0x010f24000c1e1900 */
[----:B----4-:R-:W-:-:S06]  /*50a0*/  FMUL.FTZ R24, R24, 1 ;  /* 0x3f80000018187820 */ /* 0x010fcc0000410000 */
[----:B------:R-:W0:Y:S01]  /*50b0*/  F2F.F64.F32 R24, R24 ;  /* 0x0000001800187310 */ /* 0x000e220000201800 */
[----:B------:R-:W-:Y:S05]  /*50c0*/  BRA `(.L_x_8307) ;  /* 0x00000c6000007947 */ /* 0x000fea0003800000 */
.L_x_8311:
[----:B----4-:R-:W4:Y:S02]  /*50d0*/  LDG.E.U16 R0, [R4.64] ;  /* 0x0000002404007981 */ /* 0x010f24000c1e1500 */
[----:B----4-:R-:W-:-:S05]  /*50e0*/  HADD2.F32 R0, -RZ, R0.H0_H0 ;  /* 0x20000000ff007230 */ /* 0x010fca0000004100 */
[----:B------:R-:W-:-:S04]  /*50f0*/  FMUL.FTZ R0, R0, 1 ;  /* 0x3f80000000007820 */ /* 0x000fc80000410000 */
[----:B------:R0:W4:Y:S01]  /*5100*/  F2F.F64.F32 R24, R0 ;  /* 0x0000000000187310 */ /* 0x0001220000201800 */
[----:B------:R-:W-:Y:S05]  /*5110*/  BRA `(.L_x_8307) ;  /* 0x00000c1000007947 */ /* 0x000fea0003800000 */
.L_x_8310:
[----:B------:R-:W-:-:S13]  /*5120*/  ISETP.NE.AND P0, PT, R0, 0x7, PT ;  /* 0x000000070000780c */ /* 0x000fda0003f05270 */
[----:B------:R-:W-:Y:S05]  /*5130*/  @!P0 BRA `(.L_x_8312) ;  /* 0x000000d000008947 */ /* 0x000fea0003800000 */
        /* <DEDUP_REMOVED lines=8> */
.L_x_8313:
[----:B----4-:R-:W4:Y:S02]  /*51c0*/  LDG.E.U16 R4, [R4.64] ;  /* 0x0000002404047981 */ /* 0x010f24000c1e1500 */
[----:B----4-:R-:W-:-:S05]  /*51d0*/  HADD2.F32 R0, -RZ, R4.H0_H0 ;  /* 0x20000004ff007230 */ /* 0x010fca0000004100 */
[----:B------:R-:W-:-:S04]  /*51e0*/  FMUL.FTZ R0, R0, 1 ;  /* 0x3f80000000007820 */ /* 0x000fc80000410000 */
[----:B------:R0:W4:Y:S01]  /*51f0*/  F2F.F64.F32 R24, R0 ;  /* 0x0000000000187310 */ /* 0x0001220000201800 */
[----:B------:R-:W-:Y:S05]  /*5200*/  BRA `(.L_x_8307) ;  /* 0x00000b2000007947 */ /* 0x000fea0003800000 */
.L_x_8312:
[----:B------:R0:W5:Y:S01]  /*5210*/  LDG.E.64 R24, [R4.64] ;  /* 0x0000002404187981 */ /* 0x000162000c1e1b00 */
[----:B------:R-:W-:Y:S05]  /*5220*/  BRA `(.L_x_8307) ;  /* 0x00000b0000007947 */ /* 0x000fea0003800000 */
.L_x_8302:
        /* <DEDUP_REMOVED lines=8> */
[----:B----4-:R-:W4:Y:S01]  /*52b0*/  LDG.E.U8 R4, [R4.64] ;  /* 0x0000002404047981 */ /* 0x010f22000c1e1100 */
[----:B------:R-:W-:Y:S01]  /*52c0*/  IMAD.MOV.U32 R24, RZ, RZ, RZ ;  /* 0x000000ffff187224 */ /* 0x000fe200078e00ff */
[----:B----4-:R-:W-:-:S04]  /*52d0*/  ISETP.NE.AND P0, PT, R4, RZ, PT ;  /* 0x000000ff0400720c */ /* 0x010fc80003f05270 */
[----:B------:R-:W-:Y:S01]  /*52e0*/  FSEL R25, RZ, 1.875, !P0 ;  /* 0x3ff00000ff197808 */ /* 0x000fe20004000000 */
[----:B------:R-:W-:Y:S05]  /*52f0*/  BRA `(.L_x_8307) ;  /* 0x00000a3000007947 */ /* 0x000fea0003800000 */
.L_x_8316:
[----:B------:R0:W5:Y:S01]  /*5300*/  LDG.E.64 R24, [R4.64] ;  /* 0x0000002404187981 */ /* 0x000162000c1e1b00 */
[----:B------:R-:W-:Y:S05]  /*5310*/  BRA `(.L_x_8307) ;  /* 0x00000a1000007947 */ /* 0x000fea0003800000 */
.L_x_8315:
        /* <DEDUP_REMOVED lines=28> */
.L_x_8318:
        /* <DEDUP_REMOVED lines=15> */
.L_x_8317:
[----:B----4-:R-:W4:Y:S02]  /*55d0*/  LDG.E.U16 R0, [R4.64] ;  /* 0x0000002404007981 */ /* 0x010f24000c1e1500 */
[----:B----4-:R-:W-:-:S05]  /*55e0*/  PRMT R0, RZ, 0x5410, R0 ;  /* 0x00005410ff007816 */ /* 0x010fca0000000000 */
[----:B------:R-:W-:-:S04]  /*55f0*/  FMUL.FTZ R0, R0, 1 ;  /* 0x3f80000000007820 */ /* 0x000fc80000410000 */
[----:B------:R0:W4:Y:S01]  /*5600*/  F2F.F64.F32 R24, R0 ;  /* 0x0000000000187310 */ /* 0x0001220000201800 */
[----:B------:R-:W-:Y:S05]  /*5610*/  BRA `(.L_x_8307) ;  /* 0x0000071000007947 */ /* 0x000fea0003800000 */
.L_x_8314:
        /* <DEDUP_REMOVED lines=9> */
[----:B----4-:R0:W4:Y:S01]  /*56b0*/  I2F.F64.U16 R24, R4 ;  /* 0x0000000400187312 */ /* 0x0101220000101800 */
[----:B------:R-:W-:Y:S05]  /*56c0*/  BRA `(.L_x_8307) ;  /* 0x0000066000007947 */ /* 0x000fea0003800000 */
.L_x_8321:
[----:B----4-:R-:W4:Y:S01]  /*56d0*/  LDG.E.U8 R3, [R4.64] ;  /* 0x0000002404037981 */ /* 0x010f22000c1e1100 */
        /* <DEDUP_REMOVED lines=20> */
.L_x_8325:
[----:B------:R-:W-:Y:S05]  /*5820*/  BSYNC B1 ;  /* 0x0000000000017941 */ /* 0x000fea0003800000 */
.L_x_8324:
[----:B------:R-:W-:Y:S01]  /*5830*/  LEA R5, R0, 0x3b800000, 0x17 ;  /* 0x3b80000000057811 */ /* 0x000fe200078eb8ff */
[----:B------:R-:W-:-:S05]  /*5840*/  IMAD.SHL.U32 R0, R3, 0x100000, RZ ;  /* 0x0010000003007824 */ /* 0x000fca00078e00ff */
[----:B------:R-:W-:Y:S02]  /*5850*/  LOP3.LUT R0, R5, R0, R6, 0xfe, !PT ;  /* 0x0000000005007212 */ /* 0x000fe400078efe06 */
.L_x_8323:
[----:B------:R-:W-:Y:S05]  /*5860*/  BSYNC B0 ;  /* 0x0000000000007941 */ /* 0x000fea0003800000 */
.L_x_8322:
[----:B------:R-:W-:-:S04]  /*5870*/  FMUL.FTZ R0, R0, 1 ;  /* 0x3f80000000007820 */ /* 0x000fc80000410000 */
[----:B------:R0:W4:Y:S01]  /*5880*/  F2F.F64.F32 R24, R0 ;  /* 0x0000000000187310 */ /* 0x0001220000201800 */
[----:B------:R-:W-:Y:S05]  /*5890*/  BRA `(.L_x_8307) ;  /* 0x0000049000007947 */ /* 0x000fea0003800000 */
.L_x_8320:
        /* <DEDUP_REMOVED lines=21> */
.L_x_8329:
[----:B------:R-:W-:Y:S05]  /*59f0*/  BSYNC B1 ;  /* 0x0000000000017941 */ /* 0x000fea0003800000 */
.L_x_8328:
[----:B------:R-:W-:Y:S01]  /*5a00*/  LEA R5, R0, 0x37800000, 0x17 ;  /* 0x3780000000057811 */ /* 0x000fe200078eb8ff */
[----:B------:R-:W-:-:S05]  /*5a10*/  IMAD.SHL.U32 R0, R3, 0x200000, RZ ;  /* 0x0020000003007824 */ /* 0x000fca00078e00ff */
[----:B------:R-:W-:Y:S02]  /*5a20*/  LOP3.LUT R0, R5, R0, R6, 0xfe, !PT ;  /* 0x0000000005007212 */ /* 0x000fe400078efe06 */
.L_x_8327:
[----:B------:R-:W-:Y:S05]  /*5a30*/  BSYNC B0 ;  /* 0x0000000000007941 */ /* 0x000fea0003800000 */
.L_x_8326:
[----:B------:R-:W-:-:S04]  /*5a40*/  FMUL.FTZ R0, R0, 1 ;  /* 0x3f80000000007820 */ /* 0x000fc80000410000 */
[----:B------:R0:W4:Y:S01]  /*5a50*/  F2F.F64.F32 R24, R0 ;  /* 0x0000000000187310 */ /* 0x0001220000201800 */
[----:B------:R-:W-:Y:S05]  /*5a60*/  BRA `(.L_x_8307) ;  /* 0x000002c000007947 */ /* 0x000fea0003800000 */
.L_x_8319:
[----:B------:R-:W-:-:S13]  /*5a70*/  ISETP.NE.AND P0, PT, R0, 0x1c, PT ;  /* 0x0000001c0000780c */ /* 0x000fda0003f05270 */
[----:B------:R-:W-:Y:S05]  /*5a80*/  @!P0 BRA `(.L_x_8330) ;  /* 0x0000028000008947 */ /* 0x000fea0003800000 */
[----:B------:R-:W-:-:S13]  /*5a90*/  ISETP.NE.AND P0, PT, R0, 0x1d, PT ;  /* 0x0000001d0000780c */ /* 0x000fda0003f05270 */
[----:B------:R-:W-:Y:S05]  /*5aa0*/  @!P0 BRA `(.L_x_8331) ;  /* 0x0000023000008947 */ /* 0x000fea0003800000 */
[----:B------:R-:W-:-:S13]  /*5ab0*/  ISETP.NE.AND P0, PT, R0, 0x2c, PT ;  /* 0x0000002c0000780c */ /* 0x000fda0003f05270 */
[----:B------:R-:W-:Y:S05]  /*5ac0*/  @P0 BRA `(.L_x_8306) ;  /* 0x000000c000000947 */ /* 0x000fea0003800000 */
[----:B----4-:R-:W4:Y:S01]  /*5ad0*/  LDG.E.U8 R4, [R4.64] ;  /* 0x0000002404047981 */ /* 0x010f22000c1e1100 */
[----:B------:R-:W-:Y:S01]  /*5ae0*/  BSSY B0, `(.L_x_8332) ;  /* 0x0000007000007945 */ /* 0x000fe20003800000 */
[----:B------:R-:W-:Y:S01]  /*5af0*/  IMAD.MOV.U32 R0, RZ, RZ, 0x400000 ;  /* 0x00400000ff007424 */ /* 0x000fe200078e00ff */
[----:B----4-:R-:W-:-:S13]  /*5b00*/  ISETP.NE.AND P0, PT, R4, RZ, PT ;  /* 0x000000ff0400720c */ /* 0x010fda0003f05270 */
[----:B------:R-:W-:Y:S05]  /*5b10*/  @!P0 BRA `(.L_x_8333) ;  /* 0x0000003000008947 */ /* 0x000fea0003800000 */
[----:B------:R-:W-:-:S13]  /*5b20*/  ISETP.NE.AND P0, PT, R4, 0xff, PT ;  /* 0x000000ff0400780c */ /* 0x000fda0003f05270 */
[----:B------:R-:W-:Y:S02]  /*5b30*/  @!P0 IMAD.MOV.U32 R0, RZ, RZ, 0x7f800001 ;  /* 0x7f800001ff008424 */ /* 0x000fe400078e00ff */
[----:B------:R-:W-:Y:S02]  /*5b40*/  @P0 IMAD.SHL.U32 R0, R4, 0x800000, RZ ;  /* 0x0080000004000824 */ /* 0x000fe400078e00ff */
.L_x_8333:
[----:B------:R-:W-:Y:S05]  /*5b50*/  BSYNC B0 ;  /* 0x0000000000007941 */ /* 0x000fea0003800000 */
.L_x_8332:
[----:B------:R-:W-:-:S04]  /*5b60*/  FMUL.FTZ R0, R0, 1 ;  /* 0x3f80000000007820 */ /* 0x000fc80000410000 */
[----:B------:R0:W4:Y:S01]  /*5b70*/  F2F.F64.F32 R24, R0 ;  /* 0x0000000000187310 */ /* 0x0001220000201800 */
[----:B------:R-:W-:Y:S05]  /*5b80*/  BRA `(.L_x_8307) ;  /* 0x000001a000007947 */ /* 0x000fea0003800000 */
.L_x_8306:
        /* <DEDUP_REMOVED lines=18> */
[----:B012345:R-:W-:Y:S05]  /*5cb0*/  CALL.ABS.NOINC R14 ;  /* 0x000000000e007343 */ /* 0x03ffea0003c00000 */
[----:B------:R-:W-:Y:S01]  /*5cc0*/  CS2R R24, SRZ ;  /* 0x0000000000187805 */ /* 0x000fe2000001ff00 */
[----:B------:R-:W-:Y:S05]  /*5cd0*/  BRA `(.L_x_8307) ;  /* 0x0000005000007947 */ /* 0x000fea0003800000 */
.L_x_8331:
[----:B----4-:R-:W4:Y:S02]  /*5ce0*/  LDG.E.64 R24, [R4.64] ;  /* 0x0000002404187981 */ /* 0x010f24000c1e1b00 */
[----:B----4-:R-:W0:Y:S01]  /*5cf0*/  I2F.F64.U64 R24, R24 ;  /* 0x0000001800187312 */ /* 0x010e220000301800 */
[----:B------:R-:W-:Y:S05]  /*5d00*/  BRA `(.L_x_8307) ;  /* 0x0000002000007947 */ /* 0x000fea0003800000 */
.L_x_8330:
[----:B----4-:R-:W4:Y:S02]  /*5d10*/  LDG.E R4, [R4.64] ;  /* 0x0000002404047981 */ /* 0x010f24000c1e1900 */
[----:B----4-:R0:W4:Y:S02]  /*5d20*/  I2F.F64.U32 R24, R4 ;  /* 0x0000000400187312 */ /* 0x0101240000201800 */
.L_x_8307:
[----:B------:R-:W-:-:S03]  /*5d30*/  IADD3 R23, R23, 0x80, RZ ;  /* 0x0000008017177810 */ /* 0x000fc60007ffe0ff */
.L_x_8269:
[----:B------:R-:W-:Y:S05]  /*5d40*/  BSYNC B6 ;  /* 0x0000000000067941 */ /* 0x000fea0003800000 */
.L_x_8268:
        /* <DEDUP_REMOVED lines=22> */
.L_x_8339:
[----:B----4-:R-:W4:Y:S02]  /*5eb0*/  LDG.E.U8 R4, [R4.64] ;  /* 0x0000002404047981 */ /* 0x010f24000c1e1100 */
[----:B----4-:R0:W4:Y:S01]  /*5ec0*/  I2F.F64.U16 R16, R4 ;  /* 0x0000000400107312 */ /* 0x0101220000101800 */
[----:B------:R-:W-:Y:S05]  /*5ed0*/  BRA `(.L_x_8341) ;  /* 0x00000df000007947 */ /* 0x000fea0003800000 */
.L_x_8338:
        /* <DEDUP_REMOVED lines=9> */
.L_x_8343:
[----:B----4-:R-:W4:Y:S02]  /*5f70*/  LDG.E R4, [R4.64] ;  /* 0x0000002404047981 */ /* 0x010f24000c1e1900 */
[----:B----4-:R0:W4:Y:S01]  /*5f80*/  I2F.F64 R16, R4 ;  /* 0x0000000400107312 */ /* 0x0101220000201c00 */
[----:B------:R-:W-:Y:S05]  /*5f90*/  BRA `(.L_x_8341) ;  /* 0x00000d3000007947 */ /* 0x000fea0003800000 */
.L_x_8342:
[----:B----4-:R-:W4:Y:S02]  /*5fa0*/  LDG.E.U16 R4, [R4.64] ;  /* 0x0000002404047981 */ /* 0x010f24000c1e1500 */
[----:B----4-:R0:W4:Y:S01]  /*5fb0*/  I2F.F64.S16 R16, R4 ;  /* 0x0000000400107312 */ /* 0x0101220000101c00 */
[----:B------:R-:W-:Y:S05]  /*5fc0*/  BRA `(.L_x_8341) ;  /* 0x00000d0000007947 */ /* 0x000fea0003800000 */
.L_x_8337:
        /* <DEDUP_REMOVED lines=10> */
.L_x_8345:
[----:B----4-:R-:W4:Y:S02]  /*6070*/  LDG.E.U16 R0, [R4.64] ;  /* 0x0000002404007981 */ /* 0x010f24000c1e1500 */
[----:B----4-:R-:W-:-:S05]  /*6080*/  HADD2.F32 R0, -RZ, R0.H0_H0 ;  /* 0x20000000ff007230 */ /* 0x010fca0000004100 */
[----:B------:R-:W-:-:S04]  /*6090*/  FMUL.FTZ R0, R0, 1 ;  /* 0x3f80000000007820 */ /* 0x000fc80000410000 */
[----:B------:R0:W4:Y:S01]  /*60a0*/  F2F.F64.F32 R16, R0 ;  /* 0x0000000000107310 */ /* 0x0001220000201800 */
[----:B------:R-:W-:Y:S05]  /*60b0*/  BRA `(.L_x_8341) ;  /* 0x00000c1000007947 */ /* 0x000fea0003800000 */
.L_x_8344:
        /* <DEDUP_REMOVED lines=10> */
.L_x_8347:
[----:B----4-:R-:W4:Y:S02]  /*6160*/  LDG.E.U16 R4, [R4.64] ;  /* 0x0000002404047981 */ /* 0x010f24000c1e1500 */
[----:B----4-:R-:W-:-:S05]  /*6170*/  HADD2.F32 R0, -RZ, R4.H0_H0 ;  /* 0x20000004ff007230 */ /* 0x010fca0000004100 */
[----:B------:R-:W-:-:S04]  /*6180*/  FMUL.FTZ R0, R0, 1 ;  /* 0x3f80000000007820 */ /* 0x000fc80000410000 */
[----:B------:R0:W4:Y:S01]  /*6190*/  F2F.F64.F32 R16, R0 ;  /* 0x0000000000107310 */ /* 0x0001220000201800 */
[----:B------:R-:W-:Y:S05]  /*61a0*/  BRA `(.L_x_8341) ;  /* 0x00000b2000007947 */ /* 0x000fea0003800000 */
.L_x_8346:
[----:B------:R0:W5:Y:S01]  /*61b0*/  LDG.E.64 R16, [R4.64] ;  /* 0x0000002404107981 */ /* 0x000162000c1e1b00 */
[----:B------:R-:W-:Y:S05]  /*61c0*/  BRA `(.L_x_8341) ;  /* 0x00000b0000007947 */ /* 0x000fea0003800000 */
.L_x_8336:
        /* <DEDUP_REMOVED lines=13> */
.L_x_8350:
[----:B------:R0:W5:Y:S01]  /*62a0*/  LDG.E.64 R16, [R4.64] ;  /* 0x0000002404107981 */ /* 0x000162000c1e1b00 */
[----:B------:R-:W-:Y:S05]  /*62b0*/  BRA `(.L_x_8341) ;  /* 0x00000a1000007947 */ /* 0x000fea0003800000 */
.L_x_8349:
        /* <DEDUP_REMOVED lines=28> */
.L_x_8352:
        /* <DEDUP_REMOVED lines=15> */
.L_x_8351:
[----:B----4-:R-:W4:Y:S02]  /*6570*/  LDG.E.U16 R0, [R4.64] ;  /* 0x0000002404007981 */ /* 0x010f24000c1e1500 */
[----:B----4-:R-:W-:-:S05]  /*6580*/  PRMT R0, RZ, 0x5410, R0 ;  /* 0x00005410ff007816 */ /* 0x010fca0000000000 */
[----:B------:R-:W-:-:S04]  /*6590*/  FMUL.FTZ R0, R0, 1 ;  /* 0x3f80000000007820 */ /* 0x000fc80000410000 */
[----:B------:R0:W4:Y:S01]  /*65a0*/  F2F.F64.F32 R16, R0 ;  /* 0x0000000000107310 */ /* 0x0001220000201800 */
[----:B------:R-:W-:Y:S05]  /*65b0*/  BRA `(.L_x_8341) ;  /* 0x0000071000007947 */ /* 0x000fea0003800000 */
.L_x_8348:
        /* <DEDUP_REMOVED lines=11> */
.L_x_8355:
        /* <DEDUP_REMOVED lines=21> */
.L_x_8359:
[----:B------:R-:W-:Y:S05]  /*67c0*/  BSYNC B1 ;  /* 0x0000000000017941 */ /* 0x000fea0003800000 */
.L_x_8358:
[----:B------:R-:W-:Y:S01]  /*67d0*/  LEA R5, R0, 0x3b800000, 0x17 ;  /* 0x3b80000000057811 */ /* 0x000fe200078eb8ff */
[----:B------:R-:W-:-:S05]  /*67e0*/  IMAD.SHL.U32 R0, R3, 0x100000, RZ ;  /* 0x0010000003007824 */ /* 0x000fca00078e00ff */
[----:B------:R-:W-:Y:S02]  /*67f0*/  LOP3.LUT R0, R5, R0, R6, 0xfe, !PT ;  /* 0x0000000005007212 */ /* 0x000fe400078efe06 */
.L_x_8357:
[----:B------:R-:W-:Y:S05]  /*6800*/  BSYNC B0 ;  /* 0x0000000000007941 */ /* 0x000fea0003800000 */
.L_x_8356:
[----:B------:R-:W-:-:S04]  /*6810*/  FMUL.FTZ R0, R0, 1 ;  /* 0x3f80000000007820 */ /* 0x000fc80000410000 */
[----:B------:R0:W4:Y:S01]  /*6820*/  F2F.F64.F32 R16, R0 ;  /* 0x0000000000107310 */ /* 0x0001220000201800 */
[----:B------:R-:W-:Y:S05]  /*6830*/  BRA `(.L_x_8341) ;  /* 0x0000049000007947 */ /* 0x000fea0003800000 */
.L_x_8354:
        /* <DEDUP_REMOVED lines=21> */
.L_x_8363:
[----:B------:R-:W-:Y:S05]  /*6990*/  BSYNC B1 ;  /* 0x0000000000017941 */ /* 0x000fea0003800000 */
.L_x_8362:
[----:B------:R-:W-:Y:S01]  /*69a0*/  LEA R5, R0, 0x37800000, 0x17 ;  /* 0x3780000000057811 */ /* 0x000fe200078eb8ff */
[----:B------:R-:W-:-:S05]  /*69b0*/  IMAD.SHL.U32 R0, R3, 0x200000, RZ ;  /* 0x0020000003007824 */ /* 0x000fca00078e00ff */
[----:B------:R-:W-:Y:S02]  /*69c0*/  LOP3.LUT R0, R5, R0, R6, 0xfe, !PT ;  /* 0x0000000005007212 */ /* 0x000fe400078efe06 */
.L_x_8361:
[----:B------:R-:W-:Y:S05]  /*69d0*/  BSYNC B0 ;  /* 0x0000000000007941 */ /* 0x000fea0003800000 */
.L_x_8360:
[----:B------:R-:W-:-:S04]  /*69e0*/  FMUL.FTZ R0, R0, 1 ;  /* 0x3f80000000007820 */ /* 0x000fc80000410000 */
[----:B------:R0:W4:Y:S01]  /*69f0*/  F2F.F64.F32 R16, R0 ;  /* 0x0000000000107310 */ /* 0x0001220000201800 */
[----:B------:R-:W-:Y:S05]  /*6a00*/  BRA `(.L_x_8341) ;  /* 0x000002c000007947 */ /* 0x000fea0003800000 */
.L_x_8353:
        /* <DEDUP_REMOVED lines=14> */
.L_x_8367:
[----:B------:R-:W-:Y:S05]  /*6af0*/  BSYNC B0 ;  /* 0x0000000000007941 */ /* 0x000fea0003800000 */
.L_x_8366:
[----:B------:R-:W-:-:S04]  /*6b00*/  FMUL.FTZ R0, R0, 1 ;  /* 0x3f80000000007820 */ /* 0x000fc80000410000 */
[----:B------:R0:W4:Y:S01]  /*6b10*/  F2F.F64.F32 R16, R0 ;  /* 0x0000000000107310 */ /* 0x0001220000201800 */
[----:B------:R-:W-:Y:S05]  /*6b20*/  BRA `(.L_x_8341) ;  /* 0x000001a000007947 */ /* 0x000fea0003800000 */
.L_x_8340:
        /* <DEDUP_REMOVED lines=21> */
.L_x_8365:
[----:B----4-:R-:W4:Y:S02]  /*6c80*/  LDG.E.64 R16, [R4.64] ;  /* 0x0000002404107981 */ /* 0x010f24000c1e1b00 */
[----:B----4-:R-:W0:Y:S01]  /*6c90*/  I2F.F64.U64 R16, R16 ;  /* 0x0000001000107312 */ /* 0x010e220000301800 */
[----:B------:R-:W-:Y:S05]  /*6ca0*/  BRA `(.L_x_8341) ;  /* 0x0000002000007947 */ /* 0x000fea0003800000 */
.L_x_8364:
[----:B----4-:R-:W4:Y:S02]  /*6cb0*/  LDG.E R4, [R4.64] ;  /* 0x0000002404047981 */ /* 0x010f24000c1e1900 */
[----:B----4-:R0:W4:Y:S02]  /*6cc0*/  I2F.F64.U32 R16, R4 ;  /* 0x0000000400107312 */ /* 0x0101240000201800 */
.L_x_8341:
        /* <DEDUP_REMOVED lines=17> */
.L_x_8371:
[----:B----4-:R-:W4:Y:S02]  /*6de0*/  LDG.E.U8 R4, [R4.64] ;  /* 0x0000002404047981 */ /* 0x010f24000c1e1100 */
[----:B----4-:R0:W4:Y:S01]  /*6df0*/  I2F.F64.U16 R18, R4 ;  /* 0x0000000400127312 */ /* 0x0101220000101800 */
[----:B------:R-:W-:Y:S05]  /*6e00*/  BRA `(.L_x_8335) ;  /* 0x00000de000007947 */ /* 0x000fea0003800000 */
.L_x_8370:
        /* <DEDUP_REMOVED lines=9> */
.L_x_8374:
[----:B----4-:R-:W4:Y:S02]  /*6ea0*/  LDG.E R4, [R4.64] ;  /* 0x0000002404047981 */ /* 0x010f24000c1e1900 */
[----:B----4-:R0:W4:Y:S01]  /*6eb0*/  I2F.F64 R18, R4 ;  /* 0x0000000400127312 */ /* 0x0101220000201c00 */
[----:B------:R-:W-:Y:S05]  /*6ec0*/  BRA `(.L_x_8335) ;  /* 0x00000d2000007947 */ /* 0x000fea0003800000 */
.L_x_8373:
[----:B----4-:R-:W4:Y:S02]  /*6ed0*/  LDG.E.U16 R4, [R4.64] ;  /* 0x0000002404047981 */ /* 0x010f24000c1e1500 */
[----:B----4-:R0:W4:Y:S01]  /*6ee0*/  I2F.F64.S16 R18, R4 ;  /* 0x0000000400127312 */ /* 0x0101220000101c00 */
[----:B------:R-:W-:Y:S05]  /*6ef0*/  BRA `(.L_x_8335) ;  /* 0x00000cf000007947 */ /* 0x000fea0003800000 */
.L_x_8369:
        /* <DEDUP_REMOVED lines=10> */
.L_x_8376:
[----:B----4-:R-:W4:Y:S02]  /*6fa0*/  LDG.E.U16 R0, [R4.64] ;  /* 0x0000002404007981 */ /* 0x010f24000c1e1500 */
[----:B----4-:R-:W-:-:S05]  /*6fb0*/  HADD2.F32 R0, -RZ, R0.H0_H0 ;  /* 0x20000000ff007230 */ /* 0x010fca0000004100 */
[----:B------:R-:W-:-:S04]  /*6fc0*/  FMUL.FTZ R0, R0, 1 ;  /* 0x3f80000000007820 */ /* 0x000fc80000410000 */
[----:B------:R0:W4:Y:S01]  /*6fd0*/  F2F.F64.F32 R18, R0 ;  /* 0x0000000000127310 */ /* 0x0001220000201800 */
[----:B------:R-:W-:Y:S05]  /*6fe0*/  BRA `(.L_x_8335) ;  /* 0x00000c0000007947 */ /* 0x000fea0003800000 */
.L_x_8375:
        /* <DEDUP_REMOVED lines=10> */
.L_x_8378:
[----:B----4-:R-:W4:Y:S02]  /*7090*/  LDG.E.U16 R4, [R4.64] ;  /* 0x0000002404047981 */ /* 0x010f24000c1e1500 */
[----:B----4-:R-:W-:-:S05]  /*70a0*/  HADD2.F32 R0, -RZ, R4.H0_H0 ;  /* 0x20000004ff007230 */ /* 0x010fca0000004100 */
[----:B------:R-:W-:-:S04]  /*70b0*/  FMUL.FTZ R0, R0, 1 ;  /* 0x3f80000000007820 */ /* 0x000fc80000410000 */
[----:B------:R0:W4:Y:S01]  /*70c0*/  F2F.F64.F32 R18, R0 ;  /* 0x0000000000127310 */ /* 0x0001220000201800 */
[----:B------:R-:W-:Y:S05]  /*70d0*/  BRA `(.L_x_8335) ;  /* 0x00000b1000007947 */ /* 0x000fea0003800000 */
.L_x_8377:
[----:B------:R0:W5:Y:S01]  /*70e0*/  LDG.E.64 R18, [R4.64] ;  /* 0x0000002404127981 */ /* 0x000162000c1e1b00 */
[----:B------:R-:W-:Y:S05]  /*70f0*/  BRA `(.L_x_8335) ;  /* 0x00000af000007947 */ /* 0x000fea0003800000 */
.L_x_8368:
        /* <DEDUP_REMOVED lines=13> */
.L_x_8381:
[----:B------:R0:W5:Y:S01]  /*71d0*/  LDG.E.64 R18, [R4.64] ;  /* 0x0000002404127981 */ /* 0x000162000c1e1b00 */
[----:B------:R-:W-:Y:S05]  /*71e0*/  BRA `(.L_x_8335) ;  /* 0x00000a0000007947 */ /* 0x000fea0003800000 */
.L_x_8380:
        /* <DEDUP_REMOVED lines=28> */
.L_x_8383:
        /* <DEDUP_REMOVED lines=15> */
.L_x_8382:
[----:B----4-:R-:W4:Y:S02]  /*74a0*/  LDG.E.U16 R0, [R4.64] ;  /* 0x0000002404007981 */ /* 0x010f24000c1e1500 */
[----:B----4-:R-:W-:-:S05]  /*74b0*/  PRMT R0, RZ, 0x5410, R0 ;  /* 0x00005410ff007816 */ /* 0x010fca0000000000 */
[----:B------:R-:W-:-:S04]  /*74c0*/  FMUL.FTZ R0, R0, 1 ;  /* 0x3f80000000007820 */ /* 0x000fc80000410000 */
[----:B------:R0:W4:Y:S01]  /*74d0*/  F2F.F64.F32 R18, R0 ;  /* 0x0000000000127310 */ /* 0x0001220000201800 */
[----:B------:R-:W-:Y:S05]  /*74e0*/  BRA `(.L_x_8335) ;  /* 0x0000070000007947 */ /* 0x000fea0003800000 */
.L_x_8379:
        /* <DEDUP_REMOVED lines=11> */
.L_x_8386:
        /* <DEDUP_REMOVED lines=21> */
.L_x_8390:
[----:B------:R-:W-:Y:S05]  /*76f0*/  BSYNC B1 ;  /* 0x0000000000017941 */ /* 0x000fea0003800000 */
.L_x_8389:
[----:B------:R-:W-:Y:S01]  /*7700*/  LEA R5, R0, 0x3b800000, 0x17 ;  /* 0x3b80000000057811 */ /* 0x000fe200078eb8ff */
[----:B------:R-:W-:-:S05]  /*7710*/  IMAD.SHL.U32 R0, R3, 0x100000, RZ ;  /* 0x0010000003007824 */ /* 0x000fca00078e00ff */
[----:B------:R-:W-:Y:S02]  /*7720*/  LOP3.LUT R0, R5, R0, R6, 0xfe, !PT ;  /* 0x0000000005007212 */ /* 0x000fe400078efe06 */
.L_x_8388:
[----:B------:R-:W-:Y:S05]  /*7730*/  BSYNC B0 ;  /* 0x0000000000007941 */ /* 0x000fea0003800000 */
.L_x_8387:
[----:B------:R-:W-:-:S04]  /*7740*/  FMUL.FTZ R0, R0, 1 ;  /* 0x3f80000000007820 */ /* 0x000fc80000410000 */
[----:B------:R0:W4:Y:S01]  /*7750*/  F2F.F64.F32 R18, R0 ;  /* 0x0000000000127310 */ /* 0x0001220000201800 */
[----:B------:R-:W-:Y:S05]  /*7760*/  BRA `(.L_x_8335) ;  /* 0x0000048000007947 */ /* 0x000fea0003800000 */
.L_x_8385:
        /* <DEDUP_REMOVED lines=21> */
.L_x_8394:
[----:B------:R-:W-:Y:S05]  /*78c0*/  BSYNC B1 ;  /* 0x0000000000017941 */ /* 0x000fea0003800000 */
.L_x_8393:
[----:B------:R-:W-:Y:S01]  /*78d0*/  LEA R5, R0, 0x37800000, 0x17 ;  /* 0x3780000000057811 */ /* 0x000fe200078eb8ff */
[----:B------:R-:W-:-:S05]  /*78e0*/  IMAD.SHL.U32 R0, R3, 0x200000, RZ ;  /* 0x0020000003007824 */ /* 0x000fca00078e00ff */
[----:B------:R-:W-:Y:S02]  /*78f0*/  LOP3.LUT R0, R5, R0, R6, 0xfe, !PT ;  /* 0x0000000005007212 */ /* 0x000fe400078efe06 */
.L_x_8392:
[----:B------:R-:W-:Y:S05]  /*7900*/  BSYNC B0 ;  /* 0x0000000000007941 */ /* 0x000fea0003800000 */
.L_x_8391:
[----:B------:R-:W-:-:S04]  /*7910*/  FMUL.FTZ R0, R0, 1 ;  /* 0x3f80000000007820 */ /* 0x000fc80000410000 */
[----:B------:R0:W4:Y:S01]  /*7920*/  F2F.F64.F32 R18, R0 ;  /* 0x0000000000127310 */ /* 0x0001220000201800 */
[----:B------:R-:W-:Y:S05]  /*7930*/  BRA `(.L_x_8335) ;  /* 0x000002b000007947 */ /* 0x000fea0003800000 */
.L_x_8384:
        /* <DEDUP_REMOVED lines=14> */
.L_x_8398:
[----:B------:R-:W-:Y:S05]  /*7a20*/  BSYNC B0 ;  /* 0x0000000000007941 */ /* 0x000fea0003800000 */
.L_x_8397:
[----:B------:R-:W-:-:S04]  /*7a30*/  FMUL.FTZ R0, R0, 1 ;  /* 0x3f80000000007820 */ /* 0x000fc80000410000 */
[----:B------:R0:W4:Y:S01]  /*7a40*/  F2F.F64.F32 R18, R0 ;  /* 0x0000000000127310 */ /* 0x0001220000201800 */
[----:B------:R-:W-:Y:S05]  /*7a50*/  BRA `(.L_x_8335) ;  /* 0x0000019000007947 */ /* 0x000fea0003800000 */
.L_x_8372:
        /* <DEDUP_REMOVED lines=19> */
[----:B------:R-:W-:Y:S05]  /*7b90*/  BRA `(.L_x_8335) ;  /* 0x0000005000007947 */ /* 0x000fea0003800000 */
.L_x_8396:
[----:B----4-:R-:W4:Y:S02]  /*7ba0*/  LDG.E.64 R18, [R4.64] ;  /* 0x0000002404127981 */ /* 0x010f24000c1e1b00 */
[----:B----4-:R-:W0:Y:S01]  /*7bb0*/  I2F.F64.U64 R18, R18 ;  /* 0x0000001200127312 */ /* 0x010e220000301800 */
[----:B------:R-:W-:Y:S05]  /*7bc0*/  BRA `(.L_x_8335) ;  /* 0x0000002000007947 */ /* 0x000fea0003800000 */
.L_x_8395:
[----:B----4-:R-:W4:Y:S02]  /*7bd0*/  LDG.E R4, [R4.64] ;  /* 0x0000002404047981 */ /* 0x010f24000c1e1900 */
[----:B----4-:R0:W4:Y:S02]  /*7be0*/  I2F.F64.U32 R18, R4 ;  /* 0x0000000400127312 */ /* 0x0101240000201800 */
.L_x_8335:
[----:B------:R-:W-:Y:S05]  /*7bf0*/  BSYNC B6 ;  /* 0x0000000000067941 */ /* 0x000fea0003800000 */
.L_x_8334:
[----:B------:R-:W4:Y:S01]  /*7c00*/  S2R R33, SR_TID.X ;  /* 0x0000000000217919 */ /* 0x000f220000002100 */
[----:B------:R-:W3:Y:S01]  /*7c10*/  LDC.U8 R23, c[0x0][0x190] ;  /* 0x00006400ff177b82 */ /* 0x000ee20000000000 */
[----:B------:R-:W-:Y:S01]  /*7c20*/  BSSY B6, `(.L_x_8399) ;  /* 0x000010a000067945 */ /* 0x000fe20003800000 */
[----:B0-2--5:R0:W2:-:S04]  /*7c30*/  DMUL R4, R34, R36 ;  /* 0x0000002422047228 */ /* 0x0250880000000000 */
[----:B-1-3--:R0:W1:-:S04]  /*7c40*/  DMUL R28, R28, R30 ;  /* 0x0000001e1c1c7228 */ /* 0x00a0480000000000 */
[----:B----4-:R0:W3:-:S04]  /*7c50*/  DMUL R24, R24, R26 ;  /* 0x0000001a18187228 */ /* 0x0100c80000000000 */
[----:B------:R0:W4:Y:S01]  /*7c60*/  DMUL R16, R16, R18 ;  /* 0x0000001210107228 */ /* 0x0001220000000000 */
[----:B------:R-:W-:-:S13]  /*7c70*/  ISETP.GE.AND P0, PT, R33, R2, PT ;  /* 0x000000022100720c */ /* 0x000fda0003f06270 */
[----:B------:R-:W-:Y:S05]  /*7c80*/  @P0 BRA `(.L_x_8400) ;  /* 0x0000103000000947 */ /* 0x000fea0003800000 */
[----:B01234-:R-:W-:Y:S01]  /*7c90*/  IMAD R0, R22, 0x200, R33 ;  /* 0x0000020016007824 */ /* 0x01ffe200078e0221 */
        /* <DEDUP_REMOVED lines=19> */
.L_x_8404:
[----:B------:R-:W0:Y:S02]  /*7dd0*/  F2I.S64.F64.TRUNC R4, R4 ;  /* 0x0000000400047311 */ /* 0x000e24000030d900 */
[----:B0-----:R-:W-:-:S05]  /*7de0*/  IMAD.MOV.U32 R3, RZ, RZ, R4 ;  /* 0x000000ffff037224 */ /* 0x001fca00078e0004 */
[----:B------:R0:W-:Y:S01]  /*7df0*/  STG.E.U8 [R8.64], R3 ;  /* 0x0000000308007986 */ /* 0x0001e2000c101124 */
[----:B------:R-:W-:Y:S05]  /*7e00*/  BRA `(.L_x_8400) ;  /* 0x00000eb000007947 */ /* 0x000fea0003800000 */
.L_x_8403:
        /* <DEDUP_REMOVED lines=9> */
.L_x_8407:
[----:B------:R-:W0:Y:S02]  /*7ea0*/  F2I.F64.TRUNC R5, R4 ;  /* 0x0000000400057311 */ /* 0x000e24000030d100 */
[----:B0-----:R0:W-:Y:S01]  /*7eb0*/  STG.E [R8.64], R5 ;  /* 0x0000000508007986 */ /* 0x0011e2000c101924 */
[----:B------:R-:W-:Y:S05]  /*7ec0*/  BRA `(.L_x_8400) ;  /* 0x00000df000007947 */ /* 0x000fea0003800000 */
.L_x_8406:
[----:B------:R-:W0:Y:S02]  /*7ed0*/  F2I.F64.TRUNC R5, R4 ;  /* 0x0000000400057311 */ /* 0x000e24000030d100 */
[----:B0-----:R0:W-:Y:S01]  /*7ee0*/  STG.E.U16 [R8.64], R5 ;  /* 0x0000000508007986 */ /* 0x0011e2000c101524 */
[----:B------:R-:W-:Y:S05]  /*7ef0*/  BRA `(.L_x_8400) ;  /* 0x00000dc000007947 */ /* 0x000fea0003800000 */
.L_x_8402:
        /* <DEDUP_REMOVED lines=11> */
.L_x_8409:
[----:B------:R-:W0:Y:S01]  /*7fb0*/  F2F.F32.F64 R0, R4 ;  /* 0x0000000400007310 */ /* 0x000e220000301000 */
[----:B------:R-:W0:-:S14]  /*7fc0*/  DSETP.GEU.AND P0, PT, |R4|, c[0x2][0x0], PT ;  /* 0x008000000400762a */ /* 0x000e1c0003f0e200 */
[----:B0-----:R-:W-:-:S05]  /*7fd0*/  @!P0 FMUL R0, R0, 1.175494350822287508e-38 ;  /* 0x0080000000008820 */ /* 0x001fca0000400000 */
[----:B------:R-:W-:-:S05]  /*7fe0*/  F2FP.PACK_AB R0, RZ, R0 ;  /* 0x00000000ff00723e */ /* 0x000fca00000000ff */
[----:B------:R0:W-:Y:S01]  /*7ff0*/  STG.E.U16 [R8.64], R0 ;  /* 0x0000000008007986 */ /* 0x0001e2000c101524 */
[----:B------:R-:W-:Y:S05]  /*8000*/  BRA `(.L_x_8400) ;  /* 0x00000cb000007947 */ /* 0x000fea0003800000 */
.L_x_8408:
        /* <DEDUP_REMOVED lines=12> */
.L_x_8411:
[----:B------:R-:W0:Y:S01]  /*80d0*/  F2F.F32.F64 R0, R4 ;  /* 0x0000000400007310 */ /* 0x000e220000301000 */
[----:B------:R-:W0:-:S14]  /*80e0*/  DSETP.GEU.AND P0, PT, |R4|, c[0x2][0x0], PT ;  /* 0x008000000400762a */ /* 0x000e1c0003f0e200 */
[----:B0-----:R-:W-:-:S05]  /*80f0*/  @!P0 FMUL R0, R0, 1.175494350822287508e-38 ;  /* 0x0080000000008820 */ /* 0x001fca0000400000 */
[----:B------:R-:W-:-:S04]  /*8100*/  F2FP.PACK_AB R3, RZ, R0 ;  /* 0x00000000ff03723e */ /* 0x000fc800000000ff */
[----:B------:R-:W-:-:S05]  /*8110*/  PRMT R3, R3, 0x5410, RZ ;  /* 0x0000541003037816 */ /* 0x000fca00000000ff */
[----:B------:R0:W-:Y:S01]  /*8120*/  STG.E [R8.64], R3 ;  /* 0x0000000308007986 */ /* 0x0001e2000c101924 */
[----:B------:R-:W-:Y:S05]  /*8130*/  BRA `(.L_x_8400) ;  /* 0x00000b8000007947 */ /* 0x000fea0003800000 */
.L_x_8410:
[----:B------:R0:W-:Y:S01]  /*8140*/  STG.E.64 [R8.64], R4 ;  /* 0x0000000408007986 */ /* 0x0001e2000c101b24 */
[----:B------:R-:W-:Y:S05]  /*8150*/  BRA `(.L_x_8400) ;  /* 0x00000b6000007947 */ /* 0x000fea0003800000 */
.L_x_8401:
        /* <DEDUP_REMOVED lines=12> */
.L_x_8414:
[----:B------:R-:W-:-:S05]  /*8220*/  CS2R R6, SRZ ;  /* 0x0000000000067805 */ /* 0x000fca000001ff00 */
[----:B------:R0:W-:Y:S01]  /*8230*/  STG.E.128 [R8.64], R4 ;  /* 0x0000000408007986 */ /* 0x0001e2000c101d24 */
[----:B------:R-:W-:Y:S05]  /*8240*/  BRA `(.L_x_8400) ;  /* 0x00000a7000007947 */ /* 0x000fea0003800000 */
.L_x_8413:
        /* <DEDUP_REMOVED lines=23> */
.L_x_8418:
[----:B------:R-:W-:Y:S05]  /*83c0*/  BSYNC B0 ;  /* 0x0000000000007941 */ /* 0x000fea0003800000 */
.L_x_8417:
[----:B------:R-:W-:-:S05]  /*83d0*/  LOP3.LUT R7, R0, R7, RZ, 0xfc, !PT ;  /* 0x0000000700077212 */ /* 0x000fca00078efcff */
[----:B------:R0:W-:Y:S01]  /*83e0*/  STG.E.U8 [R8.64], R7 ;  /* 0x0000000708007986 */ /* 0x0001e2000c101124 */
[----:B------:R-:W-:Y:S05]  /*83f0*/  BRA `(.L_x_8400) ;  /* 0x000008c000007947 */ /* 0x000fea0003800000 */
.L_x_8416:
        /* <DEDUP_REMOVED lines=15> */
.L_x_8420:
[----:B------:R-:W-:Y:S01]  /*84f0*/  IMAD.MOV.U32 R0, RZ, RZ, 0x7f ;  /* 0x0000007fff007424 */ /* 0x000fe200078e00ff */
[----:B------:R-:W-:-:S04]  /*8500*/  ISETP.GT.U32.AND P0, PT, R3, 0x7f800000, PT ;  /* 0x7f8000000300780c */ /* 0x000fc80003f04070 */
[----:B------:R-:W-:-:S04]  /*8510*/  SEL R0, R0, 0x7c, P0 ;  /* 0x0000007c00007807 */ /* 0x000fc80000000000 */
.L_x_8421:
[----:B------:R-:W-:Y:S05]  /*8520*/  BSYNC B0 ;  /* 0x0000000000007941 */ /* 0x000fea0003800000 */
.L_x_8419:
[----:B------:R-:W-:-:S04]  /*8530*/  LOP3.LUT R3, R7, 0x80000000, RZ, 0xc0, !PT ;  /* 0x8000000007037812 */ /* 0x000fc800078ec0ff */
[----:B------:R-:W-:-:S04]  /*8540*/  SHF.R.U32.HI R3, RZ, 0x18, R3 ;  /* 0x00000018ff037819 */ /* 0x000fc80000011603 */
[----:B------:R-:W-:-:S05]  /*8550*/  LOP3.LUT R3, R0, R3, RZ, 0xfc, !PT ;  /* 0x0000000300037212 */ /* 0x000fca00078efcff */
[----:B------:R0:W-:Y:S01]  /*8560*/  STG.E.U8 [R8.64], R3 ;  /* 0x0000000308007986 */ /* 0x0001e2000c101124 */
[----:B------:R-:W-:Y:S05]  /*8570*/  BRA `(.L_x_8400) ;  /* 0x0000074000007947 */ /* 0x000fea0003800000 */
.L_x_8415:
[----:B------:R-:W0:Y:S01]  /*8580*/  F2F.F32.F64 R0, R4 ;  /* 0x0000000400007310 */ /* 0x000e220000301000 */
[----:B------:R-:W0:-:S14]  /*8590*/  DSETP.GEU.AND P0, PT, |R4|, c[0x2][0x0], PT ;  /* 0x008000000400762a */ /* 0x000e1c0003f0e200 */
[----:B0-----:R-:W-:-:S05]  /*85a0*/  @!P0 FMUL R0, R0, 1.175494350822287508e-38 ;  /* 0x0080000000008820 */ /* 0x001fca0000400000 */
[----:B------:R-:W-:-:S05]  /*85b0*/  F2FP.BF16.PACK_AB R0, RZ, R0 ;  /* 0x00000000ff00723e */ /* 0x000fca00000010ff */
[----:B------:R0:W-:Y:S01]  /*85c0*/  STG.E.U16 [R8.64], R0 ;  /* 0x0000000008007986 */ /* 0x0001e2000c101524 */
[----:B------:R-:W-:Y:S05]  /*85d0*/  BRA `(.L_x_8400) ;  /* 0x000006e000007947 */ /* 0x000fea0003800000 */
.L_x_8412:
        /* <DEDUP_REMOVED lines=11> */
.L_x_8424:
        /* <DEDUP_REMOVED lines=19> */
.L_x_8427:
[----:B------:R-:W-:-:S04]  /*87c0*/  LOP3.LUT R0, R7, 0x80000000, RZ, 0xc0, !PT ;  /* 0x8000000007007812 */ /* 0x000fc800078ec0ff */
[----:B------:R-:W-:-:S04]  /*87d0*/  SHF.R.U32.HI R0, RZ, 0x18, R0 ;  /* 0x00000018ff007819 */ /* 0x000fc80000011600 */
[----:B------:R-:W-:Y:S02]  /*87e0*/  LOP3.LUT R0, R3, R0, RZ, 0xfc, !PT ;  /* 0x0000000003007212 */ /* 0x000fe400078efcff */
.L_x_8426:
[----:B------:R-:W-:Y:S05]  /*87f0*/  BSYNC B0 ;  /* 0x0000000000007941 */ /* 0x000fea0003800000 */
.L_x_8425:
[----:B------:R0:W-:Y:S01]  /*8800*/  STG.E.U8 [R8.64], R0 ;  /* 0x0000000008007986 */ /* 0x0001e2000c101124 */
[----:B------:R-:W-:Y:S05]  /*8810*/  BRA `(.L_x_8400) ;  /* 0x000004a000007947 */ /* 0x000fea0003800000 */
.L_x_8423:
        /* <DEDUP_REMOVED lines=19> */
.L_x_8430:
[----:B------:R-:W-:-:S04]  /*8950*/  LOP3.LUT R0, R7, 0x80000000, RZ, 0xc0, !PT ;  /* 0x8000000007007812 */ /* 0x000fc800078ec0ff */
[----:B------:R-:W-:-:S04]  /*8960*/  SHF.R.U32.HI R0, RZ, 0x18, R0 ;  /* 0x00000018ff007819 */ /* 0x000fc80000011600 */
[----:B------:R-:W-:Y:S02]  /*8970*/  LOP3.LUT R0, R3, R0, RZ, 0xfc, !PT ;  /* 0x0000000003007212 */ /* 0x000fe400078efcff */
.L_x_8429:
[----:B------:R-:W-:Y:S05]  /*8980*/  BSYNC B0 ;  /* 0x0000000000007941 */ /* 0x000fea0003800000 */
.L_x_8428:
[----:B------:R0:W-:Y:S01]  /*8990*/  STG.E.U8 [R8.64], R0 ;  /* 0x0000000008007986 */ /* 0x0001e2000c101124 */
[----:B------:R-:W-:Y:S05]  /*89a0*/  BRA `(.L_x_8400) ;  /* 0x0000031000007947 */ /* 0x000fea0003800000 */
.L_x_8422:
        /* <DEDUP_REMOVED lines=24> */
.L_x_8405:
        /* <DEDUP_REMOVED lines=20> */
.L_x_8432:
[----:B------:R-:W0:Y:S02]  /*8c70*/  F2I.U64.F64.TRUNC R4, R4 ;  /* 0x0000000400047311 */ /* 0x000e24000030d800 */
[----:B0-----:R0:W-:Y:S01]  /*8c80*/  STG.E.64 [R8.64], R4 ;  /* 0x0000000408007986 */ /* 0x0011e2000c101b24 */
[----:B------:R-:W-:Y:S05]  /*8c90*/  BRA `(.L_x_8400) ;  /* 0x0000002000007947 */ /* 0x000fea0003800000 */
.L_x_8431:
[----:B------:R-:W0:Y:S02]  /*8ca0*/  F2I.U32.F64.TRUNC R5, R4 ;  /* 0x0000000400057311 */ /* 0x000e24000030d000 */
[----:B0-----:R0:W-:Y:S02]  /*8cb0*/  STG.E [R8.64], R5 ;  /* 0x0000000508007986 */ /* 0x0011e4000c101924 */
.L_x_8400:
[----:B01234-:R-:W-:Y:S05]  /*8cc0*/  BSYNC B6 ;  /* 0x0000000000067941 */ /* 0x01ffea0003800000 */
.L_x_8399:
        /* <DEDUP_REMOVED lines=22> */
.L_x_8438:
[----:B------:R-:W0:Y:S02]  /*8e30*/  F2I.S64.F64.TRUNC R28, R28 ;  /* 0x0000001c001c7311 */ /* 0x000e24000030d900 */
[----:B0-----:R-:W-:-:S05]  /*8e40*/  IMAD.MOV.U32 R3, RZ, RZ, R28 ;  /* 0x000000ffff037224 */ /* 0x001fca00078e001c */
[----:B------:R0:W-:Y:S01]  /*8e50*/  STG.E.U8 [R4.64], R3 ;  /* 0x0000000304007986 */ /* 0x0001e2000c101124 */
[----:B------:R-:W-:Y:S05]  /*8e60*/  BRA `(.L_x_8440) ;  /* 0x00000eb000007947 */ /* 0x000fea0003800000 */
.L_x_8437:
        /* <DEDUP_REMOVED lines=9> */
.L_x_8442:
[----:B------:R-:W0:Y:S02]  /*8f00*/  F2I.F64.TRUNC R29, R28 ;  /* 0x0000001c001d7311 */ /* 0x000e24000030d100 */
[----:B0-----:R0:W-:Y:S01]  /*8f10*/  STG.E [R4.64], R29 ;  /* 0x0000001d04007986 */ /* 0x0011e2000c101924 */
[----:B------:R-:W-:Y:S05]  /*8f20*/  BRA `(.L_x_8440) ;  /* 0x00000df000007947 */ /* 0x000fea0003800000 */
.L_x_8441:
[----:B------:R-:W0:Y:S02]  /*8f30*/  F2I.F64.TRUNC R29, R28 ;  /* 0x0000001c001d7311 */ /* 0x000e24000030d100 */
[----:B0-----:R0:W-:Y:S01]  /*8f40*/  STG.E.U16 [R4.64], R29 ;  /* 0x0000001d04007986 */ /* 0x0011e2000c101524 */
[----:B------:R-:W-:Y:S05]  /*8f50*/  BRA `(.L_x_8440) ;  /* 0x00000dc000007947 */ /* 0x000fea0003800000 */
.L_x_8436:
        /* <DEDUP_REMOVED lines=11> */
.L_x_8444:
[----:B------:R-:W0:Y:S01]  /*9010*/  F2F.F32.F64 R0, R28 ;  /* 0x0000001c00007310 */ /* 0x000e220000301000 */
[----:B------:R-:W0:-:S14]  /*9020*/  DSETP.GEU.AND P0, PT, |R28|, c[0x2][0x0], PT ;  /* 0x008000001c00762a */ /* 0x000e1c0003f0e200 */
[----:B0-----:R-:W-:-:S05]  /*9030*/  @!P0 FMUL R0, R0, 1.175494350822287508e-38 ;  /* 0x0080000000008820 */ /* 0x001fca0000400000 */
[----:B------:R-:W-:-:S05]  /*9040*/  F2FP.PACK_AB R0, RZ, R0 ;  /* 0x00000000ff00723e */ /* 0x000fca00000000ff */
[----:B------:R0:W-:Y:S01]  /*9050*/  STG.E.U16 [R4.64], R0 ;  /* 0x0000000004007986 */ /* 0x0001e2000c101524 */
[----:B------:R-:W-:Y:S05]  /*9060*/  BRA `(.L_x_8440) ;  /* 0x00000cb000007947 */ /* 0x000fea0003800000 */
.L_x_8443:
        /* <DEDUP_REMOVED lines=12> */
.L_x_8446:
[----:B------:R-:W0:Y:S01]  /*9130*/  F2F.F32.F64 R0, R28 ;  /* 0x0000001c00007310 */ /* 0x000e220000301000 */
[----:B------:R-:W0:-:S14]  /*9140*/  DSETP.GEU.AND P0, PT, |R28|, c[0x2][0x0], PT ;  /* 0x008000001c00762a */ /* 0x000e1c0003f0e200 */
[----:B0-----:R-:W-:-:S05]  /*9150*/  @!P0 FMUL R0, R0, 1.175494350822287508e-38 ;  /* 0x0080000000008820 */ /* 0x001fca0000400000 */
[----:B------:R-:W-:-:S04]  /*9160*/  F2FP.PACK_AB R3, RZ, R0 ;  /* 0x00000000ff03723e */ /* 0x000fc800000000ff */
[----:B------:R-:W-:-:S05]  /*9170*/  PRMT R3, R3, 0x5410, RZ ;  /* 0x0000541003037816 */ /* 0x000fca00000000ff */
[----:B------:R0:W-:Y:S01]  /*9180*/  STG.E [R4.64], R3 ;  /* 0x0000000304007986 */ /* 0x0001e2000c101924 */
[----:B------:R-:W-:Y:S05]  /*9190*/  BRA `(.L_x_8440) ;  /* 0x00000b8000007947 */ /* 0x000fea0003800000 */
.L_x_8445:
[----:B------:R0:W-:Y:S01]  /*91a0*/  STG.E.64 [R4.64], R28 ;  /* 0x0000001c04007986 */ /* 0x0001e2000c101b24 */
[----:B------:R-:W-:Y:S05]  /*91b0*/  BRA `(.L_x_8440) ;  /* 0x00000b6000007947 */ /* 0x000fea0003800000 */
.L_x_8435:
        /* <DEDUP_REMOVED lines=12> */
.L_x_8449:
[----:B------:R-:W-:-:S05]  /*9280*/  CS2R R30, SRZ ;  /* 0x00000000001e7805 */ /* 0x000fca000001ff00 */
[----:B------:R0:W-:Y:S01]  /*9290*/  STG.E.128 [R4.64], R28 ;  /* 0x0000001c04007986 */ /* 0x0001e2000c101d24 */
[----:B------:R-:W-:Y:S05]  /*92a0*/  BRA `(.L_x_8440) ;  /* 0x00000a7000007947 */ /* 0x000fea0003800000 */
.L_x_8448:
        /* <DEDUP_REMOVED lines=23> */
.L_x_8453:
[----:B------:R-:W-:Y:S05]  /*9420*/  BSYNC B0 ;  /* 0x0000000000007941 */ /* 0x000fea0003800000 */
.L_x_8452:
[----:B------:R-:W-:-:S05]  /*9430*/  LOP3.LUT R7, R0, R7, RZ, 0xfc, !PT ;  /* 0x0000000700077212 */ /* 0x000fca00078efcff */
[----:B------:R0:W-:Y:S01]  /*9440*/  STG.E.U8 [R4.64], R7 ;  /* 0x0000000704007986 */ /* 0x0001e2000c101124 */
[----:B------:R-:W-:Y:S05]  /*9450*/  BRA `(.L_x_8440) ;  /* 0x000008c000007947 */ /* 0x000fea0003800000 */
.L_x_8451:
        /* <DEDUP_REMOVED lines=15> */
.L_x_8455:
[----:B------:R-:W-:Y:S01]  /*9550*/  IMAD.MOV.U32 R0, RZ, RZ, 0x7f ;  /* 0x0000007fff007424 */ /* 0x000fe200078e00ff */
[----:B------:R-:W-:-:S04]  /*9560*/  ISETP.GT.U32.AND P0, PT, R3, 0x7f800000, PT ;  /* 0x7f8000000300780c */ /* 0x000fc80003f04070 */
[----:B------:R-:W-:-:S04]  /*9570*/  SEL R0, R0, 0x7c, P0 ;  /* 0x0000007c00007807 */ /* 0x000fc80000000000 */
.L_x_8456:
[----:B------:R-:W-:Y:S05]  /*9580*/  BSYNC B0 ;  /* 0x0000000000007941 */ /* 0x000fea0003800000 */
.L_x_8454:
[----:B------:R-:W-:-:S04]  /*9590*/  LOP3.LUT R3, R7, 0x80000000, RZ, 0xc0, !PT ;  /* 0x8000000007037812 */ /* 0x000fc800078ec0ff */
[----:B------:R-:W-:-:S04]  /*95a0*/  SHF.R.U32.HI R3, RZ, 0x18, R3 ;  /* 0x00000018ff037819 */ /* 0x000fc80000011603 */
[----:B------:R-:W-:-:S05]  /*95b0*/  LOP3.LUT R3, R0, R3, RZ, 0xfc, !PT ;  /* 0x0000000300037212 */ /* 0x000fca00078efcff */
[----:B------:R0:W-:Y:S01]  /*95c0*/  STG.E.U8 [R4.64], R3 ;  /* 0x0000000304007986 */ /* 0x0001e2000c101124 */
[----:B------:R-:W-:Y:S05]  /*95d0*/  BRA `(.L_x_8440) ;  /* 0x0000074000007947 */ /* 0x000fea0003800000 */
.L_x_8450:
[----:B------:R-:W0:Y:S01]  /*95e0*/  F2F.F32.F64 R0, R28 ;  /* 0x0000001c00007310 */ /* 0x000e220000301000 */
[----:B------:R-:W0:-:S14]  /*95f0*/  DSETP.GEU.AND P0, PT, |R28|, c[0x2][0x0], PT ;  /* 0x008000001c00762a */ /* 0x000e1c0003f0e200 */
[----:B0-----:R-:W-:-:S05]  /*9600*/  @!P0 FMUL R0, R0, 1.175494350822287508e-38 ;  /* 0x0080000000008820 */ /* 0x001fca0000400000 */
[----:B------:R-:W-:-:S05]  /*9610*/  F2FP.BF16.PACK_AB R0, RZ, R0 ;  /* 0x00000000ff00723e */ /* 0x000fca00000010ff */
[----:B------:R0:W-:Y:S01]  /*9620*/  STG.E.U16 [R4.64], R0 ;  /* 0x0000000004007986 */ /* 0x0001e2000c101524 */
[----:B------:R-:W-:Y:S05]  /*9630*/  BRA `(.L_x_8440) ;  /* 0x000006e000007947 */ /* 0x000fea0003800000 */
.L_x_8447:
        /* <DEDUP_REMOVED lines=11> */
.L_x_8459:
        /* <DEDUP_REMOVED lines=19> */
.L_x_8462:
[----:B------:R-:W-:-:S04]  /*9820*/  LOP3.LUT R0, R7, 0x80000000, RZ, 0xc0, !PT ;  /* 0x8000000007007812 */ /* 0x000fc800078ec0ff */
[----:B------:R-:W-:-:S04]  /*9830*/  SHF.R.U32.HI R0, RZ, 0x18, R0 ;  /* 0x00000018ff007819 */ /* 0x000fc80000011600 */
[----:B------:R-:W-:Y:S02]  /*9840*/  LOP3.LUT R0, R3, R0, RZ, 0xfc, !PT ;  /* 0x0000000003007212 */ /* 0x000fe400078efcff */
.L_x_8461:
[----:B------:R-:W-:Y:S05]  /*9850*/  BSYNC B0 ;  /* 0x0000000000007941 */ /* 0x000fea0003800000 */
.L_x_8460:
[----:B------:R0:W-:Y:S01]  /*9860*/  STG.E.U8 [R4.64], R0 ;  /* 0x0000000004007986 */ /* 0x0001e2000c101124 */
[----:B------:R-:W-:Y:S05]  /*9870*/  BRA `(.L_x_8440) ;  /* 0x000004a000007947 */ /* 0x000fea0003800000 */
.L_x_8458:
        /* <DEDUP_REMOVED lines=19> */
.L_x_8465:
[----:B------:R-:W-:-:S04]  /*99b0*/  LOP3.LUT R0, R7, 0x80000000, RZ, 0xc0, !PT ;  /* 0x8000000007007812 */ /* 0x000fc800078ec0ff */
[----:B------:R-:W-:-:S04]  /*99c0*/  SHF.R.U32.HI R0, RZ, 0x18, R0 ;  /* 0x00000018ff007819 */ /* 0x000fc80000011600 */
[----:B------:R-:W-:Y:S02]  /*99d0*/  LOP3.LUT R0, R3, R0, RZ, 0xfc, !PT ;  /* 0x0000000003007212 */ /* 0x000fe400078efcff */
.L_x_8464:
[----:B------:R-:W-:Y:S05]  /*99e0*/  BSYNC B0 ;  /* 0x0000000000007941 */ /* 0x000fea0003800000 */
.L_x_8463:
[----:B------:R0:W-:Y:S01]  /*99f0*/  STG.E.U8 [R4.64], R0 ;  /* 0x0000000004007986 */ /* 0x0001e2000c101124 */
[----:B------:R-:W-:Y:S05]  /*9a00*/  BRA `(.L_x_8440) ;  /* 0x0000031000007947 */ /* 0x000fea0003800000 */
.L_x_8457:
        /* <DEDUP_REMOVED lines=24> */
.L_x_8439:
        /* <DEDUP_REMOVED lines=20> */
.L_x_8467:
[----:B------:R-:W0:Y:S02]  /*9cd0*/  F2I.U64.F64.TRUNC R28, R28 ;  /* 0x0000001c001c7311 */ /* 0x000e24000030d800 */
[----:B0-----:R0:W-:Y:S01]  /*9ce0*/  STG.E.64 [R4.64], R28 ;  /* 0x0000001c04007986 */ /* 0x0011e2000c101b24 */
[----:B------:R-:W-:Y:S05]  /*9cf0*/  BRA `(.L_x_8440) ;  /* 0x0000002000007947 */ /* 0x000fea0003800000 */
.L_x_8466:
[----:B------:R-:W0:Y:S02]  /*9d00*/  F2I.U32.F64.TRUNC R29, R28 ;  /* 0x0000001c001d7311 */ /* 0x000e24000030d000 */
[----:B0-----:R0:W-:Y:S02]  /*9d10*/  STG.E [R4.64], R29 ;  /* 0x0000001d04007986 */ /* 0x0011e4000c101924 */
.L_x_8440:
        /* <DEDUP_REMOVED lines=22> */
.L_x_8471:
[----:B------:R-:W0:Y:S02]  /*9e80*/  F2I.S64.F64.TRUNC R24, R24 ;  /* 0x0000001800187311 */ /* 0x000e24000030d900 */
[----:B0-----:R-:W-:-:S05]  /*9e90*/  IMAD.MOV.U32 R3, RZ, RZ, R24 ;  /* 0x000000ffff037224 */ /* 0x001fca00078e0018 */
[----:B------:R0:W-:Y:S01]  /*9ea0*/  STG.E.U8 [R4.64], R3 ;  /* 0x0000000304007986 */ /* 0x0001e2000c101124 */
[----:B------:R-:W-:Y:S05]  /*9eb0*/  BRA `(.L_x_8473) ;  /* 0x00000eb000007947 */ /* 0x000fea0003800000 */
.L_x_8470:
        /* <DEDUP_REMOVED lines=9> */
.L_x_8475:
[----:B------:R-:W0:Y:S02]  /*9f50*/  F2I.F64.TRUNC R25, R24 ;  /* 0x0000001800197311 */ /* 0x000e24000030d100 */
[----:B0-----:R0:W-:Y:S01]  /*9f60*/  STG.E [R4.64], R25 ;  /* 0x0000001904007986 */ /* 0x0011e2000c101924 */
[----:B------:R-:W-:Y:S05]  /*9f70*/  BRA `(.L_x_8473) ;  /* 0x00000df000007947 */ /* 0x000fea0003800000 */
.L_x_8474:
[----:B------:R-:W0:Y:S02]  /*9f80*/  F2I.F64.TRUNC R25, R24 ;  /* 0x0000001800197311 */ /* 0x000e24000030d100 */
[----:B0-----:R0:W-:Y:S01]  /*9f90*/  STG.E.U16 [R4.64], R25 ;  /* 0x0000001904007986 */ /* 0x0011e2000c101524 */
[----:B------:R-:W-:Y:S05]  /*9fa0*/  BRA `(.L_x_8473) ;  /* 0x00000dc000007947 */ /* 0x000fea0003800000 */
.L_x_8469:
        /* <DEDUP_REMOVED lines=11> */
.L_x_8477:
[----:B------:R-:W0:Y:S01]  /*a060*/  F2F.F32.F64 R0, R24 ;  /* 0x0000001800007310 */ /* 0x000e220000301000 */
[----:B------:R-:W0:-:S14]  /*a070*/  DSETP.GEU.AND P0, PT, |R24|, c[0x2][0x0], PT ;  /* 0x008000001800762a */ /* 0x000e1c0003f0e200 */
[----:B0-----:R-:W-:-:S05]  /*a080*/  @!P0 FMUL R0, R0, 1.175494350822287508e-38 ;  /* 0x0080000000008820 */ /* 0x001fca0000400000 */
[----:B------:R-:W-:-:S05]  /*a090*/  F2FP.PACK_AB R0, RZ, R0 ;  /* 0x00000000ff00723e */ /* 0x000fca00000000ff */
[----:B------:R0:W-:Y:S01]  /*a0a0*/  STG.E.U16 [R4.64], R0 ;  /* 0x0000000004007986 */ /* 0x0001e2000c101524 */
[----:B------:R-:W-:Y:S05]  /*a0b0*/  BRA `(.L_x_8473) ;  /* 0x00000cb000007947 */ /* 0x000fea0003800000 */
.L_x_8476:
        /* <DEDUP_REMOVED lines=12> */
.L_x_8479:
[----:B------:R-:W0:Y:S01]  /*a180*/  F2F.F32.F64 R0, R24 ;  /* 0x0000001800007310 */ /* 0x000e220000301000 */
[----:B------:R-:W0:-:S14]  /*a190*/  DSETP.GEU.AND P0, PT, |R24|, c[0x2][0x0], PT ;  /* 0x008000001800762a */ /* 0x000e1c0003f0e200 */
[----:B0-----:R-:W-:-:S05]  /*a1a0*/  @!P0 FMUL R0, R0, 1.175494350822287508e-38 ;  /* 0x0080000000008820 */ /* 0x001fca0000400000 */
[----:B------:R-:W-:-:S04]  /*a1b0*/  F2FP.PACK_AB R3, RZ, R0 ;  /* 0x00000000ff03723e */ /* 0x000fc800000000ff */
[----:B------:R-:W-:-:S05]  /*a1c0*/  PRMT R3, R3, 0x5410, RZ ;  /* 0x0000541003037816 */ /* 0x000fca00000000ff */
[----:B------:R0:W-:Y:S01]  /*a1d0*/  STG.E [R4.64], R3 ;  /* 0x0000000304007986 */ /* 0x0001e2000c101924 */
[----:B------:R-:W-:Y:S05]  /*a1e0*/  BRA `(.L_x_8473) ;  /* 0x00000b8000007947 */ /* 0x000fea0003800000 */
.L_x_8478:
[----:B------:R0:W-:Y:S01]  /*a1f0*/  STG.E.64 [R4.64], R24 ;  /* 0x0000001804007986 */ /* 0x0001e2000c101b24 */
[----:B------:R-:W-:Y:S05]  /*a200*/  BRA `(.L_x_8473) ;  /* 0x00000b6000007947 */ /* 0x000fea0003800000 */
.L_x_8468:
        /* <DEDUP_REMOVED lines=12> */
.L_x_8482:
[----:B------:R-:W-:-:S05]  /*a2d0*/  CS2R R26, SRZ ;  /* 0x00000000001a7805 */ /* 0x000fca000001ff00 */
[----:B------:R0:W-:Y:S01]  /*a2e0*/  STG.E.128 [R4.64], R24 ;  /* 0x0000001804007986 */ /* 0x0001e2000c101d24 */
[----:B------:R-:W-:Y:S05]  /*a2f0*/  BRA `(.L_x_8473) ;  /* 0x00000a7000007947 */ /* 0x000fea0003800000 */
.L_x_8481:
        /* <DEDUP_REMOVED lines=23> */
.L_x_8486:
[----:B------:R-:W-:Y:S05]  /*a470*/  BSYNC B0 ;  /* 0x0000000000007941 */ /* 0x000fea0003800000 */
.L_x_8485:
[----:B------:R-:W-:-:S05]  /*a480*/  LOP3.LUT R7, R0, R7, RZ, 0xfc, !PT ;  /* 0x0000000700077212 */ /* 0x000fca00078efcff */
[----:B------:R0:W-:Y:S01]  /*a490*/  STG.E.U8 [R4.64], R7 ;  /* 0x0000000704007986 */ /* 0x0001e2000c101124 */
[----:B------:R-:W-:Y:S05]  /*a4a0*/  BRA `(.L_x_8473) ;  /* 0x000008c000007947 */ /* 0x000fea0003800000 */
.L_x_8484:
        /* <DEDUP_REMOVED lines=15> */
.L_x_8488:
[----:B------:R-:W-:Y:S01]  /*a5a0*/  IMAD.MOV.U32 R0, RZ, RZ, 0x7f ;  /* 0x0000007fff007424 */ /* 0x000fe200078e00ff */
[----:B------:R-:W-:-:S04]  /*a5b0*/  ISETP.GT.U32.AND P0, PT, R3, 0x7f800000, PT ;  /* 0x7f8000000300780c */ /* 0x000fc80003f04070 */
[----:B------:R-:W-:-:S04]  /*a5c0*/  SEL R0, R0, 0x7c, P0 ;  /* 0x0000007c00007807 */ /* 0x000fc80000000000 */
.L_x_8489:
[----:B------:R-:W-:Y:S05]  /*a5d0*/  BSYNC B0 ;  /* 0x0000000000007941 */ /* 0x000fea0003800000 */
.L_x_8487:
[----:B------:R-:W-:-:S04]  /*a5e0*/  LOP3.LUT R3, R7, 0x80000000, RZ, 0xc0, !PT ;  /* 0x8000000007037812 */ /* 0x000fc800078ec0ff */
[----:B------:R-:W-:-:S04]  /*a5f0*/  SHF.R.U32.HI R3, RZ, 0x18, R3 ;  /* 0x00000018ff037819 */ /* 0x000fc80000011603 */
[----:B------:R-:W-:-:S05]  /*a600*/  LOP3.LUT R3, R0, R3, RZ, 0xfc, !PT ;  /* 0x0000000300037212 */ /* 0x000fca00078efcff */
[----:B------:R0:W-:Y:S01]  /*a610*/  STG.E.U8 [R4.64], R3 ;  /* 0x0000000304007986 */ /* 0x0001e2000c101124 */
[----:B------:R-:W-:Y:S05]  /*a620*/  BRA `(.L_x_8473) ;  /* 0x0000074000007947 */ /* 0x000fea0003800000 */
.L_x_8483:
[----:B------:R-:W0:Y:S01]  /*a630*/  F2F.F32.F64 R0, R24 ;  /* 0x0000001800007310 */ /* 0x000e220000301000 */
[----:B------:R-:W0:-:S14]  /*a640*/  DSETP.GEU.AND P0, PT, |R24|, c[0x2][0x0], PT ;  /* 0x008000001800762a */ /* 0x000e1c0003f0e200 */
[----:B0-----:R-:W-:-:S05]  /*a650*/  @!P0 FMUL R0, R0, 1.175494350822287508e-38 ;  /* 0x0080000000008820 */ /* 0x001fca0000400000 */
[----:B------:R-:W-:-:S05]  /*a660*/  F2FP.BF16.PACK_AB R0, RZ, R0 ;  /* 0x00000000ff00723e */ /* 0x000fca00000010ff */
[----:B------:R0:W-:Y:S01]  /*a670*/  STG.E.U16 [R4.64], R0 ;  /* 0x0000000004007986 */ /* 0x0001e2000c101524 */
[----:B------:R-:W-:Y:S05]  /*a680*/  BRA `(.L_x_8473) ;  /* 0x000006e000007947 */ /* 0x000fea0003800000 */
.L_x_8480:
        /* <DEDUP_REMOVED lines=11> */
.L_x_8492:
        /* <DEDUP_REMOVED lines=19> */
.L_x_8495:
[----:B------:R-:W-:-:S04]  /*a870*/  LOP3.LUT R0, R7, 0x80000000, RZ, 0xc0, !PT ;  /* 0x8000000007007812 */ /* 0x000fc800078ec0ff */
[----:B------:R-:W-:-:S04]  /*a880*/  SHF.R.U32.HI R0, RZ, 0x18, R0 ;  /* 0x00000018ff007819 */ /* 0x000fc80000011600 */
[----:B------:R-:W-:Y:S02]  /*a890*/  LOP3.LUT R0, R3, R0, RZ, 0xfc, !PT ;  /* 0x0000000003007212 */ /* 0x000fe400078efcff */
.L_x_8494:
[----:B------:R-:W-:Y:S05]  /*a8a0*/  BSYNC B0 ;  /* 0x0000000000007941 */ /* 0x000fea0003800000 */
.L_x_8493:
[----:B------:R0:W-:Y:S01]  /*a8b0*/  STG.E.U8 [R4.64], R0 ;  /* 0x0000000004007986 */ /* 0x0001e2000c101124 */
[----:B------:R-:W-:Y:S05]  /*a8c0*/  BRA `(.L_x_8473) ;  /* 0x000004a000007947 */ /* 0x000fea0003800000 */
.L_x_8491:
        /* <DEDUP_REMOVED lines=19> */
.L_x_8498:
[----:B------:R-:W-:-:S04]  /*aa00*/  LOP3.LUT R0, R7, 0x80000000, RZ, 0xc0, !PT ;  /* 0x8000000007007812 */ /* 0x000fc800078ec0ff */
[----:B------:R-:W-:-:S04]  /*aa10*/  SHF.R.U32.HI R0, RZ, 0x18, R0 ;  /* 0x00000018ff007819 */ /* 0x000fc80000011600 */
[----:B------:R-:W-:Y:S02]  /*aa20*/  LOP3.LUT R0, R3, R0, RZ, 0xfc, !PT ;  /* 0x0000000003007212 */ /* 0x000fe400078efcff */
.L_x_8497:
[----:B------:R-:W-:Y:S05]  /*aa30*/  BSYNC B0 ;  /* 0x0000000000007941 */ /* 0x000fea0003800000 */
.L_x_8496:
[----:B------:R0:W-:Y:S01]  /*aa40*/  STG.E.U8 [R4.64], R0 ;  /* 0x0000000004007986 */ /* 0x0001e2000c101124 */
[----:B------:R-:W-:Y:S05]  /*aa50*/  BRA `(.L_x_8473) ;  /* 0x0000031000007947 */ /* 0x000fea0003800000 */
.L_x_8490:
        /* <DEDUP_REMOVED lines=24> */
.L_x_8472:
        /* <DEDUP_REMOVED lines=20> */
.L_x_8500:
[----:B------:R-:W0:Y:S02]  /*ad20*/  F2I.U64.F64.TRUNC R24, R24 ;  /* 0x0000001800187311 */ /* 0x000e24000030d800 */
[----:B0-----:R0:W-:Y:S01]  /*ad30*/  STG.E.64 [R4.64], R24 ;  /* 0x0000001804007986 */ /* 0x0011e2000c101b24 */
[----:B------:R-:W-:Y:S05]  /*ad40*/  BRA `(.L_x_8473) ;  /* 0x0000002000007947 */ /* 0x000fea0003800000 */
.L_x_8499:
[----:B------:R-:W0:Y:S02]  /*ad50*/  F2I.U32.F64.TRUNC R25, R24 ;  /* 0x0000001800197311 */ /* 0x000e24000030d000 */
[----:B0-----:R0:W-:Y:S02]  /*ad60*/  STG.E [R4.64], R25 ;  /* 0x0000001904007986 */ /* 0x0011e4000c101924 */
.L_x_8473:
[----:B------:R-:W-:Y:S02]  /*ad70*/  IADD3 R33, R33, 0x80, RZ ;  /* 0x0000008021217810 */ /* 0x000fe40007ffe0ff */
.L_x_8434:
[----:B------:R-:W-:Y:S05]  /*ad80*/  BSYNC B6 ;  /* 0x0000000000067941 */ /* 0x000fea0003800000 */
.L_x_8433:
        /* <DEDUP_REMOVED lines=20> */
.L_x_8504:
[----:B------:R-:W0:Y:S02]  /*aed0*/  F2I.S64.F64.TRUNC R16, R16 ;  /* 0x0000001000107311 */ /* 0x000e24000030d900 */
[----:B0-----:R-:W-:-:S05]  /*aee0*/  IMAD.MOV.U32 R5, RZ, RZ, R16 ;  /* 0x000000ffff057224 */ /* 0x001fca00078e0010 */
[----:B------:R-:W-:Y:S01]  /*aef0*/  STG.E.U8 [R2.64], R5 ;  /* 0x0000000502007986 */ /* 0x000fe2000c101124 */
[----:B------:R-:W-:Y:S05]  /*af00*/  EXIT ;  /* 0x000000000000794d */ /* 0x000fea0003800000 */
.L_x_8503:
        /* <DEDUP_REMOVED lines=9> */
.L_x_8507:
[----:B------:R-:W0:Y:S02]  /*afa0*/  F2I.F64.TRUNC R17, R16 ;  /* 0x0000001000117311 */ /* 0x000e24000030d100 */
[----:B0-----:R-:W-:Y:S01]  /*afb0*/  STG.E [R2.64], R17 ;  /* 0x0000001102007986 */ /* 0x001fe2000c101924 */
[----:B------:R-:W-:Y:S05]  /*afc0*/  EXIT ;  /* 0x000000000000794d */ /* 0x000fea0003800000 */
.L_x_8506:
[----:B------:R-:W0:Y:S02]  /*afd0*/  F2I.F64.TRUNC R17, R16 ;  /* 0x0000001000117311 */ /* 0x000e24000030d100 */
[----:B0-----:R-:W-:Y:S01]  /*afe0*/  STG.E.U16 [R2.64], R17 ;  /* 0x0000001102007986 */ /* 0x001fe2000c101524 */
[----:B------:R-:W-:Y:S05]  /*aff0*/  EXIT ;  /* 0x000000000000794d */ /* 0x000fea0003800000 */
.L_x_8502:
        /* <DEDUP_REMOVED lines=11> */
.L_x_8509:
[----:B------:R-:W0:Y:S01]  /*b0b0*/  F2F.F32.F64 R0, R16 ;  /* 0x0000001000007310 */ /* 0x000e220000301000 */
[----:B------:R-:W0:-:S14]  /*b0c0*/  DSETP.GEU.AND P0, PT, |R16|, c[0x2][0x0], PT ;  /* 0x008000001000762a */ /* 0x000e1c0003f0e200 */
[----:B0-----:R-:W-:-:S05]  /*b0d0*/  @!P0 FMUL R0, R0, 1.175494350822287508e-38 ;  /* 0x0080000000008820 */ /* 0x001fca0000400000 */
[----:B------:R-:W-:-:S05]  /*b0e0*/  F2FP.PACK_AB R0, RZ, R0 ;  /* 0x00000000ff00723e */ /* 0x000fca00000000ff */
[----:B------:R-:W-:Y:S01]  /*b0f0*/  STG.E.U16 [R2.64], R0 ;  /* 0x0000000002007986 */ /* 0x000fe2000c101524 */
[----:B------:R-:W-:Y:S05]  /*b100*/  EXIT ;  /* 0x000000000000794d */ /* 0x000fea0003800000 */
.L_x_8508:
        /* <DEDUP_REMOVED lines=12> */
.L_x_8511:
[----:B------:R-:W0:Y:S01]  /*b1d0*/  F2F.F32.F64 R0, R16 ;  /* 0x0000001000007310 */ /* 0x000e220000301000 */
[----:B------:R-:W0:-:S14]  /*b1e0*/  DSETP.GEU.AND P0, PT, |R16|, c[0x2][0x0], PT ;  /* 0x008000001000762a */ /* 0x000e1c0003f0e200 */
[----:B0-----:R-:W-:-:S05]  /*b1f0*/  @!P0 FMUL R0, R0, 1.175494350822287508e-38 ;  /* 0x0080000000008820 */ /* 0x001fca0000400000 */
[----:B------:R-:W-:-:S04]  /*b200*/  F2FP.PACK_AB R5, RZ, R0 ;  /* 0x00000000ff05723e */ /* 0x000fc800000000ff */
[----:B------:R-:W-:-:S05]  /*b210*/  PRMT R5, R5, 0x5410, RZ ;  /* 0x0000541005057816 */ /* 0x000fca00000000ff */
[----:B------:R-:W-:Y:S01]  /*b220*/  STG.E [R2.64], R5 ;  /* 0x0000000502007986 */ /* 0x000fe2000c101924 */
[----:B------:R-:W-:Y:S05]  /*b230*/  EXIT ;  /* 0x000000000000794d */ /* 0x000fea0003800000 */
.L_x_8510:
[----:B------:R-:W-:Y:S01]  /*b240*/  STG.E.64 [R2.64], R16 ;  /* 0x0000001002007986 */ /* 0x000fe2000c101b24 */
[----:B------:R-:W-:Y:S05]  /*b250*/  EXIT ;  /* 0x000000000000794d */ /* 0x000fea0003800000 */
.L_x_8501:
        /* <DEDUP_REMOVED lines=12> */
.L_x_8514:
[----:B------:R-:W-:-:S05]  /*b320*/  CS2R R18, SRZ ;  /* 0x0000000000127805 */ /* 0x000fca000001ff00 */
[----:B------:R-:W-:Y:S01]  /*b330*/  STG.E.128 [R2.64], R16 ;  /* 0x0000001002007986 */ /* 0x000fe2000c101d24 */
[----:B------:R-:W-:Y:S05]  /*b340*/  EXIT ;  /* 0x000000000000794d */ /* 0x000fea0003800000 */
.L_x_8513:
        /* <DEDUP_REMOVED lines=23> */
.L_x_8518:
[----:B------:R-:W-:Y:S05]  /*b4c0*/  BSYNC B0 ;  /* 0x0000000000007941 */ /* 0x000fea0003800000 */
.L_x_8517:
[----:B------:R-:W-:-:S05]  /*b4d0*/  LOP3.LUT R5, R0, R5, RZ, 0xfc, !PT ;  /* 0x0000000500057212 */ /* 0x000fca00078efcff */
[----:B------:R-:W-:Y:S01]  /*b4e0*/  STG.E.U8 [R2.64], R5 ;  /* 0x0000000502007986 */ /* 0x000fe2000c101124 */
[----:B------:R-:W-:Y:S05]  /*b4f0*/  EXIT ;  /* 0x000000000000794d */ /* 0x000fea0003800000 */
.L_x_8516:
        /* <DEDUP_REMOVED lines=15> */
.L_x_8520:
[----:B------:R-:W-:Y:S01]  /*b5f0*/  IMAD.MOV.U32 R0, RZ, RZ, 0x7f ;  /* 0x0000007fff007424 */ /* 0x000fe200078e00ff */
[----:B------:R-:W-:-:S04]  /*b600*/  ISETP.GT.U32.AND P0, PT, R4, 0x7f800000, PT ;  /* 0x7f8000000400780c */ /* 0x000fc80003f04070 */
[----:B------:R-:W-:-:S04]  /*b610*/  SEL R0, R0, 0x7c, P0 ;  /* 0x0000007c00007807 */ /* 0x000fc80000000000 */
.L_x_8521:
[----:B------:R-:W-:Y:S05]  /*b620*/  BSYNC B0 ;  /* 0x0000000000007941 */ /* 0x000fea0003800000 */
.L_x_8519:
[----:B------:R-:W-:-:S04]  /*b630*/  LOP3.LUT R4, R5, 0x80000000, RZ, 0xc0, !PT ;  /* 0x8000000005047812 */ /* 0x000fc800078ec0ff */
[----:B------:R-:W-:-:S04]  /*b640*/  SHF.R.U32.HI R5, RZ, 0x18, R4 ;  /* 0x00000018ff057819 */ /* 0x000fc80000011604 */
[----:B------:R-:W-:-:S05]  /*b650*/  LOP3.LUT R5, R0, R5, RZ, 0xfc, !PT ;  /* 0x0000000500057212 */ /* 0x000fca00078efcff */
[----:B------:R-:W-:Y:S01]  /*b660*/  STG.E.U8 [R2.64], R5 ;  /* 0x0000000502007986 */ /* 0x000fe2000c101124 */
[----:B------:R-:W-:Y:S05]  /*b670*/  EXIT ;  /* 0x000000000000794d */ /* 0x000fea0003800000 */
.L_x_8515:
[----:B------:R-:W0:Y:S01]  /*b680*/  F2F.F32.F64 R0, R16 ;  /* 0x0000001000007310 */ /* 0x000e220000301000 */
[----:B------:R-:W0:-:S14]  /*b690*/  DSETP.GEU.AND P0, PT, |R16|, c[0x2][0x0], PT ;  /* 0x008000001000762a */ /* 0x000e1c0003f0e200 */
[----:B0-----:R-:W-:-:S05]  /*b6a0*/  @!P0 FMUL R0, R0, 1.175494350822287508e-38 ;  /* 0x0080000000008820 */ /* 0x001fca0000400000 */
[----:B------:R-:W-:-:S05]  /*b6b0*/  F2FP.BF16.PACK_AB R0, RZ, R0 ;  /* 0x00000000ff00723e */ /* 0x000fca00000010ff */
[----:B------:R-:W-:Y:S01]  /*b6c0*/  STG.E.U16 [R2.64], R0 ;  /* 0x0000000002007986 */ /* 0x000fe2000c101524 */
[----:B------:R-:W-:Y:S05]  /*b6d0*/  EXIT ;  /* 0x000000000000794d */ /* 0x000fea0003800000 */
.L_x_8512:
        /* <DEDUP_REMOVED lines=11> */
.L_x_8524:
        /* <DEDUP_REMOVED lines=19> */
.L_x_8527:
[----:B------:R-:W-:-:S04]  /*b8c0*/  LOP3.LUT R0, R7, 0x80000000, RZ, 0xc0, !PT ;  /* 0x8000000007007812 */ /* 0x000fc800078ec0ff */
[----:B------:R-:W-:-:S04]  /*b8d0*/  SHF.R.U32.HI R5, RZ, 0x18, R0 ;  /* 0x00000018ff057819 */ /* 0x000fc80000011600 */
[----:B------:R-:W-:-:S04]  /*b8e0*/  LOP3.LUT R4, R4, R5, RZ, 0xfc, !PT ;  /* 0x0000000504047212 */ /* 0x000fc800078efcff */
[----:B------:R-:W-:Y:S02]  /*b8f0*/  PRMT R0, R4, 0x7610, R0 ;  /* 0x0000761004007816 */ /* 0x000fe40000000000 */
.L_x_8526:
[----:B------:R-:W-:Y:S05]  /*b900*/  BSYNC B0 ;  /* 0x0000000000007941 */ /* 0x000fea0003800000 */
.L_x_8525:
[----:B------:R-:W-:Y:S01]  /*b910*/  STG.E.U8 [R2.64], R0 ;  /* 0x0000000002007986 */ /* 0x000fe2000c101124 */
[----:B------:R-:W-:Y:S05]  /*b920*/  EXIT ;  /* 0x000000000000794d */ /* 0x000fea0003800000 */
.L_x_8523:
        /* <DEDUP_REMOVED lines=19> */
.L_x_8530:
[----:B------:R-:W-:-:S04]  /*ba60*/  LOP3.LUT R0, R7, 0x80000000, RZ, 0xc0, !PT ;  /* 0x8000000007007812 */ /* 0x000fc800078ec0ff */
[----:B------:R-:W-:-:S04]  /*ba70*/  SHF.R.U32.HI R5, RZ, 0x18, R0 ;  /* 0x00000018ff057819 */ /* 0x000fc80000011600 */
[----:B------:R-:W-:-:S04]  /*ba80*/  LOP3.LUT R4, R4, R5, RZ, 0xfc, !PT ;  /* 0x0000000504047212 */ /* 0x000fc800078efcff */
[----:B------:R-:W-:Y:S02]  /*ba90*/  PRMT R0, R4, 0x7610, R0 ;  /* 0x0000761004007816 */ /* 0x000fe40000000000 */
.L_x_8529:
[----:B------:R-:W-:Y:S05]  /*baa0*/  BSYNC B0 ;  /* 0x0000000000007941 */ /* 0x000fea0003800000 */
.L_x_8528:
[----:B------:R-:W-:Y:S01]  /*bab0*/  STG.E.U8 [R2.64], R0 ;  /* 0x0000000002007986 */ /* 0x000fe2000c101124 */
[----:B------:R-:W-:Y:S05]  /*bac0*/  EXIT ;  /* 0x000000000000794d */ /* 0x000fea0003800000 */
.L_x_8522:
        /* <DEDUP_REMOVED lines=24> */
.L_x_8505:
[----:B------:R-:W-:Y:S01]  /*bc50*/  MOV R0, 0x130 ;  /* 0x0000013000007802 */ /* 0x000fe20000000f00 */
[----:B------:R-:W-:Y:S02]  /*bc60*/  IMAD.MOV.U32 R4, RZ, RZ, c[0x4][0x120] ;  /* 0x01004800ff047624 */ /* 0x000fe400078e00ff */
[----:B------:R-:W-:Y:S01]  /*bc70*/  IMAD.MOV.U32 R5, RZ, RZ, c[0x4][0x124] ;  /* 0x01004900ff057624 */ /* 0x000fe200078e00ff */
[----:B------:R0:W1:Y:S01]  /*bc80*/  LDC.64 R2, c[0x4][R0] ;  /* 0x0100000000027b82 */ /* 0x0000620000000a00 */
[----:B------:R-:W-:Y:S02]  /*bc90*/  IMAD.MOV.U32 R6, RZ, RZ, c[0x4][0x128] ;  /* 0x01004a00ff067624 */ /* 0x000fe400078e00ff */
[----:B------:R-:W-:Y:S02]  /*bca0*/  IMAD.MOV.U32 R7, RZ, RZ, c[0x4][0x12c] ;  /* 0x01004b00ff077624 */ /* 0x000fe400078e00ff */
[----:B------:R-:W-:-:S02]  /*bcb0*/  IMAD.MOV.U32 R8, RZ, RZ, 0x65 ;  /* 0x00000065ff087424 */ /* 0x000fc400078e00ff */
[----:B------:R-:W-:Y:S02]  /*bcc0*/  IMAD.MOV.U32 R10, RZ, RZ, c[0x4][0x8] ;  /* 0x01000200ff0a7624 */ /* 0x000fe400078e00ff */
[----:B------:R-:W-:Y:S02]  /*bcd0*/  IMAD.MOV.U32 R11, RZ, RZ, c[0x4][0xc] ;  /* 0x01000300ff0b7624 */ /* 0x000fe400078e00ff */
[----:B------:R-:W-:Y:S02]  /*bce0*/  IMAD.MOV.U32 R12, RZ, RZ, 0x1 ;  /* 0x00000001ff0c7424 */ /* 0x000fe400078e00ff */
[----:B------:R-:W-:Y:S02]  /*bcf0*/  IMAD.MOV.U32 R13, RZ, RZ, RZ ;  /* 0x000000ffff0d7224 */ /* 0x000fe400078e00ff */
[----:B0-----:R-:W-:Y:S01]  /*bd00*/  LEPC R14 ;  /* 0x00000000000e734e */ /* 0x001fe20000000000 */
[----:B------:R-:W-:Y:S02]  /*bd10*/  MOV R9, 0xbd80 ;  /* 0x0000bd8000097802 */ /* 0x000fe40000000f00 */
[----:B------:R-:W-:Y:S02]  /*bd20*/  MOV R20, 0xbd00 ;  /* 0x0000bd0000147802 */ /* 0x000fe40000000f00 */
[----:B------:R-:W-:-:S02]  /*bd30*/  MOV R21, 0x0 ;  /* 0x0000000000157802 */ /* 0x000fc40000000f00 */
[----:B------:R-:W-:Y:S02]  /*bd40*/  MOV R0, 0x0 ;  /* 0x0000000000007802 */ /* 0x000fe40000000f00 */
[----:B------:R-:W-:-:S04]  /*bd50*/  IADD3 R20, P0, P1, -R20, R9, R14 ;  /* 0x0000000914147210 */ /* 0x000fc8000791e10e */
[----:B------:R-:W-:-:S04]  /*bd60*/  IADD3.X R21, ~R0, R21, R15, P0, P1 ;  /* 0x0000001500157210 */ /* 0x000fc800007e250f */
[----:B-1----:R-:W-:Y:S05]  /*bd70*/  CALL.ABS.NOINC R2 ;  /* 0x0000000002007343 */ /* 0x002fea0003c00000 */
[----:B------:R-:W-:Y:S05]  /*bd80*/  EXIT ;  /* 0x000000000000794d */ /* 0x000fea0003800000 */
.L_x_8532:
[----:B------:R-:W0:Y:S02]  /*bd90*/  F2I.U64.F64.TRUNC R16, R16 ;  /* 0x0000001000107311 */ /* 0x000e24000030d800 */
[----:B0-----:R-:W-:Y:S01]  /*bda0*/  STG.E.64 [R2.64], R16 ;  /* 0x0000001002007986 */ /* 0x001fe2000c101b24 */
[----:B------:R-:W-:Y:S05]  /*bdb0*/  EXIT ;  /* 0x000000000000794d */ /* 0x000fea0003800000 */
.L_x_8531:
[----:B------:R-:W0:Y:S02]  /*bdc0*/  F2I.U32.F64.TRUNC R17, R16 ;  /* 0x0000001000117311 */ /* 0x000e24000030d000 */
[----:B0-----:R-:W-:Y:S01]  /*bdd0*/  STG.E [R2.64], R17 ;  /* 0x0000001102007986 */ /* 0x001fe2000c101924 */
[----:B------:R-:W-:Y:S05]  /*bde0*/  EXIT ;  /* 0x000000000000794d */ /* 0x000fea0003800000 */
.L_x_8533:
        /* <DEDUP_REMOVED lines=9> */
.L_x_26796:


//--------------------- .text._ZN2at6native18elementwise_kernelILi128ELi2EZNS0_22gpu_kernel_impl_nocastIZZZNS0_49_GLOBAL__N__b919a28f_16_Normalization_cu_5c38458736batch_norm_elementwise_backward_evalERKNS_6TensorES6_S6_S6_ENKUlvE0_clEvENKUlvE_clEvEUlddE_EEvRNS_18TensorIteratorBaseERKT_EUliE_EEviT1_ --------------------------
	.section	.text._ZN2at6native18elementwise_kernelILi128ELi2EZNS0_22gpu_kernel_impl_nocastIZZZNS0_49_GLOBAL__N__b919a28f_16_Normalization_cu_5c38458736batch_norm_elementwise_backward_evalERKNS_6TensorES6_S6_S6_ENKUlvE0_clEvENKUlvE_clEvEUlddE_EEvRNS_18TensorIteratorBaseERKT_EUliE_EEviT1_,"ax",@progbits
	.sectioninfo	@"SHI_REGISTERS=14"
	.align	128
        .global         _ZN2at6native18elementwise_kernelILi128ELi2EZNS0_22gpu_kernel_impl_nocastIZZZNS0_49_GLOBAL__N__b919a28f_16_Normalization_cu_5c38458736batch_norm_elementwise_backward_evalERKNS_6TensorES6_S6_S6_ENKUlvE0_clEvENKUlvE_clEvEUlddE_EEvRNS_18TensorIteratorBaseERKT_EUliE_EEviT1_
        .type           _ZN2at6native18elementwise_kernelILi128ELi2EZNS0_22gpu_kernel_impl_nocastIZZZNS0_49_GLOBAL__N__b919a28f_16_Normalization_cu_5c38458736batch_norm_elementwise_backward_evalERKNS_6TensorES6_S6_S6_ENKUlvE0_clEvENKUlvE_clEvEUlddE_EEvRNS_18TensorIteratorBaseERKT_EUliE_EEviT1_,@function
        .size           _ZN2at6native18elementwise_kernelILi128ELi2EZNS0_22gpu_kernel_impl_nocastIZZZNS0_49_GLOBAL__N__b919a28f_16_Normalization_cu_5c38458736batch_norm_elementwise_backward_evalERKNS_6TensorES6_S6_S6_ENKUlvE0_clEvENKUlvE_clEvEUlddE_EEvRNS_18TensorIteratorBaseERKT_EUliE_EEviT1_,(.L_x_26797 - _ZN2at6native18elementwise_kernelILi128ELi2EZNS0_22gpu_kernel_impl_nocastIZZZNS0_49_GLOBAL__N__b919a28f_16_Normalization_cu_5c38458736batch_norm_elementwise_backward_evalERKNS_6TensorES6_S6_S6_ENKUlvE0_clEvENKUlvE_clEvEUlddE_EEvRNS_18TensorIteratorBaseERKT_EUliE_EEviT1_)
        .other          _ZN2at6native18elementwise_kernelILi128ELi2EZNS0_22gpu_kernel_impl_nocastIZZZNS0_49_GLOBAL__N__b919a28f_16_Normalization_cu_5c38458736batch_norm_elementwise_backward_evalERKNS_6TensorES6_S6_S6_ENKUlvE0_clEvENKUlvE_clEvEUlddE_EEvRNS_18TensorIteratorBaseERKT_EUliE_EEviT1_,@"STO_CUDA_ENTRY STV_DEFAULT"
_ZN2at6native18elementwise_kernelILi128ELi2EZNS0_22gpu_kernel_impl_nocastIZZZNS0_49_GLOBAL__N__b919a28f_16_Normalization_cu_5c38458736batch_norm_elementwise_backward_evalERKNS_6TensorES6_S6_S6_ENKUlvE0_clEvENKUlvE_clEvEUlddE_EEvRNS_18TensorIteratorBaseERKT_EUliE_EEviT1_:
.text._ZN2at6native18elementwise_kernelILi128ELi2EZNS0_22gpu_kernel_impl_nocastIZZZNS0_49_GLOBAL__N__b919a28f_16_Normalization_cu_5c38458736batch_norm_elementwise_backward_evalERKNS_6TensorES6_S6_S6_ENKUlvE0_clEvENKUlvE_clEvEUlddE_EEvRNS_18TensorIteratorBaseERKT_EUliE_EEviT1_:
        /* <DEDUP_REMOVED lines=262> */
.L_x_8536:
[----:B------:R-:W-:Y:S02]  /*1060*/  IADD3 R6, P0, R3, c[0x0][0x3d0], RZ ;  /* 0x0000f40003067a10 */ /* 0x000fe40007f1e0ff */
[----:B------:R-:W-:Y:S02]  /*1070*/  IADD3 R8, P1, R4, c[0x0][0x3d8], RZ ;  /* 0x0000f60004087a10 */ /* 0x000fe40007f3e0ff */
[----:B------:R-:W-:Y:S02]  /*1080*/  IADD3.X R7, RZ, c[0x0][0x3d4], RZ, P0, !PT ;  /* 0x0000f500ff077a10 */ /* 0x000fe400007fe4ff */
[----:B------:R-:W-:-:S04]  /*1090*/  IADD3.X R9, RZ, c[0x0][0x3dc], RZ, P1, !PT ;  /* 0x0000f700ff097a10 */ /* 0x000fc80000ffe4ff */
[----:B------:R-:W2:Y:S04]  /*10a0*/  LDG.E.64 R6, [R6.64] ;  /* 0x0000000406067981 */ /* 0x000ea8000c1e1b00 */
[----:B------:R-:W2:Y:S01]  /*10b0*/  LDG.E.64 R4, [R8.64] ;  /* 0x0000000408047981 */ /* 0x000ea2000c1e1b00 */
[----:B------:R-:W-:-:S04]  /*10c0*/  IADD3 R2, P0, R2, c[0x0][0x3c8], RZ ;  /* 0x0000f20002027a10 */ /* 0x000fc80007f1e0ff */
[----:B------:R-:W-:Y:S02]  /*10d0*/  IADD3.X R3, RZ, c[0x0][0x3cc], RZ, P0, !PT ;  /* 0x0000f300ff037a10 */ /* 0x000fe400007fe4ff */
[----:B------:R-:W-:Y:S01]  /*10e0*/  IADD3 R11, R0, 0x80, RZ ;  /* 0x00000080000b7810 */ /* 0x000fe20007ffe0ff */
[----:B--2---:R-:W0:-:S07]  /*10f0*/  DMUL R4, R4, R6 ;  /* 0x0000000604047228 */ /* 0x004e0e0000000000 */
[----:B0-----:R0:W-:Y:S04]  /*1100*/  STG.E.64 [R2.64], R4 ;  /* 0x0000000402007986 */ /* 0x0011e8000c101b04 */
.L_x_8535:
[----:B------:R-:W-:Y:S05]  /*1110*/  BSYNC B0 ;  /* 0x0000000000007941 */ /* 0x000fea0003800000 */
.L_x_8534:
[----:B------:R-:W-:-:S13]  /*1120*/  ISETP.GE.AND P0, PT, R11, c[0x0][0x160], PT ;  /* 0x000058000b007a0c */ /* 0x000fda0003f06270 */
[----:B------:R-:W-:Y:S05]  /*1130*/  @P0 EXIT ;  /* 0x000000000000094d */ /* 0x000fea0003800000 */
[----:B------:R-:W-:Y:S01]  /*1140*/  ISETP.NE.AND P0, PT, RZ, c[0x0][0x168], PT ;  /* 0x00005a00ff007a0c */ /* 0x000fe20003f05270 */
[----:B0-----:R-:W-:Y:S01]  /*1150*/  CS2R R2, SRZ ;  /* 0x0000000000027805 */ /* 0x001fe2000001ff00 */
[----:B------:R-:W-:-:S11]  /*1160*/  MOV R0, RZ ;  /* 0x000000ff00007202 */ /* 0x000fd60000000f00 */
        /* <DEDUP_REMOVED lines=250> */
.L_x_8537:
[----:B------:R-:W-:Y:S02]  /*2110*/  IADD3 R4, P0, R2, c[0x0][0x3d0], RZ ;  /* 0x0000f40002047a10 */ /* 0x000fe40007f1e0ff */
[----:B------:R-:W-:Y:S02]  /*2120*/  IADD3 R6, P1, R3, c[0x0][0x3d8], RZ ;  /* 0x0000f60003067a10 */ /* 0x000fe40007f3e0ff */
[----:B------:R-:W-:Y:S02]  /*2130*/  IADD3.X R5, RZ, c[0x0][0x3d4], RZ, P0, !PT ;  /* 0x0000f500ff057a10 */ /* 0x000fe400007fe4ff */
[----:B------:R-:W-:-:S04]  /*2140*/  IADD3.X R7, RZ, c[0x0][0x3dc], RZ, P1, !PT ;  /* 0x0000f700ff077a10 */ /* 0x000fc80000ffe4ff */
[----:B------:R-:W2:Y:S04]  /*2150*/  LDG.E.64 R4, [R4.64] ;  /* 0x0000000404047981 */ /* 0x000ea8000c1e1b00 */
[----:B------:R-:W2:Y:S01]  /*2160*/  LDG.E.64 R2, [R6.64] ;  /* 0x0000000406027981 */ /* 0x000ea2000c1e1b00 */
[----:B------:R-:W-:-:S04]  /*2170*/  IADD3 R8, P0, R0, c[0x0][0x3c8], RZ ;  /* 0x0000f20000087a10 */ /* 0x000fc80007f1e0ff */
[----:B------:R-:W-:Y:S01]  /*2180*/  IADD3.X R9, RZ, c[0x0][0x3cc], RZ, P0, !PT ;  /* 0x0000f300ff097a10 */ /* 0x000fe200007fe4ff */
[----:B--2---:R-:W0:-:S07]  /*2190*/  DMUL R2, R2, R4 ;  /* 0x0000000402027228 */ /* 0x004e0e0000000000 */
[----:B0-----:R-:W-:Y:S01]  /*21a0*/  STG.E.64 [R8.64], R2 ;  /* 0x0000000208007986 */ /* 0x001fe2000c101b04 */
[----:B------:R-:W-:Y:S05]  /*21b0*/  EXIT ;  /* 0x000000000000794d */ /* 0x000fea0003800000 */
.L_x_8538:
        /* <DEDUP_REMOVED lines=12> */
.L_x_26797:


//--------------------- .text._ZN2at6native27unrolled_elementwise_kernelIZZZNS0_49_GLOBAL__N__b919a28f_16_Normalization_cu_5c38458736batch_norm_elementwise_backward_evalERKNS_6TensorES5_S5_S5_ENKUlvE0_clEvENKUlvE_clEvEUlddE_St5arrayIPcLm3EELi4E23TrivialOffsetCalculatorILi2EjESC_ILi1EjENS0_6memory15LoadWithoutCastENSF_16StoreWithoutCastEEEviT_T0_T2_T3_T4_T5_ --------------------------
	.section	.text._ZN2at6native27unrolled_elementwise_kernelIZZZNS0_49_GLOBAL__N__b919a28f_16_Normalization_cu_5c38458736batch_norm_elementwise_backward_evalERKNS_6TensorES5_S5_S5_ENKUlvE0_clEvENKUlvE_clEvEUlddE_St5arrayIPcLm3EELi4E23TrivialOffsetCalculatorILi2EjESC_ILi1EjENS0_6memory15LoadWithoutCastENSF_16StoreWithoutCastEEEviT_T0_T2_T3_T4_T5_,"ax",@progbits
	.sectioninfo	@"SHI_REGISTERS=32"
	.align	128
        .global         _ZN2at6native27unrolled_elementwise_kernelIZZZNS0_49_GLOBAL__N__b919a28f_16_Normalization_cu_5c38458736batch_norm_elementwise_backward_evalERKNS_6TensorES5_S5_S5_ENKUlvE0_clEvENKUlvE_clEvEUlddE_St5arrayIPcLm3EELi4E23TrivialOffsetCalculatorILi2EjESC_ILi1EjENS0_6memory15LoadWithoutCastENSF_16StoreWithoutCastEEEviT_T0_T2_T3_T4_T5_
        .type           _ZN2at6native27unrolled_elementwise_kernelIZZZNS0_49_GLOBAL__N__b919a28f_16_Normalization_cu_5c38458736batch_norm_elementwise_backward_evalERKNS_6TensorES5_S5_S5_ENKUlvE0_clEvENKUlvE_clEvEUlddE_St5arrayIPcLm3EELi4E23TrivialOffsetCalculatorILi2EjESC_ILi1EjENS0_6memory15LoadWithoutCastENSF_16StoreWithoutCastEEEviT_T0_T2_T3_T4_T5_,@function
        .size           _ZN2at6native27unrolled_elementwise_kernelIZZZNS0_49_GLOBAL__N__b919a28f_16_Normalization_cu_5c38458736batch_norm_elementwise_backward_evalERKNS_6TensorES5_S5_S5_ENKUlvE0_clEvENKUlvE_clEvEUlddE_St5arrayIPcLm3EELi4E23TrivialOffsetCalculatorILi2EjESC_ILi1EjENS0_6memory15LoadWithoutCastENSF_16StoreWithoutCastEEEviT_T0_T2_T3_T4_T5_,(.L_x_26798 - _ZN2at6native27unrolled_elementwise_kernelIZZZNS0_49_GLOBAL__N__b919a28f_16_Normalization_cu_5c38458736batch_norm_elementwise_backward_evalERKNS_6TensorES5_S5_S5_ENKUlvE0_clEvENKUlvE_clEvEUlddE_St5arrayIPcLm3EELi4E23TrivialOffsetCalculatorILi2EjESC_ILi1EjENS0_6memory15LoadWithoutCastENSF_16StoreWithoutCastEEEviT_T0_T2_T3_T4_T5_)
        .other          _ZN2at6native27unrolled_elementwise_kernelIZZZNS0_49_GLOBAL__N__b919a28f_16_Normalization_cu_5c38458736batch_norm_elementwise_backward_evalERKNS_6TensorES5_S5_S5_ENKUlvE0_clEvENKUlvE_clEvEUlddE_St5arrayIPcLm3EELi4E23TrivialOffsetCalculatorILi2EjESC_ILi1EjENS0_6memory15LoadWithoutCastENSF_16StoreWithoutCastEEEviT_T0_T2_T3_T4_T5_,@"STO_CUDA_ENTRY STV_DEFAULT"
_ZN2at6native27unrolled_elementwise_kernelIZZZNS0_49_GLOBAL__N__b919a28f_16_Normalization_cu_5c38458736batch_norm_elementwise_backward_evalERKNS_6TensorES5_S5_S5_ENKUlvE0_clEvENKUlvE_clEvEUlddE_St5arrayIPcLm3EELi4E23TrivialOffsetCalculatorILi2EjESC_ILi1EjENS0_6memory15LoadWithoutCastENSF_16StoreWithoutCastEEEviT_T0_T2_T3_T4_T5_:
.text._ZN2at6native27unrolled_elementwise_kernelIZZZNS0_49_GLOBAL__N__b919a28f_16_Normalization_cu_5c38458736batch_norm_elementwise_backward_evalERKNS_6TensorES5_S5_S5_ENKUlvE0_clEvENKUlvE_clEvEUlddE_St5arrayIPcLm3EELi4E23TrivialOffsetCalculatorILi2EjESC_ILi1EjENS0_6memory15LoadWithoutCastENSF_16StoreWithoutCastEEEviT_T0_T2_T3_T4_T5_:
        /* <DEDUP_REMOVED lines=12> */
[----:B------:R-:W-:Y:S01]  /*00c0*/  ISETP.GE.AND P1, PT, R11, R18, PT ;  /* 0x000000120b00720c */ /* 0x000fe20003f26270 */
[----:B------:R-:W-:Y:S02]  /*00d0*/  CS2R R16, SRZ ;  /* 0x0000000000107805 */ /* 0x000fe4000001ff00 */
[----:B------:R-:W-:-:S04]  /*00e0*/  @!P0 IMAD.WIDE.U32 R2, R20, R21, c[0x0][0x170] ;  /* 0x00005c0014028625 */ /* 0x000fc800078e0015 */
[----:B------:R-:W-:Y:S01]  /*00f0*/  @!P0 IMAD.WIDE.U32 R20, R20, R21, c[0x0][0x178] ;  /* 0x00005e0014148625 */ /* 0x000fe200078e0015 */
[----:B------:R-:W-:Y:S01]  /*0100*/  CS2R R8, SRZ ;  /* 0x0000000000087805 */ /* 0x000fe2000001ff00 */
[----:B------:R-:W-:Y:S01]  /*0110*/  CS2R R6, SRZ ;  /* 0x0000000000067805 */ /* 0x000fe2000001ff00 */
[----:B------:R0:W2:Y:S03]  /*0120*/  @!P0 LDG.E.64 R14, [R2.64] ;  /* 0x00000004020e8981 */ /* 0x0000a6000c1e1b00 */
[----:B------:R-:W-:Y:S01]  /*0130*/  @!P1 MOV R23, 0x8 ;  /* 0x0000000800179802 */ /* 0x000fe20000000f00 */
[----:B------:R-:W-:Y:S01]  /*0140*/  @!P1 IMAD R22, R0, 0x200, R11 ;  /* 0x0000020000169824 */ /* 0x000fe200078e020b */
[----:B------:R1:W2:Y:S01]  /*0150*/  @!P0 LDG.E.64 R16, [R20.64] ;  /* 0x0000000414108981 */ /* 0x0002a2000c1e1b00 */
[----:B------:R-:W-:Y:S02]  /*0160*/  @!P1 IADD3 R11, R11, 0x80, RZ ;  /* 0x000000800b0b9810 */ /* 0x000fe40007ffe0ff */
[----:B------:R-:W-:-:S02]  /*0170*/  @!P1 IMAD.WIDE.U32 R12, R22, R23, c[0x0][0x170] ;  /* 0x00005c00160c9625 */ /* 0x000fc400078e0017 */
[----:B------:R-:W-:Y:S02]  /*0180*/  ISETP.GE.AND P2, PT, R11, R18, PT ;  /* 0x000000120b00720c */ /* 0x000fe40003f46270 */
[----:B------:R-:W-:Y:S01]  /*0190*/  @!P1 IMAD.WIDE.U32 R22, R22, R23, c[0x0][0x178] ;  /* 0x00005e0016169625 */ /* 0x000fe200078e0017 */
[----:B------:R3:W4:Y:S04]  /*01a0*/  @!P1 LDG.E.64 R8, [R12.64] ;  /* 0x000000040c089981 */ /* 0x000728000c1e1b00 */
[----:B------:R1:W4:Y:S01]  /*01b0*/  @!P1 LDG.E.64 R6, [R22.64] ;  /* 0x0000000416069981 */ /* 0x000322000c1e1b00 */
[----:B0-----:R-:W-:-:S05]  /*01c0*/  CS2R R2, SRZ ;  /* 0x0000000000027805 */ /* 0x001fca000001ff00 */
[----:B------:R-:W-:Y:S01]  /*01d0*/  @!P2 MOV R29, 0x8 ;  /* 0x00000008001da802 */ /* 0x000fe20000000f00 */
[----:B------:R-:W-:Y:S01]  /*01e0*/  @!P2 IMAD R28, R0, 0x200, R11 ;  /* 0x00000200001ca824 */ /* 0x000fe200078e020b */
[----:B------:R-:W-:-:S03]  /*01f0*/  CS2R R4, SRZ ;  /* 0x0000000000047805 */ /* 0x000fc6000001ff00 */
[----:B------:R-:W-:-:S04]  /*0200*/  @!P2 IMAD.WIDE.U32 R26, R28, R29, c[0x0][0x170] ;  /* 0x00005c001c1aa625 */ /* 0x000fc800078e001d */
[----:B------:R-:W-:Y:S01]  /*0210*/  @!P2 IMAD.WIDE.U32 R28, R28, R29, c[0x0][0x178] ;  /* 0x00005e001c1ca625 */ /* 0x000fe200078e001d */
[----:B------:R-:W4:Y:S04]  /*0220*/  @!P2 LDG.E.64 R2, [R26.64] ;  /* 0x000000041a02a981 */ /* 0x000f28000c1e1b00 */
[----:B------:R-:W4:Y:S01]  /*0230*/  @!P2 LDG.E.64 R4, [R28.64] ;  /* 0x000000041c04a981 */ /* 0x000f22000c1e1b00 */
[----:B------:R-:W-:-:S04]  /*0240*/  @!P2 IADD3 R11, R11, 0x80, RZ ;  /* 0x000000800b0ba810 */ /* 0x000fc80007ffe0ff */
[----:B------:R-:W-:Y:S01]  /*0250*/  ISETP.GE.AND P1, PT, R11, R18, PT ;  /* 0x000000120b00720c */ /* 0x000fe20003f26270 */
[----:B---3--:R-:W-:Y:S01]  /*0260*/  CS2R R12, SRZ ;  /* 0x00000000000c7805 */ /* 0x008fe2000001ff00 */
[----:B-1----:R-:W-:-:S11]  /*0270*/  IADD3 R20, R19, 0x80, RZ ;  /* 0x0000008013147810 */ /* 0x002fd60007ffe0ff */
[----:B------:R-:W-:Y:S01]  /*0280*/  @!P1 MOV R25, 0x8 ;  /* 0x0000000800199802 */ /* 0x000fe20000000f00 */
[----:B------:R-:W-:Y:S02]  /*0290*/  @!P1 IMAD R24, R0, 0x200, R11 ;  /* 0x0000020000189824 */ /* 0x000fe400078e020b */
[----:B------:R-:W-:Y:S02]  /*02a0*/  CS2R R10, SRZ ;  /* 0x00000000000a7805 */ /* 0x000fe4000001ff00 */
[----:B------:R-:W-:-:S04]  /*02b0*/  @!P1 IMAD.WIDE.U32 R22, R24, R25, c[0x0][0x170] ;  /* 0x00005c0018169625 */ /* 0x000fc800078e0019 */
[----:B------:R-:W-:Y:S01]  /*02c0*/  @!P1 IMAD.WIDE.U32 R24, R24, R25, c[0x0][0x178] ;  /* 0x00005e0018189625 */ /* 0x000fe200078e0019 */
[----:B------:R0:W5:Y:S03]  /*02d0*/  @!P1 LDG.E.64 R10, [R22.64] ;  /* 0x00000004160a9981 */ /* 0x000166000c1e1b00 */
[----:B------:R-:W-:Y:S01]  /*02e0*/  IMAD.MOV.U32 R21, RZ, RZ, R19 ;  /* 0x000000ffff157224 */ /* 0x000fe200078e0013 */
[----:B------:R0:W5:Y:S01]  /*02f0*/  @!P1 LDG.E.64 R12, [R24.64] ;  /* 0x00000004180c9981 */ /* 0x000162000c1e1b00 */
[----:B------:R-:W-:-:S04]  /*0300*/  @!P0 MOV R21, R20 ;  /* 0x0000001400158202 */ /* 0x000fc80000000f00 */
[----:B------:R-:W-:Y:S01]  /*0310*/  ISETP.GE.AND P1, PT, R21, R18, PT ;  /* 0x000000121500720c */ /* 0x000fe20003f26270 */
[----:B------:R-:W-:Y:S01]  /*0320*/  BSSY B0, `(.L_x_8539) ;  /* 0x0000013000007945 */ /* 0x000fe20003800000 */
[----:B--2---:R1:W2:Y:S02]  /*0330*/  DMUL R14, R16, R14 ;  /* 0x0000000e100e7228 */ /* 0x0042a40000000000 */
[----:B-1----:R-:W-:Y:S01]  /*0340*/  @!P0 MOV R17, 0x8 ;  /* 0x0000000800118802 */ /* 0x002fe20000000f00 */
[----:B------:R-:W-:Y:S01]  /*0350*/  @!P0 IMAD R16, R0, 0x200, R19 ;  /* 0x0000020000108824 */ /* 0x000fe200078e0213 */
[----:B----4-:R1:W3:-:S03]  /*0360*/  DMUL R6, R6, R8 ;  /* 0x0000000806067228 */ /* 0x0102c60000000000 */
[----:B-1----:R-:W-:-:S05]  /*0370*/  @!P0 IMAD.WIDE.U32 R8, R16, R17, c[0x0][0x168] ;  /* 0x00005a0010088625 */ /* 0x002fca00078e0011 */
[----:B--2---:R0:W-:Y:S01]  /*0380*/  @!P0 STG.E.64 [R8.64], R14 ;  /* 0x0000000e08008986 */ /* 0x0041e2000c101b04 */
[----:B------:R0:W1:Y:S01]  /*0390*/  DMUL R4, R4, R2 ;  /* 0x0000000204047228 */ /* 0x0000620000000000 */
[----:B------:R-:W-:Y:S05]  /*03a0*/  @P1 BRA `(.L_x_8540) ;  /* 0x000000a000001947 */ /* 0x000fea0003800000 */
[----:B0--3--:R-:W-:Y:S01]  /*03b0*/  IMAD R2, R0, 0x200, R21 ;  /* 0x0000020000027824 */ /* 0x009fe200078e0215 */
[----:B------:R-:W-:Y:S02]  /*03c0*/  IADD3 R21, R21, 0x80, RZ ;  /* 0x0000008015157810 */ /* 0x000fe40007ffe0ff */
[----:B------:R-:W-:Y:S02]  /*03d0*/  MOV R9, 0x8 ;  /* 0x0000000800097802 */ /* 0x000fe40000000f00 */
[----:B------:R-:W-:-:S03]  /*03e0*/  ISETP.GE.AND P0, PT, R21, R18, PT ;  /* 0x000000121500720c */ /* 0x000fc60003f06270 */
[----:B------:R-:W-:-:S05]  /*03f0*/  IMAD.WIDE.U32 R2, R2, R9, c[0x0][0x168] ;  /* 0x00005a0002027625 */ /* 0x000fca00078e0009 */
[----:B------:R0:W-:Y:S05]  /*0400*/  STG.E.64 [R2.64], R6 ;  /* 0x0000000602007986 */ /* 0x0001ea000c101b04 */
[----:B------:R-:W-:Y:S01]  /*0410*/  @!P0 IMAD R8, R0, 0x200, R21 ;  /* 0x0000020000088824 */ /* 0x000fe200078e0215 */
[----:B------:R-:W-:-:S03]  /*0420*/  @!P0 IADD3 R21, R21, 0x80, RZ ;  /* 0x0000008015158810 */ /* 0x000fc60007ffe0ff */
[----:B------:R-:W-:-:S05]  /*0430*/  @!P0 IMAD.WIDE.U32 R8, R8, R9, c[0x0][0x168] ;  /* 0x00005a0008088625 */ /* 0x000fca00078e0009 */
[----:B-1----:R0:W-:Y:S02]  /*0440*/  @!P0 STG.E.64 [R8.64], R4 ;  /* 0x0000000408008986 */ /* 0x0021e4000c101b04 */
.L_x_8540:
[----:B---3--:R-:W-:Y:S05]  /*0450*/  BSYNC B0 ;  /* 0x0000000000007941 */ /* 0x008fea0003800000 */
.L_x_8539:
[----:B------:R-:W-:-:S13]  /*0460*/  ISETP.GE.AND P0, PT, R21, R18, PT ;  /* 0x000000121500720c */ /* 0x000fda0003f06270 */
[----:B------:R-:W-:Y:S05]  /*0470*/  @P0 EXIT ;  /* 0x000000000000094d */ /* 0x000fea0003800000 */
[----:B0-----:R-:W-:Y:S01]  /*0480*/  LEA R2, R0, R21, 0x9 ;  /* 0x0000001500027211 */ /* 0x001fe200078e48ff */
[----:B-----5:R-:W0:Y:S01]  /*0490*/  DMUL R10, R12, R10 ;  /* 0x0000000a0c0a7228 */ /* 0x020e220000000000 */
[----:B------:R-:W-:-:S05]  /*04a0*/  MOV R3, 0x8 ;  /* 0x0000000800037802 */ /* 0x000fca0000000f00 */
[----:B------:R-:W-:-:S05]  /*04b0*/  IMAD.WIDE.U32 R2, R2, R3, c[0x0][0x168] ;  /* 0x00005a0002027625 */ /* 0x000fca00078e0003 */
[----:B0-----:R-:W-:Y:S01]  /*04c0*/  STG.E.64 [R2.64], R10 ;  /* 0x0000000a02007986 */ /* 0x001fe2000c101b04 */
[----:B------:R-:W-:Y:S05]  /*04d0*/  EXIT ;  /* 0x000000000000794d */ /* 0x000fea0003800000 */
.L_x_8541:
        /* <DEDUP_REMOVED lines=10> */
.L_x_26798:


//--------------------- .text._ZN2at6native29vectorized_elementwise_kernelILi2EZZZNS0_49_GLOBAL__N__b919a28f_16_Normalization_cu_5c38458736batch_norm_elementwise_backward_evalERKNS_6TensorES5_S5_S5_ENKUlvE0_clEvENKUlvE_clEvEUlddE_St5arrayIPcLm3EEEEviT0_T1_ --------------------------
	.section	.text._ZN2at6native29vectorized_elementwise_kernelILi2EZZZNS0_49_GLOBAL__N__b919a28f_16_Normalization_cu_5c38458736batch_norm_elementwise_backward_evalERKNS_6TensorES5_S5_S5_ENKUlvE0_clEvENKUlvE_clEvEUlddE_St5arrayIPcLm3EEEEviT0_T1_,"ax",@progbits
	.sectioninfo	@"SHI_REGISTERS=32"
	.align	128
        .global         _ZN2at6native29vectorized_elementwise_kernelILi2EZZZNS0_49_GLOBAL__N__b919a28f_16_Normalization_cu_5c38458736batch_norm_elementwise_backward_evalERKNS_6TensorES5_S5_S5_ENKUlvE0_clEvENKUlvE_clEvEUlddE_St5arrayIPcLm3EEEEviT0_T1_
        .type           _ZN2at6native29vectorized_elementwise_kernelILi2EZZZNS0_49_GLOBAL__N__b919a28f_16_Normalization_cu_5c38458736batch_norm_elementwise_backward_evalERKNS_6TensorES5_S5_S5_ENKUlvE0_clEvENKUlvE_clEvEUlddE_St5arrayIPcLm3EEEEviT0_T1_,@function
        .size           _ZN2at6native29vectorized_elementwise_kernelILi2EZZZNS0_49_GLOBAL__N__b919a28f_16_Normalization_cu_5c38458736batch_norm_elementwise_backward_evalERKNS_6TensorES5_S5_S5_ENKUlvE0_clEvENKUlvE_clEvEUlddE_St5arrayIPcLm3EEEEviT0_T1_,(.L_x_26799 - _ZN2at6native29vectorized_elementwise_kernelILi2EZZZNS0_49_GLOBAL__N__b919a28f_16_Normalization_cu_5c38458736batch_norm_elementwise_backward_evalERKNS_6TensorES5_S5_S5_ENKUlvE0_clEvENKUlvE_clEvEUlddE_St5arrayIPcLm3EEEEviT0_T1_)
        .other          _ZN2at6native29vectorized_elementwise_kernelILi2EZZZNS0_49_GLOBAL__N__b919a28f_16_Normalization_cu_5c38458736batch_norm_elementwise_backward_evalERKNS_6TensorES5_S5_S5_ENKUlvE0_clEvENKUlvE_clEvEUlddE_St5arrayIPcLm3EEEEviT0_T1_,@"STO_CUDA_ENTRY STV_DEFAULT"
_ZN2at6native29vectorized_elementwise_kernelILi2EZZZNS0_49_GLOBAL__N__b919a28f_16_Normalization_cu_5c38458736batch_norm_elementwise_backward_evalERKNS_6TensorES5_S5_S5_ENKUlvE0_clEvENKUlvE_clEvEUlddE_St5arrayIPcLm3EEEEviT0_T1_:
.text._ZN2at6native29vectorized_elementwise_kernelILi2EZZZNS0_49_GLOBAL__N__b919a28f_16_Normalization_cu_5c38458736batch_norm_elementwise_backward_evalERKNS_6TensorES5_S5_S5_ENKUlvE0_clEvENKUlvE_clEvEUlddE_St5arrayIPcLm3EEEEviT0_T1_:
[----:B------:R-:W-:Y:S02]  /*0000*/  IMAD.MOV.U32 R1, RZ, RZ, c[0x0][0x28] ;  /* 0x00000a00ff017624 */ /* 0x000fe400078e00ff */
        /* <DEDUP_REMOVED lines=12> */
[----:B------:R-:W2:Y:S04]  /*00d0*/  LDG.E.128 R4, [R24.64] ;  /* 0x0000000418047981 */ /* 0x000ea8000c1e1d00 */
[----:B------:R-:W2:Y:S04]  /*00e0*/  LDG.E.128 R8, [R28.64] ;  /* 0x000000041c087981 */ /* 0x000ea8000c1e1d00 */
[----:B------:R-:W3:Y:S04]  /*00f0*/  LDG.E.128 R16, [R24.64+0x800] ;  /* 0x0008000418107981 */ /* 0x000ee8000c1e1d00 */
[----:B------:R-:W3:Y:S04]  /*0100*/  LDG.E.128 R20, [R28.64+0x800] ;  /* 0x000800041c147981 */ /* 0x000ee8000c1e1d00 */
[----:B------:R-:W4:Y:S01]  /*0110*/  LDG.E.128 R12, [R28.64+0x1000] ;  /* 0x001000041c0c7981 */ /* 0x000f22000c1e1d00 */
[----:B--2---:R-:W-:-:S04]  /*0120*/  DMUL R6, R6, R10 ;  /* 0x0000000a06067228 */ /* 0x004fc80000000000 */
[----:B------:R0:W1:Y:S02]  /*0130*/  DMUL R4, R4, R8 ;  /* 0x0000000804047228 */ /* 0x0000640000000000 */
[----:B0-----:R0:W4:Y:S02]  /*0140*/  LDG.E.128 R8, [R24.64+0x1000] ;  /* 0x0010000418087981 */ /* 0x001124000c1e1d00 */
[----:B---3--:R-:W-:-:S04]  /*0150*/  DMUL R18, R18, R22 ;  /* 0x0000001612127228 */ /* 0x008fc80000000000 */
[----:B------:R2:W3:Y:S02]  /*0160*/  DMUL R16, R16, R20 ;  /* 0x0000001410107228 */ /* 0x0004e40000000000 */
[----:B--2---:R0:W2:Y:S04]  /*0170*/  LDG.E.128 R20, [R24.64+0x1800] ;  /* 0x0018000418147981 */ /* 0x0040a8000c1e1d00 */
[----:B0-----:R-:W2:Y:S01]  /*0180*/  LDG.E.128 R24, [R28.64+0x1800] ;  /* 0x001800041c187981 */ /* 0x001ea2000c1e1d00 */
[----:B----4-:R0:W-:Y:S02]  /*0190*/  DMUL R8, R8, R12 ;  /* 0x0000000c08087228 */ /* 0x0101e40000000000 */
[----:B0-----:R-:W-:Y:S02]  /*01a0*/  IMAD.WIDE.U32 R12, R3, R0, c[0x0][0x168] ;  /* 0x00005a00030c7625 */ /* 0x001fe400078e0000 */
[----:B------:R-:W0:-:S04]  /*01b0*/  DMUL R10, R10, R14 ;  /* 0x0000000e0a0a7228 */ /* 0x000e080000000000 */
[----:B------:R-:W-:Y:S01]  /*01c0*/  IMAD.WIDE R12, R2, 0x10, R12 ;  /* 0x00000010020c7825 */ /* 0x000fe200078e020c */
[----:B--2---:R-:W-:-:S04]  /*01d0*/  DMUL R22, R22, R26 ;  /* 0x0000001a16167228 */ /* 0x004fc80000000000 */
[----:B------:R-:W2:Y:S01]  /*01e0*/  DMUL R20, R20, R24 ;  /* 0x0000001814147228 */ /* 0x000ea20000000000 */
[----:B-1----:R-:W-:Y:S04]  /*01f0*/  STG.E.128 [R12.64], R4 ;  /* 0x000000040c007986 */ /* 0x002fe8000c101d04 */
[----:B---3--:R-:W-:Y:S04]  /*0200*/  STG.E.128 [R12.64+0x800], R16 ;  /* 0x000800100c007986 */ /* 0x008fe8000c101d04 */
[----:B0-----:R-:W-:Y:S04]  /*0210*/  STG.E.128 [R12.64+0x1000], R8 ;  /* 0x001000080c007986 */ /* 0x001fe8000c101d04 */
[----:B--2---:R-:W-:Y:S01]  /*0220*/  STG.E.128 [R12.64+0x1800], R20 ;  /* 0x001800140c007986 */ /* 0x004fe2000c101d04 */
[----:B------:R-:W-:Y:S05]  /*0230*/  EXIT ;  /* 0x000000000000794d */ /* 0x000fea0003800000 */
.L_x_8542:
[----:B------:R-:W0:Y:S01]  /*0240*/  S2R R2, SR_TID.X ;  /* 0x0000000000027919 */ /* 0x000e220000002100 */
[----:B------:R-:W-:Y:S01]  /*0250*/  CS2R R20, SRZ ;  /* 0x0000000000147805 */ /* 0x000fe2000001ff00 */
[----:B------:R-:W-:Y:S01]  /*0260*/  CS2R R16, SRZ ;  /* 0x0000000000107805 */ /* 0x000fe2000001ff00 */
[----:B0-----:R-:W-:-:S02]  /*0270*/  ISETP.GE.AND P0, PT, R2, R0, PT ;  /* 0x000000000200720c */ /* 0x001fc40003f06270 */
[----:B------:R-:W-:-:S11]  /*0280*/  MOV R4, R2 ;  /* 0x0000000200047202 */ /* 0x000fd60000000f00 */
[----:B------:R-:W-:Y:S01]  /*0290*/  @!P0 IMAD.IADD R10, R3, 0x1, R4 ;  /* 0x00000001030a8824 */ /* 0x000fe200078e0204 */
[----:B------:R-:W-:Y:S02]  /*02a0*/  @!P0 IADD3 R4, R4, 0x80, RZ ;  /* 0x0000008004048810 */ /* 0x000fe40007ffe0ff */
[----:B------:R-:W-:Y:S02]  /*02b0*/  @!P0 MOV R11, 0x8 ;  /* 0x00000008000b8802 */ /* 0x000fe40000000f00 */
[----:B------:R-:W-:Y:S01]  /*02c0*/  ISETP.GE.AND P1, PT, R4, R0, PT ;  /* 0x000000000400720c */ /* 0x000fe20003f26270 */
[----:B------:R-:W-:Y:S01]  /*02d0*/  CS2R R14, SRZ ;  /* 0x00000000000e7805 */ /* 0x000fe2000001ff00 */
[----:B------:R-:W-:Y:S01]  /*02e0*/  CS2R R8, SRZ ;  /* 0x0000000000087805 */ /* 0x000fe2000001ff00 */
[----:B------:R-:W-:-:S04]  /*02f0*/  @!P0 IMAD.WIDE.U32 R6, R10, R11, c[0x0][0x170] ;  /* 0x00005c000a068625 */ /* 0x000fc800078e000b */
[----:B------:R-:W-:Y:S01]  /*0300*/  @!P0 IMAD.WIDE.U32 R10, R10, R11, c[0x0][0x178] ;  /* 0x00005e000a0a8625 */ /* 0x000fe200078e000b */
[----:B------:R0:W2:Y:S04]  /*0310*/  @!P0 LDG.E.64 R20, [R6.64] ;  /* 0x0000000406148981 */ /* 0x0000a8000c1e1b00 */
[----:B------:R1:W2:Y:S01]  /*0320*/  @!P0 LDG.E.64 R16, [R10.64] ;  /* 0x000000040a108981 */ /* 0x0002a2000c1e1b00 */
[----:B------:R-:W-:Y:S01]  /*0330*/  @!P1 MOV R19, 0x8 ;  /* 0x0000000800139802 */ /* 0x000fe20000000f00 */
[----:B------:R-:W-:-:S04]  /*0340*/  @!P1 IMAD.IADD R18, R3, 0x1, R4 ;  /* 0x0000000103129824 */ /* 0x000fc800078e0204 */
[----:B------:R-:W-:-:S04]  /*0350*/  @!P1 IMAD.WIDE.U32 R12, R18, R19, c[0x0][0x170] ;  /* 0x00005c00120c9625 */ /* 0x000fc800078e0013 */
[----:B------:R-:W-:Y:S01]  /*0360*/  @!P1 IMAD.WIDE.U32 R18, R18, R19, c[0x0][0x178] ;  /* 0x00005e0012129625 */ /* 0x000fe200078e0013 */
[----:B------:R3:W4:Y:S04]  /*0370*/  @!P1 LDG.E.64 R14, [R12.64] ;  /* 0x000000040c0e9981 */ /* 0x000728000c1e1b00 */
[----:B------:R5:W4:Y:S01]  /*0380*/  @!P1 LDG.E.64 R8, [R18.64] ;  /* 0x0000000412089981 */ /* 0x000b22000c1e1b00 */
[----:B------:R-:W-:-:S04]  /*0390*/  @!P1 IADD3 R4, R4, 0x80, RZ ;  /* 0x0000008004049810 */ /* 0x000fc80007ffe0ff */
[----:B------:R-:W-:-:S13]  /*03a0*/  ISETP.GE.AND P2, PT, R4, R0, PT ;  /* 0x000000000400720c */ /* 0x000fda0003f46270 */
[----:B------:R-:W-:Y:S01]  /*03b0*/  @!P2 IMAD.IADD R26, R3, 0x1, R4 ;  /* 0x00000001031aa824 */ /* 0x000fe200078e0204 */
[----:B------:R-:W-:-:S04]  /*03c0*/  @!P2 IADD3 R4, R4, 0x80, RZ ;  /* 0x000000800404a810 */ /* 0x000fc80007ffe0ff */
[----:B------:R-:W-:Y:S02]  /*03d0*/  ISETP.GE.AND P3, PT, R4, R0, PT ;  /* 0x000000000400720c */ /* 0x000fe40003f66270 */
[----:B0-----:R-:W-:-:S11]  /*03e0*/  @!P2 MOV R7, 0x8 ;  /* 0x000000080007a802 */ /* 0x001fd60000000f00 */
[----:B------:R-:W-:Y:S01]  /*03f0*/  @!P3 IMAD.IADD R5, R3, 0x1, R4 ;  /* 0x000000010305b824 */ /* 0x000fe200078e0204 */
[----:B------:R-:W-:-:S04]  /*0400*/  @!P3 IADD3 R4, R4, 0x80, RZ ;  /* 0x000000800404b810 */ /* 0x000fc80007ffe0ff */
[----:B------:R-:W-:Y:S02]  /*0410*/  ISETP.GE.AND P1, PT, R4, R0, PT ;  /* 0x000000000400720c */ /* 0x000fe40003f26270 */
[----:B-----5:R-:W-:Y:S01]  /*0420*/  @!P3 MOV R18, 0x8 ;  /* 0x000000080012b802 */ /* 0x020fe20000000f00 */
[CC--:B------:R-:W-:Y:S01]  /*0430*/  @!P2 IMAD.WIDE.U32 R28, R26.reuse, R7.reuse, c[0x0][0x170] ;  /* 0x00005c001a1ca625 */ /* 0x0c0fe200078e0007 */
[----:B------:R-:W-:Y:S01]  /*0440*/  CS2R R24, SRZ ;  /* 0x0000000000187805 */ /* 0x000fe2000001ff00 */
[----:B-1----:R-:W-:Y:S02]  /*0450*/  CS2R R10, SRZ ;  /* 0x00000000000a7805 */ /* 0x002fe4000001ff00 */
[----:B---3--:R-:W-:Y:S01]  /*0460*/  @!P2 IMAD.WIDE.U32 R12, R26, R7, c[0x0][0x178] ;  /* 0x00005e001a0ca625 */ /* 0x008fe200078e0007 */
[----:B------:R-:W-:Y:S02]  /*0470*/  CS2R R22, SRZ ;  /* 0x0000000000167805 */ /* 0x000fe4000001ff00 */
[----:B------:R0:W3:Y:S01]  /*0480*/  @!P2 LDG.E.64 R24, [R28.64] ;  /* 0x000000041c18a981 */ /* 0x0000e2000c1e1b00 */
[----:B------:R-:W-:Y:S01]  /*0490*/  @!P3 IMAD.WIDE.U32 R26, R5, R18, c[0x0][0x170] ;  /* 0x00005c00051ab625 */ /* 0x000fe200078e0012 */
[----:B------:R-:W-:-:S02]  /*04a0*/  CS2R R6, SRZ ;  /* 0x0000000000067805 */ /* 0x000fc4000001ff00 */
[----:B------:R1:W3:Y:S01]  /*04b0*/  @!P2 LDG.E.64 R10, [R12.64] ;  /* 0x000000040c0aa981 */ /* 0x0002e2000c1e1b00 */
[----:B------:R-:W-:-:S03]  /*04c0*/  @!P3 IMAD.WIDE.U32 R18, R5, R18, c[0x0][0x178] ;  /* 0x00005e000512b625 */ /* 0x000fc600078e0012 */
[----:B------:R5:W3:Y:S01]  /*04d0*/  @!P3 LDG.E.64 R22, [R26.64] ;  /* 0x000000041a16b981 */ /* 0x000ae2000c1e1b00 */
[----:B------:R-:W-:Y:S01]  /*04e0*/  @!P1 IMAD.IADD R5, R3, 0x1, R4 ;  /* 0x0000000103059824 */ /* 0x000fe200078e0204 */
[----:B------:R-:W-:Y:S02]  /*04f0*/  @!P1 IADD3 R4, R4, 0x80, RZ ;  /* 0x0000008004049810 */ /* 0x000fe40007ffe0ff */
[----:B------:R0:W3:Y:S02]  /*0500*/  @!P3 LDG.E.64 R6, [R18.64] ;  /* 0x000000041206b981 */ /* 0x0000e4000c1e1b00 */
[----:B------:R-:W-:Y:S02]  /*0510*/  ISETP.GE.AND P2, PT, R4, R0, PT ;  /* 0x000000000400720c */ /* 0x000fe40003f46270 */
[----:B-----5:R-:W-:Y:S01]  /*0520*/  @!P1 MOV R26, 0x8 ;  /* 0x00000008001a9802 */ /* 0x020fe20000000f00 */
[----:B0-----:R-:W-:-:S04]  /*0530*/  CS2R R18, SRZ ;  /* 0x0000000000127805 */ /* 0x001fc8000001ff00 */
[----:B------:R-:W-:Y:S01]  /*0540*/  @!P1 IMAD.WIDE.U32 R28, R5, R26, c[0x0][0x170] ;  /* 0x00005c00051c9625 */ /* 0x000fe200078e001a */
[----:B-1----:R-:W-:-:S03]  /*0550*/  CS2R R12, SRZ ;  /* 0x00000000000c7805 */ /* 0x002fc6000001ff00 */
[----:B------:R-:W-:Y:S01]  /*0560*/  @!P1 IMAD.WIDE.U32 R26, R5, R26, c[0x0][0x178] ;  /* 0x00005e00051a9625 */ /* 0x000fe200078e001a */
[----:B------:R0:W5:Y:S04]  /*0570*/  @!P1 LDG.E.64 R18, [R28.64] ;  /* 0x000000041c129981 */ /* 0x000168000c1e1b00 */
[----:B------:R1:W5:Y:S01]  /*0580*/  @!P1 LDG.E.64 R12, [R26.64] ;  /* 0x000000041a0c9981 */ /* 0x000362000c1e1b00 */
[----:B0-----:R-:W-:Y:S01]  /*0590*/  @!P2 MOV R29, 0x8 ;  /* 0x00000008001da802 */ /* 0x001fe20000000f00 */
[----:B------:R-:W-:-:S04]  /*05a0*/  @!P2 IMAD.IADD R28, R3, 0x1, R4 ;  /* 0x00000001031ca824 */ /* 0x000fc800078e0204 */
[----:B-1----:R-:W-:-:S04]  /*05b0*/  @!P2 IMAD.WIDE.U32 R26, R28, R29, c[0x0][0x170] ;  /* 0x00005c001c1aa625 */ /* 0x002fc800078e001d */
[----:B------:R-:W-:Y:S01]  /*05c0*/  @!P2 IMAD.WIDE.U32 R28, R28, R29, c[0x0][0x178] ;  /* 0x00005e001c1ca625 */ /* 0x000fe200078e001d */
[----:B--2---:R0:W1:Y:S02]  /*05d0*/  DMUL R16, R16, R20 ;  /* 0x0000001410107228 */ /* 0x0040640000000000 */
[----:B0-----:R-:W-:-:S06]  /*05e0*/  CS2R R20, SRZ ;  /* 0x0000000000147805 */ /* 0x001fcc000001ff00 */
[----:B------:R0:W2:Y:S01]  /*05f0*/  @!P2 LDG.E.64 R20, [R28.64] ;  /* 0x000000041c14a981 */ /* 0x0000a2000c1e1b00 */
[----:B----4-:R4:W0:Y:S02]  /*0600*/  DMUL R8, R8, R14 ;  /* 0x0000000e08087228 */ /* 0x0108240000000000 */
[----:B----4-:R-:W-:-:S06]  /*0610*/  CS2R R14, SRZ ;  /* 0x00000000000e7805 */ /* 0x010fcc000001ff00 */
[----:B------:R4:W2:Y:S01]  /*0620*/  @!P2 LDG.E.64 R14, [R26.64] ;  /* 0x000000041a0ea981 */ /* 0x0008a2000c1e1b00 */
[----:B------:R-:W-:-:S04]  /*0630*/  @!P2 IADD3 R4, R4, 0x80, RZ ;  /* 0x000000800404a810 */ /* 0x000fc80007ffe0ff */
[----:B------:R-:W-:-:S13]  /*0640*/  ISETP.GE.AND P2, PT, R4, R0, PT ;  /* 0x000000000400720c */ /* 0x000fda0003f46270 */
[----:B------:R-:W-:Y:S01]  /*0650*/  @!P2 IMAD.IADD R5, R3, 0x1, R4 ;  /* 0x000000010305a824 */ /* 0x000fe200078e0204 */
[----:B------:R-:W-:-:S04]  /*0660*/  @!P2 IADD3 R4, R4, 0x80, RZ ;  /* 0x000000800404a810 */ /* 0x000fc80007ffe0ff */
[----:B------:R-:W-:Y:S02]  /*0670*/  ISETP.GE.AND P1, PT, R4, R0, PT ;  /* 0x000000000400720c */ /* 0x000fe40003f26270 */
[----:B----4-:R-:W-:Y:S01]  /*0680*/  @!P2 MOV R26, 0x8 ;  /* 0x00000008001aa802 */ /* 0x010fe20000000f00 */
[----:B0-----:R-:W-:-:S10]  /*0690*/  CS2R R28, SRZ ;  /* 0x00000000001c7805 */ /* 0x001fd4000001ff00 */
[----:B------:R-:W-:Y:S01]  /*06a0*/  @!P1 IMAD.IADD R4, R3, 0x1, R4 ;  /* 0x0000000103049824 */ /* 0x000fe200078e0204 */
[----:B---3--:R0:W3:Y:S02]  /*06b0*/  DMUL R10, R10, R24 ;  /* 0x000000180a0a7228 */ /* 0x0080e40000000000 */
[----:B0-----:R-:W-:-:S04]  /*06c0*/  @!P2 IMAD.WIDE.U32 R24, R5, R26, c[0x0][0x170] ;  /* 0x00005c000518a625 */ /* 0x001fc800078e001a */
[----:B------:R-:W-:Y:S01]  /*06d0*/  @!P2 IMAD.WIDE.U32 R26, R5, R26, c[0x0][0x178] ;  /* 0x00005e00051aa625 */ /* 0x000fe200078e001a */
[----:B------:R0:W4:Y:S02]  /*06e0*/  DMUL R6, R6, R22 ;  /* 0x0000001606067228 */ /* 0x0001240000000000 */
[----:B0-----:R-:W-:Y:S01]  /*06f0*/  CS2R R22, SRZ ;  /* 0x0000000000167805 */ /* 0x001fe2000001ff00 */
[----:B------:R-:W-:-:S05]  /*0700*/  @!P1 MOV R5, 0x8 ;  /* 0x0000000800059802 */ /* 0x000fca0000000f00 */
[----:B------:R0:W3:Y:S02]  /*0710*/  @!P2 LDG.E.64 R22, [R24.64] ;  /* 0x000000041816a981 */ /* 0x0000e4000c1e1b00 */
[----:B0-----:R-:W-:Y:S01]  /*0720*/  @!P1 IMAD.WIDE.U32 R24, R4, R5, c[0x0][0x178] ;  /* 0x00005e0004189625 */ /* 0x001fe200078e0005 */
[----:B-----5:R0:W0:Y:S02]  /*0730*/  DMUL R12, R12, R18 ;  /* 0x000000120c0c7228 */ /* 0x0200240000000000 */
[----:B0-----:R-:W-:-:S06]  /*0740*/  CS2R R18, SRZ ;  /* 0x0000000000127805 */ /* 0x001fcc000001ff00 */
[----:B------:R0:W3:Y:S01]  /*0750*/  @!P2 LDG.E.64 R18, [R26.64] ;  /* 0x000000041a12a981 */ /* 0x0000e2000c1e1b00 */
[----:B--2---:R2:W0:Y:S02]  /*0760*/  DMUL R14, R20, R14 ;  /* 0x0000000e140e7228 */ /* 0x0044240000000000 */
[----:B--2---:R-:W-:Y:S02]  /*0770*/  @!P1 IMAD.WIDE.U32 R20, R4, R5, c[0x0][0x170] ;  /* 0x00005c0004149625 */ /* 0x004fe400078e0005 */
[----:B------:R-:W-:-:S03]  /*0780*/  CS2R R4, SRZ ;  /* 0x0000000000047805 */ /* 0x000fc6000001ff00 */
[----:B------:R2:W5:Y:S04]  /*0790*/  @!P1 LDG.E.64 R28, [R20.64] ;  /* 0x00000004141c9981 */ /* 0x000568000c1e1b00 */
[----:B------:R-:W5:Y:S01]  /*07a0*/  @!P1 LDG.E.64 R4, [R24.64] ;  /* 0x0000000418049981 */ /* 0x000f62000c1e1b00 */
[----:B0-----:R-:W-:Y:S02]  /*07b0*/  IADD3 R26, R2, 0x80, RZ ;  /* 0x00000080021a7810 */ /* 0x001fe40007ffe0ff */
[----:B--2---:R-:W-:Y:S01]  /*07c0*/  @!P0 MOV R21, 0x8 ;  /* 0x0000000800158802 */ /* 0x004fe20000000f00 */
[----:B------:R-:W-:Y:S02]  /*07d0*/  @!P0 IMAD.IADD R20, R3, 0x1, R2 ;  /* 0x0000000103148824 */ /* 0x000fe400078e0202 */
[----:B------:R-:W-:-:S02]  /*07e0*/  @!P0 IMAD.MOV.U32 R2, RZ, RZ, R26 ;  /* 0x000000ffff028224 */ /* 0x000fc400078e001a */
[----:B------:R-:W-:-:S05]  /*07f0*/  @!P0 IMAD.WIDE.U32 R20, R20, R21, c[0x0][0x168] ;  /* 0x00005a0014148625 */ /* 0x000fca00078e0015 */
[----:B-1----:R0:W-:Y:S01]  /*0800*/  @!P0 STG.E.64 [R20.64], R16 ;  /* 0x0000001014008986 */ /* 0x0021e2000c101b04 */
[----:B------:R-:W-:Y:S01]  /*0810*/  ISETP.GE.AND P0, PT, R2, R0, PT ;  /* 0x000000000200720c */ /* 0x000fe20003f06270 */
[----:B------:R-:W-:Y:S01]  /*0820*/  BSSY B0, `(.L_x_8543) ;  /* 0x000002e000007945 */ /* 0x000fe20003800000 */
[----:B------:R-:W-:Y:S01]  /*0830*/  BSSY B1, `(.L_x_8544) ;  /* 0x0000026000017945 */ /* 0x000fe20003800000 */
[----:B---3--:R0:W1:-:S04]  /*0840*/  DMUL R18, R18, R22 ;  /* 0x0000001612127228 */ /* 0x0080480000000000 */
[----:B-----5:R0:W2:-:S06]  /*0850*/  DMUL R4, R4, R28 ;  /* 0x0000001c04047228 */ /* 0x02008c0000000000 */
[----:B------:R-:W-:Y:S05]  /*0860*/  @P0 BRA `(.L_x_8545) ;  /* 0x000000c000000947 */ /* 0x000fea0003800000 */
[----:B01--4-:R-:W-:Y:S01]  /*0870*/  IADD3 R16, R3, R2, RZ ;  /* 0x0000000203107210 */ /* 0x013fe20007ffe0ff */
[----:B------:R-:W-:Y:S01]  /*0880*/  IMAD.MOV.U32 R17, RZ, RZ, 0x8 ;  /* 0x00000008ff117424 */ /* 0x000fe200078e00ff */
[----:B------:R-:W-:-:S03]  /*0890*/  IADD3 R2, R2, 0x80, RZ ;  /* 0x0000008002027810 */ /* 0x000fc60007ffe0ff */
[----:B------:R-:W-:Y:S01]  /*08a0*/  IMAD.WIDE.U32 R16, R16, R17, c[0x0][0x168] ;  /* 0x00005a0010107625 */ /* 0x000fe200078e0011 */
[----:B------:R-:W-:-:S04]  /*08b0*/  ISETP.GE.AND P0, PT, R2, R0, PT ;  /* 0x000000000200720c */ /* 0x000fc80003f06270 */
[----:B------:R0:W-:Y:S09]  /*08c0*/  STG.E.64 [R16.64], R8 ;  /* 0x0000000810007986 */ /* 0x0001f2000c101b04 */
[----:B------:R-:W-:Y:S05]  /*08d0*/  @P0 BRA `(.L_x_8546) ;  /* 0x000000c000000947 */ /* 0x000fea0003800000 */
[----:B0-----:R-:W-:Y:S01]  /*08e0*/  IADD3 R8, R3, R2, RZ ;  /* 0x0000000203087210 */ /* 0x001fe20007ffe0ff */
[----:B------:R-:W-:Y:S01]  /*08f0*/  IMAD.MOV.U32 R9, RZ, RZ, 0x8 ;  /* 0x00000008ff097424 */ /* 0x000fe200078e00ff */
[----:B------:R-:W-:-:S03]  /*0900*/  IADD3 R2, R2, 0x80, RZ ;  /* 0x0000008002027810 */ /* 0x000fc60007ffe0ff */
[----:B------:R-:W-:-:S05]  /*0910*/  IMAD.WIDE.U32 R8, R8, R9, c[0x0][0x168] ;  /* 0x00005a0008087625 */ /* 0x000fca00078e0009 */
[----:B------:R0:W-:Y:S02]  /*0920*/  STG.E.64 [R8.64], R10 ;  /* 0x0000000a08007986 */ /* 0x0001e4000c101b04 */
.L_x_8545:
[----:B-1--4-:R-:W-:-:S13]  /*0930*/  ISETP.GE.AND P0, PT, R2, R0, PT ;  /* 0x000000000200720c */ /* 0x012fda0003f06270 */
[----:B------:R-:W-:Y:S05]  /*0940*/  @P0 BRA `(.L_x_8547) ;  /* 0x000000c000000947 */ /* 0x000fea0003800000 */
[----:B0-----:R-:W-:Y:S01]  /*0950*/  IADD3 R8, R3, R2, RZ ;  /* 0x0000000203087210 */ /* 0x001fe20007ffe0ff */
[----:B------:R-:W-:Y:S01]  /*0960*/  IMAD.MOV.U32 R9, RZ, RZ, 0x8 ;  /* 0x00000008ff097424 */ /* 0x000fe200078e00ff */
[----:B------:R-:W-:-:S03]  /*0970*/  IADD3 R2, R2, 0x80, RZ ;  /* 0x0000008002027810 */ /* 0x000fc60007ffe0ff */
[----:B------:R-:W-:-:S05]  /*0980*/  IMAD.WIDE.U32 R8, R8, R9, c[0x0][0x168] ;  /* 0x00005a0008087625 */ /* 0x000fca00078e0009 */
[----:B------:R0:W-:Y:S02]  /*0990*/  STG.E.64 [R8.64], R6 ;  /* 0x0000000608007986 */ /* 0x0001e4000c101b04 */
.L_x_8546:
[----:B------:R-:W-:-:S13]  /*09a0*/  ISETP.GE.AND P0, PT, R2, R0, PT ;  /* 0x000000000200720c */ /* 0x000fda0003f06270 */
[----:B------:R-:W-:Y:S05]  /*09b0*/  @P0 BRA `(.L_x_8548) ;  /* 0x000000d000000947 */ /* 0x000fea0003800000 */
[----:B0-----:R-:W-:Y:S01]  /*09c0*/  IADD3 R6, R3, R2, RZ ;  /* 0x0000000203067210 */ /* 0x001fe20007ffe0ff */
[----:B------:R-:W-:Y:S01]  /*09d0*/  IMAD.MOV.U32 R7, RZ, RZ, 0x8 ;  /* 0x00000008ff077424 */ /* 0x000fe200078e00ff */
[----:B------:R-:W-:-:S03]  /*09e0*/  IADD3 R2, R2, 0x80, RZ ;  /* 0x0000008002027810 */ /* 0x000fc60007ffe0ff */
[----:B------:R-:W-:-:S05]  /*09f0*/  IMAD.WIDE.U32 R6, R6, R7, c[0x0][0x168] ;  /* 0x00005a0006067625 */ /* 0x000fca00078e0007 */
[----:B------:R0:W-:Y:S02]  /*0a00*/  STG.E.64 [R6.64], R12 ;  /* 0x0000000c06007986 */ /* 0x0001e4000c101b04 */
.L_x_8547:
[----:B------:R-:W-:-:S13]  /*0a10*/  ISETP.GE.AND P0, PT, R2, R0, PT ;  /* 0x000000000200720c */ /* 0x000fda0003f06270 */
[----:B------:R-:W-:Y:S01]  /*0a20*/  @P0 BREAK B1 ;  /* 0x0000000000010942 */ /* 0x000fe20003800000 */
[----:B------:R-:W-:Y:S05]  /*0a30*/  @P0 BRA `(.L_x_8549) ;  /* 0x000000c000000947 */ /* 0x000fea0003800000 */
[----:B0-----:R-:W-:Y:S01]  /*0a40*/  IADD3 R6, R3, R2, RZ ;  /* 0x0000000203067210 */ /* 0x001fe20007ffe0ff */
[----:B------:R-:W-:Y:S01]  /*0a50*/  IMAD.MOV.U32 R7, RZ, RZ, 0x8 ;  /* 0x00000008ff077424 */ /* 0x000fe200078e00ff */
[----:B------:R-:W-:-:S03]  /*0a60*/  IADD3 R2, R2, 0x80, RZ ;  /* 0x0000008002027810 */ /* 0x000fc60007ffe0ff */
[----:B------:R-:W-:-:S05]  /*0a70*/  IMAD.WIDE.U32 R6, R6, R7, c[0x0][0x168] ;  /* 0x00005a0006067625 */ /* 0x000fca00078e0007 */
[----:B------:R0:W-:Y:S02]  /*0a80*/  STG.E.64 [R6.64], R14 ;  /* 0x0000000e06007986 */ /* 0x0001e4000c101b04 */
.L_x_8548:
[----:B------:R-:W-:Y:S05]  /*0a90*/  BSYNC B1 ;  /* 0x0000000000017941 */ /* 0x000fea0003800000 */
.L_x_8544:
[----:B------:R-:W-:-:S13]  /*0aa0*/  ISETP.GE.AND P0, PT, R2, R0, PT ;  /* 0x000000000200720c */ /* 0x000fda0003f06270 */
[----:B0-----:R-:W-:Y:S01]  /*0ab0*/  @!P0 IADD3 R6, R3, R2, RZ ;  /* 0x0000000203068210 */ /* 0x001fe20007ffe0ff */
[----:B------:R-:W-:Y:S01]  /*0ac0*/  @!P0 IMAD.MOV.U32 R7, RZ, RZ, 0x8 ;  /* 0x00000008ff078424 */ /* 0x000fe200078e00ff */
[----:B------:R-:W-:-:S03]  /*0ad0*/  @!P0 IADD3 R2, R2, 0x80, RZ ;  /* 0x0000008002028810 */ /* 0x000fc60007ffe0ff */
[----:B------:R-:W-:-:S05]  /*0ae0*/  @!P0 IMAD.WIDE.U32 R6, R6, R7, c[0x0][0x168] ;  /* 0x00005a0006068625 */ /* 0x000fca00078e0007 */
[----:B------:R0:W-:Y:S02]  /*0af0*/  @!P0 STG.E.64 [R6.64], R18 ;  /* 0x0000001206008986 */ /* 0x0001e4000c101b04 */
.L_x_8549:
[----:B------:R-:W-:Y:S05]  /*0b00*/  BSYNC B0 ;  /* 0x0000000000007941 */ /* 0x000fea0003800000 */
.L_x_8543:
[----:B------:R-:W-:Y:S01]  /*0b10*/  WARPSYNC 0xffffffff ;  /* 0xffffffff00007948 */ /* 0x000fe20003800000 */
[----:B------:R-:W-:-:S13]  /*0b20*/  ISETP.GE.AND P0, PT, R2, R0, PT ;  /* 0x000000000200720c */ /* 0x000fda0003f06270 */
[----:B------:R-:W-:Y:S05]  /*0b30*/  @P0 EXIT ;  /* 0x000000000000094d */ /* 0x000fea0003800000 */
[----:B------:R-:W-:Y:S01]  /*0b40*/  IADD3 R2, R3, R2, RZ ;  /* 0x0000000203027210 */ /* 0x000fe20007ffe0ff */
[----:B------:R-:W-:-:S04]  /*0b50*/  IMAD.MOV.U32 R3, RZ, RZ, 0x8 ;  /* 0x00000008ff037424 */ /* 0x000fc800078e00ff */
[----:B------:R-:W-:-:S05]  /*0b60*/  IMAD.WIDE.U32 R2, R2, R3, c[0x0][0x168] ;  /* 0x00005a0002027625 */ /* 0x000fca00078e0003 */
[----:B--2---:R-:W-:Y:S01]  /*0b70*/  STG.E.64 [R2.64], R4 ;  /* 0x0000000402007986 */ /* 0x004fe2000c101b04 */
[----:B------:R-:W-:Y:S05]  /*0b80*/  EXIT ;  /* 0x000000000000794d */ /* 0x000fea0003800000 */
.L_x_8550:
        /* <DEDUP_REMOVED lines=15> */
.L_x_26799:


//--------------------- .text._ZN2at6native29vectorized_elementwise_kernelILi4EZZZNS0_49_GLOBAL__N__b919a28f_16_Normalization_cu_5c38458736batch_norm_elementwise_backward_evalERKNS_6TensorES5_S5_S5_ENKUlvE0_clEvENKUlvE_clEvEUlddE_St5arrayIPcLm3EEEEviT0_T1_ --------------------------
	.section	.text._ZN2at6native29vectorized_elementwise_kernelILi4EZZZNS0_49_GLOBAL__N__b919a28f_16_Normalization_cu_5c38458736batch_norm_elementwise_backward_evalERKNS_6TensorES5_S5_S5_ENKUlvE0_clEvENKUlvE_clEvEUlddE_St5arrayIPcLm3EEEEviT0_T1_,"ax",@progbits
	.sectioninfo	@"SHI_REGISTERS=32"
	.align	128
        .global         _ZN2at6native29vectorized_elementwise_kernelILi4EZZZNS0_49_GLOBAL__N__b919a28f_16_Normalization_cu_5c38458736batch_norm_elementwise_backward_evalERKNS_6TensorES5_S5_S5_ENKUlvE0_clEvENKUlvE_clEvEUlddE_St5arrayIPcLm3EEEEviT0_T1_
        .type           _ZN2at6native29vectorized_elementwise_kernelILi4EZZZNS0_49_GLOBAL__N__b919a28f_16_Normalization_cu_5c38458736batch_norm_elementwise_backward_evalERKNS_6TensorES5_S5_S5_ENKUlvE0_clEvENKUlvE_clEvEUlddE_St5arrayIPcLm3EEEEviT0_T1_,@function
        .size           _ZN2at6native29vectorized_elementwise_kernelILi4EZZZNS0_49_GLOBAL__N__b919a28f_16_Normalization_cu_5c38458736batch_norm_elementwise_backward_evalERKNS_6TensorES5_S5_S5_ENKUlvE0_clEvENKUlvE_clEvEUlddE_St5arrayIPcLm3EEEEviT0_T1_,(.L_x_26800 - _ZN2at6native29vectorized_elementwise_kernelILi4EZZZNS0_49_GLOBAL__N__b919a28f_16_Normalization_cu_5c38458736batch_norm_elementwise_backward_evalERKNS_6TensorES5_S5_S5_ENKUlvE0_clEvENKUlvE_clEvEUlddE_St5arrayIPcLm3EEEEviT0_T1_)
        .other          _ZN2at6native29vectorized_elementwise_kernelILi4EZZZNS0_49_GLOBAL__N__b919a28f_16_Normalization_cu_5c38458736batch_norm_elementwise_backward_evalERKNS_6TensorES5_S5_S5_ENKUlvE0_clEvENKUlvE_clEvEUlddE_St5arrayIPcLm3EEEEviT0_T1_,@"STO_CUDA_ENTRY STV_DEFAULT"
_ZN2at6native29vectorized_elementwise_kernelILi4EZZZNS0_49_GLOBAL__N__b919a28f_16_Normalization_cu_5c38458736batch_norm_elementwise_backward_evalERKNS_6TensorES5_S5_S5_ENKUlvE0_clEvENKUlvE_clEvEUlddE_St5arrayIPcLm3EEEEviT0_T1_:
.text._ZN2at6native29vectorized_elementwise_kernelILi4EZZZNS0_49_GLOBAL__N__b919a28f_16_Normalization_cu_5c38458736batch_norm_elementwise_backward_evalERKNS_6TensorES5_S5_S5_ENKUlvE0_clEvENKUlvE_clEvEUlddE_St5arrayIPcLm3EEEEviT0_T1_:
        /* <DEDUP_REMOVED lines=36> */
.L_x_8551:
        /* <DEDUP_REMOVED lines=111> */
.L_x_8554:
[----:B-1--4-:R-:W-:-:S13]  /*0930*/  ISETP.GE.AND P0, PT, R2, R0, PT ;  /* 0x000000000200720c */ /* 0x012fda0003f06270 */
[----:B------:R-:W-:Y:S05]  /*0940*/  @P0 BRA `(.L_x_8556) ;  /* 0x000000c000000947 */ /* 0x000fea0003800000 */
[----:B0-----:R-:W-:Y:S01]  /*0950*/  IADD3 R8, R3, R2, RZ ;  /* 0x0000000203087210 */ /* 0x001fe20007ffe0ff */
[----:B------:R-:W-:Y:S01]  /*0960*/  IMAD.MOV.U32 R9, RZ, RZ, 0x8 ;  /* 0x00000008ff097424 */ /* 0x000fe200078e00ff */
[----:B------:R-:W-:-:S03]  /*0970*/  IADD3 R2, R2, 0x80, RZ ;  /* 0x0000008002027810 */ /* 0x000fc60007ffe0ff */
[----:B------:R-:W-:-:S05]  /*0980*/  IMAD.WIDE.U32 R8, R8, R9, c[0x0][0x168] ;  /* 0x00005a0008087625 */ /* 0x000fca00078e0009 */
[----:B------:R0:W-:Y:S02]  /*0990*/  STG.E.64 [R8.64], R6 ;  /* 0x0000000608007986 */ /* 0x0001e4000c101b04 */
.L_x_8555:
[----:B------:R-:W-:-:S13]  /*09a0*/  ISETP.GE.AND P0, PT, R2, R0, PT ;  /* 0x000000000200720c */ /* 0x000fda0003f06270 */
[----:B------:R-:W-:Y:S05]  /*09b0*/  @P0 BRA `(.L_x_8557) ;  /* 0x000000d000000947 */ /* 0x000fea0003800000 */
[----:B0-----:R-:W-:Y:S01]  /*09c0*/  IADD3 R6, R3, R2, RZ ;  /* 0x0000000203067210 */ /* 0x001fe20007ffe0ff */
[----:B------:R-:W-:Y:S01]  /*09d0*/  IMAD.MOV.U32 R7, RZ, RZ, 0x8 ;  /* 0x00000008ff077424 */ /* 0x000fe200078e00ff */
[----:B------:R-:W-:-:S03]  /*09e0*/  IADD3 R2, R2, 0x80, RZ ;  /* 0x0000008002027810 */ /* 0x000fc60007ffe0ff */
[----:B------:R-:W-:-:S05]  /*09f0*/  IMAD.WIDE.U32 R6, R6, R7, c[0x0][0x168] ;  /* 0x00005a0006067625 */ /* 0x000fca00078e0007 */
[----:B------:R0:W-:Y:S02]  /*0a00*/  STG.E.64 [R6.64], R12 ;  /* 0x0000000c06007986 */ /* 0x0001e4000c101b04 */
.L_x_8556:
        /* <DEDUP_REMOVED lines=8> */
.L_x_8557:
[----:B------:R-:W-:Y:S05]  /*0a90*/  BSYNC B1 ;  /* 0x0000000000017941 */ /* 0x000fea0003800000 */
.L_x_8553:
[----:B------:R-:W-:-:S13]  /*0aa0*/  ISETP.GE.AND P0, PT, R2, R0, PT ;  /* 0x000000000200720c */ /* 0x000fda0003f06270 */
[----:B0-----:R-:W-:Y:S01]  /*0ab0*/  @!P0 IADD3 R6, R3, R2, RZ ;  /* 0x0000000203068210 */ /* 0x001fe20007ffe0ff */
[----:B------:R-:W-:Y:S01]  /*0ac0*/  @!P0 IMAD.MOV.U32 R7, RZ, RZ, 0x8 ;  /* 0x00000008ff078424 */ /* 0x000fe200078e00ff */
[----:B------:R-:W-:-:S03]  /*0ad0*/  @!P0 IADD3 R2, R2, 0x80, RZ ;  /* 0x0000008002028810 */ /* 0x000fc60007ffe0ff */
[----:B------:R-:W-:-:S05]  /*0ae0*/  @!P0 IMAD.WIDE.U32 R6, R6, R7, c[0x0][0x168] ;  /* 0x00005a0006068625 */ /* 0x000fca00078e0007 */
[----:B------:R0:W-:Y:S02]  /*0af0*/  @!P0 STG.E.64 [R6.64], R18 ;  /* 0x0000001206008986 */ /* 0x0001e4000c101b04 */
.L_x_8558:
[----:B------:R-:W-:Y:S05]  /*0b00*/  BSYNC B0 ;  /* 0x0000000000007941 */ /* 0x000fea0003800000 */
.L_x_8552:
        /* <DEDUP_REMOVED lines=8> */
.L_x_8559:
        /* <DEDUP_REMOVED lines=15> */
.L_x_26800:


//--------------------- .text._ZN2at6native29vectorized_elementwise_kernelILi8EZZZNS0_49_GLOBAL__N__b919a28f_16_Normalization_cu_5c38458736batch_norm_elementwise_backward_evalERKNS_6TensorES5_S5_S5_ENKUlvE0_clEvENKUlvE_clEvEUlddE_St5arrayIPcLm3EEEEviT0_T1_ --------------------------
	.section	.text._ZN2at6native29vectorized_elementwise_kernelILi8EZZZNS0_49_GLOBAL__N__b919a28f_16_Normalization_cu_5c38458736batch_norm_elementwise_backward_evalERKNS_6TensorES5_S5_S5_ENKUlvE0_clEvENKUlvE_clEvEUlddE_St5arrayIPcLm3EEEEviT0_T1_,"ax",@progbits
	.sectioninfo	@"SHI_REGISTERS=4"
	.align	128
        .global         _ZN2at6native29vectorized_elementwise_kernelILi8EZZZNS0_49_GLOBAL__N__b919a28f_16_Normalization_cu_5c38458736batch_norm_elementwise_backward_evalERKNS_6TensorES5_S5_S5_ENKUlvE0_clEvENKUlvE_clEvEUlddE_St5arrayIPcLm3EEEEviT0_T1_
        .type           _ZN2at6native29vectorized_elementwise_kernelILi8EZZZNS0_49_GLOBAL__N__b919a28f_16_Normalization_cu_5c38458736batch_norm_elementwise_backward_evalERKNS_6TensorES5_S5_S5_ENKUlvE0_clEvENKUlvE_clEvEUlddE_St5arrayIPcLm3EEEEviT0_T1_,@function
        .size           _ZN2at6native29vectorized_elementwise_kernelILi8EZZZNS0_49_GLOBAL__N__b919a28f_16_Normalization_cu_5c38458736batch_norm_elementwise_backward_evalERKNS_6TensorES5_S5_S5_ENKUlvE0_clEvENKUlvE_clEvEUlddE_St5arrayIPcLm3EEEEviT0_T1_,(.L_x_26801 - _ZN2at6native29vectorized_elementwise_kernelILi8EZZZNS0_49_GLOBAL__N__b919a28f_16_Normalization_cu_5c38458736batch_norm_elementwise_backward_evalERKNS_6TensorES5_S5_S5_ENKUlvE0_clEvENKUlvE_clEvEUlddE_St5arrayIPcLm3EEEEviT0_T1_)
        .other          _ZN2at6native29vectorized_elementwise_kernelILi8EZZZNS0_49_GLOBAL__N__b919a28f_16_Normalization_cu_5c38458736batch_norm_elementwise_backward_evalERKNS_6TensorES5_S5_S5_ENKUlvE0_clEvENKUlvE_clEvEUlddE_St5arrayIPcLm3EEEEviT0_T1_,@"STO_CUDA_ENTRY STV_DEFAULT"
_ZN2at6native29vectorized_elementwise_kernelILi8EZZZNS0_49_GLOBAL__N__b919a28f_16_Normalization_cu_5c38458736batch_norm_elementwise_backward_evalERKNS_6TensorES5_S5_S5_ENKUlvE0_clEvENKUlvE_clEvEUlddE_St5arrayIPcLm3EEEEviT0_T1_:
.text._ZN2at6native29vectorized_elementwise_kernelILi8EZZZNS0_49_GLOBAL__N__b919a28f_16_Normalization_cu_5c38458736batch_norm_elementwise_backward_evalERKNS_6TensorES5_S5_S5_ENKUlvE0_clEvENKUlvE_clEvEUlddE_St5arrayIPcLm3EEEEviT0_T1_:
[----:B------:R-:W-:Y:S02]  /*0000*/  MOV R1, c[0x0][0x28] ;  /* 0x00000a0000017a02 */ /* 0x000fe40000000f00 */
[----:B------:R-:W-:Y:S05]  /*0010*/  EXIT ;  /* 0x000000000000794d */ /* 0x000fea0003800000 */
.L_x_8560:
        /* <DEDUP_REMOVED lines=14> */
.L_x_26801:


//--------------------- .text._ZN2at6native18elementwise_kernelILi128ELi4EZNS0_15gpu_kernel_implIZZZNS0_49_GLOBAL__N__b919a28f_16_Normalization_cu_5c38458736batch_norm_elementwise_backward_evalERKNS_6TensorES6_S6_S6_ENKUlvE_clEvENKUlvE2_clEvEUlN3c108BFloat16EffE_EEvRNS_18TensorIteratorBaseERKT_EUliE_EEviT1_ --------------------------
	.section	.text._ZN2at6native18elementwise_kernelILi128ELi4EZNS0_15gpu_kernel_implIZZZNS0_49_GLOBAL__N__b919a28f_16_Normalization_cu_5c38458736batch_norm_elementwise_backward_evalERKNS_6TensorES6_S6_S6_ENKUlvE_clEvENKUlvE2_clEvEUlN3c108BFloat16EffE_EEvRNS_18TensorIteratorBaseERKT_EUliE_EEviT1_,"ax",@progbits
	.sectioninfo	@"SHI_REGISTERS=28"
	.align	128
        .global         _ZN2at6native18elementwise_kernelILi128ELi4EZNS0_15gpu_kernel_implIZZZNS0_49_GLOBAL__N__b919a28f_16_Normalization_cu_5c38458736batch_norm_elementwise_backward_evalERKNS_6TensorES6_S6_S6_ENKUlvE_clEvENKUlvE2_clEvEUlN3c108BFloat16EffE_EEvRNS_18TensorIteratorBaseERKT_EUliE_EEviT1_
        .type           _ZN2at6native18elementwise_kernelILi128ELi4EZNS0_15gpu_kernel_implIZZZNS0_49_GLOBAL__N__b919a28f_16_Normalization_cu_5c38458736batch_norm_elementwise_backward_evalERKNS_6TensorES6_S6_S6_ENKUlvE_clEvENKUlvE2_clEvEUlN3c108BFloat16EffE_EEvRNS_18TensorIteratorBaseERKT_EUliE_EEviT1_,@function
        .size           _ZN2at6native18elementwise_kernelILi128ELi4EZNS0_15gpu_kernel_implIZZZNS0_49_GLOBAL__N__b919a28f_16_Normalization_cu_5c38458736batch_norm_elementwise_backward_evalERKNS_6TensorES6_S6_S6_ENKUlvE_clEvENKUlvE2_clEvEUlN3c108BFloat16EffE_EEvRNS_18TensorIteratorBaseERKT_EUliE_EEviT1_,(.L_x_26802 - _ZN2at6native18elementwise_kernelILi128ELi4EZNS0_15gpu_kernel_implIZZZNS0_49_GLOBAL__N__b919a28f_16_Normalization_cu_5c38458736batch_norm_elementwise_backward_evalERKNS_6TensorES6_S6_S6_ENKUlvE_clEvENKUlvE2_clEvEUlN3c108BFloat16EffE_EEvRNS_18TensorIteratorBaseERKT_EUliE_EEviT1_)
        .other          _ZN2at6native18elementwise_kernelILi128ELi4EZNS0_15gpu_kernel_implIZZZNS0_49_GLOBAL__N__b919a28f_16_Normalization_cu_5c38458736batch_norm_elementwise_backward_evalERKNS_6TensorES6_S6_S6_ENKUlvE_clEvENKUlvE2_clEvEUlN3c108BFloat16EffE_EEvRNS_18TensorIteratorBaseERKT_EUliE_EEviT1_,@"STO_CUDA_ENTRY STV_DEFAULT"
_ZN2at6native18elementwise_kernelILi128ELi4EZNS0_15gpu_kernel_implIZZZNS0_49_GLOBAL__N__b919a28f_16_Normalization_cu_5c38458736batch_norm_elementwise_backward_evalERKNS_6TensorES6_S6_S6_ENKUlvE_clEvENKUlvE2_clEvEUlN3c108BFloat16EffE_EEvRNS_18TensorIteratorBaseERKT_EUliE_EEviT1_:
.text._ZN2at6native18elementwise_kernelILi128ELi4EZNS0_15gpu_kernel_implIZZZNS0_49_GLOBAL__N__b919a28f_16_Normalization_cu_5c38458736batch_norm_elementwise_backward_evalERKNS_6TensorES6_S6_S6_ENKUlvE_clEvENKUlvE2_clEvEUlN3c108BFloat16EffE_EEvRNS_18TensorIteratorBaseERKT_EUliE_EEviT1_:
        /* <DEDUP_REMOVED lines=11> */
[----:B------:R-:W-:Y:S02]  /*00b0*/  IMAD.MOV.U32 R0, RZ, RZ, RZ ;  /* 0x000000ffff007224 */ /* 0x000fe400078e00ff */
[----:B------:R-:W-:-:S06]  /*00c0*/  IMAD.MOV.U32 R16, RZ, RZ, RZ ;  /* 0x000000ffff107224 */ /* 0x000fcc00078e00ff */
        /* <DEDUP_REMOVED lines=274> */
[C---:B------:R-:W-:Y:S02]  /*11f0*/  IMAD R24, R3.reuse, c[0x0][0x420], R24 ;  /* 0x0001080003187a24 */ /* 0x040fe400078e0218 */
[----:B------:R-:W-:Y:S02]  /*1200*/  IMAD R23, R3, c[0x0][0x424], R23 ;  /* 0x0001090003177a24 */ /* 0x000fe400078e0217 */
.L_x_8563:
        /* <DEDUP_REMOVED lines=21> */
.L_x_8567:
[----:B------:R-:W2:Y:S02]  /*1360*/  LDG.E.U8 R2, [R2.64] ;  /* 0x0000002402027981 */ /* 0x000ea4000c1e1100 */
[----:B--2---:R-:W0:Y:S02]  /*1370*/  I2F.U16 R0, R2 ;  /* 0x0000000200007306 */ /* 0x004e240000101000 */
[----:B0-----:R-:W-:-:S04]  /*1380*/  F2FP.BF16.PACK_AB R0, RZ, R0 ;  /* 0x00000000ff00723e */ /* 0x001fc800000010ff */
[----:B------:R-:W-:Y:S01]  /*1390*/  PRMT R22, R0, 0x7610, R22 ;  /* 0x0000761000167816 */ /* 0x000fe20000000016 */
[----:B------:R-:W-:Y:S05]  /*13a0*/  BRA `(.L_x_8569) ;  /* 0x00000f0000007947 */ /* 0x000fea0003800000 */
.L_x_8566:
        /* <DEDUP_REMOVED lines=11> */
.L_x_8571:
[----:B------:R-:W2:Y:S02]  /*1460*/  LDG.E R2, [R2.64] ;  /* 0x0000002402027981 */ /* 0x000ea4000c1e1900 */
[----:B--2---:R-:W0:Y:S02]  /*1470*/  I2F R0, R2 ;  /* 0x0000000200007306 */ /* 0x004e240000201400 */
[----:B0-----:R-:W-:-:S04]  /*1480*/  F2FP.BF16.PACK_AB R0, RZ, R0 ;  /* 0x00000000ff00723e */ /* 0x001fc800000010ff */
[----:B------:R-:W-:Y:S01]  /*1490*/  PRMT R22, R0, 0x7610, R22 ;  /* 0x0000761000167816 */ /* 0x000fe20000000016 */
[----:B------:R-:W-:Y:S05]  /*14a0*/  BRA `(.L_x_8569) ;  /* 0x00000e0000007947 */ /* 0x000fea0003800000 */
.L_x_8570:
[----:B------:R-:W2:Y:S02]  /*14b0*/  LDG.E.U16 R2, [R2.64] ;  /* 0x0000002402027981 */ /* 0x000ea4000c1e1500 */
[----:B--2---:R-:W0:Y:S02]  /*14c0*/  I2F.S16 R0, R2 ;  /* 0x0000000200007306 */ /* 0x004e240000101400 */
[----:B0-----:R-:W-:-:S04]  /*14d0*/  F2FP.BF16.PACK_AB R0, RZ, R0 ;  /* 0x00000000ff00723e */ /* 0x001fc800000010ff */
[----:B------:R-:W-:Y:S01]  /*14e0*/  PRMT R22, R0, 0x7610, R22 ;  /* 0x0000761000167816 */ /* 0x000fe20000000016 */
[----:B------:R-:W-:Y:S05]  /*14f0*/  BRA `(.L_x_8569) ;  /* 0x00000db000007947 */ /* 0x000fea0003800000 */
.L_x_8565:
        /* <DEDUP_REMOVED lines=9> */
.L_x_8573:
[----:B------:R-:W2:Y:S02]  /*1590*/  LDG.E.U16 R0, [R2.64] ;  /* 0x0000002402007981 */ /* 0x000ea4000c1e1500 */
[----:B--2---:R-:W-:-:S05]  /*15a0*/  HADD2.F32 R0, -RZ, R0.H0_H0 ;  /* 0x20000000ff007230 */ /* 0x004fca0000004100 */
[----:B------:R-:W-:-:S04]  /*15b0*/  F2FP.BF16.PACK_AB R0, RZ, R0 ;  /* 0x00000000ff00723e */ /* 0x000fc800000010ff */
[----:B------:R-:W-:Y:S01]  /*15c0*/  PRMT R22, R0, 0x7610, R22 ;  /* 0x0000761000167816 */ /* 0x000fe20000000016 */
[----:B------:R-:W-:Y:S05]  /*15d0*/  BRA `(.L_x_8569) ;  /* 0x00000cd000007947 */ /* 0x000fea0003800000 */
.L_x_8572:
        /* <DEDUP_REMOVED lines=9> */
.L_x_8575:
[----:B------:R-:W2:Y:S02]  /*1670*/  LDG.E.U16 R2, [R2.64] ;  /* 0x0000002402027981 */ /* 0x000ea4000c1e1500 */
[----:B--2---:R-:W-:-:S05]  /*1680*/  HADD2.F32 R0, -RZ, R2.H0_H0 ;  /* 0x20000002ff007230 */ /* 0x004fca0000004100 */
[----:B------:R-:W-:-:S04]  /*1690*/  F2FP.BF16.PACK_AB R0, RZ, R0 ;  /* 0x00000000ff00723e */ /* 0x000fc800000010ff */
[----:B------:R-:W-:Y:S01]  /*16a0*/  PRMT R22, R0, 0x7610, R22 ;  /* 0x0000761000167816 */ /* 0x000fe20000000016 */
[----:B------:R-:W-:Y:S05]  /*16b0*/  BRA `(.L_x_8569) ;  /* 0x00000bf000007947 */ /* 0x000fea0003800000 */
.L_x_8574:
[----:B------:R-:W2:Y:S02]  /*16c0*/  LDG.E.64 R2, [R2.64] ;  /* 0x0000002402027981 */ /* 0x000ea4000c1e1b00 */
[----:B--2---:R-:W0:Y:S01]  /*16d0*/  F2F.F32.F64 R0, R2 ;  /* 0x0000000200007310 */ /* 0x004e220000301000 */
[----:B------:R-:W0:-:S14]  /*16e0*/  DSETP.GEU.AND P0, PT, |R2|, c[0x2][0x0], PT ;  /* 0x008000000200762a */ /* 0x000e1c0003f0e200 */
[----:B0-----:R-:W-:-:S05]  /*16f0*/  @!P0 FMUL R0, R0, 1.175494350822287508e-38 ;  /* 0x0080000000008820 */ /* 0x001fca0000400000 */
[----:B------:R-:W-:-:S04]  /*1700*/  F2FP.BF16.PACK_AB R0, RZ, R0 ;  /* 0x00000000ff00723e */ /* 0x000fc800000010ff */
[----:B------:R-:W-:Y:S01]  /*1710*/  PRMT R22, R0, 0x7610, R22 ;  /* 0x0000761000167816 */ /* 0x000fe20000000016 */
[----:B------:R-:W-:Y:S05]  /*1720*/  BRA `(.L_x_8569) ;  /* 0x00000b8000007947 */ /* 0x000fea0003800000 */
.L_x_8564:
        /* <DEDUP_REMOVED lines=14> */
.L_x_8578:
[----:B------:R-:W2:Y:S02]  /*1810*/  LDG.E.64 R2, [R2.64] ;  /* 0x0000002402027981 */ /* 0x000ea4000c1e1b00 */
[----:B--2---:R-:W0:Y:S01]  /*1820*/  F2F.F32.F64 R0, R2 ;  /* 0x0000000200007310 */ /* 0x004e220000301000 */
[----:B------:R-:W0:-:S14]  /*1830*/  DSETP.GEU.AND P0, PT, |R2|, c[0x2][0x0], PT ;  /* 0x008000000200762a */ /* 0x000e1c0003f0e200 */
[----:B0-----:R-:W-:-:S05]  /*1840*/  @!P0 FMUL R0, R0, 1.175494350822287508e-38 ;  /* 0x0080000000008820 */ /* 0x001fca0000400000 */
[----:B------:R-:W-:-:S04]  /*1850*/  F2FP.BF16.PACK_AB R0, RZ, R0 ;  /* 0x00000000ff00723e */ /* 0x000fc800000010ff */
[----:B------:R-:W-:Y:S01]  /*1860*/  PRMT R22, R0, 0x7610, R22 ;  /* 0x0000761000167816 */ /* 0x000fe20000000016 */
[----:B------:R-:W-:Y:S05]  /*1870*/  BRA `(.L_x_8569) ;  /* 0x00000a3000007947 */ /* 0x000fea0003800000 */
.L_x_8577:
        /* <DEDUP_REMOVED lines=28> */
.L_x_8580:
        /* <DEDUP_REMOVED lines=15> */
.L_x_8579:
[----:B------:R0:W5:Y:S01]  /*1b30*/  LDG.E.U16 R22, [R2.64] ;  /* 0x0000002402167981 */ /* 0x000162000c1e1500 */
[----:B------:R-:W-:Y:S05]  /*1b40*/  BRA `(.L_x_8569) ;  /* 0x0000076000007947 */ /* 0x000fea0003800000 */
.L_x_8576:
        /* <DEDUP_REMOVED lines=12> */
.L_x_8583:
        /* <DEDUP_REMOVED lines=21> */
.L_x_8587:
[----:B------:R-:W-:Y:S05]  /*1d60*/  BSYNC B1 ;  /* 0x0000000000017941 */ /* 0x000fea0003800000 */
.L_x_8586:
[----:B------:R-:W-:Y:S01]  /*1d70*/  LEA R3, R0, 0x3b800000, 0x17 ;  /* 0x3b80000000037811 */ /* 0x000fe200078eb8ff */
[----:B------:R-:W-:-:S05]  /*1d80*/  IMAD.SHL.U32 R0, R2, 0x100000, RZ ;  /* 0x0010000002007824 */ /* 0x000fca00078e00ff */
[----:B------:R-:W-:Y:S02]  /*1d90*/  LOP3.LUT R0, R3, R0, R4, 0xfe, !PT ;  /* 0x0000000003007212 */ /* 0x000fe400078efe04 */
.L_x_8585:
[----:B------:R-:W-:Y:S05]  /*1da0*/  BSYNC B0 ;  /* 0x0000000000007941 */ /* 0x000fea0003800000 */
.L_x_8584:
[----:B------:R-:W-:-:S04]  /*1db0*/  F2FP.BF16.PACK_AB R0, RZ, R0 ;  /* 0x00000000ff00723e */ /* 0x000fc800000010ff */
[----:B------:R-:W-:Y:S01]  /*1dc0*/  PRMT R22, R0, 0x7610, R22 ;  /* 0x0000761000167816 */ /* 0x000fe20000000016 */
[----:B------:R-:W-:Y:S05]  /*1dd0*/  BRA `(.L_x_8569) ;  /* 0x000004d000007947 */ /* 0x000fea0003800000 */
.L_x_8582:
        /* <DEDUP_REMOVED lines=21> */
.L_x_8591:
[----:B------:R-:W-:Y:S05]  /*1f30*/  BSYNC B1 ;  /* 0x0000000000017941 */ /* 0x000fea0003800000 */
.L_x_8590:
[----:B------:R-:W-:Y:S01]  /*1f40*/  LEA R3, R0, 0x37800000, 0x17 ;  /* 0x3780000000037811 */ /* 0x000fe200078eb8ff */
[----:B------:R-:W-:-:S05]  /*1f50*/  IMAD.SHL.U32 R0, R2, 0x200000, RZ ;  /* 0x0020000002007824 */ /* 0x000fca00078e00ff */
[----:B------:R-:W-:Y:S02]  /*1f60*/  LOP3.LUT R0, R3, R0, R4, 0xfe, !PT ;  /* 0x0000000003007212 */ /* 0x000fe400078efe04 */
.L_x_8589:
[----:B------:R-:W-:Y:S05]  /*1f70*/  BSYNC B0 ;  /* 0x0000000000007941 */ /* 0x000fea0003800000 */
.L_x_8588:
[----:B------:R-:W-:-:S04]  /*1f80*/  F2FP.BF16.PACK_AB R0, RZ, R0 ;  /* 0x00000000ff00723e */ /* 0x000fc800000010ff */
[----:B------:R-:W-:Y:S01]  /*1f90*/  PRMT R22, R0, 0x7610, R22 ;  /* 0x0000761000167816 */ /* 0x000fe20000000016 */
[----:B------:R-:W-:Y:S05]  /*1fa0*/  BRA `(.L_x_8569) ;  /* 0x0000030000007947 */ /* 0x000fea0003800000 */
.L_x_8581:
        /* <DEDUP_REMOVED lines=14> */
.L_x_8595:
[----:B------:R-:W-:Y:S05]  /*2090*/  BSYNC B0 ;  /* 0x0000000000007941 */ /* 0x000fea0003800000 */
.L_x_8594:
[----:B------:R-:W-:-:S04]  /*20a0*/  F2FP.BF16.PACK_AB R0, RZ, R0 ;  /* 0x00000000ff00723e */ /* 0x000fc800000010ff */
[----:B------:R-:W-:Y:S01]  /*20b0*/  PRMT R22, R0, 0x7610, R22 ;  /* 0x0000761000167816 */ /* 0x000fe20000000016 */
[----:B------:R-:W-:Y:S05]  /*20c0*/  BRA `(.L_x_8569) ;  /* 0x000001e000007947 */ /* 0x000fea0003800000 */
.L_x_8568:
        /* <DEDUP_REMOVED lines=21> */
.L_x_8593:
[----:B------:R-:W2:Y:S02]  /*2220*/  LDG.E.64 R2, [R2.64] ;  /* 0x0000002402027981 */ /* 0x000ea4000c1e1b00 */
[----:B--2---:R-:W0:Y:S02]  /*2230*/  I2F.U64 R0, R2 ;  /* 0x0000000200007312 */ /* 0x004e240000301000 */
[----:B0-----:R-:W-:-:S04]  /*2240*/  F2FP.BF16.PACK_AB R0, RZ, R0 ;  /* 0x00000000ff00723e */ /* 0x001fc800000010ff */
[----:B------:R-:W-:Y:S01]  /*2250*/  PRMT R22, R0, 0x7610, R22 ;  /* 0x0000761000167816 */ /* 0x000fe20000000016 */
[----:B------:R-:W-:Y:S05]  /*2260*/  BRA `(.L_x_8569) ;  /* 0x0000004000007947 */ /* 0x000fea0003800000 */
.L_x_8592:
[----:B------:R-:W2:Y:S02]  /*2270*/  LDG.E R2, [R2.64] ;  /* 0x0000002402027981 */ /* 0x000ea4000c1e1900 */
[----:B--2---:R-:W0:Y:S02]  /*2280*/  I2F.U32 R0, R2 ;  /* 0x0000000200007306 */ /* 0x004e240000201000 */
[----:B0-----:R-:W-:-:S04]  /*2290*/  F2FP.BF16.PACK_AB R0, RZ, R0 ;  /* 0x00000000ff00723e */ /* 0x001fc800000010ff */
[----:B------:R-:W-:Y:S02]  /*22a0*/  PRMT R22, R0, 0x7610, R22 ;  /* 0x0000761000167816 */ /* 0x000fe40000000016 */
.L_x_8569:
        /* <DEDUP_REMOVED lines=18> */
.L_x_8600:
[----:B------:R-:W2:Y:S02]  /*23d0*/  LDG.E.U8 R2, [R2.64] ;  /* 0x0000002402027981 */ /* 0x000ea4000c1e1100 */
[----:B--2---:R0:W1:Y:S01]  /*23e0*/  I2F.U16 R24, R2 ;  /* 0x0000000200187306 */ /* 0x0040620000101000 */
[----:B------:R-:W-:Y:S05]  /*23f0*/  BRA `(.L_x_8602) ;  /* 0x00000ca000007947 */ /* 0x000fea0003800000 */
.L_x_8599:
        /* <DEDUP_REMOVED lines=9> */
.L_x_8604:
[----:B------:R-:W2:Y:S02]  /*2490*/  LDG.E R2, [R2.64] ;  /* 0x0000002402027981 */ /* 0x000ea4000c1e1900 */
[----:B--2---:R0:W1:Y:S01]  /*24a0*/  I2F R24, R2 ;  /* 0x0000000200187306 */ /* 0x0040620000201400 */
[----:B------:R-:W-:Y:S05]  /*24b0*/  BRA `(.L_x_8602) ;  /* 0x00000be000007947 */ /* 0x000fea0003800000 */
.L_x_8603:
[----:B------:R-:W2:Y:S02]  /*24c0*/  LDG.E.U16 R2, [R2.64] ;  /* 0x0000002402027981 */ /* 0x000ea4000c1e1500 */
[----:B--2---:R0:W1:Y:S01]  /*24d0*/  I2F.S16 R24, R2 ;  /* 0x0000000200187306 */ /* 0x0040620000101400 */
[----:B------:R-:W-:Y:S05]  /*24e0*/  BRA `(.L_x_8602) ;  /* 0x00000bb000007947 */ /* 0x000fea0003800000 */
.L_x_8598:
        /* <DEDUP_REMOVED lines=8> */
.L_x_8606:
[----:B------:R-:W2:Y:S02]  /*2570*/  LDG.E.U16 R2, [R2.64] ;  /* 0x0000002402027981 */ /* 0x000ea4000c1e1500 */
[----:B--2---:R-:W-:Y:S01]  /*2580*/  HADD2.F32 R24, -RZ, R2.H0_H0 ;  /* 0x20000002ff187230 */ /* 0x004fe20000004100 */
[----:B------:R-:W-:Y:S05]  /*2590*/  BRA `(.L_x_8602) ;  /* 0x00000b0000007947 */ /* 0x000fea0003800000 */
.L_x_8605:
        /* <DEDUP_REMOVED lines=8> */
.L_x_8608:
[----:B------:R-:W2:Y:S02]  /*2620*/  LDG.E.U16 R2, [R2.64] ;  /* 0x0000002402027981 */ /* 0x000ea4000c1e1500 */
[----:B--2---:R-:W-:Y:S01]  /*2630*/  HADD2.F32 R24, -RZ, R2.H0_H0 ;  /* 0x20000002ff187230 */ /* 0x004fe20000004100 */
[----:B------:R-:W-:Y:S05]  /*2640*/  BRA `(.L_x_8602) ;  /* 0x00000a5000007947 */ /* 0x000fea0003800000 */
.L_x_8607:
[----:B------:R-:W2:Y:S02]  /*2650*/  LDG.E.64 R2, [R2.64] ;  /* 0x0000002402027981 */ /* 0x000ea4000c1e1b00 */
[----:B--2---:R-:W0:Y:S01]  /*2660*/  F2F.F32.F64 R24, R2 ;  /* 0x0000000200187310 */ /* 0x004e220000301000 */
[----:B------:R-:W0:-:S14]  /*2670*/  DSETP.GEU.AND P0, PT, |R2|, c[0x2][0x0], PT ;  /* 0x008000000200762a */ /* 0x000e1c0003f0e200 */
[----:B0-----:R-:W-:Y:S01]  /*2680*/  @!P0 FMUL R24, R24, 1.175494350822287508e-38 ;  /* 0x0080000018188820 */ /* 0x001fe20000400000 */
[----:B------:R-:W-:Y:S05]  /*2690*/  BRA `(.L_x_8602) ;  /* 0x00000a0000007947 */ /* 0x000fea0003800000 */
.L_x_8597:
        /* <DEDUP_REMOVED lines=12> */
.L_x_8611:
[----:B------:R-:W2:Y:S02]  /*2760*/  LDG.E.64 R2, [R2.64] ;  /* 0x0000002402027981 */ /* 0x000ea4000c1e1b00 */
[----:B--2---:R-:W0:Y:S01]  /*2770*/  F2F.F32.F64 R24, R2 ;  /* 0x0000000200187310 */ /* 0x004e220000301000 */
[----:B------:R-:W0:-:S14]  /*2780*/  DSETP.GEU.AND P0, PT, |R2|, c[0x2][0x0], PT ;  /* 0x008000000200762a */ /* 0x000e1c0003f0e200 */
[----:B0-----:R-:W-:Y:S01]  /*2790*/  @!P0 FMUL R24, R24, 1.175494350822287508e-38 ;  /* 0x0080000018188820 */ /* 0x001fe20000400000 */
[----:B------:R-:W-:Y:S05]  /*27a0*/  BRA `(.L_x_8602) ;  /* 0x000008f000007947 */ /* 0x000fea0003800000 */
.L_x_8610:
        /* <DEDUP_REMOVED lines=26> */
.L_x_8613:
        /* <DEDUP_REMOVED lines=13> */
.L_x_8612:
[----:B------:R-:W2:Y:S02]  /*2a20*/  LDG.E.U16 R2, [R2.64] ;  /* 0x0000002402027981 */ /* 0x000ea4000c1e1500 */
[----:B--2---:R-:W-:Y:S01]  /*2a30*/  PRMT R24, RZ, 0x5410, R2 ;  /* 0x00005410ff187816 */ /* 0x004fe20000000002 */
[----:B------:R-:W-:Y:S05]  /*2a40*/  BRA `(.L_x_8602) ;  /* 0x0000065000007947 */ /* 0x000fea0003800000 */
.L_x_8609:
        /* <DEDUP_REMOVED lines=11> */
.L_x_8616:
        /* <DEDUP_REMOVED lines=20> */
.L_x_8618:
[----:B------:R-:W-:Y:S05]  /*2c40*/  BSYNC B0 ;  /* 0x0000000000007941 */ /* 0x000fea0003800000 */
.L_x_8617:
[----:B------:R-:W-:Y:S01]  /*2c50*/  IMAD.SHL.U32 R2, R2, 0x100000, RZ ;  /* 0x0010000002027824 */ /* 0x000fe200078e00ff */
[----:B------:R-:W-:-:S04]  /*2c60*/  LEA R3, R0, 0x3b800000, 0x17 ;  /* 0x3b80000000037811 */ /* 0x000fc800078eb8ff */
[----:B------:R-:W-:Y:S01]  /*2c70*/  LOP3.LUT R24, R3, R2, R24, 0xfe, !PT ;  /* 0x0000000203187212 */ /* 0x000fe200078efe18 */
[----:B------:R-:W-:Y:S05]  /*2c80*/  BRA `(.L_x_8602) ;  /* 0x0000041000007947 */ /* 0x000fea0003800000 */
.L_x_8615:
        /* <DEDUP_REMOVED lines=20> */
.L_x_8620:
[----:B------:R-:W-:Y:S05]  /*2dd0*/  BSYNC B0 ;  /* 0x0000000000007941 */ /* 0x000fea0003800000 */
.L_x_8619:
[----:B------:R-:W-:Y:S01]  /*2de0*/  IMAD.SHL.U32 R2, R2, 0x200000, RZ ;  /* 0x0020000002027824 */ /* 0x000fe200078e00ff */
[----:B------:R-:W-:-:S04]  /*2df0*/  LEA R3, R0, 0x37800000, 0x17 ;  /* 0x3780000000037811 */ /* 0x000fc800078eb8ff */
[----:B------:R-:W-:Y:S01]  /*2e00*/  LOP3.LUT R24, R3, R2, R24, 0xfe, !PT ;  /* 0x0000000203187212 */ /* 0x000fe200078efe18 */
[----:B------:R-:W-:Y:S05]  /*2e10*/  BRA `(.L_x_8602) ;  /* 0x0000028000007947 */ /* 0x000fea0003800000 */
.L_x_8614:
        /* <DEDUP_REMOVED lines=14> */
.L_x_8601:
        /* <DEDUP_REMOVED lines=21> */
.L_x_8622:
[----:B------:R-:W2:Y:S02]  /*3050*/  LDG.E.64 R24, [R2.64] ;  /* 0x0000002402187981 */ /* 0x000ea4000c1e1b00 */
[----:B--2---:R0:W1:Y:S01]  /*3060*/  I2F.U64 R24, R24 ;  /* 0x0000001800187312 */ /* 0x0040620000301000 */
[----:B------:R-:W-:Y:S05]  /*3070*/  BRA `(.L_x_8602) ;  /* 0x0000002000007947 */ /* 0x000fea0003800000 */
.L_x_8621:
[----:B------:R-:W2:Y:S02]  /*3080*/  LDG.E R2, [R2.64] ;  /* 0x0000002402027981 */ /* 0x000ea4000c1e1900 */
[----:B--2---:R0:W1:Y:S02]  /*3090*/  I2F.U32 R24, R2 ;  /* 0x0000000200187306 */ /* 0x0040640000201000 */
.L_x_8602:
[----:B------:R-:W-:Y:S05]  /*30a0*/  BSYNC B6 ;  /* 0x0000000000067941 */ /* 0x000fea0003800000 */
.L_x_8596:
        /* <DEDUP_REMOVED lines=18> */
.L_x_8627:
[----:B------:R-:W2:Y:S02]  /*31d0*/  LDG.E.U8 R0, [R2.64] ;  /* 0x0000002402007981 */ /* 0x000ea4000c1e1100 */
[----:B--2---:R-:W0:Y:S01]  /*31e0*/  I2F.U16 R0, R0 ;  /* 0x0000000000007306 */ /* 0x004e220000101000 */
[----:B------:R-:W-:Y:S05]  /*31f0*/  BRA `(.L_x_8629) ;  /* 0x00000ca000007947 */ /* 0x000fea0003800000 */
.L_x_8626:
        /* <DEDUP_REMOVED lines=9> */
.L_x_8631:
[----:B------:R-:W2:Y:S02]  /*3290*/  LDG.E R0, [R2.64] ;  /* 0x0000002402007981 */ /* 0x000ea4000c1e1900 */
[----:B--2---:R-:W0:Y:S01]  /*32a0*/  I2F R0, R0 ;  /* 0x0000000000007306 */ /* 0x004e220000201400 */
[----:B------:R-:W-:Y:S05]  /*32b0*/  BRA `(.L_x_8629) ;  /* 0x00000be000007947 */ /* 0x000fea0003800000 */
.L_x_8630:
[----:B------:R-:W2:Y:S02]  /*32c0*/  LDG.E.U16 R0, [R2.64] ;  /* 0x0000002402007981 */ /* 0x000ea4000c1e1500 */
[----:B--2---:R-:W0:Y:S01]  /*32d0*/  I2F.S16 R0, R0 ;  /* 0x0000000000007306 */ /* 0x004e220000101400 */
[----:B------:R-:W-:Y:S05]  /*32e0*/  BRA `(.L_x_8629) ;  /* 0x00000bb000007947 */ /* 0x000fea0003800000 */
.L_x_8625:
        /* <DEDUP_REMOVED lines=8> */
.L_x_8633:
[----:B------:R-:W2:Y:S02]  /*3370*/  LDG.E.U16 R0, [R2.64] ;  /* 0x0000002402007981 */ /* 0x000ea4000c1e1500 */
[----:B--2---:R-:W-:Y:S01]  /*3380*/  HADD2.F32 R0, -RZ, R0.H0_H0 ;  /* 0x20000000ff007230 */ /* 0x004fe20000004100 */
[----:B------:R-:W-:Y:S05]  /*3390*/  BRA `(.L_x_8629) ;  /* 0x00000b0000007947 */ /* 0x000fea0003800000 */
.L_x_8632:
        /* <DEDUP_REMOVED lines=8> */
.L_x_8635:
[----:B------:R-:W2:Y:S02]  /*3420*/  LDG.E.U16 R0, [R2.64] ;  /* 0x0000002402007981 */ /* 0x000ea4000c1e1500 */
[----:B--2---:R-:W-:Y:S01]  /*3430*/  HADD2.F32 R0, -RZ, R0.H0_H0 ;  /* 0x20000000ff007230 */ /* 0x004fe20000004100 */
[----:B------:R-:W-:Y:S05]  /*3440*/  BRA `(.L_x_8629) ;  /* 0x00000a5000007947 */ /* 0x000fea0003800000 */
.L_x_8634:
[----:B------:R-:W2:Y:S02]  /*3450*/  LDG.E.64 R2, [R2.64] ;  /* 0x0000002402027981 */ /* 0x000ea4000c1e1b00 */
[----:B--2---:R-:W0:Y:S01]  /*3460*/  F2F.F32.F64 R0, R2 ;  /* 0x0000000200007310 */ /* 0x004e220000301000 */
[----:B------:R-:W0:-:S14]  /*3470*/  DSETP.GEU.AND P0, PT, |R2|, c[0x2][0x0], PT ;  /* 0x008000000200762a */ /* 0x000e1c0003f0e200 */
[----:B0-----:R-:W-:Y:S01]  /*3480*/  @!P0 FMUL R0, R0, 1.175494350822287508e-38 ;  /* 0x0080000000008820 */ /* 0x001fe20000400000 */
[----:B------:R-:W-:Y:S05]  /*3490*/  BRA `(.L_x_8629) ;  /* 0x00000a0000007947 */ /* 0x000fea0003800000 */
.L_x_8624:
        /* <DEDUP_REMOVED lines=12> */
.L_x_8638:
[----:B------:R-:W2:Y:S02]  /*3560*/  LDG.E.64 R2, [R2.64] ;  /* 0x0000002402027981 */ /* 0x000ea4000c1e1b00 */
[----:B--2---:R-:W0:Y:S01]  /*3570*/  F2F.F32.F64 R0, R2 ;  /* 0x0000000200007310 */ /* 0x004e220000301000 */
[----:B------:R-:W0:-:S14]  /*3580*/  DSETP.GEU.AND P0, PT, |R2|, c[0x2][0x0], PT ;  /* 0x008000000200762a */ /* 0x000e1c0003f0e200 */
[----:B0-----:R-:W-:Y:S01]  /*3590*/  @!P0 FMUL R0, R0, 1.175494350822287508e-38 ;  /* 0x0080000000008820 */ /* 0x001fe20000400000 */
[----:B------:R-:W-:Y:S05]  /*35a0*/  BRA `(.L_x_8629) ;  /* 0x000008f000007947 */ /* 0x000fea0003800000 */
.L_x_8637:
        /* <DEDUP_REMOVED lines=26> */
.L_x_8640:
        /* <DEDUP_REMOVED lines=13> */
.L_x_8639:
[----:B------:R-:W2:Y:S02]  /*3820*/  LDG.E.U16 R0, [R2.64] ;  /* 0x0000002402007981 */ /* 0x000ea4000c1e1500 */
[----:B--2---:R-:W-:Y:S01]  /*3830*/  PRMT R0, RZ, 0x5410, R0 ;  /* 0x00005410ff007816 */ /* 0x004fe20000000000 */
[----:B------:R-:W-:Y:S05]  /*3840*/  BRA `(.L_x_8629) ;  /* 0x0000065000007947 */ /* 0x000fea0003800000 */
.L_x_8636:
        /* <DEDUP_REMOVED lines=11> */
.L_x_8643:
        /* <DEDUP_REMOVED lines=20> */
.L_x_8645:
[----:B------:R-:W-:Y:S05]  /*3a40*/  BSYNC B0 ;  /* 0x0000000000007941 */ /* 0x000fea0003800000 */
.L_x_8644:
[----:B------:R-:W-:Y:S01]  /*3a50*/  LEA R3, R0, 0x3b800000, 0x17 ;  /* 0x3b80000000037811 */ /* 0x000fe200078eb8ff */
[----:B------:R-:W-:-:S05]  /*3a60*/  IMAD.SHL.U32 R0, R2, 0x100000, RZ ;  /* 0x0010000002007824 */ /* 0x000fca00078e00ff */
[----:B------:R-:W-:Y:S01]  /*3a70*/  LOP3.LUT R0, R3, R0, R4, 0xfe, !PT ;  /* 0x0000000003007212 */ /* 0x000fe200078efe04 */
[----:B------:R-:W-:Y:S05]  /*3a80*/  BRA `(.L_x_8629) ;  /* 0x0000041000007947 */ /* 0x000fea0003800000 */
.L_x_8642:
        /* <DEDUP_REMOVED lines=20> */
.L_x_8647:
[----:B------:R-:W-:Y:S05]  /*3bd0*/  BSYNC B0 ;  /* 0x0000000000007941 */ /* 0x000fea0003800000 */
.L_x_8646:
[----:B------:R-:W-:Y:S01]  /*3be0*/  LEA R3, R0, 0x37800000, 0x17 ;  /* 0x3780000000037811 */ /* 0x000fe200078eb8ff */
[----:B------:R-:W-:-:S05]  /*3bf0*/  IMAD.SHL.U32 R0, R2, 0x200000, RZ ;  /* 0x0020000002007824 */ /* 0x000fca00078e00ff */
[----:B------:R-:W-:Y:S01]  /*3c00*/  LOP3.LUT R0, R3, R0, R4, 0xfe, !PT ;  /* 0x0000000003007212 */ /* 0x000fe200078efe04 */
[----:B------:R-:W-:Y:S05]  /*3c10*/  BRA `(.L_x_8629) ;  /* 0x0000028000007947 */ /* 0x000fea0003800000 */
.L_x_8641:
        /* <DEDUP_REMOVED lines=14> */
.L_x_8628:
        /* <DEDUP_REMOVED lines=21> */
.L_x_8649:
[----:B------:R-:W2:Y:S02]  /*3e50*/  LDG.E.64 R2, [R2.64] ;  /* 0x0000002402027981 */ /* 0x000ea4000c1e1b00 */
[----:B--2---:R0:W2:Y:S01]  /*3e60*/  I2F.U64 R0, R2 ;  /* 0x0000000200007312 */ /* 0x0040a20000301000 */
[----:B------:R-:W-:Y:S05]  /*3e70*/  BRA `(.L_x_8629) ;  /* 0x0000002000007947 */ /* 0x000fea0003800000 */
.L_x_8648:
[----:B------:R-:W2:Y:S02]  /*3e80*/  LDG.E R0, [R2.64] ;  /* 0x0000002402007981 */ /* 0x000ea4000c1e1900 */
[----:B--2---:R-:W0:Y:S02]  /*3e90*/  I2F.U32 R0, R0 ;  /* 0x0000000000007306 */ /* 0x004e240000201000 */
.L_x_8629:
[----:B------:R-:W-:Y:S05]  /*3ea0*/  BSYNC B6 ;  /* 0x0000000000067941 */ /* 0x000fea0003800000 */
.L_x_8623:
[----:B------:R-:W3:Y:S01]  /*3eb0*/  LDC.U8 R4, c[0x0][0x449] ;  /* 0x00011240ff047b82 */ /* 0x000ee20000000000 */
[----:B0----5:R-:W-:-:S05]  /*3ec0*/  PRMT R3, RZ, 0x5410, R22 ;  /* 0x00005410ff037816 */ /* 0x021fca0000000016 */
[----:B--2---:R-:W-:-:S04]  /*3ed0*/  FMUL.FTZ R3, R3, R0 ;  /* 0x0000000003037220 */ /* 0x004fc80000410000 */
[----:B-1----:R-:W-:-:S05]  /*3ee0*/  FMUL.FTZ R3, R3, R24 ;  /* 0x0000001803037220 */ /* 0x002fca0000410000 */
[----:B------:R-:W-:Y:S02]  /*3ef0*/  F2FP.BF16.PACK_AB R3, RZ, R3 ;  /* 0x00000003ff03723e */ /* 0x000fe400000010ff */
        /* <DEDUP_REMOVED lines=15> */
.L_x_8653:
[----:B------:R-:W-:-:S06]  /*3ff0*/  PRMT R3, RZ, 0x5410, R3 ;  /* 0x00005410ff037816 */ /* 0x000fcc0000000003 */
[----:B------:R-:W0:Y:S02]  /*4000*/  F2I.S64.TRUNC R2, R3 ;  /* 0x0000000300027311 */ /* 0x000e24000020d900 */
[----:B0-----:R0:W-:Y:S01]  /*4010*/  STG.E.U8 [R16.64], R2 ;  /* 0x0000000210007986 */ /* 0x0011e2000c101124 */
[----:B------:R-:W-:Y:S05]  /*4020*/  BRA `(.L_x_8655) ;  /* 0x00000e4000007947 */ /* 0x000fea0003800000 */
.L_x_8652:
        /* <DEDUP_REMOVED lines=10> */
.L_x_8657:
[----:B------:R-:W-:-:S06]  /*40d0*/  PRMT R3, RZ, 0x5410, R3 ;  /* 0x00005410ff037816 */ /* 0x000fcc0000000003 */
[----:B------:R-:W0:Y:S02]  /*40e0*/  F2I.FTZ.TRUNC.NTZ R3, R3 ;  /* 0x0000000300037305 */ /* 0x000e24000021f100 */
[----:B0-----:R0:W-:Y:S01]  /*40f0*/  STG.E [R16.64], R3 ;  /* 0x0000000310007986 */ /* 0x0011e2000c101924 */
[----:B------:R-:W-:Y:S05]  /*4100*/  BRA `(.L_x_8655) ;  /* 0x00000d6000007947 */ /* 0x000fea0003800000 */
.L_x_8656:
[----:B------:R-:W-:-:S06]  /*4110*/  PRMT R3, RZ, 0x5410, R3 ;  /* 0x00005410ff037816 */ /* 0x000fcc0000000003 */
[----:B------:R-:W0:Y:S02]  /*4120*/  F2I.FTZ.TRUNC.NTZ R3, R3 ;  /* 0x0000000300037305 */ /* 0x000e24000021f100 */
[----:B0-----:R0:W-:Y:S01]  /*4130*/  STG.E.U16 [R16.64], R3 ;  /* 0x0000000310007986 */ /* 0x0011e2000c101524 */
[----:B------:R-:W-:Y:S05]  /*4140*/  BRA `(.L_x_8655) ;  /* 0x00000d2000007947 */ /* 0x000fea0003800000 */
.L_x_8651:
        /* <DEDUP_REMOVED lines=9> */
.L_x_8659:
[----:B------:R-:W-:-:S04]  /*41e0*/  PRMT R0, RZ, 0x5410, R3 ;  /* 0x00005410ff007816 */ /* 0x000fc80000000003 */
[----:B------:R-:W-:-:S05]  /*41f0*/  F2FP.PACK_AB R0, RZ, R0 ;  /* 0x00000000ff00723e */ /* 0x000fca00000000ff */
[----:B------:R0:W-:Y:S01]  /*4200*/  STG.E.U16 [R16.64], R0 ;  /* 0x0000000010007986 */ /* 0x0001e2000c101524 */
[----:B------:R-:W-:Y:S05]  /*4210*/  BRA `(.L_x_8655) ;  /* 0x00000c5000007947 */ /* 0x000fea0003800000 */
.L_x_8658:
        /* <DEDUP_REMOVED lines=10> */
.L_x_8661:
[----:B------:R-:W-:-:S04]  /*42c0*/  PRMT R3, RZ, 0x5410, R3 ;  /* 0x00005410ff037816 */ /* 0x000fc80000000003 */
[----:B------:R-:W-:-:S04]  /*42d0*/  F2FP.PACK_AB R3, RZ, R3 ;  /* 0x00000003ff03723e */ /* 0x000fc800000000ff */
[----:B------:R-:W-:-:S05]  /*42e0*/  PRMT R3, R3, 0x5410, RZ ;  /* 0x0000541003037816 */ /* 0x000fca00000000ff */
[----:B------:R0:W-:Y:S01]  /*42f0*/  STG.E [R16.64], R3 ;  /* 0x0000000310007986 */ /* 0x0001e2000c101924 */
[----:B------:R-:W-:Y:S05]  /*4300*/  BRA `(.L_x_8655) ;  /* 0x00000b6000007947 */ /* 0x000fea0003800000 */
.L_x_8660:
[----:B------:R-:W-:-:S05]  /*4310*/  PRMT R2, RZ, 0x5410, R3 ;  /* 0x00005410ff027816 */ /* 0x000fca0000000003 */
[----:B------:R-:W-:-:S06]  /*4320*/  FMUL.FTZ R2, R2, 1 ;  /* 0x3f80000002027820 */ /* 0x000fcc0000410000 */
[----:B------:R-:W0:Y:S02]  /*4330*/  F2F.F64.F32 R2, R2 ;  /* 0x0000000200027310 */ /* 0x000e240000201800 */
[----:B0-----:R0:W-:Y:S01]  /*4340*/  STG.E.64 [R16.64], R2 ;  /* 0x0000000210007986 */ /* 0x0011e2000c101b24 */
[----:B------:R-:W-:Y:S05]  /*4350*/  BRA `(.L_x_8655) ;  /* 0x00000b1000007947 */ /* 0x000fea0003800000 */
.L_x_8650:
        /* <DEDUP_REMOVED lines=13> */
.L_x_8664:
[----:B------:R-:W-:Y:S01]  /*4430*/  PRMT R3, RZ, 0x5410, R3 ;  /* 0x00005410ff037816 */ /* 0x000fe20000000003 */
[----:B------:R-:W-:-:S04]  /*4440*/  CS2R R6, SRZ ;  /* 0x0000000000067805 */ /* 0x000fc8000001ff00 */
[----:B------:R-:W-:-:S04]  /*4450*/  FMUL.FTZ R3, R3, 1 ;  /* 0x3f80000003037820 */ /* 0x000fc80000410000 */
[----:B------:R-:W0:Y:S02]  /*4460*/  F2F.F64.F32 R4, R3 ;  /* 0x0000000300047310 */ /* 0x000e240000201800 */
[----:B0-----:R0:W-:Y:S01]  /*4470*/  STG.E.128 [R16.64], R4 ;  /* 0x0000000410007986 */ /* 0x0011e2000c101d24 */
[----:B------:R-:W-:Y:S05]  /*4480*/  BRA `(.L_x_8655) ;  /* 0x000009e000007947 */ /* 0x000fea0003800000 */
.L_x_8663:
        /* <DEDUP_REMOVED lines=21> */
.L_x_8668:
[----:B------:R-:W-:Y:S05]  /*45e0*/  BSYNC B0 ;  /* 0x0000000000007941 */ /* 0x000fea0003800000 */
.L_x_8667:
[----:B------:R-:W-:-:S05]  /*45f0*/  LOP3.LUT R3, R0, R3, RZ, 0xfc, !PT ;  /* 0x0000000300037212 */ /* 0x000fca00078efcff */
[----:B------:R0:W-:Y:S01]  /*4600*/  STG.E.U8 [R16.64], R3 ;  /* 0x0000000310007986 */ /* 0x0001e2000c101124 */
[----:B------:R-:W-:Y:S05]  /*4610*/  BRA `(.L_x_8655) ;  /* 0x0000085000007947 */ /* 0x000fea0003800000 */
.L_x_8666:
        /* <DEDUP_REMOVED lines=13> */
.L_x_8670:
[----:B------:R-:W-:Y:S01]  /*46f0*/  IMAD.MOV.U32 R0, RZ, RZ, 0x7f ;  /* 0x0000007fff007424 */ /* 0x000fe200078e00ff */
[----:B------:R-:W-:-:S04]  /*4700*/  ISETP.GT.U32.AND P0, PT, R2, 0x7f800000, PT ;  /* 0x7f8000000200780c */ /* 0x000fc80003f04070 */
[----:B------:R-:W-:-:S04]  /*4710*/  SEL R0, R0, 0x7c, P0 ;  /* 0x0000007c00007807 */ /* 0x000fc80000000000 */
.L_x_8671:
[----:B------:R-:W-:Y:S05]  /*4720*/  BSYNC B0 ;  /* 0x0000000000007941 */ /* 0x000fea0003800000 */
.L_x_8669:
[----:B------:R-:W-:-:S04]  /*4730*/  LOP3.LUT R2, R3, 0x80000000, RZ, 0xc0, !PT ;  /* 0x8000000003027812 */ /* 0x000fc800078ec0ff */
[----:B------:R-:W-:-:S04]  /*4740*/  SHF.R.U32.HI R3, RZ, 0x18, R2 ;  /* 0x00000018ff037819 */ /* 0x000fc80000011602 */
[----:B------:R-:W-:-:S05]  /*4750*/  LOP3.LUT R3, R0, R3, RZ, 0xfc, !PT ;  /* 0x0000000300037212 */ /* 0x000fca00078efcff */
[----:B------:R0:W-:Y:S01]  /*4760*/  STG.E.U8 [R16.64], R3 ;  /* 0x0000000310007986 */ /* 0x0001e2000c101124 */
[----:B------:R-:W-:Y:S05]  /*4770*/  BRA `(.L_x_8655) ;  /* 0x000006f000007947 */ /* 0x000fea0003800000 */
.L_x_8665:
[----:B------:R0:W-:Y:S01]  /*4780*/  STG.E.U16 [R16.64], R3 ;  /* 0x0000000310007986 */ /* 0x0001e2000c101524 */
[----:B------:R-:W-:Y:S05]  /*4790*/  BRA `(.L_x_8655) ;  /* 0x000006d000007947 */ /* 0x000fea0003800000 */
.L_x_8662:
        /* <DEDUP_REMOVED lines=12> */
.L_x_8674:
        /* <DEDUP_REMOVED lines=17> */
.L_x_8677:
[----:B------:R-:W-:-:S04]  /*4970*/  LOP3.LUT R2, R3, 0x80000000, RZ, 0xc0, !PT ;  /* 0x8000000003027812 */ /* 0x000fc800078ec0ff */
[----:B------:R-:W-:-:S04]  /*4980*/  SHF.R.U32.HI R3, RZ, 0x18, R2 ;  /* 0x00000018ff037819 */ /* 0x000fc80000011602 */
[----:B------:R-:W-:-:S04]  /*4990*/  LOP3.LUT R0, R0, R3, RZ, 0xfc, !PT ;  /* 0x0000000300007212 */ /* 0x000fc800078efcff */
[----:B------:R-:W-:Y:S02]  /*49a0*/  PRMT R8, R0, 0x7610, R8 ;  /* 0x0000761000087816 */ /* 0x000fe40000000008 */
.L_x_8676:
[----:B------:R-:W-:Y:S05]  /*49b0*/  BSYNC B0 ;  /* 0x0000000000007941 */ /* 0x000fea0003800000 */
.L_x_8675:
[----:B------:R0:W-:Y:S01]  /*49c0*/  STG.E.U8 [R16.64], R8 ;  /* 0x0000000810007986 */ /* 0x0001e2000c101124 */
[----:B------:R-:W-:Y:S05]  /*49d0*/  BRA `(.L_x_8655) ;  /* 0x0000049000007947 */ /* 0x000fea0003800000 */
.L_x_8673:
        /* <DEDUP_REMOVED lines=17> */
.L_x_8680:
[----:B------:R-:W-:-:S04]  /*4af0*/  LOP3.LUT R2, R3, 0x80000000, RZ, 0xc0, !PT ;  /* 0x8000000003027812 */ /* 0x000fc800078ec0ff */
[----:B------:R-:W-:-:S04]  /*4b00*/  SHF.R.U32.HI R3, RZ, 0x18, R2 ;  /* 0x00000018ff037819 */ /* 0x000fc80000011602 */
[----:B------:R-:W-:-:S04]  /*4b10*/  LOP3.LUT R0, R0, R3, RZ, 0xfc, !PT ;  /* 0x0000000300007212 */ /* 0x000fc800078efcff */
[----:B------:R-:W-:Y:S02]  /*4b20*/  PRMT R8, R0, 0x7610, R8 ;  /* 0x0000761000087816 */ /* 0x000fe40000000008 */
.L_x_8679:
[----:B------:R-:W-:Y:S05]  /*4b30*/  BSYNC B0 ;  /* 0x0000000000007941 */ /* 0x000fea0003800000 */
.L_x_8678:
[----:B------:R0:W-:Y:S01]  /*4b40*/  STG.E.U8 [R16.64], R8 ;  /* 0x0000000810007986 */ /* 0x0001e2000c101124 */
[----:B------:R-:W-:Y:S05]  /*4b50*/  BRA `(.L_x_8655) ;  /* 0x0000031000007947 */ /* 0x000fea0003800000 */
.L_x_8672:
        /* <DEDUP_REMOVED lines=22> */
.L_x_8654:
        /* <DEDUP_REMOVED lines=20> */
.L_x_8682:
[----:B------:R-:W-:-:S06]  /*4e00*/  PRMT R3, RZ, 0x5410, R3 ;  /* 0x00005410ff037816 */ /* 0x000fcc0000000003 */
[----:B------:R-:W0:Y:S02]  /*4e10*/  F2I.U64.TRUNC R2, R3 ;  /* 0x0000000300027311 */ /* 0x000e24000020d800 */
[----:B0-----:R0:W-:Y:S01]  /*4e20*/  STG.E.64 [R16.64], R2 ;  /* 0x0000000210007986 */ /* 0x0011e2000c101b24 */
[----:B------:R-:W-:Y:S05]  /*4e30*/  BRA `(.L_x_8655) ;  /* 0x0000003000007947 */ /* 0x000fea0003800000 */
.L_x_8681:
[----:B------:R-:W-:-:S06]  /*4e40*/  PRMT R3, RZ, 0x5410, R3 ;  /* 0x00005410ff037816 */ /* 0x000fcc0000000003 */
[----:B------:R-:W0:Y:S02]  /*4e50*/  F2I.FTZ.U32.TRUNC.NTZ R3, R3 ;  /* 0x0000000300037305 */ /* 0x000e24000021f000 */
[----:B0-----:R0:W-:Y:S02]  /*4e60*/  STG.E [R16.64], R3 ;  /* 0x0000000310007986 */ /* 0x0011e4000c101924 */
.L_x_8655:
[----:B------:R-:W-:-:S05]  /*4e70*/  IMAD R18, R19, 0x200, R18 ;  /* 0x0000020013127824 */ /* 0x000fca00078e0212 */
[----:B------:R-:W-:Y:S02]  /*4e80*/  IADD3 R25, R18, 0x80, RZ ;  /* 0x0000008012197810 */ /* 0x000fe40007ffe0ff */
.L_x_8562:
[----:B------:R-:W-:Y:S05]  /*4e90*/  BSYNC B7 ;  /* 0x0000000000077941 */ /* 0x000fea0003800000 */
.L_x_8561:
[----:B------:R-:W-:Y:S01]  /*4ea0*/  ISETP.GE.AND P0, PT, R25, c[0x0][0x160], PT ;  /* 0x0000580019007a0c */ /* 0x000fe20003f06270 */
[----:B------:R-:W-:-:S12]  /*4eb0*/  BSSY B7, `(.L_x_8683) ;  /* 0x00009c4000077945 */ /* 0x000fd80003800000 */
[----:B------:R-:W-:Y:S05]  /*4ec0*/  @P0 BRA `(.L_x_8684) ;  /* 0x00009c2000000947 */ /* 0x000fea0003800000 */
[----:B------:R-:W-:Y:S01]  /*4ed0*/  ISETP.NE.AND P0, PT, RZ, c[0x0][0x168], PT ;  /* 0x00005a00ff007a0c */ /* 0x000fe20003f05270 */
[----:B------:R-:W-:Y:S02]  /*4ee0*/  IMAD.MOV.U32 R18, RZ, RZ, RZ ;  /* 0x000000ffff127224 */ /* 0x000fe400078e00ff */
[----:B------:R-:W-:Y:S02]  /*4ef0*/  IMAD.MOV.U32 R22, RZ, RZ, RZ ;  /* 0x000000ffff167224 */ /* 0x000fe400078e00ff */
[----:B0-----:R-:W-:Y:S02]  /*4f00*/  IMAD.MOV.U32 R0, RZ, RZ, RZ ;  /* 0x000000ffff007224 */ /* 0x001fe400078e00ff */
[----:B------:R-:W-:-:S06]  /*4f10*/  IMAD.MOV.U32 R16, RZ, RZ, RZ ;  /* 0x000000ffff107224 */ /* 0x000fcc00078e00ff */
        /* <DEDUP_REMOVED lines=276> */
.L_x_8685:
        /* <DEDUP_REMOVED lines=21> */
.L_x_8689:
[----:B------:R-:W2:Y:S02]  /*61b0*/  LDG.E.U8 R2, [R2.64] ;  /* 0x0000002402027981 */ /* 0x000ea4000c1e1100 */
[----:B--2---:R-:W0:Y:S02]  /*61c0*/  I2F.U16 R0, R2 ;  /* 0x0000000200007306 */ /* 0x004e240000101000 */
[----:B0-----:R-:W-:-:S04]  /*61d0*/  F2FP.BF16.PACK_AB R0, RZ, R0 ;  /* 0x00000000ff00723e */ /* 0x001fc800000010ff */
[----:B------:R-:W-:Y:S01]  /*61e0*/  PRMT R19, R0, 0x7610, R19 ;  /* 0x0000761000137816 */ /* 0x000fe20000000013 */
[----:B------:R-:W-:Y:S05]  /*61f0*/  BRA `(.L_x_8691) ;  /* 0x00000f0000007947 */ /* 0x000fea0003800000 */
.L_x_8688:
        /* <DEDUP_REMOVED lines=11> */
.L_x_8693:
[----:B------:R-:W2:Y:S02]  /*62b0*/  LDG.E R2, [R2.64] ;  /* 0x0000002402027981 */ /* 0x000ea4000c1e1900 */
[----:B--2---:R-:W0:Y:S02]  /*62c0*/  I2F R0, R2 ;  /* 0x0000000200007306 */ /* 0x004e240000201400 */
[----:B0-----:R-:W-:-:S04]  /*62d0*/  F2FP.BF16.PACK_AB R0, RZ, R0 ;  /* 0x00000000ff00723e */ /* 0x001fc800000010ff */
[----:B------:R-:W-:Y:S01]  /*62e0*/  PRMT R19, R0, 0x7610, R19 ;  /* 0x0000761000137816 */ /* 0x000fe20000000013 */
[----:B------:R-:W-:Y:S05]  /*62f0*/  BRA `(.L_x_8691) ;  /* 0x00000e0000007947 */ /* 0x000fea0003800000 */
.L_x_8692:
[----:B------:R-:W2:Y:S02]  /*6300*/  LDG.E.U16 R2, [R2.64] ;  /* 0x0000002402027981 */ /* 0x000ea4000c1e1500 */
[----:B--2---:R-:W0:Y:S02]  /*6310*/  I2F.S16 R0, R2 ;  /* 0x0000000200007306 */ /* 0x004e240000101400 */
[----:B0-----:R-:W-:-:S04]  /*6320*/  F2FP.BF16.PACK_AB R0, RZ, R0 ;  /* 0x00000000ff00723e */ /* 0x001fc800000010ff */
[----:B------:R-:W-:Y:S01]  /*6330*/  PRMT R19, R0, 0x7610, R19 ;  /* 0x0000761000137816 */ /* 0x000fe20000000013 */
[----:B------:R-:W-:Y:S05]  /*6340*/  BRA `(.L_x_8691) ;  /* 0x00000db000007947 */ /* 0x000fea0003800000 */
.L_x_8687:
        /* <DEDUP_REMOVED lines=9> */
.L_x_8695:
[----:B------:R-:W2:Y:S02]  /*63e0*/  LDG.E.U16 R0, [R2.64] ;  /* 0x0000002402007981 */ /* 0x000ea4000c1e1500 */
[----:B--2---:R-:W-:-:S05]  /*63f0*/  HADD2.F32 R0, -RZ, R0.H0_H0 ;  /* 0x20000000ff007230 */ /* 0x004fca0000004100 */
[----:B------:R-:W-:-:S04]  /*6400*/  F2FP.BF16.PACK_AB R0, RZ, R0 ;  /* 0x00000000ff00723e */ /* 0x000fc800000010ff */
[----:B------:R-:W-:Y:S01]  /*6410*/  PRMT R19, R0, 0x7610, R19 ;  /* 0x0000761000137816 */ /* 0x000fe20000000013 */
[----:B------:R-:W-:Y:S05]  /*6420*/  BRA `(.L_x_8691) ;  /* 0x00000cd000007947 */ /* 0x000fea0003800000 */
.L_x_8694:
        /* <DEDUP_REMOVED lines=9> */
.L_x_8697:
[----:B------:R-:W2:Y:S02]  /*64c0*/  LDG.E.U16 R2, [R2.64] ;  /* 0x0000002402027981 */ /* 0x000ea4000c1e1500 */
[----:B--2---:R-:W-:-:S05]  /*64d0*/  HADD2.F32 R0, -RZ, R2.H0_H0 ;  /* 0x20000002ff007230 */ /* 0x004fca0000004100 */
[----:B------:R-:W-:-:S04]  /*64e0*/  F2FP.BF16.PACK_AB R0, RZ, R0 ;  /* 0x00000000ff00723e */ /* 0x000fc800000010ff */
[----:B------:R-:W-:Y:S01]  /*64f0*/  PRMT R19, R0, 0x7610, R19 ;  /* 0x0000761000137816 */ /* 0x000fe20000000013 */
[----:B------:R-:W-:Y:S05]  /*6500*/  BRA `(.L_x_8691) ;  /* 0x00000bf000007947 */ /* 0x000fea0003800000 */
.L_x_8696:
[----:B------:R-:W2:Y:S02]  /*6510*/  LDG.E.64 R2, [R2.64] ;  /* 0x0000002402027981 */ /* 0x000ea4000c1e1b00 */
[----:B--2---:R-:W0:Y:S01]  /*6520*/  F2F.F32.F64 R0, R2 ;  /* 0x0000000200007310 */ /* 0x004e220000301000 */
[----:B------:R-:W0:-:S14]  /*6530*/  DSETP.GEU.AND P0, PT, |R2|, c[0x2][0x0], PT ;  /* 0x008000000200762a */ /* 0x000e1c0003f0e200 */
[----:B0-----:R-:W-:-:S05]  /*6540*/  @!P0 FMUL R0, R0, 1.175494350822287508e-38 ;  /* 0x0080000000008820 */ /* 0x001fca0000400000 */
[----:B------:R-:W-:-:S04]  /*6550*/  F2FP.BF16.PACK_AB R0, RZ, R0 ;  /* 0x00000000ff00723e */ /* 0x000fc800000010ff */
[----:B------:R-:W-:Y:S01]  /*6560*/  PRMT R19, R0, 0x7610, R19 ;  /* 0x0000761000137816 */ /* 0x000fe20000000013 */
[----:B------:R-:W-:Y:S05]  /*6570*/  BRA `(.L_x_8691) ;  /* 0x00000b8000007947 */ /* 0x000fea0003800000 */
.L_x_8686:
        /* <DEDUP_REMOVED lines=14> */
.L_x_8700:
[----:B------:R-:W2:Y:S02]  /*6660*/  LDG.E.64 R2, [R2.64] ;  /* 0x0000002402027981 */ /* 0x000ea4000c1e1b00 */
[----:B--2---:R-:W0:Y:S01]  /*6670*/  F2F.F32.F64 R0, R2 ;  /* 0x0000000200007310 */ /* 0x004e220000301000 */
[----:B------:R-:W0:-:S14]  /*6680*/  DSETP.GEU.AND P0, PT, |R2|, c[0x2][0x0], PT ;  /* 0x008000000200762a */ /* 0x000e1c0003f0e200 */
[----:B0-----:R-:W-:-:S05]  /*6690*/  @!P0 FMUL R0, R0, 1.175494350822287508e-38 ;  /* 0x0080000000008820 */ /* 0x001fca0000400000 */
[----:B------:R-:W-:-:S04]  /*66a0*/  F2FP.BF16.PACK_AB R0, RZ, R0 ;  /* 0x00000000ff00723e */ /* 0x000fc800000010ff */
[----:B------:R-:W-:Y:S01]  /*66b0*/  PRMT R19, R0, 0x7610, R19 ;  /* 0x0000761000137816 */ /* 0x000fe20000000013 */
[----:B------:R-:W-:Y:S05]  /*66c0*/  BRA `(.L_x_8691) ;  /* 0x00000a3000007947 */ /* 0x000fea0003800000 */
.L_x_8699:
        /* <DEDUP_REMOVED lines=28> */
.L_x_8702:
        /* <DEDUP_REMOVED lines=15> */
.L_x_8701:
[----:B------:R0:W5:Y:S01]  /*6980*/  LDG.E.U16 R19, [R2.64] ;  /* 0x0000002402137981 */ /* 0x000162000c1e1500 */
[----:B------:R-:W-:Y:S05]  /*6990*/  BRA `(.L_x_8691) ;  /* 0x0000076000007947 */ /* 0x000fea0003800000 */
.L_x_8698:
        /* <DEDUP_REMOVED lines=12> */
.L_x_8705:
        /* <DEDUP_REMOVED lines=21> */
.L_x_8709:
[----:B------:R-:W-:Y:S05]  /*6bb0*/  BSYNC B1 ;  /* 0x0000000000017941 */ /* 0x000fea0003800000 */
.L_x_8708:
[----:B------:R-:W-:Y:S01]  /*6bc0*/  LEA R3, R0, 0x3b800000, 0x17 ;  /* 0x3b80000000037811 */ /* 0x000fe200078eb8ff */
[----:B------:R-:W-:-:S05]  /*6bd0*/  IMAD.SHL.U32 R0, R2, 0x100000, RZ ;  /* 0x0010000002007824 */ /* 0x000fca00078e00ff */
[----:B------:R-:W-:Y:S02]  /*6be0*/  LOP3.LUT R0, R3, R0, R4, 0xfe, !PT ;  /* 0x0000000003007212 */ /* 0x000fe400078efe04 */
.L_x_8707:
[----:B------:R-:W-:Y:S05]  /*6bf0*/  BSYNC B0 ;  /* 0x0000000000007941 */ /* 0x000fea0003800000 */
.L_x_8706:
[----:B------:R-:W-:-:S04]  /*6c00*/  F2FP.BF16.PACK_AB R0, RZ, R0 ;  /* 0x00000000ff00723e */ /* 0x000fc800000010ff */
[----:B------:R-:W-:Y:S01]  /*6c10*/  PRMT R19, R0, 0x7610, R19 ;  /* 0x0000761000137816 */ /* 0x000fe20000000013 */
[----:B------:R-:W-:Y:S05]  /*6c20*/  BRA `(.L_x_8691) ;  /* 0x000004d000007947 */ /* 0x000fea0003800000 */
.L_x_8704:
        /* <DEDUP_REMOVED lines=21> */
.L_x_8713:
[----:B------:R-:W-:Y:S05]  /*6d80*/  BSYNC B1 ;  /* 0x0000000000017941 */ /* 0x000fea0003800000 */
.L_x_8712:
[----:B------:R-:W-:Y:S01]  /*6d90*/  LEA R3, R0, 0x37800000, 0x17 ;  /* 0x3780000000037811 */ /* 0x000fe200078eb8ff */
[----:B------:R-:W-:-:S05]  /*6da0*/  IMAD.SHL.U32 R0, R2, 0x200000, RZ ;  /* 0x0020000002007824 */ /* 0x000fca00078e00ff */
[----:B------:R-:W-:Y:S02]  /*6db0*/  LOP3.LUT R0, R3, R0, R4, 0xfe, !PT ;  /* 0x0000000003007212 */ /* 0x000fe400078efe04 */
.L_x_8711:
[----:B------:R-:W-:Y:S05]  /*6dc0*/  BSYNC B0 ;  /* 0x0000000000007941 */ /* 0x000fea0003800000 */
.L_x_8710:
[----:B------:R-:W-:-:S04]  /*6dd0*/  F2FP.BF16.PACK_AB R0, RZ, R0 ;  /* 0x00000000ff00723e */ /* 0x000fc800000010ff */
[----:B------:R-:W-:Y:S01]  /*6de0*/  PRMT R19, R0, 0x7610, R19 ;  /* 0x0000761000137816 */ /* 0x000fe20000000013 */
[----:B------:R-:W-:Y:S05]  /*6df0*/  BRA `(.L_x_8691) ;  /* 0x0000030000007947 */ /* 0x000fea0003800000 */
.L_x_8703:
        /* <DEDUP_REMOVED lines=14> */
.L_x_8717:
[----:B------:R-:W-:Y:S05]  /*6ee0*/  BSYNC B0 ;  /* 0x0000000000007941 */ /* 0x000fea0003800000 */
.L_x_8716:
[----:B------:R-:W-:-:S04]  /*6ef0*/  F2FP.BF16.PACK_AB R0, RZ, R0 ;  /* 0x00000000ff00723e */ /* 0x000fc800000010ff */
[----:B------:R-:W-:Y:S01]  /*6f00*/  PRMT R19, R0, 0x7610, R19 ;  /* 0x0000761000137816 */ /* 0x000fe20000000013 */
[----:B------:R-:W-:Y:S05]  /*6f10*/  BRA `(.L_x_8691) ;  /* 0x000001e000007947 */ /* 0x000fea0003800000 */
.L_x_8690:
        /* <DEDUP_REMOVED lines=21> */
.L_x_8715:
[----:B------:R-:W2:Y:S02]  /*7070*/  LDG.E.64 R2, [R2.64] ;  /* 0x0000002402027981 */ /* 0x000ea4000c1e1b00 */
[----:B--2---:R-:W0:Y:S02]  /*7080*/  I2F.U64 R0, R2 ;  /* 0x0000000200007312 */ /* 0x004e240000301000 */
[----:B0-----:R-:W-:-:S04]  /*7090*/  F2FP.BF16.PACK_AB R0, RZ, R0 ;  /* 0x00000000ff00723e */ /* 0x001fc800000010ff */
[----:B------:R-:W-:Y:S01]  /*70a0*/  PRMT R19, R0, 0x7610, R19 ;  /* 0x0000761000137816 */ /* 0x000fe20000000013 */
[----:B------:R-:W-:Y:S05]  /*70b0*/  BRA `(.L_x_8691) ;  /* 0x0000004000007947 */ /* 0x000fea0003800000 */
.L_x_8714:
[----:B------:R-:W2:Y:S02]  /*70c0*/  LDG.E R2, [R2.64] ;  /* 0x0000002402027981 */ /* 0x000ea4000c1e1900 */
[----:B--2---:R-:W0:Y:S02]  /*70d0*/  I2F.U32 R0, R2 ;  /* 0x0000000200007306 */ /* 0x004e240000201000 */
[----:B0-----:R-:W-:-:S04]  /*70e0*/  F2FP.BF16.PACK_AB R0, RZ, R0 ;  /* 0x00000000ff00723e */ /* 0x001fc800000010ff */
[----:B------:R-:W-:Y:S02]  /*70f0*/  PRMT R19, R0, 0x7610, R19 ;  /* 0x0000761000137816 */ /* 0x000fe40000000013 */
.L_x_8691:
        /* <DEDUP_REMOVED lines=18> */
.L_x_8722:
[----:B------:R-:W2:Y:S02]  /*7220*/  LDG.E.U8 R2, [R2.64] ;  /* 0x0000002402027981 */ /* 0x000ea4000c1e1100 */
[----:B--2---:R0:W1:Y:S01]  /*7230*/  I2F.U16 R22, R2 ;  /* 0x0000000200167306 */ /* 0x0040620000101000 */
[----:B------:R-:W-:Y:S05]  /*7240*/  BRA `(.L_x_8724) ;  /* 0x00000ca000007947 */ /* 0x000fea0003800000 */
.L_x_8721:
        /* <DEDUP_REMOVED lines=9> */
.L_x_8726:
[----:B------:R-:W2:Y:S02]  /*72e0*/  LDG.E R2, [R2.64] ;  /* 0x0000002402027981 */ /* 0x000ea4000c1e1900 */
[----:B--2---:R0:W1:Y:S01]  /*72f0*/  I2F R22, R2 ;  /* 0x0000000200167306 */ /* 0x0040620000201400 */
[----:B------:R-:W-:Y:S05]  /*7300*/  BRA `(.L_x_8724) ;  /* 0x00000be000007947 */ /* 0x000fea0003800000 */
.L_x_8725:
[----:B------:R-:W2:Y:S02]  /*7310*/  LDG.E.U16 R2, [R2.64] ;  /* 0x0000002402027981 */ /* 0x000ea4000c1e1500 */
[----:B--2---:R0:W1:Y:S01]  /*7320*/  I2F.S16 R22, R2 ;  /* 0x0000000200167306 */ /* 0x0040620000101400 */
[----:B------:R-:W-:Y:S05]  /*7330*/  BRA `(.L_x_8724) ;  /* 0x00000bb000007947 */ /* 0x000fea0003800000 */
.L_x_8720:
        /* <DEDUP_REMOVED lines=8> */
.L_x_8728:
[----:B------:R-:W2:Y:S02]  /*73c0*/  LDG.E.U16 R2, [R2.64] ;  /* 0x0000002402027981 */ /* 0x000ea4000c1e1500 */
[----:B--2---:R-:W-:Y:S01]  /*73d0*/  HADD2.F32 R22, -RZ, R2.H0_H0 ;  /* 0x20000002ff167230 */ /* 0x004fe20000004100 */
[----:B------:R-:W-:Y:S05]  /*73e0*/  BRA `(.L_x_8724) ;  /* 0x00000b0000007947 */ /* 0x000fea0003800000 */
.L_x_8727:
        /* <DEDUP_REMOVED lines=8> */
.L_x_8730:
[----:B------:R-:W2:Y:S02]  /*7470*/  LDG.E.U16 R2, [R2.64] ;  /* 0x0000002402027981 */ /* 0x000ea4000c1e1500 */
[----:B--2---:R-:W-:Y:S01]  /*7480*/  HADD2.F32 R22, -RZ, R2.H0_H0 ;  /* 0x20000002ff167230 */ /* 0x004fe20000004100 */
[----:B------:R-:W-:Y:S05]  /*7490*/  BRA `(.L_x_8724) ;  /* 0x00000a5000007947 */ /* 0x000fea0003800000 */
.L_x_8729:
[----:B------:R-:W2:Y:S02]  /*74a0*/  LDG.E.64 R2, [R2.64] ;  /* 0x0000002402027981 */ /* 0x000ea4000c1e1b00 */
[----:B--2---:R-:W0:Y:S01]  /*74b0*/  F2F.F32.F64 R22, R2 ;  /* 0x0000000200167310 */ /* 0x004e220000301000 */
[----:B------:R-:W0:-:S14]  /*74c0*/  DSETP.GEU.AND P0, PT, |R2|, c[0x2][0x0], PT ;  /* 0x008000000200762a */ /* 0x000e1c0003f0e200 */
[----:B0-----:R-:W-:Y:S01]  /*74d0*/  @!P0 FMUL R22, R22, 1.175494350822287508e-38 ;  /* 0x0080000016168820 */ /* 0x001fe20000400000 */
[----:B------:R-:W-:Y:S05]  /*74e0*/  BRA `(.L_x_8724) ;  /* 0x00000a0000007947 */ /* 0x000fea0003800000 */
.L_x_8719:
        /* <DEDUP_REMOVED lines=12> */
.L_x_8733:
[----:B------:R-:W2:Y:S02]  /*75b0*/  LDG.E.64 R2, [R2.64] ;  /* 0x0000002402027981 */ /* 0x000ea4000c1e1b00 */
[----:B--2---:R-:W0:Y:S01]  /*75c0*/  F2F.F32.F64 R22, R2 ;  /* 0x0000000200167310 */ /* 0x004e220000301000 */
[----:B------:R-:W0:-:S14]  /*75d0*/  DSETP.GEU.AND P0, PT, |R2|, c[0x2][0x0], PT ;  /* 0x008000000200762a */ /* 0x000e1c0003f0e200 */
[----:B0-----:R-:W-:Y:S01]  /*75e0*/  @!P0 FMUL R22, R22, 1.175494350822287508e-38 ;  /* 0x0080000016168820 */ /* 0x001fe20000400000 */
[----:B------:R-:W-:Y:S05]  /*75f0*/  BRA `(.L_x_8724) ;  /* 0x000008f000007947 */ /* 0x000fea0003800000 */
.L_x_8732:
        /* <DEDUP_REMOVED lines=26> */
.L_x_8735:
        /* <DEDUP_REMOVED lines=13> */
.L_x_8734:
[----:B------:R-:W2:Y:S02]  /*7870*/  LDG.E.U16 R2, [R2.64] ;  /* 0x0000002402027981 */ /* 0x000ea4000c1e1500 */
[----:B--2---:R-:W-:Y:S01]  /*7880*/  PRMT R22, RZ, 0x5410, R2 ;  /* 0x00005410ff167816 */ /* 0x004fe20000000002 */
[----:B------:R-:W-:Y:S05]  /*7890*/  BRA `(.L_x_8724) ;  /* 0x0000065000007947 */ /* 0x000fea0003800000 */
.L_x_8731:
        /* <DEDUP_REMOVED lines=11> */
.L_x_8738:
        /* <DEDUP_REMOVED lines=20> */
.L_x_8740:
[----:B------:R-:W-:Y:S05]  /*7a90*/  BSYNC B0 ;  /* 0x0000000000007941 */ /* 0x000fea0003800000 */
.L_x_8739:
[----:B------:R-:W-:Y:S01]  /*7aa0*/  IMAD.SHL.U32 R2, R2, 0x100000, RZ ;  /* 0x0010000002027824 */ /* 0x000fe200078e00ff */
[----:B------:R-:W-:-:S04]  /*7ab0*/  LEA R3, R0, 0x3b800000, 0x17 ;  /* 0x3b80000000037811 */ /* 0x000fc800078eb8ff */
[----:B------:R-:W-:Y:S01]  /*7ac0*/  LOP3.LUT R22, R3, R2, R22, 0xfe, !PT ;  /* 0x0000000203167212 */ /* 0x000fe200078efe16 */
[----:B------:R-:W-:Y:S05]  /*7ad0*/  BRA `(.L_x_8724) ;  /* 0x0000041000007947 */ /* 0x000fea0003800000 */
.L_x_8737:
        /* <DEDUP_REMOVED lines=20> */
.L_x_8742:
[----:B------:R-:W-:Y:S05]  /*7c20*/  BSYNC B0 ;  /* 0x0000000000007941 */ /* 0x000fea0003800000 */
.L_x_8741:
[----:B------:R-:W-:Y:S01]  /*7c30*/  IMAD.SHL.U32 R2, R2, 0x200000, RZ ;  /* 0x0020000002027824 */ /* 0x000fe200078e00ff */
[----:B------:R-:W-:-:S04]  /*7c40*/  LEA R3, R0, 0x37800000, 0x17 ;  /* 0x3780000000037811 */ /* 0x000fc800078eb8ff */
[----:B------:R-:W-:Y:S01]  /*7c50*/  LOP3.LUT R22, R3, R2, R22, 0xfe, !PT ;  /* 0x0000000203167212 */ /* 0x000fe200078efe16 */
[----:B------:R-:W-:Y:S05]  /*7c60*/  BRA `(.L_x_8724) ;  /* 0x0000028000007947 */ /* 0x000fea0003800000 */
.L_x_8736:
        /* <DEDUP_REMOVED lines=14> */
.L_x_8723:
        /* <DEDUP_REMOVED lines=21> */
.L_x_8744:
[----:B------:R-:W2:Y:S02]  /*7ea0*/  LDG.E.64 R22, [R2.64] ;  /* 0x0000002402167981 */ /* 0x000ea4000c1e1b00 */
[----:B--2---:R0:W1:Y:S01]  /*7eb0*/  I2F.U64 R22, R22 ;  /* 0x0000001600167312 */ /* 0x0040620000301000 */
[----:B------:R-:W-:Y:S05]  /*7ec0*/  BRA `(.L_x_8724) ;  /* 0x0000002000007947 */ /* 0x000fea0003800000 */
.L_x_8743:
[----:B------:R-:W2:Y:S02]  /*7ed0*/  LDG.E R2, [R2.64] ;  /* 0x0000002402027981 */ /* 0x000ea4000c1e1900 */
[----:B--2---:R0:W1:Y:S02]  /*7ee0*/  I2F.U32 R22, R2 ;  /* 0x0000000200167306 */ /* 0x0040640000201000 */
.L_x_8724:
[----:B------:R-:W-:Y:S05]  /*7ef0*/  BSYNC B6 ;  /* 0x0000000000067941 */ /* 0x000fea0003800000 */
.L_x_8718:
        /* <DEDUP_REMOVED lines=18> */
.L_x_8749:
[----:B------:R-:W2:Y:S02]  /*8020*/  LDG.E.U8 R0, [R2.64] ;  /* 0x0000002402007981 */ /* 0x000ea4000c1e1100 */
[----:B--2---:R-:W0:Y:S01]  /*8030*/  I2F.U16 R0, R0 ;  /* 0x0000000000007306 */ /* 0x004e220000101000 */
[----:B------:R-:W-:Y:S05]  /*8040*/  BRA `(.L_x_8751) ;  /* 0x00000ca000007947 */ /* 0x000fea0003800000 */
.L_x_8748:
        /* <DEDUP_REMOVED lines=9> */
.L_x_8753:
[----:B------:R-:W2:Y:S02]  /*80e0*/  LDG.E R0, [R2.64] ;  /* 0x0000002402007981 */ /* 0x000ea4000c1e1900 */
[----:B--2---:R-:W0:Y:S01]  /*80f0*/  I2F R0, R0 ;  /* 0x0000000000007306 */ /* 0x004e220000201400 */
[----:B------:R-:W-:Y:S05]  /*8100*/  BRA `(.L_x_8751) ;  /* 0x00000be000007947 */ /* 0x000fea0003800000 */
.L_x_8752:
[----:B------:R-:W2:Y:S02]  /*8110*/  LDG.E.U16 R0, [R2.64] ;  /* 0x0000002402007981 */ /* 0x000ea4000c1e1500 */
[----:B--2---:R-:W0:Y:S01]  /*8120*/  I2F.S16 R0, R0 ;  /* 0x0000000000007306 */ /* 0x004e220000101400 */
[----:B------:R-:W-:Y:S05]  /*8130*/  BRA `(.L_x_8751) ;  /* 0x00000bb000007947 */ /* 0x000fea0003800000 */
.L_x_8747:
        /* <DEDUP_REMOVED lines=8> */
.L_x_8755:
[----:B------:R-:W2:Y:S02]  /*81c0*/  LDG.E.U16 R0, [R2.64] ;  /* 0x0000002402007981 */ /* 0x000ea4000c1e1500 */
[----:B--2---:R-:W-:Y:S01]  /*81d0*/  HADD2.F32 R0, -RZ, R0.H0_H0 ;  /* 0x20000000ff007230 */ /* 0x004fe20000004100 */
[----:B------:R-:W-:Y:S05]  /*81e0*/  BRA `(.L_x_8751) ;  /* 0x00000b0000007947 */ /* 0x000fea0003800000 */
.L_x_8754:
        /* <DEDUP_REMOVED lines=8> */
.L_x_8757:
[----:B------:R-:W2:Y:S02]  /*8270*/  LDG.E.U16 R0, [R2.64] ;  /* 0x0000002402007981 */ /* 0x000ea4000c1e1500 */
[----:B--2---:R-:W-:Y:S01]  /*8280*/  HADD2.F32 R0, -RZ, R0.H0_H0 ;  /* 0x20000000ff007230 */ /* 0x004fe20000004100 */
[----:B------:R-:W-:Y:S05]  /*8290*/  BRA `(.L_x_8751) ;  /* 0x00000a5000007947 */ /* 0x000fea0003800000 */
.L_x_8756:
[----:B------:R-:W2:Y:S02]  /*82a0*/  LDG.E.64 R2, [R2.64] ;  /* 0x0000002402027981 */ /* 0x000ea4000c1e1b00 */
[----:B--2---:R-:W0:Y:S01]  /*82b0*/  F2F.F32.F64 R0, R2 ;  /* 0x0000000200007310 */ /* 0x004e220000301000 */
[----:B------:R-:W0:-:S14]  /*82c0*/  DSETP.GEU.AND P0, PT, |R2|, c[0x2][0x0], PT ;  /* 0x008000000200762a */ /* 0x000e1c0003f0e200 */
[----:B0-----:R-:W-:Y:S01]  /*82d0*/  @!P0 FMUL R0, R0, 1.175494350822287508e-38 ;  /* 0x0080000000008820 */ /* 0x001fe20000400000 */
[----:B------:R-:W-:Y:S05]  /*82e0*/  BRA `(.L_x_8751) ;  /* 0x00000a0000007947 */ /* 0x000fea0003800000 */
.L_x_8746:
        /* <DEDUP_REMOVED lines=12> */
.L_x_8760:
[----:B------:R-:W2:Y:S02]  /*83b0*/  LDG.E.64 R2, [R2.64] ;  /* 0x0000002402027981 */ /* 0x000ea4000c1e1b00 */
[----:B--2---:R-:W0:Y:S01]  /*83c0*/  F2F.F32.F64 R0, R2 ;  /* 0x0000000200007310 */ /* 0x004e220000301000 */
[----:B------:R-:W0:-:S14]  /*83d0*/  DSETP.GEU.AND P0, PT, |R2|, c[0x2][0x0], PT ;  /* 0x008000000200762a */ /* 0x000e1c0003f0e200 */
[----:B0-----:R-:W-:Y:S01]  /*83e0*/  @!P0 FMUL R0, R0, 1.175494350822287508e-38 ;  /* 0x0080000000008820 */ /* 0x001fe20000400000 */
[----:B------:R-:W-:Y:S05]  /*83f0*/  BRA `(.L_x_8751) ;  /* 0x000008f000007947 */ /* 0x000fea0003800000 */
.L_x_8759:
        /* <DEDUP_REMOVED lines=26> */
.L_x_8762:
        /* <DEDUP_REMOVED lines=13> */
.L_x_8761:
[----:B------:R-:W2:Y:S02]  /*8670*/  LDG.E.U16 R0, [R2.64] ;  /* 0x0000002402007981 */ /* 0x000ea4000c1e1500 */
[----:B--2---:R-:W-:Y:S01]  /*8680*/  PRMT R0, RZ, 0x5410, R0 ;  /* 0x00005410ff007816 */ /* 0x004fe20000000000 */
[----:B------:R-:W-:Y:S05]  /*8690*/  BRA `(.L_x_8751) ;  /* 0x0000065000007947 */ /* 0x000fea0003800000 */
.L_x_8758:
        /* <DEDUP_REMOVED lines=11> */
.L_x_8765:
        /* <DEDUP_REMOVED lines=20> */
.L_x_8767:
[----:B------:R-:W-:Y:S05]  /*8890*/  BSYNC B0 ;  /* 0x0000000000007941 */ /* 0x000fea0003800000 */
.L_x_8766:
[----:B------:R-:W-:Y:S01]  /*88a0*/  LEA R3, R0, 0x3b800000, 0x17 ;  /* 0x3b80000000037811 */ /* 0x000fe200078eb8ff */
[----:B------:R-:W-:-:S05]  /*88b0*/  IMAD.SHL.U32 R0, R2, 0x100000, RZ ;  /* 0x0010000002007824 */ /* 0x000fca00078e00ff */
[----:B------:R-:W-:Y:S01]  /*88c0*/  LOP3.LUT R0, R3, R0, R4, 0xfe, !PT ;  /* 0x0000000003007212 */ /* 0x000fe200078efe04 */
[----:B------:R-:W-:Y:S05]  /*88d0*/  BRA `(.L_x_8751) ;  /* 0x0000041000007947 */ /* 0x000fea0003800000 */
.L_x_8764:
        /* <DEDUP_REMOVED lines=20> */
.L_x_8769:
[----:B------:R-:W-:Y:S05]  /*8a20*/  BSYNC B0 ;  /* 0x0000000000007941 */ /* 0x000fea0003800000 */
.L_x_8768:
[----:B------:R-:W-:Y:S01]  /*8a30*/  LEA R3, R0, 0x37800000, 0x17 ;  /* 0x3780000000037811 */ /* 0x000fe200078eb8ff */
[----:B------:R-:W-:-:S05]  /*8a40*/  IMAD.SHL.U32 R0, R2, 0x200000, RZ ;  /* 0x0020000002007824 */ /* 0x000fca00078e00ff */
[----:B------:R-:W-:Y:S01]  /*8a50*/  LOP3.LUT R0, R3, R0, R4, 0xfe, !PT ;  /* 0x0000000003007212 */ /* 0x000fe200078efe04 */
[----:B------:R-:W-:Y:S05]  /*8a60*/  BRA `(.L_x_8751) ;  /* 0x0000028000007947 */ /* 0x000fea0003800000 */
.L_x_8763:
        /* <DEDUP_REMOVED lines=14> */
.L_x_8750:
        /* <DEDUP_REMOVED lines=21> */
.L_x_8771:
[----:B------:R-:W2:Y:S02]  /*8ca0*/  LDG.E.64 R2, [R2.64] ;  /* 0x0000002402027981 */ /* 0x000ea4000c1e1b00 */
[----:B--2---:R0:W2:Y:S01]  /*8cb0*/  I2F.U64 R0, R2 ;  /* 0x0000000200007312 */ /* 0x0040a20000301000 */
[----:B------:R-:W-:Y:S05]  /*8cc0*/  BRA `(.L_x_8751) ;  /* 0x0000002000007947 */ /* 0x000fea0003800000 */
.L_x_8770:
[----:B------:R-:W2:Y:S02]  /*8cd0*/  LDG.E R0, [R2.64] ;  /* 0x0000002402007981 */ /* 0x000ea4000c1e1900 */
[----:B--2---:R-:W0:Y:S02]  /*8ce0*/  I2F.U32 R0, R0 ;  /* 0x0000000000007306 */ /* 0x004e240000201000 */
.L_x_8751:
[----:B------:R-:W-:Y:S05]  /*8cf0*/  BSYNC B6 ;  /* 0x0000000000067941 */ /* 0x000fea0003800000 */
.L_x_8745:
[----:B0-----:R-:W0:Y:S01]  /*8d00*/  LDC.U8 R3, c[0x0][0x449] ;  /* 0x00011240ff037b82 */ /* 0x001e220000000000 */
[----:B-----5:R-:W-:-:S05]  /*8d10*/  PRMT R19, RZ, 0x5410, R19 ;  /* 0x00005410ff137816 */ /* 0x020fca0000000013 */
[----:B--2---:R-:W-:-:S04]  /*8d20*/  FMUL.FTZ R19, R19, R0 ;  /* 0x0000000013137220 */ /* 0x004fc80000410000 */
        /* <DEDUP_REMOVED lines=17> */
.L_x_8775:
[----:B------:R-:W-:-:S06]  /*8e40*/  PRMT R3, RZ, 0x5410, R19 ;  /* 0x00005410ff037816 */ /* 0x000fcc0000000013 */
[----:B------:R-:W0:Y:S02]  /*8e50*/  F2I.S64.TRUNC R2, R3 ;  /* 0x0000000300027311 */ /* 0x000e24000020d900 */
[----:B0-----:R0:W-:Y:S01]  /*8e60*/  STG.E.U8 [R16.64], R2 ;  /* 0x0000000210007986 */ /* 0x0011e2000c101124 */
[----:B------:R-:W-:Y:S05]  /*8e70*/  BRA `(.L_x_8777) ;  /* 0x00000e4000007947 */ /* 0x000fea0003800000 */
.L_x_8774:
        /* <DEDUP_REMOVED lines=10> */
.L_x_8779:
[----:B------:R-:W-:-:S06]  /*8f20*/  PRMT R19, RZ, 0x5410, R19 ;  /* 0x00005410ff137816 */ /* 0x000fcc0000000013 */
[----:B------:R-:W0:Y:S02]  /*8f30*/  F2I.FTZ.TRUNC.NTZ R19, R19 ;  /* 0x0000001300137305 */ /* 0x000e24000021f100 */
[----:B0-----:R0:W-:Y:S01]  /*8f40*/  STG.E [R16.64], R19 ;  /* 0x0000001310007986 */ /* 0x0011e2000c101924 */
[----:B------:R-:W-:Y:S05]  /*8f50*/  BRA `(.L_x_8777) ;  /* 0x00000d6000007947 */ /* 0x000fea0003800000 */
.L_x_8778:
[----:B------:R-:W-:-:S06]  /*8f60*/  PRMT R19, RZ, 0x5410, R19 ;  /* 0x00005410ff137816 */ /* 0x000fcc0000000013 */
[----:B------:R-:W0:Y:S02]  /*8f70*/  F2I.FTZ.TRUNC.NTZ R19, R19 ;  /* 0x0000001300137305 */ /* 0x000e24000021f100 */
[----:B0-----:R0:W-:Y:S01]  /*8f80*/  STG.E.U16 [R16.64], R19 ;  /* 0x0000001310007986 */ /* 0x0011e2000c101524 */
[----:B------:R-:W-:Y:S05]  /*8f90*/  BRA `(.L_x_8777) ;  /* 0x00000d2000007947 */ /* 0x000fea0003800000 */
.L_x_8773:
        /* <DEDUP_REMOVED lines=9> */
.L_x_8781:
[----:B------:R-:W-:-:S04]  /*9030*/  PRMT R0, RZ, 0x5410, R19 ;  /* 0x00005410ff007816 */ /* 0x000fc80000000013 */
[----:B------:R-:W-:-:S05]  /*9040*/  F2FP.PACK_AB R0, RZ, R0 ;  /* 0x00000000ff00723e */ /* 0x000fca00000000ff */
[----:B------:R0:W-:Y:S01]  /*9050*/  STG.E.U16 [R16.64], R0 ;  /* 0x0000000010007986 */ /* 0x0001e2000c101524 */
[----:B------:R-:W-:Y:S05]  /*9060*/  BRA `(.L_x_8777) ;  /* 0x00000c5000007947 */ /* 0x000fea0003800000 */
.L_x_8780:
        /* <DEDUP_REMOVED lines=10> */
.L_x_8783:
[----:B------:R-:W-:-:S04]  /*9110*/  PRMT R19, RZ, 0x5410, R19 ;  /* 0x00005410ff137816 */ /* 0x000fc80000000013 */
[----:B------:R-:W-:-:S04]  /*9120*/  F2FP.PACK_AB R3, RZ, R19 ;  /* 0x00000013ff03723e */ /* 0x000fc800000000ff */
[----:B------:R-:W-:-:S05]  /*9130*/  PRMT R3, R3, 0x5410, RZ ;  /* 0x0000541003037816 */ /* 0x000fca00000000ff */
[----:B------:R0:W-:Y:S01]  /*9140*/  STG.E [R16.64], R3 ;  /* 0x0000000310007986 */ /* 0x0001e2000c101924 */
[----:B------:R-:W-:Y:S05]  /*9150*/  BRA `(.L_x_8777) ;  /* 0x00000b6000007947 */ /* 0x000fea0003800000 */
.L_x_8782:
[----:B------:R-:W-:-:S05]  /*9160*/  PRMT R2, RZ, 0x5410, R19 ;  /* 0x00005410ff027816 */ /* 0x000fca0000000013 */
[----:B------:R-:W-:-:S06]  /*9170*/  FMUL.FTZ R2, R2, 1 ;  /* 0x3f80000002027820 */ /* 0x000fcc0000410000 */
[----:B------:R-:W0:Y:S02]  /*9180*/  F2F.F64.F32 R2, R2 ;  /* 0x0000000200027310 */ /* 0x000e240000201800 */
[----:B0-----:R0:W-:Y:S01]  /*9190*/  STG.E.64 [R16.64], R2 ;  /* 0x0000000210007986 */ /* 0x0011e2000c101b24 */
[----:B------:R-:W-:Y:S05]  /*91a0*/  BRA `(.L_x_8777) ;  /* 0x00000b1000007947 */ /* 0x000fea0003800000 */
.L_x_8772:
        /* <DEDUP_REMOVED lines=13> */
.L_x_8786:
[----:B------:R-:W-:Y:S01]  /*9280*/  PRMT R19, RZ, 0x5410, R19 ;  /* 0x00005410ff137816 */ /* 0x000fe20000000013 */
[----:B------:R-:W-:-:S04]  /*9290*/  CS2R R6, SRZ ;  /* 0x0000000000067805 */ /* 0x000fc8000001ff00 */
[----:B------:R-:W-:-:S06]  /*92a0*/  FMUL.FTZ R4, R19, 1 ;  /* 0x3f80000013047820 */ /* 0x000fcc0000410000 */
[----:B------:R-:W0:Y:S02]  /*92b0*/  F2F.F64.F32 R4, R4 ;  /* 0x0000000400047310 */ /* 0x000e240000201800 */
[----:B0-----:R0:W-:Y:S01]  /*92c0*/  STG.E.128 [R16.64], R4 ;  /* 0x0000000410007986 */ /* 0x0011e2000c101d24 */
[----:B------:R-:W-:Y:S05]  /*92d0*/  BRA `(.L_x_8777) ;  /* 0x000009e000007947 */ /* 0x000fea0003800000 */
.L_x_8785:
        /* <DEDUP_REMOVED lines=21> */
.L_x_8790:
[----:B------:R-:W-:Y:S05]  /*9430*/  BSYNC B0 ;  /* 0x0000000000007941 */ /* 0x000fea0003800000 */
.L_x_8789:
[----:B------:R-:W-:-:S05]  /*9440*/  LOP3.LUT R3, R0, R3, RZ, 0xfc, !PT ;  /* 0x0000000300037212 */ /* 0x000fca00078efcff */
[----:B------:R0:W-:Y:S01]  /*9450*/  STG.E.U8 [R16.64], R3 ;  /* 0x0000000310007986 */ /* 0x0001e2000c101124 */
[----:B------:R-:W-:Y:S05]  /*9460*/  BRA `(.L_x_8777) ;  /* 0x0000085000007947 */ /* 0x000fea0003800000 */
.L_x_8788:
        /* <DEDUP_REMOVED lines=13> */
.L_x_8792:
[----:B------:R-:W-:Y:S01]  /*9540*/  IMAD.MOV.U32 R0, RZ, RZ, 0x7f ;  /* 0x0000007fff007424 */ /* 0x000fe200078e00ff */
[----:B------:R-:W-:-:S04]  /*9550*/  ISETP.GT.U32.AND P0, PT, R2, 0x7f800000, PT ;  /* 0x7f8000000200780c */ /* 0x000fc80003f04070 */
[----:B------:R-:W-:-:S04]  /*9560*/  SEL R0, R0, 0x7c, P0 ;  /* 0x0000007c00007807 */ /* 0x000fc80000000000 */
.L_x_8793:
[----:B------:R-:W-:Y:S05]  /*9570*/  BSYNC B0 ;  /* 0x0000000000007941 */ /* 0x000fea0003800000 */
.L_x_8791:
[----:B------:R-:W-:-:S04]  /*9580*/  LOP3.LUT R2, R19, 0x80000000, RZ, 0xc0, !PT ;  /* 0x8000000013027812 */ /* 0x000fc800078ec0ff */
[----:B------:R-:W-:-:S04]  /*9590*/  SHF.R.U32.HI R3, RZ, 0x18, R2 ;  /* 0x00000018ff037819 */ /* 0x000fc80000011602 */
[----:B------:R-:W-:-:S05]  /*95a0*/  LOP3.LUT R3, R0, R3, RZ, 0xfc, !PT ;  /* 0x0000000300037212 */ /* 0x000fca00078efcff */
[----:B------:R0:W-:Y:S01]  /*95b0*/  STG.E.U8 [R16.64], R3 ;  /* 0x0000000310007986 */ /* 0x0001e2000c101124 */
[----:B------:R-:W-:Y:S05]  /*95c0*/  BRA `(.L_x_8777) ;  /* 0x000006f000007947 */ /* 0x000fea0003800000 */
.L_x_8787:
[----:B------:R0:W-:Y:S01]  /*95d0*/  STG.E.U16 [R16.64], R19 ;  /* 0x0000001310007986 */ /* 0x0001e2000c101524 */
[----:B------:R-:W-:Y:S05]  /*95e0*/  BRA `(.L_x_8777) ;  /* 0x000006d000007947 */ /* 0x000fea0003800000 */
.L_x_8784:
        /* <DEDUP_REMOVED lines=12> */
.L_x_8796:
        /* <DEDUP_REMOVED lines=17> */
.L_x_8799:
[----:B------:R-:W-:-:S04]  /*97c0*/  LOP3.LUT R2, R19, 0x80000000, RZ, 0xc0, !PT ;  /* 0x8000000013027812 */ /* 0x000fc800078ec0ff */
[----:B------:R-:W-:-:S04]  /*97d0*/  SHF.R.U32.HI R3, RZ, 0x18, R2 ;  /* 0x00000018ff037819 */ /* 0x000fc80000011602 */
[----:B------:R-:W-:-:S04]  /*97e0*/  LOP3.LUT R0, R0, R3, RZ, 0xfc, !PT ;  /* 0x0000000300007212 */ /* 0x000fc800078efcff */
[----:B------:R-:W-:Y:S02]  /*97f0*/  PRMT R8, R0, 0x7610, R8 ;  /* 0x0000761000087816 */ /* 0x000fe40000000008 */
.L_x_8798:
[----:B------:R-:W-:Y:S05]  /*9800*/  BSYNC B0 ;  /* 0x0000000000007941 */ /* 0x000fea0003800000 */
.L_x_8797:
[----:B------:R0:W-:Y:S01]  /*9810*/  STG.E.U8 [R16.64], R8 ;  /* 0x0000000810007986 */ /* 0x0001e2000c101124 */
[----:B------:R-:W-:Y:S05]  /*9820*/  BRA `(.L_x_8777) ;  /* 0x0000049000007947 */ /* 0x000fea0003800000 */
.L_x_8795:
        /* <DEDUP_REMOVED lines=17> */
.L_x_8802:
[----:B------:R-:W-:-:S04]  /*9940*/  LOP3.LUT R2, R19, 0x80000000, RZ, 0xc0, !PT ;  /* 0x8000000013027812 */ /* 0x000fc800078ec0ff */
[----:B------:R-:W-:-:S04]  /*9950*/  SHF.R.U32.HI R3, RZ, 0x18, R2 ;  /* 0x00000018ff037819 */ /* 0x000fc80000011602 */
[----:B------:R-:W-:-:S04]  /*9960*/  LOP3.LUT R0, R0, R3, RZ, 0xfc, !PT ;  /* 0x0000000300007212 */ /* 0x000fc800078efcff */
[----:B------:R-:W-:Y:S02]  /*9970*/  PRMT R8, R0, 0x7610, R8 ;  /* 0x0000761000087816 */ /* 0x000fe40000000008 */
.L_x_8801:
[----:B------:R-:W-:Y:S05]  /*9980*/  BSYNC B0 ;  /* 0x0000000000007941 */ /* 0x000fea0003800000 */
.L_x_8800:
[----:B------:R0:W-:Y:S01]  /*9990*/  STG.E.U8 [R16.64], R8 ;  /* 0x0000000810007986 */ /* 0x0001e2000c101124 */
[----:B------:R-:W-:Y:S05]  /*99a0*/  BRA `(.L_x_8777) ;  /* 0x0000031000007947 */ /* 0x000fea0003800000 */
.L_x_8794:
        /* <DEDUP_REMOVED lines=22> */
.L_x_8776:
        /* <DEDUP_REMOVED lines=20> */
.L_x_8804:
[----:B------:R-:W-:-:S06]  /*9c50*/  PRMT R2, RZ, 0x5410, R19 ;  /* 0x00005410ff027816 */ /* 0x000fcc0000000013 */
[----:B------:R-:W0:Y:S02]  /*9c60*/  F2I.U64.TRUNC R2, R2 ;  /* 0x0000000200027311 */ /* 0x000e24000020d800 */
[----:B0-----:R0:W-:Y:S01]  /*9c70*/  STG.E.64 [R16.64], R2 ;  /* 0x0000000210007986 */ /* 0x0011e2000c101b24 */
[----:B------:R-:W-:Y:S05]  /*9c80*/  BRA `(.L_x_8777) ;  /* 0x0000003000007947 */ /* 0x000fea0003800000 */
.L_x_8803:
[----:B------:R-:W-:-:S06]  /*9c90*/  PRMT R19, RZ, 0x5410, R19 ;  /* 0x00005410ff137816 */ /* 0x000fcc0000000013 */
[----:B------:R-:W0:Y:S02]  /*9ca0*/  F2I.FTZ.U32.TRUNC.NTZ R19, R19 ;  /* 0x0000001300137305 */ /* 0x000e24000021f000 */
[----:B0-----:R0:W-:Y:S02]  /*9cb0*/  STG.E [R16.64], R19 ;  /* 0x0000001310007986 */ /* 0x0011e4000c101924 */
.L_x_8777:
[----:B------:R-:W-:-:S04]  /*9cc0*/  IADD3 R25, R25, 0x80, RZ ;  /* 0x0000008019197810 */ /* 0x000fc80007ffe0ff */
[----:B------:R-:W-:-:S13]  /*9cd0*/  ISETP.GE.AND P0, PT, R25, c[0x0][0x160], PT ;  /* 0x0000580019007a0c */ /* 0x000fda0003f06270 */
        /* <DEDUP_REMOVED lines=282> */
.L_x_8805:
        /* <DEDUP_REMOVED lines=21> */
.L_x_8809:
[----:B------:R-:W2:Y:S02]  /*afd0*/  LDG.E.U8 R2, [R2.64] ;  /* 0x0000002402027981 */ /* 0x000ea4000c1e1100 */
[----:B--2---:R-:W0:Y:S02]  /*afe0*/  I2F.U16 R0, R2 ;  /* 0x0000000200007306 */ /* 0x004e240000101000 */
[----:B0-----:R-:W-:-:S04]  /*aff0*/  F2FP.BF16.PACK_AB R0, RZ, R0 ;  /* 0x00000000ff00723e */ /* 0x001fc800000010ff */
[----:B------:R-:W-:Y:S01]  /*b000*/  PRMT R19, R0, 0x7610, R19 ;  /* 0x0000761000137816 */ /* 0x000fe20000000013 */
[----:B------:R-:W-:Y:S05]  /*b010*/  BRA `(.L_x_8811) ;  /* 0x00000f0000007947 */ /* 0x000fea0003800000 */
.L_x_8808:
        /* <DEDUP_REMOVED lines=11> */
.L_x_8813:
[----:B------:R-:W2:Y:S02]  /*b0d0*/  LDG.E R2, [R2.64] ;  /* 0x0000002402027981 */ /* 0x000ea4000c1e1900 */
[----:B--2---:R-:W0:Y:S02]  /*b0e0*/  I2F R0, R2 ;  /* 0x0000000200007306 */ /* 0x004e240000201400 */
[----:B0-----:R-:W-:-:S04]  /*b0f0*/  F2FP.BF16.PACK_AB R0, RZ, R0 ;  /* 0x00000000ff00723e */ /* 0x001fc800000010ff */
[----:B------:R-:W-:Y:S01]  /*b100*/  PRMT R19, R0, 0x7610, R19 ;  /* 0x0000761000137816 */ /* 0x000fe20000000013 */
[----:B------:R-:W-:Y:S05]  /*b110*/  BRA `(.L_x_8811) ;  /* 0x00000e0000007947 */ /* 0x000fea0003800000 */
.L_x_8812:
[----:B------:R-:W2:Y:S02]  /*b120*/  LDG.E.U16 R2, [R2.64] ;  /* 0x0000002402027981 */ /* 0x000ea4000c1e1500 */
[----:B--2---:R-:W0:Y:S02]  /*b130*/  I2F.S16 R0, R2 ;  /* 0x0000000200007306 */ /* 0x004e240000101400 */
[----:B0-----:R-:W-:-:S04]  /*b140*/  F2FP.BF16.PACK_AB R0, RZ, R0 ;  /* 0x00000000ff00723e */ /* 0x001fc800000010ff */
[----:B------:R-:W-:Y:S01]  /*b150*/  PRMT R19, R0, 0x7610, R19 ;  /* 0x0000761000137816 */ /* 0x000fe20000000013 */
[----:B------:R-:W-:Y:S05]  /*b160*/  BRA `(.L_x_8811) ;  /* 0x00000db000007947 */ /* 0x000fea0003800000 */
.L_x_8807:
        /* <DEDUP_REMOVED lines=9> */
.L_x_8815:
[----:B------:R-:W2:Y:S02]  /*b200*/  LDG.E.U16 R0, [R2.64] ;  /* 0x0000002402007981 */ /* 0x000ea4000c1e1500 */
[----:B--2---:R-:W-:-:S05]  /*b210*/  HADD2.F32 R0, -RZ, R0.H0_H0 ;  /* 0x20000000ff007230 */ /* 0x004fca0000004100 */
[----:B------:R-:W-:-:S04]  /*b220*/  F2FP.BF16.PACK_AB R0, RZ, R0 ;  /* 0x00000000ff00723e */ /* 0x000fc800000010ff */
[----:B------:R-:W-:Y:S01]  /*b230*/  PRMT R19, R0, 0x7610, R19 ;  /* 0x0000761000137816 */ /* 0x000fe20000000013 */
[----:B------:R-:W-:Y:S05]  /*b240*/  BRA `(.L_x_8811) ;  /* 0x00000cd000007947 */ /* 0x000fea0003800000 */
.L_x_8814:
        /* <DEDUP_REMOVED lines=9> */
.L_x_8817:
[----:B------:R-:W2:Y:S02]  /*b2e0*/  LDG.E.U16 R2, [R2.64] ;  /* 0x0000002402027981 */ /* 0x000ea4000c1e1500 */
[----:B--2---:R-:W-:-:S05]  /*b2f0*/  HADD2.F32 R0, -RZ, R2.H0_H0 ;  /* 0x20000002ff007230 */ /* 0x004fca0000004100 */
[----:B------:R-:W-:-:S04]  /*b300*/  F2FP.BF16.PACK_AB R0, RZ, R0 ;  /* 0x00000000ff00723e */ /* 0x000fc800000010ff */
[----:B------:R-:W-:Y:S01]  /*b310*/  PRMT R19, R0, 0x7610, R19 ;  /* 0x0000761000137816 */ /* 0x000fe20000000013 */
[----:B------:R-:W-:Y:S05]  /*b320*/  BRA `(.L_x_8811) ;  /* 0x00000bf000007947 */ /* 0x000fea0003800000 */
.L_x_8816:
[----:B------:R-:W2:Y:S02]  /*b330*/  LDG.E.64 R2, [R2.64] ;  /* 0x0000002402027981 */ /* 0x000ea4000c1e1b00 */
[----:B--2---:R-:W0:Y:S01]  /*b340*/  F2F.F32.F64 R0, R2 ;  /* 0x0000000200007310 */ /* 0x004e220000301000 */
[----:B------:R-:W0:-:S14]  /*b350*/  DSETP.GEU.AND P0, PT, |R2|, c[0x2][0x0], PT ;  /* 0x008000000200762a */ /* 0x000e1c0003f0e200 */
[----:B0-----:R-:W-:-:S05]  /*b360*/  @!P0 FMUL R0, R0, 1.175494350822287508e-38 ;  /* 0x0080000000008820 */ /* 0x001fca0000400000 */
[----:B------:R-:W-:-:S04]  /*b370*/  F2FP.BF16.PACK_AB R0, RZ, R0 ;  /* 0x00000000ff00723e */ /* 0x000fc800000010ff */
[----:B------:R-:W-:Y:S01]  /*b380*/  PRMT R19, R0, 0x7610, R19 ;  /* 0x0000761000137816 */ /* 0x000fe20000000013 */
[----:B------:R-:W-:Y:S05]  /*b390*/  BRA `(.L_x_8811) ;  /* 0x00000b8000007947 */ /* 0x000fea0003800000 */
.L_x_8806:
        /* <DEDUP_REMOVED lines=14> */
.L_x_8820:
[----:B------:R-:W2:Y:S02]  /*b480*/  LDG.E.64 R2, [R2.64] ;  /* 0x0000002402027981 */ /* 0x000ea4000c1e1b00 */
[----:B--2---:R-:W0:Y:S01]  /*b490*/  F2F.F32.F64 R0, R2 ;  /* 0x0000000200007310 */ /* 0x004e220000301000 */
[----:B------:R-:W0:-:S14]  /*b4a0*/  DSETP.GEU.AND P0, PT, |R2|, c[0x2][0x0], PT ;  /* 0x008000000200762a */ /* 0x000e1c0003f0e200 */
[----:B0-----:R-:W-:-:S05]  /*b4b0*/  @!P0 FMUL R0, R0, 1.175494350822287508e-38 ;  /* 0x0080000000008820 */ /* 0x001fca0000400000 */
[----:B------:R-:W-:-:S04]  /*b4c0*/  F2FP.BF16.PACK_AB R0, RZ, R0 ;  /* 0x00000000ff00723e */ /* 0x000fc800000010ff */
[----:B------:R-:W-:Y:S01]  /*b4d0*/  PRMT R19, R0, 0x7610, R19 ;  /* 0x0000761000137816 */ /* 0x000fe20000000013 */
[----:B------:R-:W-:Y:S05]  /*b4e0*/  BRA `(.L_x_8811) ;  /* 0x00000a3000007947 */ /* 0x000fea0003800000 */
.L_x_8819:
        /* <DEDUP_REMOVED lines=28> */
.L_x_8822:
        /* <DEDUP_REMOVED lines=15> */
.L_x_8821:
[----:B------:R0:W5:Y:S01]  /*b7a0*/  LDG.E.U16 R19, [R2.64] ;  /* 0x0000002402137981 */ /* 0x000162000c1e1500 */
[----:B------:R-:W-:Y:S05]  /*b7b0*/  BRA `(.L_x_8811) ;  /* 0x0000076000007947 */ /* 0x000fea0003800000 */
.L_x_8818:
        /* <DEDUP_REMOVED lines=12> */
.L_x_8825:
        /* <DEDUP_REMOVED lines=21> */
.L_x_8829:
[----:B------:R-:W-:Y:S05]  /*b9d0*/  BSYNC B1 ;  /* 0x0000000000017941 */ /* 0x000fea0003800000 */
.L_x_8828:
[----:B------:R-:W-:Y:S01]  /*b9e0*/  LEA R3, R0, 0x3b800000, 0x17 ;  /* 0x3b80000000037811 */ /* 0x000fe200078eb8ff */
[----:B------:R-:W-:-:S05]  /*b9f0*/  IMAD.SHL.U32 R0, R2, 0x100000, RZ ;  /* 0x0010000002007824 */ /* 0x000fca00078e00ff */
[----:B------:R-:W-:Y:S02]  /*ba00*/  LOP3.LUT R0, R3, R0, R4, 0xfe, !PT ;  /* 0x0000000003007212 */ /* 0x000fe400078efe04 */
.L_x_8827:
[----:B------:R-:W-:Y:S05]  /*ba10*/  BSYNC B0 ;  /* 0x0000000000007941 */ /* 0x000fea0003800000 */
.L_x_8826:
[----:B------:R-:W-:-:S04]  /*ba20*/  F2FP.BF16.PACK_AB R0, RZ, R0 ;  /* 0x00000000ff00723e */ /* 0x000fc800000010ff */
[----:B------:R-:W-:Y:S01]  /*ba30*/  PRMT R19, R0, 0x7610, R19 ;  /* 0x0000761000137816 */ /* 0x000fe20000000013 */
[----:B------:R-:W-:Y:S05]  /*ba40*/  BRA `(.L_x_8811) ;  /* 0x000004d000007947 */ /* 0x000fea0003800000 */
.L_x_8824:
        /* <DEDUP_REMOVED lines=21> */
.L_x_8833:
[----:B------:R-:W-:Y:S05]  /*bba0*/  BSYNC B1 ;  /* 0x0000000000017941 */ /* 0x000fea0003800000 */
.L_x_8832:
[----:B------:R-:W-:Y:S01]  /*bbb0*/  LEA R3, R0, 0x37800000, 0x17 ;  /* 0x3780000000037811 */ /* 0x000fe200078eb8ff */
[----:B------:R-:W-:-:S05]  /*bbc0*/  IMAD.SHL.U32 R0, R2, 0x200000, RZ ;  /* 0x0020000002007824 */ /* 0x000fca00078e00ff */
[----:B------:R-:W-:Y:S02]  /*bbd0*/  LOP3.LUT R0, R3, R0, R4, 0xfe, !PT ;  /* 0x0000000003007212 */ /* 0x000fe400078efe04 */
.L_x_8831:
[----:B------:R-:W-:Y:S05]  /*bbe0*/  BSYNC B0 ;  /* 0x0000000000007941 */ /* 0x000fea0003800000 */
.L_x_8830:
[----:B------:R-:W-:-:S04]  /*bbf0*/  F2FP.BF16.PACK_AB R0, RZ, R0 ;  /* 0x00000000ff00723e */ /* 0x000fc800000010ff */
[----:B------:R-:W-:Y:S01]  /*bc00*/  PRMT R19, R0, 0x7610, R19 ;  /* 0x0000761000137816 */ /* 0x000fe20000000013 */
[----:B------:R-:W-:Y:S05]  /*bc10*/  BRA `(.L_x_8811) ;  /* 0x0000030000007947 */ /* 0x000fea0003800000 */
.L_x_8823:
        /* <DEDUP_REMOVED lines=14> */
.L_x_8837:
[----:B------:R-:W-:Y:S05]  /*bd00*/  BSYNC B0 ;  /* 0x0000000000007941 */ /* 0x000fea0003800000 */
.L_x_8836:
[----:B------:R-:W-:-:S04]  /*bd10*/  F2FP.BF16.PACK_AB R0, RZ, R0 ;  /* 0x00000000ff00723e */ /* 0x000fc800000010ff */
[----:B------:R-:W-:Y:S01]  /*bd20*/  PRMT R19, R0, 0x7610, R19 ;  /* 0x0000761000137816 */ /* 0x000fe20000000013 */
[----:B------:R-:W-:Y:S05]  /*bd30*/  BRA `(.L_x_8811) ;  /* 0x000001e000007947 */ /* 0x000fea0003800000 */
.L_x_8810:
        /* <DEDUP_REMOVED lines=21> */
.L_x_8835:
[----:B------:R-:W2:Y:S02]  /*be90*/  LDG.E.64 R2, [R2.64] ;  /* 0x0000002402027981 */ /* 0x000ea4000c1e1b00 */
[----:B--2---:R-:W0:Y:S02]  /*bea0*/  I2F.U64 R0, R2 ;  /* 0x0000000200007312 */ /* 0x004e240000301000 */
[----:B0-----:R-:W-:-:S04]  /*beb0*/  F2FP.BF16.PACK_AB R0, RZ, R0 ;  /* 0x00000000ff00723e */ /* 0x001fc800000010ff */
[----:B------:R-:W-:Y:S01]  /*bec0*/  PRMT R19, R0, 0x7610, R19 ;  /* 0x0000761000137816 */ /* 0x000fe20000000013 */
[----:B------:R-:W-:Y:S05]  /*bed0*/  BRA `(.L_x_8811) ;  /* 0x0000004000007947 */ /* 0x000fea0003800000 */
.L_x_8834:
[----:B------:R-:W2:Y:S02]  /*bee0*/  LDG.E R2, [R2.64] ;  /* 0x0000002402027981 */ /* 0x000ea4000c1e1900 */
[----:B--2---:R-:W0:Y:S02]  /*bef0*/  I2F.U32 R0, R2 ;  /* 0x0000000200007306 */ /* 0x004e240000201000 */
[----:B0-----:R-:W-:-:S04]  /*bf00*/  F2FP.BF16.PACK_AB R0, RZ, R0 ;  /* 0x00000000ff00723e */ /* 0x001fc800000010ff */
[----:B------:R-:W-:Y:S02]  /*bf10*/  PRMT R19, R0, 0x7610, R19 ;  /* 0x0000761000137816 */ /* 0x000fe40000000013 */
.L_x_8811:
        /* <DEDUP_REMOVED lines=18> */
.L_x_8842:
[----:B------:R-:W2:Y:S02]  /*c040*/  LDG.E.U8 R2, [R2.64] ;  /* 0x0000002402027981 */ /* 0x000ea4000c1e1100 */
[----:B--2---:R0:W1:Y:S01]  /*c050*/  I2F.U16 R22, R2 ;  /* 0x0000000200167306 */ /* 0x0040620000101000 */
[----:B------:R-:W-:Y:S05]  /*c060*/  BRA `(.L_x_8844) ;  /* 0x00000ca000007947 */ /* 0x000fea0003800000 */
.L_x_8841:
        /* <DEDUP_REMOVED lines=9> */
.L_x_8846:
[----:B------:R-:W2:Y:S02]  /*c100*/  LDG.E R2, [R2.64] ;  /* 0x0000002402027981 */ /* 0x000ea4000c1e1900 */
[----:B--2---:R0:W1:Y:S01]  /*c110*/  I2F R22, R2 ;  /* 0x0000000200167306 */ /* 0x0040620000201400 */
[----:B------:R-:W-:Y:S05]  /*c120*/  BRA `(.L_x_8844) ;  /* 0x00000be000007947 */ /* 0x000fea0003800000 */
.L_x_8845:
[----:B------:R-:W2:Y:S02]  /*c130*/  LDG.E.U16 R2, [R2.64] ;  /* 0x0000002402027981 */ /* 0x000ea4000c1e1500 */
[----:B--2---:R0:W1:Y:S01]  /*c140*/  I2F.S16 R22, R2 ;  /* 0x0000000200167306 */ /* 0x0040620000101400 */
[----:B------:R-:W-:Y:S05]  /*c150*/  BRA `(.L_x_8844) ;  /* 0x00000bb000007947 */ /* 0x000fea0003800000 */
.L_x_8840:
        /* <DEDUP_REMOVED lines=8> */
.L_x_8848:
[----:B------:R-:W2:Y:S02]  /*c1e0*/  LDG.E.U16 R2, [R2.64] ;  /* 0x0000002402027981 */ /* 0x000ea4000c1e1500 */
[----:B--2---:R-:W-:Y:S01]  /*c1f0*/  HADD2.F32 R22, -RZ, R2.H0_H0 ;  /* 0x20000002ff167230 */ /* 0x004fe20000004100 */
[----:B------:R-:W-:Y:S05]  /*c200*/  BRA `(.L_x_8844) ;  /* 0x00000b0000007947 */ /* 0x000fea0003800000 */
.L_x_8847:
        /* <DEDUP_REMOVED lines=8> */
.L_x_8850:
[----:B------:R-:W2:Y:S02]  /*c290*/  LDG.E.U16 R2, [R2.64] ;  /* 0x0000002402027981 */ /* 0x000ea4000c1e1500 */
[----:B--2---:R-:W-:Y:S01]  /*c2a0*/  HADD2.F32 R22, -RZ, R2.H0_H0 ;  /* 0x20000002ff167230 */ /* 0x004fe20000004100 */
[----:B------:R-:W-:Y:S05]  /*c2b0*/  BRA `(.L_x_8844) ;  /* 0x00000a5000007947 */ /* 0x000fea0003800000 */
.L_x_8849:
[----:B------:R-:W2:Y:S02]  /*c2c0*/  LDG.E.64 R2, [R2.64] ;  /* 0x0000002402027981 */ /* 0x000ea4000c1e1b00 */
[----:B--2---:R-:W0:Y:S01]  /*c2d0*/  F2F.F32.F64 R22, R2 ;  /* 0x0000000200167310 */ /* 0x004e220000301000 */
[----:B------:R-:W0:-:S14]  /*c2e0*/  DSETP.GEU.AND P0, PT, |R2|, c[0x2][0x0], PT ;  /* 0x008000000200762a */ /* 0x000e1c0003f0e200 */
[----:B0-----:R-:W-:Y:S01]  /*c2f0*/  @!P0 FMUL R22, R22, 1.175494350822287508e-38 ;  /* 0x0080000016168820 */ /* 0x001fe20000400000 */
[----:B------:R-:W-:Y:S05]  /*c300*/  BRA `(.L_x_8844) ;  /* 0x00000a0000007947 */ /* 0x000fea0003800000 */
.L_x_8839:
        /* <DEDUP_REMOVED lines=12> */
.L_x_8853:
[----:B------:R-:W2:Y:S02]  /*c3d0*/  LDG.E.64 R2, [R2.64] ;  /* 0x0000002402027981 */ /* 0x000ea4000c1e1b00 */
[----:B--2---:R-:W0:Y:S01]  /*c3e0*/  F2F.F32.F64 R22, R2 ;  /* 0x0000000200167310 */ /* 0x004e220000301000 */
[----:B------:R-:W0:-:S14]  /*c3f0*/  DSETP.GEU.AND P0, PT, |R2|, c[0x2][0x0], PT ;  /* 0x008000000200762a */ /* 0x000e1c0003f0e200 */
[----:B0-----:R-:W-:Y:S01]  /*c400*/  @!P0 FMUL R22, R22, 1.175494350822287508e-38 ;  /* 0x0080000016168820 */ /* 0x001fe20000400000 */
[----:B------:R-:W-:Y:S05]  /*c410*/  BRA `(.L_x_8844) ;  /* 0x000008f000007947 */ /* 0x000fea0003800000 */
.L_x_8852:
        /* <DEDUP_REMOVED lines=26> */
.L_x_8855:
        /* <DEDUP_REMOVED lines=13> */
.L_x_8854:
[----:B------:R-:W2:Y:S02]  /*c690*/  LDG.E.U16 R2, [R2.64] ;  /* 0x0000002402027981 */ /* 0x000ea4000c1e1500 */
[----:B--2---:R-:W-:Y:S01]  /*c6a0*/  PRMT R22, RZ, 0x5410, R2 ;  /* 0x00005410ff167816 */ /* 0x004fe20000000002 */
[----:B------:R-:W-:Y:S05]  /*c6b0*/  BRA `(.L_x_8844) ;  /* 0x0000065000007947 */ /* 0x000fea0003800000 */
.L_x_8851:
        /* <DEDUP_REMOVED lines=11> */
.L_x_8858:
        /* <DEDUP_REMOVED lines=20> */
.L_x_8860:
[----:B------:R-:W-:Y:S05]  /*c8b0*/  BSYNC B0 ;  /* 0x0000000000007941 */ /* 0x000fea0003800000 */
.L_x_8859:
[----:B------:R-:W-:Y:S01]  /*c8c0*/  IMAD.SHL.U32 R2, R2, 0x100000, RZ ;  /* 0x0010000002027824 */ /* 0x000fe200078e00ff */
[----:B------:R-:W-:-:S04]  /*c8d0*/  LEA R3, R0, 0x3b800000, 0x17 ;  /* 0x3b80000000037811 */ /* 0x000fc800078eb8ff */
[----:B------:R-:W-:Y:S01]  /*c8e0*/  LOP3.LUT R22, R3, R2, R22, 0xfe, !PT ;  /* 0x0000000203167212 */ /* 0x000fe200078efe16 */
[----:B------:R-:W-:Y:S05]  /*c8f0*/  BRA `(.L_x_8844) ;  /* 0x0000041000007947 */ /* 0x000fea0003800000 */
.L_x_8857:
        /* <DEDUP_REMOVED lines=20> */
.L_x_8862:
[----:B------:R-:W-:Y:S05]  /*ca40*/  BSYNC B0 ;  /* 0x0000000000007941 */ /* 0x000fea0003800000 */
.L_x_8861:
[----:B------:R-:W-:Y:S01]  /*ca50*/  IMAD.SHL.U32 R2, R2, 0x200000, RZ ;  /* 0x0020000002027824 */ /* 0x000fe200078e00ff */
[----:B------:R-:W-:-:S04]  /*ca60*/  LEA R3, R0, 0x37800000, 0x17 ;  /* 0x3780000000037811 */ /* 0x000fc800078eb8ff */
[----:B------:R-:W-:Y:S01]  /*ca70*/  LOP3.LUT R22, R3, R2, R22, 0xfe, !PT ;  /* 0x0000000203167212 */ /* 0x000fe200078efe16 */
[----:B------:R-:W-:Y:S05]  /*ca80*/  BRA `(.L_x_8844) ;  /* 0x0000028000007947 */ /* 0x000fea0003800000 */
.L_x_8856:
        /* <DEDUP_REMOVED lines=14> */
.L_x_8843:
        /* <DEDUP_REMOVED lines=21> */
.L_x_8864:
[----:B------:R-:W2:Y:S02]  /*ccc0*/  LDG.E.64 R22, [R2.64] ;  /* 0x0000002402167981 */ /* 0x000ea4000c1e1b00 */
[----:B--2---:R0:W1:Y:S01]  /*ccd0*/  I2F.U64 R22, R22 ;  /* 0x0000001600167312 */ /* 0x0040620000301000 */
[----:B------:R-:W-:Y:S05]  /*cce0*/  BRA `(.L_x_8844) ;  /* 0x0000002000007947 */ /* 0x000fea0003800000 */
.L_x_8863:
[----:B------:R-:W2:Y:S02]  /*ccf0*/  LDG.E R2, [R2.64] ;  /* 0x0000002402027981 */ /* 0x000ea4000c1e1900 */
[----:B--2---:R0:W1:Y:S02]  /*cd00*/  I2F.U32 R22, R2 ;  /* 0x0000000200167306 */ /* 0x0040640000201000 */
.L_x_8844:
[----:B------:R-:W-:Y:S05]  /*cd10*/  BSYNC B6 ;  /* 0x0000000000067941 */ /* 0x000fea0003800000 */
.L_x_8838:
        /* <DEDUP_REMOVED lines=18> */
.L_x_8869:
[----:B------:R-:W2:Y:S02]  /*ce40*/  LDG.E.U8 R0, [R2.64] ;  /* 0x0000002402007981 */ /* 0x000ea4000c1e1100 */
[----:B--2---:R-:W0:Y:S01]  /*ce50*/  I2F.U16 R0, R0 ;  /* 0x0000000000007306 */ /* 0x004e220000101000 */
[----:B------:R-:W-:Y:S05]  /*ce60*/  BRA `(.L_x_8871) ;  /* 0x00000ca000007947 */ /* 0x000fea0003800000 */
.L_x_8868:
        /* <DEDUP_REMOVED lines=9> */
.L_x_8873:
[----:B------:R-:W2:Y:S02]  /*cf00*/  LDG.E R0, [R2.64] ;  /* 0x0000002402007981 */ /* 0x000ea4000c1e1900 */
[----:B--2---:R-:W0:Y:S01]  /*cf10*/  I2F R0, R0 ;  /* 0x0000000000007306 */ /* 0x004e220000201400 */
[----:B------:R-:W-:Y:S05]  /*cf20*/  BRA `(.L_x_8871) ;  /* 0x00000be000007947 */ /* 0x000fea0003800000 */
.L_x_8872:
[----:B------:R-:W2:Y:S02]  /*cf30*/  LDG.E.U16 R0, [R2.64] ;  /* 0x0000002402007981 */ /* 0x000ea4000c1e1500 */
[----:B--2---:R-:W0:Y:S01]  /*cf40*/  I2F.S16 R0, R0 ;  /* 0x0000000000007306 */ /* 0x004e220000101400 */
[----:B------:R-:W-:Y:S05]  /*cf50*/  BRA `(.L_x_8871) ;  /* 0x00000bb000007947 */ /* 0x000fea0003800000 */
.L_x_8867:
        /* <DEDUP_REMOVED lines=8> */
.L_x_8875:
[----:B------:R-:W2:Y:S02]  /*cfe0*/  LDG.E.U16 R0, [R2.64] ;  /* 0x0000002402007981 */ /* 0x000ea4000c1e1500 */
[----:B--2---:R-:W-:Y:S01]  /*cff0*/  HADD2.F32 R0, -RZ, R0.H0_H0 ;  /* 0x20000000ff007230 */ /* 0x004fe20000004100 */
[----:B------:R-:W-:Y:S05]  /*d000*/  BRA `(.L_x_8871) ;  /* 0x00000b0000007947 */ /* 0x000fea0003800000 */
.L_x_8874:
        /* <DEDUP_REMOVED lines=8> */
.L_x_8877:
[----:B------:R-:W2:Y:S02]  /*d090*/  LDG.E.U16 R0, [R2.64] ;  /* 0x0000002402007981 */ /* 0x000ea4000c1e1500 */
[----:B--2---:R-:W-:Y:S01]  /*d0a0*/  HADD2.F32 R0, -RZ, R0.H0_H0 ;  /* 0x20000000ff007230 */ /* 0x004fe20000004100 */
[----:B------:R-:W-:Y:S05]  /*d0b0*/  BRA `(.L_x_8871) ;  /* 0x00000a5000007947 */ /* 0x000fea0003800000 */
.L_x_8876:
[----:B------:R-:W2:Y:S02]  /*d0c0*/  LDG.E.64 R2, [R2.64] ;  /* 0x0000002402027981 */ /* 0x000ea4000c1e1b00 */
[----:B--2---:R-:W0:Y:S01]  /*d0d0*/  F2F.F32.F64 R0, R2 ;  /* 0x0000000200007310 */ /* 0x004e220000301000 */
[----:B------:R-:W0:-:S14]  /*d0e0*/  DSETP.GEU.AND P0, PT, |R2|, c[0x2][0x0], PT ;  /* 0x008000000200762a */ /* 0x000e1c0003f0e200 */
[----:B0-----:R-:W-:Y:S01]  /*d0f0*/  @!P0 FMUL R0, R0, 1.175494350822287508e-38 ;  /* 0x0080000000008820 */ /* 0x001fe20000400000 */
[----:B------:R-:W-:Y:S05]  /*d100*/  BRA `(.L_x_8871) ;  /* 0x00000a0000007947 */ /* 0x000fea0003800000 */
.L_x_8866:
        /* <DEDUP_REMOVED lines=12> */
.L_x_8880:
[----:B------:R-:W2:Y:S02]  /*d1d0*/  LDG.E.64 R2, [R2.64] ;  /* 0x0000002402027981 */ /* 0x000ea4000c1e1b00 */
[----:B--2---:R-:W0:Y:S01]  /*d1e0*/  F2F.F32.F64 R0, R2 ;  /* 0x0000000200007310 */ /* 0x004e220000301000 */
[----:B------:R-:W0:-:S14]  /*d1f0*/  DSETP.GEU.AND P0, PT, |R2|, c[0x2][0x0], PT ;  /* 0x008000000200762a */ /* 0x000e1c0003f0e200 */
[----:B0-----:R-:W-:Y:S01]  /*d200*/  @!P0 FMUL R0, R0, 1.175494350822287508e-38 ;  /* 0x0080000000008820 */ /* 0x001fe20000400000 */
[----:B------:R-:W-:Y:S05]  /*d210*/  BRA `(.L_x_8871) ;  /* 0x000008f000007947 */ /* 0x000fea0003800000 */
.L_x_8879:
        /* <DEDUP_REMOVED lines=26> */
.L_x_8882:
        /* <DEDUP_REMOVED lines=13> */
.L_x_8881:
[----:B------:R-:W2:Y:S02]  /*d490*/  LDG.E.U16 R0, [R2.64] ;  /* 0x0000002402007981 */ /* 0x000ea4000c1e1500 */
[----:B--2---:R-:W-:Y:S01]  /*d4a0*/  PRMT R0, RZ, 0x5410, R0 ;  /* 0x00005410ff007816 */ /* 0x004fe20000000000 */
[----:B------:R-:W-:Y:S05]  /*d4b0*/  BRA `(.L_x_8871) ;  /* 0x0000065000007947 */ /* 0x000fea0003800000 */
.L_x_8878:
        /* <DEDUP_REMOVED lines=11> */
.L_x_8885:
        /* <DEDUP_REMOVED lines=20> */
.L_x_8887:
[----:B------:R-:W-:Y:S05]  /*d6b0*/  BSYNC B0 ;  /* 0x0000000000007941 */ /* 0x000fea0003800000 */
.L_x_8886:
[----:B------:R-:W-:Y:S01]  /*d6c0*/  LEA R3, R0, 0x3b800000, 0x17 ;  /* 0x3b80000000037811 */ /* 0x000fe200078eb8ff */
[----:B------:R-:W-:-:S05]  /*d6d0*/  IMAD.SHL.U32 R0, R2, 0x100000, RZ ;  /* 0x0010000002007824 */ /* 0x000fca00078e00ff */
[----:B------:R-:W-:Y:S01]  /*d6e0*/  LOP3.LUT R0, R3, R0, R4, 0xfe, !PT ;  /* 0x0000000003007212 */ /* 0x000fe200078efe04 */
[----:B------:R-:W-:Y:S05]  /*d6f0*/  BRA `(.L_x_8871) ;  /* 0x0000041000007947 */ /* 0x000fea0003800000 */
.L_x_8884:
        /* <DEDUP_REMOVED lines=20> */
.L_x_8889:
[----:B------:R-:W-:Y:S05]  /*d840*/  BSYNC B0 ;  /* 0x0000000000007941 */ /* 0x000fea0003800000 */
.L_x_8888:
[----:B------:R-:W-:Y:S01]  /*d850*/  LEA R3, R0, 0x37800000, 0x17 ;  /* 0x3780000000037811 */ /* 0x000fe200078eb8ff */
[----:B------:R-:W-:-:S05]  /*d860*/  IMAD.SHL.U32 R0, R2, 0x200000, RZ ;  /* 0x0020000002007824 */ /* 0x000fca00078e00ff */
[----:B------:R-:W-:Y:S01]  /*d870*/  LOP3.LUT R0, R3, R0, R4, 0xfe, !PT ;  /* 0x0000000003007212 */ /* 0x000fe200078efe04 */
[----:B------:R-:W-:Y:S05]  /*d880*/  BRA `(.L_x_8871) ;  /* 0x0000028000007947 */ /* 0x000fea0003800000 */
.L_x_8883:
        /* <DEDUP_REMOVED lines=14> */
.L_x_8870:
        /* <DEDUP_REMOVED lines=21> */
.L_x_8891:
[----:B------:R-:W2:Y:S02]  /*dac0*/  LDG.E.64 R2, [R2.64] ;  /* 0x0000002402027981 */ /* 0x000ea4000c1e1b00 */
[----:B--2---:R0:W2:Y:S01]  /*dad0*/  I2F.U64 R0, R2 ;  /* 0x0000000200007312 */ /* 0x0040a20000301000 */
[----:B------:R-:W-:Y:S05]  /*dae0*/  BRA `(.L_x_8871) ;  /* 0x0000002000007947 */ /* 0x000fea0003800000 */
.L_x_8890:
[----:B------:R-:W2:Y:S02]  /*daf0*/  LDG.E R0, [R2.64] ;  /* 0x0000002402007981 */ /* 0x000ea4000c1e1900 */
[----:B--2---:R-:W0:Y:S02]  /*db00*/  I2F.U32 R0, R0 ;  /* 0x0000000000007306 */ /* 0x004e240000201000 */
.L_x_8871:
[----:B------:R-:W-:Y:S05]  /*db10*/  BSYNC B6 ;  /* 0x0000000000067941 */ /* 0x000fea0003800000 */
.L_x_8865:
        /* <DEDUP_REMOVED lines=20> */
.L_x_8895:
[----:B------:R-:W-:-:S06]  /*dc60*/  PRMT R3, RZ, 0x5410, R19 ;  /* 0x00005410ff037816 */ /* 0x000fcc0000000013 */
[----:B------:R-:W0:Y:S02]  /*dc70*/  F2I.S64.TRUNC R2, R3 ;  /* 0x0000000300027311 */ /* 0x000e24000020d900 */
[----:B0-----:R0:W-:Y:S01]  /*dc80*/  STG.E.U8 [R16.64], R2 ;  /* 0x0000000210007986 */ /* 0x0011e2000c101124 */
[----:B------:R-:W-:Y:S05]  /*dc90*/  BRA `(.L_x_8897) ;  /* 0x00000e4000007947 */ /* 0x000fea0003800000 */
.L_x_8894:
        /* <DEDUP_REMOVED lines=10> */
.L_x_8899:
[----:B------:R-:W-:-:S06]  /*dd40*/  PRMT R19, RZ, 0x5410, R19 ;  /* 0x00005410ff137816 */ /* 0x000fcc0000000013 */
[----:B------:R-:W0:Y:S02]  /*dd50*/  F2I.FTZ.TRUNC.NTZ R19, R19 ;  /* 0x0000001300137305 */ /* 0x000e24000021f100 */
[----:B0-----:R0:W-:Y:S01]  /*dd60*/  STG.E [R16.64], R19 ;  /* 0x0000001310007986 */ /* 0x0011e2000c101924 */
[----:B------:R-:W-:Y:S05]  /*dd70*/  BRA `(.L_x_8897) ;  /* 0x00000d6000007947 */ /* 0x000fea0003800000 */
.L_x_8898:
[----:B------:R-:W-:-:S06]  /*dd80*/  PRMT R19, RZ, 0x5410, R19 ;  /* 0x00005410ff137816 */ /* 0x000fcc0000000013 */
[----:B------:R-:W0:Y:S02]  /*dd90*/  F2I.FTZ.TRUNC.NTZ R19, R19 ;  /* 0x0000001300137305 */ /* 0x000e24000021f100 */
[----:B0-----:R0:W-:Y:S01]  /*dda0*/  STG.E.U16 [R16.64], R19 ;  /* 0x0000001310007986 */ /* 0x0011e2000c101524 */
[----:B------:R-:W-:Y:S05]  /*ddb0*/  BRA `(.L_x_8897) ;  /* 0x00000d2000007947 */ /* 0x000fea0003800000 */
.L_x_8893:
        /* <DEDUP_REMOVED lines=9> */
.L_x_8901:
[----:B------:R-:W-:-:S04]  /*de50*/  PRMT R0, RZ, 0x5410, R19 ;  /* 0x00005410ff007816 */ /* 0x000fc80000000013 */
[----:B------:R-:W-:-:S05]  /*de60*/  F2FP.PACK_AB R0, RZ, R0 ;  /* 0x00000000ff00723e */ /* 0x000fca00000000ff */
[----:B------:R0:W-:Y:S01]  /*de70*/  STG.E.U16 [R16.64], R0 ;  /* 0x0000000010007986 */ /* 0x0001e2000c101524 */
[----:B------:R-:W-:Y:S05]  /*de80*/  BRA `(.L_x_8897) ;  /* 0x00000c5000007947 */ /* 0x000fea0003800000 */
.L_x_8900:
        /* <DEDUP_REMOVED lines=10> */
.L_x_8903:
[----:B------:R-:W-:-:S04]  /*df30*/  PRMT R19, RZ, 0x5410, R19 ;  /* 0x00005410ff137816 */ /* 0x000fc80000000013 */
[----:B------:R-:W-:-:S04]  /*df40*/  F2FP.PACK_AB R3, RZ, R19 ;  /* 0x00000013ff03723e */ /* 0x000fc800000000ff */
[----:B------:R-:W-:-:S05]  /*df50*/  PRMT R3, R3, 0x5410, RZ ;  /* 0x0000541003037816 */ /* 0x000fca00000000ff */
[----:B------:R0:W-:Y:S01]  /*df60*/  STG.E [R16.64], R3 ;  /* 0x0000000310007986 */ /* 0x0001e2000c101924 */
[----:B------:R-:W-:Y:S05]  /*df70*/  BRA `(.L_x_8897) ;  /* 0x00000b6000007947 */ /* 0x000fea0003800000 */
.L_x_8902:
[----:B------:R-:W-:-:S05]  /*df80*/  PRMT R2, RZ, 0x5410, R19 ;  /* 0x00005410ff027816 */ /* 0x000fca0000000013 */
[----:B------:R-:W-:-:S06]  /*df90*/  FMUL.FTZ R2, R2, 1 ;  /* 0x3f80000002027820 */ /* 0x000fcc0000410000 */
[----:B------:R-:W0:Y:S02]  /*dfa0*/  F2F.F64.F32 R2, R2 ;  /* 0x0000000200027310 */ /* 0x000e240000201800 */
[----:B0-----:R0:W-:Y:S01]  /*dfb0*/  STG.E.64 [R16.64], R2 ;  /* 0x0000000210007986 */ /* 0x0011e2000c101b24 */
[----:B------:R-:W-:Y:S05]  /*dfc0*/  BRA `(.L_x_8897) ;  /* 0x00000b1000007947 */ /* 0x000fea0003800000 */
.L_x_8892:
        /* <DEDUP_REMOVED lines=13> */
.L_x_8906:
[----:B------:R-:W-:Y:S01]  /*e0a0*/  PRMT R19, RZ, 0x5410, R19 ;  /* 0x00005410ff137816 */ /* 0x000fe20000000013 */
[----:B------:R-:W-:-:S04]  /*e0b0*/  CS2R R6, SRZ ;  /* 0x0000000000067805 */ /* 0x000fc8000001ff00 */
[----:B------:R-:W-:-:S06]  /*e0c0*/  FMUL.FTZ R4, R19, 1 ;  /* 0x3f80000013047820 */ /* 0x000fcc0000410000 */
[----:B------:R-:W0:Y:S02]  /*e0d0*/  F2F.F64.F32 R4, R4 ;  /* 0x0000000400047310 */ /* 0x000e240000201800 */
[----:B0-----:R0:W-:Y:S01]  /*e0e0*/  STG.E.128 [R16.64], R4 ;  /* 0x0000000410007986 */ /* 0x0011e2000c101d24 */
[----:B------:R-:W-:Y:S05]  /*e0f0*/  BRA `(.L_x_8897) ;  /* 0x000009e000007947 */ /* 0x000fea0003800000 */
.L_x_8905:
        /* <DEDUP_REMOVED lines=21> */
.L_x_8910:
[----:B------:R-:W-:Y:S05]  /*e250*/  BSYNC B0 ;  /* 0x0000000000007941 */ /* 0x000fea0003800000 */
.L_x_8909:
[----:B------:R-:W-:-:S05]  /*e260*/  LOP3.LUT R3, R0, R3, RZ, 0xfc, !PT ;  /* 0x0000000300037212 */ /* 0x000fca00078efcff */
[----:B------:R0:W-:Y:S01]  /*e270*/  STG.E.U8 [R16.64], R3 ;  /* 0x0000000310007986 */ /* 0x0001e2000c101124 */
[----:B------:R-:W-:Y:S05]  /*e280*/  BRA `(.L_x_8897) ;  /* 0x0000085000007947 */ /* 0x000fea0003800000 */
.L_x_8908:
        /* <DEDUP_REMOVED lines=13> */
.L_x_8912:
[----:B------:R-:W-:Y:S01]  /*e360*/  IMAD.MOV.U32 R0, RZ, RZ, 0x7f ;  /* 0x0000007fff007424 */ /* 0x000fe200078e00ff */
[----:B------:R-:W-:-:S04]  /*e370*/  ISETP.GT.U32.AND P0, PT, R2, 0x7f800000, PT ;  /* 0x7f8000000200780c */ /* 0x000fc80003f04070 */
[----:B------:R-:W-:-:S04]  /*e380*/  SEL R0, R0, 0x7c, P0 ;  /* 0x0000007c00007807 */ /* 0x000fc80000000000 */
.L_x_8913:
[----:B------:R-:W-:Y:S05]  /*e390*/  BSYNC B0 ;  /* 0x0000000000007941 */ /* 0x000fea0003800000 */
.L_x_8911:
[----:B------:R-:W-:-:S04]  /*e3a0*/  LOP3.LUT R2, R19, 0x80000000, RZ, 0xc0, !PT ;  /* 0x8000000013027812 */ /* 0x000fc800078ec0ff */
[----:B------:R-:W-:-:S04]  /*e3b0*/  SHF.R.U32.HI R3, RZ, 0x18, R2 ;  /* 0x00000018ff037819 */ /* 0x000fc80000011602 */
[----:B------:R-:W-:-:S05]  /*e3c0*/  LOP3.LUT R3, R0, R3, RZ, 0xfc, !PT ;  /* 0x0000000300037212 */ /* 0x000fca00078efcff */
[----:B------:R0:W-:Y:S01]  /*e3d0*/  STG.E.U8 [R16.64], R3 ;  /* 0x0000000310007986 */ /* 0x0001e2000c101124 */
[----:B------:R-:W-:Y:S05]  /*e3e0*/  BRA `(.L_x_8897) ;  /* 0x000006f000007947 */ /* 0x000fea0003800000 */
.L_x_8907:
[----:B------:R0:W-:Y:S01]  /*e3f0*/  STG.E.U16 [R16.64], R19 ;  /* 0x0000001310007986 */ /* 0x0001e2000c101524 */
[----:B------:R-:W-:Y:S05]  /*e400*/  BRA `(.L_x_8897) ;  /* 0x000006d000007947 */ /* 0x000fea0003800000 */
.L_x_8904:
        /* <DEDUP_REMOVED lines=12> */
.L_x_8916:
        /* <DEDUP_REMOVED lines=17> */
.L_x_8919:
[----:B------:R-:W-:-:S04]  /*e5e0*/  LOP3.LUT R2, R19, 0x80000000, RZ, 0xc0, !PT ;  /* 0x8000000013027812 */ /* 0x000fc800078ec0ff */
[----:B------:R-:W-:-:S04]  /*e5f0*/  SHF.R.U32.HI R3, RZ, 0x18, R2 ;  /* 0x00000018ff037819 */ /* 0x000fc80000011602 */
[----:B------:R-:W-:-:S04]  /*e600*/  LOP3.LUT R0, R0, R3, RZ, 0xfc, !PT ;  /* 0x0000000300007212 */ /* 0x000fc800078efcff */
[----:B------:R-:W-:Y:S02]  /*e610*/  PRMT R8, R0, 0x7610, R8 ;  /* 0x0000761000087816 */ /* 0x000fe40000000008 */
.L_x_8918:
[----:B------:R-:W-:Y:S05]  /*e620*/  BSYNC B0 ;  /* 0x0000000000007941 */ /* 0x000fea0003800000 */
.L_x_8917:
[----:B------:R0:W-:Y:S01]  /*e630*/  STG.E.U8 [R16.64], R8 ;  /* 0x0000000810007986 */ /* 0x0001e2000c101124 */
[----:B------:R-:W-:Y:S05]  /*e640*/  BRA `(.L_x_8897) ;  /* 0x0000049000007947 */ /* 0x000fea0003800000 */
.L_x_8915:
        /* <DEDUP_REMOVED lines=17> */
.L_x_8922:
[----:B------:R-:W-:-:S04]  /*e760*/  LOP3.LUT R2, R19, 0x80000000, RZ, 0xc0, !PT ;  /* 0x8000000013027812 */ /* 0x000fc800078ec0ff */
[----:B------:R-:W-:-:S04]  /*e770*/  SHF.R.U32.HI R3, RZ, 0x18, R2 ;  /* 0x00000018ff037819 */ /* 0x000fc80000011602 */
[----:B------:R-:W-:-:S04]  /*e780*/  LOP3.LUT R0, R0, R3, RZ, 0xfc, !PT ;  /* 0x0000000300007212 */ /* 0x000fc800078efcff */
[----:B------:R-:W-:Y:S02]  /*e790*/  PRMT R8, R0, 0x7610, R8 ;  /* 0x0000761000087816 */ /* 0x000fe40000000008 */
.L_x_8921:
[----:B------:R-:W-:Y:S05]  /*e7a0*/  BSYNC B0 ;  /* 0x0000000000007941 */ /* 0x000fea0003800000 */
.L_x_8920:
[----:B------:R0:W-:Y:S01]  /*e7b0*/  STG.E.U8 [R16.64], R8 ;  /* 0x0000000810007986 */ /* 0x0001e2000c101124 */
[----:B------:R-:W-:Y:S05]  /*e7c0*/  BRA `(.L_x_8897) ;  /* 0x0000031000007947 */ /* 0x000fea0003800000 */
.L_x_8914:
        /* <DEDUP_REMOVED lines=22> */
.L_x_8896:
        /* <DEDUP_REMOVED lines=20> */
.L_x_8924:
[----:B------:R-:W-:-:S06]  /*ea70*/  PRMT R2, RZ, 0x5410, R19 ;  /* 0x00005410ff027816 */ /* 0x000fcc0000000013 */
[----:B------:R-:W0:Y:S02]  /*ea80*/  F2I.U64.TRUNC R2, R2 ;  /* 0x0000000200027311 */ /* 0x000e24000020d800 */
[----:B0-----:R0:W-:Y:S01]  /*ea90*/  STG.E.64 [R16.64], R2 ;  /* 0x0000000210007986 */ /* 0x0011e2000c101b24 */
[----:B------:R-:W-:Y:S05]  /*eaa0*/  BRA `(.L_x_8897) ;  /* 0x0000003000007947 */ /* 0x000fea0003800000 */
.L_x_8923:
[----:B------:R-:W-:-:S06]  /*eab0*/  PRMT R19, RZ, 0x5410, R19 ;  /* 0x00005410ff137816 */ /* 0x000fcc0000000013 */
[----:B------:R-:W0:Y:S02]  /*eac0*/  F2I.FTZ.U32.TRUNC.NTZ R19, R19 ;  /* 0x0000001300137305 */ /* 0x000e24000021f000 */
[----:B0-----:R0:W-:Y:S02]  /*ead0*/  STG.E [R16.64], R19 ;  /* 0x0000001310007986 */ /* 0x0011e4000c101924 */
.L_x_8897:
[----:B------:R-:W-:Y:S02]  /*eae0*/  IADD3 R25, R25, 0x80, RZ ;  /* 0x0000008019197810 */ /* 0x000fe40007ffe0ff */
.L_x_8684:
[----:B------:R-:W-:Y:S05]  /*eaf0*/  BSYNC B7 ;  /* 0x0000000000077941 */ /* 0x000fea0003800000 */
.L_x_8683:
[----:B------:R-:W-:-:S13]  /*eb00*/  ISETP.GE.AND P0, PT, R25, c[0x0][0x160], PT ;  /* 0x0000580019007a0c */ /* 0x000fda0003f06270 */
[----:B------:R-:W-:Y:S05]  /*eb10*/  @P0 EXIT ;  /* 0x000000000000094d */ /* 0x000fea0003800000 */
        /* <DEDUP_REMOVED lines=281> */
.L_x_8925:
        /* <DEDUP_REMOVED lines=21> */
.L_x_8929:
[----:B------:R-:W2:Y:S02]  /*fe00*/  LDG.E.U8 R2, [R2.64] ;  /* 0x0000002402027981 */ /* 0x000ea4000c1e1100 */
[----:B--2---:R-:W0:Y:S02]  /*fe10*/  I2F.U16 R0, R2 ;  /* 0x0000000200007306 */ /* 0x004e240000101000 */
[----:B0-----:R-:W-:-:S04]  /*fe20*/  F2FP.BF16.PACK_AB R0, RZ, R0 ;  /* 0x00000000ff00723e */ /* 0x001fc800000010ff */
[----:B------:R-:W-:Y:S01]  /*fe30*/  PRMT R19, R0, 0x7610, R19 ;  /* 0x0000761000137816 */ /* 0x000fe20000000013 */
[----:B------:R-:W-:Y:S05]  /*fe40*/  BRA `(.L_x_8931) ;  /* 0x00000f0000007947 */ /* 0x000fea0003800000 */
.L_x_8928:
        /* <DEDUP_REMOVED lines=11> */
.L_x_8933:
[----:B------:R-:W2:Y:S02]  /*ff00*/  LDG.E R2, [R2.64] ;  /* 0x0000002402027981 */ /* 0x000ea4000c1e1900 */
[----:B--2---:R-:W0:Y:S02]  /*ff10*/  I2F R0, R2 ;  /* 0x0000000200007306 */ /* 0x004e240000201400 */
[----:B0-----:R-:W-:-:S04]  /*ff20*/  F2FP.BF16.PACK_AB R0, RZ, R0 ;  /* 0x00000000ff00723e */ /* 0x001fc800000010ff */
[----:B------:R-:W-:Y:S01]  /*ff30*/  PRMT R19, R0, 0x7610, R19 ;  /* 0x0000761000137816 */ /* 0x000fe20000000013 */
[----:B------:R-:W-:Y:S05]  /*ff40*/  BRA `(.L_x_8931) ;  /* 0x00000e0000007947 */ /* 0x000fea0003800000 */
.L_x_8932:
[----:B------:R-:W2:Y:S02]  /*ff50*/  LDG.E.U16 R2, [R2.64] ;  /* 0x0000002402027981 */ /* 0x000ea4000c1e1500 */
[----:B--2---:R-:W0:Y:S02]  /*ff60*/  I2F.S16 R0, R2 ;  /* 0x0000000200007306 */ /* 0x004e240000101400 */
[----:B0-----:R-:W-:-:S04]  /*ff70*/  F2FP.BF16.PACK_AB R0, RZ, R0 ;  /* 0x00000000ff00723e */ /* 0x001fc800000010ff */
[----:B------:R-:W-:Y:S01]  /*ff80*/  PRMT R19, R0, 0x7610, R19 ;  /* 0x0000761000137816 */ /* 0x000fe20000000013 */
[----:B------:R-:W-:Y:S05]  /*ff90*/  BRA `(.L_x_8931) ;  /* 0x00000db000007947 */ /* 0x000fea0003800000 */
.L_x_8927:
        /* <DEDUP_REMOVED lines=9> */
.L_x_8935:
[----:B------:R-:W2:Y:S02]  /*10030*/  LDG.E.U16 R0, [R2.64] ;  /* 0x0000002402007981 */ /* 0x000ea4000c1e1500 */
[----:B--2---:R-:W-:-:S05]  /*10040*/  HADD2.F32 R0, -RZ, R0.H0_H0 ;  /* 0x20000000ff007230 */ /* 0x004fca0000004100 */
[----:B------:R-:W-:-:S04]  /*10050*/  F2FP.BF16.PACK_AB R0, RZ, R0 ;  /* 0x00000000ff00723e */ /* 0x000fc800000010ff */
[----:B------:R-:W-:Y:S01]  /*10060*/  PRMT R19, R0, 0x7610, R19 ;  /* 0x0000761000137816 */ /* 0x000fe20000000013 */
[----:B------:R-:W-:Y:S05]  /*10070*/  BRA `(.L_x_8931) ;  /* 0x00000cd000007947 */ /* 0x000fea0003800000 */
.L_x_8934:
        /* <DEDUP_REMOVED lines=9> */
.L_x_8937:
[----:B------:R-:W2:Y:S02]  /*10110*/  LDG.E.U16 R2, [R2.64] ;  /* 0x0000002402027981 */ /* 0x000ea4000c1e1500 */
[----:B--2---:R-:W-:-:S05]  /*10120*/  HADD2.F32 R0, -RZ, R2.H0_H0 ;  /* 0x20000002ff007230 */ /* 0x004fca0000004100 */
[----:B------:R-:W-:-:S04]  /*10130*/  F2FP.BF16.PACK_AB R0, RZ, R0 ;  /* 0x00000000ff00723e */ /* 0x000fc800000010ff */
[----:B------:R-:W-:Y:S01]  /*10140*/  PRMT R19, R0, 0x7610, R19 ;  /* 0x0000761000137816 */ /* 0x000fe20000000013 */
[----:B------:R-:W-:Y:S05]  /*10150*/  BRA `(.L_x_8931) ;  /* 0x00000bf000007947 */ /* 0x000fea0003800000 */
.L_x_8936:
[----:B------:R-:W2:Y:S02]  /*10160*/  LDG.E.64 R2, [R2.64] ;  /* 0x0000002402027981 */ /* 0x000ea4000c1e1b00 */
[----:B--2---:R-:W0:Y:S01]  /*10170*/  F2F.F32.F64 R0, R2 ;  /* 0x0000000200007310 */ /* 0x004e220000301000 */
[----:B------:R-:W0:-:S14]  /*10180*/  DSETP.GEU.AND P0, PT, |R2|, c[0x2][0x0], PT ;  /* 0x008000000200762a */ /* 0x000e1c0003f0e200 */
[----:B0-----:R-:W-:-:S05]  /*10190*/  @!P0 FMUL R0, R0, 1.175494350822287508e-38 ;  /* 0x0080000000008820 */ /* 0x001fca0000400000 */
[----:B------:R-:W-:-:S04]  /*101a0*/  F2FP.BF16.PACK_AB R0, RZ, R0 ;  /* 0x00000000ff00723e */ /* 0x000fc800000010ff */
[----:B------:R-:W-:Y:S01]  /*101b0*/  PRMT R19, R0, 0x7610, R19 ;  /* 0x0000761000137816 */ /* 0x000fe20000000013 */
[----:B------:R-:W-:Y:S05]  /*101c0*/  BRA `(.L_x_8931) ;  /* 0x00000b8000007947 */ /* 0x000fea0003800000 */
.L_x_8926:
        /* <DEDUP_REMOVED lines=14> */
.L_x_8940:
[----:B------:R-:W2:Y:S02]  /*102b0*/  LDG.E.64 R2, [R2.64] ;  /* 0x0000002402027981 */ /* 0x000ea4000c1e1b00 */
[----:B--2---:R-:W0:Y:S01]  /*102c0*/  F2F.F32.F64 R0, R2 ;  /* 0x0000000200007310 */ /* 0x004e220000301000 */
[----:B------:R-:W0:-:S14]  /*102d0*/  DSETP.GEU.AND P0, PT, |R2|, c[0x2][0x0], PT ;  /* 0x008000000200762a */ /* 0x000e1c0003f0e200 */
[----:B0-----:R-:W-:-:S05]  /*102e0*/  @!P0 FMUL R0, R0, 1.175494350822287508e-38 ;  /* 0x0080000000008820 */ /* 0x001fca0000400000 */
[----:B------:R-:W-:-:S04]  /*102f0*/  F2FP.BF16.PACK_AB R0, RZ, R0 ;  /* 0x00000000ff00723e */ /* 0x000fc800000010ff */
[----:B------:R-:W-:Y:S01]  /*10300*/  PRMT R19, R0, 0x7610, R19 ;  /* 0x0000761000137816 */ /* 0x000fe20000000013 */
[----:B------:R-:W-:Y:S05]  /*10310*/  BRA `(.L_x_8931) ;  /* 0x00000a3000007947 */ /* 0x000fea0003800000 */
.L_x_8939:
        /* <DEDUP_REMOVED lines=28> */
.L_x_8942:
        /* <DEDUP_REMOVED lines=15> */
.L_x_8941:
[----:B------:R0:W5:Y:S01]  /*105d0*/  LDG.E.U16 R19, [R2.64] ;  /* 0x0000002402137981 */ /* 0x000162000c1e1500 */
[----:B------:R-:W-:Y:S05]  /*105e0*/  BRA `(.L_x_8931) ;  /* 0x0000076000007947 */ /* 0x000fea0003800000 */
.L_x_8938:
        /* <DEDUP_REMOVED lines=12> */
.L_x_8945:
        /* <DEDUP_REMOVED lines=21> */
.L_x_8949:
[----:B------:R-:W-:Y:S05]  /*10800*/  BSYNC B1 ;  /* 0x0000000000017941 */ /* 0x000fea0003800000 */
.L_x_8948:
[----:B------:R-:W-:Y:S01]  /*10810*/  LEA R3, R0, 0x3b800000, 0x17 ;  /* 0x3b80000000037811 */ /* 0x000fe200078eb8ff */
[----:B------:R-:W-:-:S05]  /*10820*/  IMAD.SHL.U32 R0, R2, 0x100000, RZ ;  /* 0x0010000002007824 */ /* 0x000fca00078e00ff */
[----:B------:R-:W-:Y:S02]  /*10830*/  LOP3.LUT R0, R3, R0, R4, 0xfe, !PT ;  /* 0x0000000003007212 */ /* 0x000fe400078efe04 */
.L_x_8947:
[----:B------:R-:W-:Y:S05]  /*10840*/  BSYNC B0 ;  /* 0x0000000000007941 */ /* 0x000fea0003800000 */
.L_x_8946:
[----:B------:R-:W-:-:S04]  /*10850*/  F2FP.BF16.PACK_AB R0, RZ, R0 ;  /* 0x00000000ff00723e */ /* 0x000fc800000010ff */
[----:B------:R-:W-:Y:S01]  /*10860*/  PRMT R19, R0, 0x7610, R19 ;  /* 0x0000761000137816 */ /* 0x000fe20000000013 */
[----:B------:R-:W-:Y:S05]  /*10870*/  BRA `(.L_x_8931) ;  /* 0x000004d000007947 */ /* 0x000fea0003800000 */
.L_x_8944:
        /* <DEDUP_REMOVED lines=21> */
.L_x_8953:
[----:B------:R-:W-:Y:S05]  /*109d0*/  BSYNC B1 ;  /* 0x0000000000017941 */ /* 0x000fea0003800000 */
.L_x_8952:
[----:B------:R-:W-:Y:S01]  /*109e0*/  LEA R3, R0, 0x37800000, 0x17 ;  /* 0x3780000000037811 */ /* 0x000fe200078eb8ff */
[----:B------:R-:W-:-:S05]  /*109f0*/  IMAD.SHL.U32 R0, R2, 0x200000, RZ ;  /* 0x0020000002007824 */ /* 0x000fca00078e00ff */
[----:B------:R-:W-:Y:S02]  /*10a00*/  LOP3.LUT R0, R3, R0, R4, 0xfe, !PT ;  /* 0x0000000003007212 */ /* 0x000fe400078efe04 */
.L_x_8951:
[----:B------:R-:W-:Y:S05]  /*10a10*/  BSYNC B0 ;  /* 0x0000000000007941 */ /* 0x000fea0003800000 */
.L_x_8950:
[----:B------:R-:W-:-:S04]  /*10a20*/  F2FP.BF16.PACK_AB R0, RZ, R0 ;  /* 0x00000000ff00723e */ /* 0x000fc800000010ff */
[----:B------:R-:W-:Y:S01]  /*10a30*/  PRMT R19, R0, 0x7610, R19 ;  /* 0x0000761000137816 */ /* 0x000fe20000000013 */
[----:B------:R-:W-:Y:S05]  /*10a40*/  BRA `(.L_x_8931) ;  /* 0x0000030000007947 */ /* 0x000fea0003800000 */
.L_x_8943:
        /* <DEDUP_REMOVED lines=14> */
.L_x_8957:
[----:B------:R-:W-:Y:S05]  /*10b30*/  BSYNC B0 ;  /* 0x0000000000007941 */ /* 0x000fea0003800000 */
.L_x_8956:
[----:B------:R-:W-:-:S04]  /*10b40*/  F2FP.BF16.PACK_AB R0, RZ, R0 ;  /* 0x00000000ff00723e */ /* 0x000fc800000010ff */
[----:B------:R-:W-:Y:S01]  /*10b50*/  PRMT R19, R0, 0x7610, R19 ;  /* 0x0000761000137816 */ /* 0x000fe20000000013 */
[----:B------:R-:W-:Y:S05]  /*10b60*/  BRA `(.L_x_8931) ;  /* 0x000001e000007947 */ /* 0x000fea0003800000 */
.L_x_8930:
        /* <DEDUP_REMOVED lines=21> */
.L_x_8955:
[----:B------:R-:W2:Y:S02]  /*10cc0*/  LDG.E.64 R2, [R2.64] ;  /* 0x0000002402027981 */ /* 0x000ea4000c1e1b00 */
[----:B--2---:R-:W0:Y:S02]  /*10cd0*/  I2F.U64 R0, R2 ;  /* 0x0000000200007312 */ /* 0x004e240000301000 */
[----:B0-----:R-:W-:-:S04]  /*10ce0*/  F2FP.BF16.PACK_AB R0, RZ, R0 ;  /* 0x00000000ff00723e */ /* 0x001fc800000010ff */
[----:B------:R-:W-:Y:S01]  /*10cf0*/  PRMT R19, R0, 0x7610, R19 ;  /* 0x0000761000137816 */ /* 0x000fe20000000013 */
[----:B------:R-:W-:Y:S05]  /*10d00*/  BRA `(.L_x_8931) ;  /* 0x0000004000007947 */ /* 0x000fea0003800000 */
.L_x_8954:
[----:B------:R-:W2:Y:S02]  /*10d10*/  LDG.E R2, [R2.64] ;  /* 0x0000002402027981 */ /* 0x000ea4000c1e1900 */
[----:B--2---:R-:W0:Y:S02]  /*10d20*/  I2F.U32 R0, R2 ;  /* 0x0000000200007306 */ /* 0x004e240000201000 */
[----:B0-----:R-:W-:-:S04]  /*10d30*/  F2FP.BF16.PACK_AB R0, RZ, R0 ;  /* 0x00000000ff00723e */ /* 0x001fc800000010ff */
[----:B------:R-:W-:Y:S02]  /*10d40*/  PRMT R19, R0, 0x7610, R19 ;  /* 0x0000761000137816 */ /* 0x000fe40000000013 */
.L_x_8931:
        /* <DEDUP_REMOVED lines=18> */
.L_x_8962:
[----:B------:R-:W2:Y:S02]  /*10e70*/  LDG.E.U8 R2, [R2.64] ;  /* 0x0000002402027981 */ /* 0x000ea4000c1e1100 */
[----:B--2---:R0:W1:Y:S01]  /*10e80*/  I2F.U16 R22, R2 ;  /* 0x0000000200167306 */ /* 0x0040620000101000 */
[----:B------:R-:W-:Y:S05]  /*10e90*/  BRA `(.L_x_8964) ;  /* 0x00000ca000007947 */ /* 0x000fea0003800000 */
.L_x_8961:
        /* <DEDUP_REMOVED lines=9> */
.L_x_8966:
[----:B------:R-:W2:Y:S02]  /*10f30*/  LDG.E R2, [R2.64] ;  /* 0x0000002402027981 */ /* 0x000ea4000c1e1900 */
[----:B--2---:R0:W1:Y:S01]  /*10f40*/  I2F R22, R2 ;  /* 0x0000000200167306 */ /* 0x0040620000201400 */
[----:B------:R-:W-:Y:S05]  /*10f50*/  BRA `(.L_x_8964) ;  /* 0x00000be000007947 */ /* 0x000fea0003800000 */
.L_x_8965:
[----:B------:R-:W2:Y:S02]  /*10f60*/  LDG.E.U16 R2, [R2.64] ;  /* 0x0000002402027981 */ /* 0x000ea4000c1e1500 */
[----:B--2---:R0:W1:Y:S01]  /*10f70*/  I2F.S16 R22, R2 ;  /* 0x0000000200167306 */ /* 0x0040620000101400 */
[----:B------:R-:W-:Y:S05]  /*10f80*/  BRA `(.L_x_8964) ;  /* 0x00000bb000007947 */ /* 0x000fea0003800000 */
.L_x_8960:
        /* <DEDUP_REMOVED lines=8> */
.L_x_8968:
[----:B------:R-:W2:Y:S02]  /*11010*/  LDG.E.U16 R2, [R2.64] ;  /* 0x0000002402027981 */ /* 0x000ea4000c1e1500 */
[----:B--2---:R-:W-:Y:S01]  /*11020*/  HADD2.F32 R22, -RZ, R2.H0_H0 ;  /* 0x20000002ff167230 */ /* 0x004fe20000004100 */
[----:B------:R-:W-:Y:S05]  /*11030*/  BRA `(.L_x_8964) ;  /* 0x00000b0000007947 */ /* 0x000fea0003800000 */
.L_x_8967:
        /* <DEDUP_REMOVED lines=8> */
.L_x_8970:
[----:B------:R-:W2:Y:S02]  /*110c0*/  LDG.E.U16 R2, [R2.64] ;  /* 0x0000002402027981 */ /* 0x000ea4000c1e1500 */
[----:B--2---:R-:W-:Y:S01]  /*110d0*/  HADD2.F32 R22, -RZ, R2.H0_H0 ;  /* 0x20000002ff167230 */ /* 0x004fe20000004100 */
[----:B------:R-:W-:Y:S05]  /*110e0*/  BRA `(.L_x_8964) ;  /* 0x00000a5000007947 */ /* 0x000fea0003800000 */
.L_x_8969:
[----:B------:R-:W2:Y:S02]  /*110f0*/  LDG.E.64 R2, [R2.64] ;  /* 0x0000002402027981 */ /* 0x000ea4000c1e1b00 */
[----:B--2---:R-:W0:Y:S01]  /*11100*/  F2F.F32.F64 R22, R2 ;  /* 0x0000000200167310 */ /* 0x004e220000301000 */
[----:B------:R-:W0:-:S14]  /*11110*/  DSETP.GEU.AND P0, PT, |R2|, c[0x2][0x0], PT ;  /* 0x008000000200762a */ /* 0x000e1c0003f0e200 */
[----:B0-----:R-:W-:Y:S01]  /*11120*/  @!P0 FMUL R22, R22, 1.175494350822287508e-38 ;  /* 0x0080000016168820 */ /* 0x001fe20000400000 */
[----:B------:R-:W-:Y:S05]  /*11130*/  BRA `(.L_x_8964) ;  /* 0x00000a0000007947 */ /* 0x000fea0003800000 */
.L_x_8959:
        /* <DEDUP_REMOVED lines=12> */
.L_x_8973:
[----:B------:R-:W2:Y:S02]  /*11200*/  LDG.E.64 R2, [R2.64] ;  /* 0x0000002402027981 */ /* 0x000ea4000c1e1b00 */
[----:B--2---:R-:W0:Y:S01]  /*11210*/  F2F.F32.F64 R22, R2 ;  /* 0x0000000200167310 */ /* 0x004e220000301000 */
[----:B------:R-:W0:-:S14]  /*11220*/  DSETP.GEU.AND P0, PT, |R2|, c[0x2][0x0], PT ;  /* 0x008000000200762a */ /* 0x000e1c0003f0e200 */
[----:B0-----:R-:W-:Y:S01]  /*11230*/  @!P0 FMUL R22, R22, 1.175494350822287508e-38 ;  /* 0x0080000016168820 */ /* 0x001fe20000400000 */
[----:B------:R-:W-:Y:S05]  /*11240*/  BRA `(.L_x_8964) ;  /* 0x000008f000007947 */ /* 0x000fea0003800000 */
.L_x_8972:
        /* <DEDUP_REMOVED lines=26> */
.L_x_8975:
        /* <DEDUP_REMOVED lines=13> */
.L_x_8974:
[----:B------:R-:W2:Y:S02]  /*114c0*/  LDG.E.U16 R2, [R2.64] ;  /* 0x0000002402027981 */ /* 0x000ea4000c1e1500 */
[----:B--2---:R-:W-:Y:S01]  /*114d0*/  PRMT R22, RZ, 0x5410, R2 ;  /* 0x00005410ff167816 */ /* 0x004fe20000000002 */
[----:B------:R-:W-:Y:S05]  /*114e0*/  BRA `(.L_x_8964) ;  /* 0x0000065000007947 */ /* 0x000fea0003800000 */
.L_x_8971:
        /* <DEDUP_REMOVED lines=11> */
.L_x_8978:
        /* <DEDUP_REMOVED lines=20> */
.L_x_8980:
[----:B------:R-:W-:Y:S05]  /*116e0*/  BSYNC B0 ;  /* 0x0000000000007941 */ /* 0x000fea0003800000 */
.L_x_8979:
[----:B------:R-:W-:Y:S01]  /*116f0*/  IMAD.SHL.U32 R2, R2, 0x100000, RZ ;  /* 0x0010000002027824 */ /* 0x000fe200078e00ff */
[----:B------:R-:W-:-:S04]  /*11700*/  LEA R3, R0, 0x3b800000, 0x17 ;  /* 0x3b80000000037811 */ /* 0x000fc800078eb8ff */
[----:B------:R-:W-:Y:S01]  /*11710*/  LOP3.LUT R22, R3, R2, R22, 0xfe, !PT ;  /* 0x0000000203167212 */ /* 0x000fe200078efe16 */
[----:B------:R-:W-:Y:S05]  /*11720*/  BRA `(.L_x_8964) ;  /* 0x0000041000007947 */ /* 0x000fea0003800000 */
.L_x_8977:
        /* <DEDUP_REMOVED lines=20> */
.L_x_8982:
[----:B------:R-:W-:Y:S05]  /*11870*/  BSYNC B0 ;  /* 0x0000000000007941 */ /* 0x000fea0003800000 */
.L_x_8981:
[----:B------:R-:W-:Y:S01]  /*11880*/  IMAD.SHL.U32 R2, R2, 0x200000, RZ ;  /* 0x0020000002027824 */ /* 0x000fe200078e00ff */
[----:B------:R-:W-:-:S04]  /*11890*/  LEA R3, R0, 0x37800000, 0x17 ;  /* 0x3780000000037811 */ /* 0x000fc800078eb8ff */
[----:B------:R-:W-:Y:S01]  /*118a0*/  LOP3.LUT R22, R3, R2, R22, 0xfe, !PT ;  /* 0x0000000203167212 */ /* 0x000fe200078efe16 */
[----:B------:R-:W-:Y:S05]  /*118b0*/  BRA `(.L_x_8964) ;  /* 0x0000028000007947 */ /* 0x000fea0003800000 */
.L_x_8976:
        /* <DEDUP_REMOVED lines=14> */
.L_x_8963:
        /* <DEDUP_REMOVED lines=21> */
.L_x_8984:
[----:B------:R-:W2:Y:S02]  /*11af0*/  LDG.E.64 R22, [R2.64] ;  /* 0x0000002402167981 */ /* 0x000ea4000c1e1b00 */
[----:B--2---:R0:W1:Y:S01]  /*11b00*/  I2F.U64 R22, R22 ;  /* 0x0000001600167312 */ /* 0x0040620000301000 */
[----:B------:R-:W-:Y:S05]  /*11b10*/  BRA `(.L_x_8964) ;  /* 0x0000002000007947 */ /* 0x000fea0003800000 */
.L_x_8983:
[----:B------:R-:W2:Y:S02]  /*11b20*/  LDG.E R2, [R2.64] ;  /* 0x0000002402027981 */ /* 0x000ea4000c1e1900 */
[----:B--2---:R0:W1:Y:S02]  /*11b30*/  I2F.U32 R22, R2 ;  /* 0x0000000200167306 */ /* 0x0040640000201000 */
.L_x_8964:
[----:B------:R-:W-:Y:S05]  /*11b40*/  BSYNC B6 ;  /* 0x0000000000067941 */ /* 0x000fea0003800000 */
.L_x_8958:
        /* <DEDUP_REMOVED lines=18> */
.L_x_8989:
[----:B------:R-:W2:Y:S02]  /*11c70*/  LDG.E.U8 R0, [R2.64] ;  /* 0x0000002402007981 */ /* 0x000ea4000c1e1100 */
[----:B--2---:R-:W0:Y:S01]  /*11c80*/  I2F.U16 R0, R0 ;  /* 0x0000000000007306 */ /* 0x004e220000101000 */
[----:B------:R-:W-:Y:S05]  /*11c90*/  BRA `(.L_x_8991) ;  /* 0x00000ca000007947 */ /* 0x000fea0003800000 */
.L_x_8988:
        /* <DEDUP_REMOVED lines=9> */
.L_x_8993:
[----:B------:R-:W2:Y:S02]  /*11d30*/  LDG.E R0, [R2.64] ;  /* 0x0000002402007981 */ /* 0x000ea4000c1e1900 */
[----:B--2---:R-:W0:Y:S01]  /*11d40*/  I2F R0, R0 ;  /* 0x0000000000007306 */ /* 0x004e220000201400 */
[----:B------:R-:W-:Y:S05]  /*11d50*/  BRA `(.L_x_8991) ;  /* 0x00000be000007947 */ /* 0x000fea0003800000 */
.L_x_8992:
[----:B------:R-:W2:Y:S02]  /*11d60*/  LDG.E.U16 R0, [R2.64] ;  /* 0x0000002402007981 */ /* 0x000ea4000c1e1500 */
[----:B--2---:R-:W0:Y:S01]  /*11d70*/  I2F.S16 R0, R0 ;  /* 0x0000000000007306 */ /* 0x004e220000101400 */
[----:B------:R-:W-:Y:S05]  /*11d80*/  BRA `(.L_x_8991) ;  /* 0x00000bb000007947 */ /* 0x000fea0003800000 */
.L_x_8987:
        /* <DEDUP_REMOVED lines=8> */
.L_x_8995:
[----:B------:R-:W2:Y:S02]  /*11e10*/  LDG.E.U16 R0, [R2.64] ;  /* 0x0000002402007981 */ /* 0x000ea4000c1e1500 */
[----:B--2---:R-:W-:Y:S01]  /*11e20*/  HADD2.F32 R0, -RZ, R0.H0_H0 ;  /* 0x20000000ff007230 */ /* 0x004fe20000004100 */
[----:B------:R-:W-:Y:S05]  /*11e30*/  BRA `(.L_x_8991) ;  /* 0x00000b0000007947 */ /* 0x000fea0003800000 */
.L_x_8994:
        /* <DEDUP_REMOVED lines=8> */
.L_x_8997:
[----:B------:R-:W2:Y:S02]  /*11ec0*/  LDG.E.U16 R0, [R2.64] ;  /* 0x0000002402007981 */ /* 0x000ea4000c1e1500 */
[----:B--2---:R-:W-:Y:S01]  /*11ed0*/  HADD2.F32 R0, -RZ, R0.H0_H0 ;  /* 0x20000000ff007230 */ /* 0x004fe20000004100 */
[----:B------:R-:W-:Y:S05]  /*11ee0*/  BRA `(.L_x_8991) ;  /* 0x00000a5000007947 */ /* 0x000fea0003800000 */
.L_x_8996:
[----:B------:R-:W2:Y:S02]  /*11ef0*/  LDG.E.64 R2, [R2.64] ;  /* 0x0000002402027981 */ /* 0x000ea4000c1e1b00 */
[----:B--2---:R-:W0:Y:S01]  /*11f00*/  F2F.F32.F64 R0, R2 ;  /* 0x0000000200007310 */ /* 0x004e220000301000 */
[----:B------:R-:W0:-:S14]  /*11f10*/  DSETP.GEU.AND P0, PT, |R2|, c[0x2][0x0], PT ;  /* 0x008000000200762a */ /* 0x000e1c0003f0e200 */
[----:B0-----:R-:W-:Y:S01]  /*11f20*/  @!P0 FMUL R0, R0, 1.175494350822287508e-38 ;  /* 0x0080000000008820 */ /* 0x001fe20000400000 */
[----:B------:R-:W-:Y:S05]  /*11f30*/  BRA `(.L_x_8991) ;  /* 0x00000a0000007947 */ /* 0x000fea0003800000 */
.L_x_8986:
        /* <DEDUP_REMOVED lines=12> */
.L_x_9000:
[----:B------:R-:W2:Y:S02]  /*12000*/  LDG.E.64 R2, [R2.64] ;  /* 0x0000002402027981 */ /* 0x000ea4000c1e1b00 */
[----:B--2---:R-:W0:Y:S01]  /*12010*/  F2F.F32.F64 R0, R2 ;  /* 0x0000000200007310 */ /* 0x004e220000301000 */
[----:B------:R-:W0:-:S14]  /*12020*/  DSETP.GEU.AND P0, PT, |R2|, c[0x2][0x0], PT ;  /* 0x008000000200762a */ /* 0x000e1c0003f0e200 */
[----:B0-----:R-:W-:Y:S01]  /*12030*/  @!P0 FMUL R0, R0, 1.175494350822287508e-38 ;  /* 0x0080000000008820 */ /* 0x001fe20000400000 */
[----:B------:R-:W-:Y:S05]  /*12040*/  BRA `(.L_x_8991) ;  /* 0x000008f000007947 */ /* 0x000fea0003800000 */
.L_x_8999:
        /* <DEDUP_REMOVED lines=26> */
.L_x_9002:
        /* <DEDUP_REMOVED lines=13> */
.L_x_9001:
[----:B------:R-:W2:Y:S02]  /*122c0*/  LDG.E.U16 R0, [R2.64] ;  /* 0x0000002402007981 */ /* 0x000ea4000c1e1500 */
[----:B--2---:R-:W-:Y:S01]  /*122d0*/  PRMT R0, RZ, 0x5410, R0 ;  /* 0x00005410ff007816 */ /* 0x004fe20000000000 */
[----:B------:R-:W-:Y:S05]  /*122e0*/  BRA `(.L_x_8991) ;  /* 0x0000065000007947 */ /* 0x000fea0003800000 */
.L_x_8998:
        /* <DEDUP_REMOVED lines=11> */
.L_x_9005:
        /* <DEDUP_REMOVED lines=20> */
.L_x_9007:
[----:B------:R-:W-:Y:S05]  /*124e0*/  BSYNC B0 ;  /* 0x0000000000007941 */ /* 0x000fea0003800000 */
.L_x_9006:
[----:B------:R-:W-:Y:S01]  /*124f0*/  LEA R3, R0, 0x3b800000, 0x17 ;  /* 0x3b80000000037811 */ /* 0x000fe200078eb8ff */
[----:B------:R-:W-:-:S05]  /*12500*/  IMAD.SHL.U32 R0, R2, 0x100000, RZ ;  /* 0x0010000002007824 */ /* 0x000fca00078e00ff */
[----:B------:R-:W-:Y:S01]  /*12510*/  LOP3.LUT R0, R3, R0, R4, 0xfe, !PT ;  /* 0x0000000003007212 */ /* 0x000fe200078efe04 */
[----:B------:R-:W-:Y:S05]  /*12520*/  BRA `(.L_x_8991) ;  /* 0x0000041000007947 */ /* 0x000fea0003800000 */
.L_x_9004:
        /* <DEDUP_REMOVED lines=20> */
.L_x_9009:
[----:B------:R-:W-:Y:S05]  /*12670*/  BSYNC B0 ;  /* 0x0000000000007941 */ /* 0x000fea0003800000 */
.L_x_9008:
[----:B------:R-:W-:Y:S01]  /*12680*/  LEA R3, R0, 0x37800000, 0x17 ;  /* 0x3780000000037811 */ /* 0x000fe200078eb8ff */
[----:B------:R-:W-:-:S05]  /*12690*/  IMAD.SHL.U32 R0, R2, 0x200000, RZ ;  /* 0x0020000002007824 */ /* 0x000fca00078e00ff */
[----:B------:R-:W-:Y:S01]  /*126a0*/  LOP3.LUT R0, R3, R0, R4, 0xfe, !PT ;  /* 0x0000000003007212 */ /* 0x000fe200078efe04 */
[----:B------:R-:W-:Y:S05]  /*126b0*/  BRA `(.L_x_8991) ;  /* 0x0000028000007947 */ /* 0x000fea0003800000 */
.L_x_9003:
        /* <DEDUP_REMOVED lines=14> */
.L_x_8990:
        /* <DEDUP_REMOVED lines=21> */
.L_x_9011:
[----:B------:R-:W2:Y:S02]  /*128f0*/  LDG.E.64 R2, [R2.64] ;  /* 0x0000002402027981 */ /* 0x000ea4000c1e1b00 */
[----:B--2---:R0:W2:Y:S01]  /*12900*/  I2F.U64 R0, R2 ;  /* 0x0000000200007312 */ /* 0x0040a20000301000 */
[----:B------:R-:W-:Y:S05]  /*12910*/  BRA `(.L_x_8991) ;  /* 0x0000002000007947 */ /* 0x000fea0003800000 */
.L_x_9010:
[----:B------:R-:W2:Y:S02]  /*12920*/  LDG.E R0, [R2.64] ;  /* 0x0000002402007981 */ /* 0x000ea4000c1e1900 */
[----:B--2---:R-:W0:Y:S02]  /*12930*/  I2F.U32 R0, R0 ;  /* 0x0000000000007306 */ /* 0x004e240000201000 */
.L_x_8991:
[----:B------:R-:W-:Y:S05]  /*12940*/  BSYNC B6 ;  /* 0x0000000000067941 */ /* 0x000fea0003800000 */
.L_x_8985:
        /* <DEDUP_REMOVED lines=20> */
.L_x_9015:
[----:B------:R-:W-:-:S06]  /*12a90*/  PRMT R3, RZ, 0x5410, R19 ;  /* 0x00005410ff037816 */ /* 0x000fcc0000000013 */
[----:B------:R-:W0:Y:S02]  /*12aa0*/  F2I.S64.TRUNC R2, R3 ;  /* 0x0000000300027311 */ /* 0x000e24000020d900 */
[----:B0-----:R-:W-:Y:S01]  /*12ab0*/  STG.E.U8 [R16.64], R2 ;  /* 0x0000000210007986 */ /* 0x001fe2000c101124 */
[----:B------:R-:W-:Y:S05]  /*12ac0*/  EXIT ;  /* 0x000000000000794d */ /* 0x000fea0003800000 */
.L_x_9014:
        /* <DEDUP_REMOVED lines=10> */
.L_x_9018:
[----:B------:R-:W-:-:S06]  /*12b70*/  PRMT R19, RZ, 0x5410, R19 ;  /* 0x00005410ff137816 */ /* 0x000fcc0000000013 */
[----:B------:R-:W0:Y:S02]  /*12b80*/  F2I.FTZ.TRUNC.NTZ R19, R19 ;  /* 0x0000001300137305 */ /* 0x000e24000021f100 */
[----:B0-----:R-:W-:Y:S01]  /*12b90*/  STG.E [R16.64], R19 ;  /* 0x0000001310007986 */ /* 0x001fe2000c101924 */
[----:B------:R-:W-:Y:S05]  /*12ba0*/  EXIT ;  /* 0x000000000000794d */ /* 0x000fea0003800000 */
.L_x_9017:
[----:B------:R-:W-:-:S06]  /*12bb0*/  PRMT R19, RZ, 0x5410, R19 ;  /* 0x00005410ff137816 */ /* 0x000fcc0000000013 */
[----:B------:R-:W0:Y:S02]  /*12bc0*/  F2I.FTZ.TRUNC.NTZ R19, R19 ;  /* 0x0000001300137305 */ /* 0x000e24000021f100 */
[----:B0-----:R-:W-:Y:S01]  /*12bd0*/  STG.E.U16 [R16.64], R19 ;  /* 0x0000001310007986 */ /* 0x001fe2000c101524 */
[----:B------:R-:W-:Y:S05]  /*12be0*/  EXIT ;  /* 0x000000000000794d */ /* 0x000fea0003800000 */
.L_x_9013:
        /* <DEDUP_REMOVED lines=9> */
.L_x_9020:
[----:B------:R-:W-:-:S04]  /*12c80*/  PRMT R0, RZ, 0x5410, R19 ;  /* 0x00005410ff007816 */ /* 0x000fc80000000013 */
[----:B------:R-:W-:-:S05]  /*12c90*/  F2FP.PACK_AB R0, RZ, R0 ;  /* 0x00000000ff00723e */ /* 0x000fca00000000ff */
[----:B------:R-:W-:Y:S01]  /*12ca0*/  STG.E.U16 [R16.64], R0 ;  /* 0x0000000010007986 */ /* 0x000fe2000c101524 */
[----:B------:R-:W-:Y:S05]  /*12cb0*/  EXIT ;  /* 0x000000000000794d */ /* 0x000fea0003800000 */
.L_x_9019:
        /* <DEDUP_REMOVED lines=10> */
.L_x_9022:
[----:B------:R-:W-:-:S04]  /*12d60*/  PRMT R19, RZ, 0x5410, R19 ;  /* 0x00005410ff137816 */ /* 0x000fc80000000013 */
[----:B------:R-:W-:-:S04]  /*12d70*/  F2FP.PACK_AB R3, RZ, R19 ;  /* 0x00000013ff03723e */ /* 0x000fc800000000ff */
[----:B------:R-:W-:-:S05]  /*12d80*/  PRMT R3, R3, 0x5410, RZ ;  /* 0x0000541003037816 */ /* 0x000fca00000000ff */
[----:B------:R-:W-:Y:S01]  /*12d90*/  STG.E [R16.64], R3 ;  /* 0x0000000310007986 */ /* 0x000fe2000c101924 */
[----:B------:R-:W-:Y:S05]  /*12da0*/  EXIT ;  /* 0x000000000000794d */ /* 0x000fea0003800000 */
.L_x_9021:
[----:B------:R-:W-:-:S05]  /*12db0*/  PRMT R2, RZ, 0x5410, R19 ;  /* 0x00005410ff027816 */ /* 0x000fca0000000013 */
[----:B------:R-:W-:-:S06]  /*12dc0*/  FMUL.FTZ R2, R2, 1 ;  /* 0x3f80000002027820 */ /* 0x000fcc0000410000 */
[----:B------:R-:W0:Y:S02]  /*12dd0*/  F2F.F64.F32 R2, R2 ;  /* 0x0000000200027310 */ /* 0x000e240000201800 */
[----:B0-----:R-:W-:Y:S01]  /*12de0*/  STG.E.64 [R16.64], R2 ;  /* 0x0000000210007986 */ /* 0x001fe2000c101b24 */
[----:B------:R-:W-:Y:S05]  /*12df0*/  EXIT ;  /* 0x000000000000794d */ /* 0x000fea0003800000 */
.L_x_9012:
        /* <DEDUP_REMOVED lines=13> */
.L_x_9025:
[----:B------:R-:W-:Y:S01]  /*12ed0*/  PRMT R19, RZ, 0x5410, R19 ;  /* 0x00005410ff137816 */ /* 0x000fe20000000013 */
[----:B------:R-:W-:-:S04]  /*12ee0*/  CS2R R6, SRZ ;  /* 0x0000000000067805 */ /* 0x000fc8000001ff00 */
[----:B------:R-:W-:-:S06]  /*12ef0*/  FMUL.FTZ R4, R19, 1 ;  /* 0x3f80000013047820 */ /* 0x000fcc0000410000 */
[----:B------:R-:W0:Y:S02]  /*12f00*/  F2F.F64.F32 R4, R4 ;  /* 0x0000000400047310 */ /* 0x000e240000201800 */
[----:B0-----:R-:W-:Y:S01]  /*12f10*/  STG.E.128 [R16.64], R4 ;  /* 0x0000000410007986 */ /* 0x001fe2000c101d24 */
[----:B------:R-:W-:Y:S05]  /*12f20*/  EXIT ;  /* 0x000000000000794d */ /* 0x000fea0003800000 */
.L_x_9024:
        /* <DEDUP_REMOVED lines=21> */
.L_x_9029:
[----:B------:R-:W-:Y:S05]  /*13080*/  BSYNC B0 ;  /* 0x0000000000007941 */ /* 0x000fea0003800000 */
.L_x_9028:
[----:B------:R-:W-:-:S05]  /*13090*/  LOP3.LUT R3, R0, R3, RZ, 0xfc, !PT ;  /* 0x0000000300037212 */ /* 0x000fca00078efcff */
[----:B------:R-:W-:Y:S01]  /*130a0*/  STG.E.U8 [R16.64], R3 ;  /* 0x0000000310007986 */ /* 0x000fe2000c101124 */
[----:B------:R-:W-:Y:S05]  /*130b0*/  EXIT ;  /* 0x000000000000794d */ /* 0x000fea0003800000 */
.L_x_9027:
        /* <DEDUP_REMOVED lines=13> */
.L_x_9031:
[----:B------:R-:W-:Y:S01]  /*13190*/  IMAD.MOV.U32 R0, RZ, RZ, 0x7f ;  /* 0x0000007fff007424 */ /* 0x000fe200078e00ff */
[----:B------:R-:W-:-:S04]  /*131a0*/  ISETP.GT.U32.AND P0, PT, R2, 0x7f800000, PT ;  /* 0x7f8000000200780c */ /* 0x000fc80003f04070 */
[----:B------:R-:W-:-:S04]  /*131b0*/  SEL R0, R0, 0x7c, P0 ;  /* 0x0000007c00007807 */ /* 0x000fc80000000000 */
.L_x_9032:
[----:B------:R-:W-:Y:S05]  /*131c0*/  BSYNC B0 ;  /* 0x0000000000007941 */ /* 0x000fea0003800000 */
.L_x_9030:
[----:B------:R-:W-:-:S04]  /*131d0*/  LOP3.LUT R2, R19, 0x80000000, RZ, 0xc0, !PT ;  /* 0x8000000013027812 */ /* 0x000fc800078ec0ff */
[----:B------:R-:W-:-:S04]  /*131e0*/  SHF.R.U32.HI R3, RZ, 0x18, R2 ;  /* 0x00000018ff037819 */ /* 0x000fc80000011602 */
[----:B------:R-:W-:-:S05]  /*131f0*/  LOP3.LUT R3, R0, R3, RZ, 0xfc, !PT ;  /* 0x0000000300037212 */ /* 0x000fca00078efcff */
[----:B------:R-:W-:Y:S01]  /*13200*/  STG.E.U8 [R16.64], R3 ;  /* 0x0000000310007986 */ /* 0x000fe2000c101124 */
[----:B------:R-:W-:Y:S05]  /*13210*/  EXIT ;  /* 0x000000000000794d */ /* 0x000fea0003800000 */
.L_x_9026:
[----:B------:R-:W-:Y:S01]  /*13220*/  STG.E.U16 [R16.64], R19 ;  /* 0x0000001310007986 */ /* 0x000fe2000c101524 */
[----:B------:R-:W-:Y:S05]  /*13230*/  EXIT ;  /* 0x000000000000794d */ /* 0x000fea0003800000 */
.L_x_9023:
        /* <DEDUP_REMOVED lines=12> */
.L_x_9035:
        /* <DEDUP_REMOVED lines=17> */
.L_x_9038:
[----:B------:R-:W-:-:S04]  /*13410*/  LOP3.LUT R2, R19, 0x80000000, RZ, 0xc0, !PT ;  /* 0x8000000013027812 */ /* 0x000fc800078ec0ff */
[----:B------:R-:W-:-:S04]  /*13420*/  SHF.R.U32.HI R3, RZ, 0x18, R2 ;  /* 0x00000018ff037819 */ /* 0x000fc80000011602 */
[----:B------:R-:W-:-:S04]  /*13430*/  LOP3.LUT R0, R0, R3, RZ, 0xfc, !PT ;  /* 0x0000000300007212 */ /* 0x000fc800078efcff */
[----:B------:R-:W-:Y:S02]  /*13440*/  PRMT R8, R0, 0x7610, R8 ;  /* 0x0000761000087816 */ /* 0x000fe40000000008 */
.L_x_9037:
[----:B------:R-:W-:Y:S05]  /*13450*/  BSYNC B0 ;  /* 0x0000000000007941 */ /* 0x000fea0003800000 */
.L_x_9036:
[----:B------:R-:W-:Y:S01]  /*13460*/  STG.E.U8 [R16.64], R8 ;  /* 0x0000000810007986 */ /* 0x000fe2000c101124 */
[----:B------:R-:W-:Y:S05]  /*13470*/  EXIT ;  /* 0x000000000000794d */ /* 0x000fea0003800000 */
.L_x_9034:
        /* <DEDUP_REMOVED lines=17> */
.L_x_9041:
[----:B------:R-:W-:-:S04]  /*13590*/  LOP3.LUT R2, R19, 0x80000000, RZ, 0xc0, !PT ;  /* 0x8000000013027812 */ /* 0x000fc800078ec0ff */
[----:B------:R-:W-:-:S04]  /*135a0*/  SHF.R.U32.HI R3, RZ, 0x18, R2 ;  /* 0x00000018ff037819 */ /* 0x000fc80000011602 */
[----:B------:R-:W-:-:S04]  /*135b0*/  LOP3.LUT R0, R0, R3, RZ, 0xfc, !PT ;  /* 0x0000000300007212 */ /* 0x000fc800078efcff */
[----:B------:R-:W-:Y:S02]  /*135c0*/  PRMT R8, R0, 0x7610, R8 ;  /* 0x0000761000087816 */ /* 0x000fe40000000008 */
.L_x_9040:
[----:B------:R-:W-:Y:S05]  /*135d0*/  BSYNC B0 ;  /* 0x0000000000007941 */ /* 0x000fea0003800000 */
.L_x_9039:
[----:B------:R-:W-:Y:S01]  /*135e0*/  STG.E.U8 [R16.64], R8 ;  /* 0x0000000810007986 */ /* 0x000fe2000c101124 */
[----:B------:R-:W-:Y:S05]  /*135f0*/  EXIT ;  /* 0x000000000000794d */ /* 0x000fea0003800000 */
.L_x_9033:
        /* <DEDUP_REMOVED lines=22> */
.L_x_9016:
        /* <DEDUP_REMOVED lines=20> */
.L_x_9043:
[----:B------:R-:W-:-:S06]  /*138a0*/  PRMT R2, RZ, 0x5410, R19 ;  /* 0x00005410ff027816 */ /* 0x000fcc0000000013 */
[----:B------:R-:W0:Y:S02]  /*138b0*/  F2I.U64.TRUNC R2, R2 ;  /* 0x0000000200027311 */ /* 0x000e24000020d800 */
[----:B0-----:R-:W-:Y:S01]  /*138c0*/  STG.E.64 [R16.64], R2 ;  /* 0x0000000210007986 */ /* 0x001fe2000c101b24 */
[----:B------:R-:W-:Y:S05]  /*138d0*/  EXIT ;  /* 0x000000000000794d */ /* 0x000fea0003800000 */
.L_x_9042:
[----:B------:R-:W-:-:S06]  /*138e0*/  PRMT R19, RZ, 0x5410, R19 ;  /* 0x00005410ff137816 */ /* 0x000fcc0000000013 */
[----:B------:R-:W0:Y:S02]  /*138f0*/  F2I.FTZ.U32.TRUNC.NTZ R19, R19 ;  /* 0x0000001300137305 */ /* 0x000e24000021f000 */
[----:B0-----:R-:W-:Y:S01]  /*13900*/  STG.E [R16.64], R19 ;  /* 0x0000001310007986 */ /* 0x001fe2000c101924 */
[----:B------:R-:W-:Y:S05]  /*13910*/  EXIT ;  /* 0x000000000000794d */ /* 0x000fea0003800000 */
.L_x_9044:
        /* <DEDUP_REMOVED lines=14> */
.L_x_26802:


//--------------------- .text._ZN2at6native27unrolled_elementwise_kernelIZZZNS0_49_GLOBAL__N__b919a28f_16_Normalization_cu_5c38458736batch_norm_elementwise_backward_evalERKNS_6TensorES5_S5_S5_ENKUlvE_clEvENKUlvE2_clEvEUlN3c108BFloat16EffE_St5arrayIPcLm4EELi4E23TrivialOffsetCalculatorILi3EjESE_ILi1EjENS0_6memory12LoadWithCastILi3EEENSH_13StoreWithCastILi1EEEEEviT_T0_T2_T3_T4_T5_ --------------------------
	.section	.text._ZN2at6native27unrolled_elementwise_kernelIZZZNS0_49_GLOBAL__N__b919a28f_16_Normalization_cu_5c38458736batch_norm_elementwise_backward_evalERKNS_6TensorES5_S5_S5_ENKUlvE_clEvENKUlvE2_clEvEUlN3c108BFloat16EffE_St5arrayIPcLm4EELi4E23TrivialOffsetCalculatorILi3EjESE_ILi1EjENS0_6memory12LoadWithCastILi3EEENSH_13StoreWithCastILi1EEEEEviT_T0_T2_T3_T4_T5_,"ax",@progbits
	.sectioninfo	@"SHI_REGISTERS=40"
	.align	128
        .global         _ZN2at6native27unrolled_elementwise_kernelIZZZNS0_49_GLOBAL__N__b919a28f_16_Normalization_cu_5c38458736batch_norm_elementwise_backward_evalERKNS_6TensorES5_S5_S5_ENKUlvE_clEvENKUlvE2_clEvEUlN3c108BFloat16EffE_St5arrayIPcLm4EELi4E23TrivialOffsetCalculatorILi3EjESE_ILi1EjENS0_6memory12LoadWithCastILi3EEENSH_13StoreWithCastILi1EEEEEviT_T0_T2_T3_T4_T5_
        .type           _ZN2at6native27unrolled_elementwise_kernelIZZZNS0_49_GLOBAL__N__b919a28f_16_Normalization_cu_5c38458736batch_norm_elementwise_backward_evalERKNS_6TensorES5_S5_S5_ENKUlvE_clEvENKUlvE2_clEvEUlN3c108BFloat16EffE_St5arrayIPcLm4EELi4E23TrivialOffsetCalculatorILi3EjESE_ILi1EjENS0_6memory12LoadWithCastILi3EEENSH_13StoreWithCastILi1EEEEEviT_T0_T2_T3_T4_T5_,@function
        .size           _ZN2at6native27unrolled_elementwise_kernelIZZZNS0_49_GLOBAL__N__b919a28f_16_Normalization_cu_5c38458736batch_norm_elementwise_backward_evalERKNS_6TensorES5_S5_S5_ENKUlvE_clEvENKUlvE2_clEvEUlN3c108BFloat16EffE_St5arrayIPcLm4EELi4E23TrivialOffsetCalculatorILi3EjESE_ILi1EjENS0_6memory12LoadWithCastILi3EEENSH_13StoreWithCastILi1EEEEEviT_T0_T2_T3_T4_T5_,(.L_x_26803 - _ZN2at6native27unrolled_elementwise_kernelIZZZNS0_49_GLOBAL__N__b919a28f_16_Normalization_cu_5c38458736batch_norm_elementwise_backward_evalERKNS_6TensorES5_S5_S5_ENKUlvE_clEvENKUlvE2_clEvEUlN3c108BFloat16EffE_St5arrayIPcLm4EELi4E23TrivialOffsetCalculatorILi3EjESE_ILi1EjENS0_6memory12LoadWithCastILi3EEENSH_13StoreWithCastILi1EEEEEviT_T0_T2_T3_T4_T5_)
        .other          _ZN2at6native27unrolled_elementwise_kernelIZZZNS0_49_GLOBAL__N__b919a28f_16_Normalization_cu_5c38458736batch_norm_elementwise_backward_evalERKNS_6TensorES5_S5_S5_ENKUlvE_clEvENKUlvE2_clEvEUlN3c108BFloat16EffE_St5arrayIPcLm4EELi4E23TrivialOffsetCalculatorILi3EjESE_ILi1EjENS0_6memory12LoadWithCastILi3EEENSH_13StoreWithCastILi1EEEEEviT_T0_T2_T3_T4_T5_,@"STO_CUDA_ENTRY STV_DEFAULT"
_ZN2at6native27unrolled_elementwise_kernelIZZZNS0_49_GLOBAL__N__b919a28f_16_Normalization_cu_5c38458736batch_norm_elementwise_backward_evalERKNS_6TensorES5_S5_S5_ENKUlvE_clEvENKUlvE2_clEvEUlN3c108BFloat16EffE_St5arrayIPcLm4EELi4E23TrivialOffsetCalculatorILi3EjESE_ILi1EjENS0_6memory12LoadWithCastILi3EEENSH_13StoreWithCastILi1EEEEEviT_T0_T2_T3_T4_T5_:
.text._ZN2at6native27unrolled_elementwise_kernelIZZZNS0_49_GLOBAL__N__b919a28f_16_Normalization_cu_5c38458736batch_norm_elementwise_backward_evalERKNS_6TensorES5_S5_S5_ENKUlvE_clEvENKUlvE2_clEvEUlN3c108BFloat16EffE_St5arrayIPcLm4EELi4E23TrivialOffsetCalculatorILi3EjESE_ILi1EjENS0_6memory12LoadWithCastILi3EEENSH_13StoreWithCastILi1EEEEEviT_T0_T2_T3_T4_T5_:
        /* <DEDUP_REMOVED lines=12> */
[----:B------:R-:W-:-:S07]  /*00c0*/  IMAD.MOV.U32 R28, RZ, RZ, RZ ;  /* 0x000000ffff1c7224 */ /* 0x000fce00078e00ff */
[----:B------:R-:W4:Y:S01]  /*00d0*/  LDC.U8 R22, c[0x0][0x18e] ;  /* 0x00006380ff167b82 */ /* 0x000f220000000000 */
[----:B0-----:R-:W-:-:S05]  /*00e0*/  IMAD R24, R16, R3, c[0x0][0x160] ;  /* 0x0000580010187624 */ /* 0x001fca00078e0203 */
[----:B--2---:R-:W-:-:S13]  /*00f0*/  ISETP.GE.AND P0, PT, R17, R24, PT ;  /* 0x000000181100720c */ /* 0x004fda0003f06270 */
[----:B------:R-:W-:Y:S05]  /*0100*/  @P0 BRA `(.L_x_9046) ;  /* 0x00002ca000000947 */ /* 0x000fea0003800000 */
[----:B-1-34-:R-:W-:Y:S01]  /*0110*/  PRMT R0, R18, 0x9910, RZ ;  /* 0x0000991012007816 */ /* 0x01afe200000000ff */
        /* <DEDUP_REMOVED lines=19> */
.L_x_9050:
[----:B------:R-:W2:Y:S02]  /*0250*/  LDG.E.U8 R2, [R2.64] ;  /* 0x0000002402027981 */ /* 0x000ea4000c1e1100 */
[----:B--2---:R-:W0:Y:S02]  /*0260*/  I2F.U16 R0, R2 ;  /* 0x0000000200007306 */ /* 0x004e240000101000 */
[----:B0-----:R-:W-:-:S04]  /*0270*/  F2FP.BF16.PACK_AB R0, RZ, R0 ;  /* 0x00000000ff00723e */ /* 0x001fc800000010ff */
[----:B------:R-:W-:Y:S01]  /*0280*/  PRMT R26, R0, 0x7610, R26 ;  /* 0x00007610001a7816 */ /* 0x000fe2000000001a */
[----:B------:R-:W-:Y:S05]  /*0290*/  BRA `(.L_x_9052) ;  /* 0x00000f0000007947 */ /* 0x000fea0003800000 */
.L_x_9049:
        /* <DEDUP_REMOVED lines=11> */
.L_x_9054:
[----:B------:R-:W2:Y:S02]  /*0350*/  LDG.E R2, [R2.64] ;  /* 0x0000002402027981 */ /* 0x000ea4000c1e1900 */
[----:B--2---:R-:W0:Y:S02]  /*0360*/  I2F R0, R2 ;  /* 0x0000000200007306 */ /* 0x004e240000201400 */
[----:B0-----:R-:W-:-:S04]  /*0370*/  F2FP.BF16.PACK_AB R0, RZ, R0 ;  /* 0x00000000ff00723e */ /* 0x001fc800000010ff */
[----:B------:R-:W-:Y:S01]  /*0380*/  PRMT R26, R0, 0x7610, R26 ;  /* 0x00007610001a7816 */ /* 0x000fe2000000001a */
[----:B------:R-:W-:Y:S05]  /*0390*/  BRA `(.L_x_9052) ;  /* 0x00000e0000007947 */ /* 0x000fea0003800000 */
.L_x_9053:
[----:B------:R-:W2:Y:S02]  /*03a0*/  LDG.E.U16 R2, [R2.64] ;  /* 0x0000002402027981 */ /* 0x000ea4000c1e1500 */
[----:B--2---:R-:W0:Y:S02]  /*03b0*/  I2F.S16 R0, R2 ;  /* 0x0000000200007306 */ /* 0x004e240000101400 */
[----:B0-----:R-:W-:-:S04]  /*03c0*/  F2FP.BF16.PACK_AB R0, RZ, R0 ;  /* 0x00000000ff00723e */ /* 0x001fc800000010ff */
[----:B------:R-:W-:Y:S01]  /*03d0*/  PRMT R26, R0, 0x7610, R26 ;  /* 0x00007610001a7816 */ /* 0x000fe2000000001a */
[----:B------:R-:W-:Y:S05]  /*03e0*/  BRA `(.L_x_9052) ;  /* 0x00000db000007947 */ /* 0x000fea0003800000 */
.L_x_9048:
        /* <DEDUP_REMOVED lines=9> */
.L_x_9056:
[----:B------:R-:W2:Y:S02]  /*0480*/  LDG.E.U16 R0, [R2.64] ;  /* 0x0000002402007981 */ /* 0x000ea4000c1e1500 */
[----:B--2---:R-:W-:-:S05]  /*0490*/  HADD2.F32 R0, -RZ, R0.H0_H0 ;  /* 0x20000000ff007230 */ /* 0x004fca0000004100 */
[----:B------:R-:W-:-:S04]  /*04a0*/  F2FP.BF16.PACK_AB R0, RZ, R0 ;  /* 0x00000000ff00723e */ /* 0x000fc800000010ff */
[----:B------:R-:W-:Y:S01]  /*04b0*/  PRMT R26, R0, 0x7610, R26 ;  /* 0x00007610001a7816 */ /* 0x000fe2000000001a */
[----:B------:R-:W-:Y:S05]  /*04c0*/  BRA `(.L_x_9052) ;  /* 0x00000cd000007947 */ /* 0x000fea0003800000 */
.L_x_9055:
        /* <DEDUP_REMOVED lines=9> */
.L_x_9058:
[----:B------:R-:W2:Y:S02]  /*0560*/  LDG.E.U16 R2, [R2.64] ;  /* 0x0000002402027981 */ /* 0x000ea4000c1e1500 */
[----:B--2---:R-:W-:-:S05]  /*0570*/  HADD2.F32 R0, -RZ, R2.H0_H0 ;  /* 0x20000002ff007230 */ /* 0x004fca0000004100 */
[----:B------:R-:W-:-:S04]  /*0580*/  F2FP.BF16.PACK_AB R0, RZ, R0 ;  /* 0x00000000ff00723e */ /* 0x000fc800000010ff */
[----:B------:R-:W-:Y:S01]  /*0590*/  PRMT R26, R0, 0x7610, R26 ;  /* 0x00007610001a7816 */ /* 0x000fe2000000001a */
[----:B------:R-:W-:Y:S05]  /*05a0*/  BRA `(.L_x_9052) ;  /* 0x00000bf000007947 */ /* 0x000fea0003800000 */
.L_x_9057:
[----:B------:R-:W2:Y:S02]  /*05b0*/  LDG.E.64 R2, [R2.64] ;  /* 0x0000002402027981 */ /* 0x000ea4000c1e1b00 */
[----:B--2---:R-:W0:Y:S01]  /*05c0*/  F2F.F32.F64 R0, R2 ;  /* 0x0000000200007310 */ /* 0x004e220000301000 */
[----:B------:R-:W0:-:S14]  /*05d0*/  DSETP.GEU.AND P0, PT, |R2|, c[0x2][0x0], PT ;  /* 0x008000000200762a */ /* 0x000e1c0003f0e200 */
[----:B0-----:R-:W-:-:S05]  /*05e0*/  @!P0 FMUL R0, R0, 1.175494350822287508e-38 ;  /* 0x0080000000008820 */ /* 0x001fca0000400000 */
[----:B------:R-:W-:-:S04]  /*05f0*/  F2FP.BF16.PACK_AB R0, RZ, R0 ;  /* 0x00000000ff00723e */ /* 0x000fc800000010ff */
[----:B------:R-:W-:Y:S01]  /*0600*/  PRMT R26, R0, 0x7610, R26 ;  /* 0x00007610001a7816 */ /* 0x000fe2000000001a */
[----:B------:R-:W-:Y:S05]  /*0610*/  BRA `(.L_x_9052) ;  /* 0x00000b8000007947 */ /* 0x000fea0003800000 */
.L_x_9047:
        /* <DEDUP_REMOVED lines=14> */
.L_x_9061:
[----:B------:R-:W2:Y:S02]  /*0700*/  LDG.E.64 R2, [R2.64] ;  /* 0x0000002402027981 */ /* 0x000ea4000c1e1b00 */
[----:B--2---:R-:W0:Y:S01]  /*0710*/  F2F.F32.F64 R0, R2 ;  /* 0x0000000200007310 */ /* 0x004e220000301000 */
[----:B------:R-:W0:-:S14]  /*0720*/  DSETP.GEU.AND P0, PT, |R2|, c[0x2][0x0], PT ;  /* 0x008000000200762a */ /* 0x000e1c0003f0e200 */
[----:B0-----:R-:W-:-:S05]  /*0730*/  @!P0 FMUL R0, R0, 1.175494350822287508e-38 ;  /* 0x0080000000008820 */ /* 0x001fca0000400000 */
[----:B------:R-:W-:-:S04]  /*0740*/  F2FP.BF16.PACK_AB R0, RZ, R0 ;  /* 0x00000000ff00723e */ /* 0x000fc800000010ff */
[----:B------:R-:W-:Y:S01]  /*0750*/  PRMT R26, R0, 0x7610, R26 ;  /* 0x00007610001a7816 */ /* 0x000fe2000000001a */
[----:B------:R-:W-:Y:S05]  /*0760*/  BRA `(.L_x_9052) ;  /* 0x00000a3000007947 */ /* 0x000fea0003800000 */
.L_x_9060:
        /* <DEDUP_REMOVED lines=28> */
.L_x_9063:
        /* <DEDUP_REMOVED lines=15> */
.L_x_9062:
[----:B------:R0:W5:Y:S01]  /*0a20*/  LDG.E.U16 R26, [R2.64] ;  /* 0x00000024021a7981 */ /* 0x000162000c1e1500 */
[----:B------:R-:W-:Y:S05]  /*0a30*/  BRA `(.L_x_9052) ;  /* 0x0000076000007947 */ /* 0x000fea0003800000 */
.L_x_9059:
        /* <DEDUP_REMOVED lines=12> */
.L_x_9066:
        /* <DEDUP_REMOVED lines=21> */
.L_x_9070:
[----:B------:R-:W-:Y:S05]  /*0c50*/  BSYNC B1 ;  /* 0x0000000000017941 */ /* 0x000fea0003800000 */
.L_x_9069:
[----:B------:R-:W-:Y:S01]  /*0c60*/  LEA R3, R0, 0x3b800000, 0x17 ;  /* 0x3b80000000037811 */ /* 0x000fe200078eb8ff */
[----:B------:R-:W-:-:S05]  /*0c70*/  IMAD.SHL.U32 R0, R2, 0x100000, RZ ;  /* 0x0010000002007824 */ /* 0x000fca00078e00ff */
[----:B------:R-:W-:Y:S02]  /*0c80*/  LOP3.LUT R0, R3, R0, R4, 0xfe, !PT ;  /* 0x0000000003007212 */ /* 0x000fe400078efe04 */
.L_x_9068:
[----:B------:R-:W-:Y:S05]  /*0c90*/  BSYNC B0 ;  /* 0x0000000000007941 */ /* 0x000fea0003800000 */
.L_x_9067:
[----:B------:R-:W-:-:S04]  /*0ca0*/  F2FP.BF16.PACK_AB R0, RZ, R0 ;  /* 0x00000000ff00723e */ /* 0x000fc800000010ff */
[----:B------:R-:W-:Y:S01]  /*0cb0*/  PRMT R26, R0, 0x7610, R26 ;  /* 0x00007610001a7816 */ /* 0x000fe2000000001a */
[----:B------:R-:W-:Y:S05]  /*0cc0*/  BRA `(.L_x_9052) ;  /* 0x000004d000007947 */ /* 0x000fea0003800000 */
.L_x_9065:
        /* <DEDUP_REMOVED lines=21> */
.L_x_9074:
[----:B------:R-:W-:Y:S05]  /*0e20*/  BSYNC B1 ;  /* 0x0000000000017941 */ /* 0x000fea0003800000 */
.L_x_9073:
[----:B------:R-:W-:Y:S01]  /*0e30*/  LEA R3, R0, 0x37800000, 0x17 ;  /* 0x3780000000037811 */ /* 0x000fe200078eb8ff */
[----:B------:R-:W-:-:S05]  /*0e40*/  IMAD.SHL.U32 R0, R2, 0x200000, RZ ;  /* 0x0020000002007824 */ /* 0x000fca00078e00ff */
[----:B------:R-:W-:Y:S02]  /*0e50*/  LOP3.LUT R0, R3, R0, R4, 0xfe, !PT ;  /* 0x0000000003007212 */ /* 0x000fe400078efe04 */
.L_x_9072:
[----:B------:R-:W-:Y:S05]  /*0e60*/  BSYNC B0 ;  /* 0x0000000000007941 */ /* 0x000fea0003800000 */
.L_x_9071:
[----:B------:R-:W-:-:S04]  /*0e70*/  F2FP.BF16.PACK_AB R0, RZ, R0 ;  /* 0x00000000ff00723e */ /* 0x000fc800000010ff */
[----:B------:R-:W-:Y:S01]  /*0e80*/  PRMT R26, R0, 0x7610, R26 ;  /* 0x00007610001a7816 */ /* 0x000fe2000000001a */
[----:B------:R-:W-:Y:S05]  /*0e90*/  BRA `(.L_x_9052) ;  /* 0x0000030000007947 */ /* 0x000fea0003800000 */
.L_x_9064:
        /* <DEDUP_REMOVED lines=14> */
.L_x_9078:
[----:B------:R-:W-:Y:S05]  /*0f80*/  BSYNC B0 ;  /* 0x0000000000007941 */ /* 0x000fea0003800000 */
.L_x_9077:
[----:B------:R-:W-:-:S04]  /*0f90*/  F2FP.BF16.PACK_AB R0, RZ, R0 ;  /* 0x00000000ff00723e */ /* 0x000fc800000010ff */
[----:B------:R-:W-:Y:S01]  /*0fa0*/  PRMT R26, R0, 0x7610, R26 ;  /* 0x00007610001a7816 */ /* 0x000fe2000000001a */
[----:B------:R-:W-:Y:S05]  /*0fb0*/  BRA `(.L_x_9052) ;  /* 0x000001e000007947 */ /* 0x000fea0003800000 */
.L_x_9051:
        /* <DEDUP_REMOVED lines=21> */
.L_x_9076:
[----:B------:R-:W2:Y:S02]  /*1110*/  LDG.E.64 R2, [R2.64] ;  /* 0x0000002402027981 */ /* 0x000ea4000c1e1b00 */
[----:B--2---:R-:W0:Y:S02]  /*1120*/  I2F.U64 R0, R2 ;  /* 0x0000000200007312 */ /* 0x004e240000301000 */
[----:B0-----:R-:W-:-:S04]  /*1130*/  F2FP.BF16.PACK_AB R0, RZ, R0 ;  /* 0x00000000ff00723e */ /* 0x001fc800000010ff */
[----:B------:R-:W-:Y:S01]  /*1140*/  PRMT R26, R0, 0x7610, R26 ;  /* 0x00007610001a7816 */ /* 0x000fe2000000001a */
[----:B------:R-:W-:Y:S05]  /*1150*/  BRA `(.L_x_9052) ;  /* 0x0000004000007947 */ /* 0x000fea0003800000 */
.L_x_9075:
[----:B------:R-:W2:Y:S02]  /*1160*/  LDG.E R2, [R2.64] ;  /* 0x0000002402027981 */ /* 0x000ea4000c1e1900 */
[----:B--2---:R-:W0:Y:S02]  /*1170*/  I2F.U32 R0, R2 ;  /* 0x0000000200007306 */ /* 0x004e240000201000 */
[----:B0-----:R-:W-:-:S04]  /*1180*/  F2FP.BF16.PACK_AB R0, RZ, R0 ;  /* 0x00000000ff00723e */ /* 0x001fc800000010ff */
[----:B------:R-:W-:Y:S02]  /*1190*/  PRMT R26, R0, 0x7610, R26 ;  /* 0x00007610001a7816 */ /* 0x000fe4000000001a */
.L_x_9052:
        /* <DEDUP_REMOVED lines=18> */
.L_x_9083:
[----:B------:R-:W2:Y:S02]  /*12c0*/  LDG.E.U8 R2, [R2.64] ;  /* 0x0000002402027981 */ /* 0x000ea4000c1e1100 */
[----:B--2---:R0:W1:Y:S01]  /*12d0*/  I2F.U16 R27, R2 ;  /* 0x00000002001b7306 */ /* 0x0040620000101000 */
[----:B------:R-:W-:Y:S05]  /*12e0*/  BRA `(.L_x_9085) ;  /* 0x00000ca000007947 */ /* 0x000fea0003800000 */
.L_x_9082:
        /* <DEDUP_REMOVED lines=9> */
.L_x_9087:
[----:B------:R-:W2:Y:S02]  /*1380*/  LDG.E R2, [R2.64] ;  /* 0x0000002402027981 */ /* 0x000ea4000c1e1900 */
[----:B--2---:R0:W1:Y:S01]  /*1390*/  I2F R27, R2 ;  /* 0x00000002001b7306 */ /* 0x0040620000201400 */
[----:B------:R-:W-:Y:S05]  /*13a0*/  BRA `(.L_x_9085) ;  /* 0x00000be000007947 */ /* 0x000fea0003800000 */
.L_x_9086:
[----:B------:R-:W2:Y:S02]  /*13b0*/  LDG.E.U16 R2, [R2.64] ;  /* 0x0000002402027981 */ /* 0x000ea4000c1e1500 */
[----:B--2---:R0:W1:Y:S01]  /*13c0*/  I2F.S16 R27, R2 ;  /* 0x00000002001b7306 */ /* 0x0040620000101400 */
[----:B------:R-:W-:Y:S05]  /*13d0*/  BRA `(.L_x_9085) ;  /* 0x00000bb000007947 */ /* 0x000fea0003800000 */
.L_x_9081:
        /* <DEDUP_REMOVED lines=8> */
.L_x_9089:
[----:B------:R-:W2:Y:S02]  /*1460*/  LDG.E.U16 R2, [R2.64] ;  /* 0x0000002402027981 */ /* 0x000ea4000c1e1500 */
[----:B--2---:R-:W-:Y:S01]  /*1470*/  HADD2.F32 R27, -RZ, R2.H0_H0 ;  /* 0x20000002ff1b7230 */ /* 0x004fe20000004100 */
[----:B------:R-:W-:Y:S05]  /*1480*/  BRA `(.L_x_9085) ;  /* 0x00000b0000007947 */ /* 0x000fea0003800000 */
.L_x_9088:
        /* <DEDUP_REMOVED lines=8> */
.L_x_9091:
[----:B------:R-:W2:Y:S02]  /*1510*/  LDG.E.U16 R2, [R2.64] ;  /* 0x0000002402027981 */ /* 0x000ea4000c1e1500 */
[----:B--2---:R-:W-:Y:S01]  /*1520*/  HADD2.F32 R27, -RZ, R2.H0_H0 ;  /* 0x20000002ff1b7230 */ /* 0x004fe20000004100 */
[----:B------:R-:W-:Y:S05]  /*1530*/  BRA `(.L_x_9085) ;  /* 0x00000a5000007947 */ /* 0x000fea0003800000 */
.L_x_9090:
[----:B------:R-:W2:Y:S02]  /*1540*/  LDG.E.64 R2, [R2.64] ;  /* 0x0000002402027981 */ /* 0x000ea4000c1e1b00 */
[----:B--2---:R-:W0:Y:S01]  /*1550*/  F2F.F32.F64 R27, R2 ;  /* 0x00000002001b7310 */ /* 0x004e220000301000 */
[----:B------:R-:W0:-:S14]  /*1560*/  DSETP.GEU.AND P0, PT, |R2|, c[0x2][0x0], PT ;  /* 0x008000000200762a */ /* 0x000e1c0003f0e200 */
[----:B0-----:R-:W-:Y:S01]  /*1570*/  @!P0 FMUL R27, R27, 1.175494350822287508e-38 ;  /* 0x008000001b1b8820 */ /* 0x001fe20000400000 */
[----:B------:R-:W-:Y:S05]  /*1580*/  BRA `(.L_x_9085) ;  /* 0x00000a0000007947 */ /* 0x000fea0003800000 */
.L_x_9080:
        /* <DEDUP_REMOVED lines=12> */
.L_x_9094:
[----:B------:R-:W2:Y:S02]  /*1650*/  LDG.E.64 R2, [R2.64] ;  /* 0x0000002402027981 */ /* 0x000ea4000c1e1b00 */
[----:B--2---:R-:W0:Y:S01]  /*1660*/  F2F.F32.F64 R27, R2 ;  /* 0x00000002001b7310 */ /* 0x004e220000301000 */
[----:B------:R-:W0:-:S14]  /*1670*/  DSETP.GEU.AND P0, PT, |R2|, c[0x2][0x0], PT ;  /* 0x008000000200762a */ /* 0x000e1c0003f0e200 */
[----:B0-----:R-:W-:Y:S01]  /*1680*/  @!P0 FMUL R27, R27, 1.175494350822287508e-38 ;  /* 0x008000001b1b8820 */ /* 0x001fe20000400000 */
[----:B------:R-:W-:Y:S05]  /*1690*/  BRA `(.L_x_9085) ;  /* 0x000008f000007947 */ /* 0x000fea0003800000 */
.L_x_9093:
        /* <DEDUP_REMOVED lines=26> */
.L_x_9096:
        /* <DEDUP_REMOVED lines=13> */
.L_x_9095:
[----:B------:R-:W2:Y:S02]  /*1910*/  LDG.E.U16 R2, [R2.64] ;  /* 0x0000002402027981 */ /* 0x000ea4000c1e1500 */
[----:B--2---:R-:W-:Y:S01]  /*1920*/  PRMT R27, RZ, 0x5410, R2 ;  /* 0x00005410ff1b7816 */ /* 0x004fe20000000002 */
[----:B------:R-:W-:Y:S05]  /*1930*/  BRA `(.L_x_9085) ;  /* 0x0000065000007947 */ /* 0x000fea0003800000 */
.L_x_9092:
        /* <DEDUP_REMOVED lines=11> */
.L_x_9099:
        /* <DEDUP_REMOVED lines=20> */
.L_x_9101:
[----:B------:R-:W-:Y:S05]  /*1b30*/  BSYNC B0 ;  /* 0x0000000000007941 */ /* 0x000fea0003800000 */
.L_x_9100:
[----:B------:R-:W-:Y:S01]  /*1b40*/  IMAD.SHL.U32 R2, R2, 0x100000, RZ ;  /* 0x0010000002027824 */ /* 0x000fe200078e00ff */
[----:B------:R-:W-:-:S04]  /*1b50*/  LEA R0, R0, 0x3b800000, 0x17 ;  /* 0x3b80000000007811 */ /* 0x000fc800078eb8ff */
[----:B------:R-:W-:Y:S01]  /*1b60*/  LOP3.LUT R27, R0, R2, R27, 0xfe, !PT ;  /* 0x00000002001b7212 */ /* 0x000fe200078efe1b */
[----:B------:R-:W-:Y:S05]  /*1b70*/  BRA `(.L_x_9085) ;  /* 0x0000041000007947 */ /* 0x000fea0003800000 */
.L_x_9098:
        /* <DEDUP_REMOVED lines=20> */
.L_x_9103:
[----:B------:R-:W-:Y:S05]  /*1cc0*/  BSYNC B0 ;  /* 0x0000000000007941 */ /* 0x000fea0003800000 */
.L_x_9102:
[----:B------:R-:W-:Y:S01]  /*1cd0*/  IMAD.SHL.U32 R2, R2, 0x200000, RZ ;  /* 0x0020000002027824 */ /* 0x000fe200078e00ff */
[----:B------:R-:W-:-:S04]  /*1ce0*/  LEA R0, R0, 0x37800000, 0x17 ;  /* 0x3780000000007811 */ /* 0x000fc800078eb8ff */
[----:B------:R-:W-:Y:S01]  /*1cf0*/  LOP3.LUT R27, R0, R2, R27, 0xfe, !PT ;  /* 0x00000002001b7212 */ /* 0x000fe200078efe1b */
[----:B------:R-:W-:Y:S05]  /*1d00*/  BRA `(.L_x_9085) ;  /* 0x0000028000007947 */ /* 0x000fea0003800000 */
.L_x_9097:
        /* <DEDUP_REMOVED lines=14> */
.L_x_9084:
        /* <DEDUP_REMOVED lines=21> */
.L_x_9105:
[----:B------:R-:W2:Y:S02]  /*1f40*/  LDG.E.64 R2, [R2.64] ;  /* 0x0000002402027981 */ /* 0x000ea4000c1e1b00 */
[----:B--2---:R0:W1:Y:S01]  /*1f50*/  I2F.U64 R27, R2 ;  /* 0x00000002001b7312 */ /* 0x0040620000301000 */
[----:B------:R-:W-:Y:S05]  /*1f60*/  BRA `(.L_x_9085) ;  /* 0x0000002000007947 */ /* 0x000fea0003800000 */
.L_x_9104:
[----:B------:R-:W2:Y:S02]  /*1f70*/  LDG.E R2, [R2.64] ;  /* 0x0000002402027981 */ /* 0x000ea4000c1e1900 */
[----:B--2---:R0:W1:Y:S02]  /*1f80*/  I2F.U32 R27, R2 ;  /* 0x00000002001b7306 */ /* 0x0040640000201000 */
.L_x_9085:
[----:B------:R-:W-:Y:S05]  /*1f90*/  BSYNC B6 ;  /* 0x0000000000067941 */ /* 0x000fea0003800000 */
.L_x_9079:
        /* <DEDUP_REMOVED lines=18> */
.L_x_9110:
[----:B------:R-:W2:Y:S02]  /*20c0*/  LDG.E.U8 R2, [R2.64] ;  /* 0x0000002402027981 */ /* 0x000ea4000c1e1100 */
[----:B--2---:R0:W2:Y:S01]  /*20d0*/  I2F.U16 R28, R2 ;  /* 0x00000002001c7306 */ /* 0x0040a20000101000 */
[----:B------:R-:W-:Y:S05]  /*20e0*/  BRA `(.L_x_9112) ;  /* 0x00000ca000007947 */ /* 0x000fea0003800000 */
.L_x_9109:
        /* <DEDUP_REMOVED lines=9> */
.L_x_9114:
[----:B------:R-:W2:Y:S02]  /*2180*/  LDG.E R2, [R2.64] ;  /* 0x0000002402027981 */ /* 0x000ea4000c1e1900 */
[----:B--2---:R0:W2:Y:S01]  /*2190*/  I2F R28, R2 ;  /* 0x00000002001c7306 */ /* 0x0040a20000201400 */
[----:B------:R-:W-:Y:S05]  /*21a0*/  BRA `(.L_x_9112) ;  /* 0x00000be000007947 */ /* 0x000fea0003800000 */
.L_x_9113:
[----:B------:R-:W2:Y:S02]  /*21b0*/  LDG.E.U16 R2, [R2.64] ;  /* 0x0000002402027981 */ /* 0x000ea4000c1e1500 */
[----:B--2---:R0:W2:Y:S01]  /*21c0*/  I2F.S16 R28, R2 ;  /* 0x00000002001c7306 */ /* 0x0040a20000101400 */
[----:B------:R-:W-:Y:S05]  /*21d0*/  BRA `(.L_x_9112) ;  /* 0x00000bb000007947 */ /* 0x000fea0003800000 */
.L_x_9108:
        /* <DEDUP_REMOVED lines=8> */
.L_x_9116:
[----:B------:R-:W2:Y:S02]  /*2260*/  LDG.E.U16 R2, [R2.64] ;  /* 0x0000002402027981 */ /* 0x000ea4000c1e1500 */
[----:B--2---:R-:W-:Y:S01]  /*2270*/  HADD2.F32 R28, -RZ, R2.H0_H0 ;  /* 0x20000002ff1c7230 */ /* 0x004fe20000004100 */
[----:B------:R-:W-:Y:S05]  /*2280*/  BRA `(.L_x_9112) ;  /* 0x00000b0000007947 */ /* 0x000fea0003800000 */
.L_x_9115:
        /* <DEDUP_REMOVED lines=8> */
.L_x_9118:
[----:B------:R-:W2:Y:S02]  /*2310*/  LDG.E.U16 R2, [R2.64] ;  /* 0x0000002402027981 */ /* 0x000ea4000c1e1500 */
[----:B--2---:R-:W-:Y:S01]  /*2320*/  HADD2.F32 R28, -RZ, R2.H0_H0 ;  /* 0x20000002ff1c7230 */ /* 0x004fe20000004100 */
[----:B------:R-:W-:Y:S05]  /*2330*/  BRA `(.L_x_9112) ;  /* 0x00000a5000007947 */ /* 0x000fea0003800000 */
.L_x_9117:
[----:B------:R-:W2:Y:S02]  /*2340*/  LDG.E.64 R2, [R2.64] ;  /* 0x0000002402027981 */ /* 0x000ea4000c1e1b00 */
[----:B--2---:R-:W0:Y:S01]  /*2350*/  F2F.F32.F64 R28, R2 ;  /* 0x00000002001c7310 */ /* 0x004e220000301000 */
[----:B------:R-:W0:-:S14]  /*2360*/  DSETP.GEU.AND P0, PT, |R2|, c[0x2][0x0], PT ;  /* 0x008000000200762a */ /* 0x000e1c0003f0e200 */
[----:B0-----:R-:W-:Y:S01]  /*2370*/  @!P0 FMUL R28, R28, 1.175494350822287508e-38 ;  /* 0x008000001c1c8820 */ /* 0x001fe20000400000 */
[----:B------:R-:W-:Y:S05]  /*2380*/  BRA `(.L_x_9112) ;  /* 0x00000a0000007947 */ /* 0x000fea0003800000 */
.L_x_9107:
        /* <DEDUP_REMOVED lines=12> */
.L_x_9121:
[----:B------:R-:W2:Y:S02]  /*2450*/  LDG.E.64 R2, [R2.64] ;  /* 0x0000002402027981 */ /* 0x000ea4000c1e1b00 */
[----:B--2---:R-:W0:Y:S01]  /*2460*/  F2F.F32.F64 R28, R2 ;  /* 0x00000002001c7310 */ /* 0x004e220000301000 */
[----:B------:R-:W0:-:S14]  /*2470*/  DSETP.GEU.AND P0, PT, |R2|, c[0x2][0x0], PT ;  /* 0x008000000200762a */ /* 0x000e1c0003f0e200 */
[----:B0-----:R-:W-:Y:S01]  /*2480*/  @!P0 FMUL R28, R28, 1.175494350822287508e-38 ;  /* 0x008000001c1c8820 */ /* 0x001fe20000400000 */
[----:B------:R-:W-:Y:S05]  /*2490*/  BRA `(.L_x_9112) ;  /* 0x000008f000007947 */ /* 0x000fea0003800000 */
.L_x_9120:
        /* <DEDUP_REMOVED lines=26> */
.L_x_9123:
        /* <DEDUP_REMOVED lines=13> */
.L_x_9122:
[----:B------:R-:W2:Y:S02]  /*2710*/  LDG.E.U16 R2, [R2.64] ;  /* 0x0000002402027981 */ /* 0x000ea4000c1e1500 */
[----:B--2---:R-:W-:Y:S01]  /*2720*/  PRMT R28, RZ, 0x5410, R2 ;  /* 0x00005410ff1c7816 */ /* 0x004fe20000000002 */
[----:B------:R-:W-:Y:S05]  /*2730*/  BRA `(.L_x_9112) ;  /* 0x0000065000007947 */ /* 0x000fea0003800000 */
.L_x_9119:
        /* <DEDUP_REMOVED lines=11> */
.L_x_9126:
        /* <DEDUP_REMOVED lines=20> */
.L_x_9128:
[----:B------:R-:W-:Y:S05]  /*2930*/  BSYNC B0 ;  /* 0x0000000000007941 */ /* 0x000fea0003800000 */
.L_x_9127:
[----:B------:R-:W-:Y:S01]  /*2940*/  IMAD.SHL.U32 R2, R2, 0x100000, RZ ;  /* 0x0010000002027824 */ /* 0x000fe200078e00ff */
[----:B------:R-:W-:-:S04]  /*2950*/  LEA R3, R0, 0x3b800000, 0x17 ;  /* 0x3b80000000037811 */ /* 0x000fc800078eb8ff */
[----:B------:R-:W-:Y:S01]  /*2960*/  LOP3.LUT R28, R3, R2, R28, 0xfe, !PT ;  /* 0x00000002031c7212 */ /* 0x000fe200078efe1c */
[----:B------:R-:W-:Y:S05]  /*2970*/  BRA `(.L_x_9112) ;  /* 0x0000041000007947 */ /* 0x000fea0003800000 */
.L_x_9125:
        /* <DEDUP_REMOVED lines=20> */
.L_x_9130:
[----:B------:R-:W-:Y:S05]  /*2ac0*/  BSYNC B0 ;  /* 0x0000000000007941 */ /* 0x000fea0003800000 */
.L_x_9129:
[----:B------:R-:W-:Y:S01]  /*2ad0*/  IMAD.SHL.U32 R2, R2, 0x200000, RZ ;  /* 0x0020000002027824 */ /* 0x000fe200078e00ff */
[----:B------:R-:W-:-:S04]  /*2ae0*/  LEA R3, R0, 0x37800000, 0x17 ;  /* 0x3780000000037811 */ /* 0x000fc800078eb8ff */
[----:B------:R-:W-:Y:S01]  /*2af0*/  LOP3.LUT R28, R3, R2, R28, 0xfe, !PT ;  /* 0x00000002031c7212 */ /* 0x000fe200078efe1c */
[----:B------:R-:W-:Y:S05]  /*2b00*/  BRA `(.L_x_9112) ;  /* 0x0000028000007947 */ /* 0x000fea0003800000 */
.L_x_9124:
        /* <DEDUP_REMOVED lines=14> */
.L_x_9111:
        /* <DEDUP_REMOVED lines=21> */
.L_x_9132:
[----:B------:R-:W2:Y:S02]  /*2d40*/  LDG.E.64 R28, [R2.64] ;  /* 0x00000024021c7981 */ /* 0x000ea4000c1e1b00 */
[----:B--2---:R0:W2:Y:S01]  /*2d50*/  I2F.U64 R28, R28 ;  /* 0x0000001c001c7312 */ /* 0x0040a20000301000 */
[----:B------:R-:W-:Y:S05]  /*2d60*/  BRA `(.L_x_9112) ;  /* 0x0000002000007947 */ /* 0x000fea0003800000 */
.L_x_9131:
[----:B------:R-:W2:Y:S02]  /*2d70*/  LDG.E R2, [R2.64] ;  /* 0x0000002402027981 */ /* 0x000ea4000c1e1900 */
[----:B--2---:R0:W2:Y:S02]  /*2d80*/  I2F.U32 R28, R2 ;  /* 0x00000002001c7306 */ /* 0x0040a40000201000 */
.L_x_9112:
[----:B------:R-:W-:Y:S05]  /*2d90*/  BSYNC B6 ;  /* 0x0000000000067941 */ /* 0x000fea0003800000 */
.L_x_9106:
[----:B------:R-:W-:Y:S02]  /*2da0*/  IADD3 R17, R17, 0x80, RZ ;  /* 0x0000008011117810 */ /* 0x000fe40007ffe0ff */
.L_x_9046:
[----:B-1-34-:R-:W-:Y:S05]  /*2db0*/  BSYNC B7 ;  /* 0x0000000000077941 */ /* 0x01afea0003800000 */
.L_x_9045:
[----:B------:R-:W-:Y:S01]  /*2dc0*/  ISETP.GE.AND P0, PT, R17, R24, PT ;  /* 0x000000181100720c */ /* 0x000fe20003f06270 */
[----:B------:R-:W-:Y:S01]  /*2dd0*/  BSSY B7, `(.L_x_9133) ;  /* 0x00002cd000077945 */ /* 0x000fe20003800000 */
[----:B0-----:R-:W-:-:S11]  /*2de0*/  IMAD.MOV.U32 R29, RZ, RZ, RZ ;  /* 0x000000ffff1d7224 */ /* 0x001fd600078e00ff */
        /* <DEDUP_REMOVED lines=21> */
.L_x_9138:
[----:B------:R-:W3:Y:S02]  /*2f40*/  LDG.E.U8 R2, [R2.64] ;  /* 0x0000002402027981 */ /* 0x000ee4000c1e1100 */
[----:B---3--:R-:W0:Y:S02]  /*2f50*/  I2F.U16 R0, R2 ;  /* 0x0000000200007306 */ /* 0x008e240000101000 */
[----:B0-----:R-:W-:-:S04]  /*2f60*/  F2FP.BF16.PACK_AB R0, RZ, R0 ;  /* 0x00000000ff00723e */ /* 0x001fc800000010ff */
[----:B------:R-:W-:Y:S01]  /*2f70*/  PRMT R25, R0, 0x7610, R25 ;  /* 0x0000761000197816 */ /* 0x000fe20000000019 */
[----:B------:R-:W-:Y:S05]  /*2f80*/  BRA `(.L_x_9140) ;  /* 0x00000f0000007947 */ /* 0x000fea0003800000 */
.L_x_9137:
        /* <DEDUP_REMOVED lines=11> */
.L_x_9142:
[----:B------:R-:W3:Y:S02]  /*3040*/  LDG.E R2, [R2.64] ;  /* 0x0000002402027981 */ /* 0x000ee4000c1e1900 */
[----:B---3--:R-:W0:Y:S02]  /*3050*/  I2F R0, R2 ;  /* 0x0000000200007306 */ /* 0x008e240000201400 */
[----:B0-----:R-:W-:-:S04]  /*3060*/  F2FP.BF16.PACK_AB R0, RZ, R0 ;  /* 0x00000000ff00723e */ /* 0x001fc800000010ff */
[----:B------:R-:W-:Y:S01]  /*3070*/  PRMT R25, R0, 0x7610, R25 ;  /* 0x0000761000197816 */ /* 0x000fe20000000019 */
[----:B------:R-:W-:Y:S05]  /*3080*/  BRA `(.L_x_9140) ;  /* 0x00000e0000007947 */ /* 0x000fea0003800000 */
.L_x_9141:
[----:B------:R-:W3:Y:S02]  /*3090*/  LDG.E.U16 R2, [R2.64] ;  /* 0x0000002402027981 */ /* 0x000ee4000c1e1500 */
[----:B---3--:R-:W0:Y:S02]  /*30a0*/  I2F.S16 R0, R2 ;  /* 0x0000000200007306 */ /* 0x008e240000101400 */
[----:B0-----:R-:W-:-:S04]  /*30b0*/  F2FP.BF16.PACK_AB R0, RZ, R0 ;  /* 0x00000000ff00723e */ /* 0x001fc800000010ff */
[----:B------:R-:W-:Y:S01]  /*30c0*/  PRMT R25, R0, 0x7610, R25 ;  /* 0x0000761000197816 */ /* 0x000fe20000000019 */
[----:B------:R-:W-:Y:S05]  /*30d0*/  BRA `(.L_x_9140) ;  /* 0x00000db000007947 */ /* 0x000fea0003800000 */
.L_x_9136:
        /* <DEDUP_REMOVED lines=9> */
.L_x_9144:
[----:B------:R-:W3:Y:S02]  /*3170*/  LDG.E.U16 R0, [R2.64] ;  /* 0x0000002402007981 */ /* 0x000ee4000c1e1500 */
[----:B---3--:R-:W-:-:S05]  /*3180*/  HADD2.F32 R0, -RZ, R0.H0_H0 ;  /* 0x20000000ff007230 */ /* 0x008fca0000004100 */
[----:B------:R-:W-:-:S04]  /*3190*/  F2FP.BF16.PACK_AB R0, RZ, R0 ;  /* 0x00000000ff00723e */ /* 0x000fc800000010ff */
[----:B------:R-:W-:Y:S01]  /*31a0*/  PRMT R25, R0, 0x7610, R25 ;  /* 0x0000761000197816 */ /* 0x000fe20000000019 */
[----:B------:R-:W-:Y:S05]  /*31b0*/  BRA `(.L_x_9140) ;  /* 0x00000cd000007947 */ /* 0x000fea0003800000 */
.L_x_9143:
        /* <DEDUP_REMOVED lines=9> */
.L_x_9146:
[----:B------:R-:W3:Y:S02]  /*3250*/  LDG.E.U16 R2, [R2.64] ;  /* 0x0000002402027981 */ /* 0x000ee4000c1e1500 */
[----:B---3--:R-:W-:-:S05]  /*3260*/  HADD2.F32 R0, -RZ, R2.H0_H0 ;  /* 0x20000002ff007230 */ /* 0x008fca0000004100 */
[----:B------:R-:W-:-:S04]  /*3270*/  F2FP.BF16.PACK_AB R0, RZ, R0 ;  /* 0x00000000ff00723e */ /* 0x000fc800000010ff */
[----:B------:R-:W-:Y:S01]  /*3280*/  PRMT R25, R0, 0x7610, R25 ;  /* 0x0000761000197816 */ /* 0x000fe20000000019 */
[----:B------:R-:W-:Y:S05]  /*3290*/  BRA `(.L_x_9140) ;  /* 0x00000bf000007947 */ /* 0x000fea0003800000 */
.L_x_9145:
[----:B------:R-:W3:Y:S02]  /*32a0*/  LDG.E.64 R2, [R2.64] ;  /* 0x0000002402027981 */ /* 0x000ee4000c1e1b00 */
[----:B---3--:R-:W0:Y:S01]  /*32b0*/  F2F.F32.F64 R0, R2 ;  /* 0x0000000200007310 */ /* 0x008e220000301000 */
[----:B------:R-:W0:-:S14]  /*32c0*/  DSETP.GEU.AND P0, PT, |R2|, c[0x2][0x0], PT ;  /* 0x008000000200762a */ /* 0x000e1c0003f0e200 */
[----:B0-----:R-:W-:-:S05]  /*32d0*/  @!P0 FMUL R0, R0, 1.175494350822287508e-38 ;  /* 0x0080000000008820 */ /* 0x001fca0000400000 */
[----:B------:R-:W-:-:S04]  /*32e0*/  F2FP.BF16.PACK_AB R0, RZ, R0 ;  /* 0x00000000ff00723e */ /* 0x000fc800000010ff */
[----:B------:R-:W-:Y:S01]  /*32f0*/  PRMT R25, R0, 0x7610, R25 ;  /* 0x0000761000197816 */ /* 0x000fe20000000019 */
[----:B------:R-:W-:Y:S05]  /*3300*/  BRA `(.L_x_9140) ;  /* 0x00000b8000007947 */ /* 0x000fea0003800000 */
.L_x_9135:
        /* <DEDUP_REMOVED lines=14> */
.L_x_9149:
[----:B------:R-:W3:Y:S02]  /*33f0*/  LDG.E.64 R2, [R2.64] ;  /* 0x0000002402027981 */ /* 0x000ee4000c1e1b00 */
[----:B---3--:R-:W0:Y:S01]  /*3400*/  F2F.F32.F64 R0, R2 ;  /* 0x0000000200007310 */ /* 0x008e220000301000 */
[----:B------:R-:W0:-:S14]  /*3410*/  DSETP.GEU.AND P0, PT, |R2|, c[0x2][0x0], PT ;  /* 0x008000000200762a */ /* 0x000e1c0003f0e200 */
[----:B0-----:R-:W-:-:S05]  /*3420*/  @!P0 FMUL R0, R0, 1.175494350822287508e-38 ;  /* 0x0080000000008820 */ /* 0x001fca0000400000 */
[----:B------:R-:W-:-:S04]  /*3430*/  F2FP.BF16.PACK_AB R0, RZ, R0 ;  /* 0x00000000ff00723e */ /* 0x000fc800000010ff */
[----:B------:R-:W-:Y:S01]  /*3440*/  PRMT R25, R0, 0x7610, R25 ;  /* 0x0000761000197816 */ /* 0x000fe20000000019 */
[----:B------:R-:W-:Y:S05]  /*3450*/  BRA `(.L_x_9140) ;  /* 0x00000a3000007947 */ /* 0x000fea0003800000 */
.L_x_9148:
        /* <DEDUP_REMOVED lines=28> */
.L_x_9151:
[----:B------:R-:W3:Y:S02]  /*3620*/  LDG.E.U8 R2, [R2.64] ;  /* 0x0000002402027981 */ /* 0x000ee4000c1e1100 */
[C---:B---3--:R-:W-:Y:S02]  /*3630*/  IMAD.SHL.U32 R0, R2.reuse, 0x2000000, RZ ;  /* 0x0200000002007824 */ /* 0x048fe400078e00ff */
        /* <DEDUP_REMOVED lines=13> */
.L_x_9150:
[----:B------:R0:W5:Y:S01]  /*3710*/  LDG.E.U16 R25, [R2.64] ;  /* 0x0000002402197981 */ /* 0x000162000c1e1500 */
[----:B------:R-:W-:Y:S05]  /*3720*/  BRA `(.L_x_9140) ;  /* 0x0000076000007947 */ /* 0x000fea0003800000 */
.L_x_9147:
        /* <DEDUP_REMOVED lines=12> */
.L_x_9154:
        /* <DEDUP_REMOVED lines=21> */
.L_x_9158:
[----:B------:R-:W-:Y:S05]  /*3940*/  BSYNC B1 ;  /* 0x0000000000017941 */ /* 0x000fea0003800000 */
.L_x_9157:
[----:B------:R-:W-:Y:S01]  /*3950*/  LEA R3, R0, 0x3b800000, 0x17 ;  /* 0x3b80000000037811 */ /* 0x000fe200078eb8ff */
[----:B------:R-:W-:-:S05]  /*3960*/  IMAD.SHL.U32 R0, R2, 0x100000, RZ ;  /* 0x0010000002007824 */ /* 0x000fca00078e00ff */
[----:B------:R-:W-:Y:S02]  /*3970*/  LOP3.LUT R0, R3, R0, R4, 0xfe, !PT ;  /* 0x0000000003007212 */ /* 0x000fe400078efe04 */
.L_x_9156:
[----:B------:R-:W-:Y:S05]  /*3980*/  BSYNC B0 ;  /* 0x0000000000007941 */ /* 0x000fea0003800000 */
.L_x_9155:
[----:B------:R-:W-:-:S04]  /*3990*/  F2FP.BF16.PACK_AB R0, RZ, R0 ;  /* 0x00000000ff00723e */ /* 0x000fc800000010ff */
[----:B------:R-:W-:Y:S01]  /*39a0*/  PRMT R25, R0, 0x7610, R25 ;  /* 0x0000761000197816 */ /* 0x000fe20000000019 */
[----:B------:R-:W-:Y:S05]  /*39b0*/  BRA `(.L_x_9140) ;  /* 0x000004d000007947 */ /* 0x000fea0003800000 */
.L_x_9153:
        /* <DEDUP_REMOVED lines=21> */
.L_x_9162:
[----:B------:R-:W-:Y:S05]  /*3b10*/  BSYNC B1 ;  /* 0x0000000000017941 */ /* 0x000fea0003800000 */
.L_x_9161:
[----:B------:R-:W-:Y:S01]  /*3b20*/  LEA R3, R0, 0x37800000, 0x17 ;  /* 0x3780000000037811 */ /* 0x000fe200078eb8ff */
[----:B------:R-:W-:-:S05]  /*3b30*/  IMAD.SHL.U32 R0, R2, 0x200000, RZ ;  /* 0x0020000002007824 */ /* 0x000fca00078e00ff */
[----:B------:R-:W-:Y:S02]  /*3b40*/  LOP3.LUT R0, R3, R0, R4, 0xfe, !PT ;  /* 0x0000000003007212 */ /* 0x000fe400078efe04 */
.L_x_9160:
[----:B------:R-:W-:Y:S05]  /*3b50*/  BSYNC B0 ;  /* 0x0000000000007941 */ /* 0x000fea0003800000 */
.L_x_9159:
[----:B------:R-:W-:-:S04]  /*3b60*/  F2FP.BF16.PACK_AB R0, RZ, R0 ;  /* 0x00000000ff00723e */ /* 0x000fc800000010ff */
[----:B------:R-:W-:Y:S01]  /*3b70*/  PRMT R25, R0, 0x7610, R25 ;  /* 0x0000761000197816 */ /* 0x000fe20000000019 */
[----:B------:R-:W-:Y:S05]  /*3b80*/  BRA `(.L_x_9140) ;  /* 0x0000030000007947 */ /* 0x000fea0003800000 */
.L_x_9152:
        /* <DEDUP_REMOVED lines=14> */
.L_x_9166:
[----:B------:R-:W-:Y:S05]  /*3c70*/  BSYNC B0 ;  /* 0x0000000000007941 */ /* 0x000fea0003800000 */
.L_x_9165:
[----:B------:R-:W-:-:S04]  /*3c80*/  F2FP.BF16.PACK_AB R0, RZ, R0 ;  /* 0x00000000ff00723e */ /* 0x000fc800000010ff */
[----:B------:R-:W-:Y:S01]  /*3c90*/  PRMT R25, R0, 0x7610, R25 ;  /* 0x0000761000197816 */ /* 0x000fe20000000019 */
[----:B------:R-:W-:Y:S05]  /*3ca0*/  BRA `(.L_x_9140) ;  /* 0x000001e000007947 */ /* 0x000fea0003800000 */
.L_x_9139:
        /* <DEDUP_REMOVED lines=19> */
[----:B------:R-:W-:Y:S01]  /*3de0*/  PRMT R25, RZ, 0x7610, R25 ;  /* 0x00007610ff197816 */ /* 0x000fe20000000019 */
[----:B------:R-:W-:Y:S05]  /*3df0*/  BRA `(.L_x_9140) ;  /* 0x0000009000007947 */ /* 0x000fea0003800000 */
.L_x_9164:
[----:B------:R-:W3:Y:S02]  /*3e00*/  LDG.E.64 R2, [R2.64] ;  /* 0x0000002402027981 */ /* 0x000ee4000c1e1b00 */
[----:B---3--:R-:W0:Y:S02]  /*3e10*/  I2F.U64 R0, R2 ;  /* 0x0000000200007312 */ /* 0x008e240000301000 */
[----:B0-----:R-:W-:-:S04]  /*3e20*/  F2FP.BF16.PACK_AB R0, RZ, R0 ;  /* 0x00000000ff00723e */ /* 0x001fc800000010ff */
[----:B------:R-:W-:Y:S01]  /*3e30*/  PRMT R25, R0, 0x7610, R25 ;  /* 0x0000761000197816 */ /* 0x000fe20000000019 */
[----:B------:R-:W-:Y:S05]  /*3e40*/  BRA `(.L_x_9140) ;  /* 0x0000004000007947 */ /* 0x000fea0003800000 */
.L_x_9163:
[----:B------:R-:W3:Y:S02]  /*3e50*/  LDG.E R2, [R2.64] ;  /* 0x0000002402027981 */ /* 0x000ee4000c1e1900 */
[----:B---3--:R-:W0:Y:S02]  /*3e60*/  I2F.U32 R0, R2 ;  /* 0x0000000200007306 */ /* 0x008e240000201000 */
[----:B0-----:R-:W-:-:S04]  /*3e70*/  F2FP.BF16.PACK_AB R0, RZ, R0 ;  /* 0x00000000ff00723e */ /* 0x001fc800000010ff */
[----:B------:R-:W-:Y:S02]  /*3e80*/  PRMT R25, R0, 0x7610, R25 ;  /* 0x0000761000197816 */ /* 0x000fe40000000019 */
.L_x_9140:
        /* <DEDUP_REMOVED lines=18> */
.L_x_9171:
[----:B------:R-:W3:Y:S02]  /*3fb0*/  LDG.E.U8 R2, [R2.64] ;  /* 0x0000002402027981 */ /* 0x000ee4000c1e1100 */
[----:B---3--:R0:W1:Y:S01]  /*3fc0*/  I2F.U16 R23, R2 ;  /* 0x0000000200177306 */ /* 0x0080620000101000 */
[----:B------:R-:W-:Y:S05]  /*3fd0*/  BRA `(.L_x_9173) ;  /* 0x00000ca000007947 */ /* 0x000fea0003800000 */
.L_x_9170:
        /* <DEDUP_REMOVED lines=9> */
.L_x_9175:
[----:B------:R-:W3:Y:S02]  /*4070*/  LDG.E R2, [R2.64] ;  /* 0x0000002402027981 */ /* 0x000ee4000c1e1900 */
[----:B---3--:R0:W1:Y:S01]  /*4080*/  I2F R23, R2 ;  /* 0x0000000200177306 */ /* 0x0080620000201400 */
[----:B------:R-:W-:Y:S05]  /*4090*/  BRA `(.L_x_9173) ;  /* 0x00000be000007947 */ /* 0x000fea0003800000 */
.L_x_9174:
[----:B------:R-:W3:Y:S02]  /*40a0*/  LDG.E.U16 R2, [R2.64] ;  /* 0x0000002402027981 */ /* 0x000ee4000c1e1500 */
[----:B---3--:R0:W1:Y:S01]  /*40b0*/  I2F.S16 R23, R2 ;  /* 0x0000000200177306 */ /* 0x0080620000101400 */
[----:B------:R-:W-:Y:S05]  /*40c0*/  BRA `(.L_x_9173) ;  /* 0x00000bb000007947 */ /* 0x000fea0003800000 */
.L_x_9169:
        /* <DEDUP_REMOVED lines=8> */
.L_x_9177:
[----:B------:R-:W3:Y:S02]  /*4150*/  LDG.E.U16 R2, [R2.64] ;  /* 0x0000002402027981 */ /* 0x000ee4000c1e1500 */
[----:B---3--:R-:W-:Y:S01]  /*4160*/  HADD2.F32 R23, -RZ, R2.H0_H0 ;  /* 0x20000002ff177230 */ /* 0x008fe20000004100 */
[----:B------:R-:W-:Y:S05]  /*4170*/  BRA `(.L_x_9173) ;  /* 0x00000b0000007947 */ /* 0x000fea0003800000 */
.L_x_9176:
        /* <DEDUP_REMOVED lines=8> */
.L_x_9179:
[----:B------:R-:W3:Y:S02]  /*4200*/  LDG.E.U16 R2, [R2.64] ;  /* 0x0000002402027981 */ /* 0x000ee4000c1e1500 */
[----:B---3--:R-:W-:Y:S01]  /*4210*/  HADD2.F32 R23, -RZ, R2.H0_H0 ;  /* 0x20000002ff177230 */ /* 0x008fe20000004100 */
[----:B------:R-:W-:Y:S05]  /*4220*/  BRA `(.L_x_9173) ;  /* 0x00000a5000007947 */ /* 0x000fea0003800000 */
.L_x_9178:
[----:B------:R-:W3:Y:S02]  /*4230*/  LDG.E.64 R2, [R2.64] ;  /* 0x0000002402027981 */ /* 0x000ee4000c1e1b00 */
[----:B---3--:R-:W0:Y:S01]  /*4240*/  F2F.F32.F64 R23, R2 ;  /* 0x0000000200177310 */ /* 0x008e220000301000 */
[----:B------:R-:W0:-:S14]  /*4250*/  DSETP.GEU.AND P0, PT, |R2|, c[0x2][0x0], PT ;  /* 0x008000000200762a */ /* 0x000e1c0003f0e200 */
[----:B0-----:R-:W-:Y:S01]  /*4260*/  @!P0 FMUL R23, R23, 1.175494350822287508e-38 ;  /* 0x0080000017178820 */ /* 0x001fe20000400000 */
[----:B------:R-:W-:Y:S05]  /*4270*/  BRA `(.L_x_9173) ;  /* 0x00000a0000007947 */ /* 0x000fea0003800000 */
.L_x_9168:
        /* <DEDUP_REMOVED lines=12> */
.L_x_9182:
[----:B------:R-:W3:Y:S02]  /*4340*/  LDG.E.64 R2, [R2.64] ;  /* 0x0000002402027981 */ /* 0x000ee4000c1e1b00 */
[----:B---3--:R-:W0:Y:S01]  /*4350*/  F2F.F32.F64 R23, R2 ;  /* 0x0000000200177310 */ /* 0x008e220000301000 */
[----:B------:R-:W0:-:S14]  /*4360*/  DSETP.GEU.AND P0, PT, |R2|, c[0x2][0x0], PT ;  /* 0x008000000200762a */ /* 0x000e1c0003f0e200 */
[----:B0-----:R-:W-:Y:S01]  /*4370*/  @!P0 FMUL R23, R23, 1.175494350822287508e-38 ;  /* 0x0080000017178820 */ /* 0x001fe20000400000 */
[----:B------:R-:W-:Y:S05]  /*4380*/  BRA `(.L_x_9173) ;  /* 0x000008f000007947 */ /* 0x000fea0003800000 */
.L_x_9181:
        /* <DEDUP_REMOVED lines=26> */
.L_x_9184:
        /* <DEDUP_REMOVED lines=13> */
.L_x_9183:
[----:B------:R-:W3:Y:S02]  /*4600*/  LDG.E.U16 R2, [R2.64] ;  /* 0x0000002402027981 */ /* 0x000ee4000c1e1500 */
[----:B---3--:R-:W-:Y:S01]  /*4610*/  PRMT R23, RZ, 0x5410, R2 ;  /* 0x00005410ff177816 */ /* 0x008fe20000000002 */
[----:B------:R-:W-:Y:S05]  /*4620*/  BRA `(.L_x_9173) ;  /* 0x0000065000007947 */ /* 0x000fea0003800000 */
.L_x_9180:
        /* <DEDUP_REMOVED lines=11> */
.L_x_9187:
        /* <DEDUP_REMOVED lines=20> */
.L_x_9189:
[----:B------:R-:W-:Y:S05]  /*4820*/  BSYNC B0 ;  /* 0x0000000000007941 */ /* 0x000fea0003800000 */
.L_x_9188:
[----:B------:R-:W-:Y:S01]  /*4830*/  IMAD.SHL.U32 R2, R2, 0x100000, RZ ;  /* 0x0010000002027824 */ /* 0x000fe200078e00ff */
[----:B------:R-:W-:-:S04]  /*4840*/  LEA R0, R0, 0x3b800000, 0x17 ;  /* 0x3b80000000007811 */ /* 0x000fc800078eb8ff */
[----:B------:R-:W-:Y:S01]  /*4850*/  LOP3.LUT R23, R0, R2, R23, 0xfe, !PT ;  /* 0x0000000200177212 */ /* 0x000fe200078efe17 */
[----:B------:R-:W-:Y:S05]  /*4860*/  BRA `(.L_x_9173) ;  /* 0x0000041000007947 */ /* 0x000fea0003800000 */
.L_x_9186:
        /* <DEDUP_REMOVED lines=20> */
.L_x_9191:
[----:B------:R-:W-:Y:S05]  /*49b0*/  BSYNC B0 ;  /* 0x0000000000007941 */ /* 0x000fea0003800000 */
.L_x_9190:
[----:B------:R-:W-:Y:S01]  /*49c0*/  IMAD.SHL.U32 R2, R2, 0x200000, RZ ;  /* 0x0020000002027824 */ /* 0x000fe200078e00ff */
[----:B------:R-:W-:-:S04]  /*49d0*/  LEA R0, R0, 0x37800000, 0x17 ;  /* 0x3780000000007811 */ /* 0x000fc800078eb8ff */
[----:B------:R-:W-:Y:S01]  /*49e0*/  LOP3.LUT R23, R0, R2, R23, 0xfe, !PT ;  /* 0x0000000200177212 */ /* 0x000fe200078efe17 */
[----:B------:R-:W-:Y:S05]  /*49f0*/  BRA `(.L_x_9173) ;  /* 0x0000028000007947 */ /* 0x000fea0003800000 */
.L_x_9185:
        /* <DEDUP_REMOVED lines=14> */
.L_x_9172:
        /* <DEDUP_REMOVED lines=21> */
.L_x_9193:
[----:B------:R-:W3:Y:S02]  /*4c30*/  LDG.E.64 R2, [R2.64] ;  /* 0x0000002402027981 */ /* 0x000ee4000c1e1b00 */
[----:B---3--:R0:W1:Y:S01]  /*4c40*/  I2F.U64 R23, R2 ;  /* 0x0000000200177312 */ /* 0x0080620000301000 */
[----:B------:R-:W-:Y:S05]  /*4c50*/  BRA `(.L_x_9173) ;  /* 0x0000002000007947 */ /* 0x000fea0003800000 */
.L_x_9192:
[----:B------:R-:W3:Y:S02]  /*4c60*/  LDG.E R2, [R2.64] ;  /* 0x0000002402027981 */ /* 0x000ee4000c1e1900 */
[----:B---3--:R0:W1:Y:S02]  /*4c70*/  I2F.U32 R23, R2 ;  /* 0x0000000200177306 */ /* 0x0080640000201000 */
.L_x_9173:
[----:B------:R-:W-:Y:S05]  /*4c80*/  BSYNC B6 ;  /* 0x0000000000067941 */ /* 0x000fea0003800000 */
.L_x_9167:
        /* <DEDUP_REMOVED lines=18> */
.L_x_9198:
[----:B------:R-:W3:Y:S02]  /*4db0*/  LDG.E.U8 R2, [R2.64] ;  /* 0x0000002402027981 */ /* 0x000ee4000c1e1100 */
[----:B---3--:R0:W3:Y:S01]  /*4dc0*/  I2F.U16 R29, R2 ;  /* 0x00000002001d7306 */ /* 0x0080e20000101000 */
[----:B------:R-:W-:Y:S05]  /*4dd0*/  BRA `(.L_x_9200) ;  /* 0x00000ca000007947 */ /* 0x000fea0003800000 */
.L_x_9197:
        /* <DEDUP_REMOVED lines=9> */
.L_x_9202:
[----:B------:R-:W3:Y:S02]  /*4e70*/  LDG.E R2, [R2.64] ;  /* 0x0000002402027981 */ /* 0x000ee4000c1e1900 */
[----:B---3--:R0:W3:Y:S01]  /*4e80*/  I2F R29, R2 ;  /* 0x00000002001d7306 */ /* 0x0080e20000201400 */
[----:B------:R-:W-:Y:S05]  /*4e90*/  BRA `(.L_x_9200) ;  /* 0x00000be000007947 */ /* 0x000fea0003800000 */
.L_x_9201:
[----:B------:R-:W3:Y:S02]  /*4ea0*/  LDG.E.U16 R2, [R2.64] ;  /* 0x0000002402027981 */ /* 0x000ee4000c1e1500 */
[----:B---3--:R0:W3:Y:S01]  /*4eb0*/  I2F.S16 R29, R2 ;  /* 0x00000002001d7306 */ /* 0x0080e20000101400 */
[----:B------:R-:W-:Y:S05]  /*4ec0*/  BRA `(.L_x_9200) ;  /* 0x00000bb000007947 */ /* 0x000fea0003800000 */
.L_x_9196:
        /* <DEDUP_REMOVED lines=8> */
.L_x_9204:
[----:B------:R-:W3:Y:S02]  /*4f50*/  LDG.E.U16 R2, [R2.64] ;  /* 0x0000002402027981 */ /* 0x000ee4000c1e1500 */
[----:B---3--:R-:W-:Y:S01]  /*4f60*/  HADD2.F32 R29, -RZ, R2.H0_H0 ;  /* 0x20000002ff1d7230 */ /* 0x008fe20000004100 */
[----:B------:R-:W-:Y:S05]  /*4f70*/  BRA `(.L_x_9200) ;  /* 0x00000b0000007947 */ /* 0x000fea0003800000 */
.L_x_9203:
        /* <DEDUP_REMOVED lines=8> */
.L_x_9206:
[----:B------:R-:W3:Y:S02]  /*5000*/  LDG.E.U16 R2, [R2.64] ;  /* 0x0000002402027981 */ /* 0x000ee4000c1e1500 */
[----:B---3--:R-:W-:Y:S01]  /*5010*/  HADD2.F32 R29, -RZ, R2.H0_H0 ;  /* 0x20000002ff1d7230 */ /* 0x008fe20000004100 */
[----:B------:R-:W-:Y:S05]  /*5020*/  BRA `(.L_x_9200) ;  /* 0x00000a5000007947 */ /* 0x000fea0003800000 */
.L_x_9205:
[----:B------:R-:W3:Y:S02]  /*5030*/  LDG.E.64 R2, [R2.64] ;  /* 0x0000002402027981 */ /* 0x000ee4000c1e1b00 */
[----:B---3--:R-:W0:Y:S01]  /*5040*/  F2F.F32.F64 R29, R2 ;  /* 0x00000002001d7310 */ /* 0x008e220000301000 */
[----:B------:R-:W0:-:S14]  /*5050*/  DSETP.GEU.AND P0, PT, |R2|, c[0x2][0x0], PT ;  /* 0x008000000200762a */ /* 0x000e1c0003f0e200 */
[----:B0-----:R-:W-:Y:S01]  /*5060*/  @!P0 FMUL R29, R29, 1.175494350822287508e-38 ;  /* 0x008000001d1d8820 */ /* 0x001fe20000400000 */
[----:B------:R-:W-:Y:S05]  /*5070*/  BRA `(.L_x_9200) ;  /* 0x00000a0000007947 */ /* 0x000fea0003800000 */
.L_x_9195:
        /* <DEDUP_REMOVED lines=12> */
.L_x_9209:
[----:B------:R-:W3:Y:S02]  /*5140*/  LDG.E.64 R2, [R2.64] ;  /* 0x0000002402027981 */ /* 0x000ee4000c1e1b00 */
[----:B---3--:R-:W0:Y:S01]  /*5150*/  F2F.F32.F64 R29, R2 ;  /* 0x00000002001d7310 */ /* 0x008e220000301000 */
[----:B------:R-:W0:-:S14]  /*5160*/  DSETP.GEU.AND P0, PT, |R2|, c[0x2][0x0], PT ;  /* 0x008000000200762a */ /* 0x000e1c0003f0e200 */
[----:B0-----:R-:W-:Y:S01]  /*5170*/  @!P0 FMUL R29, R29, 1.175494350822287508e-38 ;  /* 0x008000001d1d8820 */ /* 0x001fe20000400000 */
[----:B------:R-:W-:Y:S05]  /*5180*/  BRA `(.L_x_9200) ;  /* 0x000008f000007947 */ /* 0x000fea0003800000 */
.L_x_9208:
        /* <DEDUP_REMOVED lines=26> */
.L_x_9211:
        /* <DEDUP_REMOVED lines=13> */
.L_x_9210:
[----:B------:R-:W3:Y:S02]  /*5400*/  LDG.E.U16 R2, [R2.64] ;  /* 0x0000002402027981 */ /* 0x000ee4000c1e1500 */
[----:B---3--:R-:W-:Y:S01]  /*5410*/  PRMT R29, RZ, 0x5410, R2 ;  /* 0x00005410ff1d7816 */ /* 0x008fe20000000002 */
[----:B------:R-:W-:Y:S05]  /*5420*/  BRA `(.L_x_9200) ;  /* 0x0000065000007947 */ /* 0x000fea0003800000 */
.L_x_9207:
        /* <DEDUP_REMOVED lines=11> */
.L_x_9214:
        /* <DEDUP_REMOVED lines=20> */
.L_x_9216:
[----:B------:R-:W-:Y:S05]  /*5620*/  BSYNC B0 ;  /* 0x0000000000007941 */ /* 0x000fea0003800000 */
.L_x_9215:
[----:B------:R-:W-:Y:S01]  /*5630*/  IMAD.SHL.U32 R2, R2, 0x100000, RZ ;  /* 0x0010000002027824 */ /* 0x000fe200078e00ff */
[----:B------:R-:W-:-:S04]  /*5640*/  LEA R0, R0, 0x3b800000, 0x17 ;  /* 0x3b80000000007811 */ /* 0x000fc800078eb8ff */
[----:B------:R-:W-:Y:S01]  /*5650*/  LOP3.LUT R29, R0, R2, R29, 0xfe, !PT ;  /* 0x00000002001d7212 */ /* 0x000fe200078efe1d */
[----:B------:R-:W-:Y:S05]  /*5660*/  BRA `(.L_x_9200) ;  /* 0x0000041000007947 */ /* 0x000fea0003800000 */
.L_x_9213:
        /* <DEDUP_REMOVED lines=20> */
.L_x_9218:
[----:B------:R-:W-:Y:S05]  /*57b0*/  BSYNC B0 ;  /* 0x0000000000007941 */ /* 0x000fea0003800000 */
.L_x_9217:
[----:B------:R-:W-:Y:S01]  /*57c0*/  IMAD.SHL.U32 R2, R2, 0x200000, RZ ;  /* 0x0020000002027824 */ /* 0x000fe200078e00ff */
[----:B------:R-:W-:-:S04]  /*57d0*/  LEA R0, R0, 0x37800000, 0x17 ;  /* 0x3780000000007811 */ /* 0x000fc800078eb8ff */
[----:B------:R-:W-:Y:S01]  /*57e0*/  LOP3.LUT R29, R0, R2, R29, 0xfe, !PT ;  /* 0x00000002001d7212 */ /* 0x000fe200078efe1d */
[----:B------:R-:W-:Y:S05]  /*57f0*/  BRA `(.L_x_9200) ;  /* 0x0000028000007947 */ /* 0x000fea0003800000 */
.L_x_9212:
        /* <DEDUP_REMOVED lines=14> */
.L_x_9199:
        /* <DEDUP_REMOVED lines=21> */
.L_x_9220:
[----:B------:R-:W3:Y:S02]  /*5a30*/  LDG.E.64 R2, [R2.64] ;  /* 0x0000002402027981 */ /* 0x000ee4000c1e1b00 */
[----:B---3--:R0:W3:Y:S01]  /*5a40*/  I2F.U64 R29, R2 ;  /* 0x00000002001d7312 */ /* 0x0080e20000301000 */
[----:B------:R-:W-:Y:S05]  /*5a50*/  BRA `(.L_x_9200) ;  /* 0x0000002000007947 */ /* 0x000fea0003800000 */
.L_x_9219:
[----:B------:R-:W3:Y:S02]  /*5a60*/  LDG.E R2, [R2.64] ;  /* 0x0000002402027981 */ /* 0x000ee4000c1e1900 */
[----:B---3--:R0:W3:Y:S02]  /*5a70*/  I2F.U32 R29, R2 ;  /* 0x00000002001d7306 */ /* 0x0080e40000201000 */
.L_x_9200:
[----:B------:R-:W-:Y:S05]  /*5a80*/  BSYNC B6 ;  /* 0x0000000000067941 */ /* 0x000fea0003800000 */
.L_x_9194:
[----:B------:R-:W-:Y:S02]  /*5a90*/  IADD3 R17, R17, 0x80, RZ ;  /* 0x0000008011117810 */ /* 0x000fe40007ffe0ff */
.L_x_9134:
[----:B------:R-:W-:Y:S05]  /*5aa0*/  BSYNC B7 ;  /* 0x0000000000077941 */ /* 0x000fea0003800000 */
.L_x_9133:
[----:B------:R-:W-:Y:S01]  /*5ab0*/  ISETP.GE.AND P0, PT, R17, R24, PT ;  /* 0x000000181100720c */ /* 0x000fe20003f06270 */
[----:B------:R-:W-:Y:S01]  /*5ac0*/  BSSY B7, `(.L_x_9221) ;  /* 0x00002d1000077945 */ /* 0x000fe20003800000 */
[----:B------:R-:W-:Y:S01]  /*5ad0*/  IMAD.MOV.U32 R30, RZ, RZ, RZ ;  /* 0x000000ffff1e7224 */ /* 0x000fe200078e00ff */
[----:B------:R-:W-:Y:S01]  /*5ae0*/  PRMT R31, RZ, 0x7610, R31 ;  /* 0x00007610ff1f7816 */ /* 0x000fe2000000001f */
[----:B------:R-:W-:Y:S01]  /*5af0*/  IMAD.MOV.U32 R33, RZ, RZ, RZ ;  /* 0x000000ffff217224 */ /* 0x000fe200078e00ff */
[----:B------:R-:W-:Y:S01]  /*5b00*/  PRMT R32, RZ, 0x7610, R32 ;  /* 0x00007610ff207816 */ /* 0x000fe20000000020 */
[----:B------:R-:W-:-:S07]  /*5b10*/  IMAD.MOV.U32 R34, RZ, RZ, RZ ;  /* 0x000000ffff227224 */ /* 0x000fce00078e00ff */
        /* <DEDUP_REMOVED lines=17> */
[----:B----4-:R-:W0:Y:S02]  /*5c30*/  I2F.S16 R0, R2 ;  /* 0x0000000200007306 */ /* 0x010e240000101400 */
[----:B0-----:R-:W-:-:S04]  /*5c40*/  F2FP.BF16.PACK_AB R0, RZ, R0 ;  /* 0x00000000ff00723e */ /* 0x001fc800000010ff */
[----:B------:R-:W-:Y:S01]  /*5c50*/  PRMT R32, R0, 0x7610, R32 ;  /* 0x0000761000207816 */ /* 0x000fe20000000020 */
[----:B------:R-:W-:Y:S05]  /*5c60*/  BRA `(.L_x_9228) ;  /* 0x00000f5000007947 */ /* 0x000fea0003800000 */
.L_x_9226:
[----:B------:R-:W4:Y:S02]  /*5c70*/  LDG.E.U8 R2, [R2.64] ;  /* 0x0000002402027981 */ /* 0x000f24000c1e1100 */
[----:B----4-:R-:W0:Y:S02]  /*5c80*/  I2F.U16 R0, R2 ;  /* 0x0000000200007306 */ /* 0x010e240000101000 */
[----:B0-----:R-:W-:-:S04]  /*5c90*/  F2FP.BF16.PACK_AB R0, RZ, R0 ;  /* 0x00000000ff00723e */ /* 0x001fc800000010ff */
[----:B------:R-:W-:Y:S01]  /*5ca0*/  PRMT R32, R0, 0x7610, R32 ;  /* 0x0000761000207816 */ /* 0x000fe20000000020 */
[----:B------:R-:W-:Y:S05]  /*5cb0*/  BRA `(.L_x_9228) ;  /* 0x00000f0000007947 */ /* 0x000fea0003800000 */
.L_x_9225:
[----:B------:R-:W-:-:S13]  /*5cc0*/  ISETP.NE.AND P0, PT, R0, 0x2, PT ;  /* 0x000000020000780c */ /* 0x000fda0003f05270 */
[----:B------:R-:W-:Y:S05]  /*5cd0*/  @!P0 BRA `(.L_x_9229) ;  /* 0x000000e000008947 */ /* 0x000fea0003800000 */
[----:B------:R-:W-:-:S13]  /*5ce0*/  ISETP.NE.AND P0, PT, R0, 0x3, PT ;  /* 0x000000030000780c */ /* 0x000fda0003f05270 */
[----:B------:R-:W-:Y:S05]  /*5cf0*/  @!P0 BRA `(.L_x_9230) ;  /* 0x0000007000008947 */ /* 0x000fea0003800000 */
[----:B------:R-:W-:-:S13]  /*5d00*/  ISETP.NE.AND P0, PT, R0, 0x4, PT ;  /* 0x000000040000780c */ /* 0x000fda0003f05270 */
[----:B------:R-:W-:Y:S05]  /*5d10*/  @P0 BRA `(.L_x_9227) ;  /* 0x00000cc000000947 */ /* 0x000fea0003800000 */
[----:B------:R-:W4:Y:S02]  /*5d20*/  LDG.E.64 R2, [R2.64] ;  /* 0x0000002402027981 */ /* 0x000f24000c1e1b00 */
[----:B----4-:R-:W0:Y:S02]  /*5d30*/  I2F.S64 R0, R2 ;  /* 0x0000000200007312 */ /* 0x010e240000301400 */
[----:B0-----:R-:W-:-:S04]  /*5d40*/  F2FP.BF16.PACK_AB R0, RZ, R0 ;  /* 0x00000000ff00723e */ /* 0x001fc800000010ff */
[----:B------:R-:W-:Y:S01]  /*5d50*/  PRMT R32, R0, 0x7610, R32 ;  /* 0x0000761000207816 */ /* 0x000fe20000000020 */
[----:B------:R-:W-:Y:S05]  /*5d60*/  BRA `(.L_x_9228) ;  /* 0x00000e5000007947 */ /* 0x000fea0003800000 */
.L_x_9230:
[----:B------:R-:W4:Y:S02]  /*5d70*/  LDG.E R2, [R2.64] ;  /* 0x0000002402027981 */ /* 0x000f24000c1e1900 */
[----:B----4-:R-:W0:Y:S02]  /*5d80*/  I2F R0, R2 ;  /* 0x0000000200007306 */ /* 0x010e240000201400 */
[----:B0-----:R-:W-:-:S04]  /*5d90*/  F2FP.BF16.PACK_AB R0, RZ, R0 ;  /* 0x00000000ff00723e */ /* 0x001fc800000010ff */
[----:B------:R-:W-:Y:S01]  /*5da0*/  PRMT R32, R0, 0x7610, R32 ;  /* 0x0000761000207816 */ /* 0x000fe20000000020 */
[----:B------:R-:W-:Y:S05]  /*5db0*/  BRA `(.L_x_9228) ;  /* 0x00000e0000007947 */ /* 0x000fea0003800000 */
.L_x_9229:
[----:B------:R-:W4:Y:S02]  /*5dc0*/  LDG.E.U16 R2, [R2.64] ;  /* 0x0000002402027981 */ /* 0x000f24000c1e1500 */
[----:B----4-:R-:W0:Y:S02]  /*5dd0*/  I2F.S16 R0, R2 ;  /* 0x0000000200007306 */ /* 0x010e240000101400 */
[----:B0-----:R-:W-:-:S04]  /*5de0*/  F2FP.BF16.PACK_AB R0, RZ, R0 ;  /* 0x00000000ff00723e */ /* 0x001fc800000010ff */
[----:B------:R-:W-:Y:S01]  /*5df0*/  PRMT R32, R0, 0x7610, R32 ;  /* 0x0000761000207816 */ /* 0x000fe20000000020 */
[----:B------:R-:W-:Y:S05]  /*5e00*/  BRA `(.L_x_9228) ;  /* 0x00000db000007947 */ /* 0x000fea0003800000 */
.L_x_9224:
[----:B------:R-:W-:-:S13]  /*5e10*/  ISETP.GT.AND P0, PT, R0, 0x6, PT ;  /* 0x000000060000780c */ /* 0x000fda0003f04270 */
[----:B------:R-:W-:Y:S05]  /*5e20*/  @P0 BRA `(.L_x_9231) ;  /* 0x000000c000000947 */ /* 0x000fea0003800000 */
[----:B------:R-:W-:-:S13]  /*5e30*/  ISETP.NE.AND P0, PT, R0, 0x5, PT ;  /* 0x000000050000780c */ /* 0x000fda0003f05270 */
[----:B------:R-:W-:Y:S05]  /*5e40*/  @!P0 BRA `(.L_x_9232) ;  /* 0x0000005000008947 */ /* 0x000fea0003800000 */
[----:B------:R-:W-:-:S13]  /*5e50*/  ISETP.NE.AND P0, PT, R0, 0x6, PT ;  /* 0x000000060000780c */ /* 0x000fda0003f05270 */
[----:B------:R-:W-:Y:S05]  /*5e60*/  @P0 BRA `(.L_x_9227) ;  /* 0x00000b7000000947 */ /* 0x000fea0003800000 */
[----:B------:R-:W4:Y:S02]  /*5e70*/  LDG.E R2, [R2.64] ;  /* 0x0000002402027981 */ /* 0x000f24000c1e1900 */
[----:B----4-:R-:W-:Y:S01]  /*5e80*/  F2FP.BF16.PACK_AB R32, RZ, R2 ;  /* 0x00000002ff20723e */ /* 0x010fe200000010ff */
[----:B------:R-:W-:Y:S05]  /*5e90*/  BRA `(.L_x_9228) ;  /* 0x00000d2000007947 */ /* 0x000fea0003800000 */
.L_x_9232:
[----:B------:R-:W4:Y:S02]  /*5ea0*/  LDG.E.U16 R0, [R2.64] ;  /* 0x0000002402007981 */ /* 0x000f24000c1e1500 */
[----:B----4-:R-:W-:-:S05]  /*5eb0*/  HADD2.F32 R0, -RZ, R0.H0_H0 ;  /* 0x20000000ff007230 */ /* 0x010fca0000004100 */
[----:B------:R-:W-:-:S04]  /*5ec0*/  F2FP.BF16.PACK_AB R0, RZ, R0 ;  /* 0x00000000ff00723e */ /* 0x000fc800000010ff */
[----:B------:R-:W-:Y:S01]  /*5ed0*/  PRMT R32, R0, 0x7610, R32 ;  /* 0x0000761000207816 */ /* 0x000fe20000000020 */
[----:B------:R-:W-:Y:S05]  /*5ee0*/  BRA `(.L_x_9228) ;  /* 0x00000cd000007947 */ /* 0x000fea0003800000 */
.L_x_9231:
[----:B------:R-:W-:-:S13]  /*5ef0*/  ISETP.NE.AND P0, PT, R0, 0x7, PT ;  /* 0x000000070000780c */ /* 0x000fda0003f05270 */
[----:B------:R-:W-:Y:S05]  /*5f00*/  @!P0 BRA `(.L_x_9233) ;  /* 0x000000c000008947 */ /* 0x000fea0003800000 */
[----:B------:R-:W-:-:S13]  /*5f10*/  ISETP.NE.AND P0, PT, R0, 0x8, PT ;  /* 0x000000080000780c */ /* 0x000fda0003f05270 */
[----:B------:R-:W-:Y:S05]  /*5f20*/  @!P0 BRA `(.L_x_9234) ;  /* 0x0000005000008947 */ /* 0x000fea0003800000 */
[----:B------:R-:W-:-:S13]  /*5f30*/  ISETP.NE.AND P0, PT, R0, 0x9, PT ;  /* 0x000000090000780c */ /* 0x000fda0003f05270 */
[----:B------:R-:W-:Y:S05]  /*5f40*/  @P0 BRA `(.L_x_9227) ;  /* 0x00000a9000000947 */ /* 0x000fea0003800000 */
[----:B------:R-:W4:Y:S02]  /*5f50*/  LDG.E R2, [R2.64] ;  /* 0x0000002402027981 */ /* 0x000f24000c1e1900 */
[----:B----4-:R-:W-:Y:S01]  /*5f60*/  F2FP.BF16.PACK_AB R32, RZ, R2 ;  /* 0x00000002ff20723e */ /* 0x010fe200000010ff */
[----:B------:R-:W-:Y:S05]  /*5f70*/  BRA `(.L_x_9228) ;  /* 0x00000c4000007947 */ /* 0x000fea0003800000 */
.L_x_9234:
[----:B------:R-:W4:Y:S02]  /*5f80*/  LDG.E.U16 R2, [R2.64] ;  /* 0x0000002402027981 */ /* 0x000f24000c1e1500 */
[----:B----4-:R-:W-:-:S05]  /*5f90*/  HADD2.F32 R0, -RZ, R2.H0_H0 ;  /* 0x20000002ff007230 */ /* 0x010fca0000004100 */
[----:B------:R-:W-:-:S04]  /*5fa0*/  F2FP.BF16.PACK_AB R0, RZ, R0 ;  /* 0x00000000ff00723e */ /* 0x000fc800000010ff */
[----:B------:R-:W-:Y:S01]  /*5fb0*/  PRMT R32, R0, 0x7610, R32 ;  /* 0x0000761000207816 */ /* 0x000fe20000000020 */
[----:B------:R-:W-:Y:S05]  /*5fc0*/  BRA `(.L_x_9228) ;  /* 0x00000bf000007947 */ /* 0x000fea0003800000 */
.L_x_9233:
[----:B------:R-:W4:Y:S02]  /*5fd0*/  LDG.E.64 R2, [R2.64] ;  /* 0x0000002402027981 */ /* 0x000f24000c1e1b00 */
[----:B----4-:R-:W0:Y:S01]  /*5fe0*/  F2F.F32.F64 R0, R2 ;  /* 0x0000000200007310 */ /* 0x010e220000301000 */
[----:B------:R-:W0:-:S14]  /*5ff0*/  DSETP.GEU.AND P0, PT, |R2|, c[0x2][0x0], PT ;  /* 0x008000000200762a */ /* 0x000e1c0003f0e200 */
[----:B0-----:R-:W-:-:S05]  /*6000*/  @!P0 FMUL R0, R0, 1.175494350822287508e-38 ;  /* 0x0080000000008820 */ /* 0x001fca0000400000 */
[----:B------:R-:W-:-:S04]  /*6010*/  F2FP.BF16.PACK_AB R0, RZ, R0 ;  /* 0x00000000ff00723e */ /* 0x000fc800000010ff */
[----:B------:R-:W-:Y:S01]  /*6020*/  PRMT R32, R0, 0x7610, R32 ;  /* 0x0000761000207816 */ /* 0x000fe20000000020 */
[----:B------:R-:W-:Y:S05]  /*6030*/  BRA `(.L_x_9228) ;  /* 0x00000b8000007947 */ /* 0x000fea0003800000 */
.L_x_9223:
        /* <DEDUP_REMOVED lines=10> */
[----:B------:R-:W-:-:S04]  /*60e0*/  FSEL R0, RZ, 1, !P0 ;  /* 0x3f800000ff007808 */ /* 0x000fc80004000000 */
[----:B------:R-:W-:-:S04]  /*60f0*/  F2FP.BF16.PACK_AB R0, RZ, R0 ;  /* 0x00000000ff00723e */ /* 0x000fc800000010ff */
[----:B------:R-:W-:Y:S01]  /*6100*/  PRMT R32, R0, 0x7610, R32 ;  /* 0x0000761000207816 */ /* 0x000fe20000000020 */
[----:B------:R-:W-:Y:S05]  /*6110*/  BRA `(.L_x_9228) ;  /* 0x00000aa000007947 */ /* 0x000fea0003800000 */
.L_x_9237:
[----:B------:R-:W4:Y:S02]  /*6120*/  LDG.E.64 R2, [R2.64] ;  /* 0x0000002402027981 */ /* 0x000f24000c1e1b00 */
[----:B----4-:R-:W0:Y:S01]  /*6130*/  F2F.F32.F64 R0, R2 ;  /* 0x0000000200007310 */ /* 0x010e220000301000 */
[----:B------:R-:W0:-:S14]  /*6140*/  DSETP.GEU.AND P0, PT, |R2|, c[0x2][0x0], PT ;  /* 0x008000000200762a */ /* 0x000e1c0003f0e200 */
[----:B0-----:R-:W-:-:S05]  /*6150*/  @!P0 FMUL R0, R0, 1.175494350822287508e-38 ;  /* 0x0080000000008820 */ /* 0x001fca0000400000 */
[----:B------:R-:W-:-:S04]  /*6160*/  F2FP.BF16.PACK_AB R0, RZ, R0 ;  /* 0x00000000ff00723e */ /* 0x000fc800000010ff */
[----:B------:R-:W-:Y:S01]  /*6170*/  PRMT R32, R0, 0x7610, R32 ;  /* 0x0000761000207816 */ /* 0x000fe20000000020 */
[----:B------:R-:W-:Y:S05]  /*6180*/  BRA `(.L_x_9228) ;  /* 0x00000a3000007947 */ /* 0x000fea0003800000 */
.L_x_9236:
        /* <DEDUP_REMOVED lines=28> */
.L_x_9239:
[----:B------:R-:W4:Y:S02]  /*6350*/  LDG.E.U8 R2, [R2.64] ;  /* 0x0000002402027981 */ /* 0x000f24000c1e1100 */
[C---:B----4-:R-:W-:Y:S02]  /*6360*/  IMAD.SHL.U32 R0, R2.reuse, 0x2000000, RZ ;  /* 0x0200000002007824 */ /* 0x050fe400078e00ff */
        /* <DEDUP_REMOVED lines=13> */
.L_x_9238:
[----:B------:R0:W5:Y:S01]  /*6440*/  LDG.E.U16 R32, [R2.64] ;  /* 0x0000002402207981 */ /* 0x000162000c1e1500 */
[----:B------:R-:W-:Y:S05]  /*6450*/  BRA `(.L_x_9228) ;  /* 0x0000076000007947 */ /* 0x000fea0003800000 */
.L_x_9235:
        /* <DEDUP_REMOVED lines=9> */
[----:B----4-:R-:W0:Y:S02]  /*64f0*/  I2F.U16 R0, R0 ;  /* 0x0000000000007306 */ /* 0x010e240000101000 */
[----:B0-----:R-:W-:Y:S01]  /*6500*/  F2FP.BF16.PACK_AB R32, RZ, R0 ;  /* 0x00000000ff20723e */ /* 0x001fe200000010ff */
[----:B------:R-:W-:Y:S05]  /*6510*/  BRA `(.L_x_9228) ;  /* 0x000006a000007947 */ /* 0x000fea0003800000 */
.L_x_9242:
        /* <DEDUP_REMOVED lines=21> */
.L_x_9246:
[----:B------:R-:W-:Y:S05]  /*6670*/  BSYNC B1 ;  /* 0x0000000000017941 */ /* 0x000fea0003800000 */
.L_x_9245:
[----:B------:R-:W-:Y:S01]  /*6680*/  LEA R3, R0, 0x3b800000, 0x17 ;  /* 0x3b80000000037811 */ /* 0x000fe200078eb8ff */
[----:B------:R-:W-:-:S05]  /*6690*/  IMAD.SHL.U32 R0, R2, 0x100000, RZ ;  /* 0x0010000002007824 */ /* 0x000fca00078e00ff */
[----:B------:R-:W-:Y:S02]  /*66a0*/  LOP3.LUT R0, R3, R0, R4, 0xfe, !PT ;  /* 0x0000000003007212 */ /* 0x000fe400078efe04 */
.L_x_9244:
[----:B------:R-:W-:Y:S05]  /*66b0*/  BSYNC B0 ;  /* 0x0000000000007941 */ /* 0x000fea0003800000 */
.L_x_9243:
[----:B------:R-:W-:-:S04]  /*66c0*/  F2FP.BF16.PACK_AB R0, RZ, R0 ;  /* 0x00000000ff00723e */ /* 0x000fc800000010ff */
[----:B------:R-:W-:Y:S01]  /*66d0*/  PRMT R32, R0, 0x7610, R32 ;  /* 0x0000761000207816 */ /* 0x000fe20000000020 */
[----:B------:R-:W-:Y:S05]  /*66e0*/  BRA `(.L_x_9228) ;  /* 0x000004d000007947 */ /* 0x000fea0003800000 */
.L_x_9241:
        /* <DEDUP_REMOVED lines=21> */
.L_x_9250:
[----:B------:R-:W-:Y:S05]  /*6840*/  BSYNC B1 ;  /* 0x0000000000017941 */ /* 0x000fea0003800000 */
.L_x_9249:
[----:B------:R-:W-:Y:S01]  /*6850*/  LEA R3, R0, 0x37800000, 0x17 ;  /* 0x3780000000037811 */ /* 0x000fe200078eb8ff */
[----:B------:R-:W-:-:S05]  /*6860*/  IMAD.SHL.U32 R0, R2, 0x200000, RZ ;  /* 0x0020000002007824 */ /* 0x000fca00078e00ff */
[----:B------:R-:W-:Y:S02]  /*6870*/  LOP3.LUT R0, R3, R0, R4, 0xfe, !PT ;  /* 0x0000000003007212 */ /* 0x000fe400078efe04 */
.L_x_9248:
[----:B------:R-:W-:Y:S05]  /*6880*/  BSYNC B0 ;  /* 0x0000000000007941 */ /* 0x000fea0003800000 */
.L_x_9247:
[----:B------:R-:W-:-:S04]  /*6890*/  F2FP.BF16.PACK_AB R0, RZ, R0 ;  /* 0x00000000ff00723e */ /* 0x000fc800000010ff */
[----:B------:R-:W-:Y:S01]  /*68a0*/  PRMT R32, R0, 0x7610, R32 ;  /* 0x0000761000207816 */ /* 0x000fe20000000020 */
[----:B------:R-:W-:Y:S05]  /*68b0*/  BRA `(.L_x_9228) ;  /* 0x0000030000007947 */ /* 0x000fea0003800000 */
.L_x_9240:
        /* <DEDUP_REMOVED lines=14> */
.L_x_9254:
[----:B------:R-:W-:Y:S05]  /*69a0*/  BSYNC B0 ;  /* 0x0000000000007941 */ /* 0x000fea0003800000 */
.L_x_9253:
[----:B------:R-:W-:-:S04]  /*69b0*/  F2FP.BF16.PACK_AB R0, RZ, R0 ;  /* 0x00000000ff00723e */ /* 0x000fc800000010ff */
[----:B------:R-:W-:Y:S01]  /*69c0*/  PRMT R32, R0, 0x7610, R32 ;  /* 0x0000761000207816 */ /* 0x000fe20000000020 */
[----:B------:R-:W-:Y:S05]  /*69d0*/  BRA `(.L_x_9228) ;  /* 0x000001e000007947 */ /* 0x000fea0003800000 */
.L_x_9227:
        /* <DEDUP_REMOVED lines=19> */
[----:B------:R-:W-:Y:S01]  /*6b10*/  PRMT R32, RZ, 0x7610, R32 ;  /* 0x00007610ff207816 */ /* 0x000fe20000000020 */
[----:B------:R-:W-:Y:S05]  /*6b20*/  BRA `(.L_x_9228) ;  /* 0x0000009000007947 */ /* 0x000fea0003800000 */
.L_x_9252:
[----:B------:R-:W4:Y:S02]  /*6b30*/  LDG.E.64 R2, [R2.64] ;  /* 0x0000002402027981 */ /* 0x000f24000c1e1b00 */
[----:B----4-:R-:W0:Y:S02]  /*6b40*/  I2F.U64 R0, R2 ;  /* 0x0000000200007312 */ /* 0x010e240000301000 */
[----:B0-----:R-:W-:-:S04]  /*6b50*/  F2FP.BF16.PACK_AB R0, RZ, R0 ;  /* 0x00000000ff00723e */ /* 0x001fc800000010ff */
[----:B------:R-:W-:Y:S01]  /*6b60*/  PRMT R32, R0, 0x7610, R32 ;  /* 0x0000761000207816 */ /* 0x000fe20000000020 */
[----:B------:R-:W-:Y:S05]  /*6b70*/  BRA `(.L_x_9228) ;  /* 0x0000004000007947 */ /* 0x000fea0003800000 */
.L_x_9251:
[----:B------:R-:W4:Y:S02]  /*6b80*/  LDG.E R2, [R2.64] ;  /* 0x0000002402027981 */ /* 0x000f24000c1e1900 */
[----:B----4-:R-:W0:Y:S02]  /*6b90*/  I2F.U32 R0, R2 ;  /* 0x0000000200007306 */ /* 0x010e240000201000 */
[----:B0-----:R-:W-:-:S04]  /*6ba0*/  F2FP.BF16.PACK_AB R0, RZ, R0 ;  /* 0x00000000ff00723e */ /* 0x001fc800000010ff */
[----:B------:R-:W-:Y:S02]  /*6bb0*/  PRMT R32, R0, 0x7610, R32 ;  /* 0x0000761000207816 */ /* 0x000fe40000000020 */
.L_x_9228:
        /* <DEDUP_REMOVED lines=18> */
.L_x_9259:
[----:B------:R-:W4:Y:S02]  /*6ce0*/  LDG.E.U8 R2, [R2.64] ;  /* 0x0000002402027981 */ /* 0x000f24000c1e1100 */
[----:B----4-:R0:W4:Y:S01]  /*6cf0*/  I2F.U16 R33, R2 ;  /* 0x0000000200217306 */ /* 0x0101220000101000 */
[----:B------:R-:W-:Y:S05]  /*6d00*/  BRA `(.L_x_9261) ;  /* 0x00000ca000007947 */ /* 0x000fea0003800000 */
.L_x_9258:
        /* <DEDUP_REMOVED lines=9> */
.L_x_9263:
[----:B------:R-:W4:Y:S02]  /*6da0*/  LDG.E R2, [R2.64] ;  /* 0x0000002402027981 */ /* 0x000f24000c1e1900 */
[----:B----4-:R0:W4:Y:S01]  /*6db0*/  I2F R33, R2 ;  /* 0x0000000200217306 */ /* 0x0101220000201400 */
[----:B------:R-:W-:Y:S05]  /*6dc0*/  BRA `(.L_x_9261) ;  /* 0x00000be000007947 */ /* 0x000fea0003800000 */
.L_x_9262:
[----:B------:R-:W4:Y:S02]  /*6dd0*/  LDG.E.U16 R2, [R2.64] ;  /* 0x0000002402027981 */ /* 0x000f24000c1e1500 */
[----:B----4-:R0:W4:Y:S01]  /*6de0*/  I2F.S16 R33, R2 ;  /* 0x0000000200217306 */ /* 0x0101220000101400 */
[----:B------:R-:W-:Y:S05]  /*6df0*/  BRA `(.L_x_9261) ;  /* 0x00000bb000007947 */ /* 0x000fea0003800000 */
.L_x_9257:
        /* <DEDUP_REMOVED lines=8> */
.L_x_9265:
[----:B------:R-:W4:Y:S02]  /*6e80*/  LDG.E.U16 R2, [R2.64] ;  /* 0x0000002402027981 */ /* 0x000f24000c1e1500 */
[----:B----4-:R-:W-:Y:S01]  /*6e90*/  HADD2.F32 R33, -RZ, R2.H0_H0 ;  /* 0x20000002ff217230 */ /* 0x010fe20000004100 */
[----:B------:R-:W-:Y:S05]  /*6ea0*/  BRA `(.L_x_9261) ;  /* 0x00000b0000007947 */ /* 0x000fea0003800000 */
.L_x_9264:
        /* <DEDUP_REMOVED lines=8> */
.L_x_9267:
[----:B------:R-:W4:Y:S02]  /*6f30*/  LDG.E.U16 R2, [R2.64] ;  /* 0x0000002402027981 */ /* 0x000f24000c1e1500 */
[----:B----4-:R-:W-:Y:S01]  /*6f40*/  HADD2.F32 R33, -RZ, R2.H0_H0 ;  /* 0x20000002ff217230 */ /* 0x010fe20000004100 */
[----:B------:R-:W-:Y:S05]  /*6f50*/  BRA `(.L_x_9261) ;  /* 0x00000a5000007947 */ /* 0x000fea0003800000 */
.L_x_9266:
[----:B------:R-:W4:Y:S02]  /*6f60*/  LDG.E.64 R2, [R2.64] ;  /* 0x0000002402027981 */ /* 0x000f24000c1e1b00 */
[----:B----4-:R-:W0:Y:S01]  /*6f70*/  F2F.F32.F64 R33, R2 ;  /* 0x0000000200217310 */ /* 0x010e220000301000 */
[----:B------:R-:W0:-:S14]  /*6f80*/  DSETP.GEU.AND P0, PT, |R2|, c[0x2][0x0], PT ;  /* 0x008000000200762a */ /* 0x000e1c0003f0e200 */
[----:B0-----:R-:W-:Y:S01]  /*6f90*/  @!P0 FMUL R33, R33, 1.175494350822287508e-38 ;  /* 0x0080000021218820 */ /* 0x001fe20000400000 */
[----:B------:R-:W-:Y:S05]  /*6fa0*/  BRA `(.L_x_9261) ;  /* 0x00000a0000007947 */ /* 0x000fea0003800000 */
.L_x_9256:
        /* <DEDUP_REMOVED lines=12> */
.L_x_9270:
[----:B------:R-:W4:Y:S02]  /*7070*/  LDG.E.64 R2, [R2.64] ;  /* 0x0000002402027981 */ /* 0x000f24000c1e1b00 */
[----:B----4-:R-:W0:Y:S01]  /*7080*/  F2F.F32.F64 R33, R2 ;  /* 0x0000000200217310 */ /* 0x010e220000301000 */
[----:B------:R-:W0:-:S14]  /*7090*/  DSETP.GEU.AND P0, PT, |R2|, c[0x2][0x0], PT ;  /* 0x008000000200762a */ /* 0x000e1c0003f0e200 */
[----:B0-----:R-:W-:Y:S01]  /*70a0*/  @!P0 FMUL R33, R33, 1.175494350822287508e-38 ;  /* 0x0080000021218820 */ /* 0x001fe20000400000 */
[----:B------:R-:W-:Y:S05]  /*70b0*/  BRA `(.L_x_9261) ;  /* 0x000008f000007947 */ /* 0x000fea0003800000 */
.L_x_9269:
        /* <DEDUP_REMOVED lines=26> */
.L_x_9272:
        /* <DEDUP_REMOVED lines=13> */
.L_x_9271:
[----:B------:R-:W4:Y:S02]  /*7330*/  LDG.E.U16 R2, [R2.64] ;  /* 0x0000002402027981 */ /* 0x000f24000c1e1500 */
[----:B----4-:R-:W-:Y:S01]  /*7340*/  PRMT R33, RZ, 0x5410, R2 ;  /* 0x00005410ff217816 */ /* 0x010fe20000000002 */
[----:B------:R-:W-:Y:S05]  /*7350*/  BRA `(.L_x_9261) ;  /* 0x0000065000007947 */ /* 0x000fea0003800000 */
.L_x_9268:
        /* <DEDUP_REMOVED lines=11> */
.L_x_9275:
        /* <DEDUP_REMOVED lines=20> */
.L_x_9277:
[----:B------:R-:W-:Y:S05]  /*7550*/  BSYNC B0 ;  /* 0x0000000000007941 */ /* 0x000fea0003800000 */
.L_x_9276:
[----:B------:R-:W-:Y:S01]  /*7560*/  IMAD.SHL.U32 R2, R2, 0x100000, RZ ;  /* 0x0010000002027824 */ /* 0x000fe200078e00ff */
[----:B------:R-:W-:-:S04]  /*7570*/  LEA R0, R0, 0x3b800000, 0x17 ;  /* 0x3b80000000007811 */ /* 0x000fc800078eb8ff */
[----:B------:R-:W-:Y:S01]  /*7580*/  LOP3.LUT R33, R0, R2, R33, 0xfe, !PT ;  /* 0x0000000200217212 */ /* 0x000fe200078efe21 */
[----:B------:R-:W-:Y:S05]  /*7590*/  BRA `(.L_x_9261) ;  /* 0x0000041000007947 */ /* 0x000fea0003800000 */
.L_x_9274:
        /* <DEDUP_REMOVED lines=20> */
.L_x_9279:
[----:B------:R-:W-:Y:S05]  /*76e0*/  BSYNC B0 ;  /* 0x0000000000007941 */ /* 0x000fea0003800000 */
.L_x_9278:
[----:B------:R-:W-:Y:S01]  /*76f0*/  IMAD.SHL.U32 R2, R2, 0x200000, RZ ;  /* 0x0020000002027824 */ /* 0x000fe200078e00ff */
[----:B------:R-:W-:-:S04]  /*7700*/  LEA R0, R0, 0x37800000, 0x17 ;  /* 0x3780000000007811 */ /* 0x000fc800078eb8ff */
[----:B------:R-:W-:Y:S01]  /*7710*/  LOP3.LUT R33, R0, R2, R33, 0xfe, !PT ;  /* 0x0000000200217212 */ /* 0x000fe200078efe21 */
[----:B------:R-:W-:Y:S05]  /*7720*/  BRA `(.L_x_9261) ;  /* 0x0000028000007947 */ /* 0x000fea0003800000 */
.L_x_9273:
        /* <DEDUP_REMOVED lines=14> */
.L_x_9260:
        /* <DEDUP_REMOVED lines=21> */
.L_x_9281:
[----:B------:R-:W4:Y:S02]  /*7960*/  LDG.E.64 R2, [R2.64] ;  /* 0x0000002402027981 */ /* 0x000f24000c1e1b00 */
[----:B----4-:R0:W4:Y:S01]  /*7970*/  I2F.U64 R33, R2 ;  /* 0x0000000200217312 */ /* 0x0101220000301000 */
[----:B------:R-:W-:Y:S05]  /*7980*/  BRA `(.L_x_9261) ;  /* 0x0000002000007947 */ /* 0x000fea0003800000 */
.L_x_9280:
[----:B------:R-:W4:Y:S02]  /*7990*/  LDG.E R2, [R2.64] ;  /* 0x0000002402027981 */ /* 0x000f24000c1e1900 */
[----:B----4-:R0:W4:Y:S02]  /*79a0*/  I2F.U32 R33, R2 ;  /* 0x0000000200217306 */ /* 0x0101240000201000 */
.L_x_9261:
[----:B------:R-:W-:Y:S05]  /*79b0*/  BSYNC B6 ;  /* 0x0000000000067941 */ /* 0x000fea0003800000 */
.L_x_9255:
        /* <DEDUP_REMOVED lines=18> */
.L_x_9286:
[----:B----4-:R-:W4:Y:S02]  /*7ae0*/  LDG.E.U8 R2, [R2.64] ;  /* 0x0000002402027981 */ /* 0x010f24000c1e1100 */
[----:B----4-:R0:W4:Y:S01]  /*7af0*/  I2F.U16 R34, R2 ;  /* 0x0000000200227306 */ /* 0x0101220000101000 */
[----:B------:R-:W-:Y:S05]  /*7b00*/  BRA `(.L_x_9288) ;  /* 0x00000ca000007947 */ /* 0x000fea0003800000 */
.L_x_9285:
        /* <DEDUP_REMOVED lines=9> */
.L_x_9290:
[----:B----4-:R-:W4:Y:S02]  /*7ba0*/  LDG.E R2, [R2.64] ;  /* 0x0000002402027981 */ /* 0x010f24000c1e1900 */
[----:B----4-:R0:W4:Y:S01]  /*7bb0*/  I2F R34, R2 ;  /* 0x0000000200227306 */ /* 0x0101220000201400 */
[----:B------:R-:W-:Y:S05]  /*7bc0*/  BRA `(.L_x_9288) ;  /* 0x00000be000007947 */ /* 0x000fea0003800000 */
.L_x_9289:
[----:B----4-:R-:W4:Y:S02]  /*7bd0*/  LDG.E.U16 R2, [R2.64] ;  /* 0x0000002402027981 */ /* 0x010f24000c1e1500 */
[----:B----4-:R0:W4:Y:S01]  /*7be0*/  I2F.S16 R34, R2 ;  /* 0x0000000200227306 */ /* 0x0101220000101400 */
[----:B------:R-:W-:Y:S05]  /*7bf0*/  BRA `(.L_x_9288) ;  /* 0x00000bb000007947 */ /* 0x000fea0003800000 */
.L_x_9284:
        /* <DEDUP_REMOVED lines=8> */
.L_x_9292:
[----:B----4-:R-:W4:Y:S02]  /*7c80*/  LDG.E.U16 R2, [R2.64] ;  /* 0x0000002402027981 */ /* 0x010f24000c1e1500 */
[----:B----4-:R-:W-:Y:S01]  /*7c90*/  HADD2.F32 R34, -RZ, R2.H0_H0 ;  /* 0x20000002ff227230 */ /* 0x010fe20000004100 */
[----:B------:R-:W-:Y:S05]  /*7ca0*/  BRA `(.L_x_9288) ;  /* 0x00000b0000007947 */ /* 0x000fea0003800000 */
.L_x_9291:
        /* <DEDUP_REMOVED lines=8> */
.L_x_9294:
[----:B----4-:R-:W4:Y:S02]  /*7d30*/  LDG.E.U16 R2, [R2.64] ;  /* 0x0000002402027981 */ /* 0x010f24000c1e1500 */
[----:B----4-:R-:W-:Y:S01]  /*7d40*/  HADD2.F32 R34, -RZ, R2.H0_H0 ;  /* 0x20000002ff227230 */ /* 0x010fe20000004100 */
[----:B------:R-:W-:Y:S05]  /*7d50*/  BRA `(.L_x_9288) ;  /* 0x00000a5000007947 */ /* 0x000fea0003800000 */
.L_x_9293:
[----:B----4-:R-:W4:Y:S02]  /*7d60*/  LDG.E.64 R2, [R2.64] ;  /* 0x0000002402027981 */ /* 0x010f24000c1e1b00 */
[----:B----4-:R-:W0:Y:S01]  /*7d70*/  F2F.F32.F64 R34, R2 ;  /* 0x0000000200227310 */ /* 0x010e220000301000 */
[----:B------:R-:W0:-:S14]  /*7d80*/  DSETP.GEU.AND P0, PT, |R2|, c[0x2][0x0], PT ;  /* 0x008000000200762a */ /* 0x000e1c0003f0e200 */
[----:B0-----:R-:W-:Y:S01]  /*7d90*/  @!P0 FMUL R34, R34, 1.175494350822287508e-38 ;  /* 0x0080000022228820 */ /* 0x001fe20000400000 */
[----:B------:R-:W-:Y:S05]  /*7da0*/  BRA `(.L_x_9288) ;  /* 0x00000a0000007947 */ /* 0x000fea0003800000 */
.L_x_9283:
        /* <DEDUP_REMOVED lines=12> */
.L_x_9297:
[----:B----4-:R-:W4:Y:S02]  /*7e70*/  LDG.E.64 R2, [R2.64] ;  /* 0x0000002402027981 */ /* 0x010f24000c1e1b00 */
[----:B----4-:R-:W0:Y:S01]  /*7e80*/  F2F.F32.F64 R34, R2 ;  /* 0x0000000200227310 */ /* 0x010e220000301000 */
[----:B------:R-:W0:-:S14]  /*7e90*/  DSETP.GEU.AND P0, PT, |R2|, c[0x2][0x0], PT ;  /* 0x008000000200762a */ /* 0x000e1c0003f0e200 */
[----:B0-----:R-:W-:Y:S01]  /*7ea0*/  @!P0 FMUL R34, R34, 1.175494350822287508e-38 ;  /* 0x0080000022228820 */ /* 0x001fe20000400000 */
[----:B------:R-:W-:Y:S05]  /*7eb0*/  BRA `(.L_x_9288) ;  /* 0x000008f000007947 */ /* 0x000fea0003800000 */
.L_x_9296:
        /* <DEDUP_REMOVED lines=26> */
.L_x_9299:
[----:B----4-:R-:W4:Y:S02]  /*8060*/  LDG.E.U8 R2, [R2.64] ;  /* 0x0000002402027981 */ /* 0x010f24000c1e1100 */
        /* <DEDUP_REMOVED lines=12> */
.L_x_9298:
[----:B----4-:R-:W4:Y:S02]  /*8130*/  LDG.E.U16 R2, [R2.64] ;  /* 0x0000002402027981 */ /* 0x010f24000c1e1500 */
[----:B----4-:R-:W-:Y:S01]  /*8140*/  PRMT R34, RZ, 0x5410, R2 ;  /* 0x00005410ff227816 */ /* 0x010fe20000000002 */
[----:B------:R-:W-:Y:S05]  /*8150*/  BRA `(.L_x_9288) ;  /* 0x0000065000007947 */ /* 0x000fea0003800000 */
.L_x_9295:
        /* <DEDUP_REMOVED lines=11> */
.L_x_9302:
        /* <DEDUP_REMOVED lines=20> */
.L_x_9304:
[----:B------:R-:W-:Y:S05]  /*8350*/  BSYNC B0 ;  /* 0x0000000000007941 */ /* 0x000fea0003800000 */
.L_x_9303:
[----:B------:R-:W-:Y:S01]  /*8360*/  IMAD.SHL.U32 R2, R2, 0x100000, RZ ;  /* 0x0010000002027824 */ /* 0x000fe200078e00ff */
[----:B------:R-:W-:-:S04]  /*8370*/  LEA R3, R0, 0x3b800000, 0x17 ;  /* 0x3b80000000037811 */ /* 0x000fc800078eb8ff */
[----:B------:R-:W-:Y:S01]  /*8380*/  LOP3.LUT R34, R3, R2, R34, 0xfe, !PT ;  /* 0x0000000203227212 */ /* 0x000fe200078efe22 */
[----:B------:R-:W-:Y:S05]  /*8390*/  BRA `(.L_x_9288) ;  /* 0x0000041000007947 */ /* 0x000fea0003800000 */
.L_x_9301:
        /* <DEDUP_REMOVED lines=20> */
.L_x_9306:
[----:B------:R-:W-:Y:S05]  /*84e0*/  BSYNC B0 ;  /* 0x0000000000007941 */ /* 0x000fea0003800000 */
.L_x_9305:
[----:B------:R-:W-:Y:S01]  /*84f0*/  IMAD.SHL.U32 R2, R2, 0x200000, RZ ;  /* 0x0020000002027824 */ /* 0x000fe200078e00ff */
[----:B------:R-:W-:-:S04]  /*8500*/  LEA R3, R0, 0x37800000, 0x17 ;  /* 0x3780000000037811 */ /* 0x000fc800078eb8ff */
[----:B------:R-:W-:Y:S01]  /*8510*/  LOP3.LUT R34, R3, R2, R34, 0xfe, !PT ;  /* 0x0000000203227212 */ /* 0x000fe200078efe22 */
[----:B------:R-:W-:Y:S05]  /*8520*/  BRA `(.L_x_9288) ;  /* 0x0000028000007947 */ /* 0x000fea0003800000 */
.L_x_9300:
        /* <DEDUP_REMOVED lines=14> */
.L_x_9287:
        /* <DEDUP_REMOVED lines=21> */
.L_x_9308:
[----:B----4-:R-:W4:Y:S02]  /*8760*/  LDG.E.64 R34, [R2.64] ;  /* 0x0000002402227981 */ /* 0x010f24000c1e1b00 */
[----:B----4-:R0:W4:Y:S01]  /*8770*/  I2F.U64 R34, R34 ;  /* 0x0000002200227312 */ /* 0x0101220000301000 */
[----:B------:R-:W-:Y:S05]  /*8780*/  BRA `(.L_x_9288) ;  /* 0x0000002000007947 */ /* 0x000fea0003800000 */
.L_x_9307:
[----:B----4-:R-:W4:Y:S02]  /*8790*/  LDG.E R2, [R2.64] ;  /* 0x0000002402027981 */ /* 0x010f24000c1e1900 */
[----:B----4-:R0:W4:Y:S02]  /*87a0*/  I2F.U32 R34, R2 ;  /* 0x0000000200227306 */ /* 0x0101240000201000 */
.L_x_9288:
[----:B------:R-:W-:Y:S05]  /*87b0*/  BSYNC B6 ;  /* 0x0000000000067941 */ /* 0x000fea0003800000 */
.L_x_9282:
[----:B------:R-:W-:Y:S02]  /*87c0*/  IADD3 R17, R17, 0x80, RZ ;  /* 0x0000008011117810 */ /* 0x000fe40007ffe0ff */
.L_x_9222:
[----:B------:R-:W-:Y:S05]  /*87d0*/  BSYNC B7 ;  /* 0x0000000000077941 */ /* 0x000fea0003800000 */
.L_x_9221:
        /* <DEDUP_REMOVED lines=20> */
[----:B----4-:R-:W0:Y:S02]  /*8920*/  I2F.S16 R0, R2 ;  /* 0x0000000200007306 */ /* 0x010e240000101400 */
[----:B0-----:R-:W-:-:S04]  /*8930*/  F2FP.BF16.PACK_AB R0, RZ, R0 ;  /* 0x00000000ff00723e */ /* 0x001fc800000010ff */
[----:B------:R-:W-:Y:S01]  /*8940*/  PRMT R31, R0, 0x7610, R31 ;  /* 0x00007610001f7816 */ /* 0x000fe2000000001f */
[----:B------:R-:W-:Y:S05]  /*8950*/  BRA `(.L_x_9316) ;  /* 0x00000f5000007947 */ /* 0x000fea0003800000 */
.L_x_9314:
[----:B----4-:R-:W4:Y:S02]  /*8960*/  LDG.E.U8 R2, [R2.64] ;  /* 0x0000002402027981 */ /* 0x010f24000c1e1100 */
[----:B----4-:R-:W0:Y:S02]  /*8970*/  I2F.U16 R0, R2 ;  /* 0x0000000200007306 */ /* 0x010e240000101000 */
[----:B0-----:R-:W-:-:S04]  /*8980*/  F2FP.BF16.PACK_AB R0, RZ, R0 ;  /* 0x00000000ff00723e */ /* 0x001fc800000010ff */
[----:B------:R-:W-:Y:S01]  /*8990*/  PRMT R31, R0, 0x7610, R31 ;  /* 0x00007610001f7816 */ /* 0x000fe2000000001f */
[----:B------:R-:W-:Y:S05]  /*89a0*/  BRA `(.L_x_9316) ;  /* 0x00000f0000007947 */ /* 0x000fea0003800000 */
.L_x_9313:
[----:B------:R-:W-:-:S13]  /*89b0*/  ISETP.NE.AND P0, PT, R0, 0x2, PT ;  /* 0x000000020000780c */ /* 0x000fda0003f05270 */
[----:B------:R-:W-:Y:S05]  /*89c0*/  @!P0 BRA `(.L_x_9317) ;  /* 0x000000e000008947 */ /* 0x000fea0003800000 */
[----:B------:R-:W-:-:S13]  /*89d0*/  ISETP.NE.AND P0, PT, R0, 0x3, PT ;  /* 0x000000030000780c */ /* 0x000fda0003f05270 */
[----:B------:R-:W-:Y:S05]  /*89e0*/  @!P0 BRA `(.L_x_9318) ;  /* 0x0000007000008947 */ /* 0x000fea0003800000 */
[----:B------:R-:W-:-:S13]  /*89f0*/  ISETP.NE.AND P0, PT, R0, 0x4, PT ;  /* 0x000000040000780c */ /* 0x000fda0003f05270 */
[----:B------:R-:W-:Y:S05]  /*8a00*/  @P0 BRA `(.L_x_9315) ;  /* 0x00000cc000000947 */ /* 0x000fea0003800000 */
[----:B----4-:R-:W4:Y:S02]  /*8a10*/  LDG.E.64 R2, [R2.64] ;  /* 0x0000002402027981 */ /* 0x010f24000c1e1b00 */
[----:B----4-:R-:W0:Y:S02]  /*8a20*/  I2F.S64 R0, R2 ;  /* 0x0000000200007312 */ /* 0x010e240000301400 */
[----:B0-----:R-:W-:-:S04]  /*8a30*/  F2FP.BF16.PACK_AB R0, RZ, R0 ;  /* 0x00000000ff00723e */ /* 0x001fc800000010ff */
[----:B------:R-:W-:Y:S01]  /*8a40*/  PRMT R31, R0, 0x7610, R31 ;  /* 0x00007610001f7816 */ /* 0x000fe2000000001f */
[----:B------:R-:W-:Y:S05]  /*8a50*/  BRA `(.L_x_9316) ;  /* 0x00000e5000007947 */ /* 0x000fea0003800000 */
.L_x_9318:
[----:B----4-:R-:W4:Y:S02]  /*8a60*/  LDG.E R2, [R2.64] ;  /* 0x0000002402027981 */ /* 0x010f24000c1e1900 */
[----:B----4-:R-:W0:Y:S02]  /*8a70*/  I2F R0, R2 ;  /* 0x0000000200007306 */ /* 0x010e240000201400 */
[----:B0-----:R-:W-:-:S04]  /*8a80*/  F2FP.BF16.PACK_AB R0, RZ, R0 ;  /* 0x00000000ff00723e */ /* 0x001fc800000010ff */
[----:B------:R-:W-:Y:S01]  /*8a90*/  PRMT R31, R0, 0x7610, R31 ;  /* 0x00007610001f7816 */ /* 0x000fe2000000001f */
[----:B------:R-:W-:Y:S05]  /*8aa0*/  BRA `(.L_x_9316) ;  /* 0x00000e0000007947 */ /* 0x000fea0003800000 */
.L_x_9317:
[----:B----4-:R-:W4:Y:S02]  /*8ab0*/  LDG.E.U16 R2, [R2.64] ;  /* 0x0000002402027981 */ /* 0x010f24000c1e1500 */
[----:B----4-:R-:W0:Y:S02]  /*8ac0*/  I2F.S16 R0, R2 ;  /* 0x0000000200007306 */ /* 0x010e240000101400 */
[----:B0-----:R-:W-:-:S04]  /*8ad0*/  F2FP.BF16.PACK_AB R0, RZ, R0 ;  /* 0x00000000ff00723e */ /* 0x001fc800000010ff */
[----:B------:R-:W-:Y:S01]  /*8ae0*/  PRMT R31, R0, 0x7610, R31 ;  /* 0x00007610001f7816 */ /* 0x000fe2000000001f */
[----:B------:R-:W-:Y:S05]  /*8af0*/  BRA `(.L_x_9316) ;  /* 0x00000db000007947 */ /* 0x000fea0003800000 */
.L_x_9312:
[----:B------:R-:W-:-:S13]  /*8b00*/  ISETP.GT.AND P0, PT, R0, 0x6, PT ;  /* 0x000000060000780c */ /* 0x000fda0003f04270 */
[----:B------:R-:W-:Y:S05]  /*8b10*/  @P0 BRA `(.L_x_9319) ;  /* 0x000000c000000947 */ /* 0x000fea0003800000 */
[----:B------:R-:W-:-:S13]  /*8b20*/  ISETP.NE.AND P0, PT, R0, 0x5, PT ;  /* 0x000000050000780c */ /* 0x000fda0003f05270 */
[----:B------:R-:W-:Y:S05]  /*8b30*/  @!P0 BRA `(.L_x_9320) ;  /* 0x0000005000008947 */ /* 0x000fea0003800000 */
[----:B------:R-:W-:-:S13]  /*8b40*/  ISETP.NE.AND P0, PT, R0, 0x6, PT ;  /* 0x000000060000780c */ /* 0x000fda0003f05270 */
[----:B------:R-:W-:Y:S05]  /*8b50*/  @P0 BRA `(.L_x_9315) ;  /* 0x00000b7000000947 */ /* 0x000fea0003800000 */
[----:B----4-:R-:W4:Y:S02]  /*8b60*/  LDG.E R2, [R2.64] ;  /* 0x0000002402027981 */ /* 0x010f24000c1e1900 */
[----:B----4-:R-:W-:Y:S01]  /*8b70*/  F2FP.BF16.PACK_AB R31, RZ, R2 ;  /* 0x00000002ff1f723e */ /* 0x010fe200000010ff */
[----:B------:R-:W-:Y:S05]  /*8b80*/  BRA `(.L_x_9316) ;  /* 0x00000d2000007947 */ /* 0x000fea0003800000 */
.L_x_9320:
[----:B----4-:R-:W4:Y:S02]  /*8b90*/  LDG.E.U16 R0, [R2.64] ;  /* 0x0000002402007981 */ /* 0x010f24000c1e1500 */
[----:B----4-:R-:W-:-:S05]  /*8ba0*/  HADD2.F32 R0, -RZ, R0.H0_H0 ;  /* 0x20000000ff007230 */ /* 0x010fca0000004100 */
[----:B------:R-:W-:-:S04]  /*8bb0*/  F2FP.BF16.PACK_AB R0, RZ, R0 ;  /* 0x00000000ff00723e */ /* 0x000fc800000010ff */
[----:B------:R-:W-:Y:S01]  /*8bc0*/  PRMT R31, R0, 0x7610, R31 ;  /* 0x00007610001f7816 */ /* 0x000fe2000000001f */
[----:B------:R-:W-:Y:S05]  /*8bd0*/  BRA `(.L_x_9316) ;  /* 0x00000cd000007947 */ /* 0x000fea0003800000 */
.L_x_9319:
[----:B------:R-:W-:-:S13]  /*8be0*/  ISETP.NE.AND P0, PT, R0, 0x7, PT ;  /* 0x000000070000780c */ /* 0x000fda0003f05270 */
[----:B------:R-:W-:Y:S05]  /*8bf0*/  @!P0 BRA `(.L_x_9321) ;  /* 0x000000c000008947 */ /* 0x000fea0003800000 */
[----:B------:R-:W-:-:S13]  /*8c00*/  ISETP.NE.AND P0, PT, R0, 0x8, PT ;  /* 0x000000080000780c */ /* 0x000fda0003f05270 */
[----:B------:R-:W-:Y:S05]  /*8c10*/  @!P0 BRA `(.L_x_9322) ;  /* 0x0000005000008947 */ /* 0x000fea0003800000 */
[----:B------:R-:W-:-:S13]  /*8c20*/  ISETP.NE.AND P0, PT, R0, 0x9, PT ;  /* 0x000000090000780c */ /* 0x000fda0003f05270 */
[----:B------:R-:W-:Y:S05]  /*8c30*/  @P0 BRA `(.L_x_9315) ;  /* 0x00000a9000000947 */ /* 0x000fea0003800000 */
[----:B----4-:R-:W4:Y:S02]  /*8c40*/  LDG.E R2, [R2.64] ;  /* 0x0000002402027981 */ /* 0x010f24000c1e1900 */
[----:B----4-:R-:W-:Y:S01]  /*8c50*/  F2FP.BF16.PACK_AB R31, RZ, R2 ;  /* 0x00000002ff1f723e */ /* 0x010fe200000010ff */
[----:B------:R-:W-:Y:S05]  /*8c60*/  BRA `(.L_x_9316) ;  /* 0x00000c4000007947 */ /* 0x000fea0003800000 */
.L_x_9322:
[----:B----4-:R-:W4:Y:S02]  /*8c70*/  LDG.E.U16 R2, [R2.64] ;  /* 0x0000002402027981 */ /* 0x010f24000c1e1500 */
[----:B----4-:R-:W-:-:S05]  /*8c80*/  HADD2.F32 R0, -RZ, R2.H0_H0 ;  /* 0x20000002ff007230 */ /* 0x010fca0000004100 */
[----:B------:R-:W-:-:S04]  /*8c90*/  F2FP.BF16.PACK_AB R0, RZ, R0 ;  /* 0x00000000ff00723e */ /* 0x000fc800000010ff */
[----:B------:R-:W-:Y:S01]  /*8ca0*/  PRMT R31, R0, 0x7610, R31 ;  /* 0x00007610001f7816 */ /* 0x000fe2000000001f */
[----:B------:R-:W-:Y:S05]  /*8cb0*/  BRA `(.L_x_9316) ;  /* 0x00000bf000007947 */ /* 0x000fea0003800000 */
.L_x_9321:
[----:B----4-:R-:W4:Y:S02]  /*8cc0*/  LDG.E.64 R2, [R2.64] ;  /* 0x0000002402027981 */ /* 0x010f24000c1e1b00 */
[----:B----4-:R-:W0:Y:S01]  /*8cd0*/  F2F.F32.F64 R0, R2 ;  /* 0x0000000200007310 */ /* 0x010e220000301000 */
[----:B------:R-:W0:-:S14]  /*8ce0*/  DSETP.GEU.AND P0, PT, |R2|, c[0x2][0x0], PT ;  /* 0x008000000200762a */ /* 0x000e1c0003f0e200 */
[----:B0-----:R-:W-:-:S05]  /*8cf0*/  @!P0 FMUL R0, R0, 1.175494350822287508e-38 ;  /* 0x0080000000008820 */ /* 0x001fca0000400000 */
[----:B------:R-:W-:-:S04]  /*8d00*/  F2FP.BF16.PACK_AB R0, RZ, R0 ;  /* 0x00000000ff00723e */ /* 0x000fc800000010ff */
[----:B------:R-:W-:Y:S01]  /*8d10*/  PRMT R31, R0, 0x7610, R31 ;  /* 0x00007610001f7816 */ /* 0x000fe2000000001f */
[----:B------:R-:W-:Y:S05]  /*8d20*/  BRA `(.L_x_9316) ;  /* 0x00000b8000007947 */ /* 0x000fea0003800000 */
.L_x_9311:
        /* <DEDUP_REMOVED lines=10> */
[----:B------:R-:W-:-:S04]  /*8dd0*/  FSEL R0, RZ, 1, !P0 ;  /* 0x3f800000ff007808 */ /* 0x000fc80004000000 */
[----:B------:R-:W-:-:S04]  /*8de0*/  F2FP.BF16.PACK_AB R0, RZ, R0 ;  /* 0x00000000ff00723e */ /* 0x000fc800000010ff */
[----:B------:R-:W-:Y:S01]  /*8df0*/  PRMT R31, R0, 0x7610, R31 ;  /* 0x00007610001f7816 */ /* 0x000fe2000000001f */
[----:B------:R-:W-:Y:S05]  /*8e00*/  BRA `(.L_x_9316) ;  /* 0x00000aa000007947 */ /* 0x000fea0003800000 */
.L_x_9325:
[----:B----4-:R-:W4:Y:S02]  /*8e10*/  LDG.E.64 R2, [R2.64] ;  /* 0x0000002402027981 */ /* 0x010f24000c1e1b00 */
[----:B----4-:R-:W0:Y:S01]  /*8e20*/  F2F.F32.F64 R0, R2 ;  /* 0x0000000200007310 */ /* 0x010e220000301000 */
[----:B------:R-:W0:-:S14]  /*8e30*/  DSETP.GEU.AND P0, PT, |R2|, c[0x2][0x0], PT ;  /* 0x008000000200762a */ /* 0x000e1c0003f0e200 */
[----:B0-----:R-:W-:-:S05]  /*8e40*/  @!P0 FMUL R0, R0, 1.175494350822287508e-38 ;  /* 0x0080000000008820 */ /* 0x001fca0000400000 */
[----:B------:R-:W-:-:S04]  /*8e50*/  F2FP.BF16.PACK_AB R0, RZ, R0 ;  /* 0x00000000ff00723e */ /* 0x000fc800000010ff */
[----:B------:R-:W-:Y:S01]  /*8e60*/  PRMT R31, R0, 0x7610, R31 ;  /* 0x00007610001f7816 */ /* 0x000fe2000000001f */
[----:B------:R-:W-:Y:S05]  /*8e70*/  BRA `(.L_x_9316) ;  /* 0x00000a3000007947 */ /* 0x000fea0003800000 */
.L_x_9324:
        /* <DEDUP_REMOVED lines=28> */
.L_x_9327:
        /* <DEDUP_REMOVED lines=15> */
.L_x_9326:
[----:B------:R0:W5:Y:S01]  /*9130*/  LDG.E.U16 R31, [R2.64] ;  /* 0x00000024021f7981 */ /* 0x000162000c1e1500 */
[----:B------:R-:W-:Y:S05]  /*9140*/  BRA `(.L_x_9316) ;  /* 0x0000076000007947 */ /* 0x000fea0003800000 */
.L_x_9323:
        /* <DEDUP_REMOVED lines=9> */
[----:B----4-:R-:W0:Y:S02]  /*91e0*/  I2F.U16 R0, R0 ;  /* 0x0000000000007306 */ /* 0x010e240000101000 */
[----:B0-----:R-:W-:Y:S01]  /*91f0*/  F2FP.BF16.PACK_AB R31, RZ, R0 ;  /* 0x00000000ff1f723e */ /* 0x001fe200000010ff */
[----:B------:R-:W-:Y:S05]  /*9200*/  BRA `(.L_x_9316) ;  /* 0x000006a000007947 */ /* 0x000fea0003800000 */
.L_x_9330:
        /* <DEDUP_REMOVED lines=21> */
.L_x_9334:
[----:B------:R-:W-:Y:S05]  /*9360*/  BSYNC B1 ;  /* 0x0000000000017941 */ /* 0x000fea0003800000 */
.L_x_9333:
[----:B------:R-:W-:Y:S01]  /*9370*/  LEA R3, R0, 0x3b800000, 0x17 ;  /* 0x3b80000000037811 */ /* 0x000fe200078eb8ff */
[----:B------:R-:W-:-:S05]  /*9380*/  IMAD.SHL.U32 R0, R2, 0x100000, RZ ;  /* 0x0010000002007824 */ /* 0x000fca00078e00ff */
[----:B------:R-:W-:Y:S02]  /*9390*/  LOP3.LUT R0, R3, R0, R4, 0xfe, !PT ;  /* 0x0000000003007212 */ /* 0x000fe400078efe04 */
.L_x_9332:
[----:B------:R-:W-:Y:S05]  /*93a0*/  BSYNC B0 ;  /* 0x0000000000007941 */ /* 0x000fea0003800000 */
.L_x_9331:
[----:B------:R-:W-:-:S04]  /*93b0*/  F2FP.BF16.PACK_AB R0, RZ, R0 ;  /* 0x00000000ff00723e */ /* 0x000fc800000010ff */
[----:B------:R-:W-:Y:S01]  /*93c0*/  PRMT R31, R0, 0x7610, R31 ;  /* 0x00007610001f7816 */ /* 0x000fe2000000001f */
[----:B------:R-:W-:Y:S05]  /*93d0*/  BRA `(.L_x_9316) ;  /* 0x000004d000007947 */ /* 0x000fea0003800000 */
.L_x_9329:
        /* <DEDUP_REMOVED lines=21> */
.L_x_9338:
[----:B------:R-:W-:Y:S05]  /*9530*/  BSYNC B1 ;  /* 0x0000000000017941 */ /* 0x000fea0003800000 */
.L_x_9337:
[----:B------:R-:W-:Y:S01]  /*9540*/  LEA R3, R0, 0x37800000, 0x17 ;  /* 0x3780000000037811 */ /* 0x000fe200078eb8ff */
[----:B------:R-:W-:-:S05]  /*9550*/  IMAD.SHL.U32 R0, R2, 0x200000, RZ ;  /* 0x0020000002007824 */ /* 0x000fca00078e00ff */
[----:B------:R-:W-:Y:S02]  /*9560*/  LOP3.LUT R0, R3, R0, R4, 0xfe, !PT ;  /* 0x0000000003007212 */ /* 0x000fe400078efe04 */
.L_x_9336:
[----:B------:R-:W-:Y:S05]  /*9570*/  BSYNC B0 ;  /* 0x0000000000007941 */ /* 0x000fea0003800000 */
.L_x_9335:
[----:B------:R-:W-:-:S04]  /*9580*/  F2FP.BF16.PACK_AB R0, RZ, R0 ;  /* 0x00000000ff00723e */ /* 0x000fc800000010ff */
[----:B------:R-:W-:Y:S01]  /*9590*/  PRMT R31, R0, 0x7610, R31 ;  /* 0x00007610001f7816 */ /* 0x000fe2000000001f */
[----:B------:R-:W-:Y:S05]  /*95a0*/  BRA `(.L_x_9316) ;  /* 0x0000030000007947 */ /* 0x000fea0003800000 */
.L_x_9328:
        /* <DEDUP_REMOVED lines=14> */
.L_x_9342:
[----:B------:R-:W-:Y:S05]  /*9690*/  BSYNC B0 ;  /* 0x0000000000007941 */ /* 0x000fea0003800000 */
.L_x_9341:
[----:B------:R-:W-:-:S04]  /*96a0*/  F2FP.BF16.PACK_AB R0, RZ, R0 ;  /* 0x00000000ff00723e */ /* 0x000fc800000010ff */
[----:B------:R-:W-:Y:S01]  /*96b0*/  PRMT R31, R0, 0x7610, R31 ;  /* 0x00007610001f7816 */ /* 0x000fe2000000001f */
[----:B------:R-:W-:Y:S05]  /*96c0*/  BRA `(.L_x_9316) ;  /* 0x000001e000007947 */ /* 0x000fea0003800000 */
.L_x_9315:
        /* <DEDUP_REMOVED lines=19> */
[----:B------:R-:W-:Y:S01]  /*9800*/  PRMT R31, RZ, 0x7610, R31 ;  /* 0x00007610ff1f7816 */ /* 0x000fe2000000001f */
[----:B------:R-:W-:Y:S05]  /*9810*/  BRA `(.L_x_9316) ;  /* 0x0000009000007947 */ /* 0x000fea0003800000 */
.L_x_9340:
[----:B----4-:R-:W4:Y:S02]  /*9820*/  LDG.E.64 R2, [R2.64] ;  /* 0x0000002402027981 */ /* 0x010f24000c1e1b00 */
[----:B----4-:R-:W0:Y:S02]  /*9830*/  I2F.U64 R0, R2 ;  /* 0x0000000200007312 */ /* 0x010e240000301000 */
[----:B0-----:R-:W-:-:S04]  /*9840*/  F2FP.BF16.PACK_AB R0, RZ, R0 ;  /* 0x00000000ff00723e */ /* 0x001fc800000010ff */
[----:B------:R-:W-:Y:S01]  /*9850*/  PRMT R31, R0, 0x7610, R31 ;  /* 0x00007610001f7816 */ /* 0x000fe2000000001f */
[----:B------:R-:W-:Y:S05]  /*9860*/  BRA `(.L_x_9316) ;  /* 0x0000004000007947 */ /* 0x000fea0003800000 */
.L_x_9339:
[----:B----4-:R-:W4:Y:S02]  /*9870*/  LDG.E R2, [R2.64] ;  /* 0x0000002402027981 */ /* 0x010f24000c1e1900 */
[----:B----4-:R-:W0:Y:S02]  /*9880*/  I2F.U32 R0, R2 ;  /* 0x0000000200007306 */ /* 0x010e240000201000 */
[----:B0-----:R-:W-:-:S04]  /*9890*/  F2FP.BF16.PACK_AB R0, RZ, R0 ;  /* 0x00000000ff00723e */ /* 0x001fc800000010ff */
[----:B------:R-:W-:Y:S02]  /*98a0*/  PRMT R31, R0, 0x7610, R31 ;  /* 0x00007610001f7816 */ /* 0x000fe4000000001f */
.L_x_9316:
        /* <DEDUP_REMOVED lines=18> */
.L_x_9347:
[----:B----4-:R-:W4:Y:S02]  /*99d0*/  LDG.E.U8 R2, [R2.64] ;  /* 0x0000002402027981 */ /* 0x010f24000c1e1100 */
[----:B----4-:R0:W4:Y:S01]  /*99e0*/  I2F.U16 R35, R2 ;  /* 0x0000000200237306 */ /* 0x0101220000101000 */
[----:B------:R-:W-:Y:S05]  /*99f0*/  BRA `(.L_x_9349) ;  /* 0x00000ca000007947 */ /* 0x000fea0003800000 */
.L_x_9346:
        /* <DEDUP_REMOVED lines=9> */
.L_x_9351:
[----:B----4-:R-:W4:Y:S02]  /*9a90*/  LDG.E R2, [R2.64] ;  /* 0x0000002402027981 */ /* 0x010f24000c1e1900 */
[----:B----4-:R0:W4:Y:S01]  /*9aa0*/  I2F R35, R2 ;  /* 0x0000000200237306 */ /* 0x0101220000201400 */
[----:B------:R-:W-:Y:S05]  /*9ab0*/  BRA `(.L_x_9349) ;  /* 0x00000be000007947 */ /* 0x000fea0003800000 */
.L_x_9350:
[----:B----4-:R-:W4:Y:S02]  /*9ac0*/  LDG.E.U16 R2, [R2.64] ;  /* 0x0000002402027981 */ /* 0x010f24000c1e1500 */
[----:B----4-:R0:W4:Y:S01]  /*9ad0*/  I2F.S16 R35, R2 ;  /* 0x0000000200237306 */ /* 0x0101220000101400 */
[----:B------:R-:W-:Y:S05]  /*9ae0*/  BRA `(.L_x_9349) ;  /* 0x00000bb000007947 */ /* 0x000fea0003800000 */
.L_x_9345:
        /* <DEDUP_REMOVED lines=8> */
.L_x_9353:
[----:B----4-:R-:W4:Y:S02]  /*9b70*/  LDG.E.U16 R2, [R2.64] ;  /* 0x0000002402027981 */ /* 0x010f24000c1e1500 */
[----:B----4-:R-:W-:Y:S01]  /*9b80*/  HADD2.F32 R35, -RZ, R2.H0_H0 ;  /* 0x20000002ff237230 */ /* 0x010fe20000004100 */
[----:B------:R-:W-:Y:S05]  /*9b90*/  BRA `(.L_x_9349) ;  /* 0x00000b0000007947 */ /* 0x000fea0003800000 */
.L_x_9352:
        /* <DEDUP_REMOVED lines=8> */
.L_x_9355:
[----:B----4-:R-:W4:Y:S02]  /*9c20*/  LDG.E.U16 R2, [R2.64] ;  /* 0x0000002402027981 */ /* 0x010f24000c1e1500 */
[----:B----4-:R-:W-:Y:S01]  /*9c30*/  HADD2.F32 R35, -RZ, R2.H0_H0 ;  /* 0x20000002ff237230 */ /* 0x010fe20000004100 */
[----:B------:R-:W-:Y:S05]  /*9c40*/  BRA `(.L_x_9349) ;  /* 0x00000a5000007947 */ /* 0x000fea0003800000 */
.L_x_9354:
[----:B----4-:R-:W4:Y:S02]  /*9c50*/  LDG.E.64 R2, [R2.64] ;  /* 0x0000002402027981 */ /* 0x010f24000c1e1b00 */
[----:B----4-:R-:W0:Y:S01]  /*9c60*/  F2F.F32.F64 R35, R2 ;  /* 0x0000000200237310 */ /* 0x010e220000301000 */
[----:B------:R-:W0:-:S14]  /*9c70*/  DSETP.GEU.AND P0, PT, |R2|, c[0x2][0x0], PT ;  /* 0x008000000200762a */ /* 0x000e1c0003f0e200 */
[----:B0-----:R-:W-:Y:S01]  /*9c80*/  @!P0 FMUL R35, R35, 1.175494350822287508e-38 ;  /* 0x0080000023238820 */ /* 0x001fe20000400000 */
[----:B------:R-:W-:Y:S05]  /*9c90*/  BRA `(.L_x_9349) ;  /* 0x00000a0000007947 */ /* 0x000fea0003800000 */
.L_x_9344:
        /* <DEDUP_REMOVED lines=12> */
.L_x_9358:
[----:B----4-:R-:W4:Y:S02]  /*9d60*/  LDG.E.64 R2, [R2.64] ;  /* 0x0000002402027981 */ /* 0x010f24000c1e1b00 */
[----:B----4-:R-:W0:Y:S01]  /*9d70*/  F2F.F32.F64 R35, R2 ;  /* 0x0000000200237310 */ /* 0x010e220000301000 */
[----:B------:R-:W0:-:S14]  /*9d80*/  DSETP.GEU.AND P0, PT, |R2|, c[0x2][0x0], PT ;  /* 0x008000000200762a */ /* 0x000e1c0003f0e200 */
[----:B0-----:R-:W-:Y:S01]  /*9d90*/  @!P0 FMUL R35, R35, 1.175494350822287508e-38 ;  /* 0x0080000023238820 */ /* 0x001fe20000400000 */
[----:B------:R-:W-:Y:S05]  /*9da0*/  BRA `(.L_x_9349) ;  /* 0x000008f000007947 */ /* 0x000fea0003800000 */
.L_x_9357:
        /* <DEDUP_REMOVED lines=26> */
.L_x_9360:
        /* <DEDUP_REMOVED lines=13> */
.L_x_9359:
[----:B----4-:R-:W4:Y:S02]  /*a020*/  LDG.E.U16 R2, [R2.64] ;  /* 0x0000002402027981 */ /* 0x010f24000c1e1500 */
[----:B----4-:R-:W-:Y:S01]  /*a030*/  PRMT R35, RZ, 0x5410, R2 ;  /* 0x00005410ff237816 */ /* 0x010fe20000000002 */
[----:B------:R-:W-:Y:S05]  /*a040*/  BRA `(.L_x_9349) ;  /* 0x0000065000007947 */ /* 0x000fea0003800000 */
.L_x_9356:
        /* <DEDUP_REMOVED lines=11> */
.L_x_9363:
        /* <DEDUP_REMOVED lines=20> */
.L_x_9365:
[----:B------:R-:W-:Y:S05]  /*a240*/  BSYNC B0 ;  /* 0x0000000000007941 */ /* 0x000fea0003800000 */
.L_x_9364:
[----:B------:R-:W-:Y:S01]  /*a250*/  IMAD.SHL.U32 R2, R2, 0x100000, RZ ;  /* 0x0010000002027824 */ /* 0x000fe200078e00ff */
[----:B------:R-:W-:-:S04]  /*a260*/  LEA R0, R0, 0x3b800000, 0x17 ;  /* 0x3b80000000007811 */ /* 0x000fc800078eb8ff */
[----:B------:R-:W-:Y:S01]  /*a270*/  LOP3.LUT R35, R0, R2, R35, 0xfe, !PT ;  /* 0x0000000200237212 */ /* 0x000fe200078efe23 */
[----:B------:R-:W-:Y:S05]  /*a280*/  BRA `(.L_x_9349) ;  /* 0x0000041000007947 */ /* 0x000fea0003800000 */
.L_x_9362:
        /* <DEDUP_REMOVED lines=20> */
.L_x_9367:
[----:B------:R-:W-:Y:S05]  /*a3d0*/  BSYNC B0 ;  /* 0x0000000000007941 */ /* 0x000fea0003800000 */
.L_x_9366:
[----:B------:R-:W-:Y:S01]  /*a3e0*/  IMAD.SHL.U32 R2, R2, 0x200000, RZ ;  /* 0x0020000002027824 */ /* 0x000fe200078e00ff */
[----:B------:R-:W-:-:S04]  /*a3f0*/  LEA R0, R0, 0x37800000, 0x17 ;  /* 0x3780000000007811 */ /* 0x000fc800078eb8ff */
[----:B------:R-:W-:Y:S01]  /*a400*/  LOP3.LUT R35, R0, R2, R35, 0xfe, !PT ;  /* 0x0000000200237212 */ /* 0x000fe200078efe23 */
[----:B------:R-:W-:Y:S05]  /*a410*/  BRA `(.L_x_9349) ;  /* 0x0000028000007947 */ /* 0x000fea0003800000 */
.L_x_9361:
        /* <DEDUP_REMOVED lines=14> */
.L_x_9348:
        /* <DEDUP_REMOVED lines=21> */
.L_x_9369:
[----:B----4-:R-:W4:Y:S02]  /*a650*/  LDG.E.64 R2, [R2.64] ;  /* 0x0000002402027981 */ /* 0x010f24000c1e1b00 */
[----:B----4-:R0:W4:Y:S01]  /*a660*/  I2F.U64 R35, R2 ;  /* 0x0000000200237312 */ /* 0x0101220000301000 */
[----:B------:R-:W-:Y:S05]  /*a670*/  BRA `(.L_x_9349) ;  /* 0x0000002000007947 */ /* 0x000fea0003800000 */
.L_x_9368:
[----:B----4-:R-:W4:Y:S02]  /*a680*/  LDG.E R2, [R2.64] ;  /* 0x0000002402027981 */ /* 0x010f24000c1e1900 */
[----:B----4-:R0:W4:Y:S02]  /*a690*/  I2F.U32 R35, R2 ;  /* 0x0000000200237306 */ /* 0x0101240000201000 */
.L_x_9349:
[----:B------:R-:W-:Y:S05]  /*a6a0*/  BSYNC B6 ;  /* 0x0000000000067941 */ /* 0x000fea0003800000 */
.L_x_9343:
        /* <DEDUP_REMOVED lines=17> */
.L_x_9373:
[----:B----4-:R-:W4:Y:S02]  /*a7c0*/  LDG.E.U8 R2, [R2.64] ;  /* 0x0000002402027981 */ /* 0x010f24000c1e1100 */
[----:B----4-:R0:W4:Y:S01]  /*a7d0*/  I2F.U16 R30, R2 ;  /* 0x00000002001e7306 */ /* 0x0101220000101000 */
[----:B------:R-:W-:Y:S05]  /*a7e0*/  BRA `(.L_x_9310) ;  /* 0x00000c7000007947 */ /* 0x000fea0003800000 */
.L_x_9372:
        /* <DEDUP_REMOVED lines=9> */
.L_x_9376:
[----:B----4-:R-:W4:Y:S02]  /*a880*/  LDG.E R2, [R2.64] ;  /* 0x0000002402027981 */ /* 0x010f24000c1e1900 */
[----:B----4-:R0:W4:Y:S01]  /*a890*/  I2F R30, R2 ;  /* 0x00000002001e7306 */ /* 0x0101220000201400 */
[----:B------:R-:W-:Y:S05]  /*a8a0*/  BRA `(.L_x_9310) ;  /* 0x00000bb000007947 */ /* 0x000fea0003800000 */
.L_x_9375:
[----:B----4-:R-:W4:Y:S02]  /*a8b0*/  LDG.E.U16 R2, [R2.64] ;  /* 0x0000002402027981 */ /* 0x010f24000c1e1500 */
[----:B----4-:R0:W4:Y:S01]  /*a8c0*/  I2F.S16 R30, R2 ;  /* 0x00000002001e7306 */ /* 0x0101220000101400 */
[----:B------:R-:W-:Y:S05]  /*a8d0*/  BRA `(.L_x_9310) ;  /* 0x00000b8000007947 */ /* 0x000fea0003800000 */
.L_x_9371:
        /* <DEDUP_REMOVED lines=8> */
.L_x_9378:
[----:B----4-:R-:W4:Y:S02]  /*a960*/  LDG.E.U16 R2, [R2.64] ;  /* 0x0000002402027981 */ /* 0x010f24000c1e1500 */
[----:B----4-:R-:W-:Y:S01]  /*a970*/  HADD2.F32 R30, -RZ, R2.H0_H0 ;  /* 0x20000002ff1e7230 */ /* 0x010fe20000004100 */
[----:B------:R-:W-:Y:S05]  /*a980*/  BRA `(.L_x_9310) ;  /* 0x00000ad000007947 */ /* 0x000fea0003800000 */
.L_x_9377:
        /* <DEDUP_REMOVED lines=8> */
.L_x_9380:
[----:B----4-:R-:W4:Y:S02]  /*aa10*/  LDG.E.U16 R2, [R2.64] ;  /* 0x0000002402027981 */ /* 0x010f24000c1e1500 */
[----:B----4-:R-:W-:Y:S01]  /*aa20*/  HADD2.F32 R30, -RZ, R2.H0_H0 ;  /* 0x20000002ff1e7230 */ /* 0x010fe20000004100 */
[----:B------:R-:W-:Y:S05]  /*aa30*/  BRA `(.L_x_9310) ;  /* 0x00000a2000007947 */ /* 0x000fea0003800000 */
.L_x_9379:
[----:B----4-:R-:W4:Y:S02]  /*aa40*/  LDG.E.64 R2, [R2.64] ;  /* 0x0000002402027981 */ /* 0x010f24000c1e1b00 */
[----:B----4-:R-:W0:Y:S01]  /*aa50*/  F2F.F32.F64 R30, R2 ;  /* 0x00000002001e7310 */ /* 0x010e220000301000 */
[----:B------:R-:W0:-:S14]  /*aa60*/  DSETP.GEU.AND P0, PT, |R2|, c[0x2][0x0], PT ;  /* 0x008000000200762a */ /* 0x000e1c0003f0e200 */
[----:B0-----:R-:W-:Y:S01]  /*aa70*/  @!P0 FMUL R30, R30, 1.175494350822287508e-38 ;  /* 0x008000001e1e8820 */ /* 0x001fe20000400000 */
[----:B------:R-:W-:Y:S05]  /*aa80*/  BRA `(.L_x_9310) ;  /* 0x000009d000007947 */ /* 0x000fea0003800000 */
.L_x_9370:
        /* <DEDUP_REMOVED lines=12> */
.L_x_9383:
[----:B----4-:R-:W4:Y:S02]  /*ab50*/  LDG.E.64 R2, [R2.64] ;  /* 0x0000002402027981 */ /* 0x010f24000c1e1b00 */
[----:B----4-:R-:W0:Y:S01]  /*ab60*/  F2F.F32.F64 R30, R2 ;  /* 0x00000002001e7310 */ /* 0x010e220000301000 */
[----:B------:R-:W0:-:S14]  /*ab70*/  DSETP.GEU.AND P0, PT, |R2|, c[0x2][0x0], PT ;  /* 0x008000000200762a */ /* 0x000e1c0003f0e200 */
[----:B0-----:R-:W-:Y:S01]  /*ab80*/  @!P0 FMUL R30, R30, 1.175494350822287508e-38 ;  /* 0x008000001e1e8820 */ /* 0x001fe20000400000 */
[----:B------:R-:W-:Y:S05]  /*ab90*/  BRA `(.L_x_9310) ;  /* 0x000008c000007947 */ /* 0x000fea0003800000 */
.L_x_9382:
        /* <DEDUP_REMOVED lines=26> */
.L_x_9385:
        /* <DEDUP_REMOVED lines=13> */
.L_x_9384:
[----:B----4-:R-:W4:Y:S02]  /*ae10*/  LDG.E.U16 R2, [R2.64] ;  /* 0x0000002402027981 */ /* 0x010f24000c1e1500 */
[----:B----4-:R-:W-:Y:S01]  /*ae20*/  PRMT R30, RZ, 0x5410, R2 ;  /* 0x00005410ff1e7816 */ /* 0x010fe20000000002 */
[----:B------:R-:W-:Y:S05]  /*ae30*/  BRA `(.L_x_9310) ;  /* 0x0000062000007947 */ /* 0x000fea0003800000 */
.L_x_9381:
        /* <DEDUP_REMOVED lines=11> */
.L_x_9388:
        /* <DEDUP_REMOVED lines=19> */
.L_x_9390:
[----:B------:R-:W-:Y:S05]  /*b020*/  BSYNC B0 ;  /* 0x0000000000007941 */ /* 0x000fea0003800000 */
.L_x_9389:
[----:B------:R-:W-:Y:S01]  /*b030*/  IMAD.SHL.U32 R2, R2, 0x100000, RZ ;  /* 0x0010000002027824 */ /* 0x000fe200078e00ff */
[----:B------:R-:W-:-:S04]  /*b040*/  LEA R3, R0, 0x3b800000, 0x17 ;  /* 0x3b80000000037811 */ /* 0x000fc800078eb8ff */
[----:B------:R-:W-:Y:S01]  /*b050*/  LOP3.LUT R30, R3, R2, R30, 0xfe, !PT ;  /* 0x00000002031e7212 */ /* 0x000fe200078efe1e */
[----:B------:R-:W-:Y:S05]  /*b060*/  BRA `(.L_x_9310) ;  /* 0x000003f000007947 */ /* 0x000fea0003800000 */
.L_x_9387:
        /* <DEDUP_REMOVED lines=19> */
.L_x_9392:
[----:B------:R-:W-:Y:S05]  /*b1a0*/  BSYNC B0 ;  /* 0x0000000000007941 */ /* 0x000fea0003800000 */
.L_x_9391:
[----:B------:R-:W-:Y:S01]  /*b1b0*/  IMAD.SHL.U32 R2, R2, 0x200000, RZ ;  /* 0x0020000002027824 */ /* 0x000fe200078e00ff */
[----:B------:R-:W-:-:S04]  /*b1c0*/  LEA R3, R0, 0x37800000, 0x17 ;  /* 0x3780000000037811 */ /* 0x000fc800078eb8ff */
[----:B------:R-:W-:Y:S01]  /*b1d0*/  LOP3.LUT R30, R3, R2, R30, 0xfe, !PT ;  /* 0x00000002031e7212 */ /* 0x000fe200078efe1e */
[----:B------:R-:W-:Y:S05]  /*b1e0*/  BRA `(.L_x_9310) ;  /* 0x0000027000007947 */ /* 0x000fea0003800000 */
.L_x_9386:
        /* <DEDUP_REMOVED lines=14> */
.L_x_9374:
        /* <DEDUP_REMOVED lines=20> */
.L_x_9394:
[----:B----4-:R-:W4:Y:S02]  /*b410*/  LDG.E.64 R2, [R2.64] ;  /* 0x0000002402027981 */ /* 0x010f24000c1e1b00 */
[----:B----4-:R0:W4:Y:S01]  /*b420*/  I2F.U64 R30, R2 ;  /* 0x00000002001e7312 */ /* 0x0101220000301000 */
[----:B------:R-:W-:Y:S05]  /*b430*/  BRA `(.L_x_9310) ;  /* 0x0000002000007947 */ /* 0x000fea0003800000 */
.L_x_9393:
[----:B----4-:R-:W4:Y:S02]  /*b440*/  LDG.E R2, [R2.64] ;  /* 0x0000002402027981 */ /* 0x010f24000c1e1900 */
[----:B----4-:R0:W4:Y:S02]  /*b450*/  I2F.U32 R30, R2 ;  /* 0x00000002001e7306 */ /* 0x0101240000201000 */
.L_x_9310:
[----:B------:R-:W-:Y:S05]  /*b460*/  BSYNC B7 ;  /* 0x0000000000077941 */ /* 0x000fea0003800000 */
.L_x_9309:
[----:B------:R-:W0:Y:S01]  /*b470*/  S2R R19, SR_TID.X ;  /* 0x0000000000137919 */ /* 0x000e220000002100 */
[----:B------:R-:W4:Y:S01]  /*b480*/  LDC.U8 R17, c[0x0][0x19c] ;  /* 0x00006700ff117b82 */ /* 0x000f220000000000 */
[----:B------:R-:W-:Y:S01]  /*b490*/  BSSY B6, `(.L_x_9395) ;  /* 0x000012b000067945 */ /* 0x000fe20003800000 */
[C---:B0-----:R-:W-:Y:S02]  /*b4a0*/  ISETP.GE.AND P3, PT, R19.reuse, R24, PT ;  /* 0x000000181300720c */ /* 0x041fe40003f66270 */
[----:B------:R-:W-:-:S02]  /*b4b0*/  IADD3 R3, R19, 0x100, RZ ;  /* 0x0000010013037810 */ /* 0x000fc40007ffe0ff */
[C---:B------:R-:W-:Y:S02]  /*b4c0*/  IADD3 R5, R19.reuse, 0x180, RZ ;  /* 0x0000018013057810 */ /* 0x040fe40007ffe0ff */
[----:B------:R-:W-:Y:S02]  /*b4d0*/  IADD3 R37, R19, 0x80, RZ ;  /* 0x0000008013257810 */ /* 0x000fe40007ffe0ff */
[-C--:B------:R-:W-:Y:S02]  /*b4e0*/  ISETP.GE.AND P1, PT, R3, R24.reuse, PT ;  /* 0x000000180300720c */ /* 0x080fe40003f26270 */
[-C--:B------:R-:W-:Y:S02]  /*b4f0*/  ISETP.GE.AND P2, PT, R5, R24.reuse, PT ;  /* 0x000000180500720c */ /* 0x080fe40003f46270 */
[----:B------:R-:W-:Y:S02]  /*b500*/  ISETP.GE.AND P0, PT, R37, R24, PT ;  /* 0x000000182500720c */ /* 0x000fe40003f06270 */
[----:B-----5:R-:W-:-:S05]  /*b510*/  @!P3 PRMT R3, RZ, 0x5410, R26 ;  /* 0x00005410ff03b816 */ /* 0x020fca000000001a */
[----:B--2---:R-:W-:Y:S02]  /*b520*/  @!P3 FMUL.FTZ R28, R3, R28 ;  /* 0x0000001c031cb220 */ /* 0x004fe40000410000 */
[----:B------:R-:W-:Y:S02]  /*b530*/  @!P1 PRMT R3, RZ, 0x5410, R32 ;  /* 0x00005410ff039816 */ /* 0x000fe40000000020 */
[----:B------:R-:W-:Y:S01]  /*b540*/  @!P2 PRMT R31, RZ, 0x5410, R31 ;  /* 0x00005410ff1fa816 */ /* 0x000fe2000000001f */
[----:B------:R-:W-:Y:S01]  /*b550*/  @!P3 FMUL.FTZ R28, R28, R27 ;  /* 0x0000001b1c1cb220 */ /* 0x000fe20000410000 */
[----:B------:R-:W-:Y:S01]  /*b560*/  @!P0 PRMT R0, RZ, 0x5410, R25 ;  /* 0x00005410ff008816 */ /* 0x000fe20000000019 */
[----:B----4-:R-:W-:Y:S02]  /*b570*/  @!P1 FMUL.FTZ R34, R3, R34 ;  /* 0x0000002203229220 */ /* 0x010fe40000410000 */
[----:B------:R-:W-:Y:S01]  /*b580*/  @!P2 FMUL.FTZ R30, R31, R30 ;  /* 0x0000001e1f1ea220 */ /* 0x000fe20000410000 */
[----:B------:R-:W-:Y:S01]  /*b590*/  @!P3 F2FP.BF16.PACK_AB R28, RZ, R28 ;  /* 0x0000001cff1cb23e */ /* 0x000fe200000010ff */
[----:B---3--:R-:W-:-:S02]  /*b5a0*/  @!P0 FMUL.FTZ R0, R0, R29 ;  /* 0x0000001d00008220 */ /* 0x008fc40000410000 */
[----:B------:R-:W-:Y:S02]  /*b5b0*/  @!P1 FMUL.FTZ R22, R34, R33 ;  /* 0x0000002122169220 */ /* 0x000fe40000410000 */
[----:B------:R-:W-:Y:S02]  /*b5c0*/  @!P2 FMUL.FTZ R18, R30, R35 ;  /* 0x000000231e12a220 */ /* 0x000fe40000410000 */
[----:B-1----:R-:W-:Y:S01]  /*b5d0*/  @!P0 FMUL.FTZ R23, R0, R23 ;  /* 0x0000001700178220 */ /* 0x002fe20000410000 */
[----:B------:R-:W-:Y:S02]  /*b5e0*/  @!P1 F2FP.BF16.PACK_AB R22, RZ, R22 ;  /* 0x00000016ff16923e */ /* 0x000fe400000010ff */
        /* <DEDUP_REMOVED lines=24> */
.L_x_9400:
[----:B------:R-:W-:Y:S01]  /*b770*/  PRMT R5, RZ, 0x5410, R28 ;  /* 0x00005410ff057816 */ /* 0x000fe2000000001c */
[----:B------:R-:W-:-:S05]  /*b780*/  IMAD.MOV.U32 R19, RZ, RZ, R37 ;  /* 0x000000ffff137224 */ /* 0x000fca00078e0025 */
[----:B------:R-:W0:Y:S02]  /*b790*/  F2I.S64.TRUNC R4, R5 ;  /* 0x0000000500047311 */ /* 0x000e24000020d900 */
[----:B0-----:R0:W-:Y:S01]  /*b7a0*/  STG.E.U8 [R2.64], R4 ;  /* 0x0000000402007986 */ /* 0x0011e2000c101124 */
[----:B------:R-:W-:Y:S05]  /*b7b0*/  BRA `(.L_x_9396) ;  /* 0x00000f8000007947 */ /* 0x000fea0003800000 */
.L_x_9399:
        /* <DEDUP_REMOVED lines=11> */
.L_x_9403:
[----:B------:R-:W-:Y:S01]  /*b870*/  PRMT R28, RZ, 0x5410, R28 ;  /* 0x00005410ff1c7816 */ /* 0x000fe2000000001c */
[----:B------:R-:W-:-:S03]  /*b880*/  IMAD.MOV.U32 R19, RZ, RZ, R37 ;  /* 0x000000ffff137224 */ /* 0x000fc600078e0025 */
[----:B------:R-:W0:Y:S02]  /*b890*/  F2I.FTZ.TRUNC.NTZ R5, R28 ;  /* 0x0000001c00057305 */ /* 0x000e24000021f100 */
[----:B0-----:R0:W-:Y:S01]  /*b8a0*/  STG.E [R2.64], R5 ;  /* 0x0000000502007986 */ /* 0x0011e2000c101924 */
[----:B------:R-:W-:Y:S05]  /*b8b0*/  BRA `(.L_x_9396) ;  /* 0x00000e8000007947 */ /* 0x000fea0003800000 */
.L_x_9402:
[----:B------:R-:W-:Y:S01]  /*b8c0*/  PRMT R28, RZ, 0x5410, R28 ;  /* 0x00005410ff1c7816 */ /* 0x000fe2000000001c */
[----:B------:R-:W-:-:S03]  /*b8d0*/  IMAD.MOV.U32 R19, RZ, RZ, R37 ;  /* 0x000000ffff137224 */ /* 0x000fc600078e0025 */
[----:B------:R-:W0:Y:S02]  /*b8e0*/  F2I.FTZ.TRUNC.NTZ R5, R28 ;  /* 0x0000001c00057305 */ /* 0x000e24000021f100 */
[----:B0-----:R0:W-:Y:S01]  /*b8f0*/  STG.E.U16 [R2.64], R5 ;  /* 0x0000000502007986 */ /* 0x0011e2000c101524 */
[----:B------:R-:W-:Y:S05]  /*b900*/  BRA `(.L_x_9396) ;  /* 0x00000e3000007947 */ /* 0x000fea0003800000 */
.L_x_9398:
        /* <DEDUP_REMOVED lines=10> */
.L_x_9405:
[----:B------:R-:W-:Y:S01]  /*b9b0*/  PRMT R0, RZ, 0x5410, R28 ;  /* 0x00005410ff007816 */ /* 0x000fe2000000001c */
[----:B------:R-:W-:-:S03]  /*b9c0*/  IMAD.MOV.U32 R19, RZ, RZ, R37 ;  /* 0x000000ffff137224 */ /* 0x000fc600078e0025 */
[----:B------:R-:W-:-:S05]  /*b9d0*/  F2FP.PACK_AB R0, RZ, R0 ;  /* 0x00000000ff00723e */ /* 0x000fca00000000ff */
[----:B------:R0:W-:Y:S01]  /*b9e0*/  STG.E.U16 [R2.64], R0 ;  /* 0x0000000002007986 */ /* 0x0001e2000c101524 */
[----:B------:R-:W-:Y:S05]  /*b9f0*/  BRA `(.L_x_9396) ;  /* 0x00000d4000007947 */ /* 0x000fea0003800000 */
.L_x_9404:
        /* <DEDUP_REMOVED lines=11> */
.L_x_9407:
[----:B------:R-:W-:Y:S01]  /*bab0*/  PRMT R28, RZ, 0x5410, R28 ;  /* 0x00005410ff1c7816 */ /* 0x000fe2000000001c */
[----:B------:R-:W-:-:S03]  /*bac0*/  IMAD.MOV.U32 R19, RZ, RZ, R37 ;  /* 0x000000ffff137224 */ /* 0x000fc600078e0025 */
[----:B------:R-:W-:-:S04]  /*bad0*/  F2FP.PACK_AB R5, RZ, R28 ;  /* 0x0000001cff05723e */ /* 0x000fc800000000ff */
[----:B------:R-:W-:-:S05]  /*bae0*/  PRMT R5, R5, 0x5410, RZ ;  /* 0x0000541005057816 */ /* 0x000fca00000000ff */
[----:B------:R0:W-:Y:S01]  /*baf0*/  STG.E [R2.64], R5 ;  /* 0x0000000502007986 */ /* 0x0001e2000c101924 */
[----:B------:R-:W-:Y:S05]  /*bb00*/  BRA `(.L_x_9396) ;  /* 0x00000c3000007947 */ /* 0x000fea0003800000 */
.L_x_9406:
[----:B------:R-:W-:Y:S01]  /*bb10*/  PRMT R4, RZ, 0x5410, R28 ;  /* 0x00005410ff047816 */ /* 0x000fe2000000001c */
[----:B------:R-:W-:-:S04]  /*bb20*/  IMAD.MOV.U32 R19, RZ, RZ, R37 ;  /* 0x000000ffff137224 */ /* 0x000fc800078e0025 */
[----:B------:R-:W-:-:S06]  /*bb30*/  FMUL.FTZ R4, R4, 1 ;  /* 0x3f80000004047820 */ /* 0x000fcc0000410000 */
[----:B------:R-:W0:Y:S02]  /*bb40*/  F2F.F64.F32 R4, R4 ;  /* 0x0000000400047310 */ /* 0x000e240000201800 */
[----:B0-----:R0:W-:Y:S01]  /*bb50*/  STG.E.64 [R2.64], R4 ;  /* 0x0000000402007986 */ /* 0x0011e2000c101b24 */
[----:B------:R-:W-:Y:S05]  /*bb60*/  BRA `(.L_x_9396) ;  /* 0x00000bd000007947 */ /* 0x000fea0003800000 */
.L_x_9397:
        /* <DEDUP_REMOVED lines=14> */
.L_x_9410:
[----:B------:R-:W-:Y:S01]  /*bc50*/  PRMT R28, RZ, 0x5410, R28 ;  /* 0x00005410ff1c7816 */ /* 0x000fe2000000001c */
[----:B------:R-:W-:Y:S01]  /*bc60*/  CS2R R6, SRZ ;  /* 0x0000000000067805 */ /* 0x000fe2000001ff00 */
[----:B------:R-:W-:-:S03]  /*bc70*/  IMAD.MOV.U32 R19, RZ, RZ, R37 ;  /* 0x000000ffff137224 */ /* 0x000fc600078e0025 */
[----:B------:R-:W-:-:S06]  /*bc80*/  FMUL.FTZ R4, R28, 1 ;  /* 0x3f8000001c047820 */ /* 0x000fcc0000410000 */
[----:B------:R-:W0:Y:S02]  /*bc90*/  F2F.F64.F32 R4, R4 ;  /* 0x0000000400047310 */ /* 0x000e240000201800 */
[----:B0-----:R0:W-:Y:S01]  /*bca0*/  STG.E.128 [R2.64], R4 ;  /* 0x0000000402007986 */ /* 0x0011e2000c101d24 */
[----:B------:R-:W-:Y:S05]  /*bcb0*/  BRA `(.L_x_9396) ;  /* 0x00000a8000007947 */ /* 0x000fea0003800000 */
.L_x_9409:
        /* <DEDUP_REMOVED lines=21> */
.L_x_9414:
[----:B------:R-:W-:Y:S05]  /*be10*/  BSYNC B0 ;  /* 0x0000000000007941 */ /* 0x000fea0003800000 */
.L_x_9413:
[----:B------:R-:W-:Y:S01]  /*be20*/  LOP3.LUT R5, R0, R5, RZ, 0xfc, !PT ;  /* 0x0000000500057212 */ /* 0x000fe200078efcff */
[----:B------:R-:W-:-:S04]  /*be30*/  IMAD.MOV.U32 R19, RZ, RZ, R37 ;  /* 0x000000ffff137224 */ /* 0x000fc800078e0025 */
[----:B------:R0:W-:Y:S01]  /*be40*/  STG.E.U8 [R2.64], R5 ;  /* 0x0000000502007986 */ /* 0x0001e2000c101124 */
[----:B------:R-:W-:Y:S05]  /*be50*/  BRA `(.L_x_9396) ;  /* 0x000008e000007947 */ /* 0x000fea0003800000 */
.L_x_9412:
        /* <DEDUP_REMOVED lines=13> */
.L_x_9416:
[----:B------:R-:W-:Y:S01]  /*bf30*/  IMAD.MOV.U32 R0, RZ, RZ, 0x7f ;  /* 0x0000007fff007424 */ /* 0x000fe200078e00ff */
[----:B------:R-:W-:-:S04]  /*bf40*/  ISETP.GT.U32.AND P0, PT, R4, 0x7f800000, PT ;  /* 0x7f8000000400780c */ /* 0x000fc80003f04070 */
[----:B------:R-:W-:-:S04]  /*bf50*/  SEL R0, R0, 0x7c, P0 ;  /* 0x0000007c00007807 */ /* 0x000fc80000000000 */
.L_x_9417:
[----:B------:R-:W-:Y:S05]  /*bf60*/  BSYNC B0 ;  /* 0x0000000000007941 */ /* 0x000fea0003800000 */
.L_x_9415:
[----:B------:R-:W-:Y:S01]  /*bf70*/  LOP3.LUT R4, R5, 0x80000000, RZ, 0xc0, !PT ;  /* 0x8000000005047812 */ /* 0x000fe200078ec0ff */
[----:B------:R-:W-:-:S03]  /*bf80*/  IMAD.MOV.U32 R19, RZ, RZ, R37 ;  /* 0x000000ffff137224 */ /* 0x000fc600078e0025 */
[----:B------:R-:W-:-:S04]  /*bf90*/  SHF.R.U32.HI R5, RZ, 0x18, R4 ;  /* 0x00000018ff057819 */ /* 0x000fc80000011604 */
[----:B------:R-:W-:-:S05]  /*bfa0*/  LOP3.LUT R5, R0, R5, RZ, 0xfc, !PT ;  /* 0x0000000500057212 */ /* 0x000fca00078efcff */
[----:B------:R0:W-:Y:S01]  /*bfb0*/  STG.E.U8 [R2.64], R5 ;  /* 0x0000000502007986 */ /* 0x0001e2000c101124 */
[----:B------:R-:W-:Y:S05]  /*bfc0*/  BRA `(.L_x_9396) ;  /* 0x0000077000007947 */ /* 0x000fea0003800000 */
.L_x_9411:
[----:B------:R0:W-:Y:S01]  /*bfd0*/  STG.E.U16 [R2.64], R28 ;  /* 0x0000001c02007986 */ /* 0x0001e2000c101524 */
[----:B------:R-:W-:Y:S01]  /*bfe0*/  IMAD.MOV.U32 R19, RZ, RZ, R37 ;  /* 0x000000ffff137224 */ /* 0x000fe200078e0025 */
[----:B------:R-:W-:Y:S05]  /*bff0*/  BRA `(.L_x_9396) ;  /* 0x0000074000007947 */ /* 0x000fea0003800000 */
.L_x_9408:
        /* <DEDUP_REMOVED lines=13> */
.L_x_9420:
        /* <DEDUP_REMOVED lines=17> */
.L_x_9423:
[----:B------:R-:W-:-:S04]  /*c1e0*/  LOP3.LUT R0, R7, 0x80000000, RZ, 0xc0, !PT ;  /* 0x8000000007007812 */ /* 0x000fc800078ec0ff */
[----:B------:R-:W-:-:S04]  /*c1f0*/  SHF.R.U32.HI R5, RZ, 0x18, R0 ;  /* 0x00000018ff057819 */ /* 0x000fc80000011600 */
[----:B------:R-:W-:-:S04]  /*c200*/  LOP3.LUT R4, R4, R5, RZ, 0xfc, !PT ;  /* 0x0000000504047212 */ /* 0x000fc800078efcff */
[----:B------:R-:W-:Y:S02]  /*c210*/  PRMT R0, R4, 0x7610, R0 ;  /* 0x0000761004007816 */ /* 0x000fe40000000000 */
.L_x_9422:
[----:B------:R-:W-:Y:S05]  /*c220*/  BSYNC B0 ;  /* 0x0000000000007941 */ /* 0x000fea0003800000 */
.L_x_9421:
[----:B------:R0:W-:Y:S01]  /*c230*/  STG.E.U8 [R2.64], R0 ;  /* 0x0000000002007986 */ /* 0x0001e2000c101124 */
[----:B------:R-:W-:Y:S01]  /*c240*/  IMAD.MOV.U32 R19, RZ, RZ, R37 ;  /* 0x000000ffff137224 */ /* 0x000fe200078e0025 */
[----:B------:R-:W-:Y:S05]  /*c250*/  BRA `(.L_x_9396) ;  /* 0x000004e000007947 */ /* 0x000fea0003800000 */
.L_x_9419:
        /* <DEDUP_REMOVED lines=17> */
.L_x_9426:
[----:B------:R-:W-:-:S04]  /*c370*/  LOP3.LUT R0, R7, 0x80000000, RZ, 0xc0, !PT ;  /* 0x8000000007007812 */ /* 0x000fc800078ec0ff */
[----:B------:R-:W-:-:S04]  /*c380*/  SHF.R.U32.HI R5, RZ, 0x18, R0 ;  /* 0x00000018ff057819 */ /* 0x000fc80000011600 */
[----:B------:R-:W-:-:S04]  /*c390*/  LOP3.LUT R4, R4, R5, RZ, 0xfc, !PT ;  /* 0x0000000504047212 */ /* 0x000fc800078efcff */
[----:B------:R-:W-:Y:S02]  /*c3a0*/  PRMT R0, R4, 0x7610, R0 ;  /* 0x0000761004007816 */ /* 0x000fe40000000000 */
.L_x_9425:
[----:B------:R-:W-:Y:S05]  /*c3b0*/  BSYNC B0 ;  /* 0x0000000000007941 */ /* 0x000fea0003800000 */
.L_x_9424:
[----:B------:R0:W-:Y:S01]  /*c3c0*/  STG.E.U8 [R2.64], R0 ;  /* 0x0000000002007986 */ /* 0x0001e2000c101124 */
[----:B------:R-:W-:Y:S01]  /*c3d0*/  IMAD.MOV.U32 R19, RZ, RZ, R37 ;  /* 0x000000ffff137224 */ /* 0x000fe200078e0025 */
[----:B------:R-:W-:Y:S05]  /*c3e0*/  BRA `(.L_x_9396) ;  /* 0x0000035000007947 */ /* 0x000fea0003800000 */
.L_x_9418:
[----:B------:R-:W-:-:S13]  /*c3f0*/  ISETP.NE.AND P0, PT, R0, 0x1c, PT ;  /* 0x0000001c0000780c */ /* 0x000fda0003f05270 */
[----:B------:R-:W-:Y:S05]  /*c400*/  @!P0 BRA `(.L_x_9427) ;  /* 0x000002f000008947 */ /* 0x000fea0003800000 */
[----:B------:R-:W-:-:S13]  /*c410*/  ISETP.NE.AND P0, PT, R0, 0x1d, PT ;  /* 0x0000001d0000780c */ /* 0x000fda0003f05270 */
[----:B------:R-:W-:Y:S05]  /*c420*/  @!P0 BRA `(.L_x_9428) ;  /* 0x0000028000008947 */ /* 0x000fea0003800000 */
[----:B------:R-:W-:-:S13]  /*c430*/  ISETP.NE.AND P0, PT, R0, 0x2c, PT ;  /* 0x0000002c0000780c */ /* 0x000fda0003f05270 */
[----:B------:R-:W-:Y:S05]  /*c440*/  @P0 BRA `(.L_x_9401) ;  /* 0x0000011000000947 */ /* 0x000fea0003800000 */
[----:B------:R-:W-:Y:S01]  /*c450*/  PRMT R5, RZ, 0x5410, R28 ;  /* 0x00005410ff057816 */ /* 0x000fe2000000001c */
[----:B------:R-:W-:Y:S01]  /*c460*/  IMAD.MOV.U32 R19, RZ, RZ, R37 ;  /* 0x000000ffff137224 */ /* 0x000fe200078e0025 */
        /* <DEDUP_REMOVED lines=15> */
.L_x_9401:
        /* <DEDUP_REMOVED lines=21> */
.L_x_9428:
[----:B------:R-:W-:Y:S01]  /*c6b0*/  PRMT R4, RZ, 0x5410, R28 ;  /* 0x00005410ff047816 */ /* 0x000fe2000000001c */
[----:B------:R-:W-:-:S05]  /*c6c0*/  IMAD.MOV.U32 R19, RZ, RZ, R37 ;  /* 0x000000ffff137224 */ /* 0x000fca00078e0025 */
[----:B------:R-:W0:Y:S02]  /*c6d0*/  F2I.U64.TRUNC R4, R4 ;  /* 0x0000000400047311 */ /* 0x000e24000020d800 */
[----:B0-----:R0:W-:Y:S01]  /*c6e0*/  STG.E.64 [R2.64], R4 ;  /* 0x0000000402007986 */ /* 0x0011e2000c101b24 */
[----:B------:R-:W-:Y:S05]  /*c6f0*/  BRA `(.L_x_9396) ;  /* 0x0000004000007947 */ /* 0x000fea0003800000 */
.L_x_9427:
[----:B------:R-:W-:Y:S01]  /*c700*/  PRMT R28, RZ, 0x5410, R28 ;  /* 0x00005410ff1c7816 */ /* 0x000fe2000000001c */
[----:B------:R-:W-:-:S03]  /*c710*/  IMAD.MOV.U32 R19, RZ, RZ, R37 ;  /* 0x000000ffff137224 */ /* 0x000fc600078e0025 */
[----:B------:R-:W0:Y:S02]  /*c720*/  F2I.FTZ.U32.TRUNC.NTZ R5, R28 ;  /* 0x0000001c00057305 */ /* 0x000e24000021f000 */
[----:B0-----:R0:W-:Y:S02]  /*c730*/  STG.E [R2.64], R5 ;  /* 0x0000000502007986 */ /* 0x0011e4000c101924 */
.L_x_9396:
[----:B------:R-:W-:Y:S05]  /*c740*/  BSYNC B6 ;  /* 0x0000000000067941 */ /* 0x000fea0003800000 */
.L_x_9395:
        /* <DEDUP_REMOVED lines=23> */
.L_x_9434:
[----:B------:R-:W-:-:S06]  /*c8c0*/  PRMT R5, RZ, 0x5410, R23 ;  /* 0x00005410ff057816 */ /* 0x000fcc0000000017 */
[----:B------:R-:W0:Y:S02]  /*c8d0*/  F2I.S64.TRUNC R4, R5 ;  /* 0x0000000500047311 */ /* 0x000e24000020d900 */
[----:B0-----:R0:W-:Y:S01]  /*c8e0*/  STG.E.U8 [R2.64], R4 ;  /* 0x0000000402007986 */ /* 0x0011e2000c101124 */
[----:B------:R-:W-:Y:S05]  /*c8f0*/  BRA `(.L_x_9436) ;  /* 0x00000e4000007947 */ /* 0x000fea0003800000 */
.L_x_9433:
        /* <DEDUP_REMOVED lines=10> */
.L_x_9438:
[----:B------:R-:W-:-:S06]  /*c9a0*/  PRMT R23, RZ, 0x5410, R23 ;  /* 0x00005410ff177816 */ /* 0x000fcc0000000017 */
[----:B------:R-:W0:Y:S02]  /*c9b0*/  F2I.FTZ.TRUNC.NTZ R23, R23 ;  /* 0x0000001700177305 */ /* 0x000e24000021f100 */
[----:B0-----:R0:W-:Y:S01]  /*c9c0*/  STG.E [R2.64], R23 ;  /* 0x0000001702007986 */ /* 0x0011e2000c101924 */
[----:B------:R-:W-:Y:S05]  /*c9d0*/  BRA `(.L_x_9436) ;  /* 0x00000d6000007947 */ /* 0x000fea0003800000 */
.L_x_9437:
[----:B------:R-:W-:-:S06]  /*c9e0*/  PRMT R23, RZ, 0x5410, R23 ;  /* 0x00005410ff177816 */ /* 0x000fcc0000000017 */
[----:B------:R-:W0:Y:S02]  /*c9f0*/  F2I.FTZ.TRUNC.NTZ R23, R23 ;  /* 0x0000001700177305 */ /* 0x000e24000021f100 */
[----:B0-----:R0:W-:Y:S01]  /*ca00*/  STG.E.U16 [R2.64], R23 ;  /* 0x0000001702007986 */ /* 0x0011e2000c101524 */
[----:B------:R-:W-:Y:S05]  /*ca10*/  BRA `(.L_x_9436) ;  /* 0x00000d2000007947 */ /* 0x000fea0003800000 */
.L_x_9432:
        /* <DEDUP_REMOVED lines=9> */
.L_x_9440:
[----:B------:R-:W-:-:S04]  /*cab0*/  PRMT R0, RZ, 0x5410, R23 ;  /* 0x00005410ff007816 */ /* 0x000fc80000000017 */
[----:B------:R-:W-:-:S05]  /*cac0*/  F2FP.PACK_AB R0, RZ, R0 ;  /* 0x00000000ff00723e */ /* 0x000fca00000000ff */
[----:B------:R0:W-:Y:S01]  /*cad0*/  STG.E.U16 [R2.64], R0 ;  /* 0x0000000002007986 */ /* 0x0001e2000c101524 */
[----:B------:R-:W-:Y:S05]  /*cae0*/  BRA `(.L_x_9436) ;  /* 0x00000c5000007947 */ /* 0x000fea0003800000 */
.L_x_9439:
        /* <DEDUP_REMOVED lines=10> */
.L_x_9442:
[----:B------:R-:W-:-:S04]  /*cb90*/  PRMT R23, RZ, 0x5410, R23 ;  /* 0x00005410ff177816 */ /* 0x000fc80000000017 */
[----:B------:R-:W-:-:S04]  /*cba0*/  F2FP.PACK_AB R5, RZ, R23 ;  /* 0x00000017ff05723e */ /* 0x000fc800000000ff */
[----:B------:R-:W-:-:S05]  /*cbb0*/  PRMT R5, R5, 0x5410, RZ ;  /* 0x0000541005057816 */ /* 0x000fca00000000ff */
[----:B------:R0:W-:Y:S01]  /*cbc0*/  STG.E [R2.64], R5 ;  /* 0x0000000502007986 */ /* 0x0001e2000c101924 */
[----:B------:R-:W-:Y:S05]  /*cbd0*/  BRA `(.L_x_9436) ;  /* 0x00000b6000007947 */ /* 0x000fea0003800000 */
.L_x_9441:
[----:B------:R-:W-:-:S05]  /*cbe0*/  PRMT R4, RZ, 0x5410, R23 ;  /* 0x00005410ff047816 */ /* 0x000fca0000000017 */
[----:B------:R-:W-:-:S06]  /*cbf0*/  FMUL.FTZ R4, R4, 1 ;  /* 0x3f80000004047820 */ /* 0x000fcc0000410000 */
[----:B------:R-:W0:Y:S02]  /*cc00*/  F2F.F64.F32 R4, R4 ;  /* 0x0000000400047310 */ /* 0x000e240000201800 */
[----:B0-----:R0:W-:Y:S01]  /*cc10*/  STG.E.64 [R2.64], R4 ;  /* 0x0000000402007986 */ /* 0x0011e2000c101b24 */
[----:B------:R-:W-:Y:S05]  /*cc20*/  BRA `(.L_x_9436) ;  /* 0x00000b1000007947 */ /* 0x000fea0003800000 */
.L_x_9431:
        /* <DEDUP_REMOVED lines=13> */
.L_x_9445:
[----:B------:R-:W-:Y:S01]  /*cd00*/  PRMT R23, RZ, 0x5410, R23 ;  /* 0x00005410ff177816 */ /* 0x000fe20000000017 */
[----:B------:R-:W-:-:S04]  /*cd10*/  CS2R R6, SRZ ;  /* 0x0000000000067805 */ /* 0x000fc8000001ff00 */
[----:B------:R-:W-:-:S06]  /*cd20*/  FMUL.FTZ R4, R23, 1 ;  /* 0x3f80000017047820 */ /* 0x000fcc0000410000 */
[----:B------:R-:W0:Y:S02]  /*cd30*/  F2F.F64.F32 R4, R4 ;  /* 0x0000000400047310 */ /* 0x000e240000201800 */
[----:B0-----:R0:W-:Y:S01]  /*cd40*/  STG.E.128 [R2.64], R4 ;  /* 0x0000000402007986 */ /* 0x0011e2000c101d24 */
[----:B------:R-:W-:Y:S05]  /*cd50*/  BRA `(.L_x_9436) ;  /* 0x000009e000007947 */ /* 0x000fea0003800000 */
.L_x_9444:
        /* <DEDUP_REMOVED lines=21> */
.L_x_9449:
[----:B------:R-:W-:Y:S05]  /*ceb0*/  BSYNC B0 ;  /* 0x0000000000007941 */ /* 0x000fea0003800000 */
.L_x_9448:
[----:B------:R-:W-:-:S05]  /*cec0*/  LOP3.LUT R5, R0, R5, RZ, 0xfc, !PT ;  /* 0x0000000500057212 */ /* 0x000fca00078efcff */
[----:B------:R0:W-:Y:S01]  /*ced0*/  STG.E.U8 [R2.64], R5 ;  /* 0x0000000502007986 */ /* 0x0001e2000c101124 */
[----:B------:R-:W-:Y:S05]  /*cee0*/  BRA `(.L_x_9436) ;  /* 0x0000085000007947 */ /* 0x000fea0003800000 */
.L_x_9447:
        /* <DEDUP_REMOVED lines=13> */
.L_x_9451:
[----:B------:R-:W-:Y:S01]  /*cfc0*/  IMAD.MOV.U32 R0, RZ, RZ, 0x7f ;  /* 0x0000007fff007424 */ /* 0x000fe200078e00ff */
[----:B------:R-:W-:-:S04]  /*cfd0*/  ISETP.GT.U32.AND P0, PT, R4, 0x7f800000, PT ;  /* 0x7f8000000400780c */ /* 0x000fc80003f04070 */
[----:B------:R-:W-:-:S04]  /*cfe0*/  SEL R0, R0, 0x7c, P0 ;  /* 0x0000007c00007807 */ /* 0x000fc80000000000 */
.L_x_9452:
[----:B------:R-:W-:Y:S05]  /*cff0*/  BSYNC B0 ;  /* 0x0000000000007941 */ /* 0x000fea0003800000 */
.L_x_9450:
[----:B------:R-:W-:-:S04]  /*d000*/  LOP3.LUT R4, R23, 0x80000000, RZ, 0xc0, !PT ;  /* 0x8000000017047812 */ /* 0x000fc800078ec0ff */
[----:B------:R-:W-:-:S04]  /*d010*/  SHF.R.U32.HI R5, RZ, 0x18, R4 ;  /* 0x00000018ff057819 */ /* 0x000fc80000011604 */
[----:B------:R-:W-:-:S05]  /*d020*/  LOP3.LUT R5, R0, R5, RZ, 0xfc, !PT ;  /* 0x0000000500057212 */ /* 0x000fca00078efcff */
[----:B------:R0:W-:Y:S01]  /*d030*/  STG.E.U8 [R2.64], R5 ;  /* 0x0000000502007986 */ /* 0x0001e2000c101124 */
[----:B------:R-:W-:Y:S05]  /*d040*/  BRA `(.L_x_9436) ;  /* 0x000006f000007947 */ /* 0x000fea0003800000 */
.L_x_9446:
[----:B------:R0:W-:Y:S01]  /*d050*/  STG.E.U16 [R2.64], R23 ;  /* 0x0000001702007986 */ /* 0x0001e2000c101524 */
[----:B------:R-:W-:Y:S05]  /*d060*/  BRA `(.L_x_9436) ;  /* 0x000006d000007947 */ /* 0x000fea0003800000 */
.L_x_9443:
        /* <DEDUP_REMOVED lines=12> */
.L_x_9455:
        /* <DEDUP_REMOVED lines=17> */
.L_x_9458:
[----:B------:R-:W-:-:S04]  /*d240*/  LOP3.LUT R0, R23, 0x80000000, RZ, 0xc0, !PT ;  /* 0x8000000017007812 */ /* 0x000fc800078ec0ff */
[----:B------:R-:W-:-:S04]  /*d250*/  SHF.R.U32.HI R5, RZ, 0x18, R0 ;  /* 0x00000018ff057819 */ /* 0x000fc80000011600 */
[----:B------:R-:W-:-:S04]  /*d260*/  LOP3.LUT R4, R4, R5, RZ, 0xfc, !PT ;  /* 0x0000000504047212 */ /* 0x000fc800078efcff */
[----:B------:R-:W-:Y:S02]  /*d270*/  PRMT R0, R4, 0x7610, R0 ;  /* 0x0000761004007816 */ /* 0x000fe40000000000 */
.L_x_9457:
[----:B------:R-:W-:Y:S05]  /*d280*/  BSYNC B0 ;  /* 0x0000000000007941 */ /* 0x000fea0003800000 */
.L_x_9456:
[----:B------:R0:W-:Y:S01]  /*d290*/  STG.E.U8 [R2.64], R0 ;  /* 0x0000000002007986 */ /* 0x0001e2000c101124 */
[----:B------:R-:W-:Y:S05]  /*d2a0*/  BRA `(.L_x_9436) ;  /* 0x0000049000007947 */ /* 0x000fea0003800000 */
.L_x_9454:
        /* <DEDUP_REMOVED lines=17> */
.L_x_9461:
[----:B------:R-:W-:-:S04]  /*d3c0*/  LOP3.LUT R0, R23, 0x80000000, RZ, 0xc0, !PT ;  /* 0x8000000017007812 */ /* 0x000fc800078ec0ff */
[----:B------:R-:W-:-:S04]  /*d3d0*/  SHF.R.U32.HI R5, RZ, 0x18, R0 ;  /* 0x00000018ff057819 */ /* 0x000fc80000011600 */
[----:B------:R-:W-:-:S04]  /*d3e0*/  LOP3.LUT R4, R4, R5, RZ, 0xfc, !PT ;  /* 0x0000000504047212 */ /* 0x000fc800078efcff */
[----:B------:R-:W-:Y:S02]  /*d3f0*/  PRMT R0, R4, 0x7610, R0 ;  /* 0x0000761004007816 */ /* 0x000fe40000000000 */
.L_x_9460:
[----:B------:R-:W-:Y:S05]  /*d400*/  BSYNC B0 ;  /* 0x0000000000007941 */ /* 0x000fea0003800000 */
.L_x_9459:
[----:B------:R0:W-:Y:S01]  /*d410*/  STG.E.U8 [R2.64], R0 ;  /* 0x0000000002007986 */ /* 0x0001e2000c101124 */
[----:B------:R-:W-:Y:S05]  /*d420*/  BRA `(.L_x_9436) ;  /* 0x0000031000007947 */ /* 0x000fea0003800000 */
.L_x_9453:
        /* <DEDUP_REMOVED lines=22> */
.L_x_9435:
        /* <DEDUP_REMOVED lines=20> */
.L_x_9463:
[----:B------:R-:W-:-:S06]  /*d6d0*/  PRMT R4, RZ, 0x5410, R23 ;  /* 0x00005410ff047816 */ /* 0x000fcc0000000017 */
[----:B------:R-:W0:Y:S02]  /*d6e0*/  F2I.U64.TRUNC R4, R4 ;  /* 0x0000000400047311 */ /* 0x000e24000020d800 */
[----:B0-----:R0:W-:Y:S01]  /*d6f0*/  STG.E.64 [R2.64], R4 ;  /* 0x0000000402007986 */ /* 0x0011e2000c101b24 */
[----:B------:R-:W-:Y:S05]  /*d700*/  BRA `(.L_x_9436) ;  /* 0x0000003000007947 */ /* 0x000fea0003800000 */
.L_x_9462:
[----:B------:R-:W-:-:S06]  /*d710*/  PRMT R23, RZ, 0x5410, R23 ;  /* 0x00005410ff177816 */ /* 0x000fcc0000000017 */
[----:B------:R-:W0:Y:S02]  /*d720*/  F2I.FTZ.U32.TRUNC.NTZ R23, R23 ;  /* 0x0000001700177305 */ /* 0x000e24000021f000 */
[----:B0-----:R0:W-:Y:S02]  /*d730*/  STG.E [R2.64], R23 ;  /* 0x0000001702007986 */ /* 0x0011e4000c101924 */
.L_x_9436:
        /* <DEDUP_REMOVED lines=23> */
.L_x_9467:
[----:B------:R-:W-:-:S06]  /*d8b0*/  PRMT R5, RZ, 0x5410, R22 ;  /* 0x00005410ff057816 */ /* 0x000fcc0000000016 */
[----:B------:R-:W0:Y:S02]  /*d8c0*/  F2I.S64.TRUNC R4, R5 ;  /* 0x0000000500047311 */ /* 0x000e24000020d900 */
[----:B0-----:R0:W-:Y:S01]  /*d8d0*/  STG.E.U8 [R2.64], R4 ;  /* 0x0000000402007986 */ /* 0x0011e2000c101124 */
[----:B------:R-:W-:Y:S05]  /*d8e0*/  BRA `(.L_x_9469) ;  /* 0x00000e4000007947 */ /* 0x000fea0003800000 */
.L_x_9466:
        /* <DEDUP_REMOVED lines=10> */
.L_x_9471:
[----:B------:R-:W-:-:S04]  /*d990*/  PRMT R22, RZ, 0x5410, R22 ;  /* 0x00005410ff167816 */ /* 0x000fc80000000016 */
[----:B------:R-:W0:Y:S02]  /*d9a0*/  F2I.FTZ.TRUNC.NTZ R5, R22 ;  /* 0x0000001600057305 */ /* 0x000e24000021f100 */
[----:B0-----:R0:W-:Y:S01]  /*d9b0*/  STG.E [R2.64], R5 ;  /* 0x0000000502007986 */ /* 0x0011e2000c101924 */
[----:B------:R-:W-:Y:S05]  /*d9c0*/  BRA `(.L_x_9469) ;  /* 0x00000d6000007947 */ /* 0x000fea0003800000 */
.L_x_9470:
[----:B------:R-:W-:-:S04]  /*d9d0*/  PRMT R22, RZ, 0x5410, R22 ;  /* 0x00005410ff167816 */ /* 0x000fc80000000016 */
[----:B------:R-:W0:Y:S02]  /*d9e0*/  F2I.FTZ.TRUNC.NTZ R5, R22 ;  /* 0x0000001600057305 */ /* 0x000e24000021f100 */
[----:B0-----:R0:W-:Y:S01]  /*d9f0*/  STG.E.U16 [R2.64], R5 ;  /* 0x0000000502007986 */ /* 0x0011e2000c101524 */
[----:B------:R-:W-:Y:S05]  /*da00*/  BRA `(.L_x_9469) ;  /* 0x00000d2000007947 */ /* 0x000fea0003800000 */
.L_x_9465:
        /* <DEDUP_REMOVED lines=9> */
.L_x_9473:
[----:B------:R-:W-:-:S04]  /*daa0*/  PRMT R0, RZ, 0x5410, R22 ;  /* 0x00005410ff007816 */ /* 0x000fc80000000016 */
[----:B------:R-:W-:-:S05]  /*dab0*/  F2FP.PACK_AB R0, RZ, R0 ;  /* 0x00000000ff00723e */ /* 0x000fca00000000ff */
[----:B------:R0:W-:Y:S01]  /*dac0*/  STG.E.U16 [R2.64], R0 ;  /* 0x0000000002007986 */ /* 0x0001e2000c101524 */
[----:B------:R-:W-:Y:S05]  /*dad0*/  BRA `(.L_x_9469) ;  /* 0x00000c5000007947 */ /* 0x000fea0003800000 */
.L_x_9472:
        /* <DEDUP_REMOVED lines=10> */
.L_x_9475:
[----:B------:R-:W-:-:S04]  /*db80*/  PRMT R22, RZ, 0x5410, R22 ;  /* 0x00005410ff167816 */ /* 0x000fc80000000016 */
[----:B------:R-:W-:-:S04]  /*db90*/  F2FP.PACK_AB R5, RZ, R22 ;  /* 0x00000016ff05723e */ /* 0x000fc800000000ff */
[----:B------:R-:W-:-:S05]  /*dba0*/  PRMT R5, R5, 0x5410, RZ ;  /* 0x0000541005057816 */ /* 0x000fca00000000ff */
[----:B------:R0:W-:Y:S01]  /*dbb0*/  STG.E [R2.64], R5 ;  /* 0x0000000502007986 */ /* 0x0001e2000c101924 */
[----:B------:R-:W-:Y:S05]  /*dbc0*/  BRA `(.L_x_9469) ;  /* 0x00000b6000007947 */ /* 0x000fea0003800000 */
.L_x_9474:
[----:B------:R-:W-:-:S05]  /*dbd0*/  PRMT R4, RZ, 0x5410, R22 ;  /* 0x00005410ff047816 */ /* 0x000fca0000000016 */
[----:B------:R-:W-:-:S06]  /*dbe0*/  FMUL.FTZ R4, R4, 1 ;  /* 0x3f80000004047820 */ /* 0x000fcc0000410000 */
[----:B------:R-:W0:Y:S02]  /*dbf0*/  F2F.F64.F32 R4, R4 ;  /* 0x0000000400047310 */ /* 0x000e240000201800 */
[----:B0-----:R0:W-:Y:S01]  /*dc00*/  STG.E.64 [R2.64], R4 ;  /* 0x0000000402007986 */ /* 0x0011e2000c101b24 */
[----:B------:R-:W-:Y:S05]  /*dc10*/  BRA `(.L_x_9469) ;  /* 0x00000b1000007947 */ /* 0x000fea0003800000 */
.L_x_9464:
        /* <DEDUP_REMOVED lines=13> */
.L_x_9478:
[----:B------:R-:W-:Y:S01]  /*dcf0*/  PRMT R22, RZ, 0x5410, R22 ;  /* 0x00005410ff167816 */ /* 0x000fe20000000016 */
[----:B------:R-:W-:-:S04]  /*dd00*/  CS2R R6, SRZ ;  /* 0x0000000000067805 */ /* 0x000fc8000001ff00 */
[----:B------:R-:W-:-:S06]  /*dd10*/  FMUL.FTZ R4, R22, 1 ;  /* 0x3f80000016047820 */ /* 0x000fcc0000410000 */
[----:B------:R-:W0:Y:S02]  /*dd20*/  F2F.F64.F32 R4, R4 ;  /* 0x0000000400047310 */ /* 0x000e240000201800 */
[----:B0-----:R0:W-:Y:S01]  /*dd30*/  STG.E.128 [R2.64], R4 ;  /* 0x0000000402007986 */ /* 0x0011e2000c101d24 */
[----:B------:R-:W-:Y:S05]  /*dd40*/  BRA `(.L_x_9469) ;  /* 0x000009e000007947 */ /* 0x000fea0003800000 */
.L_x_9477:
        /* <DEDUP_REMOVED lines=21> */
.L_x_9482:
[----:B------:R-:W-:Y:S05]  /*dea0*/  BSYNC B0 ;  /* 0x0000000000007941 */ /* 0x000fea0003800000 */
.L_x_9481:
[----:B------:R-:W-:-:S05]  /*deb0*/  LOP3.LUT R5, R0, R5, RZ, 0xfc, !PT ;  /* 0x0000000500057212 */ /* 0x000fca00078efcff */
[----:B------:R0:W-:Y:S01]  /*dec0*/  STG.E.U8 [R2.64], R5 ;  /* 0x0000000502007986 */ /* 0x0001e2000c101124 */
[----:B------:R-:W-:Y:S05]  /*ded0*/  BRA `(.L_x_9469) ;  /* 0x0000085000007947 */ /* 0x000fea0003800000 */
.L_x_9480:
        /* <DEDUP_REMOVED lines=13> */
.L_x_9484:
[----:B------:R-:W-:Y:S01]  /*dfb0*/  IMAD.MOV.U32 R0, RZ, RZ, 0x7f ;  /* 0x0000007fff007424 */ /* 0x000fe200078e00ff */
[----:B------:R-:W-:-:S04]  /*dfc0*/  ISETP.GT.U32.AND P0, PT, R4, 0x7f800000, PT ;  /* 0x7f8000000400780c */ /* 0x000fc80003f04070 */
[----:B------:R-:W-:-:S04]  /*dfd0*/  SEL R0, R0, 0x7c, P0 ;  /* 0x0000007c00007807 */ /* 0x000fc80000000000 */
.L_x_9485:
[----:B------:R-:W-:Y:S05]  /*dfe0*/  BSYNC B0 ;  /* 0x0000000000007941 */ /* 0x000fea0003800000 */
.L_x_9483:
[----:B------:R-:W-:-:S04]  /*dff0*/  LOP3.LUT R4, R5, 0x80000000, RZ, 0xc0, !PT ;  /* 0x8000000005047812 */ /* 0x000fc800078ec0ff */
[----:B------:R-:W-:-:S04]  /*e000*/  SHF.R.U32.HI R5, RZ, 0x18, R4 ;  /* 0x00000018ff057819 */ /* 0x000fc80000011604 */
[----:B------:R-:W-:-:S05]  /*e010*/  LOP3.LUT R5, R0, R5, RZ, 0xfc, !PT ;  /* 0x0000000500057212 */ /* 0x000fca00078efcff */
[----:B------:R0:W-:Y:S01]  /*e020*/  STG.E.U8 [R2.64], R5 ;  /* 0x0000000502007986 */ /* 0x0001e2000c101124 */
[----:B------:R-:W-:Y:S05]  /*e030*/  BRA `(.L_x_9469) ;  /* 0x000006f000007947 */ /* 0x000fea0003800000 */
.L_x_9479:
[----:B------:R0:W-:Y:S01]  /*e040*/  STG.E.U16 [R2.64], R22 ;  /* 0x0000001602007986 */ /* 0x0001e2000c101524 */
[----:B------:R-:W-:Y:S05]  /*e050*/  BRA `(.L_x_9469) ;  /* 0x000006d000007947 */ /* 0x000fea0003800000 */
.L_x_9476:
        /* <DEDUP_REMOVED lines=12> */
.L_x_9488:
        /* <DEDUP_REMOVED lines=17> */
.L_x_9491:
[----:B------:R-:W-:-:S04]  /*e230*/  LOP3.LUT R0, R7, 0x80000000, RZ, 0xc0, !PT ;  /* 0x8000000007007812 */ /* 0x000fc800078ec0ff */
[----:B------:R-:W-:-:S04]  /*e240*/  SHF.R.U32.HI R5, RZ, 0x18, R0 ;  /* 0x00000018ff057819 */ /* 0x000fc80000011600 */
[----:B------:R-:W-:-:S04]  /*e250*/  LOP3.LUT R4, R4, R5, RZ, 0xfc, !PT ;  /* 0x0000000504047212 */ /* 0x000fc800078efcff */
[----:B------:R-:W-:Y:S02]  /*e260*/  PRMT R0, R4, 0x7610, R0 ;  /* 0x0000761004007816 */ /* 0x000fe40000000000 */
.L_x_9490:
[----:B------:R-:W-:Y:S05]  /*e270*/  BSYNC B0 ;  /* 0x0000000000007941 */ /* 0x000fea0003800000 */
.L_x_9489:
[----:B------:R0:W-:Y:S01]  /*e280*/  STG.E.U8 [R2.64], R0 ;  /* 0x0000000002007986 */ /* 0x0001e2000c101124 */
[----:B------:R-:W-:Y:S05]  /*e290*/  BRA `(.L_x_9469) ;  /* 0x0000049000007947 */ /* 0x000fea0003800000 */
.L_x_9487:
        /* <DEDUP_REMOVED lines=17> */
.L_x_9494:
[----:B------:R-:W-:-:S04]  /*e3b0*/  LOP3.LUT R0, R7, 0x80000000, RZ, 0xc0, !PT ;  /* 0x8000000007007812 */ /* 0x000fc800078ec0ff */
[----:B------:R-:W-:-:S04]  /*e3c0*/  SHF.R.U32.HI R5, RZ, 0x18, R0 ;  /* 0x00000018ff057819 */ /* 0x000fc80000011600 */
[----:B------:R-:W-:-:S04]  /*e3d0*/  LOP3.LUT R4, R4, R5, RZ, 0xfc, !PT ;  /* 0x0000000504047212 */ /* 0x000fc800078efcff */
[----:B------:R-:W-:Y:S02]  /*e3e0*/  PRMT R0, R4, 0x7610, R0 ;  /* 0x0000761004007816 */ /* 0x000fe40000000000 */
.L_x_9493:
[----:B------:R-:W-:Y:S05]  /*e3f0*/  BSYNC B0 ;  /* 0x0000000000007941 */ /* 0x000fea0003800000 */
.L_x_9492:
[----:B------:R0:W-:Y:S01]  /*e400*/  STG.E.U8 [R2.64], R0 ;  /* 0x0000000002007986 */ /* 0x0001e2000c101124 */
[----:B------:R-:W-:Y:S05]  /*e410*/  BRA `(.L_x_9469) ;  /* 0x0000031000007947 */ /* 0x000fea0003800000 */
.L_x_9486:
        /* <DEDUP_REMOVED lines=22> */
.L_x_9468:
        /* <DEDUP_REMOVED lines=20> */
.L_x_9496:
[----:B------:R-:W-:-:S06]  /*e6c0*/  PRMT R4, RZ, 0x5410, R22 ;  /* 0x00005410ff047816 */ /* 0x000fcc0000000016 */
[----:B------:R-:W0:Y:S02]  /*e6d0*/  F2I.U64.TRUNC R4, R4 ;  /* 0x0000000400047311 */ /* 0x000e24000020d800 */
[----:B0-----:R0:W-:Y:S01]  /*e6e0*/  STG.E.64 [R2.64], R4 ;  /* 0x0000000402007986 */ /* 0x0011e2000c101b24 */
[----:B------:R-:W-:Y:S05]  /*e6f0*/  BRA `(.L_x_9469) ;  /* 0x0000003000007947 */ /* 0x000fea0003800000 */
.L_x_9495:
[----:B------:R-:W-:-:S04]  /*e700*/  PRMT R22, RZ, 0x5410, R22 ;  /* 0x00005410ff167816 */ /* 0x000fc80000000016 */
[----:B------:R-:W0:Y:S02]  /*e710*/  F2I.FTZ.U32.TRUNC.NTZ R5, R22 ;  /* 0x0000001600057305 */ /* 0x000e24000021f000 */
[----:B0-----:R0:W-:Y:S02]  /*e720*/  STG.E [R2.64], R5 ;  /* 0x0000000502007986 */ /* 0x0011e4000c101924 */
.L_x_9469:
[----:B------:R-:W-:Y:S02]  /*e730*/  IADD3 R19, R19, 0x80, RZ ;  /* 0x0000008013137810 */ /* 0x000fe40007ffe0ff */
.L_x_9430:
[----:B------:R-:W-:Y:S05]  /*e740*/  BSYNC B6 ;  /* 0x0000000000067941 */ /* 0x000fea0003800000 */
.L_x_9429:
        /* <DEDUP_REMOVED lines=21> */
.L_x_9500:
[----:B------:R-:W-:-:S06]  /*e8a0*/  PRMT R5, RZ, 0x5410, R18 ;  /* 0x00005410ff057816 */ /* 0x000fcc0000000012 */
[----:B------:R-:W0:Y:S02]  /*e8b0*/  F2I.S64.TRUNC R4, R5 ;  /* 0x0000000500047311 */ /* 0x000e24000020d900 */
[----:B0-----:R-:W-:Y:S01]  /*e8c0*/  STG.E.U8 [R2.64], R4 ;  /* 0x0000000402007986 */ /* 0x001fe2000c101124 */
[----:B------:R-:W-:Y:S05]  /*e8d0*/  EXIT ;  /* 0x000000000000794d */ /* 0x000fea0003800000 */
.L_x_9499:
        /* <DEDUP_REMOVED lines=10> */
.L_x_9503:
[----:B------:R-:W-:-:S04]  /*e980*/  PRMT R18, RZ, 0x5410, R18 ;  /* 0x00005410ff127816 */ /* 0x000fc80000000012 */
[----:B------:R-:W0:Y:S02]  /*e990*/  F2I.FTZ.TRUNC.NTZ R5, R18 ;  /* 0x0000001200057305 */ /* 0x000e24000021f100 */
[----:B0-----:R-:W-:Y:S01]  /*e9a0*/  STG.E [R2.64], R5 ;  /* 0x0000000502007986 */ /* 0x001fe2000c101924 */
[----:B------:R-:W-:Y:S05]  /*e9b0*/  EXIT ;  /* 0x000000000000794d */ /* 0x000fea0003800000 */
.L_x_9502:
[----:B------:R-:W-:-:S04]  /*e9c0*/  PRMT R18, RZ, 0x5410, R18 ;  /* 0x00005410ff127816 */ /* 0x000fc80000000012 */
[----:B------:R-:W0:Y:S02]  /*e9d0*/  F2I.FTZ.TRUNC.NTZ R5, R18 ;  /* 0x0000001200057305 */ /* 0x000e24000021f100 */
[----:B0-----:R-:W-:Y:S01]  /*e9e0*/  STG.E.U16 [R2.64], R5 ;  /* 0x0000000502007986 */ /* 0x001fe2000c101524 */
[----:B------:R-:W-:Y:S05]  /*e9f0*/  EXIT ;  /* 0x000000000000794d */ /* 0x000fea0003800000 */
.L_x_9498:
        /* <DEDUP_REMOVED lines=9> */
.L_x_9505:
[----:B------:R-:W-:-:S04]  /*ea90*/  PRMT R0, RZ, 0x5410, R18 ;  /* 0x00005410ff007816 */ /* 0x000fc80000000012 */
[----:B------:R-:W-:-:S05]  /*eaa0*/  F2FP.PACK_AB R0, RZ, R0 ;  /* 0x00000000ff00723e */ /* 0x000fca00000000ff */
[----:B------:R-:W-:Y:S01]  /*eab0*/  STG.E.U16 [R2.64], R0 ;  /* 0x0000000002007986 */ /* 0x000fe2000c101524 */
[----:B------:R-:W-:Y:S05]  /*eac0*/  EXIT ;  /* 0x000000000000794d */ /* 0x000fea0003800000 */
.L_x_9504:
        /* <DEDUP_REMOVED lines=10> */
.L_x_9507:
[----:B------:R-:W-:-:S04]  /*eb70*/  PRMT R18, RZ, 0x5410, R18 ;  /* 0x00005410ff127816 */ /* 0x000fc80000000012 */
[----:B------:R-:W-:-:S04]  /*eb80*/  F2FP.PACK_AB R5, RZ, R18 ;  /* 0x00000012ff05723e */ /* 0x000fc800000000ff */
[----:B------:R-:W-:-:S05]  /*eb90*/  PRMT R5, R5, 0x5410, RZ ;  /* 0x0000541005057816 */ /* 0x000fca00000000ff */
[----:B------:R-:W-:Y:S01]  /*eba0*/  STG.E [R2.64], R5 ;  /* 0x0000000502007986 */ /* 0x000fe2000c101924 */
[----:B------:R-:W-:Y:S05]  /*ebb0*/  EXIT ;  /* 0x000000000000794d */ /* 0x000fea0003800000 */
.L_x_9506:
[----:B------:R-:W-:-:S05]  /*ebc0*/  PRMT R4, RZ, 0x5410, R18 ;  /* 0x00005410ff047816 */ /* 0x000fca0000000012 */
[----:B------:R-:W-:-:S06]  /*ebd0*/  FMUL.FTZ R4, R4, 1 ;  /* 0x3f80000004047820 */ /* 0x000fcc0000410000 */
[----:B------:R-:W0:Y:S02]  /*ebe0*/  F2F.F64.F32 R4, R4 ;  /* 0x0000000400047310 */ /* 0x000e240000201800 */
[----:B0-----:R-:W-:Y:S01]  /*ebf0*/  STG.E.64 [R2.64], R4 ;  /* 0x0000000402007986 */ /* 0x001fe2000c101b24 */
[----:B------:R-:W-:Y:S05]  /*ec00*/  EXIT ;  /* 0x000000000000794d */ /* 0x000fea0003800000 */
.L_x_9497:
        /* <DEDUP_REMOVED lines=13> */
.L_x_9510:
[----:B------:R-:W-:Y:S01]  /*ece0*/  PRMT R18, RZ, 0x5410, R18 ;  /* 0x00005410ff127816 */ /* 0x000fe20000000012 */
[----:B------:R-:W-:-:S04]  /*ecf0*/  CS2R R6, SRZ ;  /* 0x0000000000067805 */ /* 0x000fc8000001ff00 */
[----:B------:R-:W-:-:S06]  /*ed00*/  FMUL.FTZ R4, R18, 1 ;  /* 0x3f80000012047820 */ /* 0x000fcc0000410000 */
[----:B------:R-:W0:Y:S02]  /*ed10*/  F2F.F64.F32 R4, R4 ;  /* 0x0000000400047310 */ /* 0x000e240000201800 */
[----:B0-----:R-:W-:Y:S01]  /*ed20*/  STG.E.128 [R2.64], R4 ;  /* 0x0000000402007986 */ /* 0x001fe2000c101d24 */
[----:B------:R-:W-:Y:S05]  /*ed30*/  EXIT ;  /* 0x000000000000794d */ /* 0x000fea0003800000 */
.L_x_9509:
        /* <DEDUP_REMOVED lines=21> */
.L_x_9514:
[----:B------:R-:W-:Y:S05]  /*ee90*/  BSYNC B0 ;  /* 0x0000000000007941 */ /* 0x000fea0003800000 */
.L_x_9513:
[----:B------:R-:W-:-:S05]  /*eea0*/  LOP3.LUT R5, R0, R5, RZ, 0xfc, !PT ;  /* 0x0000000500057212 */ /* 0x000fca00078efcff */
[----:B------:R-:W-:Y:S01]  /*eeb0*/  STG.E.U8 [R2.64], R5 ;  /* 0x0000000502007986 */ /* 0x000fe2000c101124 */
[----:B------:R-:W-:Y:S05]  /*eec0*/  EXIT ;  /* 0x000000000000794d */ /* 0x000fea0003800000 */
.L_x_9512:
        /* <DEDUP_REMOVED lines=13> */
.L_x_9516:
[----:B------:R-:W-:Y:S01]  /*efa0*/  IMAD.MOV.U32 R0, RZ, RZ, 0x7f ;  /* 0x0000007fff007424 */ /* 0x000fe200078e00ff */
[----:B------:R-:W-:-:S04]  /*efb0*/  ISETP.GT.U32.AND P0, PT, R4, 0x7f800000, PT ;  /* 0x7f8000000400780c */ /* 0x000fc80003f04070 */
[----:B------:R-:W-:-:S04]  /*efc0*/  SEL R0, R0, 0x7c, P0 ;  /* 0x0000007c00007807 */ /* 0x000fc80000000000 */
.L_x_9517:
[----:B------:R-:W-:Y:S05]  /*efd0*/  BSYNC B0 ;  /* 0x0000000000007941 */ /* 0x000fea0003800000 */
.L_x_9515:
[----:B------:R-:W-:-:S04]  /*efe0*/  LOP3.LUT R4, R5, 0x80000000, RZ, 0xc0, !PT ;  /* 0x8000000005047812 */ /* 0x000fc800078ec0ff */
[----:B------:R-:W-:-:S04]  /*eff0*/  SHF.R.U32.HI R5, RZ, 0x18, R4 ;  /* 0x00000018ff057819 */ /* 0x000fc80000011604 */
[----:B------:R-:W-:-:S05]  /*f000*/  LOP3.LUT R5, R0, R5, RZ, 0xfc, !PT ;  /* 0x0000000500057212 */ /* 0x000fca00078efcff */
[----:B------:R-:W-:Y:S01]  /*f010*/  STG.E.U8 [R2.64], R5 ;  /* 0x0000000502007986 */ /* 0x000fe2000c101124 */
[----:B------:R-:W-:Y:S05]  /*f020*/  EXIT ;  /* 0x000000000000794d */ /* 0x000fea0003800000 */
.L_x_9511:
[----:B------:R-:W-:Y:S01]  /*f030*/  STG.E.U16 [R2.64], R18 ;  /* 0x0000001202007986 */ /* 0x000fe2000c101524 */
[----:B------:R-:W-:Y:S05]  /*f040*/  EXIT ;  /* 0x000000000000794d */ /* 0x000fea0003800000 */
.L_x_9508:
        /* <DEDUP_REMOVED lines=12> */
.L_x_9520:
        /* <DEDUP_REMOVED lines=17> */
.L_x_9523:
[----:B------:R-:W-:-:S04]  /*f220*/  LOP3.LUT R0, R7, 0x80000000, RZ, 0xc0, !PT ;  /* 0x8000000007007812 */ /* 0x000fc800078ec0ff */
[----:B------:R-:W-:-:S04]  /*f230*/  SHF.R.U32.HI R5, RZ, 0x18, R0 ;  /* 0x00000018ff057819 */ /* 0x000fc80000011600 */
[----:B------:R-:W-:-:S04]  /*f240*/  LOP3.LUT R4, R4, R5, RZ, 0xfc, !PT ;  /* 0x0000000504047212 */ /* 0x000fc800078efcff */
[----:B------:R-:W-:Y:S02]  /*f250*/  PRMT R0, R4, 0x7610, R0 ;  /* 0x0000761004007816 */ /* 0x000fe40000000000 */
.L_x_9522:
[----:B------:R-:W-:Y:S05]  /*f260*/  BSYNC B0 ;  /* 0x0000000000007941 */ /* 0x000fea0003800000 */
.L_x_9521:
[----:B------:R-:W-:Y:S01]  /*f270*/  STG.E.U8 [R2.64], R0 ;  /* 0x0000000002007986 */ /* 0x000fe2000c101124 */
[----:B------:R-:W-:Y:S05]  /*f280*/  EXIT ;  /* 0x000000000000794d */ /* 0x000fea0003800000 */
.L_x_9519:
        /* <DEDUP_REMOVED lines=17> */
.L_x_9526:
[----:B------:R-:W-:-:S04]  /*f3a0*/  LOP3.LUT R0, R7, 0x80000000, RZ, 0xc0, !PT ;  /* 0x8000000007007812 */ /* 0x000fc800078ec0ff */
[----:B------:R-:W-:-:S04]  /*f3b0*/  SHF.R.U32.HI R5, RZ, 0x18, R0 ;  /* 0x00000018ff057819 */ /* 0x000fc80000011600 */
[----:B------:R-:W-:-:S04]  /*f3c0*/  LOP3.LUT R4, R4, R5, RZ, 0xfc, !PT ;  /* 0x0000000504047212 */ /* 0x000fc800078efcff */
[----:B------:R-:W-:Y:S02]  /*f3d0*/  PRMT R0, R4, 0x7610, R0 ;  /* 0x0000761004007816 */ /* 0x000fe40000000000 */
.L_x_9525:
[----:B------:R-:W-:Y:S05]  /*f3e0*/  BSYNC B0 ;  /* 0x0000000000007941 */ /* 0x000fea0003800000 */
.L_x_9524:
[----:B------:R-:W-:Y:S01]  /*f3f0*/  STG.E.U8 [R2.64], R0 ;  /* 0x0000000002007986 */ /* 0x000fe2000c101124 */
[----:B------:R-:W-:Y:S05]  /*f400*/  EXIT ;  /* 0x000000000000794d */ /* 0x000fea0003800000 */
.L_x_9518:
        /* <DEDUP_REMOVED lines=22> */
.L_x_9501:
        /* <DEDUP_REMOVED lines=20> */
.L_x_9528:
[----:B------:R-:W-:-:S06]  /*f6b0*/  PRMT R4, RZ, 0x5410, R18 ;  /* 0x00005410ff047816 */ /* 0x000fcc0000000012 */
[----:B------:R-:W0:Y:S02]  /*f6c0*/  F2I.U64.TRUNC R4, R4 ;  /* 0x0000000400047311 */ /* 0x000e24000020d800 */
[----:B0-----:R-:W-:Y:S01]  /*f6d0*/  STG.E.64 [R2.64], R4 ;  /* 0x0000000402007986 */ /* 0x001fe2000c101b24 */
[----:B------:R-:W-:Y:S05]  /*f6e0*/  EXIT ;  /* 0x000000000000794d */ /* 0x000fea0003800000 */
.L_x_9527:
[----:B------:R-:W-:-:S04]  /*f6f0*/  PRMT R18, RZ, 0x5410, R18 ;  /* 0x00005410ff127816 */ /* 0x000fc80000000012 */
[----:B------:R-:W0:Y:S02]  /*f700*/  F2I.FTZ.U32.TRUNC.NTZ R5, R18 ;  /* 0x0000001200057305 */ /* 0x000e24000021f000 */
[----:B0-----:R-:W-:Y:S01]  /*f710*/  STG.E [R2.64], R5 ;  /* 0x0000000502007986 */ /* 0x001fe2000c101924 */
[----:B------:R-:W-:Y:S05]  /*f720*/  EXIT ;  /* 0x000000000000794d */ /* 0x000fea0003800000 */
.L_x_9529:
        /* <DEDUP_REMOVED lines=13> */
.L_x_26803:


//--------------------- .text._ZN2at6native18elementwise_kernelILi128ELi4EZNS0_22gpu_kernel_impl_nocastIZZZNS0_49_GLOBAL__N__b919a28f_16_Normalization_cu_5c38458736batch_norm_elementwise_backward_evalERKNS_6TensorES6_S6_S6_ENKUlvE_clEvENKUlvE2_clEvEUlN3c108BFloat16EffE_EEvRNS_18TensorIteratorBaseERKT_EUliE_EEviT1_ --------------------------
	.section	.text._ZN2at6native18elementwise_kernelILi128ELi4EZNS0_22gpu_kernel_impl_nocastIZZZNS0_49_GLOBAL__N__b919a28f_16_Normalization_cu_5c38458736batch_norm_elementwise_backward_evalERKNS_6TensorES6_S6_S6_ENKUlvE_clEvENKUlvE2_clEvEUlN3c108BFloat16EffE_EEvRNS_18TensorIteratorBaseERKT_EUliE_EEviT1_,"ax",@progbits
	.sectioninfo	@"SHI_REGISTERS=14"
	.align	128
        .global         _ZN2at6native18elementwise_kernelILi128ELi4EZNS0_22gpu_kernel_impl_nocastIZZZNS0_49_GLOBAL__N__b919a28f_16_Normalization_cu_5c38458736batch_norm_elementwise_backward_evalERKNS_6TensorES6_S6_S6_ENKUlvE_clEvENKUlvE2_clEvEUlN3c108BFloat16EffE_EEvRNS_18TensorIteratorBaseERKT_EUliE_EEviT1_
        .type           _ZN2at6native18elementwise_kernelILi128ELi4EZNS0_22gpu_kernel_impl_nocastIZZZNS0_49_GLOBAL__N__b919a28f_16_Normalization_cu_5c38458736batch_norm_elementwise_backward_evalERKNS_6TensorES6_S6_S6_ENKUlvE_clEvENKUlvE2_clEvEUlN3c108BFloat16EffE_EEvRNS_18TensorIteratorBaseERKT_EUliE_EEviT1_,@function
        .size           _ZN2at6native18elementwise_kernelILi128ELi4EZNS0_22gpu_kernel_impl_nocastIZZZNS0_49_GLOBAL__N__b919a28f_16_Normalization_cu_5c38458736batch_norm_elementwise_backward_evalERKNS_6TensorES6_S6_S6_ENKUlvE_clEvENKUlvE2_clEvEUlN3c108BFloat16EffE_EEvRNS_18TensorIteratorBaseERKT_EUliE_EEviT1_,(.L_x_26804 - _ZN2at6native18elementwise_kernelILi128ELi4EZNS0_22gpu_kernel_impl_nocastIZZZNS0_49_GLOBAL__N__b919a28f_16_Normalization_cu_5c38458736batch_norm_elementwise_backward_evalERKNS_6TensorES6_S6_S6_ENKUlvE_clEvENKUlvE2_clEvEUlN3c108BFloat16EffE_EEvRNS_18TensorIteratorBaseERKT_EUliE_EEviT1_)
        .other          _ZN2at6native18elementwise_kernelILi128ELi4EZNS0_22gpu_kernel_impl_nocastIZZZNS0_49_GLOBAL__N__b919a28f_16_Normalization_cu_5c38458736batch_norm_elementwise_backward_evalERKNS_6TensorES6_S6_S6_ENKUlvE_clEvENKUlvE2_clEvEUlN3c108BFloat16EffE_EEvRNS_18TensorIteratorBaseERKT_EUliE_EEviT1_,@"STO_CUDA_ENTRY STV_DEFAULT"
_ZN2at6native18elementwise_kernelILi128ELi4EZNS0_22gpu_kernel_impl_nocastIZZZNS0_49_GLOBAL__N__b919a28f_16_Normalization_cu_5c38458736batch_norm_elementwise_backward_evalERKNS_6TensorES6_S6_S6_ENKUlvE_clEvENKUlvE2_clEvEUlN3c108BFloat16EffE_EEvRNS_18TensorIteratorBaseERKT_EUliE_EEviT1_:
.text._ZN2at6native18elementwise_kernelILi128ELi4EZNS0_22gpu_kernel_impl_nocastIZZZNS0_49_GLOBAL__N__b919a28f_16_Normalization_cu_5c38458736batch_norm_elementwise_backward_evalERKNS_6TensorES6_S6_S6_ENKUlvE_clEvENKUlvE2_clEvEUlN3c108BFloat16EffE_EEvRNS_18TensorIteratorBaseERKT_EUliE_EEviT1_:
        /* <DEDUP_REMOVED lines=10> */
[----:B------:R-:W-:Y:S01]  /*00a0*/  CS2R R4, SRZ ;  /* 0x0000000000047805 */ /* 0x000fe2000001ff00 */
[----:B------:R-:W-:-:S10]  /*00b0*/  MOV R0, RZ ;  /* 0x000000ff00007202 */ /* 0x000fd40000000f00 */
        /* <DEDUP_REMOVED lines=274> */
[----:B------:R-:W-:-:S03]  /*11e0*/  @P0 IMAD R4, R9, c[0x0][0x424], R4 ;  /* 0x0001090009040a24 */ /* 0x000fc600078e0204 */
.L_x_9532:
[----:B------:R-:W-:Y:S02]  /*11f0*/  IADD3 R6, P0, R5, c[0x0][0x430], RZ ;  /* 0x00010c0005067a10 */ /* 0x000fe40007f1e0ff */
[----:B------:R-:W-:Y:S02]  /*1200*/  IADD3 R8, P2, R4, c[0x0][0x440], RZ ;  /* 0x0001100004087a10 */ /* 0x000fe40007f5e0ff */
[----:B------:R-:W-:Y:S02]  /*1210*/  IADD3.X R7, RZ, c[0x0][0x434], RZ, P0, !PT ;  /* 0x00010d00ff077a10 */ /* 0x000fe400007fe4ff */
[----:B------:R-:W-:-:S02]  /*1220*/  IADD3 R4, P1, R2, c[0x0][0x438], RZ ;  /* 0x00010e0002047a10 */ /* 0x000fc40007f3e0ff */
[----:B------:R-:W-:Y:S01]  /*1230*/  IADD3.X R9, RZ, c[0x0][0x444], RZ, P2, !PT ;  /* 0x00011100ff097a10 */ /* 0x000fe200017fe4ff */
[----:B------:R-:W2:Y:S01]  /*1240*/  LDG.E.U16 R6, [R6.64] ;  /* 0x0000000406067981 */ /* 0x000ea2000c1e1500 */
[----:B------:R-:W-:-:S03]  /*1250*/  IADD3.X R5, RZ, c[0x0][0x43c], RZ, P1, !PT ;  /* 0x00010f00ff057a10 */ /* 0x000fc60000ffe4ff */
[----:B------:R-:W3:Y:S04]  /*1260*/  LDG.E R8, [R8.64] ;  /* 0x0000000408087981 */ /* 0x000ee8000c1e1900 */
[----:B------:R2:W4:Y:S01]  /*1270*/  LDG.E R4, [R4.64] ;  /* 0x0000000404047981 */ /* 0x000522000c1e1900 */
[----:B------:R-:W-:Y:S02]  /*1280*/  IADD3 R10, P0, R0, c[0x0][0x428], RZ ;  /* 0x00010a00000a7a10 */ /* 0x000fe40007f1e0ff */
[----:B------:R-:W-:Y:S02]  /*1290*/  IADD3 R3, R3, 0x80, RZ ;  /* 0x0000008003037810 */ /* 0x000fe40007ffe0ff */
[----:B--2---:R-:W-:-:S05]  /*12a0*/  PRMT R5, RZ, 0x5410, R6 ;  /* 0x00005410ff057816 */ /* 0x004fca0000000006 */
[----:B---3--:R-:W-:-:S04]  /*12b0*/  FMUL.FTZ R11, R8, R5 ;  /* 0x00000005080b7220 */ /* 0x008fc80000410000 */
[----:B----4-:R-:W-:-:S05]  /*12c0*/  FMUL.FTZ R11, R4, R11 ;  /* 0x0000000b040b7220 */ /* 0x010fca0000410000 */
[----:B------:R-:W-:Y:S02]  /*12d0*/  F2FP.BF16.PACK_AB R0, RZ, R11 ;  /* 0x0000000bff00723e */ /* 0x000fe400000010ff */
[----:B------:R-:W-:-:S05]  /*12e0*/  IADD3.X R11, RZ, c[0x0][0x42c], RZ, P0, !PT ;  /* 0x00010b00ff0b7a10 */ /* 0x000fca00007fe4ff */
[----:B------:R0:W-:Y:S02]  /*12f0*/  STG.E.U16 [R10.64], R0 ;  /* 0x000000000a007986 */ /* 0x0001e4000c101504 */
.L_x_9531:
[----:B------:R-:W-:Y:S05]  /*1300*/  BSYNC B0 ;  /* 0x0000000000007941 */ /* 0x000fea0003800000 */
.L_x_9530:
[----:B------:R-:W-:Y:S01]  /*1310*/  ISETP.GE.AND P0, PT, R3, c[0x0][0x160], PT ;  /* 0x0000580003007a0c */ /* 0x000fe20003f06270 */
[----:B------:R-:W-:-:S12]  /*1320*/  BSSY B0, `(.L_x_9533) ;  /* 0x0000252000007945 */ /* 0x000fd80003800000 */
[----:B------:R-:W-:Y:S05]  /*1330*/  @P0 BRA `(.L_x_9534) ;  /* 0x0000250000000947 */ /* 0x000fea0003800000 */
[----:B------:R-:W-:Y:S01]  /*1340*/  ISETP.NE.AND P0, PT, RZ, c[0x0][0x168], PT ;  /* 0x00005a00ff007a0c */ /* 0x000fe20003f05270 */
[----:B0-----:R-:W-:Y:S01]  /*1350*/  HFMA2.MMA R0, -RZ, RZ, 0, 0 ;  /* 0x00000000ff007435 */ /* 0x001fe200000001ff */
[----:B------:R-:W-:Y:S01]  /*1360*/  CS2R R4, SRZ ;  /* 0x0000000000047805 */ /* 0x000fe2000001ff00 */
[----:B------:R-:W-:-:S10]  /*1370*/  MOV R2, RZ ;  /* 0x000000ff00027202 */ /* 0x000fd40000000f00 */
[----:B------:R-:W-:Y:S05]  /*1380*/  @!P0 BRA `(.L_x_9535) ;  /* 0x0000111000008947 */ /* 0x000fea0003800000 */
        /* <DEDUP_REMOVED lines=273> */
.L_x_9535:
        /* <DEDUP_REMOVED lines=16> */
[----:B------:R0:W-:Y:S01]  /*25a0*/  STG.E.U16 [R10.64], R0 ;  /* 0x000000000a007986 */ /* 0x0001e2000c101504 */
[----:B------:R-:W-:-:S13]  /*25b0*/  ISETP.GE.AND P0, PT, R3, c[0x0][0x160], PT ;  /* 0x0000580003007a0c */ /* 0x000fda0003f06270 */
[----:B------:R-:W-:Y:S05]  /*25c0*/  @P0 BRA `(.L_x_9534) ;  /* 0x0000127000000947 */ /* 0x000fea0003800000 */
[----:B0-----:R-:W-:Y:S01]  /*25d0*/  ISETP.NE.AND P0, PT, RZ, c[0x0][0x168], PT ;  /* 0x00005a00ff007a0c */ /* 0x001fe20003f05270 */
[----:B------:R-:W-:Y:S01]  /*25e0*/  HFMA2.MMA R2, -RZ, RZ, 0, 0 ;  /* 0x00000000ff027435 */ /* 0x000fe200000001ff */
        /* <DEDUP_REMOVED lines=276> */
.L_x_9536:
        /* <DEDUP_REMOVED lines=17> */
.L_x_9534:
[----:B0-----:R-:W-:Y:S05]  /*3840*/  BSYNC B0 ;  /* 0x0000000000007941 */ /* 0x001fea0003800000 */
.L_x_9533:
[----:B------:R-:W-:-:S13]  /*3850*/  ISETP.GE.AND P0, PT, R3, c[0x0][0x160], PT ;  /* 0x0000580003007a0c */ /* 0x000fda0003f06270 */
[----:B------:R-:W-:Y:S05]  /*3860*/  @P0 EXIT ;  /* 0x000000000000094d */ /* 0x000fea0003800000 */
[----:B------:R-:W-:Y:S01]  /*3870*/  ISETP.NE.AND P0, PT, RZ, c[0x0][0x168], PT ;  /* 0x00005a00ff007a0c */ /* 0x000fe20003f05270 */
        /* <DEDUP_REMOVED lines=276> */
[----:B------:R-:W-:-:S03]  /*49c0*/  @P0 IMAD R4, R9, c[0x0][0x424], R4 ;  /* 0x0001090009040a24 */ /* 0x000fc600078e0204 */
.L_x_9537:
        /* <DEDUP_REMOVED lines=10> */
[----:B--2---:R-:W-:-:S05]  /*4a70*/  PRMT R3, RZ, 0x5410, R6 ;  /* 0x00005410ff037816 */ /* 0x004fca0000000006 */
[----:B---3--:R-:W-:-:S04]  /*4a80*/  FMUL.FTZ R9, R4, R3 ;  /* 0x0000000304097220 */ /* 0x008fc80000410000 */
[----:B----4-:R-:W-:-:S05]  /*4a90*/  FMUL.FTZ R9, R2, R9 ;  /* 0x0000000902097220 */ /* 0x010fca0000410000 */
[----:B------:R-:W-:Y:S02]  /*4aa0*/  F2FP.BF16.PACK_AB R0, RZ, R9 ;  /* 0x00000009ff00723e */ /* 0x000fe400000010ff */
[----:B------:R-:W-:-:S05]  /*4ab0*/  IADD3.X R9, RZ, c[0x0][0x42c], RZ, P0, !PT ;  /* 0x00010b00ff097a10 */ /* 0x000fca00007fe4ff */
[----:B------:R-:W-:Y:S01]  /*4ac0*/  STG.E.U16 [R8.64], R0 ;  /* 0x0000000008007986 */ /* 0x000fe2000c101504 */
[----:B------:R-:W-:Y:S05]  /*4ad0*/  EXIT ;  /* 0x000000000000794d */ /* 0x000fea0003800000 */
.L_x_9538:
        /* <DEDUP_REMOVED lines=10> */
.L_x_26804:


//--------------------- .text._ZN2at6native27unrolled_elementwise_kernelIZZZNS0_49_GLOBAL__N__b919a28f_16_Normalization_cu_5c38458736batch_norm_elementwise_backward_evalERKNS_6TensorES5_S5_S5_ENKUlvE_clEvENKUlvE2_clEvEUlN3c108BFloat16EffE_St5arrayIPcLm4EELi4E23TrivialOffsetCalculatorILi3EjESE_ILi1EjENS0_6memory15LoadWithoutCastENSH_16StoreWithoutCastEEEviT_T0_T2_T3_T4_T5_ --------------------------
	.section	.text._ZN2at6native27unrolled_elementwise_kernelIZZZNS0_49_GLOBAL__N__b919a28f_16_Normalization_cu_5c38458736batch_norm_elementwise_backward_evalERKNS_6TensorES5_S5_S5_ENKUlvE_clEvENKUlvE2_clEvEUlN3c108BFloat16EffE_St5arrayIPcLm4EELi4E23TrivialOffsetCalculatorILi3EjESE_ILi1EjENS0_6memory15LoadWithoutCastENSH_16StoreWithoutCastEEEviT_T0_T2_T3_T4_T5_,"ax",@progbits
	.sectioninfo	@"SHI_REGISTERS=32"
	.align	128
        .global         _ZN2at6native27unrolled_elementwise_kernelIZZZNS0_49_GLOBAL__N__b919a28f_16_Normalization_cu_5c38458736batch_norm_elementwise_backward_evalERKNS_6TensorES5_S5_S5_ENKUlvE_clEvENKUlvE2_clEvEUlN3c108BFloat16EffE_St5arrayIPcLm4EELi4E23TrivialOffsetCalculatorILi3EjESE_ILi1EjENS0_6memory15LoadWithoutCastENSH_16StoreWithoutCastEEEviT_T0_T2_T3_T4_T5_
        .type           _ZN2at6native27unrolled_elementwise_kernelIZZZNS0_49_GLOBAL__N__b919a28f_16_Normalization_cu_5c38458736batch_norm_elementwise_backward_evalERKNS_6TensorES5_S5_S5_ENKUlvE_clEvENKUlvE2_clEvEUlN3c108BFloat16EffE_St5arrayIPcLm4EELi4E23TrivialOffsetCalculatorILi3EjESE_ILi1EjENS0_6memory15LoadWithoutCastENSH_16StoreWithoutCastEEEviT_T0_T2_T3_T4_T5_,@function
        .size           _ZN2at6native27unrolled_elementwise_kernelIZZZNS0_49_GLOBAL__N__b919a28f_16_Normalization_cu_5c38458736batch_norm_elementwise_backward_evalERKNS_6TensorES5_S5_S5_ENKUlvE_clEvENKUlvE2_clEvEUlN3c108BFloat16EffE_St5arrayIPcLm4EELi4E23TrivialOffsetCalculatorILi3EjESE_ILi1EjENS0_6memory15LoadWithoutCastENSH_16StoreWithoutCastEEEviT_T0_T2_T3_T4_T5_,(.L_x_26805 - _ZN2at6native27unrolled_elementwise_kernelIZZZNS0_49_GLOBAL__N__b919a28f_16_Normalization_cu_5c38458736batch_norm_elementwise_backward_evalERKNS_6TensorES5_S5_S5_ENKUlvE_clEvENKUlvE2_clEvEUlN3c108BFloat16EffE_St5arrayIPcLm4EELi4E23TrivialOffsetCalculatorILi3EjESE_ILi1EjENS0_6memory15LoadWithoutCastENSH_16StoreWithoutCastEEEviT_T0_T2_T3_T4_T5_)
        .other          _ZN2at6native27unrolled_elementwise_kernelIZZZNS0_49_GLOBAL__N__b919a28f_16_Normalization_cu_5c38458736batch_norm_elementwise_backward_evalERKNS_6TensorES5_S5_S5_ENKUlvE_clEvENKUlvE2_clEvEUlN3c108BFloat16EffE_St5arrayIPcLm4EELi4E23TrivialOffsetCalculatorILi3EjESE_ILi1EjENS0_6memory15LoadWithoutCastENSH_16StoreWithoutCastEEEviT_T0_T2_T3_T4_T5_,@"STO_CUDA_ENTRY STV_DEFAULT"
_ZN2at6native27unrolled_elementwise_kernelIZZZNS0_49_GLOBAL__N__b919a28f_16_Normalization_cu_5c38458736batch_norm_elementwise_backward_evalERKNS_6TensorES5_S5_S5_ENKUlvE_clEvENKUlvE2_clEvEUlN3c108BFloat16EffE_St5arrayIPcLm4EELi4E23TrivialOffsetCalculatorILi3EjESE_ILi1EjENS0_6memory15LoadWithoutCastENSH_16StoreWithoutCastEEEviT_T0_T2_T3_T4_T5_:
.text._ZN2at6native27unrolled_elementwise_kernelIZZZNS0_49_GLOBAL__N__b919a28f_16_Normalization_cu_5c38458736batch_norm_elementwise_backward_evalERKNS_6TensorES5_S5_S5_ENKUlvE_clEvENKUlvE2_clEvEUlN3c108BFloat16EffE_St5arrayIPcLm4EELi4E23TrivialOffsetCalculatorILi3EjESE_ILi1EjENS0_6memory15LoadWithoutCastENSH_16StoreWithoutCastEEEviT_T0_T2_T3_T4_T5_:
[----:B------:R-:W-:Y:S02]  /*0000*/  IMAD.MOV.U32 R1, RZ, RZ, c[0x0][0x28] ;  /* 0x00000a00ff017624 */ /* 0x000fe400078e00ff */
[----:B------:R-:W0:Y:S01]  /*0010*/  S2R R0, SR_CTAID.X ;  /* 0x0000000000007919 */ /* 0x000e220000002500 */
[----:B------:R-:W-:Y:S01]  /*0020*/  IMAD.MOV.U32 R3, RZ, RZ, -0x200 ;  /* 0xfffffe00ff037424 */ /* 0x000fe200078e00ff */
[----:B------:R-:W-:Y:S01]  /*0030*/  HFMA2.MMA R11, -RZ, RZ, 0, 0 ;  /* 0x00000000ff0b7435 */ /* 0x000fe200000001ff */
[----:B------:R-:W-:Y:S01]  /*0040*/  PRMT R17, RZ, 0x7610, R17 ;  /* 0x00007610ff117816 */ /* 0x000fe20000000011 */
[----:B------:R-:W1:Y:S01]  /*0050*/  S2R R15, SR_TID.X ;  /* 0x00000000000f7919 */ /* 0x000e620000002100 */
[----:B------:R-:W-:Y:S01]  /*0060*/  ULDC.64 UR4, c[0x0][0x118] ;  /* 0x0000460000047ab9 */ /* 0x000fe20000000a00 */
[----:B------:R-:W-:Y:S02]  /*0070*/  IMAD.MOV.U32 R18, RZ, RZ, RZ ;  /* 0x000000ffff127224 */ /* 0x000fe400078e00ff */
[----:B0-----:R-:W-:Y:S01]  /*0080*/  IMAD R10, R0, R3, c[0x0][0x160] ;  /* 0x00005800000a7624 */ /* 0x001fe200078e0203 */
[----:B-1----:R-:W-:-:S04]  /*0090*/  MOV R3, R15 ;  /* 0x0000000f00037202 */ /* 0x002fc80000000f00 */
[----:B------:R-:W-:-:S13]  /*00a0*/  ISETP.GE.AND P0, PT, R15, R10, PT ;  /* 0x0000000a0f00720c */ /* 0x000fda0003f06270 */
[----:B------:R-:W-:Y:S01]  /*00b0*/  @!P0 IMAD R8, R0, 0x200, R3 ;  /* 0x0000020000088824 */ /* 0x000fe200078e0203 */
[----:B------:R-:W-:Y:S01]  /*00c0*/  @!P0 IADD3 R3, R3, 0x80, RZ ;  /* 0x0000008003038810 */ /* 0x000fe20007ffe0ff */
[----:B------:R-:W-:Y:S01]  /*00d0*/  @!P0 IMAD.MOV.U32 R5, RZ, RZ, 0x2 ;  /* 0x00000002ff058424 */ /* 0x000fe200078e00ff */
[----:B------:R-:W-:Y:S02]  /*00e0*/  @!P0 MOV R9, 0x4 ;  /* 0x0000000400098802 */ /* 0x000fe40000000f00 */
[----:B------:R-:W-:Y:S01]  /*00f0*/  ISETP.GE.AND P1, PT, R3, R10, PT ;  /* 0x0000000a0300720c */ /* 0x000fe20003f26270 */
[----:B------:R-:W-:-:S04]  /*0100*/  @!P0 IMAD.WIDE.U32 R4, R8, R5, c[0x0][0x170] ;  /* 0x00005c0008048625 */ /* 0x000fc800078e0005 */
[CC--:B------:R-:W-:Y:S01]  /*0110*/  @!P0 IMAD.WIDE.U32 R6, R8.reuse, R9.reuse, c[0x0][0x178] ;  /* 0x00005e0008068625 */ /* 0x0c0fe200078e0009 */
[----:B------:R0:W2:Y:S03]  /*0120*/  @!P0 LDG.E.U16 R17, [R4.64] ;  /* 0x0000000404118981 */ /* 0x0000a6000c1e1500 */
[----:B------:R-:W-:Y:S01]  /*0130*/  @!P0 IMAD.WIDE.U32 R8, R8, R9, c[0x0][0x180] ;  /* 0x0000600008088625 */ /* 0x000fe200078e0009 */
[----:B------:R-:W-:Y:S01]  /*0140*/  PRMT R12, RZ, 0x7610, R12 ;  /* 0x00007610ff0c7816 */ /* 0x000fe2000000000c */
[----:B------:R1:W3:Y:S02]  /*0150*/  @!P0 LDG.E R18, [R6.64] ;  /* 0x0000000406128981 */ /* 0x0002e4000c1e1900 */
[----:B------:R-:W-:Y:S01]  /*0160*/  @!P1 IMAD R2, R0, 0x200, R3 ;  /* 0x0000020000029824 */ /* 0x000fe200078e0203 */
[----:B------:R-:W-:Y:S01]  /*0170*/  @!P1 IADD3 R3, R3, 0x80, RZ ;  /* 0x0000008003039810 */ /* 0x000fe20007ffe0ff */
[----:B------:R4:W3:Y:S03]  /*0180*/  @!P0 LDG.E R11, [R8.64] ;  /* 0x00000004080b8981 */ /* 0x0008e6000c1e1900 */
[----:B------:R-:W-:Y:S01]  /*0190*/  ISETP.GE.AND P3, PT, R3, R10, PT ;  /* 0x0000000a0300720c */ /* 0x000fe20003f66270 */
[----:B------:R-:W-:-:S12]  /*01a0*/  IMAD.MOV.U32 R16, RZ, RZ, RZ ;  /* 0x000000ffff107224 */ /* 0x000fd800078e00ff */
[----:B------:R-:W-:Y:S02]  /*01b0*/  @!P3 IMAD R25, R0, 0x200, R3 ;  /* 0x000002000019b824 */ /* 0x000fe400078e0203 */
[----:B------:R-:W-:Y:S01]  /*01c0*/  @!P3 IMAD.MOV.U32 R20, RZ, RZ, 0x2 ;  /* 0x00000002ff14b424 */ /* 0x000fe200078e00ff */
[----:B------:R-:W-:-:S03]  /*01d0*/  @!P3 MOV R24, 0x4 ;  /* 0x000000040018b802 */ /* 0x000fc60000000f00 */
[----:B----4-:R-:W-:Y:S01]  /*01e0*/  @!P3 IMAD.WIDE.U32 R8, R25, R20, c[0x0][0x170] ;  /* 0x00005c001908b625 */ /* 0x010fe200078e0014 */
[----:B------:R-:W-:-:S03]  /*01f0*/  @!P3 IADD3 R3, R3, 0x80, RZ ;  /* 0x000000800303b810 */ /* 0x000fc60007ffe0ff */
[----:B------:R-:W-:Y:S01]  /*0200*/  @!P3 IMAD.WIDE.U32 R20, R25, R24, c[0x0][0x180] ;  /* 0x000060001914b625 */ /* 0x000fe200078e0018 */
[----:B------:R4:W3:Y:S01]  /*0210*/  @!P3 LDG.E.U16 R12, [R8.64] ;  /* 0x00000004080cb981 */ /* 0x0008e2000c1e1500 */
[----:B------:R-:W-:-:S03]  /*0220*/  ISETP.GE.AND P2, PT, R3, R10, PT ;  /* 0x0000000a0300720c */ /* 0x000fc60003f46270 */
[----:B------:R1:W3:Y:S01]  /*0230*/  @!P3 LDG.E R16, [R20.64] ;  /* 0x000000041410b981 */ /* 0x0002e2000c1e1900 */
[----:B------:R-:W-:Y:S02]  /*0240*/  @!P1 MOV R19, 0x2 ;  /* 0x0000000200139802 */ /* 0x000fe40000000f00 */
[----:B------:R-:W-:Y:S02]  /*0250*/  @!P1 MOV R27, 0x4 ;  /* 0x00000004001b9802 */ /* 0x000fe40000000f00 */
[----:B------:R-:W-:Y:S01]  /*0260*/  PRMT R13, RZ, 0x7610, R13 ;  /* 0x00007610ff0d7816 */ /* 0x000fe2000000000d */
[----:B0-----:R-:W-:Y:S01]  /*0270*/  @!P1 IMAD.WIDE.U32 R4, R2, R19, c[0x0][0x170] ;  /* 0x00005c0002049625 */ /* 0x001fe200078e0013 */
[----:B------:R-:W-:-:S03]  /*0280*/  HFMA2.MMA R22, -RZ, RZ, 0, 0 ;  /* 0x00000000ff167435 */ /* 0x000fc600000001ff */
[----:B------:R-:W-:Y:S01]  /*0290*/  IMAD.MOV.U32 R14, RZ, RZ, RZ ;  /* 0x000000ffff0e7224 */ /* 0x000fe200078e00ff */
[----:B------:R-:W-:Y:S01]  /*02a0*/  @!P2 MOV R28, 0x2 ;  /* 0x00000002001ca802 */ /* 0x000fe20000000f00 */
[-C--:B-1----:R-:W-:Y:S01]  /*02b0*/  @!P1 IMAD.WIDE.U32 R6, R2, R27.reuse, c[0x0][0x180] ;  /* 0x0000600002069625 */ /* 0x082fe200078e001b */
[----:B------:R0:W3:Y:S03]  /*02c0*/  @!P1 LDG.E.U16 R13, [R4.64] ;  /* 0x00000004040d9981 */ /* 0x0000e6000c1e1500 */
[----:B------:R-:W-:Y:S01]  /*02d0*/  @!P2 IMAD R26, R0, 0x200, R3 ;  /* 0x00000200001aa824 */ /* 0x000fe200078e0203 */
[----:B------:R1:W3:Y:S01]  /*02e0*/  @!P1 LDG.E R14, [R6.64] ;  /* 0x00000004060e9981 */ /* 0x0002e2000c1e1900 */
[----:B------:R-:W-:Y:S01]  /*02f0*/  IMAD.MOV.U32 R19, RZ, RZ, RZ ;  /* 0x000000ffff137224 */ /* 0x000fe200078e00ff */
[----:B------:R-:W-:Y:S01]  /*0300*/  PRMT R23, RZ, 0x7610, R23 ;  /* 0x00007610ff177816 */ /* 0x000fe20000000017 */
[----:B------:R-:W-:-:S04]  /*0310*/  @!P1 IMAD.WIDE.U32 R2, R2, R27, c[0x0][0x178] ;  /* 0x00005e0002029625 */ /* 0x000fc800078e001b */
[----:B0-----:R-:W-:Y:S01]  /*0320*/  @!P3 IMAD.WIDE.U32 R4, R25, R24, c[0x0][0x178] ;  /* 0x00005e001904b625 */ /* 0x001fe200078e0018 */
[----:B------:R0:W3:Y:S03]  /*0330*/  @!P1 LDG.E R19, [R2.64] ;  /* 0x0000000402139981 */ /* 0x0000e6000c1e1900 */
[C---:B-1----:R-:W-:Y:S01]  /*0340*/  @!P2 IMAD.WIDE.U32 R6, R26.reuse, R28, c[0x0][0x170] ;  /* 0x00005c001a06a625 */ /* 0x042fe200078e001c */
[----:B------:R-:W-:Y:S01]  /*0350*/  CS2R R24, SRZ ;  /* 0x0000000000187805 */ /* 0x000fe2000001ff00 */
[----:B------:R1:W3:Y:S02]  /*0360*/  @!P3 LDG.E R22, [R4.64] ;  /* 0x000000040416b981 */ /* 0x0002e4000c1e1900 */
[----:B------:R-:W-:Y:S02]  /*0370*/  @!P2 IMAD.MOV.U32 R29, RZ, RZ, 0x4 ;  /* 0x00000004ff1da424 */ /* 0x000fe400078e00ff */
[----:B------:R0:W3:Y:S02]  /*0380*/  @!P2 LDG.E.U16 R23, [R6.64] ;  /* 0x000000040617a981 */ /* 0x0000e4000c1e1500 */
[----:B----4-:R-:W-:-:S05]  /*0390*/  @!P2 IMAD.WIDE.U32 R8, R26, R29, c[0x0][0x180] ;  /* 0x000060001a08a625 */ /* 0x010fca00078e001d */
[----:B------:R-:W4:Y:S01]  /*03a0*/  @!P2 LDG.E R24, [R8.64] ;  /* 0x000000040818a981 */ /* 0x000f22000c1e1900 */
[----:B------:R-:W-:Y:S01]  /*03b0*/  MOV R27, R15 ;  /* 0x0000000f001b7202 */ /* 0x000fe20000000f00 */
[----:B------:R-:W-:-:S03]  /*03c0*/  @!P2 IMAD.WIDE.U32 R20, R26, R29, c[0x0][0x178] ;  /* 0x00005e001a14a625 */ /* 0x000fc600078e001d */
[C---:B------:R-:W-:Y:S02]  /*03d0*/  IADD3 R29, R27.reuse, 0x100, RZ ;  /* 0x000001001b1d7810 */ /* 0x040fe40007ffe0ff */
[----:B0-----:R-:W-:Y:S01]  /*03e0*/  IADD3 R3, R27, 0x180, RZ ;  /* 0x000001801b037810 */ /* 0x001fe20007ffe0ff */
[----:B------:R-:W-:Y:S01]  /*03f0*/  @!P0 IMAD.MOV.U32 R7, RZ, RZ, 0x2 ;  /* 0x00000002ff078424 */ /* 0x000fe200078e00ff */
[-C--:B------:R-:W-:Y:S01]  /*0400*/  ISETP.GE.AND P3, PT, R29, R10.reuse, PT ;  /* 0x0000000a1d00720c */ /* 0x080fe20003f66270 */
[----:B------:R0:W5:Y:S01]  /*0410*/  @!P2 LDG.E R25, [R20.64] ;  /* 0x000000041419a981 */ /* 0x000162000c1e1900 */
[----:B------:R-:W-:Y:S02]  /*0420*/  ISETP.GE.AND P1, PT, R3, R10, PT ;  /* 0x0000000a0300720c */ /* 0x000fe40003f26270 */
[----:B------:R-:W-:-:S04]  /*0430*/  IADD3 R26, R27, 0x80, RZ ;  /* 0x000000801b1a7810 */ /* 0x000fc80007ffe0ff */
[----:B------:R-:W-:Y:S01]  /*0440*/  ISETP.GE.AND P2, PT, R26, R10, PT ;  /* 0x0000000a1a00720c */ /* 0x000fe20003f46270 */
[----:B------:R-:W-:-:S05]  /*0450*/  @!P0 IMAD.MOV.U32 R27, RZ, RZ, R26 ;  /* 0x000000ffff1b8224 */ /* 0x000fca00078e001a */
[----:B------:R-:W-:Y:S01]  /*0460*/  ISETP.GE.AND P4, PT, R27, R10, PT ;  /* 0x0000000a1b00720c */ /* 0x000fe20003f86270 */
[----:B------:R-:W-:Y:S01]  /*0470*/  BSSY B0, `(.L_x_9539) ;  /* 0x000001e000007945 */ /* 0x000fe20003800000 */
[----:B--2---:R-:W-:-:S05]  /*0480*/  @!P0 PRMT R2, RZ, 0x5410, R17 ;  /* 0x00005410ff028816 */ /* 0x004fca0000000011 */
[----:B---3--:R-:W-:Y:S01]  /*0490*/  @!P0 FMUL.FTZ R11, R2, R11 ;  /* 0x0000000b020b8220 */ /* 0x008fe20000410000 */
[----:B------:R-:W-:-:S03]  /*04a0*/  @!P0 LEA R2, R0, R15, 0x9 ;  /* 0x0000000f00028211 */ /* 0x000fc600078e48ff */
[----:B------:R-:W-:-:S05]  /*04b0*/  @!P0 FMUL.FTZ R11, R11, R18 ;  /* 0x000000120b0b8220 */ /* 0x000fca0000410000 */
[----:B------:R-:W-:Y:S02]  /*04c0*/  @!P0 F2FP.BF16.PACK_AB R11, RZ, R11 ;  /* 0x0000000bff0b823e */ /* 0x000fe400000010ff */
[----:B------:R-:W-:-:S05]  /*04d0*/  @!P3 PRMT R3, RZ, 0x5410, R12 ;  /* 0x00005410ff03b816 */ /* 0x000fca000000000c */
[----:B-1----:R-:W-:Y:S02]  /*04e0*/  @!P3 FMUL.FTZ R5, R3, R16 ;  /* 0x000000100305b220 */ /* 0x002fe40000410000 */
[----:B------:R-:W-:-:S05]  /*04f0*/  @!P0 IMAD.WIDE.U32 R2, R2, R7, c[0x0][0x168] ;  /* 0x00005a0002028625 */ /* 0x000fca00078e0007 */
[----:B------:R0:W-:Y:S01]  /*0500*/  @!P0 STG.E.U16 [R2.64], R11 ;  /* 0x0000000b02008986 */ /* 0x0001e2000c101504 */
[----:B------:R-:W-:-:S05]  /*0510*/  @!P2 PRMT R13, RZ, 0x5410, R13 ;  /* 0x00005410ff0da816 */ /* 0x000fca000000000d */
[----:B------:R-:W-:-:S04]  /*0520*/  @!P2 FMUL.FTZ R14, R13, R14 ;  /* 0x0000000e0d0ea220 */ /* 0x000fc80000410000 */
[----:B------:R-:W-:Y:S02]  /*0530*/  @!P2 FMUL.FTZ R14, R14, R19 ;  /* 0x000000130e0ea220 */ /* 0x000fe40000410000 */
[----:B------:R-:W-:Y:S01]  /*0540*/  @!P3 FMUL.FTZ R5, R5, R22 ;  /* 0x000000160505b220 */ /* 0x000fe20000410000 */
[----:B------:R-:W-:Y:S02]  /*0550*/  @!P1 PRMT R23, RZ, 0x5410, R23 ;  /* 0x00005410ff179816 */ /* 0x000fe40000000017 */
[----:B------:R-:W-:Y:S02]  /*0560*/  @!P2 F2FP.BF16.PACK_AB R14, RZ, R14 ;  /* 0x0000000eff0ea23e */ /* 0x000fe400000010ff */
[----:B------:R-:W-:Y:S01]  /*0570*/  @!P3 F2FP.BF16.PACK_AB R5, RZ, R5 ;  /* 0x00000005ff05b23e */ /* 0x000fe200000010ff */
[----:B----4-:R-:W-:Y:S01]  /*0580*/  @!P1 FMUL.FTZ R24, R23, R24 ;  /* 0x0000001817189220 */ /* 0x010fe20000410000 */
[----:B------:R-:W-:Y:S05]  /*0590*/  @P4 BRA `(.L_x_9540) ;  /* 0x000000b000004947 */ /* 0x000fea0003800000 */
[----:B0-----:R-:W-:Y:S01]  /*05a0*/  LEA R2, R0, R27, 0x9 ;  /* 0x0000001b00027211 */ /* 0x001fe200078e48ff */
[----:B------:R-:W-:Y:S01]  /*05b0*/  IMAD.MOV.U32 R7, RZ, RZ, 0x2 ;  /* 0x00000002ff077424 */ /* 0x000fe200078e00ff */
[----:B------:R-:W-:-:S02]  /*05c0*/  IADD3 R27, R27, 0x80, RZ ;  /* 0x000000801b1b7810 */ /* 0x000fc40007ffe0ff */
[----:B------:R-:W-:Y:S01]  /*05d0*/  PRMT R6, R5, 0x7610, R6 ;  /* 0x0000761005067816 */ /* 0x000fe20000000006 */
[----:B------:R-:W-:Y:S01]  /*05e0*/  IMAD.WIDE.U32 R2, R2, R7, c[0x0][0x168] ;  /* 0x00005a0002027625 */ /* 0x000fe200078e0007 */
[----:B------:R-:W-:-:S04]  /*05f0*/  ISETP.GE.AND P0, PT, R27, R10, PT ;  /* 0x0000000a1b00720c */ /* 0x000fc80003f06270 */
[----:B------:R0:W-:Y:S09]  /*0600*/  STG.E.U16 [R2.64], R14 ;  /* 0x0000000e02007986 */ /* 0x0001f2000c101504 */
[----:B------:R-:W-:Y:S02]  /*0610*/  @!P0 LEA R4, R0, R27, 0x9 ;  /* 0x0000001b00048211 */ /* 0x000fe400078e48ff */
[----:B------:R-:W-:-:S03]  /*0620*/  @!P0 IADD3 R27, R27, 0x80, RZ ;  /* 0x000000801b1b8810 */ /* 0x000fc60007ffe0ff */
[----:B------:R-:W-:-:S05]  /*0630*/  @!P0 IMAD.WIDE.U32 R4, R4, R7, c[0x0][0x168] ;  /* 0x00005a0004048625 */ /* 0x000fca00078e0007 */
[----:B------:R0:W-:Y:S02]  /*0640*/  @!P0 STG.E.U16 [R4.64], R6 ;  /* 0x0000000604008986 */ /* 0x0001e4000c101504 */
.L_x_9540:
[----:B0-----:R-:W-:Y:S05]  /*0650*/  BSYNC B0 ;  /* 0x0000000000007941 */ /* 0x001fea0003800000 */
.L_x_9539:
[----:B------:R-:W-:Y:S01]  /*0660*/  ISETP.GE.AND P0, PT, R27, R10, PT ;  /* 0x0000000a1b00720c */ /* 0x000fe20003f06270 */
[----:B-----5:R-:W-:-:S05]  /*0670*/  @!P1 FMUL.FTZ R24, R24, R25 ;  /* 0x0000001918189220 */ /* 0x020fca0000410000 */
[----:B------:R-:W-:-:S07]  /*0680*/  @!P1 F2FP.BF16.PACK_AB R24, RZ, R24 ;  /* 0x00000018ff18923e */ /* 0x000fce00000010ff */
[----:B------:R-:W-:Y:S05]  /*0690*/  @P0 EXIT ;  /* 0x000000000000094d */ /* 0x000fea0003800000 */
[----:B------:R-:W-:Y:S01]  /*06a0*/  HFMA2.MMA R3, -RZ, RZ, 0, 1.1920928955078125e-07 ;  /* 0x00000002ff037435 */ /* 0x000fe200000001ff */
[----:B------:R-:W-:-:S09]  /*06b0*/  IMAD R2, R0, 0x200, R27 ;  /* 0x0000020000027824 */ /* 0x000fd200078e021b */
[----:B------:R-:W-:-:S05]  /*06c0*/  IMAD.WIDE.U32 R2, R2, R3, c[0x0][0x168] ;  /* 0x00005a0002027625 */ /* 0x000fca00078e0003 */
[----:B------:R-:W-:Y:S01]  /*06d0*/  STG.E.U16 [R2.64], R24 ;  /* 0x0000001802007986 */ /* 0x000fe2000c101504 */
[----:B------:R-:W-:Y:S05]  /*06e0*/  EXIT ;  /* 0x000000000000794d */ /* 0x000fea0003800000 */
.L_x_9541:
        /* <DEDUP_REMOVED lines=9> */
.L_x_26805:


//--------------------- .text._ZN2at6native29vectorized_elementwise_kernelILi2EZZZNS0_49_GLOBAL__N__b919a28f_16_Normalization_cu_5c38458736batch_norm_elementwise_backward_evalERKNS_6TensorES5_S5_S5_ENKUlvE_clEvENKUlvE2_clEvEUlN3c108BFloat16EffE_St5arrayIPcLm4EEEEviT0_T1_ --------------------------
	.section	.text._ZN2at6native29vectorized_elementwise_kernelILi2EZZZNS0_49_GLOBAL__N__b919a28f_16_Normalization_cu_5c38458736batch_norm_elementwise_backward_evalERKNS_6TensorES5_S5_S5_ENKUlvE_clEvENKUlvE2_clEvEUlN3c108BFloat16EffE_St5arrayIPcLm4EEEEviT0_T1_,"ax",@progbits
	.sectioninfo	@"SHI_REGISTERS=32"
	.align	128
        .global         _ZN2at6native29vectorized_elementwise_kernelILi2EZZZNS0_49_GLOBAL__N__b919a28f_16_Normalization_cu_5c38458736batch_norm_elementwise_backward_evalERKNS_6TensorES5_S5_S5_ENKUlvE_clEvENKUlvE2_clEvEUlN3c108BFloat16EffE_St5arrayIPcLm4EEEEviT0_T1_
        .type           _ZN2at6native29vectorized_elementwise_kernelILi2EZZZNS0_49_GLOBAL__N__b919a28f_16_Normalization_cu_5c38458736batch_norm_elementwise_backward_evalERKNS_6TensorES5_S5_S5_ENKUlvE_clEvENKUlvE2_clEvEUlN3c108BFloat16EffE_St5arrayIPcLm4EEEEviT0_T1_,@function
        .size           _ZN2at6native29vectorized_elementwise_kernelILi2EZZZNS0_49_GLOBAL__N__b919a28f_16_Normalization_cu_5c38458736batch_norm_elementwise_backward_evalERKNS_6TensorES5_S5_S5_ENKUlvE_clEvENKUlvE2_clEvEUlN3c108BFloat16EffE_St5arrayIPcLm4EEEEviT0_T1_,(.L_x_26806 - _ZN2at6native29vectorized_elementwise_kernelILi2EZZZNS0_49_GLOBAL__N__b919a28f_16_Normalization_cu_5c38458736batch_norm_elementwise_backward_evalERKNS_6TensorES5_S5_S5_ENKUlvE_clEvENKUlvE2_clEvEUlN3c108BFloat16EffE_St5arrayIPcLm4EEEEviT0_T1_)
        .other          _ZN2at6native29vectorized_elementwise_kernelILi2EZZZNS0_49_GLOBAL__N__b919a28f_16_Normalization_cu_5c38458736batch_norm_elementwise_backward_evalERKNS_6TensorES5_S5_S5_ENKUlvE_clEvENKUlvE2_clEvEUlN3c108BFloat16EffE_St5arrayIPcLm4EEEEviT0_T1_,@"STO_CUDA_ENTRY STV_DEFAULT"
_ZN2at6native29vectorized_elementwise_kernelILi2EZZZNS0_49_GLOBAL__N__b919a28f_16_Normalization_cu_5c38458736batch_norm_elementwise_backward_evalERKNS_6TensorES5_S5_S5_ENKUlvE_clEvENKUlvE2_clEvEUlN3c108BFloat16EffE_St5arrayIPcLm4EEEEviT0_T1_:
.text._ZN2at6native29vectorized_elementwise_kernelILi2EZZZNS0_49_GLOBAL__N__b919a28f_16_Normalization_cu_5c38458736batch_norm_elementwise_backward_evalERKNS_6TensorES5_S5_S5_ENKUlvE_clEvENKUlvE2_clEvEUlN3c108BFloat16EffE_St5arrayIPcLm4EEEEviT0_T1_:
        /* <DEDUP_REMOVED lines=8> */
[----:B------:R-:W-:Y:S01]  /*0080*/  HFMA2.MMA R23, -RZ, RZ, 0, 1.1920928955078125e-07 ;  /* 0x00000002ff177435 */ /* 0x000fe200000001ff */
[----:B------:R-:W-:-:S04]  /*0090*/  IMAD.MOV.U32 R13, RZ, RZ, 0x4 ;  /* 0x00000004ff0d7424 */ /* 0x000fc800078e00ff */
[----:B------:R-:W-:-:S04]  /*00a0*/  IMAD.WIDE R18, R0, R13, c[0x0][0x180] ;  /* 0x0000600000127625 */ /* 0x000fc800078e020d */
[----:B------:R-:W-:-:S04]  /*00b0*/  IMAD.WIDE R12, R0, R13, c[0x0][0x178] ;  /* 0x00005e00000c7625 */ /* 0x000fc800078e020d */
[----:B------:R-:W-:-:S06]  /*00c0*/  IMAD.WIDE R26, R0, R23, c[0x0][0x170] ;  /* 0x00005c00001a7625 */ /* 0x000fcc00078e0217 */
[----:B0-----:R-:W-:-:S04]  /*00d0*/  IMAD.WIDE.U32 R26, R24, 0x4, R26 ;  /* 0x00000004181a7825 */ /* 0x001fc800078e001a */
[C---:B------:R-:W-:Y:S01]  /*00e0*/  IMAD.WIDE.U32 R18, R24.reuse, 0x8, R18 ;  /* 0x0000000818127825 */ /* 0x040fe200078e0012 */
[----:B------:R-:W2:Y:S04]  /*00f0*/  LDG.E R28, [R26.64] ;  /* 0x000000041a1c7981 */ /* 0x000ea8000c1e1900 */
[----:B------:R-:W3:Y:S01]  /*0100*/  LDG.E.64 R2, [R18.64] ;  /* 0x0000000412027981 */ /* 0x000ee2000c1e1b00 */
[----:B------:R-:W-:-:S03]  /*0110*/  IMAD.WIDE.U32 R12, R24, 0x8, R12 ;  /* 0x00000008180c7825 */ /* 0x000fc600078e000c */
[----:B------:R-:W4:Y:S04]  /*0120*/  LDG.E R29, [R26.64+0x200] ;  /* 0x000200041a1d7981 */ /* 0x000f28000c1e1900 */
[----:B------:R-:W5:Y:S04]  /*0130*/  LDG.E.64 R4, [R18.64+0x400] ;  /* 0x0004000412047981 */ /* 0x000f68000c1e1b00 */
[----:B------:R2:W5:Y:S04]  /*0140*/  LDG.E.64 R10, [R12.64+0x400] ;  /* 0x000400040c0a7981 */ /* 0x000568000c1e1b00 */
[----:B------:R-:W5:Y:S04]  /*0150*/  LDG.E R22, [R26.64+0x400] ;  /* 0x000400041a167981 */ /* 0x000f68000c1e1900 */
[----:B------:R-:W5:Y:S04]  /*0160*/  LDG.E.64 R8, [R18.64+0x800] ;  /* 0x0008000412087981 */ /* 0x000f68000c1e1b00 */
[----:B------:R-:W5:Y:S04]  /*0170*/  LDG.E R25, [R26.64+0x600] ;  /* 0x000600041a197981 */ /* 0x000f68000c1e1900 */
[----:B------:R2:W5:Y:S04]  /*0180*/  LDG.E.64 R6, [R12.64] ;  /* 0x000000040c067981 */ /* 0x000568000c1e1b00 */
[----:B------:R-:W5:Y:S04]  /*0190*/  LDG.E.64 R14, [R18.64+0xc00] ;  /* 0x000c0004120e7981 */ /* 0x000f68000c1e1b00 */
[----:B------:R2:W5:Y:S04]  /*01a0*/  LDG.E.64 R16, [R12.64+0x800] ;  /* 0x000800040c107981 */ /* 0x000568000c1e1b00 */
[----:B------:R2:W5:Y:S02]  /*01b0*/  LDG.E.64 R20, [R12.64+0xc00] ;  /* 0x000c00040c147981 */ /* 0x000564000c1e1b00 */
[----:B--2---:R-:W-:-:S02]  /*01c0*/  PRMT R13, RZ, 0x5410, R28 ;  /* 0x00005410ff0d7816 */ /* 0x004fc4000000001c */
[----:B------:R-:W-:-:S05]  /*01d0*/  PRMT R28, RZ, 0x7610, R28 ;  /* 0x00007610ff1c7816 */ /* 0x000fca000000001c */
[----:B---3--:R-:W-:Y:S01]  /*01e0*/  FMUL.FTZ R28, R3, R28 ;  /* 0x0000001c031c7220 */ /* 0x008fe20000410000 */
[----:B----4-:R-:W-:-:S05]  /*01f0*/  PRMT R3, RZ, 0x5410, R29 ;  /* 0x00005410ff037816 */ /* 0x010fca000000001d */
[----:B-----5:R-:W-:Y:S01]  /*0200*/  FMUL.FTZ R3, R4, R3 ;  /* 0x0000000304037220 */ /* 0x020fe20000410000 */
[----:B------:R-:W-:-:S03]  /*0210*/  PRMT R4, RZ, 0x7610, R29 ;  /* 0x00007610ff047816 */ /* 0x000fc6000000001d */
[----:B------:R-:W-:Y:S01]  /*0220*/  FMUL.FTZ R10, R10, R3 ;  /* 0x000000030a0a7220 */ /* 0x000fe20000410000 */
[--C-:B------:R-:W-:Y:S01]  /*0230*/  PRMT R3, RZ, 0x5410, R22.reuse ;  /* 0x00005410ff037816 */ /* 0x100fe20000000016 */
[----:B------:R-:W-:Y:S01]  /*0240*/  FMUL.FTZ R4, R5, R4 ;  /* 0x0000000405047220 */ /* 0x000fe20000410000 */
[----:B------:R-:W-:Y:S01]  /*0250*/  PRMT R22, RZ, 0x7610, R22 ;  /* 0x00007610ff167816 */ /* 0x000fe20000000016 */
[----:B------:R-:W-:Y:S02]  /*0260*/  FMUL.FTZ R2, R2, R13 ;  /* 0x0000000d02027220 */ /* 0x000fe40000410000 */
[----:B------:R-:W-:Y:S01]  /*0270*/  FMUL.FTZ R5, R8, R3 ;  /* 0x0000000308057220 */ /* 0x000fe20000410000 */
[----:B------:R-:W-:Y:S01]  /*0280*/  PRMT R3, RZ, 0x5410, R25 ;  /* 0x00005410ff037816 */ /* 0x000fe20000000019 */
[----:B------:R-:W-:Y:S02]  /*0290*/  FMUL.FTZ R22, R9, R22 ;  /* 0x0000001609167220 */ /* 0x000fe40000410000 */
[----:B------:R-:W-:-:S02]  /*02a0*/  FMUL.FTZ R6, R6, R2 ;  /* 0x0000000206067220 */ /* 0x000fc40000410000 */
[----:B------:R-:W-:Y:S02]  /*02b0*/  FMUL.FTZ R9, R14, R3 ;  /* 0x000000030e097220 */ /* 0x000fe40000410000 */
[----:B------:R-:W-:Y:S01]  /*02c0*/  IMAD.WIDE.U32 R2, R0, R23, c[0x0][0x168] ;  /* 0x00005a0000027625 */ /* 0x000fe200078e0017 */
[----:B------:R-:W-:-:S05]  /*02d0*/  PRMT R0, RZ, 0x7610, R25 ;  /* 0x00007610ff007816 */ /* 0x000fca0000000019 */
[----:B------:R-:W-:Y:S02]  /*02e0*/  FMUL.FTZ R0, R15, R0 ;  /* 0x000000000f007220 */ /* 0x000fe40000410000 */
[----:B------:R-:W-:Y:S02]  /*02f0*/  FMUL.FTZ R7, R7, R28 ;  /* 0x0000001c07077220 */ /* 0x000fe40000410000 */
[----:B------:R-:W-:Y:S02]  /*0300*/  FMUL.FTZ R11, R11, R4 ;  /* 0x000000040b0b7220 */ /* 0x000fe40000410000 */
[----:B------:R-:W-:Y:S02]  /*0310*/  FMUL.FTZ R5, R16, R5 ;  /* 0x0000000510057220 */ /* 0x000fe40000410000 */
[----:B------:R-:W-:Y:S02]  /*0320*/  FMUL.FTZ R22, R17, R22 ;  /* 0x0000001611167220 */ /* 0x000fe40000410000 */
[----:B------:R-:W-:-:S02]  /*0330*/  FMUL.FTZ R9, R20, R9 ;  /* 0x0000000914097220 */ /* 0x000fc40000410000 */
[----:B------:R-:W-:Y:S01]  /*0340*/  FMUL.FTZ R0, R21, R0 ;  /* 0x0000000015007220 */ /* 0x000fe20000410000 */
[----:B------:R-:W-:Y:S01]  /*0350*/  F2FP.BF16.PACK_AB R7, R7, R6 ;  /* 0x000000060707723e */ /* 0x000fe200000010ff */
[----:B------:R-:W-:Y:S01]  /*0360*/  IMAD.WIDE R2, R24, 0x4, R2 ;  /* 0x0000000418027825 */ /* 0x000fe200078e0202 */
[----:B------:R-:W-:Y:S02]  /*0370*/  F2FP.BF16.PACK_AB R11, R11, R10 ;  /* 0x0000000a0b0b723e */ /* 0x000fe400000010ff */
[----:B------:R-:W-:Y:S02]  /*0380*/  F2FP.BF16.PACK_AB R5, R22, R5 ;  /* 0x000000051605723e */ /* 0x000fe400000010ff */
[----:B------:R-:W-:Y:S01]  /*0390*/  F2FP.BF16.PACK_AB R9, R0, R9 ;  /* 0x000000090009723e */ /* 0x000fe200000010ff */
[----:B------:R-:W-:Y:S04]  /*03a0*/  STG.E [R2.64], R7 ;  /* 0x0000000702007986 */ /* 0x000fe8000c101904 */
[----:B------:R-:W-:Y:S04]  /*03b0*/  STG.E [R2.64+0x200], R11 ;  /* 0x0002000b02007986 */ /* 0x000fe8000c101904 */
[----:B------:R-:W-:Y:S04]  /*03c0*/  STG.E [R2.64+0x400], R5 ;  /* 0x0004000502007986 */ /* 0x000fe8000c101904 */
[----:B------:R-:W-:Y:S01]  /*03d0*/  STG.E [R2.64+0x600], R9 ;  /* 0x0006000902007986 */ /* 0x000fe2000c101904 */
[----:B------:R-:W-:Y:S05]  /*03e0*/  EXIT ;  /* 0x000000000000794d */ /* 0x000fea0003800000 */
.L_x_9542:
[----:B------:R-:W0:Y:S01]  /*03f0*/  S2R R5, SR_TID.X ;  /* 0x0000000000057919 */ /* 0x000e220000002100 */
[----:B------:R-:W-:Y:S01]  /*0400*/  PRMT R27, RZ, 0x7610, R27 ;  /* 0x00007610ff1b7816 */ /* 0x000fe2000000001b */
[----:B------:R-:W-:Y:S01]  /*0410*/  CS2R R28, SRZ ;  /* 0x00000000001c7805 */ /* 0x000fe2000001ff00 */
[----:B0-----:R-:W-:Y:S01]  /*0420*/  ISETP.GE.AND P0, PT, R5, R2, PT ;  /* 0x000000020500720c */ /* 0x001fe20003f06270 */
[----:B------:R-:W-:-:S12]  /*0430*/  IMAD.MOV.U32 R25, RZ, RZ, R5 ;  /* 0x000000ffff197224 */ /* 0x000fd800078e0005 */
[----:B------:R-:W-:Y:S01]  /*0440*/  @!P0 IADD3 R8, R0, R25, RZ ;  /* 0x0000001900088210 */ /* 0x000fe20007ffe0ff */
[----:B------:R-:W-:Y:S02]  /*0450*/  @!P0 IMAD.MOV.U32 R7, RZ, RZ, 0x2 ;  /* 0x00000002ff078424 */ /* 0x000fe400078e00ff */
[----:B------:R-:W-:Y:S02]  /*0460*/  @!P0 IMAD.MOV.U32 R9, RZ, RZ, 0x4 ;  /* 0x00000004ff098424 */ /* 0x000fe400078e00ff */
[----:B------:R-:W-:-:S04]  /*0470*/  @!P0 IMAD.WIDE.U32 R6, R8, R7, c[0x0][0x170] ;  /* 0x00005c0008068625 */ /* 0x000fc800078e0007 */
[CC--:B------:R-:W-:Y:S01]  /*0480*/  @!P0 IMAD.WIDE.U32 R10, R8.reuse, R9.reuse, c[0x0][0x180] ;  /* 0x00006000080a8625 */ /* 0x0c0fe200078e0009 */
[----:B------:R0:W2:Y:S03]  /*0490*/  @!P0 LDG.E.U16 R27, [R6.64] ;  /* 0x00000004061b8981 */ /* 0x0000a6000c1e1500 */
[----:B------:R-:W-:Y:S01]  /*04a0*/  @!P0 IMAD.WIDE.U32 R8, R8, R9, c[0x0][0x178] ;  /* 0x00005e0008088625 */ /* 0x000fe200078e0009 */
[----:B------:R1:W3:Y:S04]  /*04b0*/  @!P0 LDG.E R29, [R10.64] ;  /* 0x000000040a1d8981 */ /* 0x0002e8000c1e1900 */
[----:B------:R4:W5:Y:S01]  /*04c0*/  @!P0 LDG.E R28, [R8.64] ;  /* 0x00000004081c8981 */ /* 0x000962000c1e1900 */
[----:B------:R-:W-:Y:S01]  /*04d0*/  @!P0 IADD3 R25, R25, 0x80, RZ ;  /* 0x0000008019198810 */ /* 0x000fe20007ffe0ff */
[----:B------:R-:W-:Y:S01]  /*04e0*/  IMAD.MOV.U32 R24, RZ, RZ, RZ ;  /* 0x000000ffff187224 */ /* 0x000fe200078e00ff */
[----:B------:R-:W-:Y:S01]  /*04f0*/  PRMT R22, RZ, 0x7610, R22 ;  /* 0x00007610ff167816 */ /* 0x000fe20000000016 */
[----:B------:R-:W-:Y:S01]  /*0500*/  IMAD.MOV.U32 R3, RZ, RZ, RZ ;  /* 0x000000ffff037224 */ /* 0x000fe200078e00ff */
[----:B------:R-:W-:-:S13]  /*0510*/  ISETP.GE.AND P1, PT, R25, R2, PT ;  /* 0x000000021900720c */ /* 0x000fda0003f26270 */
[----:B------:R-:W-:Y:S01]  /*0520*/  @!P1 IADD3 R16, R0, R25, RZ ;  /* 0x0000001900109210 */ /* 0x000fe20007ffe0ff */
[----:B0-----:R-:W-:Y:S01]  /*0530*/  @!P1 IMAD.MOV.U32 R7, RZ, RZ, 0x2 ;  /* 0x00000002ff079424 */ /* 0x001fe200078e00ff */
[----:B------:R-:W-:Y:S02]  /*0540*/  @!P1 IADD3 R25, R25, 0x80, RZ ;  /* 0x0000008019199810 */ /* 0x000fe40007ffe0ff */
[----:B------:R-:W-:Y:S01]  /*0550*/  @!P1 MOV R17, 0x4 ;  /* 0x0000000400119802 */ /* 0x000fe20000000f00 */
[----:B------:R-:W-:Y:S01]  /*0560*/  @!P1 IMAD.WIDE.U32 R6, R16, R7, c[0x0][0x170] ;  /* 0x00005c0010069625 */ /* 0x000fe200078e0007 */
[----:B------:R-:W-:-:S03]  /*0570*/  ISETP.GE.AND P2, PT, R25, R2, PT ;  /* 0x000000021900720c */ /* 0x000fc60003f46270 */
[CC--:B----4-:R-:W-:Y:S01]  /*0580*/  @!P1 IMAD.WIDE.U32 R8, R16.reuse, R17.reuse, c[0x0][0x178] ;  /* 0x00005e0010089625 */ /* 0x0d0fe200078e0011 */
[----:B------:R0:W4:Y:S03]  /*0590*/  @!P1 LDG.E.U16 R22, [R6.64] ;  /* 0x0000000406169981 */ /* 0x000126000c1e1500 */
[----:B------:R-:W-:Y:S01]  /*05a0*/  @!P1 IMAD.WIDE.U32 R16, R16, R17, c[0x0][0x180] ;  /* 0x0000600010109625 */ /* 0x000fe200078e0011 */
[----:B------:R0:W4:Y:S04]  /*05b0*/  @!P1 LDG.E R24, [R8.64] ;  /* 0x0000000408189981 */ /* 0x000128000c1e1900 */
[----:B------:R0:W4:Y:S01]  /*05c0*/  @!P1 LDG.E R3, [R16.64] ;  /* 0x0000000410039981 */ /* 0x000122000c1e1900 */
[----:B------:R-:W-:Y:S01]  /*05d0*/  @!P2 IMAD.IADD R18, R0, 0x1, R25 ;  /* 0x000000010012a824 */ /* 0x000fe200078e0219 */
[----:B------:R-:W-:-:S04]  /*05e0*/  @!P2 IADD3 R25, R25, 0x80, RZ ;  /* 0x000000801919a810 */ /* 0x000fc80007ffe0ff */
[----:B------:R-:W-:Y:S01]  /*05f0*/  ISETP.GE.AND P3, PT, R25, R2, PT ;  /* 0x000000021900720c */ /* 0x000fe20003f66270 */
[----:B-1----:R-:W-:-:S12]  /*0600*/  HFMA2.MMA R11, -RZ, RZ, 0, 0 ;  /* 0x00000000ff0b7435 */ /* 0x002fd800000001ff */
[----:B------:R-:W-:Y:S01]  /*0610*/  @!P3 IMAD.IADD R14, R0, 0x1, R25 ;  /* 0x00000001000eb824 */ /* 0x000fe200078e0219 */
[----:B------:R-:W-:-:S04]  /*0620*/  @!P3 IADD3 R25, R25, 0x80, RZ ;  /* 0x000000801919b810 */ /* 0x000fc80007ffe0ff */
[----:B------:R-:W-:Y:S01]  /*0630*/  ISETP.GE.AND P1, PT, R25, R2, PT ;  /* 0x000000021900720c */ /* 0x000fe20003f26270 */
[----:B------:R-:W-:Y:S02]  /*0640*/  @!P2 IMAD.MOV.U32 R15, RZ, RZ, 0x2 ;  /* 0x00000002ff0fa424 */ /* 0x000fe400078e00ff */
[----:B------:R-:W-:Y:S01]  /*0650*/  @!P2 IMAD.MOV.U32 R19, RZ, RZ, 0x4 ;  /* 0x00000004ff13a424 */ /* 0x000fe200078e00ff */
[----:B------:R-:W-:Y:S01]  /*0660*/  PRMT R13, RZ, 0x7610, R13 ;  /* 0x00007610ff0d7816 */ /* 0x000fe2000000000d */
[----:B0-----:R-:W-:Y:S01]  /*0670*/  @!P2 IMAD.WIDE.U32 R8, R18, R15, c[0x0][0x170] ;  /* 0x00005c001208a625 */ /* 0x001fe200078e000f */
[----:B------:R-:W-:-:S03]  /*0680*/  MOV R23, RZ ;  /* 0x000000ff00177202 */ /* 0x000fc60000000f00 */
[CC--:B------:R-:W-:Y:S01]  /*0690*/  @!P2 IMAD.WIDE.U32 R6, R18.reuse, R19.reuse, c[0x0][0x178] ;  /* 0x00005e001206a625 */ /* 0x0c0fe200078e0013 */
[----:B------:R0:W4:Y:S03]  /*06a0*/  @!P2 LDG.E.U16 R13, [R8.64] ;  /* 0x00000004080da981 */ /* 0x000126000c1e1500 */
[----:B------:R-:W-:Y:S01]  /*06b0*/  @!P2 IMAD.WIDE.U32 R18, R18, R19, c[0x0][0x180] ;  /* 0x000060001212a625 */ /* 0x000fe200078e0013 */
[----:B------:R1:W4:Y:S03]  /*06c0*/  @!P2 LDG.E R11, [R6.64] ;  /* 0x00000004060ba981 */ /* 0x000326000c1e1900 */
[----:B------:R-:W-:Y:S01]  /*06d0*/  @!P1 IMAD.IADD R10, R0, 0x1, R25 ;  /* 0x00000001000a9824 */ /* 0x000fe200078e0219 */
[----:B------:R-:W-:Y:S01]  /*06e0*/  @!P1 IADD3 R25, R25, 0x80, RZ ;  /* 0x0000008019199810 */ /* 0x000fe20007ffe0ff */
[----:B------:R1:W4:Y:S01]  /*06f0*/  @!P2 LDG.E R23, [R18.64] ;  /* 0x000000041217a981 */ /* 0x000322000c1e1900 */
[----:B------:R-:W-:-:S02]  /*0700*/  @!P3 MOV R15, 0x4 ;  /* 0x00000004000fb802 */ /* 0x000fc40000000f00 */
[----:B------:R-:W-:Y:S01]  /*0710*/  ISETP.GE.AND P2, PT, R25, R2, PT ;  /* 0x000000021900720c */ /* 0x000fe20003f46270 */
[----:B------:R-:W-:Y:S01]  /*0720*/  @!P3 IMAD.MOV.U32 R4, RZ, RZ, 0x2 ;  /* 0x00000002ff04b424 */ /* 0x000fe200078e00ff */
[----:B------:R-:W-:Y:S01]  /*0730*/  PRMT R21, RZ, 0x7610, R21 ;  /* 0x00007610ff157816 */ /* 0x000fe20000000015 */
[----:B0-----:R-:W-:Y:S02]  /*0740*/  IMAD.MOV.U32 R9, RZ, RZ, RZ ;  /* 0x000000ffff097224 */ /* 0x001fe400078e00ff */
[CC--:B-1----:R-:W-:Y:S01]  /*0750*/  @!P3 IMAD.WIDE.U32 R6, R14.reuse, R15.reuse, c[0x0][0x178] ;  /* 0x00005e000e06b625 */ /* 0x0c2fe200078e000f */
[----:B------:R-:W-:Y:S01]  /*0760*/  HFMA2.MMA R20, -RZ, RZ, 0, 0 ;  /* 0x00000000ff147435 */ /* 0x000fe200000001ff */
[----:B------:R-:W-:Y:S02]  /*0770*/  @!P1 MOV R19, 0x4 ;  /* 0x0000000400139802 */ /* 0x000fe40000000f00 */
[C---:B------:R-:W-:Y:S01]  /*0780*/  @!P3 IMAD.WIDE.U32 R16, R14.reuse, R4, c[0x0][0x170] ;  /* 0x00005c000e10b625 */ /* 0x040fe200078e0004 */
[----:B------:R0:W4:Y:S03]  /*0790*/  @!P3 LDG.E R9, [R6.64] ;  /* 0x000000040609b981 */ /* 0x000126000c1e1900 */
[----:B------:R-:W-:Y:S01]  /*07a0*/  @!P1 IMAD.MOV.U32 R8, RZ, RZ, 0x2 ;  /* 0x00000002ff089424 */ /* 0x000fe200078e00ff */
[----:B------:R-:W-:Y:S01]  /*07b0*/  PRMT R4, RZ, 0x7610, R4 ;  /* 0x00007610ff047816 */ /* 0x000fe20000000004 */
[----:B------:R1:W4:Y:S01]  /*07c0*/  @!P3 LDG.E.U16 R21, [R16.64] ;  /* 0x000000041015b981 */ /* 0x000322000c1e1500 */
[----:B------:R-:W-:Y:S01]  /*07d0*/  @!P3 IMAD.WIDE.U32 R14, R14, R15, c[0x0][0x180] ;  /* 0x000060000e0eb625 */ /* 0x000fe200078e000f */
[----:B------:R-:W-:-:S03]  /*07e0*/  @!P2 MOV R26, 0x2 ;  /* 0x00000002001aa802 */ /* 0x000fc60000000f00 */
[C---:B0-----:R-:W-:Y:S01]  /*07f0*/  @!P1 IMAD.WIDE.U32 R6, R10.reuse, R8, c[0x0][0x170] ;  /* 0x00005c000a069625 */ /* 0x041fe200078e0008 */
[----:B------:R0:W4:Y:S03]  /*0800*/  @!P3 LDG.E R20, [R14.64] ;  /* 0x000000040e14b981 */ /* 0x000126000c1e1900 */
[CC--:B-1----:R-:W-:Y:S01]  /*0810*/  @!P1 IMAD.WIDE.U32 R16, R10.reuse, R19.reuse, c[0x0][0x178] ;  /* 0x00005e000a109625 */ /* 0x0c2fe200078e0013 */
[----:B------:R1:W4:Y:S03]  /*0820*/  @!P1 LDG.E.U16 R4, [R6.64] ;  /* 0x0000000406049981 */ /* 0x000326000c1e1500 */
[----:B------:R-:W-:-:S04]  /*0830*/  @!P1 IMAD.WIDE.U32 R18, R10, R19, c[0x0][0x180] ;  /* 0x000060000a129625 */ /* 0x000fc800078e0013 */
[----:B------:R-:W-:Y:S01]  /*0840*/  @!P2 IMAD.IADD R10, R0, 0x1, R25 ;  /* 0x00000001000aa824 */ /* 0x000fe200078e0219 */
[----:B------:R-:W-:Y:S01]  /*0850*/  @!P2 IADD3 R25, R25, 0x80, RZ ;  /* 0x000000801919a810 */ /* 0x000fe20007ffe0ff */
[----:B------:R-:W-:Y:S01]  /*0860*/  IMAD.MOV.U32 R8, RZ, RZ, RZ ;  /* 0x000000ffff087224 */ /* 0x000fe200078e00ff */
[----:B-1----:R-:W-:Y:S01]  /*0870*/  PRMT R6, RZ, 0x7610, R6 ;  /* 0x00007610ff067816 */ /* 0x002fe20000000006 */
[----:B0-----:R-:W-:Y:S01]  /*0880*/  @!P2 IMAD.WIDE.U32 R14, R10, R26, c[0x0][0x170] ;  /* 0x00005c000a0ea625 */ /* 0x001fe200078e001a */
[----:B------:R-:W-:Y:S01]  /*0890*/  ISETP.GE.AND P3, PT, R25, R2, PT ;  /* 0x000000021900720c */ /* 0x000fe20003f66270 */
[----:B------:R-:W-:Y:S02]  /*08a0*/  HFMA2.MMA R7, -RZ, RZ, 0, 0 ;  /* 0x00000000ff077435 */ /* 0x000fe400000001ff */
[----:B------:R-:W-:Y:S01]  /*08b0*/  @!P2 IMAD.MOV.U32 R26, RZ, RZ, 0x4 ;  /* 0x00000004ff1aa424 */ /* 0x000fe200078e00ff */
[----:B------:R0:W4:Y:S01]  /*08c0*/  @!P1 LDG.E R8, [R16.64] ;  /* 0x0000000410089981 */ /* 0x000122000c1e1900 */
[----:B------:R-:W-:-:S03]  /*08d0*/  HFMA2.MMA R12, -RZ, RZ, 0, 0 ;  /* 0x00000000ff0c7435 */ /* 0x000fc600000001ff */
[----:B------:R1:W4:Y:S01]  /*08e0*/  @!P2 LDG.E.U16 R6, [R14.64] ;  /* 0x000000040e06a981 */ /* 0x000322000c1e1500 */
[----:B0-----:R-:W-:-:S06]  /*08f0*/  @!P2 IMAD.WIDE.U32 R16, R10, R26, c[0x0][0x180] ;  /* 0x000060000a10a625 */ /* 0x001fcc00078e001a */
[----:B------:R0:W4:Y:S01]  /*0900*/  @!P1 LDG.E R12, [R18.64] ;  /* 0x00000004120c9981 */ /* 0x000122000c1e1900 */
[----:B-1----:R-:W-:-:S04]  /*0910*/  @!P2 IMAD.WIDE.U32 R14, R10, R26, c[0x0][0x178] ;  /* 0x00005e000a0ea625 */ /* 0x002fc800078e001a */
[----:B------:R-:W-:Y:S01]  /*0920*/  IMAD.MOV.U32 R10, RZ, RZ, RZ ;  /* 0x000000ffff0a7224 */ /* 0x000fe200078e00ff */
[----:B------:R2:W4:Y:S05]  /*0930*/  @!P2 LDG.E R7, [R14.64] ;  /* 0x000000040e07a981 */ /* 0x00052a000c1e1900 */
[----:B------:R1:W4:Y:S01]  /*0940*/  @!P2 LDG.E R10, [R16.64] ;  /* 0x00000004100aa981 */ /* 0x000322000c1e1900 */
[----:B0-----:R-:W-:Y:S01]  /*0950*/  @!P3 IMAD.MOV.U32 R19, RZ, RZ, 0x2 ;  /* 0x00000002ff13b424 */ /* 0x001fe200078e00ff */
[----:B-1----:R-:W-:Y:S02]  /*0960*/  @!P3 IADD3 R16, R0, R25, RZ ;  /* 0x000000190010b210 */ /* 0x002fe40007ffe0ff */
[----:B------:R-:W-:-:S02]  /*0970*/  @!P3 IADD3 R25, R25, 0x80, RZ ;  /* 0x000000801919b810 */ /* 0x000fc40007ffe0ff */
[----:B------:R-:W-:Y:S02]  /*0980*/  @!P3 MOV R17, 0x4 ;  /* 0x000000040011b802 */ /* 0x000fe40000000f00 */
[----:B------:R-:W-:Y:S01]  /*0990*/  ISETP.GE.AND P1, PT, R25, R2, PT ;  /* 0x000000021900720c */ /* 0x000fe20003f26270 */
[----:B------:R-:W-:Y:S01]  /*09a0*/  @!P3 IMAD.WIDE.U32 R18, R16, R19, c[0x0][0x170] ;  /* 0x00005c001012b625 */ /* 0x000fe200078e0013 */
[----:B------:R-:W-:-:S06]  /*09b0*/  PRMT R26, RZ, 0x7610, R26 ;  /* 0x00007610ff1a7816 */ /* 0x000fcc000000001a */
[----:B------:R0:W4:Y:S05]  /*09c0*/  @!P3 LDG.E.U16 R26, [R18.64] ;  /* 0x00000004121ab981 */ /* 0x00012a000c1e1500 */
[----:B0-----:R-:W-:Y:S02]  /*09d0*/  @!P1 MOV R19, 0x2 ;  /* 0x0000000200139802 */ /* 0x001fe40000000f00 */
[----:B--2---:R-:W-:-:S05]  /*09e0*/  @!P0 PRMT R14, RZ, 0x5410, R27 ;  /* 0x00005410ff0e8816 */ /* 0x004fca000000001b */
[----:B---3--:R-:W-:-:S04]  /*09f0*/  @!P0 FMUL.FTZ R29, R14, R29 ;  /* 0x0000001d0e1d8220 */ /* 0x008fc80000410000 */
[----:B-----5:R-:W-:Y:S01]  /*0a00*/  @!P0 FMUL.FTZ R28, R29, R28 ;  /* 0x0000001c1d1c8220 */ /* 0x020fe20000410000 */
[----:B------:R-:W-:Y:S01]  /*0a10*/  HFMA2.MMA R29, -RZ, RZ, 0, 0 ;  /* 0x00000000ff1d7435 */ /* 0x000fe200000001ff */
[----:B------:R-:W-:-:S04]  /*0a20*/  @!P3 IMAD.WIDE.U32 R14, R16, R17, c[0x0][0x178] ;  /* 0x00005e00100eb625 */ /* 0x000fc800078e0011 */
[----:B------:R-:W-:-:S05]  /*0a30*/  @!P3 IMAD.WIDE.U32 R16, R16, R17, c[0x0][0x180] ;  /* 0x000060001010b625 */ /* 0x000fca00078e0011 */
[----:B------:R0:W2:Y:S01]  /*0a40*/  @!P3 LDG.E R29, [R16.64] ;  /* 0x00000004101db981 */ /* 0x0000a2000c1e1900 */
[----:B------:R-:W-:-:S06]  /*0a50*/  IMAD.MOV.U32 R27, RZ, RZ, RZ ;  /* 0x000000ffff1b7224 */ /* 0x000fcc00078e00ff */
[----:B------:R1:W3:Y:S01]  /*0a60*/  @!P3 LDG.E R27, [R14.64] ;  /* 0x000000040e1bb981 */ /* 0x0002e2000c1e1900 */
[--C-:B0-----:R-:W-:Y:S01]  /*0a70*/  @!P1 IMAD.IADD R16, R0, 0x1, R25.reuse ;  /* 0x0000000100109824 */ /* 0x101fe200078e0219 */
[----:B------:R-:W-:-:S03]  /*0a80*/  PRMT R25, RZ, 0x7610, R25 ;  /* 0x00007610ff197816 */ /* 0x000fc60000000019 */
[----:B------:R-:W-:Y:S01]  /*0a90*/  @!P1 IMAD.WIDE.U32 R18, R16, R19, c[0x0][0x170] ;  /* 0x00005c0010129625 */ /* 0x000fe200078e0013 */
[----:B------:R-:W-:Y:S01]  /*0aa0*/  @!P0 F2FP.BF16.PACK_AB R17, RZ, R28 ;  /* 0x0000001cff11823e */ /* 0x000fe200000010ff */
[----:B------:R-:W-:-:S03]  /*0ab0*/  HFMA2.MMA R28, -RZ, RZ, 0, 0 ;  /* 0x00000000ff1c7435 */ /* 0x000fc600000001ff */
[----:B------:R0:W5:Y:S02]  /*0ac0*/  @!P1 LDG.E.U16 R25, [R18.64] ;  /* 0x0000000412199981 */ /* 0x000164000c1e1500 */
[----:B0-----:R-:W-:-:S04]  /*0ad0*/  @!P1 IMAD.MOV.U32 R19, RZ, RZ, 0x4 ;  /* 0x00000004ff139424 */ /* 0x001fc800078e00ff */
[----:B-1----:R-:W-:-:S05]  /*0ae0*/  @!P1 IMAD.WIDE.U32 R14, R16, R19, c[0x0][0x178] ;  /* 0x00005e00100e9625 */ /* 0x002fca00078e0013 */
[----:B------:R0:W5:Y:S02]  /*0af0*/  @!P1 LDG.E R28, [R14.64] ;  /* 0x000000040e1c9981 */ /* 0x000164000c1e1900 */
[----:B0-----:R-:W-:-:S04]  /*0b00*/  @!P1 IMAD.WIDE.U32 R14, R16, R19, c[0x0][0x180] ;  /* 0x00006000100e9625 */ /* 0x001fc800078e0013 */
[----:B------:R-:W-:-:S06]  /*0b10*/  IMAD.MOV.U32 R16, RZ, RZ, RZ ;  /* 0x000000ffff107224 */ /* 0x000fcc00078e00ff */
[----:B------:R0:W5:Y:S01]  /*0b20*/  @!P1 LDG.E R16, [R14.64] ;  /* 0x000000040e109981 */ /* 0x000162000c1e1900 */
[C---:B------:R-:W-:Y:S02]  /*0b30*/  IADD3 R19, R5.reuse, 0x80, RZ ;  /* 0x0000008005137810 */ /* 0x040fe40007ffe0ff */
[----:B------:R-:W-:Y:S02]  /*0b40*/  IADD3 R18, R5, 0x100, RZ ;  /* 0x0000010005127810 */ /* 0x000fe40007ffe0ff */
[-C--:B------:R-:W-:Y:S02]  /*0b50*/  ISETP.GE.AND P3, PT, R19, R2.reuse, PT ;  /* 0x000000021300720c */ /* 0x080fe40003f66270 */
[----:B------:R-:W-:-:S11]  /*0b60*/  ISETP.GE.AND P1, PT, R18, R2, PT ;  /* 0x000000021200720c */ /* 0x000fd60003f26270 */
[----:B----4-:R-:W-:Y:S02]  /*0b70*/  @!P3 PRMT R22, RZ, 0x5410, R22 ;  /* 0x00005410ff16b816 */ /* 0x010fe40000000016 */
[----:B------:R-:W-:Y:S02]  /*0b80*/  @!P1 PRMT R18, RZ, 0x5410, R13 ;  /* 0x00005410ff129816 */ /* 0x000fe4000000000d */
[----:B------:R-:W-:Y:S01]  /*0b90*/  IADD3 R13, R5, 0x180, RZ ;  /* 0x00000180050d7810 */ /* 0x000fe20007ffe0ff */
[----:B------:R-:W-:-:S03]  /*0ba0*/  @!P3 FMUL.FTZ R3, R22, R3 ;  /* 0x000000031603b220 */ /* 0x000fc60000410000 */
[----:B------:R-:W-:Y:S02]  /*0bb0*/  ISETP.GE.AND P2, PT, R13, R2, PT ;  /* 0x000000020d00720c */ /* 0x000fe40003f46270 */
[----:B------:R-:W-:Y:S01]  /*0bc0*/  IADD3 R13, R5, 0x200, RZ ;  /* 0x00000200050d7810 */ /* 0x000fe20007ffe0ff */
[----:B------:R-:W-:Y:S01]  /*0bd0*/  @!P3 FMUL.FTZ R3, R3, R24 ;  /* 0x000000180303b220 */ /* 0x000fe20000410000 */
[----:B------:R-:W-:Y:S02]  /*0be0*/  PRMT R22, R17, 0x7610, R22 ;  /* 0x0000761011167816 */ /* 0x000fe40000000016 */
[----:B------:R-:W-:Y:S02]  /*0bf0*/  ISETP.GE.AND P6, PT, R13, R2, PT ;  /* 0x000000020d00720c */ /* 0x000fe40003fc6270 */
[C---:B0-----:R-:W-:Y:S02]  /*0c00*/  IADD3 R15, R5.reuse, 0x280, RZ ;  /* 0x00000280050f7810 */ /* 0x041fe40007ffe0ff */
[----:B------:R-:W-:-:S02]  /*0c10*/  IADD3 R13, R5, 0x300, RZ ;  /* 0x00000300050d7810 */ /* 0x000fc40007ffe0ff */
[----:B------:R-:W-:Y:S02]  /*0c20*/  IADD3 R17, R5, 0x380, RZ ;  /* 0x0000038005117810 */ /* 0x000fe40007ffe0ff */
[----:B------:R-:W-:Y:S01]  /*0c30*/  @!P3 F2FP.BF16.PACK_AB R3, RZ, R3 ;  /* 0x00000003ff03b23e */ /* 0x000fe200000010ff */
[----:B------:R-:W-:Y:S01]  /*0c40*/  @!P1 FMUL.FTZ R18, R18, R23 ;  /* 0x0000001712129220 */ /* 0x000fe20000410000 */
[-C--:B------:R-:W-:Y:S02]  /*0c50*/  ISETP.GE.AND P5, PT, R15, R2.reuse, PT ;  /* 0x000000020f00720c */ /* 0x080fe40003fa6270 */
[-C--:B------:R-:W-:Y:S02]  /*0c60*/  ISETP.GE.AND P4, PT, R13, R2.reuse, PT ;  /* 0x000000020d00720c */ /* 0x080fe40003f86270 */
[----:B------:R-:W-:Y:S01]  /*0c70*/  ISETP.GE.AND P3, PT, R17, R2, PT ;  /* 0x000000021100720c */ /* 0x000fe20003f66270 */
[----:B------:R-:W-:Y:S01]  /*0c80*/  @!P0 IMAD.MOV.U32 R23, RZ, RZ, 0x2 ;  /* 0x00000002ff178424 */ /* 0x000fe200078e00ff */
[----:B------:R-:W-:-:S02]  /*0c90*/  @!P0 IADD3 R14, R0, R5, RZ ;  /* 0x00000005000e8210 */ /* 0x000fc40007ffe0ff */
[----:B------:R-:W-:-:S03]  /*0ca0*/  @!P0 MOV R5, R19 ;  /* 0x0000001300058202 */ /* 0x000fc60000000f00 */
[----:B------:R-:W-:Y:S01]  /*0cb0*/  @!P0 IMAD.WIDE.U32 R14, R14, R23, c[0x0][0x168] ;  /* 0x00005a000e0e8625 */ /* 0x000fe200078e0017 */
[----:B------:R-:W-:Y:S02]  /*0cc0*/  @!P2 PRMT R21, RZ, 0x5410, R21 ;  /* 0x00005410ff15a816 */ /* 0x000fe40000000015 */
[----:B------:R-:W-:Y:S02]  /*0cd0*/  @!P6 PRMT R13, RZ, 0x5410, R4 ;  /* 0x00005410ff0de816 */ /* 0x000fe40000000004 */
[----:B------:R0:W-:Y:S01]  /*0ce0*/  @!P0 STG.E.U16 [R14.64], R22 ;  /* 0x000000160e008986 */ /* 0x0001e2000c101504 */
[----:B------:R-:W-:Y:S01]  /*0cf0*/  ISETP.GE.AND P0, PT, R5, R2, PT ;  /* 0x000000020500720c */ /* 0x000fe20003f06270 */
[----:B------:R-:W-:Y:S02]  /*0d00*/  @!P2 FMUL.FTZ R20, R21, R20 ;  /* 0x000000141514a220 */ /* 0x000fe40000410000 */
[----:B------:R-:W-:Y:S01]  /*0d10*/  @!P6 FMUL.FTZ R13, R13, R12 ;  /* 0x0000000c0d0de220 */ /* 0x000fe20000410000 */
[----:B0-----:R-:W-:Y:S01]  /*0d20*/  @!P5 PRMT R15, RZ, 0x5410, R6 ;  /* 0x00005410ff0fd816 */ /* 0x001fe20000000006 */
[----:B------:R-:W-:Y:S01]  /*0d30*/  @!P1 FMUL.FTZ R11, R18, R11 ;  /* 0x0000000b120b9220 */ /* 0x000fe20000410000 */
[----:B------:R-:W-:Y:S01]  /*0d40*/  BSSY B0, `(.L_x_9543) ;  /* 0x000003e000007945 */ /* 0x000fe20003800000 */
[----:B------:R-:W-:-:S02]  /*0d50*/  @!P2 FMUL.FTZ R9, R20, R9 ;  /* 0x000000091409a220 */ /* 0x000fc40000410000 */
[----:B------:R-:W-:Y:S02]  /*0d60*/  @!P5 FMUL.FTZ R10, R15, R10 ;  /* 0x0000000a0f0ad220 */ /* 0x000fe40000410000 */
[----:B------:R-:W-:Y:S02]  /*0d70*/  @!P6 FMUL.FTZ R8, R13, R8 ;  /* 0x000000080d08e220 */ /* 0x000fe40000410000 */
[----:B------:R-:W-:Y:S01]  /*0d80*/  @!P5 FMUL.FTZ R7, R10, R7 ;  /* 0x000000070a07d220 */ /* 0x000fe20000410000 */
[----:B------:R-:W-:Y:S01]  /*0d90*/  BSSY B1, `(.L_x_9544) ;  /* 0x0000031000017945 */ /* 0x000fe20003800000 */
[----:B------:R-:W-:Y:S02]  /*0da0*/  @!P1 F2FP.BF16.PACK_AB R12, RZ, R11 ;  /* 0x0000000bff0c923e */ /* 0x000fe400000010ff */
[----:B------:R-:W-:Y:S02]  /*0db0*/  @!P2 F2FP.BF16.PACK_AB R9, RZ, R9 ;  /* 0x00000009ff09a23e */ /* 0x000fe400000010ff */
[----:B------:R-:W-:-:S02]  /*0dc0*/  @!P6 F2FP.BF16.PACK_AB R8, RZ, R8 ;  /* 0x00000008ff08e23e */ /* 0x000fc400000010ff */
[----:B------:R-:W-:Y:S02]  /*0dd0*/  @!P4 PRMT R26, RZ, 0x5410, R26 ;  /* 0x00005410ff1ac816 */ /* 0x000fe4000000001a */
[----:B------:R-:W-:-:S03]  /*0de0*/  @!P5 F2FP.BF16.PACK_AB R7, RZ, R7 ;  /* 0x00000007ff07d23e */ /* 0x000fc600000010ff */
[----:B--2---:R-:W-:-:S04]  /*0df0*/  @!P4 FMUL.FTZ R26, R26, R29 ;  /* 0x0000001d1a1ac220 */ /* 0x004fc80000410000 */
[----:B---3--:R-:W-:Y:S01]  /*0e00*/  @!P4 FMUL.FTZ R6, R26, R27 ;  /* 0x0000001b1a06c220 */ /* 0x008fe20000410000 */
[----:B-----5:R-:W-:-:S04]  /*0e10*/  @!P3 PRMT R25, RZ, 0x5410, R25 ;  /* 0x00005410ff19b816 */ /* 0x020fc80000000019 */
[----:B------:R-:W-:Y:S01]  /*0e20*/  @!P4 F2FP.BF16.PACK_AB R6, RZ, R6 ;  /* 0x00000006ff06c23e */ /* 0x000fe200000010ff */
[----:B------:R-:W-:-:S04]  /*0e30*/  @!P3 FMUL.FTZ R25, R25, R16 ;  /* 0x000000101919b220 */ /* 0x000fc80000410000 */
[----:B------:R-:W-:-:S05]  /*0e40*/  @!P3 FMUL.FTZ R4, R25, R28 ;  /* 0x0000001c1904b220 */ /* 0x000fca0000410000 */
[----:B------:R-:W-:Y:S01]  /*0e50*/  @!P3 F2FP.BF16.PACK_AB R4, RZ, R4 ;  /* 0x00000004ff04b23e */ /* 0x000fe200000010ff */
[----:B------:R-:W-:Y:S05]  /*0e60*/  @P0 BRA `(.L_x_9545) ;  /* 0x000000c000000947 */ /* 0x000fea0003800000 */
[----:B------:R-:W-:Y:S01]  /*0e70*/  MOV R11, 0x2 ;  /* 0x00000002000b7802 */ /* 0x000fe20000000f00 */
[----:B------:R-:W-:Y:S01]  /*0e80*/  IMAD.IADD R10, R0, 0x1, R5 ;  /* 0x00000001000a7824 */ /* 0x000fe200078e0205 */
[----:B------:R-:W-:-:S03]  /*0e90*/  IADD3 R5, R5, 0x80, RZ ;  /* 0x0000008005057810 */ /* 0x000fc60007ffe0ff */
[----:B------:R-:W-:Y:S01]  /*0ea0*/  IMAD.WIDE.U32 R10, R10, R11, c[0x0][0x168] ;  /* 0x00005a000a0a7625 */ /* 0x000fe200078e000b */
[----:B------:R-:W-:-:S04]  /*0eb0*/  ISETP.GE.AND P0, PT, R5, R2, PT ;  /* 0x000000020500720c */ /* 0x000fc80003f06270 */
[----:B------:R0:W-:Y:S09]  /*0ec0*/  STG.E.U16 [R10.64], R3 ;  /* 0x000000030a007986 */ /* 0x0001f2000c101504 */
[----:B------:R-:W-:Y:S05]  /*0ed0*/  @P0 BRA `(.L_x_9546) ;  /* 0x000000c000000947 */ /* 0x000fea0003800000 */
[----:B0-----:R-:W-:Y:S01]  /*0ee0*/  HFMA2.MMA R11, -RZ, RZ, 0, 1.1920928955078125e-07 ;  /* 0x00000002ff0b7435 */ /* 0x001fe200000001ff */
[----:B------:R-:W-:Y:S01]  /*0ef0*/  IMAD.IADD R10, R0, 0x1, R5 ;  /* 0x00000001000a7824 */ /* 0x000fe200078e0205 */
[----:B------:R-:W-:-:S08]  /*0f00*/  IADD3 R5, R5, 0x80, RZ ;  /* 0x0000008005057810 */ /* 0x000fd00007ffe0ff */
[----:B------:R-:W-:-:S05]  /*0f10*/  IMAD.WIDE.U32 R10, R10, R11, c[0x0][0x168] ;  /* 0x00005a000a0a7625 */ /* 0x000fca00078e000b */
[----:B------:R0:W-:Y:S02]  /*0f20*/  STG.E.U16 [R10.64], R12 ;  /* 0x0000000c0a007986 */ /* 0x0001e4000c101504 */
.L_x_9545:
[----:B------:R-:W-:-:S13]  /*0f30*/  ISETP.GE.AND P0, PT, R5, R2, PT ;  /* 0x000000020500720c */ /* 0x000fda0003f06270 */
[----:B------:R-:W-:Y:S05]  /*0f40*/  @P0 BRA `(.L_x_9547) ;  /* 0x000000d000000947 */ /* 0x000fea0003800000 */
[----:B0-----:R-:W-:Y:S01]  /*0f50*/  MOV R11, 0x2 ;  /* 0x00000002000b7802 */ /* 0x001fe20000000f00 */
[----:B------:R-:W-:Y:S01]  /*0f60*/  IMAD.IADD R10, R0, 0x1, R5 ;  /* 0x00000001000a7824 */ /* 0x000fe200078e0205 */
[----:B------:R-:W-:-:S03]  /*0f70*/  IADD3 R5, R5, 0x80, RZ ;  /* 0x0000008005057810 */ /* 0x000fc60007ffe0ff */
[----:B------:R-:W-:-:S05]  /*0f80*/  IMAD.WIDE.U32 R10, R10, R11, c[0x0][0x168] ;  /* 0x00005a000a0a7625 */ /* 0x000fca00078e000b */
[----:B------:R0:W-:Y:S02]  /*0f90*/  STG.E.U16 [R10.64], R9 ;  /* 0x000000090a007986 */ /* 0x0001e4000c101504 */
.L_x_9546:
[----:B------:R-:W-:-:S13]  /*0fa0*/  ISETP.GE.AND P0, PT, R5, R2, PT ;  /* 0x000000020500720c */ /* 0x000fda0003f06270 */
[----:B------:R-:W-:Y:S05]  /*0fb0*/  @P0 BRA `(.L_x_9548) ;  /* 0x000000e000000947 */ /* 0x000fea0003800000 */
[----:B0-----:R-:W-:Y:S01]  /*0fc0*/  HFMA2.MMA R10, -RZ, RZ, 0, 1.1920928955078125e-07 ;  /* 0x00000002ff0a7435 */ /* 0x001fe200000001ff */
[----:B------:R-:W-:Y:S01]  /*0fd0*/  IMAD.IADD R9, R0, 0x1, R5 ;  /* 0x0000000100097824 */ /* 0x000fe200078e0205 */
[----:B------:R-:W-:Y:S02]  /*0fe0*/  PRMT R3, R8, 0x7610, R3 ;  /* 0x0000761008037816 */ /* 0x000fe40000000003 */
[----:B------:R-:W-:-:S06]  /*0ff0*/  IADD3 R5, R5, 0x80, RZ ;  /* 0x0000008005057810 */ /* 0x000fcc0007ffe0ff */
[----:B------:R-:W-:-:S05]  /*1000*/  IMAD.WIDE.U32 R8, R9, R10, c[0x0][0x168] ;  /* 0x00005a0009087625 */ /* 0x000fca00078e000a */
[----:B------:R0:W-:Y:S02]  /*1010*/  STG.E.U16 [R8.64], R3 ;  /* 0x0000000308007986 */ /* 0x0001e4000c101504 */
.L_x_9547:
[----:B------:R-:W-:-:S13]  /*1020*/  ISETP.GE.AND P0, PT, R5, R2, PT ;  /* 0x000000020500720c */ /* 0x000fda0003f06270 */
[----:B------:R-:W-:Y:S01]  /*1030*/  @P0 BREAK B1 ;  /* 0x0000000000010942 */ /* 0x000fe20003800000 */
[----:B------:R-:W-:Y:S05]  /*1040*/  @P0 BRA `(.L_x_9549) ;  /* 0x000000d000000947 */ /* 0x000fea0003800000 */
[----:B0-----:R-:W-:Y:S01]  /*1050*/  MOV R9, 0x2 ;  /* 0x0000000200097802 */ /* 0x001fe20000000f00 */
[----:B------:R-:W-:Y:S01]  /*1060*/  IMAD.IADD R8, R0, 0x1, R5 ;  /* 0x0000000100087824 */ /* 0x000fe200078e0205 */
[----:B------:R-:W-:-:S03]  /*1070*/  IADD3 R5, R5, 0x80, RZ ;  /* 0x0000008005057810 */ /* 0x000fc60007ffe0ff */
[----:B------:R-:W-:-:S05]  /*1080*/  IMAD.WIDE.U32 R8, R8, R9, c[0x0][0x168] ;  /* 0x00005a0008087625 */ /* 0x000fca00078e0009 */
[----:B------:R0:W-:Y:S02]  /*1090*/  STG.E.U16 [R8.64], R7 ;  /* 0x0000000708007986 */ /* 0x0001e4000c101504 */
.L_x_9548:
[----:B------:R-:W-:Y:S05]  /*10a0*/  BSYNC B1 ;  /* 0x0000000000017941 */ /* 0x000fea0003800000 */
.L_x_9544:
[----:B------:R-:W-:Y:S02]  /*10b0*/  ISETP.GE.AND P0, PT, R5, R2, PT ;  /* 0x000000020500720c */ /* 0x000fe40003f06270 */
[----:B0-----:R-:W-:-:S11]  /*10c0*/  PRMT R3, R6, 0x7610, R3 ;  /* 0x0000761006037816 */ /* 0x001fd60000000003 */
[----:B------:R-:W-:Y:S01]  /*10d0*/  @!P0 MOV R8, 0x2 ;  /* 0x0000000200088802 */ /* 0x000fe20000000f00 */
[----:B------:R-:W-:Y:S01]  /*10e0*/  @!P0 IMAD.IADD R7, R0, 0x1, R5 ;  /* 0x0000000100078824 */ /* 0x000fe200078e0205 */
[----:B------:R-:W-:-:S03]  /*10f0*/  @!P0 IADD3 R5, R5, 0x80, RZ ;  /* 0x0000008005058810 */ /* 0x000fc60007ffe0ff */
[----:B------:R-:W-:-:S05]  /*1100*/  @!P0 IMAD.WIDE.U32 R6, R7, R8, c[0x0][0x168] ;  /* 0x00005a0007068625 */ /* 0x000fca00078e0008 */
[----:B------:R0:W-:Y:S02]  /*1110*/  @!P0 STG.E.U16 [R6.64], R3 ;  /* 0x0000000306008986 */ /* 0x0001e4000c101504 */
.L_x_9549:
[----:B------:R-:W-:Y:S05]  /*1120*/  BSYNC B0 ;  /* 0x0000000000007941 */ /* 0x000fea0003800000 */
.L_x_9543:
        /* <DEDUP_REMOVED lines=8> */
.L_x_9550:
        /* <DEDUP_REMOVED lines=13> */
.L_x_26806:


//--------------------- .text._ZN2at6native29vectorized_elementwise_kernelILi4EZZZNS0_49_GLOBAL__N__b919a28f_16_Normalization_cu_5c38458736batch_norm_elementwise_backward_evalERKNS_6TensorES5_S5_S5_ENKUlvE_clEvENKUlvE2_clEvEUlN3c108BFloat16EffE_St5arrayIPcLm4EEEEviT0_T1_ --------------------------
	.section	.text._ZN2at6native29vectorized_elementwise_kernelILi4EZZZNS0_49_GLOBAL__N__b919a28f_16_Normalization_cu_5c38458736batch_norm_elementwise_backward_evalERKNS_6TensorES5_S5_S5_ENKUlvE_clEvENKUlvE2_clEvEUlN3c108BFloat16EffE_St5arrayIPcLm4EEEEviT0_T1_,"ax",@progbits
	.sectioninfo	@"SHI_REGISTERS=32"
	.align	128
        .global         _ZN2at6native29vectorized_elementwise_kernelILi4EZZZNS0_49_GLOBAL__N__b919a28f_16_Normalization_cu_5c38458736batch_norm_elementwise_backward_evalERKNS_6TensorES5_S5_S5_ENKUlvE_clEvENKUlvE2_clEvEUlN3c108BFloat16EffE_St5arrayIPcLm4EEEEviT0_T1_
        .type           _ZN2at6native29vectorized_elementwise_kernelILi4EZZZNS0_49_GLOBAL__N__b919a28f_16_Normalization_cu_5c38458736batch_norm_elementwise_backward_evalERKNS_6TensorES5_S5_S5_ENKUlvE_clEvENKUlvE2_clEvEUlN3c108BFloat16EffE_St5arrayIPcLm4EEEEviT0_T1_,@function
        .size           _ZN2at6native29vectorized_elementwise_kernelILi4EZZZNS0_49_GLOBAL__N__b919a28f_16_Normalization_cu_5c38458736batch_norm_elementwise_backward_evalERKNS_6TensorES5_S5_S5_ENKUlvE_clEvENKUlvE2_clEvEUlN3c108BFloat16EffE_St5arrayIPcLm4EEEEviT0_T1_,(.L_x_26807 - _ZN2at6native29vectorized_elementwise_kernelILi4EZZZNS0_49_GLOBAL__N__b919a28f_16_Normalization_cu_5c38458736batch_norm_elementwise_backward_evalERKNS_6TensorES5_S5_S5_ENKUlvE_clEvENKUlvE2_clEvEUlN3c108BFloat16EffE_St5arrayIPcLm4EEEEviT0_T1_)
        .other          _ZN2at6native29vectorized_elementwise_kernelILi4EZZZNS0_49_GLOBAL__N__b919a28f_16_Normalization_cu_5c38458736batch_norm_elementwise_backward_evalERKNS_6TensorES5_S5_S5_ENKUlvE_clEvENKUlvE2_clEvEUlN3c108BFloat16EffE_St5arrayIPcLm4EEEEviT0_T1_,@"STO_CUDA_ENTRY STV_DEFAULT"
_ZN2at6native29vectorized_elementwise_kernelILi4EZZZNS0_49_GLOBAL__N__b919a28f_16_Normalization_cu_5c38458736batch_norm_elementwise_backward_evalERKNS_6TensorES5_S5_S5_ENKUlvE_clEvENKUlvE2_clEvEUlN3c108BFloat16EffE_St5arrayIPcLm4EEEEviT0_T1_:
.text._ZN2at6native29vectorized_elementwise_kernelILi4EZZZNS0_49_GLOBAL__N__b919a28f_16_Normalization_cu_5c38458736batch_norm_elementwise_backward_evalERKNS_6TensorES5_S5_S5_ENKUlvE_clEvENKUlvE2_clEvEUlN3c108BFloat16EffE_St5arrayIPcLm4EEEEviT0_T1_:
        /* <DEDUP_REMOVED lines=10> */
[----:B------:R-:W-:-:S05]  /*00a0*/  IMAD.WIDE R4, R0, R7, c[0x0][0x180] ;  /* 0x0000600000047625 */ /* 0x000fca00078e0207 */
[----:B------:R-:W-:-:S06]  /*00b0*/  IMAD.WIDE R2, R0, R21, c[0x0][0x170] ;  /* 0x00005c0000027625 */ /* 0x000fcc00078e0215 */
[----:B0-----:R-:W-:-:S04]  /*00c0*/  IMAD.WIDE.U32 R24, R20, 0x8, R2 ;  /* 0x0000000814187825 */ /* 0x001fc800078e0002 */
[----:B------:R-:W-:Y:S01]  /*00d0*/  IMAD.WIDE.U32 R28, R20, 0x10, R4 ;  /* 0x00000010141c7825 */ /* 0x000fe200078e0004 */
[----:B------:R-:W2:Y:S03]  /*00e0*/  LDG.E.64 R22, [R24.64] ;  /* 0x0000000418167981 */ /* 0x000ea6000c1e1b00 */
[----:B------:R-:W-:Y:S01]  /*00f0*/  IMAD.WIDE R2, R0, R7, c[0x0][0x178] ;  /* 0x00005e0000027625 */ /* 0x000fe200078e0207 */
[----:B------:R-:W3:Y:S04]  /*0100*/  LDG.E.128 R12, [R28.64+0x800] ;  /* 0x000800041c0c7981 */ /* 0x000ee8000c1e1d00 */
[----:B------:R-:W4:Y:S01]  /*0110*/  LDG.E.128 R4, [R28.64] ;  /* 0x000000041c047981 */ /* 0x000f22000c1e1d00 */
[----:B------:R-:W-:-:S03]  /*0120*/  IMAD.WIDE.U32 R26, R20, 0x10, R2 ;  /* 0x00000010141a7825 */ /* 0x000fc600078e0002 */
[----:B------:R2:W5:Y:S04]  /*0130*/  LDG.E.64 R2, [R24.64+0x400] ;  /* 0x0004000418027981 */ /* 0x000568000c1e1b00 */
[----:B------:R-:W3:Y:S04]  /*0140*/  LDG.E.128 R8, [R26.64] ;  /* 0x000000041a087981 */ /* 0x000ee8000c1e1d00 */
[----:B------:R-:W5:Y:S01]  /*0150*/  LDG.E.128 R16, [R26.64+0x800] ;  /* 0x000800041a107981 */ /* 0x000f62000c1e1d00 */
[--C-:B--2---:R-:W-:Y:S02]  /*0160*/  PRMT R25, RZ, 0x5410, R22.reuse ;  /* 0x00005410ff197816 */ /* 0x104fe40000000016 */
[----:B------:R-:W-:-:S05]  /*0170*/  PRMT R22, RZ, 0x7610, R22 ;  /* 0x00007610ff167816 */ /* 0x000fca0000000016 */
[----:B----4-:R-:W-:Y:S01]  /*0180*/  FMUL.FTZ R22, R5, R22 ;  /* 0x0000001605167220 */ /* 0x010fe20000410000 */
[----:B------:R-:W-:-:S05]  /*0190*/  PRMT R5, RZ, 0x5410, R23 ;  /* 0x00005410ff057816 */ /* 0x000fca0000000017 */
[----:B------:R-:W-:Y:S01]  /*01a0*/  FMUL.FTZ R5, R6, R5 ;  /* 0x0000000506057220 */ /* 0x000fe20000410000 */
[----:B------:R-:W-:Y:S01]  /*01b0*/  PRMT R6, RZ, 0x7610, R23 ;  /* 0x00007610ff067816 */ /* 0x000fe20000000017 */
[----:B------:R-:W-:Y:S02]  /*01c0*/  FMUL.FTZ R4, R4, R25 ;  /* 0x0000001904047220 */ /* 0x000fe40000410000 */
[----:B---3--:R-:W-:Y:S02]  /*01d0*/  FMUL.FTZ R10, R10, R5 ;  /* 0x000000050a0a7220 */ /* 0x008fe40000410000 */
[----:B------:R-:W-:Y:S01]  /*01e0*/  FMUL.FTZ R6, R7, R6 ;  /* 0x0000000607067220 */ /* 0x000fe20000410000 */
[--C-:B-----5:R-:W-:Y:S02]  /*01f0*/  PRMT R5, RZ, 0x5410, R2.reuse ;  /* 0x00005410ff057816 */ /* 0x120fe40000000002 */
[----:B------:R-:W-:Y:S01]  /*0200*/  PRMT R2, RZ, 0x7610, R2 ;  /* 0x00007610ff027816 */ /* 0x000fe20000000002 */
[----:B------:R-:W-:Y:S01]  /*0210*/  FMUL.FTZ R11, R11, R6 ;  /* 0x000000060b0b7220 */ /* 0x000fe20000410000 */
[----:B------:R-:W-:-:S02]  /*0220*/  PRMT R7, RZ, 0x5410, R3 ;  /* 0x00005410ff077816 */ /* 0x000fc40000000003 */
[----:B------:R-:W-:Y:S01]  /*0230*/  PRMT R6, RZ, 0x7610, R3 ;  /* 0x00007610ff067816 */ /* 0x000fe20000000003 */
[----:B------:R-:W-:Y:S02]  /*0240*/  FMUL.FTZ R8, R8, R4 ;  /* 0x0000000408087220 */ /* 0x000fe40000410000 */
[----:B------:R-:W-:Y:S02]  /*0250*/  FMUL.FTZ R5, R12, R5 ;  /* 0x000000050c057220 */ /* 0x000fe40000410000 */
[----:B------:R-:W-:Y:S02]  /*0260*/  FMUL.FTZ R4, R13, R2 ;  /* 0x000000020d047220 */ /* 0x000fe40000410000 */
[----:B------:R-:W-:Y:S02]  /*0270*/  FMUL.FTZ R7, R14, R7 ;  /* 0x000000070e077220 */ /* 0x000fe40000410000 */
[----:B------:R-:W-:Y:S02]  /*0280*/  FMUL.FTZ R6, R15, R6 ;  /* 0x000000060f067220 */ /* 0x000fe40000410000 */
[----:B------:R-:W-:-:S02]  /*0290*/  FMUL.FTZ R9, R9, R22 ;  /* 0x0000001609097220 */ /* 0x000fc40000410000 */
[----:B------:R-:W-:-:S04]  /*02a0*/  IMAD.WIDE.U32 R2, R0, R21, c[0x0][0x168] ;  /* 0x00005a0000027625 */ /* 0x000fc800078e0015 */
[----:B------:R-:W-:Y:S02]  /*02b0*/  FMUL.FTZ R5, R16, R5 ;  /* 0x0000000510057220 */ /* 0x000fe40000410000 */
[----:B------:R-:W-:Y:S02]  /*02c0*/  FMUL.FTZ R4, R17, R4 ;  /* 0x0000000411047220 */ /* 0x000fe40000410000 */
[----:B------:R-:W-:Y:S02]  /*02d0*/  FMUL.FTZ R7, R18, R7 ;  /* 0x0000000712077220 */ /* 0x000fe40000410000 */
[----:B------:R-:W-:Y:S01]  /*02e0*/  FMUL.FTZ R6, R19, R6 ;  /* 0x0000000613067220 */ /* 0x000fe20000410000 */
[----:B------:R-:W-:Y:S01]  /*02f0*/  F2FP.BF16.PACK_AB R8, R9, R8 ;  /* 0x000000080908723e */ /* 0x000fe200000010ff */
[----:B------:R-:W-:Y:S01]  /*0300*/  IMAD.WIDE R2, R20, 0x8, R2 ;  /* 0x0000000814027825 */ /* 0x000fe200078e0202 */
[----:B------:R-:W-:Y:S02]  /*0310*/  F2FP.BF16.PACK_AB R4, R4, R5 ;  /* 0x000000050404723e */ /* 0x000fe400000010ff */
[----:B------:R-:W-:-:S02]  /*0320*/  F2FP.BF16.PACK_AB R9, R11, R10 ;  /* 0x0000000a0b09723e */ /* 0x000fc400000010ff */
[----:B------:R-:W-:-:S03]  /*0330*/  F2FP.BF16.PACK_AB R5, R6, R7 ;  /* 0x000000070605723e */ /* 0x000fc600000010ff */
[----:B------:R-:W-:Y:S04]  /*0340*/  STG.E.64 [R2.64], R8 ;  /* 0x0000000802007986 */ /* 0x000fe8000c101b04 */
[----:B------:R-:W-:Y:S01]  /*0350*/  STG.E.64 [R2.64+0x400], R4 ;  /* 0x0004000402007986 */ /* 0x000fe2000c101b04 */
[----:B------:R-:W-:Y:S05]  /*0360*/  EXIT ;  /* 0x000000000000794d */ /* 0x000fea0003800000 */
.L_x_9551:
        /* <DEDUP_REMOVED lines=180> */
.L_x_9554:
[----:B------:R-:W-:-:S13]  /*0eb0*/  ISETP.GE.AND P0, PT, R5, R2, PT ;  /* 0x000000020500720c */ /* 0x000fda0003f06270 */
[----:B------:R-:W-:Y:S05]  /*0ec0*/  @P0 BRA `(.L_x_9556) ;  /* 0x000000d000000947 */ /* 0x000fea0003800000 */
[----:B0-----:R-:W-:Y:S01]  /*0ed0*/  MOV R11, 0x2 ;  /* 0x00000002000b7802 */ /* 0x001fe20000000f00 */
[----:B------:R-:W-:Y:S01]  /*0ee0*/  IMAD.IADD R10, R0, 0x1, R5 ;  /* 0x00000001000a7824 */ /* 0x000fe200078e0205 */
[----:B------:R-:W-:-:S03]  /*0ef0*/  IADD3 R5, R5, 0x80, RZ ;  /* 0x0000008005057810 */ /* 0x000fc60007ffe0ff */
[----:B------:R-:W-:-:S05]  /*0f00*/  IMAD.WIDE.U32 R10, R10, R11, c[0x0][0x168] ;  /* 0x00005a000a0a7625 */ /* 0x000fca00078e000b */
[----:B------:R0:W-:Y:S02]  /*0f10*/  STG.E.U16 [R10.64], R9 ;  /* 0x000000090a007986 */ /* 0x0001e4000c101504 */
.L_x_9555:
        /* <DEDUP_REMOVED lines=8> */
.L_x_9556:
        /* <DEDUP_REMOVED lines=8> */
.L_x_9557:
[----:B------:R-:W-:Y:S05]  /*1020*/  BSYNC B1 ;  /* 0x0000000000017941 */ /* 0x000fea0003800000 */
.L_x_9553:
[----:B------:R-:W-:Y:S02]  /*1030*/  ISETP.GE.AND P0, PT, R5, R2, PT ;  /* 0x000000020500720c */ /* 0x000fe40003f06270 */
[----:B0-----:R-:W-:-:S11]  /*1040*/  PRMT R3, R6, 0x7610, R3 ;  /* 0x0000761006037816 */ /* 0x001fd60000000003 */
[----:B------:R-:W-:Y:S01]  /*1050*/  @!P0 MOV R8, 0x2 ;  /* 0x0000000200088802 */ /* 0x000fe20000000f00 */
[----:B------:R-:W-:Y:S01]  /*1060*/  @!P0 IMAD.IADD R7, R0, 0x1, R5 ;  /* 0x0000000100078824 */ /* 0x000fe200078e0205 */
[----:B------:R-:W-:-:S03]  /*1070*/  @!P0 IADD3 R5, R5, 0x80, RZ ;  /* 0x0000008005058810 */ /* 0x000fc60007ffe0ff */
[----:B------:R-:W-:-:S05]  /*1080*/  @!P0 IMAD.WIDE.U32 R6, R7, R8, c[0x0][0x168] ;  /* 0x00005a0007068625 */ /* 0x000fca00078e0008 */
[----:B------:R0:W-:Y:S02]  /*1090*/  @!P0 STG.E.U16 [R6.64], R3 ;  /* 0x0000000306008986 */ /* 0x0001e4000c101504 */
.L_x_9558:
[----:B------:R-:W-:Y:S05]  /*10a0*/  BSYNC B0 ;  /* 0x0000000000007941 */ /* 0x000fea0003800000 */
.L_x_9552:
        /* <DEDUP_REMOVED lines=8> */
.L_x_9559:
        /* <DEDUP_REMOVED lines=13> */
.L_x_26807:


//--------------------- .text._ZN2at6native29vectorized_elementwise_kernelILi8EZZZNS0_49_GLOBAL__N__b919a28f_16_Normalization_cu_5c38458736batch_norm_elementwise_backward_evalERKNS_6TensorES5_S5_S5_ENKUlvE_clEvENKUlvE2_clEvEUlN3c108BFloat16EffE_St5arrayIPcLm4EEEEviT0_T1_ --------------------------
	.section	.text._ZN2at6native29vectorized_elementwise_kernelILi8EZZZNS0_49_GLOBAL__N__b919a28f_16_Normalization_cu_5c38458736batch_norm_elementwise_backward_evalERKNS_6TensorES5_S5_S5_ENKUlvE_clEvENKUlvE2_clEvEUlN3c108BFloat16EffE_St5arrayIPcLm4EEEEviT0_T1_,"ax",@progbits
	.sectioninfo	@"SHI_REGISTERS=4"
	.align	128
        .global         _ZN2at6native29vectorized_elementwise_kernelILi8EZZZNS0_49_GLOBAL__N__b919a28f_16_Normalization_cu_5c38458736batch_norm_elementwise_backward_evalERKNS_6TensorES5_S5_S5_ENKUlvE_clEvENKUlvE2_clEvEUlN3c108BFloat16EffE_St5arrayIPcLm4EEEEviT0_T1_
        .type           _ZN2at6native29vectorized_elementwise_kernelILi8EZZZNS0_49_GLOBAL__N__b919a28f_16_Normalization_cu_5c38458736batch_norm_elementwise_backward_evalERKNS_6TensorES5_S5_S5_ENKUlvE_clEvENKUlvE2_clEvEUlN3c108BFloat16EffE_St5arrayIPcLm4EEEEviT0_T1_,@function
        .size           _ZN2at6native29vectorized_elementwise_kernelILi8EZZZNS0_49_GLOBAL__N__b919a28f_16_Normalization_cu_5c38458736batch_norm_elementwise_backward_evalERKNS_6TensorES5_S5_S5_ENKUlvE_clEvENKUlvE2_clEvEUlN3c108BFloat16EffE_St5arrayIPcLm4EEEEviT0_T1_,(.L_x_26808 - _ZN2at6native29vectorized_elementwise_kernelILi8EZZZNS0_49_GLOBAL__N__b919a28f_16_Normalization_cu_5c38458736batch_norm_elementwise_backward_evalERKNS_6TensorES5_S5_S5_ENKUlvE_clEvENKUlvE2_clEvEUlN3c108BFloat16EffE_St5arrayIPcLm4EEEEviT0_T1_)
        .other          _ZN2at6native29vectorized_elementwise_kernelILi8EZZZNS0_49_GLOBAL__N__b919a28f_16_Normalization_cu_5c38458736batch_norm_elementwise_backward_evalERKNS_6TensorES5_S5_S5_ENKUlvE_clEvENKUlvE2_clEvEUlN3c108BFloat16EffE_St5arrayIPcLm4EEEEviT0_T1_,@"STO_CUDA_ENTRY STV_DEFAULT"
_ZN2at6native29vectorized_elementwise_kernelILi8EZZZNS0_49_GLOBAL__N__b919a28f_16_Normalization_cu_5c38458736batch_norm_elementwise_backward_evalERKNS_6TensorES5_S5_S5_ENKUlvE_clEvENKUlvE2_clEvEUlN3c108BFloat16EffE_St5arrayIPcLm4EEEEviT0_T1_:
.text._ZN2at6native29vectorized_elementwise_kernelILi8EZZZNS0_49_GLOBAL__N__b919a28f_16_Normalization_cu_5c38458736batch_norm_elementwise_backward_evalERKNS_6TensorES5_S5_S5_ENKUlvE_clEvENKUlvE2_clEvEUlN3c108BFloat16EffE_St5arrayIPcLm4EEEEviT0_T1_:
[----:B------:R-:W-:Y:S02]  /*0000*/  MOV R1, c[0x0][0x28] ;  /* 0x00000a0000017a02 */ /* 0x000fe40000000f00 */
[----:B------:R-:W-:Y:S05]  /*0010*/  EXIT ;  /* 0x000000000000794d */ /* 0x000fea0003800000 */
.L_x_9560:
        /* <DEDUP_REMOVED lines=14> */
.L_x_26808:


//--------------------- .text._ZN2at6native18elementwise_kernelILi128ELi4EZNS0_15gpu_kernel_implIZZZNS0_49_GLOBAL__N__b919a28f_16_Normalization_cu_5c38458736batch_norm_elementwise_backward_evalERKNS_6TensorES6_S6_S6_ENKUlvE_clEvENKUlvE1_clEvEUlN3c104HalfEffE_EEvRNS_18TensorIteratorBaseERKT_EUliE_EEviT1_ --------------------------
	.section	.text._ZN2at6native18elementwise_kernelILi128ELi4EZNS0_15gpu_kernel_implIZZZNS0_49_GLOBAL__N__b919a28f_16_Normalization_cu_5c38458736batch_norm_elementwise_backward_evalERKNS_6TensorES6_S6_S6_ENKUlvE_clEvENKUlvE1_clEvEUlN3c104HalfEffE_EEvRNS_18TensorIteratorBaseERKT_EUliE_EEviT1_,"ax",@progbits
	.sectioninfo	@"SHI_REGISTERS=28"
	.align	128
        .global         _ZN2at6native18elementwise_kernelILi128ELi4EZNS0_15gpu_kernel_implIZZZNS0_49_GLOBAL__N__b919a28f_16_Normalization_cu_5c38458736batch_norm_elementwise_backward_evalERKNS_6TensorES6_S6_S6_ENKUlvE_clEvENKUlvE1_clEvEUlN3c104HalfEffE_EEvRNS_18TensorIteratorBaseERKT_EUliE_EEviT1_
        .type           _ZN2at6native18elementwise_kernelILi128ELi4EZNS0_15gpu_kernel_implIZZZNS0_49_GLOBAL__N__b919a28f_16_Normalization_cu_5c38458736batch_norm_elementwise_backward_evalERKNS_6TensorES6_S6_S6_ENKUlvE_clEvENKUlvE1_clEvEUlN3c104HalfEffE_EEvRNS_18TensorIteratorBaseERKT_EUliE_EEviT1_,@function
        .size           _ZN2at6native18elementwise_kernelILi128ELi4EZNS0_15gpu_kernel_implIZZZNS0_49_GLOBAL__N__b919a28f_16_Normalization_cu_5c38458736batch_norm_elementwise_backward_evalERKNS_6TensorES6_S6_S6_ENKUlvE_clEvENKUlvE1_clEvEUlN3c104HalfEffE_EEvRNS_18TensorIteratorBaseERKT_EUliE_EEviT1_,(.L_x_26809 - _ZN2at6native18elementwise_kernelILi128ELi4EZNS0_15gpu_kernel_implIZZZNS0_49_GLOBAL__N__b919a28f_16_Normalization_cu_5c38458736batch_norm_elementwise_backward_evalERKNS_6TensorES6_S6_S6_ENKUlvE_clEvENKUlvE1_clEvEUlN3c104HalfEffE_EEvRNS_18TensorIteratorBaseERKT_EUliE_EEviT1_)
        .other          _ZN2at6native18elementwise_kernelILi128ELi4EZNS0_15gpu_kernel_implIZZZNS0_49_GLOBAL__N__b919a28f_16_Normalization_cu_5c38458736batch_norm_elementwise_backward_evalERKNS_6TensorES6_S6_S6_ENKUlvE_clEvENKUlvE1_clEvEUlN3c104HalfEffE_EEvRNS_18TensorIteratorBaseERKT_EUliE_EEviT1_,@"STO_CUDA_ENTRY STV_DEFAULT"
_ZN2at6native18elementwise_kernelILi128ELi4EZNS0_15gpu_kernel_implIZZZNS0_49_GLOBAL__N__b919a28f_16_Normalization_cu_5c38458736batch_norm_elementwise_backward_evalERKNS_6TensorES6_S6_S6_ENKUlvE_clEvENKUlvE1_clEvEUlN3c104HalfEffE_EEvRNS_18TensorIteratorBaseERKT_EUliE_EEviT1_:
.text._ZN2at6native18elementwise_kernelILi128ELi4EZNS0_15gpu_kernel_implIZZZNS0_49_GLOBAL__N__b919a28f_16_Normalization_cu_5c38458736batch_norm_elementwise_backward_evalERKNS_6TensorES6_S6_S6_ENKUlvE_clEvENKUlvE1_clEvEUlN3c104HalfEffE_EEvRNS_18TensorIteratorBaseERKT_EUliE_EEviT1_:
        /* <DEDUP_REMOVED lines=289> */
.L_x_9563:
        /* <DEDUP_REMOVED lines=21> */
.L_x_9567:
[----:B------:R-:W2:Y:S02]  /*1360*/  LDG.E.U8 R2, [R2.64] ;  /* 0x0000002402027981 */ /* 0x000ea4000c1e1100 */
[----:B--2---:R-:W0:Y:S02]  /*1370*/  I2F.U16 R0, R2 ;  /* 0x0000000200007306 */ /* 0x004e240000101000 */
[----:B0-----:R-:W-:-:S04]  /*1380*/  F2FP.PACK_AB R0, RZ, R0 ;  /* 0x00000000ff00723e */ /* 0x001fc800000000ff */
[----:B------:R-:W-:Y:S01]  /*1390*/  PRMT R22, R0, 0x7610, R22 ;  /* 0x0000761000167816 */ /* 0x000fe20000000016 */
[----:B------:R-:W-:Y:S05]  /*13a0*/  BRA `(.L_x_9569) ;  /* 0x00000ed000007947 */ /* 0x000fea0003800000 */
.L_x_9566:
        /* <DEDUP_REMOVED lines=11> */
.L_x_9571:
[----:B------:R-:W2:Y:S02]  /*1460*/  LDG.E R2, [R2.64] ;  /* 0x0000002402027981 */ /* 0x000ea4000c1e1900 */
[----:B--2---:R-:W0:Y:S02]  /*1470*/  I2F R0, R2 ;  /* 0x0000000200007306 */ /* 0x004e240000201400 */
[----:B0-----:R-:W-:-:S04]  /*1480*/  F2FP.PACK_AB R0, RZ, R0 ;  /* 0x00000000ff00723e */ /* 0x001fc800000000ff */
[----:B------:R-:W-:Y:S01]  /*1490*/  PRMT R22, R0, 0x7610, R22 ;  /* 0x0000761000167816 */ /* 0x000fe20000000016 */
[----:B------:R-:W-:Y:S05]  /*14a0*/  BRA `(.L_x_9569) ;  /* 0x00000dd000007947 */ /* 0x000fea0003800000 */
.L_x_9570:
[----:B------:R-:W2:Y:S02]  /*14b0*/  LDG.E.U16 R2, [R2.64] ;  /* 0x0000002402027981 */ /* 0x000ea4000c1e1500 */
[----:B--2---:R-:W0:Y:S02]  /*14c0*/  I2F.S16 R0, R2 ;  /* 0x0000000200007306 */ /* 0x004e240000101400 */
[----:B0-----:R-:W-:-:S04]  /*14d0*/  F2FP.PACK_AB R0, RZ, R0 ;  /* 0x00000000ff00723e */ /* 0x001fc800000000ff */
[----:B------:R-:W-:Y:S01]  /*14e0*/  PRMT R22, R0, 0x7610, R22 ;  /* 0x0000761000167816 */ /* 0x000fe20000000016 */
[----:B------:R-:W-:Y:S05]  /*14f0*/  BRA `(.L_x_9569) ;  /* 0x00000d8000007947 */ /* 0x000fea0003800000 */
.L_x_9565:
        /* <DEDUP_REMOVED lines=9> */
.L_x_9573:
[----:B------:R0:W5:Y:S01]  /*1590*/  LDG.E.U16 R22, [R2.64] ;  /* 0x0000002402167981 */ /* 0x000162000c1e1500 */
[----:B------:R-:W-:Y:S05]  /*15a0*/  BRA `(.L_x_9569) ;  /* 0x00000cd000007947 */ /* 0x000fea0003800000 */
.L_x_9572:
        /* <DEDUP_REMOVED lines=9> */
.L_x_9575:
[----:B------:R0:W5:Y:S01]  /*1640*/  LDG.E.U16 R22, [R2.64] ;  /* 0x0000002402167981 */ /* 0x000162000c1e1500 */
[----:B------:R-:W-:Y:S05]  /*1650*/  BRA `(.L_x_9569) ;  /* 0x00000c2000007947 */ /* 0x000fea0003800000 */
.L_x_9574:
[----:B------:R-:W2:Y:S02]  /*1660*/  LDG.E.64 R2, [R2.64] ;  /* 0x0000002402027981 */ /* 0x000ea4000c1e1b00 */
[----:B--2---:R-:W0:Y:S01]  /*1670*/  F2F.F32.F64 R0, R2 ;  /* 0x0000000200007310 */ /* 0x004e220000301000 */
[----:B------:R-:W0:-:S14]  /*1680*/  DSETP.GEU.AND P0, PT, |R2|, c[0x2][0x0], PT ;  /* 0x008000000200762a */ /* 0x000e1c0003f0e200 */
[----:B0-----:R-:W-:-:S05]  /*1690*/  @!P0 FMUL R0, R0, 1.175494350822287508e-38 ;  /* 0x0080000000008820 */ /* 0x001fca0000400000 */
[----:B------:R-:W-:-:S04]  /*16a0*/  F2FP.PACK_AB R0, RZ, R0 ;  /* 0x00000000ff00723e */ /* 0x000fc800000000ff */
[----:B------:R-:W-:Y:S01]  /*16b0*/  PRMT R22, R0, 0x7610, R22 ;  /* 0x0000761000167816 */ /* 0x000fe20000000016 */
[----:B------:R-:W-:Y:S05]  /*16c0*/  BRA `(.L_x_9569) ;  /* 0x00000bb000007947 */ /* 0x000fea0003800000 */
.L_x_9564:
        /* <DEDUP_REMOVED lines=14> */
.L_x_9578:
[----:B------:R-:W2:Y:S02]  /*17b0*/  LDG.E.64 R2, [R2.64] ;  /* 0x0000002402027981 */ /* 0x000ea4000c1e1b00 */
[----:B--2---:R-:W0:Y:S01]  /*17c0*/  F2F.F32.F64 R0, R2 ;  /* 0x0000000200007310 */ /* 0x004e220000301000 */
[----:B------:R-:W0:-:S14]  /*17d0*/  DSETP.GEU.AND P0, PT, |R2|, c[0x2][0x0], PT ;  /* 0x008000000200762a */ /* 0x000e1c0003f0e200 */
[----:B0-----:R-:W-:-:S05]  /*17e0*/  @!P0 FMUL R0, R0, 1.175494350822287508e-38 ;  /* 0x0080000000008820 */ /* 0x001fca0000400000 */
[----:B------:R-:W-:-:S04]  /*17f0*/  F2FP.PACK_AB R0, RZ, R0 ;  /* 0x00000000ff00723e */ /* 0x000fc800000000ff */
[----:B------:R-:W-:Y:S01]  /*1800*/  PRMT R22, R0, 0x7610, R22 ;  /* 0x0000761000167816 */ /* 0x000fe20000000016 */
[----:B------:R-:W-:Y:S05]  /*1810*/  BRA `(.L_x_9569) ;  /* 0x00000a6000007947 */ /* 0x000fea0003800000 */
.L_x_9577:
        /* <DEDUP_REMOVED lines=28> */
.L_x_9580:
        /* <DEDUP_REMOVED lines=15> */
.L_x_9579:
[----:B------:R-:W2:Y:S02]  /*1ad0*/  LDG.E.U16 R0, [R2.64] ;  /* 0x0000002402007981 */ /* 0x000ea4000c1e1500 */
[----:B--2---:R-:W-:-:S04]  /*1ae0*/  PRMT R0, RZ, 0x5410, R0 ;  /* 0x00005410ff007816 */ /* 0x004fc80000000000 */
[----:B------:R-:W-:-:S04]  /*1af0*/  F2FP.PACK_AB R0, RZ, R0 ;  /* 0x00000000ff00723e */ /* 0x000fc800000000ff */
[----:B------:R-:W-:Y:S01]  /*1b00*/  PRMT R22, R0, 0x7610, R22 ;  /* 0x0000761000167816 */ /* 0x000fe20000000016 */
[----:B------:R-:W-:Y:S05]  /*1b10*/  BRA `(.L_x_9569) ;  /* 0x0000076000007947 */ /* 0x000fea0003800000 */
.L_x_9576:
        /* <DEDUP_REMOVED lines=12> */
.L_x_9583:
        /* <DEDUP_REMOVED lines=21> */
.L_x_9587:
[----:B------:R-:W-:Y:S05]  /*1d30*/  BSYNC B1 ;  /* 0x0000000000017941 */ /* 0x000fea0003800000 */
.L_x_9586:
[----:B------:R-:W-:Y:S01]  /*1d40*/  LEA R3, R0, 0x3b800000, 0x17 ;  /* 0x3b80000000037811 */ /* 0x000fe200078eb8ff */
[----:B------:R-:W-:-:S05]  /*1d50*/  IMAD.SHL.U32 R0, R2, 0x100000, RZ ;  /* 0x0010000002007824 */ /* 0x000fca00078e00ff */
[----:B------:R-:W-:Y:S02]  /*1d60*/  LOP3.LUT R0, R3, R0, R4, 0xfe, !PT ;  /* 0x0000000003007212 */ /* 0x000fe400078efe04 */
.L_x_9585:
[----:B------:R-:W-:Y:S05]  /*1d70*/  BSYNC B0 ;  /* 0x0000000000007941 */ /* 0x000fea0003800000 */
.L_x_9584:
[----:B------:R-:W-:-:S04]  /*1d80*/  F2FP.PACK_AB R0, RZ, R0 ;  /* 0x00000000ff00723e */ /* 0x000fc800000000ff */
[----:B------:R-:W-:Y:S01]  /*1d90*/  PRMT R22, R0, 0x7610, R22 ;  /* 0x0000761000167816 */ /* 0x000fe20000000016 */
[----:B------:R-:W-:Y:S05]  /*1da0*/  BRA `(.L_x_9569) ;  /* 0x000004d000007947 */ /* 0x000fea0003800000 */
.L_x_9582:
        /* <DEDUP_REMOVED lines=21> */
.L_x_9591:
[----:B------:R-:W-:Y:S05]  /*1f00*/  BSYNC B1 ;  /* 0x0000000000017941 */ /* 0x000fea0003800000 */
.L_x_9590:
[----:B------:R-:W-:Y:S01]  /*1f10*/  LEA R3, R0, 0x37800000, 0x17 ;  /* 0x3780000000037811 */ /* 0x000fe200078eb8ff */
[----:B------:R-:W-:-:S05]  /*1f20*/  IMAD.SHL.U32 R0, R2, 0x200000, RZ ;  /* 0x0020000002007824 */ /* 0x000fca00078e00ff */
[----:B------:R-:W-:Y:S02]  /*1f30*/  LOP3.LUT R0, R3, R0, R4, 0xfe, !PT ;  /* 0x0000000003007212 */ /* 0x000fe400078efe04 */
.L_x_9589:
[----:B------:R-:W-:Y:S05]  /*1f40*/  BSYNC B0 ;  /* 0x0000000000007941 */ /* 0x000fea0003800000 */
.L_x_9588:
[----:B------:R-:W-:-:S04]  /*1f50*/  F2FP.PACK_AB R0, RZ, R0 ;  /* 0x00000000ff00723e */ /* 0x000fc800000000ff */
[----:B------:R-:W-:Y:S01]  /*1f60*/  PRMT R22, R0, 0x7610, R22 ;  /* 0x0000761000167816 */ /* 0x000fe20000000016 */
[----:B------:R-:W-:Y:S05]  /*1f70*/  BRA `(.L_x_9569) ;  /* 0x0000030000007947 */ /* 0x000fea0003800000 */
.L_x_9581:
        /* <DEDUP_REMOVED lines=14> */
.L_x_9595:
[----:B------:R-:W-:Y:S05]  /*2060*/  BSYNC B0 ;  /* 0x0000000000007941 */ /* 0x000fea0003800000 */
.L_x_9594:
[----:B------:R-:W-:-:S04]  /*2070*/  F2FP.PACK_AB R0, RZ, R0 ;  /* 0x00000000ff00723e */ /* 0x000fc800000000ff */
[----:B------:R-:W-:Y:S01]  /*2080*/  PRMT R22, R0, 0x7610, R22 ;  /* 0x0000761000167816 */ /* 0x000fe20000000016 */
[----:B------:R-:W-:Y:S05]  /*2090*/  BRA `(.L_x_9569) ;  /* 0x000001e000007947 */ /* 0x000fea0003800000 */
.L_x_9568:
        /* <DEDUP_REMOVED lines=21> */
.L_x_9593:
[----:B------:R-:W2:Y:S02]  /*21f0*/  LDG.E.64 R2, [R2.64] ;  /* 0x0000002402027981 */ /* 0x000ea4000c1e1b00 */
[----:B--2---:R-:W0:Y:S02]  /*2200*/  I2F.U64 R0, R2 ;  /* 0x0000000200007312 */ /* 0x004e240000301000 */
[----:B0-----:R-:W-:-:S04]  /*2210*/  F2FP.PACK_AB R0, RZ, R0 ;  /* 0x00000000ff00723e */ /* 0x001fc800000000ff */
[----:B------:R-:W-:Y:S01]  /*2220*/  PRMT R22, R0, 0x7610, R22 ;  /* 0x0000761000167816 */ /* 0x000fe20000000016 */
[----:B------:R-:W-:Y:S05]  /*2230*/  BRA `(.L_x_9569) ;  /* 0x0000004000007947 */ /* 0x000fea0003800000 */
.L_x_9592:
[----:B------:R-:W2:Y:S02]  /*2240*/  LDG.E R2, [R2.64] ;  /* 0x0000002402027981 */ /* 0x000ea4000c1e1900 */
[----:B--2---:R-:W0:Y:S02]  /*2250*/  I2F.U32 R0, R2 ;  /* 0x0000000200007306 */ /* 0x004e240000201000 */
[----:B0-----:R-:W-:-:S04]  /*2260*/  F2FP.PACK_AB R0, RZ, R0 ;  /* 0x00000000ff00723e */ /* 0x001fc800000000ff */
[----:B------:R-:W-:Y:S02]  /*2270*/  PRMT R22, R0, 0x7610, R22 ;  /* 0x0000761000167816 */ /* 0x000fe40000000016 */
.L_x_9569:
        /* <DEDUP_REMOVED lines=18> */
.L_x_9600:
[----:B------:R-:W2:Y:S02]  /*23a0*/  LDG.E.U8 R2, [R2.64] ;  /* 0x0000002402027981 */ /* 0x000ea4000c1e1100 */
[----:B--2---:R0:W1:Y:S01]  /*23b0*/  I2F.U16 R24, R2 ;  /* 0x0000000200187306 */ /* 0x0040620000101000 */
[----:B------:R-:W-:Y:S05]  /*23c0*/  BRA `(.L_x_9602) ;  /* 0x00000ca000007947 */ /* 0x000fea0003800000 */
.L_x_9599:
        /* <DEDUP_REMOVED lines=9> */
.L_x_9604:
[----:B------:R-:W2:Y:S02]  /*2460*/  LDG.E R2, [R2.64] ;  /* 0x0000002402027981 */ /* 0x000ea4000c1e1900 */
[----:B--2---:R0:W1:Y:S01]  /*2470*/  I2F R24, R2 ;  /* 0x0000000200187306 */ /* 0x0040620000201400 */
[----:B------:R-:W-:Y:S05]  /*2480*/  BRA `(.L_x_9602) ;  /* 0x00000be000007947 */ /* 0x000fea0003800000 */
.L_x_9603:
[----:B------:R-:W2:Y:S02]  /*2490*/  LDG.E.U16 R2, [R2.64] ;  /* 0x0000002402027981 */ /* 0x000ea4000c1e1500 */
[----:B--2---:R0:W1:Y:S01]  /*24a0*/  I2F.S16 R24, R2 ;  /* 0x0000000200187306 */ /* 0x0040620000101400 */
[----:B------:R-:W-:Y:S05]  /*24b0*/  BRA `(.L_x_9602) ;  /* 0x00000bb000007947 */ /* 0x000fea0003800000 */
.L_x_9598:
        /* <DEDUP_REMOVED lines=8> */
.L_x_9606:
[----:B------:R-:W2:Y:S02]  /*2540*/  LDG.E.U16 R2, [R2.64] ;  /* 0x0000002402027981 */ /* 0x000ea4000c1e1500 */
[----:B--2---:R-:W-:Y:S01]  /*2550*/  HADD2.F32 R24, -RZ, R2.H0_H0 ;  /* 0x20000002ff187230 */ /* 0x004fe20000004100 */
[----:B------:R-:W-:Y:S05]  /*2560*/  BRA `(.L_x_9602) ;  /* 0x00000b0000007947 */ /* 0x000fea0003800000 */
.L_x_9605:
        /* <DEDUP_REMOVED lines=8> */
.L_x_9608:
[----:B------:R-:W2:Y:S02]  /*25f0*/  LDG.E.U16 R2, [R2.64] ;  /* 0x0000002402027981 */ /* 0x000ea4000c1e1500 */
[----:B--2---:R-:W-:Y:S01]  /*2600*/  HADD2.F32 R24, -RZ, R2.H0_H0 ;  /* 0x20000002ff187230 */ /* 0x004fe20000004100 */
[----:B------:R-:W-:Y:S05]  /*2610*/  BRA `(.L_x_9602) ;  /* 0x00000a5000007947 */ /* 0x000fea0003800000 */
.L_x_9607:
[----:B------:R-:W2:Y:S02]  /*2620*/  LDG.E.64 R2, [R2.64] ;  /* 0x0000002402027981 */ /* 0x000ea4000c1e1b00 */
[----:B--2---:R-:W0:Y:S01]  /*2630*/  F2F.F32.F64 R24, R2 ;  /* 0x0000000200187310 */ /* 0x004e220000301000 */
[----:B------:R-:W0:-:S14]  /*2640*/  DSETP.GEU.AND P0, PT, |R2|, c[0x2][0x0], PT ;  /* 0x008000000200762a */ /* 0x000e1c0003f0e200 */
[----:B0-----:R-:W-:Y:S01]  /*2650*/  @!P0 FMUL R24, R24, 1.175494350822287508e-38 ;  /* 0x0080000018188820 */ /* 0x001fe20000400000 */
[----:B------:R-:W-:Y:S05]  /*2660*/  BRA `(.L_x_9602) ;  /* 0x00000a0000007947 */ /* 0x000fea0003800000 */
.L_x_9597:
        /* <DEDUP_REMOVED lines=12> */
.L_x_9611:
[----:B------:R-:W2:Y:S02]  /*2730*/  LDG.E.64 R2, [R2.64] ;  /* 0x0000002402027981 */ /* 0x000ea4000c1e1b00 */
[----:B--2---:R-:W0:Y:S01]  /*2740*/  F2F.F32.F64 R24, R2 ;  /* 0x0000000200187310 */ /* 0x004e220000301000 */
[----:B------:R-:W0:-:S14]  /*2750*/  DSETP.GEU.AND P0, PT, |R2|, c[0x2][0x0], PT ;  /* 0x008000000200762a */ /* 0x000e1c0003f0e200 */
[----:B0-----:R-:W-:Y:S01]  /*2760*/  @!P0 FMUL R24, R24, 1.175494350822287508e-38 ;  /* 0x0080000018188820 */ /* 0x001fe20000400000 */
[----:B------:R-:W-:Y:S05]  /*2770*/  BRA `(.L_x_9602) ;  /* 0x000008f000007947 */ /* 0x000fea0003800000 */
.L_x_9610:
        /* <DEDUP_REMOVED lines=26> */
.L_x_9613:
        /* <DEDUP_REMOVED lines=13> */
.L_x_9612:
[----:B------:R-:W2:Y:S02]  /*29f0*/  LDG.E.U16 R2, [R2.64] ;  /* 0x0000002402027981 */ /* 0x000ea4000c1e1500 */
[----:B--2---:R-:W-:Y:S01]  /*2a00*/  PRMT R24, RZ, 0x5410, R2 ;  /* 0x00005410ff187816 */ /* 0x004fe20000000002 */
[----:B------:R-:W-:Y:S05]  /*2a10*/  BRA `(.L_x_9602) ;  /* 0x0000065000007947 */ /* 0x000fea0003800000 */
.L_x_9609:
        /* <DEDUP_REMOVED lines=11> */
.L_x_9616:
        /* <DEDUP_REMOVED lines=20> */
.L_x_9618:
[----:B------:R-:W-:Y:S05]  /*2c10*/  BSYNC B0 ;  /* 0x0000000000007941 */ /* 0x000fea0003800000 */
.L_x_9617:
[----:B------:R-:W-:Y:S01]  /*2c20*/  IMAD.SHL.U32 R2, R2, 0x100000, RZ ;  /* 0x0010000002027824 */ /* 0x000fe200078e00ff */
[----:B------:R-:W-:-:S04]  /*2c30*/  LEA R3, R0, 0x3b800000, 0x17 ;  /* 0x3b80000000037811 */ /* 0x000fc800078eb8ff */
[----:B------:R-:W-:Y:S01]  /*2c40*/  LOP3.LUT R24, R3, R2, R24, 0xfe, !PT ;  /* 0x0000000203187212 */ /* 0x000fe200078efe18 */
[----:B------:R-:W-:Y:S05]  /*2c50*/  BRA `(.L_x_9602) ;  /* 0x0000041000007947 */ /* 0x000fea0003800000 */
.L_x_9615:
        /* <DEDUP_REMOVED lines=20> */
.L_x_9620:
[----:B------:R-:W-:Y:S05]  /*2da0*/  BSYNC B0 ;  /* 0x0000000000007941 */ /* 0x000fea0003800000 */
.L_x_9619:
[----:B------:R-:W-:Y:S01]  /*2db0*/  IMAD.SHL.U32 R2, R2, 0x200000, RZ ;  /* 0x0020000002027824 */ /* 0x000fe200078e00ff */
[----:B------:R-:W-:-:S04]  /*2dc0*/  LEA R3, R0, 0x37800000, 0x17 ;  /* 0x3780000000037811 */ /* 0x000fc800078eb8ff */
[----:B------:R-:W-:Y:S01]  /*2dd0*/  LOP3.LUT R24, R3, R2, R24, 0xfe, !PT ;  /* 0x0000000203187212 */ /* 0x000fe200078efe18 */
[----:B------:R-:W-:Y:S05]  /*2de0*/  BRA `(.L_x_9602) ;  /* 0x0000028000007947 */ /* 0x000fea0003800000 */
.L_x_9614:
        /* <DEDUP_REMOVED lines=14> */
.L_x_9601:
        /* <DEDUP_REMOVED lines=21> */
.L_x_9622:
[----:B------:R-:W2:Y:S02]  /*3020*/  LDG.E.64 R24, [R2.64] ;  /* 0x0000002402187981 */ /* 0x000ea4000c1e1b00 */
[----:B--2---:R0:W1:Y:S01]  /*3030*/  I2F.U64 R24, R24 ;  /* 0x0000001800187312 */ /* 0x0040620000301000 */
[----:B------:R-:W-:Y:S05]  /*3040*/  BRA `(.L_x_9602) ;  /* 0x0000002000007947 */ /* 0x000fea0003800000 */
.L_x_9621:
[----:B------:R-:W2:Y:S02]  /*3050*/  LDG.E R2, [R2.64] ;  /* 0x0000002402027981 */ /* 0x000ea4000c1e1900 */
[----:B--2---:R0:W1:Y:S02]  /*3060*/  I2F.U32 R24, R2 ;  /* 0x0000000200187306 */ /* 0x0040640000201000 */
.L_x_9602:
[----:B------:R-:W-:Y:S05]  /*3070*/  BSYNC B6 ;  /* 0x0000000000067941 */ /* 0x000fea0003800000 */
.L_x_9596:
        /* <DEDUP_REMOVED lines=18> */
.L_x_9627:
[----:B------:R-:W2:Y:S02]  /*31a0*/  LDG.E.U8 R0, [R2.64] ;  /* 0x0000002402007981 */ /* 0x000ea4000c1e1100 */
[----:B--2---:R-:W0:Y:S01]  /*31b0*/  I2F.U16 R0, R0 ;  /* 0x0000000000007306 */ /* 0x004e220000101000 */
[----:B------:R-:W-:Y:S05]  /*31c0*/  BRA `(.L_x_9629) ;  /* 0x00000ca000007947 */ /* 0x000fea0003800000 */
.L_x_9626:
        /* <DEDUP_REMOVED lines=9> */
.L_x_9631:
[----:B------:R-:W2:Y:S02]  /*3260*/  LDG.E R0, [R2.64] ;  /* 0x0000002402007981 */ /* 0x000ea4000c1e1900 */
[----:B--2---:R-:W0:Y:S01]  /*3270*/  I2F R0, R0 ;  /* 0x0000000000007306 */ /* 0x004e220000201400 */
[----:B------:R-:W-:Y:S05]  /*3280*/  BRA `(.L_x_9629) ;  /* 0x00000be000007947 */ /* 0x000fea0003800000 */
.L_x_9630:
[----:B------:R-:W2:Y:S02]  /*3290*/  LDG.E.U16 R0, [R2.64] ;  /* 0x0000002402007981 */ /* 0x000ea4000c1e1500 */
[----:B--2---:R-:W0:Y:S01]  /*32a0*/  I2F.S16 R0, R0 ;  /* 0x0000000000007306 */ /* 0x004e220000101400 */
[----:B------:R-:W-:Y:S05]  /*32b0*/  BRA `(.L_x_9629) ;  /* 0x00000bb000007947 */ /* 0x000fea0003800000 */
.L_x_9625:
        /* <DEDUP_REMOVED lines=8> */
.L_x_9633:
[----:B------:R-:W2:Y:S02]  /*3340*/  LDG.E.U16 R0, [R2.64] ;  /* 0x0000002402007981 */ /* 0x000ea4000c1e1500 */
[----:B--2---:R-:W-:Y:S01]  /*3350*/  HADD2.F32 R0, -RZ, R0.H0_H0 ;  /* 0x20000000ff007230 */ /* 0x004fe20000004100 */
[----:B------:R-:W-:Y:S05]  /*3360*/  BRA `(.L_x_9629) ;  /* 0x00000b0000007947 */ /* 0x000fea0003800000 */
.L_x_9632:
        /* <DEDUP_REMOVED lines=8> */
.L_x_9635:
[----:B------:R-:W2:Y:S02]  /*33f0*/  LDG.E.U16 R0, [R2.64] ;  /* 0x0000002402007981 */ /* 0x000ea4000c1e1500 */
[----:B--2---:R-:W-:Y:S01]  /*3400*/  HADD2.F32 R0, -RZ, R0.H0_H0 ;  /* 0x20000000ff007230 */ /* 0x004fe20000004100 */
[----:B------:R-:W-:Y:S05]  /*3410*/  BRA `(.L_x_9629) ;  /* 0x00000a5000007947 */ /* 0x000fea0003800000 */
.L_x_9634:
[----:B------:R-:W2:Y:S02]  /*3420*/  LDG.E.64 R2, [R2.64] ;  /* 0x0000002402027981 */ /* 0x000ea4000c1e1b00 */
[----:B--2---:R-:W0:Y:S01]  /*3430*/  F2F.F32.F64 R0, R2 ;  /* 0x0000000200007310 */ /* 0x004e220000301000 */
[----:B------:R-:W0:-:S14]  /*3440*/  DSETP.GEU.AND P0, PT, |R2|, c[0x2][0x0], PT ;  /* 0x008000000200762a */ /* 0x000e1c0003f0e200 */
[----:B0-----:R-:W-:Y:S01]  /*3450*/  @!P0 FMUL R0, R0, 1.175494350822287508e-38 ;  /* 0x0080000000008820 */ /* 0x001fe20000400000 */
[----:B------:R-:W-:Y:S05]  /*3460*/  BRA `(.L_x_9629) ;  /* 0x00000a0000007947 */ /* 0x000fea0003800000 */
.L_x_9624:
        /* <DEDUP_REMOVED lines=12> */
.L_x_9638:
[----:B------:R-:W2:Y:S02]  /*3530*/  LDG.E.64 R2, [R2.64] ;  /* 0x0000002402027981 */ /* 0x000ea4000c1e1b00 */
[----:B--2---:R-:W0:Y:S01]  /*3540*/  F2F.F32.F64 R0, R2 ;  /* 0x0000000200007310 */ /* 0x004e220000301000 */
[----:B------:R-:W0:-:S14]  /*3550*/  DSETP.GEU.AND P0, PT, |R2|, c[0x2][0x0], PT ;  /* 0x008000000200762a */ /* 0x000e1c0003f0e200 */
[----:B0-----:R-:W-:Y:S01]  /*3560*/  @!P0 FMUL R0, R0, 1.175494350822287508e-38 ;  /* 0x0080000000008820 */ /* 0x001fe20000400000 */
[----:B------:R-:W-:Y:S05]  /*3570*/  BRA `(.L_x_9629) ;  /* 0x000008f000007947 */ /* 0x000fea0003800000 */
.L_x_9637:
        /* <DEDUP_REMOVED lines=26> */
.L_x_9640:
        /* <DEDUP_REMOVED lines=13> */
.L_x_9639:
[----:B------:R-:W2:Y:S02]  /*37f0*/  LDG.E.U16 R0, [R2.64] ;  /* 0x0000002402007981 */ /* 0x000ea4000c1e1500 */
[----:B--2---:R-:W-:Y:S01]  /*3800*/  PRMT R0, RZ, 0x5410, R0 ;  /* 0x00005410ff007816 */ /* 0x004fe20000000000 */
[----:B------:R-:W-:Y:S05]  /*3810*/  BRA `(.L_x_9629) ;  /* 0x0000065000007947 */ /* 0x000fea0003800000 */
.L_x_9636:
        /* <DEDUP_REMOVED lines=11> */
.L_x_9643:
        /* <DEDUP_REMOVED lines=20> */
.L_x_9645:
[----:B------:R-:W-:Y:S05]  /*3a10*/  BSYNC B0 ;  /* 0x0000000000007941 */ /* 0x000fea0003800000 */
.L_x_9644:
[----:B------:R-:W-:Y:S01]  /*3a20*/  LEA R3, R0, 0x3b800000, 0x17 ;  /* 0x3b80000000037811 */ /* 0x000fe200078eb8ff */
[----:B------:R-:W-:-:S05]  /*3a30*/  IMAD.SHL.U32 R0, R2, 0x100000, RZ ;  /* 0x0010000002007824 */ /* 0x000fca00078e00ff */
[----:B------:R-:W-:Y:S01]  /*3a40*/  LOP3.LUT R0, R3, R0, R4, 0xfe, !PT ;  /* 0x0000000003007212 */ /* 0x000fe200078efe04 */
[----:B------:R-:W-:Y:S05]  /*3a50*/  BRA `(.L_x_9629) ;  /* 0x0000041000007947 */ /* 0x000fea0003800000 */
.L_x_9642:
        /* <DEDUP_REMOVED lines=20> */
.L_x_9647:
[----:B------:R-:W-:Y:S05]  /*3ba0*/  BSYNC B0 ;  /* 0x0000000000007941 */ /* 0x000fea0003800000 */
.L_x_9646:
[----:B------:R-:W-:Y:S01]  /*3bb0*/  LEA R3, R0, 0x37800000, 0x17 ;  /* 0x3780000000037811 */ /* 0x000fe200078eb8ff */
[----:B------:R-:W-:-:S05]  /*3bc0*/  IMAD.SHL.U32 R0, R2, 0x200000, RZ ;  /* 0x0020000002007824 */ /* 0x000fca00078e00ff */
[----:B------:R-:W-:Y:S01]  /*3bd0*/  LOP3.LUT R0, R3, R0, R4, 0xfe, !PT ;  /* 0x0000000003007212 */ /* 0x000fe200078efe04 */
[----:B------:R-:W-:Y:S05]  /*3be0*/  BRA `(.L_x_9629) ;  /* 0x0000028000007947 */ /* 0x000fea0003800000 */
.L_x_9641:
        /* <DEDUP_REMOVED lines=14> */
.L_x_9628:
        /* <DEDUP_REMOVED lines=21> */
.L_x_9649:
[----:B------:R-:W2:Y:S02]  /*3e20*/  LDG.E.64 R2, [R2.64] ;  /* 0x0000002402027981 */ /* 0x000ea4000c1e1b00 */
[----:B--2---:R0:W2:Y:S01]  /*3e30*/  I2F.U64 R0, R2 ;  /* 0x0000000200007312 */ /* 0x0040a20000301000 */
[----:B------:R-:W-:Y:S05]  /*3e40*/  BRA `(.L_x_9629) ;  /* 0x0000002000007947 */ /* 0x000fea0003800000 */
.L_x_9648:
[----:B------:R-:W2:Y:S02]  /*3e50*/  LDG.E R0, [R2.64] ;  /* 0x0000002402007981 */ /* 0x000ea4000c1e1900 */
[----:B--2---:R-:W0:Y:S02]  /*3e60*/  I2F.U32 R0, R0 ;  /* 0x0000000000007306 */ /* 0x004e240000201000 */
.L_x_9629:
[----:B------:R-:W-:Y:S05]  /*3e70*/  BSYNC B6 ;  /* 0x0000000000067941 */ /* 0x000fea0003800000 */
.L_x_9623:
[----:B------:R-:W3:Y:S01]  /*3e80*/  LDC.U8 R4, c[0x0][0x449] ;  /* 0x00011240ff047b82 */ /* 0x000ee20000000000 */
[----:B0----5:R-:W-:-:S05]  /*3e90*/  HADD2.F32 R3, -RZ, R22.H0_H0 ;  /* 0x20000016ff037230 */ /* 0x021fca0000004100 */
[----:B--2---:R-:W-:-:S04]  /*3ea0*/  FMUL.FTZ R3, R3, R0 ;  /* 0x0000000003037220 */ /* 0x004fc80000410000 */
[----:B-1----:R-:W-:-:S05]  /*3eb0*/  FMUL.FTZ R3, R3, R24 ;  /* 0x0000001803037220 */ /* 0x002fca0000410000 */
[----:B------:R-:W-:Y:S02]  /*3ec0*/  F2FP.PACK_AB R3, RZ, R3 ;  /* 0x00000003ff03723e */ /* 0x000fe400000000ff */
        /* <DEDUP_REMOVED lines=15> */
.L_x_9653:
[----:B------:R-:W-:-:S06]  /*3fc0*/  HADD2.F32 R3, -RZ, R3.H0_H0 ;  /* 0x20000003ff037230 */ /* 0x000fcc0000004100 */
[----:B------:R-:W0:Y:S02]  /*3fd0*/  F2I.S64.TRUNC R2, R3 ;  /* 0x0000000300027311 */ /* 0x000e24000020d900 */
[----:B0-----:R0:W-:Y:S01]  /*3fe0*/  STG.E.U8 [R16.64], R2 ;  /* 0x0000000210007986 */ /* 0x0011e2000c101124 */
[----:B------:R-:W-:Y:S05]  /*3ff0*/  BRA `(.L_x_9655) ;  /* 0x00000e4000007947 */ /* 0x000fea0003800000 */
.L_x_9652:
        /* <DEDUP_REMOVED lines=10> */
.L_x_9657:
[----:B------:R-:W-:-:S06]  /*40a0*/  HADD2.F32 R3, -RZ, R3.H0_H0 ;  /* 0x20000003ff037230 */ /* 0x000fcc0000004100 */
[----:B------:R-:W0:Y:S02]  /*40b0*/  F2I.FTZ.TRUNC.NTZ R3, R3 ;  /* 0x0000000300037305 */ /* 0x000e24000021f100 */
[----:B0-----:R0:W-:Y:S01]  /*40c0*/  STG.E [R16.64], R3 ;  /* 0x0000000310007986 */ /* 0x0011e2000c101924 */
[----:B------:R-:W-:Y:S05]  /*40d0*/  BRA `(.L_x_9655) ;  /* 0x00000d6000007947 */ /* 0x000fea0003800000 */
.L_x_9656:
[----:B------:R-:W-:-:S06]  /*40e0*/  HADD2.F32 R3, -RZ, R3.H0_H0 ;  /* 0x20000003ff037230 */ /* 0x000fcc0000004100 */
[----:B------:R-:W0:Y:S02]  /*40f0*/  F2I.FTZ.TRUNC.NTZ R3, R3 ;  /* 0x0000000300037305 */ /* 0x000e24000021f100 */
[----:B0-----:R0:W-:Y:S01]  /*4100*/  STG.E.U16 [R16.64], R3 ;  /* 0x0000000310007986 */ /* 0x0011e2000c101524 */
[----:B------:R-:W-:Y:S05]  /*4110*/  BRA `(.L_x_9655) ;  /* 0x00000d2000007947 */ /* 0x000fea0003800000 */
.L_x_9651:
        /* <DEDUP_REMOVED lines=9> */
.L_x_9659:
[----:B------:R0:W-:Y:S01]  /*41b0*/  STG.E.U16 [R16.64], R3 ;  /* 0x0000000310007986 */ /* 0x0001e2000c101524 */
[----:B------:R-:W-:Y:S05]  /*41c0*/  BRA `(.L_x_9655) ;  /* 0x00000c7000007947 */ /* 0x000fea0003800000 */
.L_x_9658:
        /* <DEDUP_REMOVED lines=10> */
.L_x_9661:
[----:B------:R-:W-:-:S05]  /*4270*/  HADD2.F32 R0, -RZ, R3.H0_H0 ;  /* 0x20000003ff007230 */ /* 0x000fca0000004100 */
[----:B------:R-:W-:-:S04]  /*4280*/  F2FP.PACK_AB R0, RZ, R0 ;  /* 0x00000000ff00723e */ /* 0x000fc800000000ff */
[----:B------:R-:W-:-:S05]  /*4290*/  PRMT R0, R0, 0x5410, RZ ;  /* 0x0000541000007816 */ /* 0x000fca00000000ff */
[----:B------:R0:W-:Y:S01]  /*42a0*/  STG.E [R16.64], R0 ;  /* 0x0000000010007986 */ /* 0x0001e2000c101924 */
[----:B------:R-:W-:Y:S05]  /*42b0*/  BRA `(.L_x_9655) ;  /* 0x00000b8000007947 */ /* 0x000fea0003800000 */
.L_x_9660:
[----:B------:R-:W-:-:S05]  /*42c0*/  HADD2.F32 R2, -RZ, R3.H0_H0 ;  /* 0x20000003ff027230 */ /* 0x000fca0000004100 */
[----:B------:R-:W-:-:S06]  /*42d0*/  FMUL.FTZ R2, R2, 1 ;  /* 0x3f80000002027820 */ /* 0x000fcc0000410000 */
[----:B------:R-:W0:Y:S02]  /*42e0*/  F2F.F64.F32 R2, R2 ;  /* 0x0000000200027310 */ /* 0x000e240000201800 */
[----:B0-----:R0:W-:Y:S01]  /*42f0*/  STG.E.64 [R16.64], R2 ;  /* 0x0000000210007986 */ /* 0x0011e2000c101b24 */
[----:B------:R-:W-:Y:S05]  /*4300*/  BRA `(.L_x_9655) ;  /* 0x00000b3000007947 */ /* 0x000fea0003800000 */
.L_x_9650:
        /* <DEDUP_REMOVED lines=13> */
.L_x_9664:
[----:B------:R-:W-:Y:S01]  /*43e0*/  HADD2.F32 R3, -RZ, R3.H0_H0 ;  /* 0x20000003ff037230 */ /* 0x000fe20000004100 */
[----:B------:R-:W-:-:S04]  /*43f0*/  CS2R R6, SRZ ;  /* 0x0000000000067805 */ /* 0x000fc8000001ff00 */
[----:B------:R-:W-:-:S04]  /*4400*/  FMUL.FTZ R3, R3, 1 ;  /* 0x3f80000003037820 */ /* 0x000fc80000410000 */
[----:B------:R-:W0:Y:S02]  /*4410*/  F2F.F64.F32 R4, R3 ;  /* 0x0000000300047310 */ /* 0x000e240000201800 */
[----:B0-----:R0:W-:Y:S01]  /*4420*/  STG.E.128 [R16.64], R4 ;  /* 0x0000000410007986 */ /* 0x0011e2000c101d24 */
[----:B------:R-:W-:Y:S05]  /*4430*/  BRA `(.L_x_9655) ;  /* 0x00000a0000007947 */ /* 0x000fea0003800000 */
.L_x_9663:
        /* <DEDUP_REMOVED lines=21> */
.L_x_9668:
[----:B------:R-:W-:Y:S05]  /*4590*/  BSYNC B0 ;  /* 0x0000000000007941 */ /* 0x000fea0003800000 */
.L_x_9667:
[----:B------:R-:W-:-:S05]  /*45a0*/  LOP3.LUT R3, R0, R3, RZ, 0xfc, !PT ;  /* 0x0000000300037212 */ /* 0x000fca00078efcff */
[----:B------:R0:W-:Y:S01]  /*45b0*/  STG.E.U8 [R16.64], R3 ;  /* 0x0000000310007986 */ /* 0x0001e2000c101124 */
[----:B------:R-:W-:Y:S05]  /*45c0*/  BRA `(.L_x_9655) ;  /* 0x0000087000007947 */ /* 0x000fea0003800000 */
.L_x_9666:
        /* <DEDUP_REMOVED lines=13> */
.L_x_9670:
[----:B------:R-:W-:Y:S01]  /*46a0*/  IMAD.MOV.U32 R0, RZ, RZ, 0x7f ;  /* 0x0000007fff007424 */ /* 0x000fe200078e00ff */
[----:B------:R-:W-:-:S04]  /*46b0*/  ISETP.GT.U32.AND P0, PT, R2, 0x7f800000, PT ;  /* 0x7f8000000200780c */ /* 0x000fc80003f04070 */
[----:B------:R-:W-:-:S04]  /*46c0*/  SEL R0, R0, 0x7c, P0 ;  /* 0x0000007c00007807 */ /* 0x000fc80000000000 */
.L_x_9671:
[----:B------:R-:W-:Y:S05]  /*46d0*/  BSYNC B0 ;  /* 0x0000000000007941 */ /* 0x000fea0003800000 */
.L_x_9669:
[----:B------:R-:W-:-:S04]  /*46e0*/  LOP3.LUT R2, R3, 0x80000000, RZ, 0xc0, !PT ;  /* 0x8000000003027812 */ /* 0x000fc800078ec0ff */
[----:B------:R-:W-:-:S04]  /*46f0*/  SHF.R.U32.HI R3, RZ, 0x18, R2 ;  /* 0x00000018ff037819 */ /* 0x000fc80000011602 */
[----:B------:R-:W-:-:S05]  /*4700*/  LOP3.LUT R3, R0, R3, RZ, 0xfc, !PT ;  /* 0x0000000300037212 */ /* 0x000fca00078efcff */
[----:B------:R0:W-:Y:S01]  /*4710*/  STG.E.U8 [R16.64], R3 ;  /* 0x0000000310007986 */ /* 0x0001e2000c101124 */
[----:B------:R-:W-:Y:S05]  /*4720*/  BRA `(.L_x_9655) ;  /* 0x0000071000007947 */ /* 0x000fea0003800000 */
.L_x_9665:
[----:B------:R-:W-:-:S05]  /*4730*/  HADD2.F32 R0, -RZ, R3.H0_H0 ;  /* 0x20000003ff007230 */ /* 0x000fca0000004100 */
[----:B------:R-:W-:-:S05]  /*4740*/  F2FP.BF16.PACK_AB R0, RZ, R0 ;  /* 0x00000000ff00723e */ /* 0x000fca00000010ff */
[----:B------:R0:W-:Y:S01]  /*4750*/  STG.E.U16 [R16.64], R0 ;  /* 0x0000000010007986 */ /* 0x0001e2000c101524 */
[----:B------:R-:W-:Y:S05]  /*4760*/  BRA `(.L_x_9655) ;  /* 0x000006d000007947 */ /* 0x000fea0003800000 */
.L_x_9662:
        /* <DEDUP_REMOVED lines=12> */
.L_x_9674:
        /* <DEDUP_REMOVED lines=17> */
.L_x_9677:
[----:B------:R-:W-:-:S04]  /*4940*/  LOP3.LUT R2, R3, 0x80000000, RZ, 0xc0, !PT ;  /* 0x8000000003027812 */ /* 0x000fc800078ec0ff */
[----:B------:R-:W-:-:S04]  /*4950*/  SHF.R.U32.HI R3, RZ, 0x18, R2 ;  /* 0x00000018ff037819 */ /* 0x000fc80000011602 */
[----:B------:R-:W-:-:S04]  /*4960*/  LOP3.LUT R0, R0, R3, RZ, 0xfc, !PT ;  /* 0x0000000300007212 */ /* 0x000fc800078efcff */
[----:B------:R-:W-:Y:S02]  /*4970*/  PRMT R8, R0, 0x7610, R8 ;  /* 0x0000761000087816 */ /* 0x000fe40000000008 */
.L_x_9676:
[----:B------:R-:W-:Y:S05]  /*4980*/  BSYNC B0 ;  /* 0x0000000000007941 */ /* 0x000fea0003800000 */
.L_x_9675:
[----:B------:R0:W-:Y:S01]  /*4990*/  STG.E.U8 [R16.64], R8 ;  /* 0x0000000810007986 */ /* 0x0001e2000c101124 */
[----:B------:R-:W-:Y:S05]  /*49a0*/  BRA `(.L_x_9655) ;  /* 0x0000049000007947 */ /* 0x000fea0003800000 */
.L_x_9673:
        /* <DEDUP_REMOVED lines=17> */
.L_x_9680:
[----:B------:R-:W-:-:S04]  /*4ac0*/  LOP3.LUT R2, R3, 0x80000000, RZ, 0xc0, !PT ;  /* 0x8000000003027812 */ /* 0x000fc800078ec0ff */
[----:B------:R-:W-:-:S04]  /*4ad0*/  SHF.R.U32.HI R3, RZ, 0x18, R2 ;  /* 0x00000018ff037819 */ /* 0x000fc80000011602 */
[----:B------:R-:W-:-:S04]  /*4ae0*/  LOP3.LUT R0, R0, R3, RZ, 0xfc, !PT ;  /* 0x0000000300007212 */ /* 0x000fc800078efcff */
[----:B------:R-:W-:Y:S02]  /*4af0*/  PRMT R8, R0, 0x7610, R8 ;  /* 0x0000761000087816 */ /* 0x000fe40000000008 */
.L_x_9679:
[----:B------:R-:W-:Y:S05]  /*4b00*/  BSYNC B0 ;  /* 0x0000000000007941 */ /* 0x000fea0003800000 */
.L_x_9678:
[----:B------:R0:W-:Y:S01]  /*4b10*/  STG.E.U8 [R16.64], R8 ;  /* 0x0000000810007986 */ /* 0x0001e2000c101124 */
[----:B------:R-:W-:Y:S05]  /*4b20*/  BRA `(.L_x_9655) ;  /* 0x0000031000007947 */ /* 0x000fea0003800000 */
.L_x_9672:
        /* <DEDUP_REMOVED lines=22> */
.L_x_9654:
        /* <DEDUP_REMOVED lines=20> */
.L_x_9682:
[----:B------:R-:W-:-:S06]  /*4dd0*/  HADD2.F32 R3, -RZ, R3.H0_H0 ;  /* 0x20000003ff037230 */ /* 0x000fcc0000004100 */
[----:B------:R-:W0:Y:S02]  /*4de0*/  F2I.U64.TRUNC R2, R3 ;  /* 0x0000000300027311 */ /* 0x000e24000020d800 */
[----:B0-----:R0:W-:Y:S01]  /*4df0*/  STG.E.64 [R16.64], R2 ;  /* 0x0000000210007986 */ /* 0x0011e2000c101b24 */
[----:B------:R-:W-:Y:S05]  /*4e00*/  BRA `(.L_x_9655) ;  /* 0x0000003000007947 */ /* 0x000fea0003800000 */
.L_x_9681:
[----:B------:R-:W-:-:S06]  /*4e10*/  HADD2.F32 R3, -RZ, R3.H0_H0 ;  /* 0x20000003ff037230 */ /* 0x000fcc0000004100 */
[----:B------:R-:W0:Y:S02]  /*4e20*/  F2I.FTZ.U32.TRUNC.NTZ R3, R3 ;  /* 0x0000000300037305 */ /* 0x000e24000021f000 */
[----:B0-----:R0:W-:Y:S02]  /*4e30*/  STG.E [R16.64], R3 ;  /* 0x0000000310007986 */ /* 0x0011e4000c101924 */
.L_x_9655:
[----:B------:R-:W-:-:S05]  /*4e40*/  IMAD R18, R19, 0x200, R18 ;  /* 0x0000020013127824 */ /* 0x000fca00078e0212 */
[----:B------:R-:W-:Y:S02]  /*4e50*/  IADD3 R25, R18, 0x80, RZ ;  /* 0x0000008012197810 */ /* 0x000fe40007ffe0ff */
.L_x_9562:
[----:B------:R-:W-:Y:S05]  /*4e60*/  BSYNC B7 ;  /* 0x0000000000077941 */ /* 0x000fea0003800000 */
.L_x_9561:
        /* <DEDUP_REMOVED lines=284> */
.L_x_9685:
        /* <DEDUP_REMOVED lines=21> */
.L_x_9689:
[----:B------:R-:W2:Y:S02]  /*6180*/  LDG.E.U8 R2, [R2.64] ;  /* 0x0000002402027981 */ /* 0x000ea4000c1e1100 */
[----:B--2---:R-:W0:Y:S02]  /*6190*/  I2F.U16 R0, R2 ;  /* 0x0000000200007306 */ /* 0x004e240000101000 */
[----:B0-----:R-:W-:-:S04]  /*61a0*/  F2FP.PACK_AB R0, RZ, R0 ;  /* 0x00000000ff00723e */ /* 0x001fc800000000ff */
[----:B------:R-:W-:Y:S01]  /*61b0*/  PRMT R19, R0, 0x7610, R19 ;  /* 0x0000761000137816 */ /* 0x000fe20000000013 */
[----:B------:R-:W-:Y:S05]  /*61c0*/  BRA `(.L_x_9691) ;  /* 0x00000ed000007947 */ /* 0x000fea0003800000 */
.L_x_9688:
        /* <DEDUP_REMOVED lines=11> */
.L_x_9693:
[----:B------:R-:W2:Y:S02]  /*6280*/  LDG.E R2, [R2.64] ;  /* 0x0000002402027981 */ /* 0x000ea4000c1e1900 */
[----:B--2---:R-:W0:Y:S02]  /*6290*/  I2F R0, R2 ;  /* 0x0000000200007306 */ /* 0x004e240000201400 */
[----:B0-----:R-:W-:-:S04]  /*62a0*/  F2FP.PACK_AB R0, RZ, R0 ;  /* 0x00000000ff00723e */ /* 0x001fc800000000ff */
[----:B------:R-:W-:Y:S01]  /*62b0*/  PRMT R19, R0, 0x7610, R19 ;  /* 0x0000761000137816 */ /* 0x000fe20000000013 */
[----:B------:R-:W-:Y:S05]  /*62c0*/  BRA `(.L_x_9691) ;  /* 0x00000dd000007947 */ /* 0x000fea0003800000 */
.L_x_9692:
[----:B------:R-:W2:Y:S02]  /*62d0*/  LDG.E.U16 R2, [R2.64] ;  /* 0x0000002402027981 */ /* 0x000ea4000c1e1500 */
[----:B--2---:R-:W0:Y:S02]  /*62e0*/  I2F.S16 R0, R2 ;  /* 0x0000000200007306 */ /* 0x004e240000101400 */
[----:B0-----:R-:W-:-:S04]  /*62f0*/  F2FP.PACK_AB R0, RZ, R0 ;  /* 0x00000000ff00723e */ /* 0x001fc800000000ff */
[----:B------:R-:W-:Y:S01]  /*6300*/  PRMT R19, R0, 0x7610, R19 ;  /* 0x0000761000137816 */ /* 0x000fe20000000013 */
[----:B------:R-:W-:Y:S05]  /*6310*/  BRA `(.L_x_9691) ;  /* 0x00000d8000007947 */ /* 0x000fea0003800000 */
.L_x_9687:
        /* <DEDUP_REMOVED lines=9> */
.L_x_9695:
[----:B------:R0:W5:Y:S01]  /*63b0*/  LDG.E.U16 R19, [R2.64] ;  /* 0x0000002402137981 */ /* 0x000162000c1e1500 */
[----:B------:R-:W-:Y:S05]  /*63c0*/  BRA `(.L_x_9691) ;  /* 0x00000cd000007947 */ /* 0x000fea0003800000 */
.L_x_9694:
        /* <DEDUP_REMOVED lines=9> */
.L_x_9697:
[----:B------:R0:W5:Y:S01]  /*6460*/  LDG.E.U16 R19, [R2.64] ;  /* 0x0000002402137981 */ /* 0x000162000c1e1500 */
[----:B------:R-:W-:Y:S05]  /*6470*/  BRA `(.L_x_9691) ;  /* 0x00000c2000007947 */ /* 0x000fea0003800000 */
.L_x_9696:
[----:B------:R-:W2:Y:S02]  /*6480*/  LDG.E.64 R2, [R2.64] ;  /* 0x0000002402027981 */ /* 0x000ea4000c1e1b00 */
[----:B--2---:R-:W0:Y:S01]  /*6490*/  F2F.F32.F64 R0, R2 ;  /* 0x0000000200007310 */ /* 0x004e220000301000 */
[----:B------:R-:W0:-:S14]  /*64a0*/  DSETP.GEU.AND P0, PT, |R2|, c[0x2][0x0], PT ;  /* 0x008000000200762a */ /* 0x000e1c0003f0e200 */
[----:B0-----:R-:W-:-:S05]  /*64b0*/  @!P0 FMUL R0, R0, 1.175494350822287508e-38 ;  /* 0x0080000000008820 */ /* 0x001fca0000400000 */
[----:B------:R-:W-:-:S04]  /*64c0*/  F2FP.PACK_AB R0, RZ, R0 ;  /* 0x00000000ff00723e */ /* 0x000fc800000000ff */
[----:B------:R-:W-:Y:S01]  /*64d0*/  PRMT R19, R0, 0x7610, R19 ;  /* 0x0000761000137816 */ /* 0x000fe20000000013 */
[----:B------:R-:W-:Y:S05]  /*64e0*/  BRA `(.L_x_9691) ;  /* 0x00000bb000007947 */ /* 0x000fea0003800000 */
.L_x_9686:
        /* <DEDUP_REMOVED lines=14> */
.L_x_9700:
[----:B------:R-:W2:Y:S02]  /*65d0*/  LDG.E.64 R2, [R2.64] ;  /* 0x0000002402027981 */ /* 0x000ea4000c1e1b00 */
[----:B--2---:R-:W0:Y:S01]  /*65e0*/  F2F.F32.F64 R0, R2 ;  /* 0x0000000200007310 */ /* 0x004e220000301000 */
[----:B------:R-:W0:-:S14]  /*65f0*/  DSETP.GEU.AND P0, PT, |R2|, c[0x2][0x0], PT ;  /* 0x008000000200762a */ /* 0x000e1c0003f0e200 */
[----:B0-----:R-:W-:-:S05]  /*6600*/  @!P0 FMUL R0, R0, 1.175494350822287508e-38 ;  /* 0x0080000000008820 */ /* 0x001fca0000400000 */
[----:B------:R-:W-:-:S04]  /*6610*/  F2FP.PACK_AB R0, RZ, R0 ;  /* 0x00000000ff00723e */ /* 0x000fc800000000ff */
[----:B------:R-:W-:Y:S01]  /*6620*/  PRMT R19, R0, 0x7610, R19 ;  /* 0x0000761000137816 */ /* 0x000fe20000000013 */
[----:B------:R-:W-:Y:S05]  /*6630*/  BRA `(.L_x_9691) ;  /* 0x00000a6000007947 */ /* 0x000fea0003800000 */
.L_x_9699:
        /* <DEDUP_REMOVED lines=28> */
.L_x_9702:
        /* <DEDUP_REMOVED lines=15> */
.L_x_9701:
[----:B------:R-:W2:Y:S02]  /*68f0*/  LDG.E.U16 R0, [R2.64] ;  /* 0x0000002402007981 */ /* 0x000ea4000c1e1500 */
[----:B--2---:R-:W-:-:S04]  /*6900*/  PRMT R0, RZ, 0x5410, R0 ;  /* 0x00005410ff007816 */ /* 0x004fc80000000000 */
[----:B------:R-:W-:-:S04]  /*6910*/  F2FP.PACK_AB R0, RZ, R0 ;  /* 0x00000000ff00723e */ /* 0x000fc800000000ff */
[----:B------:R-:W-:Y:S01]  /*6920*/  PRMT R19, R0, 0x7610, R19 ;  /* 0x0000761000137816 */ /* 0x000fe20000000013 */
[----:B------:R-:W-:Y:S05]  /*6930*/  BRA `(.L_x_9691) ;  /* 0x0000076000007947 */ /* 0x000fea0003800000 */
.L_x_9698:
        /* <DEDUP_REMOVED lines=12> */
.L_x_9705:
        /* <DEDUP_REMOVED lines=21> */
.L_x_9709:
[----:B------:R-:W-:Y:S05]  /*6b50*/  BSYNC B1 ;  /* 0x0000000000017941 */ /* 0x000fea0003800000 */
.L_x_9708:
[----:B------:R-:W-:Y:S01]  /*6b60*/  LEA R3, R0, 0x3b800000, 0x17 ;  /* 0x3b80000000037811 */ /* 0x000fe200078eb8ff */
[----:B------:R-:W-:-:S05]  /*6b70*/  IMAD.SHL.U32 R0, R2, 0x100000, RZ ;  /* 0x0010000002007824 */ /* 0x000fca00078e00ff */
[----:B------:R-:W-:Y:S02]  /*6b80*/  LOP3.LUT R0, R3, R0, R4, 0xfe, !PT ;  /* 0x0000000003007212 */ /* 0x000fe400078efe04 */
.L_x_9707:
[----:B------:R-:W-:Y:S05]  /*6b90*/  BSYNC B0 ;  /* 0x0000000000007941 */ /* 0x000fea0003800000 */
.L_x_9706:
[----:B------:R-:W-:-:S04]  /*6ba0*/  F2FP.PACK_AB R0, RZ, R0 ;  /* 0x00000000ff00723e */ /* 0x000fc800000000ff */
[----:B------:R-:W-:Y:S01]  /*6bb0*/  PRMT R19, R0, 0x7610, R19 ;  /* 0x0000761000137816 */ /* 0x000fe20000000013 */
[----:B------:R-:W-:Y:S05]  /*6bc0*/  BRA `(.L_x_9691) ;  /* 0x000004d000007947 */ /* 0x000fea0003800000 */
.L_x_9704:
        /* <DEDUP_REMOVED lines=21> */
.L_x_9713:
[----:B------:R-:W-:Y:S05]  /*6d20*/  BSYNC B1 ;  /* 0x0000000000017941 */ /* 0x000fea0003800000 */
.L_x_9712:
[----:B------:R-:W-:Y:S01]  /*6d30*/  LEA R3, R0, 0x37800000, 0x17 ;  /* 0x3780000000037811 */ /* 0x000fe200078eb8ff */
[----:B------:R-:W-:-:S05]  /*6d40*/  IMAD.SHL.U32 R0, R2, 0x200000, RZ ;  /* 0x0020000002007824 */ /* 0x000fca00078e00ff */
[----:B------:R-:W-:Y:S02]  /*6d50*/  LOP3.LUT R0, R3, R0, R4, 0xfe, !PT ;  /* 0x0000000003007212 */ /* 0x000fe400078efe04 */
.L_x_9711:
[----:B------:R-:W-:Y:S05]  /*6d60*/  BSYNC B0 ;  /* 0x0000000000007941 */ /* 0x000fea0003800000 */
.L_x_9710:
[----:B------:R-:W-:-:S04]  /*6d70*/  F2FP.PACK_AB R0, RZ, R0 ;  /* 0x00000000ff00723e */ /* 0x000fc800000000ff */
[----:B------:R-:W-:Y:S01]  /*6d80*/  PRMT R19, R0, 0x7610, R19 ;  /* 0x0000761000137816 */ /* 0x000fe20000000013 */
[----:B------:R-:W-:Y:S05]  /*6d90*/  BRA `(.L_x_9691) ;  /* 0x0000030000007947 */ /* 0x000fea0003800000 */
.L_x_9703:
        /* <DEDUP_REMOVED lines=14> */
.L_x_9717:
[----:B------:R-:W-:Y:S05]  /*6e80*/  BSYNC B0 ;  /* 0x0000000000007941 */ /* 0x000fea0003800000 */
.L_x_9716:
[----:B------:R-:W-:-:S04]  /*6e90*/  F2FP.PACK_AB R0, RZ, R0 ;  /* 0x00000000ff00723e */ /* 0x000fc800000000ff */
[----:B------:R-:W-:Y:S01]  /*6ea0*/  PRMT R19, R0, 0x7610, R19 ;  /* 0x0000761000137816 */ /* 0x000fe20000000013 */
[----:B------:R-:W-:Y:S05]  /*6eb0*/  BRA `(.L_x_9691) ;  /* 0x000001e000007947 */ /* 0x000fea0003800000 */
.L_x_9690:
        /* <DEDUP_REMOVED lines=21> */
.L_x_9715:
[----:B------:R-:W2:Y:S02]  /*7010*/  LDG.E.64 R2, [R2.64] ;  /* 0x0000002402027981 */ /* 0x000ea4000c1e1b00 */
[----:B--2---:R-:W0:Y:S02]  /*7020*/  I2F.U64 R0, R2 ;  /* 0x0000000200007312 */ /* 0x004e240000301000 */
[----:B0-----:R-:W-:-:S04]  /*7030*/  F2FP.PACK_AB R0, RZ, R0 ;  /* 0x00000000ff00723e */ /* 0x001fc800000000ff */
[----:B------:R-:W-:Y:S01]  /*7040*/  PRMT R19, R0, 0x7610, R19 ;  /* 0x0000761000137816 */ /* 0x000fe20000000013 */
[----:B------:R-:W-:Y:S05]  /*7050*/  BRA `(.L_x_9691) ;  /* 0x0000004000007947 */ /* 0x000fea0003800000 */
.L_x_9714:
[----:B------:R-:W2:Y:S02]  /*7060*/  LDG.E R2, [R2.64] ;  /* 0x0000002402027981 */ /* 0x000ea4000c1e1900 */
[----:B--2---:R-:W0:Y:S02]  /*7070*/  I2F.U32 R0, R2 ;  /* 0x0000000200007306 */ /* 0x004e240000201000 */
[----:B0-----:R-:W-:-:S04]  /*7080*/  F2FP.PACK_AB R0, RZ, R0 ;  /* 0x00000000ff00723e */ /* 0x001fc800000000ff */
[----:B------:R-:W-:Y:S02]  /*7090*/  PRMT R19, R0, 0x7610, R19 ;  /* 0x0000761000137816 */ /* 0x000fe40000000013 */
.L_x_9691:
        /* <DEDUP_REMOVED lines=18> */
.L_x_9722:
[----:B------:R-:W2:Y:S02]  /*71c0*/  LDG.E.U8 R2, [R2.64] ;  /* 0x0000002402027981 */ /* 0x000ea4000c1e1100 */
[----:B--2---:R0:W1:Y:S01]  /*71d0*/  I2F.U16 R22, R2 ;  /* 0x0000000200167306 */ /* 0x0040620000101000 */
[----:B------:R-:W-:Y:S05]  /*71e0*/  BRA `(.L_x_9724) ;  /* 0x00000ca000007947 */ /* 0x000fea0003800000 */
.L_x_9721:
        /* <DEDUP_REMOVED lines=9> */
.L_x_9726:
[----:B------:R-:W2:Y:S02]  /*7280*/  LDG.E R2, [R2.64] ;  /* 0x0000002402027981 */ /* 0x000ea4000c1e1900 */
[----:B--2---:R0:W1:Y:S01]  /*7290*/  I2F R22, R2 ;  /* 0x0000000200167306 */ /* 0x0040620000201400 */
[----:B------:R-:W-:Y:S05]  /*72a0*/  BRA `(.L_x_9724) ;  /* 0x00000be000007947 */ /* 0x000fea0003800000 */
.L_x_9725:
[----:B------:R-:W2:Y:S02]  /*72b0*/  LDG.E.U16 R2, [R2.64] ;  /* 0x0000002402027981 */ /* 0x000ea4000c1e1500 */
[----:B--2---:R0:W1:Y:S01]  /*72c0*/  I2F.S16 R22, R2 ;  /* 0x0000000200167306 */ /* 0x0040620000101400 */
[----:B------:R-:W-:Y:S05]  /*72d0*/  BRA `(.L_x_9724) ;  /* 0x00000bb000007947 */ /* 0x000fea0003800000 */
.L_x_9720:
        /* <DEDUP_REMOVED lines=8> */
.L_x_9728:
[----:B------:R-:W2:Y:S02]  /*7360*/  LDG.E.U16 R2, [R2.64] ;  /* 0x0000002402027981 */ /* 0x000ea4000c1e1500 */
[----:B--2---:R-:W-:Y:S01]  /*7370*/  HADD2.F32 R22, -RZ, R2.H0_H0 ;  /* 0x20000002ff167230 */ /* 0x004fe20000004100 */
[----:B------:R-:W-:Y:S05]  /*7380*/  BRA `(.L_x_9724) ;  /* 0x00000b0000007947 */ /* 0x000fea0003800000 */
.L_x_9727:
        /* <DEDUP_REMOVED lines=8> */
.L_x_9730:
[----:B------:R-:W2:Y:S02]  /*7410*/  LDG.E.U16 R2, [R2.64] ;  /* 0x0000002402027981 */ /* 0x000ea4000c1e1500 */
[----:B--2---:R-:W-:Y:S01]  /*7420*/  HADD2.F32 R22, -RZ, R2.H0_H0 ;  /* 0x20000002ff167230 */ /* 0x004fe20000004100 */
[----:B------:R-:W-:Y:S05]  /*7430*/  BRA `(.L_x_9724) ;  /* 0x00000a5000007947 */ /* 0x000fea0003800000 */
.L_x_9729:
[----:B------:R-:W2:Y:S02]  /*7440*/  LDG.E.64 R2, [R2.64] ;  /* 0x0000002402027981 */ /* 0x000ea4000c1e1b00 */
[----:B--2---:R-:W0:Y:S01]  /*7450*/  F2F.F32.F64 R22, R2 ;  /* 0x0000000200167310 */ /* 0x004e220000301000 */
[----:B------:R-:W0:-:S14]  /*7460*/  DSETP.GEU.AND P0, PT, |R2|, c[0x2][0x0], PT ;  /* 0x008000000200762a */ /* 0x000e1c0003f0e200 */
[----:B0-----:R-:W-:Y:S01]  /*7470*/  @!P0 FMUL R22, R22, 1.175494350822287508e-38 ;  /* 0x0080000016168820 */ /* 0x001fe20000400000 */
[----:B------:R-:W-:Y:S05]  /*7480*/  BRA `(.L_x_9724) ;  /* 0x00000a0000007947 */ /* 0x000fea0003800000 */
.L_x_9719:
        /* <DEDUP_REMOVED lines=12> */
.L_x_9733:
[----:B------:R-:W2:Y:S02]  /*7550*/  LDG.E.64 R2, [R2.64] ;  /* 0x0000002402027981 */ /* 0x000ea4000c1e1b00 */
[----:B--2---:R-:W0:Y:S01]  /*7560*/  F2F.F32.F64 R22, R2 ;  /* 0x0000000200167310 */ /* 0x004e220000301000 */
[----:B------:R-:W0:-:S14]  /*7570*/  DSETP.GEU.AND P0, PT, |R2|, c[0x2][0x0], PT ;  /* 0x008000000200762a */ /* 0x000e1c0003f0e200 */
[----:B0-----:R-:W-:Y:S01]  /*7580*/  @!P0 FMUL R22, R22, 1.175494350822287508e-38 ;  /* 0x0080000016168820 */ /* 0x001fe20000400000 */
[----:B------:R-:W-:Y:S05]  /*7590*/  BRA `(.L_x_9724) ;  /* 0x000008f000007947 */ /* 0x000fea0003800000 */
.L_x_9732:
        /* <DEDUP_REMOVED lines=26> */
.L_x_9735:
        /* <DEDUP_REMOVED lines=13> */
.L_x_9734:
[----:B------:R-:W2:Y:S02]  /*7810*/  LDG.E.U16 R2, [R2.64] ;  /* 0x0000002402027981 */ /* 0x000ea4000c1e1500 */
[----:B--2---:R-:W-:Y:S01]  /*7820*/  PRMT R22, RZ, 0x5410, R2 ;  /* 0x00005410ff167816 */ /* 0x004fe20000000002 */
[----:B------:R-:W-:Y:S05]  /*7830*/  BRA `(.L_x_9724) ;  /* 0x0000065000007947 */ /* 0x000fea0003800000 */
.L_x_9731:
        /* <DEDUP_REMOVED lines=11> */
.L_x_9738:
        /* <DEDUP_REMOVED lines=20> */
.L_x_9740:
[----:B------:R-:W-:Y:S05]  /*7a30*/  BSYNC B0 ;  /* 0x0000000000007941 */ /* 0x000fea0003800000 */
.L_x_9739:
[----:B------:R-:W-:Y:S01]  /*7a40*/  IMAD.SHL.U32 R2, R2, 0x100000, RZ ;  /* 0x0010000002027824 */ /* 0x000fe200078e00ff */
[----:B------:R-:W-:-:S04]  /*7a50*/  LEA R3, R0, 0x3b800000, 0x17 ;  /* 0x3b80000000037811 */ /* 0x000fc800078eb8ff */
[----:B------:R-:W-:Y:S01]  /*7a60*/  LOP3.LUT R22, R3, R2, R22, 0xfe, !PT ;  /* 0x0000000203167212 */ /* 0x000fe200078efe16 */
[----:B------:R-:W-:Y:S05]  /*7a70*/  BRA `(.L_x_9724) ;  /* 0x0000041000007947 */ /* 0x000fea0003800000 */
.L_x_9737:
        /* <DEDUP_REMOVED lines=20> */
.L_x_9742:
[----:B------:R-:W-:Y:S05]  /*7bc0*/  BSYNC B0 ;  /* 0x0000000000007941 */ /* 0x000fea0003800000 */
.L_x_9741:
[----:B------:R-:W-:Y:S01]  /*7bd0*/  IMAD.SHL.U32 R2, R2, 0x200000, RZ ;  /* 0x0020000002027824 */ /* 0x000fe200078e00ff */
[----:B------:R-:W-:-:S04]  /*7be0*/  LEA R3, R0, 0x37800000, 0x17 ;  /* 0x3780000000037811 */ /* 0x000fc800078eb8ff */
[----:B------:R-:W-:Y:S01]  /*7bf0*/  LOP3.LUT R22, R3, R2, R22, 0xfe, !PT ;  /* 0x0000000203167212 */ /* 0x000fe200078efe16 */
[----:B------:R-:W-:Y:S05]  /*7c00*/  BRA `(.L_x_9724) ;  /* 0x0000028000007947 */ /* 0x000fea0003800000 */
.L_x_9736:
        /* <DEDUP_REMOVED lines=14> */
.L_x_9723:
        /* <DEDUP_REMOVED lines=21> */
.L_x_9744:
[----:B------:R-:W2:Y:S02]  /*7e40*/  LDG.E.64 R22, [R2.64] ;  /* 0x0000002402167981 */ /* 0x000ea4000c1e1b00 */
[----:B--2---:R0:W1:Y:S01]  /*7e50*/  I2F.U64 R22, R22 ;  /* 0x0000001600167312 */ /* 0x0040620000301000 */
[----:B------:R-:W-:Y:S05]  /*7e60*/  BRA `(.L_x_9724) ;  /* 0x0000002000007947 */ /* 0x000fea0003800000 */
.L_x_9743:
[----:B------:R-:W2:Y:S02]  /*7e70*/  LDG.E R2, [R2.64] ;  /* 0x0000002402027981 */ /* 0x000ea4000c1e1900 */
[----:B--2---:R0:W1:Y:S02]  /*7e80*/  I2F.U32 R22, R2 ;  /* 0x0000000200167306 */ /* 0x0040640000201000 */
.L_x_9724:
[----:B------:R-:W-:Y:S05]  /*7e90*/  BSYNC B6 ;  /* 0x0000000000067941 */ /* 0x000fea0003800000 */
.L_x_9718:
        /* <DEDUP_REMOVED lines=18> */
.L_x_9749:
[----:B------:R-:W2:Y:S02]  /*7fc0*/  LDG.E.U8 R0, [R2.64] ;  /* 0x0000002402007981 */ /* 0x000ea4000c1e1100 */
[----:B--2---:R-:W0:Y:S01]  /*7fd0*/  I2F.U16 R0, R0 ;  /* 0x0000000000007306 */ /* 0x004e220000101000 */
[----:B------:R-:W-:Y:S05]  /*7fe0*/  BRA `(.L_x_9751) ;  /* 0x00000ca000007947 */ /* 0x000fea0003800000 */
.L_x_9748:
        /* <DEDUP_REMOVED lines=9> */
.L_x_9753:
[----:B------:R-:W2:Y:S02]  /*8080*/  LDG.E R0, [R2.64] ;  /* 0x0000002402007981 */ /* 0x000ea4000c1e1900 */
[----:B--2---:R-:W0:Y:S01]  /*8090*/  I2F R0, R0 ;  /* 0x0000000000007306 */ /* 0x004e220000201400 */
[----:B------:R-:W-:Y:S05]  /*80a0*/  BRA `(.L_x_9751) ;  /* 0x00000be000007947 */ /* 0x000fea0003800000 */
.L_x_9752:
[----:B------:R-:W2:Y:S02]  /*80b0*/  LDG.E.U16 R0, [R2.64] ;  /* 0x0000002402007981 */ /* 0x000ea4000c1e1500 */
[----:B--2---:R-:W0:Y:S01]  /*80c0*/  I2F.S16 R0, R0 ;  /* 0x0000000000007306 */ /* 0x004e220000101400 */
[----:B------:R-:W-:Y:S05]  /*80d0*/  BRA `(.L_x_9751) ;  /* 0x00000bb000007947 */ /* 0x000fea0003800000 */
.L_x_9747:
        /* <DEDUP_REMOVED lines=8> */
.L_x_9755:
[----:B------:R-:W2:Y:S02]  /*8160*/  LDG.E.U16 R0, [R2.64] ;  /* 0x0000002402007981 */ /* 0x000ea4000c1e1500 */
[----:B--2---:R-:W-:Y:S01]  /*8170*/  HADD2.F32 R0, -RZ, R0.H0_H0 ;  /* 0x20000000ff007230 */ /* 0x004fe20000004100 */
[----:B------:R-:W-:Y:S05]  /*8180*/  BRA `(.L_x_9751) ;  /* 0x00000b0000007947 */ /* 0x000fea0003800000 */
.L_x_9754:
        /* <DEDUP_REMOVED lines=8> */
.L_x_9757:
[----:B------:R-:W2:Y:S02]  /*8210*/  LDG.E.U16 R0, [R2.64] ;  /* 0x0000002402007981 */ /* 0x000ea4000c1e1500 */
[----:B--2---:R-:W-:Y:S01]  /*8220*/  HADD2.F32 R0, -RZ, R0.H0_H0 ;  /* 0x20000000ff007230 */ /* 0x004fe20000004100 */
[----:B------:R-:W-:Y:S05]  /*8230*/  BRA `(.L_x_9751) ;  /* 0x00000a5000007947 */ /* 0x000fea0003800000 */
.L_x_9756:
[----:B------:R-:W2:Y:S02]  /*8240*/  LDG.E.64 R2, [R2.64] ;  /* 0x0000002402027981 */ /* 0x000ea4000c1e1b00 */
[----:B--2---:R-:W0:Y:S01]  /*8250*/  F2F.F32.F64 R0, R2 ;  /* 0x0000000200007310 */ /* 0x004e220000301000 */
[----:B------:R-:W0:-:S14]  /*8260*/  DSETP.GEU.AND P0, PT, |R2|, c[0x2][0x0], PT ;  /* 0x008000000200762a */ /* 0x000e1c0003f0e200 */
[----:B0-----:R-:W-:Y:S01]  /*8270*/  @!P0 FMUL R0, R0, 1.175494350822287508e-38 ;  /* 0x0080000000008820 */ /* 0x001fe20000400000 */
[----:B------:R-:W-:Y:S05]  /*8280*/  BRA `(.L_x_9751) ;  /* 0x00000a0000007947 */ /* 0x000fea0003800000 */
.L_x_9746:
        /* <DEDUP_REMOVED lines=12> */
.L_x_9760:
[----:B------:R-:W2:Y:S02]  /*8350*/  LDG.E.64 R2, [R2.64] ;  /* 0x0000002402027981 */ /* 0x000ea4000c1e1b00 */
[----:B--2---:R-:W0:Y:S01]  /*8360*/  F2F.F32.F64 R0, R2 ;  /* 0x0000000200007310 */ /* 0x004e220000301000 */
[----:B------:R-:W0:-:S14]  /*8370*/  DSETP.GEU.AND P0, PT, |R2|, c[0x2][0x0], PT ;  /* 0x008000000200762a */ /* 0x000e1c0003f0e200 */
[----:B0-----:R-:W-:Y:S01]  /*8380*/  @!P0 FMUL R0, R0, 1.175494350822287508e-38 ;  /* 0x0080000000008820 */ /* 0x001fe20000400000 */
[----:B------:R-:W-:Y:S05]  /*8390*/  BRA `(.L_x_9751) ;  /* 0x000008f000007947 */ /* 0x000fea0003800000 */
.L_x_9759:
        /* <DEDUP_REMOVED lines=26> */
.L_x_9762:
        /* <DEDUP_REMOVED lines=13> */
.L_x_9761:
[----:B------:R-:W2:Y:S02]  /*8610*/  LDG.E.U16 R0, [R2.64] ;  /* 0x0000002402007981 */ /* 0x000ea4000c1e1500 */
[----:B--2---:R-:W-:Y:S01]  /*8620*/  PRMT R0, RZ, 0x5410, R0 ;  /* 0x00005410ff007816 */ /* 0x004fe20000000000 */
[----:B------:R-:W-:Y:S05]  /*8630*/  BRA `(.L_x_9751) ;  /* 0x0000065000007947 */ /* 0x000fea0003800000 */
.L_x_9758:
        /* <DEDUP_REMOVED lines=11> */
.L_x_9765:
        /* <DEDUP_REMOVED lines=20> */
.L_x_9767:
[----:B------:R-:W-:Y:S05]  /*8830*/  BSYNC B0 ;  /* 0x0000000000007941 */ /* 0x000fea0003800000 */
.L_x_9766:
[----:B------:R-:W-:Y:S01]  /*8840*/  LEA R3, R0, 0x3b800000, 0x17 ;  /* 0x3b80000000037811 */ /* 0x000fe200078eb8ff */
[----:B------:R-:W-:-:S05]  /*8850*/  IMAD.SHL.U32 R0, R2, 0x100000, RZ ;  /* 0x0010000002007824 */ /* 0x000fca00078e00ff */
[----:B------:R-:W-:Y:S01]  /*8860*/  LOP3.LUT R0, R3, R0, R4, 0xfe, !PT ;  /* 0x0000000003007212 */ /* 0x000fe200078efe04 */
[----:B------:R-:W-:Y:S05]  /*8870*/  BRA `(.L_x_9751) ;  /* 0x0000041000007947 */ /* 0x000fea0003800000 */
.L_x_9764:
        /* <DEDUP_REMOVED lines=20> */
.L_x_9769:
[----:B------:R-:W-:Y:S05]  /*89c0*/  BSYNC B0 ;  /* 0x0000000000007941 */ /* 0x000fea0003800000 */
.L_x_9768:
[----:B------:R-:W-:Y:S01]  /*89d0*/  LEA R3, R0, 0x37800000, 0x17 ;  /* 0x3780000000037811 */ /* 0x000fe200078eb8ff */
[----:B------:R-:W-:-:S05]  /*89e0*/  IMAD.SHL.U32 R0, R2, 0x200000, RZ ;  /* 0x0020000002007824 */ /* 0x000fca00078e00ff */
[----:B------:R-:W-:Y:S01]  /*89f0*/  LOP3.LUT R0, R3, R0, R4, 0xfe, !PT ;  /* 0x0000000003007212 */ /* 0x000fe200078efe04 */
[----:B------:R-:W-:Y:S05]  /*8a00*/  BRA `(.L_x_9751) ;  /* 0x0000028000007947 */ /* 0x000fea0003800000 */
.L_x_9763:
        /* <DEDUP_REMOVED lines=14> */
.L_x_9750:
        /* <DEDUP_REMOVED lines=21> */
.L_x_9771:
[----:B------:R-:W2:Y:S02]  /*8c40*/  LDG.E.64 R2, [R2.64] ;  /* 0x0000002402027981 */ /* 0x000ea4000c1e1b00 */
[----:B--2---:R0:W2:Y:S01]  /*8c50*/  I2F.U64 R0, R2 ;  /* 0x0000000200007312 */ /* 0x0040a20000301000 */
[----:B------:R-:W-:Y:S05]  /*8c60*/  BRA `(.L_x_9751) ;  /* 0x0000002000007947 */ /* 0x000fea0003800000 */
.L_x_9770:
[----:B------:R-:W2:Y:S02]  /*8c70*/  LDG.E R0, [R2.64] ;  /* 0x0000002402007981 */ /* 0x000ea4000c1e1900 */
[----:B--2---:R-:W0:Y:S02]  /*8c80*/  I2F.U32 R0, R0 ;  /* 0x0000000000007306 */ /* 0x004e240000201000 */
.L_x_9751:
[----:B------:R-:W-:Y:S05]  /*8c90*/  BSYNC B6 ;  /* 0x0000000000067941 */ /* 0x000fea0003800000 */
.L_x_9745:
[----:B0-----:R-:W0:Y:S01]  /*8ca0*/  LDC.U8 R3, c[0x0][0x449] ;  /* 0x00011240ff037b82 */ /* 0x001e220000000000 */
[----:B-----5:R-:W-:-:S05]  /*8cb0*/  HADD2.F32 R19, -RZ, R19.H0_H0 ;  /* 0x20000013ff137230 */ /* 0x020fca0000004100 */
[----:B--2---:R-:W-:-:S04]  /*8cc0*/  FMUL.FTZ R19, R19, R0 ;  /* 0x0000000013137220 */ /* 0x004fc80000410000 */
        /* <DEDUP_REMOVED lines=17> */
.L_x_9775:
[----:B------:R-:W-:-:S06]  /*8de0*/  HADD2.F32 R3, -RZ, R19.H0_H0 ;  /* 0x20000013ff037230 */ /* 0x000fcc0000004100 */
[----:B------:R-:W0:Y:S02]  /*8df0*/  F2I.S64.TRUNC R2, R3 ;  /* 0x0000000300027311 */ /* 0x000e24000020d900 */
[----:B0-----:R0:W-:Y:S01]  /*8e00*/  STG.E.U8 [R16.64], R2 ;  /* 0x0000000210007986 */ /* 0x0011e2000c101124 */
[----:B------:R-:W-:Y:S05]  /*8e10*/  BRA `(.L_x_9777) ;  /* 0x00000e4000007947 */ /* 0x000fea0003800000 */
.L_x_9774:
        /* <DEDUP_REMOVED lines=10> */
.L_x_9779:
[----:B------:R-:W-:-:S06]  /*8ec0*/  HADD2.F32 R19, -RZ, R19.H0_H0 ;  /* 0x20000013ff137230 */ /* 0x000fcc0000004100 */
[----:B------:R-:W0:Y:S02]  /*8ed0*/  F2I.FTZ.TRUNC.NTZ R19, R19 ;  /* 0x0000001300137305 */ /* 0x000e24000021f100 */
[----:B0-----:R0:W-:Y:S01]  /*8ee0*/  STG.E [R16.64], R19 ;  /* 0x0000001310007986 */ /* 0x0011e2000c101924 */
[----:B------:R-:W-:Y:S05]  /*8ef0*/  BRA `(.L_x_9777) ;  /* 0x00000d6000007947 */ /* 0x000fea0003800000 */
.L_x_9778:
[----:B------:R-:W-:-:S06]  /*8f00*/  HADD2.F32 R19, -RZ, R19.H0_H0 ;  /* 0x20000013ff137230 */ /* 0x000fcc0000004100 */
[----:B------:R-:W0:Y:S02]  /*8f10*/  F2I.FTZ.TRUNC.NTZ R19, R19 ;  /* 0x0000001300137305 */ /* 0x000e24000021f100 */
[----:B0-----:R0:W-:Y:S01]  /*8f20*/  STG.E.U16 [R16.64], R19 ;  /* 0x0000001310007986 */ /* 0x0011e2000c101524 */
[----:B------:R-:W-:Y:S05]  /*8f30*/  BRA `(.L_x_9777) ;  /* 0x00000d2000007947 */ /* 0x000fea0003800000 */
.L_x_9773:
        /* <DEDUP_REMOVED lines=9> */
.L_x_9781:
[----:B------:R0:W-:Y:S01]  /*8fd0*/  STG.E.U16 [R16.64], R19 ;  /* 0x0000001310007986 */ /* 0x0001e2000c101524 */
[----:B------:R-:W-:Y:S05]  /*8fe0*/  BRA `(.L_x_9777) ;  /* 0x00000c7000007947 */ /* 0x000fea0003800000 */
.L_x_9780:
        /* <DEDUP_REMOVED lines=10> */
.L_x_9783:
[----:B------:R-:W-:-:S05]  /*9090*/  HADD2.F32 R0, -RZ, R19.H0_H0 ;  /* 0x20000013ff007230 */ /* 0x000fca0000004100 */
[----:B------:R-:W-:-:S04]  /*90a0*/  F2FP.PACK_AB R0, RZ, R0 ;  /* 0x00000000ff00723e */ /* 0x000fc800000000ff */
[----:B------:R-:W-:-:S05]  /*90b0*/  PRMT R0, R0, 0x5410, RZ ;  /* 0x0000541000007816 */ /* 0x000fca00000000ff */
[----:B------:R0:W-:Y:S01]  /*90c0*/  STG.E [R16.64], R0 ;  /* 0x0000000010007986 */ /* 0x0001e2000c101924 */
[----:B------:R-:W-:Y:S05]  /*90d0*/  BRA `(.L_x_9777) ;  /* 0x00000b8000007947 */ /* 0x000fea0003800000 */
.L_x_9782:
[----:B------:R-:W-:-:S05]  /*90e0*/  HADD2.F32 R2, -RZ, R19.H0_H0 ;  /* 0x20000013ff027230 */ /* 0x000fca0000004100 */
[----:B------:R-:W-:-:S06]  /*90f0*/  FMUL.FTZ R2, R2, 1 ;  /* 0x3f80000002027820 */ /* 0x000fcc0000410000 */
[----:B------:R-:W0:Y:S02]  /*9100*/  F2F.F64.F32 R2, R2 ;  /* 0x0000000200027310 */ /* 0x000e240000201800 */
[----:B0-----:R0:W-:Y:S01]  /*9110*/  STG.E.64 [R16.64], R2 ;  /* 0x0000000210007986 */ /* 0x0011e2000c101b24 */
[----:B------:R-:W-:Y:S05]  /*9120*/  BRA `(.L_x_9777) ;  /* 0x00000b3000007947 */ /* 0x000fea0003800000 */
.L_x_9772:
        /* <DEDUP_REMOVED lines=13> */
.L_x_9786:
[----:B------:R-:W-:Y:S01]  /*9200*/  HADD2.F32 R19, -RZ, R19.H0_H0 ;  /* 0x20000013ff137230 */ /* 0x000fe20000004100 */
[----:B------:R-:W-:-:S04]  /*9210*/  CS2R R6, SRZ ;  /* 0x0000000000067805 */ /* 0x000fc8000001ff00 */
[----:B------:R-:W-:-:S06]  /*9220*/  FMUL.FTZ R4, R19, 1 ;  /* 0x3f80000013047820 */ /* 0x000fcc0000410000 */
[----:B------:R-:W0:Y:S02]  /*9230*/  F2F.F64.F32 R4, R4 ;  /* 0x0000000400047310 */ /* 0x000e240000201800 */
[----:B0-----:R0:W-:Y:S01]  /*9240*/  STG.E.128 [R16.64], R4 ;  /* 0x0000000410007986 */ /* 0x0011e2000c101d24 */
[----:B------:R-:W-:Y:S05]  /*9250*/  BRA `(.L_x_9777) ;  /* 0x00000a0000007947 */ /* 0x000fea0003800000 */
.L_x_9785:
        /* <DEDUP_REMOVED lines=21> */
.L_x_9790:
[----:B------:R-:W-:Y:S05]  /*93b0*/  BSYNC B0 ;  /* 0x0000000000007941 */ /* 0x000fea0003800000 */
.L_x_9789:
[----:B------:R-:W-:-:S05]  /*93c0*/  LOP3.LUT R3, R0, R3, RZ, 0xfc, !PT ;  /* 0x0000000300037212 */ /* 0x000fca00078efcff */
[----:B------:R0:W-:Y:S01]  /*93d0*/  STG.E.U8 [R16.64], R3 ;  /* 0x0000000310007986 */ /* 0x0001e2000c101124 */
[----:B------:R-:W-:Y:S05]  /*93e0*/  BRA `(.L_x_9777) ;  /* 0x0000087000007947 */ /* 0x000fea0003800000 */
.L_x_9788:
        /* <DEDUP_REMOVED lines=13> */
.L_x_9792:
[----:B------:R-:W-:Y:S01]  /*94c0*/  IMAD.MOV.U32 R0, RZ, RZ, 0x7f ;  /* 0x0000007fff007424 */ /* 0x000fe200078e00ff */
[----:B------:R-:W-:-:S04]  /*94d0*/  ISETP.GT.U32.AND P0, PT, R2, 0x7f800000, PT ;  /* 0x7f8000000200780c */ /* 0x000fc80003f04070 */
[----:B------:R-:W-:-:S04]  /*94e0*/  SEL R0, R0, 0x7c, P0 ;  /* 0x0000007c00007807 */ /* 0x000fc80000000000 */
.L_x_9793:
[----:B------:R-:W-:Y:S05]  /*94f0*/  BSYNC B0 ;  /* 0x0000000000007941 */ /* 0x000fea0003800000 */
.L_x_9791:
[----:B------:R-:W-:-:S04]  /*9500*/  LOP3.LUT R2, R19, 0x80000000, RZ, 0xc0, !PT ;  /* 0x8000000013027812 */ /* 0x000fc800078ec0ff */
[----:B------:R-:W-:-:S04]  /*9510*/  SHF.R.U32.HI R3, RZ, 0x18, R2 ;  /* 0x00000018ff037819 */ /* 0x000fc80000011602 */
[----:B------:R-:W-:-:S05]  /*9520*/  LOP3.LUT R3, R0, R3, RZ, 0xfc, !PT ;  /* 0x0000000300037212 */ /* 0x000fca00078efcff */
[----:B------:R0:W-:Y:S01]  /*9530*/  STG.E.U8 [R16.64], R3 ;  /* 0x0000000310007986 */ /* 0x0001e2000c101124 */
[----:B------:R-:W-:Y:S05]  /*9540*/  BRA `(.L_x_9777) ;  /* 0x0000071000007947 */ /* 0x000fea0003800000 */
.L_x_9787:
[----:B------:R-:W-:-:S05]  /*9550*/  HADD2.F32 R0, -RZ, R19.H0_H0 ;  /* 0x20000013ff007230 */ /* 0x000fca0000004100 */
[----:B------:R-:W-:-:S05]  /*9560*/  F2FP.BF16.PACK_AB R0, RZ, R0 ;  /* 0x00000000ff00723e */ /* 0x000fca00000010ff */
[----:B------:R0:W-:Y:S01]  /*9570*/  STG.E.U16 [R16.64], R0 ;  /* 0x0000000010007986 */ /* 0x0001e2000c101524 */
[----:B------:R-:W-:Y:S05]  /*9580*/  BRA `(.L_x_9777) ;  /* 0x000006d000007947 */ /* 0x000fea0003800000 */
.L_x_9784:
        /* <DEDUP_REMOVED lines=12> */
.L_x_9796:
        /* <DEDUP_REMOVED lines=17> */
.L_x_9799:
[----:B------:R-:W-:-:S04]  /*9760*/  LOP3.LUT R2, R19, 0x80000000, RZ, 0xc0, !PT ;  /* 0x8000000013027812 */ /* 0x000fc800078ec0ff */
[----:B------:R-:W-:-:S04]  /*9770*/  SHF.R.U32.HI R3, RZ, 0x18, R2 ;  /* 0x00000018ff037819 */ /* 0x000fc80000011602 */
[----:B------:R-:W-:-:S04]  /*9780*/  LOP3.LUT R0, R0, R3, RZ, 0xfc, !PT ;  /* 0x0000000300007212 */ /* 0x000fc800078efcff */
[----:B------:R-:W-:Y:S02]  /*9790*/  PRMT R8, R0, 0x7610, R8 ;  /* 0x0000761000087816 */ /* 0x000fe40000000008 */
.L_x_9798:
[----:B------:R-:W-:Y:S05]  /*97a0*/  BSYNC B0 ;  /* 0x0000000000007941 */ /* 0x000fea0003800000 */
.L_x_9797:
[----:B------:R0:W-:Y:S01]  /*97b0*/  STG.E.U8 [R16.64], R8 ;  /* 0x0000000810007986 */ /* 0x0001e2000c101124 */
[----:B------:R-:W-:Y:S05]  /*97c0*/  BRA `(.L_x_9777) ;  /* 0x0000049000007947 */ /* 0x000fea0003800000 */
.L_x_9795:
        /* <DEDUP_REMOVED lines=17> */
.L_x_9802:
[----:B------:R-:W-:-:S04]  /*98e0*/  LOP3.LUT R2, R19, 0x80000000, RZ, 0xc0, !PT ;  /* 0x8000000013027812 */ /* 0x000fc800078ec0ff */
[----:B------:R-:W-:-:S04]  /*98f0*/  SHF.R.U32.HI R3, RZ, 0x18, R2 ;  /* 0x00000018ff037819 */ /* 0x000fc80000011602 */
[----:B------:R-:W-:-:S04]  /*9900*/  LOP3.LUT R0, R0, R3, RZ, 0xfc, !PT ;  /* 0x0000000300007212 */ /* 0x000fc800078efcff */
[----:B------:R-:W-:Y:S02]  /*9910*/  PRMT R8, R0, 0x7610, R8 ;  /* 0x0000761000087816 */ /* 0x000fe40000000008 */
.L_x_9801:
[----:B------:R-:W-:Y:S05]  /*9920*/  BSYNC B0 ;  /* 0x0000000000007941 */ /* 0x000fea0003800000 */
.L_x_9800:
[----:B------:R0:W-:Y:S01]  /*9930*/  STG.E.U8 [R16.64], R8 ;  /* 0x0000000810007986 */ /* 0x0001e2000c101124 */
[----:B------:R-:W-:Y:S05]  /*9940*/  BRA `(.L_x_9777) ;  /* 0x0000031000007947 */ /* 0x000fea0003800000 */
.L_x_9794:
        /* <DEDUP_REMOVED lines=22> */
.L_x_9776:
        /* <DEDUP_REMOVED lines=20> */
.L_x_9804:
[----:B------:R-:W-:-:S06]  /*9bf0*/  HADD2.F32 R2, -RZ, R19.H0_H0 ;  /* 0x20000013ff027230 */ /* 0x000fcc0000004100 */
[----:B------:R-:W0:Y:S02]  /*9c00*/  F2I.U64.TRUNC R2, R2 ;  /* 0x0000000200027311 */ /* 0x000e24000020d800 */
[----:B0-----:R0:W-:Y:S01]  /*9c10*/  STG.E.64 [R16.64], R2 ;  /* 0x0000000210007986 */ /* 0x0011e2000c101b24 */
[----:B------:R-:W-:Y:S05]  /*9c20*/  BRA `(.L_x_9777) ;  /* 0x0000003000007947 */ /* 0x000fea0003800000 */
.L_x_9803:
[----:B------:R-:W-:-:S06]  /*9c30*/  HADD2.F32 R19, -RZ, R19.H0_H0 ;  /* 0x20000013ff137230 */ /* 0x000fcc0000004100 */
[----:B------:R-:W0:Y:S02]  /*9c40*/  F2I.FTZ.U32.TRUNC.NTZ R19, R19 ;  /* 0x0000001300137305 */ /* 0x000e24000021f000 */
[----:B0-----:R0:W-:Y:S02]  /*9c50*/  STG.E [R16.64], R19 ;  /* 0x0000001310007986 */ /* 0x0011e4000c101924 */
.L_x_9777:
        /* <DEDUP_REMOVED lines=284> */
.L_x_9805:
        /* <DEDUP_REMOVED lines=21> */
.L_x_9809:
[----:B------:R-:W2:Y:S02]  /*af70*/  LDG.E.U8 R2, [R2.64] ;  /* 0x0000002402027981 */ /* 0x000ea4000c1e1100 */
[----:B--2---:R-:W0:Y:S02]  /*af80*/  I2F.U16 R0, R2 ;  /* 0x0000000200007306 */ /* 0x004e240000101000 */
[----:B0-----:R-:W-:-:S04]  /*af90*/  F2FP.PACK_AB R0, RZ, R0 ;  /* 0x00000000ff00723e */ /* 0x001fc800000000ff */
[----:B------:R-:W-:Y:S01]  /*afa0*/  PRMT R19, R0, 0x7610, R19 ;  /* 0x0000761000137816 */ /* 0x000fe20000000013 */
[----:B------:R-:W-:Y:S05]  /*afb0*/  BRA `(.L_x_9811) ;  /* 0x00000ed000007947 */ /* 0x000fea0003800000 */
.L_x_9808:
        /* <DEDUP_REMOVED lines=11> */
.L_x_9813:
[----:B------:R-:W2:Y:S02]  /*b070*/  LDG.E R2, [R2.64] ;  /* 0x0000002402027981 */ /* 0x000ea4000c1e1900 */
[----:B--2---:R-:W0:Y:S02]  /*b080*/  I2F R0, R2 ;  /* 0x0000000200007306 */ /* 0x004e240000201400 */
[----:B0-----:R-:W-:-:S04]  /*b090*/  F2FP.PACK_AB R0, RZ, R0 ;  /* 0x00000000ff00723e */ /* 0x001fc800000000ff */
[----:B------:R-:W-:Y:S01]  /*b0a0*/  PRMT R19, R0, 0x7610, R19 ;  /* 0x0000761000137816 */ /* 0x000fe20000000013 */
[----:B------:R-:W-:Y:S05]  /*b0b0*/  BRA `(.L_x_9811) ;  /* 0x00000dd000007947 */ /* 0x000fea0003800000 */
.L_x_9812:
[----:B------:R-:W2:Y:S02]  /*b0c0*/  LDG.E.U16 R2, [R2.64] ;  /* 0x0000002402027981 */ /* 0x000ea4000c1e1500 */
[----:B--2---:R-:W0:Y:S02]  /*b0d0*/  I2F.S16 R0, R2 ;  /* 0x0000000200007306 */ /* 0x004e240000101400 */
[----:B0-----:R-:W-:-:S04]  /*b0e0*/  F2FP.PACK_AB R0, RZ, R0 ;  /* 0x00000000ff00723e */ /* 0x001fc800000000ff */
[----:B------:R-:W-:Y:S01]  /*b0f0*/  PRMT R19, R0, 0x7610, R19 ;  /* 0x0000761000137816 */ /* 0x000fe20000000013 */
[----:B------:R-:W-:Y:S05]  /*b100*/  BRA `(.L_x_9811) ;  /* 0x00000d8000007947 */ /* 0x000fea0003800000 */
.L_x_9807:
        /* <DEDUP_REMOVED lines=9> */
.L_x_9815:
[----:B------:R0:W5:Y:S01]  /*b1a0*/  LDG.E.U16 R19, [R2.64] ;  /* 0x0000002402137981 */ /* 0x000162000c1e1500 */
[----:B------:R-:W-:Y:S05]  /*b1b0*/  BRA `(.L_x_9811) ;  /* 0x00000cd000007947 */ /* 0x000fea0003800000 */
.L_x_9814:
        /* <DEDUP_REMOVED lines=9> */
.L_x_9817:
[----:B------:R0:W5:Y:S01]  /*b250*/  LDG.E.U16 R19, [R2.64] ;  /* 0x0000002402137981 */ /* 0x000162000c1e1500 */
[----:B------:R-:W-:Y:S05]  /*b260*/  BRA `(.L_x_9811) ;  /* 0x00000c2000007947 */ /* 0x000fea0003800000 */
.L_x_9816:
[----:B------:R-:W2:Y:S02]  /*b270*/  LDG.E.64 R2, [R2.64] ;  /* 0x0000002402027981 */ /* 0x000ea4000c1e1b00 */
[----:B--2---:R-:W0:Y:S01]  /*b280*/  F2F.F32.F64 R0, R2 ;  /* 0x0000000200007310 */ /* 0x004e220000301000 */
[----:B------:R-:W0:-:S14]  /*b290*/  DSETP.GEU.AND P0, PT, |R2|, c[0x2][0x0], PT ;  /* 0x008000000200762a */ /* 0x000e1c0003f0e200 */
[----:B0-----:R-:W-:-:S05]  /*b2a0*/  @!P0 FMUL R0, R0, 1.175494350822287508e-38 ;  /* 0x0080000000008820 */ /* 0x001fca0000400000 */
[----:B------:R-:W-:-:S04]  /*b2b0*/  F2FP.PACK_AB R0, RZ, R0 ;  /* 0x00000000ff00723e */ /* 0x000fc800000000ff */
[----:B------:R-:W-:Y:S01]  /*b2c0*/  PRMT R19, R0, 0x7610, R19 ;  /* 0x0000761000137816 */ /* 0x000fe20000000013 */
[----:B------:R-:W-:Y:S05]  /*b2d0*/  BRA `(.L_x_9811) ;  /* 0x00000bb000007947 */ /* 0x000fea0003800000 */
.L_x_9806:
        /* <DEDUP_REMOVED lines=14> */
.L_x_9820:
[----:B------:R-:W2:Y:S02]  /*b3c0*/  LDG.E.64 R2, [R2.64] ;  /* 0x0000002402027981 */ /* 0x000ea4000c1e1b00 */
[----:B--2---:R-:W0:Y:S01]  /*b3d0*/  F2F.F32.F64 R0, R2 ;  /* 0x0000000200007310 */ /* 0x004e220000301000 */
[----:B------:R-:W0:-:S14]  /*b3e0*/  DSETP.GEU.AND P0, PT, |R2|, c[0x2][0x0], PT ;  /* 0x008000000200762a */ /* 0x000e1c0003f0e200 */
[----:B0-----:R-:W-:-:S05]  /*b3f0*/  @!P0 FMUL R0, R0, 1.175494350822287508e-38 ;  /* 0x0080000000008820 */ /* 0x001fca0000400000 */
[----:B------:R-:W-:-:S04]  /*b400*/  F2FP.PACK_AB R0, RZ, R0 ;  /* 0x00000000ff00723e */ /* 0x000fc800000000ff */
[----:B------:R-:W-:Y:S01]  /*b410*/  PRMT R19, R0, 0x7610, R19 ;  /* 0x0000761000137816 */ /* 0x000fe20000000013 */
[----:B------:R-:W-:Y:S05]  /*b420*/  BRA `(.L_x_9811) ;  /* 0x00000a6000007947 */ /* 0x000fea0003800000 */
.L_x_9819:
        /* <DEDUP_REMOVED lines=28> */
.L_x_9822:
        /* <DEDUP_REMOVED lines=15> */
.L_x_9821:
[----:B------:R-:W2:Y:S02]  /*b6e0*/  LDG.E.U16 R0, [R2.64] ;  /* 0x0000002402007981 */ /* 0x000ea4000c1e1500 */
[----:B--2---:R-:W-:-:S04]  /*b6f0*/  PRMT R0, RZ, 0x5410, R0 ;  /* 0x00005410ff007816 */ /* 0x004fc80000000000 */
[----:B------:R-:W-:-:S04]  /*b700*/  F2FP.PACK_AB R0, RZ, R0 ;  /* 0x00000000ff00723e */ /* 0x000fc800000000ff */
[----:B------:R-:W-:Y:S01]  /*b710*/  PRMT R19, R0, 0x7610, R19 ;  /* 0x0000761000137816 */ /* 0x000fe20000000013 */
[----:B------:R-:W-:Y:S05]  /*b720*/  BRA `(.L_x_9811) ;  /* 0x0000076000007947 */ /* 0x000fea0003800000 */
.L_x_9818:
        /* <DEDUP_REMOVED lines=12> */
.L_x_9825:
        /* <DEDUP_REMOVED lines=21> */
.L_x_9829:
[----:B------:R-:W-:Y:S05]  /*b940*/  BSYNC B1 ;  /* 0x0000000000017941 */ /* 0x000fea0003800000 */
.L_x_9828:
[----:B------:R-:W-:Y:S01]  /*b950*/  LEA R3, R0, 0x3b800000, 0x17 ;  /* 0x3b80000000037811 */ /* 0x000fe200078eb8ff */
[----:B------:R-:W-:-:S05]  /*b960*/  IMAD.SHL.U32 R0, R2, 0x100000, RZ ;  /* 0x0010000002007824 */ /* 0x000fca00078e00ff */
[----:B------:R-:W-:Y:S02]  /*b970*/  LOP3.LUT R0, R3, R0, R4, 0xfe, !PT ;  /* 0x0000000003007212 */ /* 0x000fe400078efe04 */
.L_x_9827:
[----:B------:R-:W-:Y:S05]  /*b980*/  BSYNC B0 ;  /* 0x0000000000007941 */ /* 0x000fea0003800000 */
.L_x_9826:
[----:B------:R-:W-:-:S04]  /*b990*/  F2FP.PACK_AB R0, RZ, R0 ;  /* 0x00000000ff00723e */ /* 0x000fc800000000ff */
[----:B------:R-:W-:Y:S01]  /*b9a0*/  PRMT R19, R0, 0x7610, R19 ;  /* 0x0000761000137816 */ /* 0x000fe20000000013 */
[----:B------:R-:W-:Y:S05]  /*b9b0*/  BRA `(.L_x_9811) ;  /* 0x000004d000007947 */ /* 0x000fea0003800000 */
.L_x_9824:
        /* <DEDUP_REMOVED lines=21> */
.L_x_9833:
[----:B------:R-:W-:Y:S05]  /*bb10*/  BSYNC B1 ;  /* 0x0000000000017941 */ /* 0x000fea0003800000 */
.L_x_9832:
[----:B------:R-:W-:Y:S01]  /*bb20*/  LEA R3, R0, 0x37800000, 0x17 ;  /* 0x3780000000037811 */ /* 0x000fe200078eb8ff */
[----:B------:R-:W-:-:S05]  /*bb30*/  IMAD.SHL.U32 R0, R2, 0x200000, RZ ;  /* 0x0020000002007824 */ /* 0x000fca00078e00ff */
[----:B------:R-:W-:Y:S02]  /*bb40*/  LOP3.LUT R0, R3, R0, R4, 0xfe, !PT ;  /* 0x0000000003007212 */ /* 0x000fe400078efe04 */
.L_x_9831:
[----:B------:R-:W-:Y:S05]  /*bb50*/  BSYNC B0 ;  /* 0x0000000000007941 */ /* 0x000fea0003800000 */
.L_x_9830:
[----:B------:R-:W-:-:S04]  /*bb60*/  F2FP.PACK_AB R0, RZ, R0 ;  /* 0x00000000ff00723e */ /* 0x000fc800000000ff */
[----:B------:R-:W-:Y:S01]  /*bb70*/  PRMT R19, R0, 0x7610, R19 ;  /* 0x0000761000137816 */ /* 0x000fe20000000013 */
[----:B------:R-:W-:Y:S05]  /*bb80*/  BRA `(.L_x_9811) ;  /* 0x0000030000007947 */ /* 0x000fea0003800000 */
.L_x_9823:
        /* <DEDUP_REMOVED lines=14> */
.L_x_9837:
[----:B------:R-:W-:Y:S05]  /*bc70*/  BSYNC B0 ;  /* 0x0000000000007941 */ /* 0x000fea0003800000 */
.L_x_9836:
[----:B------:R-:W-:-:S04]  /*bc80*/  F2FP.PACK_AB R0, RZ, R0 ;  /* 0x00000000ff00723e */ /* 0x000fc800000000ff */
[----:B------:R-:W-:Y:S01]  /*bc90*/  PRMT R19, R0, 0x7610, R19 ;  /* 0x0000761000137816 */ /* 0x000fe20000000013 */
[----:B------:R-:W-:Y:S05]  /*bca0*/  BRA `(.L_x_9811) ;  /* 0x000001e000007947 */ /* 0x000fea0003800000 */
.L_x_9810:
        /* <DEDUP_REMOVED lines=21> */
.L_x_9835:
[----:B------:R-:W2:Y:S02]  /*be00*/  LDG.E.64 R2, [R2.64] ;  /* 0x0000002402027981 */ /* 0x000ea4000c1e1b00 */
[----:B--2---:R-:W0:Y:S02]  /*be10*/  I2F.U64 R0, R2 ;  /* 0x0000000200007312 */ /* 0x004e240000301000 */
[----:B0-----:R-:W-:-:S04]  /*be20*/  F2FP.PACK_AB R0, RZ, R0 ;  /* 0x00000000ff00723e */ /* 0x001fc800000000ff */
[----:B------:R-:W-:Y:S01]  /*be30*/  PRMT R19, R0, 0x7610, R19 ;  /* 0x0000761000137816 */ /* 0x000fe20000000013 */
[----:B------:R-:W-:Y:S05]  /*be40*/  BRA `(.L_x_9811) ;  /* 0x0000004000007947 */ /* 0x000fea0003800000 */
.L_x_9834:
[----:B------:R-:W2:Y:S02]  /*be50*/  LDG.E R2, [R2.64] ;  /* 0x0000002402027981 */ /* 0x000ea4000c1e1900 */
[----:B--2---:R-:W0:Y:S02]  /*be60*/  I2F.U32 R0, R2 ;  /* 0x0000000200007306 */ /* 0x004e240000201000 */
[----:B0-----:R-:W-:-:S04]  /*be70*/  F2FP.PACK_AB R0, RZ, R0 ;  /* 0x00000000ff00723e */ /* 0x001fc800000000ff */
[----:B------:R-:W-:Y:S02]  /*be80*/  PRMT R19, R0, 0x7610, R19 ;  /* 0x0000761000137816 */ /* 0x000fe40000000013 */
.L_x_9811:
        /* <DEDUP_REMOVED lines=18> */
.L_x_9842:
[----:B------:R-:W2:Y:S02]  /*bfb0*/  LDG.E.U8 R2, [R2.64] ;  /* 0x0000002402027981 */ /* 0x000ea4000c1e1100 */
[----:B--2---:R0:W1:Y:S01]  /*bfc0*/  I2F.U16 R22, R2 ;  /* 0x0000000200167306 */ /* 0x0040620000101000 */
[----:B------:R-:W-:Y:S05]  /*bfd0*/  BRA `(.L_x_9844) ;  /* 0x00000ca000007947 */ /* 0x000fea0003800000 */
.L_x_9841:
        /* <DEDUP_REMOVED lines=9> */
.L_x_9846:
[----:B------:R-:W2:Y:S02]  /*c070*/  LDG.E R2, [R2.64] ;  /* 0x0000002402027981 */ /* 0x000ea4000c1e1900 */
[----:B--2---:R0:W1:Y:S01]  /*c080*/  I2F R22, R2 ;  /* 0x0000000200167306 */ /* 0x0040620000201400 */
[----:B------:R-:W-:Y:S05]  /*c090*/  BRA `(.L_x_9844) ;  /* 0x00000be000007947 */ /* 0x000fea0003800000 */
.L_x_9845:
[----:B------:R-:W2:Y:S02]  /*c0a0*/  LDG.E.U16 R2, [R2.64] ;  /* 0x0000002402027981 */ /* 0x000ea4000c1e1500 */
[----:B--2---:R0:W1:Y:S01]  /*c0b0*/  I2F.S16 R22, R2 ;  /* 0x0000000200167306 */ /* 0x0040620000101400 */
[----:B------:R-:W-:Y:S05]  /*c0c0*/  BRA `(.L_x_9844) ;  /* 0x00000bb000007947 */ /* 0x000fea0003800000 */
.L_x_9840:
        /* <DEDUP_REMOVED lines=8> */
.L_x_9848:
[----:B------:R-:W2:Y:S02]  /*c150*/  LDG.E.U16 R2, [R2.64] ;  /* 0x0000002402027981 */ /* 0x000ea4000c1e1500 */
[----:B--2---:R-:W-:Y:S01]  /*c160*/  HADD2.F32 R22, -RZ, R2.H0_H0 ;  /* 0x20000002ff167230 */ /* 0x004fe20000004100 */
[----:B------:R-:W-:Y:S05]  /*c170*/  BRA `(.L_x_9844) ;  /* 0x00000b0000007947 */ /* 0x000fea0003800000 */
.L_x_9847:
        /* <DEDUP_REMOVED lines=8> */
.L_x_9850:
[----:B------:R-:W2:Y:S02]  /*c200*/  LDG.E.U16 R2, [R2.64] ;  /* 0x0000002402027981 */ /* 0x000ea4000c1e1500 */
[----:B--2---:R-:W-:Y:S01]  /*c210*/  HADD2.F32 R22, -RZ, R2.H0_H0 ;  /* 0x20000002ff167230 */ /* 0x004fe20000004100 */
[----:B------:R-:W-:Y:S05]  /*c220*/  BRA `(.L_x_9844) ;  /* 0x00000a5000007947 */ /* 0x000fea0003800000 */
.L_x_9849:
[----:B------:R-:W2:Y:S02]  /*c230*/  LDG.E.64 R2, [R2.64] ;  /* 0x0000002402027981 */ /* 0x000ea4000c1e1b00 */
[----:B--2---:R-:W0:Y:S01]  /*c240*/  F2F.F32.F64 R22, R2 ;  /* 0x0000000200167310 */ /* 0x004e220000301000 */
[----:B------:R-:W0:-:S14]  /*c250*/  DSETP.GEU.AND P0, PT, |R2|, c[0x2][0x0], PT ;  /* 0x008000000200762a */ /* 0x000e1c0003f0e200 */
[----:B0-----:R-:W-:Y:S01]  /*c260*/  @!P0 FMUL R22, R22, 1.175494350822287508e-38 ;  /* 0x0080000016168820 */ /* 0x001fe20000400000 */
[----:B------:R-:W-:Y:S05]  /*c270*/  BRA `(.L_x_9844) ;  /* 0x00000a0000007947 */ /* 0x000fea0003800000 */
.L_x_9839:
        /* <DEDUP_REMOVED lines=12> */
.L_x_9853:
[----:B------:R-:W2:Y:S02]  /*c340*/  LDG.E.64 R2, [R2.64] ;  /* 0x0000002402027981 */ /* 0x000ea4000c1e1b00 */
[----:B--2---:R-:W0:Y:S01]  /*c350*/  F2F.F32.F64 R22, R2 ;  /* 0x0000000200167310 */ /* 0x004e220000301000 */
[----:B------:R-:W0:-:S14]  /*c360*/  DSETP.GEU.AND P0, PT, |R2|, c[0x2][0x0], PT ;  /* 0x008000000200762a */ /* 0x000e1c0003f0e200 */
[----:B0-----:R-:W-:Y:S01]  /*c370*/  @!P0 FMUL R22, R22, 1.175494350822287508e-38 ;  /* 0x0080000016168820 */ /* 0x001fe20000400000 */
[----:B------:R-:W-:Y:S05]  /*c380*/  BRA `(.L_x_9844) ;  /* 0x000008f000007947 */ /* 0x000fea0003800000 */
.L_x_9852:
        /* <DEDUP_REMOVED lines=26> */
.L_x_9855:
        /* <DEDUP_REMOVED lines=13> */
.L_x_9854:
[----:B------:R-:W2:Y:S02]  /*c600*/  LDG.E.U16 R2, [R2.64] ;  /* 0x0000002402027981 */ /* 0x000ea4000c1e1500 */
[----:B--2---:R-:W-:Y:S01]  /*c610*/  PRMT R22, RZ, 0x5410, R2 ;  /* 0x00005410ff167816 */ /* 0x004fe20000000002 */
[----:B------:R-:W-:Y:S05]  /*c620*/  BRA `(.L_x_9844) ;  /* 0x0000065000007947 */ /* 0x000fea0003800000 */
.L_x_9851:
        /* <DEDUP_REMOVED lines=11> */
.L_x_9858:
        /* <DEDUP_REMOVED lines=20> */
.L_x_9860:
[----:B------:R-:W-:Y:S05]  /*c820*/  BSYNC B0 ;  /* 0x0000000000007941 */ /* 0x000fea0003800000 */
.L_x_9859:
[----:B------:R-:W-:Y:S01]  /*c830*/  IMAD.SHL.U32 R2, R2, 0x100000, RZ ;  /* 0x0010000002027824 */ /* 0x000fe200078e00ff */
[----:B------:R-:W-:-:S04]  /*c840*/  LEA R3, R0, 0x3b800000, 0x17 ;  /* 0x3b80000000037811 */ /* 0x000fc800078eb8ff */
[----:B------:R-:W-:Y:S01]  /*c850*/  LOP3.LUT R22, R3, R2, R22, 0xfe, !PT ;  /* 0x0000000203167212 */ /* 0x000fe200078efe16 */
[----:B------:R-:W-:Y:S05]  /*c860*/  BRA `(.L_x_9844) ;  /* 0x0000041000007947 */ /* 0x000fea0003800000 */
.L_x_9857:
        /* <DEDUP_REMOVED lines=20> */
.L_x_9862:
[----:B------:R-:W-:Y:S05]  /*c9b0*/  BSYNC B0 ;  /* 0x0000000000007941 */ /* 0x000fea0003800000 */
.L_x_9861:
[----:B------:R-:W-:Y:S01]  /*c9c0*/  IMAD.SHL.U32 R2, R2, 0x200000, RZ ;  /* 0x0020000002027824 */ /* 0x000fe200078e00ff */
[----:B------:R-:W-:-:S04]  /*c9d0*/  LEA R3, R0, 0x37800000, 0x17 ;  /* 0x3780000000037811 */ /* 0x000fc800078eb8ff */
[----:B------:R-:W-:Y:S01]  /*c9e0*/  LOP3.LUT R22, R3, R2, R22, 0xfe, !PT ;  /* 0x0000000203167212 */ /* 0x000fe200078efe16 */
[----:B------:R-:W-:Y:S05]  /*c9f0*/  BRA `(.L_x_9844) ;  /* 0x0000028000007947 */ /* 0x000fea0003800000 */
.L_x_9856:
        /* <DEDUP_REMOVED lines=14> */
.L_x_9843:
        /* <DEDUP_REMOVED lines=21> */
.L_x_9864:
[----:B------:R-:W2:Y:S02]  /*cc30*/  LDG.E.64 R22, [R2.64] ;  /* 0x0000002402167981 */ /* 0x000ea4000c1e1b00 */
[----:B--2---:R0:W1:Y:S01]  /*cc40*/  I2F.U64 R22, R22 ;  /* 0x0000001600167312 */ /* 0x0040620000301000 */
[----:B------:R-:W-:Y:S05]  /*cc50*/  BRA `(.L_x_9844) ;  /* 0x0000002000007947 */ /* 0x000fea0003800000 */
.L_x_9863:
[----:B------:R-:W2:Y:S02]  /*cc60*/  LDG.E R2, [R2.64] ;  /* 0x0000002402027981 */ /* 0x000ea4000c1e1900 */
[----:B--2---:R0:W1:Y:S02]  /*cc70*/  I2F.U32 R22, R2 ;  /* 0x0000000200167306 */ /* 0x0040640000201000 */
.L_x_9844:
[----:B------:R-:W-:Y:S05]  /*cc80*/  BSYNC B6 ;  /* 0x0000000000067941 */ /* 0x000fea0003800000 */
.L_x_9838:
        /* <DEDUP_REMOVED lines=18> */
.L_x_9869:
[----:B------:R-:W2:Y:S02]  /*cdb0*/  LDG.E.U8 R0, [R2.64] ;  /* 0x0000002402007981 */ /* 0x000ea4000c1e1100 */
[----:B--2---:R-:W0:Y:S01]  /*cdc0*/  I2F.U16 R0, R0 ;  /* 0x0000000000007306 */ /* 0x004e220000101000 */
[----:B------:R-:W-:Y:S05]  /*cdd0*/  BRA `(.L_x_9871) ;  /* 0x00000ca000007947 */ /* 0x000fea0003800000 */
.L_x_9868:
        /* <DEDUP_REMOVED lines=9> */
.L_x_9873:
[----:B------:R-:W2:Y:S02]  /*ce70*/  LDG.E R0, [R2.64] ;  /* 0x0000002402007981 */ /* 0x000ea4000c1e1900 */
[----:B--2---:R-:W0:Y:S01]  /*ce80*/  I2F R0, R0 ;  /* 0x0000000000007306 */ /* 0x004e220000201400 */
[----:B------:R-:W-:Y:S05]  /*ce90*/  BRA `(.L_x_9871) ;  /* 0x00000be000007947 */ /* 0x000fea0003800000 */
.L_x_9872:
[----:B------:R-:W2:Y:S02]  /*cea0*/  LDG.E.U16 R0, [R2.64] ;  /* 0x0000002402007981 */ /* 0x000ea4000c1e1500 */
[----:B--2---:R-:W0:Y:S01]  /*ceb0*/  I2F.S16 R0, R0 ;  /* 0x0000000000007306 */ /* 0x004e220000101400 */
[----:B------:R-:W-:Y:S05]  /*cec0*/  BRA `(.L_x_9871) ;  /* 0x00000bb000007947 */ /* 0x000fea0003800000 */
.L_x_9867:
        /* <DEDUP_REMOVED lines=8> */
.L_x_9875:
[----:B------:R-:W2:Y:S02]  /*cf50*/  LDG.E.U16 R0, [R2.64] ;  /* 0x0000002402007981 */ /* 0x000ea4000c1e1500 */
[----:B--2---:R-:W-:Y:S01]  /*cf60*/  HADD2.F32 R0, -RZ, R0.H0_H0 ;  /* 0x20000000ff007230 */ /* 0x004fe20000004100 */
[----:B------:R-:W-:Y:S05]  /*cf70*/  BRA `(.L_x_9871) ;  /* 0x00000b0000007947 */ /* 0x000fea0003800000 */
.L_x_9874:
        /* <DEDUP_REMOVED lines=8> */
.L_x_9877:
[----:B------:R-:W2:Y:S02]  /*d000*/  LDG.E.U16 R0, [R2.64] ;  /* 0x0000002402007981 */ /* 0x000ea4000c1e1500 */
[----:B--2---:R-:W-:Y:S01]  /*d010*/  HADD2.F32 R0, -RZ, R0.H0_H0 ;  /* 0x20000000ff007230 */ /* 0x004fe20000004100 */
[----:B------:R-:W-:Y:S05]  /*d020*/  BRA `(.L_x_9871) ;  /* 0x00000a5000007947 */ /* 0x000fea0003800000 */
.L_x_9876:
[----:B------:R-:W2:Y:S02]  /*d030*/  LDG.E.64 R2, [R2.64] ;  /* 0x0000002402027981 */ /* 0x000ea4000c1e1b00 */
[----:B--2---:R-:W0:Y:S01]  /*d040*/  F2F.F32.F64 R0, R2 ;  /* 0x0000000200007310 */ /* 0x004e220000301000 */
[----:B------:R-:W0:-:S14]  /*d050*/  DSETP.GEU.AND P0, PT, |R2|, c[0x2][0x0], PT ;  /* 0x008000000200762a */ /* 0x000e1c0003f0e200 */
[----:B0-----:R-:W-:Y:S01]  /*d060*/  @!P0 FMUL R0, R0, 1.175494350822287508e-38 ;  /* 0x0080000000008820 */ /* 0x001fe20000400000 */
[----:B------:R-:W-:Y:S05]  /*d070*/  BRA `(.L_x_9871) ;  /* 0x00000a0000007947 */ /* 0x000fea0003800000 */
.L_x_9866:
        /* <DEDUP_REMOVED lines=12> */
.L_x_9880:
[----:B------:R-:W2:Y:S02]  /*d140*/  LDG.E.64 R2, [R2.64] ;  /* 0x0000002402027981 */ /* 0x000ea4000c1e1b00 */
[----:B--2---:R-:W0:Y:S01]  /*d150*/  F2F.F32.F64 R0, R2 ;  /* 0x0000000200007310 */ /* 0x004e220000301000 */
[----:B------:R-:W0:-:S14]  /*d160*/  DSETP.GEU.AND P0, PT, |R2|, c[0x2][0x0], PT ;  /* 0x008000000200762a */ /* 0x000e1c0003f0e200 */
[----:B0-----:R-:W-:Y:S01]  /*d170*/  @!P0 FMUL R0, R0, 1.175494350822287508e-38 ;  /* 0x0080000000008820 */ /* 0x001fe20000400000 */
[----:B------:R-:W-:Y:S05]  /*d180*/  BRA `(.L_x_9871) ;  /* 0x000008f000007947 */ /* 0x000fea0003800000 */
.L_x_9879:
        /* <DEDUP_REMOVED lines=26> */
.L_x_9882:
        /* <DEDUP_REMOVED lines=13> */
.L_x_9881:
[----:B------:R-:W2:Y:S02]  /*d400*/  LDG.E.U16 R0, [R2.64] ;  /* 0x0000002402007981 */ /* 0x000ea4000c1e1500 */
[----:B--2---:R-:W-:Y:S01]  /*d410*/  PRMT R0, RZ, 0x5410, R0 ;  /* 0x00005410ff007816 */ /* 0x004fe20000000000 */
[----:B------:R-:W-:Y:S05]  /*d420*/  BRA `(.L_x_9871) ;  /* 0x0000065000007947 */ /* 0x000fea0003800000 */
.L_x_9878:
        /* <DEDUP_REMOVED lines=11> */
.L_x_9885:
        /* <DEDUP_REMOVED lines=20> */
.L_x_9887:
[----:B------:R-:W-:Y:S05]  /*d620*/  BSYNC B0 ;  /* 0x0000000000007941 */ /* 0x000fea0003800000 */
.L_x_9886:
[----:B------:R-:W-:Y:S01]  /*d630*/  LEA R3, R0, 0x3b800000, 0x17 ;  /* 0x3b80000000037811 */ /* 0x000fe200078eb8ff */
[----:B------:R-:W-:-:S05]  /*d640*/  IMAD.SHL.U32 R0, R2, 0x100000, RZ ;  /* 0x0010000002007824 */ /* 0x000fca00078e00ff */
[----:B------:R-:W-:Y:S01]  /*d650*/  LOP3.LUT R0, R3, R0, R4, 0xfe, !PT ;  /* 0x0000000003007212 */ /* 0x000fe200078efe04 */
[----:B------:R-:W-:Y:S05]  /*d660*/  BRA `(.L_x_9871) ;  /* 0x0000041000007947 */ /* 0x000fea0003800000 */
.L_x_9884:
        /* <DEDUP_REMOVED lines=20> */
.L_x_9889:
[----:B------:R-:W-:Y:S05]  /*d7b0*/  BSYNC B0 ;  /* 0x0000000000007941 */ /* 0x000fea0003800000 */
.L_x_9888:
[----:B------:R-:W-:Y:S01]  /*d7c0*/  LEA R3, R0, 0x37800000, 0x17 ;  /* 0x3780000000037811 */ /* 0x000fe200078eb8ff */
[----:B------:R-:W-:-:S05]  /*d7d0*/  IMAD.SHL.U32 R0, R2, 0x200000, RZ ;  /* 0x0020000002007824 */ /* 0x000fca00078e00ff */
[----:B------:R-:W-:Y:S01]  /*d7e0*/  LOP3.LUT R0, R3, R0, R4, 0xfe, !PT ;  /* 0x0000000003007212 */ /* 0x000fe200078efe04 */
[----:B------:R-:W-:Y:S05]  /*d7f0*/  BRA `(.L_x_9871) ;  /* 0x0000028000007947 */ /* 0x000fea0003800000 */
.L_x_9883:
        /* <DEDUP_REMOVED lines=14> */
.L_x_9870:
        /* <DEDUP_REMOVED lines=21> */
.L_x_9891:
[----:B------:R-:W2:Y:S02]  /*da30*/  LDG.E.64 R2, [R2.64] ;  /* 0x0000002402027981 */ /* 0x000ea4000c1e1b00 */
[----:B--2---:R0:W2:Y:S01]  /*da40*/  I2F.U64 R0, R2 ;  /* 0x0000000200007312 */ /* 0x0040a20000301000 */
[----:B------:R-:W-:Y:S05]  /*da50*/  BRA `(.L_x_9871) ;  /* 0x0000002000007947 */ /* 0x000fea0003800000 */
.L_x_9890:
[----:B------:R-:W2:Y:S02]  /*da60*/  LDG.E R0, [R2.64] ;  /* 0x0000002402007981 */ /* 0x000ea4000c1e1900 */
[----:B--2---:R-:W0:Y:S02]  /*da70*/  I2F.U32 R0, R0 ;  /* 0x0000000000007306 */ /* 0x004e240000201000 */
.L_x_9871:
[----:B------:R-:W-:Y:S05]  /*da80*/  BSYNC B6 ;  /* 0x0000000000067941 */ /* 0x000fea0003800000 */
.L_x_9865:
        /* <DEDUP_REMOVED lines=20> */
.L_x_9895:
[----:B------:R-:W-:-:S06]  /*dbd0*/  HADD2.F32 R3, -RZ, R19.H0_H0 ;  /* 0x20000013ff037230 */ /* 0x000fcc0000004100 */
[----:B------:R-:W0:Y:S02]  /*dbe0*/  F2I.S64.TRUNC R2, R3 ;  /* 0x0000000300027311 */ /* 0x000e24000020d900 */
[----:B0-----:R0:W-:Y:S01]  /*dbf0*/  STG.E.U8 [R16.64], R2 ;  /* 0x0000000210007986 */ /* 0x0011e2000c101124 */
[----:B------:R-:W-:Y:S05]  /*dc00*/  BRA `(.L_x_9897) ;  /* 0x00000e4000007947 */ /* 0x000fea0003800000 */
.L_x_9894:
        /* <DEDUP_REMOVED lines=10> */
.L_x_9899:
[----:B------:R-:W-:-:S06]  /*dcb0*/  HADD2.F32 R19, -RZ, R19.H0_H0 ;  /* 0x20000013ff137230 */ /* 0x000fcc0000004100 */
[----:B------:R-:W0:Y:S02]  /*dcc0*/  F2I.FTZ.TRUNC.NTZ R19, R19 ;  /* 0x0000001300137305 */ /* 0x000e24000021f100 */
[----:B0-----:R0:W-:Y:S01]  /*dcd0*/  STG.E [R16.64], R19 ;  /* 0x0000001310007986 */ /* 0x0011e2000c101924 */
[----:B------:R-:W-:Y:S05]  /*dce0*/  BRA `(.L_x_9897) ;  /* 0x00000d6000007947 */ /* 0x000fea0003800000 */
.L_x_9898:
[----:B------:R-:W-:-:S06]  /*dcf0*/  HADD2.F32 R19, -RZ, R19.H0_H0 ;  /* 0x20000013ff137230 */ /* 0x000fcc0000004100 */
[----:B------:R-:W0:Y:S02]  /*dd00*/  F2I.FTZ.TRUNC.NTZ R19, R19 ;  /* 0x0000001300137305 */ /* 0x000e24000021f100 */
[----:B0-----:R0:W-:Y:S01]  /*dd10*/  STG.E.U16 [R16.64], R19 ;  /* 0x0000001310007986 */ /* 0x0011e2000c101524 */
[----:B------:R-:W-:Y:S05]  /*dd20*/  BRA `(.L_x_9897) ;  /* 0x00000d2000007947 */ /* 0x000fea0003800000 */
.L_x_9893:
        /* <DEDUP_REMOVED lines=9> */
.L_x_9901:
[----:B------:R0:W-:Y:S01]  /*ddc0*/  STG.E.U16 [R16.64], R19 ;  /* 0x0000001310007986 */ /* 0x0001e2000c101524 */
[----:B------:R-:W-:Y:S05]  /*ddd0*/  BRA `(.L_x_9897) ;  /* 0x00000c7000007947 */ /* 0x000fea0003800000 */
.L_x_9900:
        /* <DEDUP_REMOVED lines=10> */
.L_x_9903:
[----:B------:R-:W-:-:S05]  /*de80*/  HADD2.F32 R0, -RZ, R19.H0_H0 ;  /* 0x20000013ff007230 */ /* 0x000fca0000004100 */
[----:B------:R-:W-:-:S04]  /*de90*/  F2FP.PACK_AB R0, RZ, R0 ;  /* 0x00000000ff00723e */ /* 0x000fc800000000ff */
[----:B------:R-:W-:-:S05]  /*dea0*/  PRMT R0, R0, 0x5410, RZ ;  /* 0x0000541000007816 */ /* 0x000fca00000000ff */
[----:B------:R0:W-:Y:S01]  /*deb0*/  STG.E [R16.64], R0 ;  /* 0x0000000010007986 */ /* 0x0001e2000c101924 */
[----:B------:R-:W-:Y:S05]  /*dec0*/  BRA `(.L_x_9897) ;  /* 0x00000b8000007947 */ /* 0x000fea0003800000 */
.L_x_9902:
[----:B------:R-:W-:-:S05]  /*ded0*/  HADD2.F32 R2, -RZ, R19.H0_H0 ;  /* 0x20000013ff027230 */ /* 0x000fca0000004100 */
[----:B------:R-:W-:-:S06]  /*dee0*/  FMUL.FTZ R2, R2, 1 ;  /* 0x3f80000002027820 */ /* 0x000fcc0000410000 */
[----:B------:R-:W0:Y:S02]  /*def0*/  F2F.F64.F32 R2, R2 ;  /* 0x0000000200027310 */ /* 0x000e240000201800 */
[----:B0-----:R0:W-:Y:S01]  /*df00*/  STG.E.64 [R16.64], R2 ;  /* 0x0000000210007986 */ /* 0x0011e2000c101b24 */
[----:B------:R-:W-:Y:S05]  /*df10*/  BRA `(.L_x_9897) ;  /* 0x00000b3000007947 */ /* 0x000fea0003800000 */
.L_x_9892:
        /* <DEDUP_REMOVED lines=13> */
.L_x_9906:
[----:B------:R-:W-:Y:S01]  /*dff0*/  HADD2.F32 R19, -RZ, R19.H0_H0 ;  /* 0x20000013ff137230 */ /* 0x000fe20000004100 */
[----:B------:R-:W-:-:S04]  /*e000*/  CS2R R6, SRZ ;  /* 0x0000000000067805 */ /* 0x000fc8000001ff00 */
[----:B------:R-:W-:-:S06]  /*e010*/  FMUL.FTZ R4, R19, 1 ;  /* 0x3f80000013047820 */ /* 0x000fcc0000410000 */
[----:B------:R-:W0:Y:S02]  /*e020*/  F2F.F64.F32 R4, R4 ;  /* 0x0000000400047310 */ /* 0x000e240000201800 */
[----:B0-----:R0:W-:Y:S01]  /*e030*/  STG.E.128 [R16.64], R4 ;  /* 0x0000000410007986 */ /* 0x0011e2000c101d24 */
[----:B------:R-:W-:Y:S05]  /*e040*/  BRA `(.L_x_9897) ;  /* 0x00000a0000007947 */ /* 0x000fea0003800000 */
.L_x_9905:
        /* <DEDUP_REMOVED lines=21> */
.L_x_9910:
[----:B------:R-:W-:Y:S05]  /*e1a0*/  BSYNC B0 ;  /* 0x0000000000007941 */ /* 0x000fea0003800000 */
.L_x_9909:
[----:B------:R-:W-:-:S05]  /*e1b0*/  LOP3.LUT R3, R0, R3, RZ, 0xfc, !PT ;  /* 0x0000000300037212 */ /* 0x000fca00078efcff */
[----:B------:R0:W-:Y:S01]  /*e1c0*/  STG.E.U8 [R16.64], R3 ;  /* 0x0000000310007986 */ /* 0x0001e2000c101124 */
[----:B------:R-:W-:Y:S05]  /*e1d0*/  BRA `(.L_x_9897) ;  /* 0x0000087000007947 */ /* 0x000fea0003800000 */
.L_x_9908:
        /* <DEDUP_REMOVED lines=13> */
.L_x_9912:
[----:B------:R-:W-:Y:S01]  /*e2b0*/  IMAD.MOV.U32 R0, RZ, RZ, 0x7f ;  /* 0x0000007fff007424 */ /* 0x000fe200078e00ff */
[----:B------:R-:W-:-:S04]  /*e2c0*/  ISETP.GT.U32.AND P0, PT, R2, 0x7f800000, PT ;  /* 0x7f8000000200780c */ /* 0x000fc80003f04070 */
[----:B------:R-:W-:-:S04]  /*e2d0*/  SEL R0, R0, 0x7c, P0 ;  /* 0x0000007c00007807 */ /* 0x000fc80000000000 */
.L_x_9913:
[----:B------:R-:W-:Y:S05]  /*e2e0*/  BSYNC B0 ;  /* 0x0000000000007941 */ /* 0x000fea0003800000 */
.L_x_9911:
[----:B------:R-:W-:-:S04]  /*e2f0*/  LOP3.LUT R2, R19, 0x80000000, RZ, 0xc0, !PT ;  /* 0x8000000013027812 */ /* 0x000fc800078ec0ff */
[----:B------:R-:W-:-:S04]  /*e300*/  SHF.R.U32.HI R3, RZ, 0x18, R2 ;  /* 0x00000018ff037819 */ /* 0x000fc80000011602 */
[----:B------:R-:W-:-:S05]  /*e310*/  LOP3.LUT R3, R0, R3, RZ, 0xfc, !PT ;  /* 0x0000000300037212 */ /* 0x000fca00078efcff */
[----:B------:R0:W-:Y:S01]  /*e320*/  STG.E.U8 [R16.64], R3 ;  /* 0x0000000310007986 */ /* 0x0001e2000c101124 */
[----:B------:R-:W-:Y:S05]  /*e330*/  BRA `(.L_x_9897) ;  /* 0x0000071000007947 */ /* 0x000fea0003800000 */
.L_x_9907:
[----:B------:R-:W-:-:S05]  /*e340*/  HADD2.F32 R0, -RZ, R19.H0_H0 ;  /* 0x20000013ff007230 */ /* 0x000fca0000004100 */
[----:B------:R-:W-:-:S05]  /*e350*/  F2FP.BF16.PACK_AB R0, RZ, R0 ;  /* 0x00000000ff00723e */ /* 0x000fca00000010ff */
[----:B------:R0:W-:Y:S01]  /*e360*/  STG.E.U16 [R16.64], R0 ;  /* 0x0000000010007986 */ /* 0x0001e2000c101524 */
[----:B------:R-:W-:Y:S05]  /*e370*/  BRA `(.L_x_9897) ;  /* 0x000006d000007947 */ /* 0x000fea0003800000 */
.L_x_9904:
        /* <DEDUP_REMOVED lines=12> */
.L_x_9916:
        /* <DEDUP_REMOVED lines=17> */
.L_x_9919:
[----:B------:R-:W-:-:S04]  /*e550*/  LOP3.LUT R2, R19, 0x80000000, RZ, 0xc0, !PT ;  /* 0x8000000013027812 */ /* 0x000fc800078ec0ff */
[----:B------:R-:W-:-:S04]  /*e560*/  SHF.R.U32.HI R3, RZ, 0x18, R2 ;  /* 0x00000018ff037819 */ /* 0x000fc80000011602 */
[----:B------:R-:W-:-:S04]  /*e570*/  LOP3.LUT R0, R0, R3, RZ, 0xfc, !PT ;  /* 0x0000000300007212 */ /* 0x000fc800078efcff */
[----:B------:R-:W-:Y:S02]  /*e580*/  PRMT R8, R0, 0x7610, R8 ;  /* 0x0000761000087816 */ /* 0x000fe40000000008 */
.L_x_9918:
[----:B------:R-:W-:Y:S05]  /*e590*/  BSYNC B0 ;  /* 0x0000000000007941 */ /* 0x000fea0003800000 */
.L_x_9917:
[----:B------:R0:W-:Y:S01]  /*e5a0*/  STG.E.U8 [R16.64], R8 ;  /* 0x0000000810007986 */ /* 0x0001e2000c101124 */
[----:B------:R-:W-:Y:S05]  /*e5b0*/  BRA `(.L_x_9897) ;  /* 0x0000049000007947 */ /* 0x000fea0003800000 */
.L_x_9915:
        /* <DEDUP_REMOVED lines=17> */
.L_x_9922:
[----:B------:R-:W-:-:S04]  /*e6d0*/  LOP3.LUT R2, R19, 0x80000000, RZ, 0xc0, !PT ;  /* 0x8000000013027812 */ /* 0x000fc800078ec0ff */
[----:B------:R-:W-:-:S04]  /*e6e0*/  SHF.R.U32.HI R3, RZ, 0x18, R2 ;  /* 0x00000018ff037819 */ /* 0x000fc80000011602 */
[----:B------:R-:W-:-:S04]  /*e6f0*/  LOP3.LUT R0, R0, R3, RZ, 0xfc, !PT ;  /* 0x0000000300007212 */ /* 0x000fc800078efcff */
[----:B------:R-:W-:Y:S02]  /*e700*/  PRMT R8, R0, 0x7610, R8 ;  /* 0x0000761000087816 */ /* 0x000fe40000000008 */
.L_x_9921:
[----:B------:R-:W-:Y:S05]  /*e710*/  BSYNC B0 ;  /* 0x0000000000007941 */ /* 0x000fea0003800000 */
.L_x_9920:
[----:B------:R0:W-:Y:S01]  /*e720*/  STG.E.U8 [R16.64], R8 ;  /* 0x0000000810007986 */ /* 0x0001e2000c101124 */
[----:B------:R-:W-:Y:S05]  /*e730*/  BRA `(.L_x_9897) ;  /* 0x0000031000007947 */ /* 0x000fea0003800000 */
.L_x_9914:
        /* <DEDUP_REMOVED lines=22> */
.L_x_9896:
        /* <DEDUP_REMOVED lines=20> */
.L_x_9924:
[----:B------:R-:W-:-:S06]  /*e9e0*/  HADD2.F32 R2, -RZ, R19.H0_H0 ;  /* 0x20000013ff027230 */ /* 0x000fcc0000004100 */
[----:B------:R-:W0:Y:S02]  /*e9f0*/  F2I.U64.TRUNC R2, R2 ;  /* 0x0000000200027311 */ /* 0x000e24000020d800 */
[----:B0-----:R0:W-:Y:S01]  /*ea00*/  STG.E.64 [R16.64], R2 ;  /* 0x0000000210007986 */ /* 0x0011e2000c101b24 */
[----:B------:R-:W-:Y:S05]  /*ea10*/  BRA `(.L_x_9897) ;  /* 0x0000003000007947 */ /* 0x000fea0003800000 */
.L_x_9923:
[----:B------:R-:W-:-:S06]  /*ea20*/  HADD2.F32 R19, -RZ, R19.H0_H0 ;  /* 0x20000013ff137230 */ /* 0x000fcc0000004100 */
[----:B------:R-:W0:Y:S02]  /*ea30*/  F2I.FTZ.U32.TRUNC.NTZ R19, R19 ;  /* 0x0000001300137305 */ /* 0x000e24000021f000 */
[----:B0-----:R0:W-:Y:S02]  /*ea40*/  STG.E [R16.64], R19 ;  /* 0x0000001310007986 */ /* 0x0011e4000c101924 */
.L_x_9897:
[----:B------:R-:W-:Y:S02]  /*ea50*/  IADD3 R25, R25, 0x80, RZ ;  /* 0x0000008019197810 */ /* 0x000fe40007ffe0ff */
.L_x_9684:
[----:B------:R-:W-:Y:S05]  /*ea60*/  BSYNC B7 ;  /* 0x0000000000077941 */ /* 0x000fea0003800000 */
.L_x_9683:
        /* <DEDUP_REMOVED lines=283> */
.L_x_9925:
        /* <DEDUP_REMOVED lines=21> */
.L_x_9929:
[----:B------:R-:W2:Y:S02]  /*fd70*/  LDG.E.U8 R2, [R2.64] ;  /* 0x0000002402027981 */ /* 0x000ea4000c1e1100 */
[----:B--2---:R-:W0:Y:S02]  /*fd80*/  I2F.U16 R0, R2 ;  /* 0x0000000200007306 */ /* 0x004e240000101000 */
[----:B0-----:R-:W-:-:S04]  /*fd90*/  F2FP.PACK_AB R0, RZ, R0 ;  /* 0x00000000ff00723e */ /* 0x001fc800000000ff */
[----:B------:R-:W-:Y:S01]  /*fda0*/  PRMT R19, R0, 0x7610, R19 ;  /* 0x0000761000137816 */ /* 0x000fe20000000013 */
[----:B------:R-:W-:Y:S05]  /*fdb0*/  BRA `(.L_x_9931) ;  /* 0x00000ed000007947 */ /* 0x000fea0003800000 */
.L_x_9928:
        /* <DEDUP_REMOVED lines=11> */
.L_x_9933:
[----:B------:R-:W2:Y:S02]  /*fe70*/  LDG.E R2, [R2.64] ;  /* 0x0000002402027981 */ /* 0x000ea4000c1e1900 */
[----:B--2---:R-:W0:Y:S02]  /*fe80*/  I2F R0, R2 ;  /* 0x0000000200007306 */ /* 0x004e240000201400 */
[----:B0-----:R-:W-:-:S04]  /*fe90*/  F2FP.PACK_AB R0, RZ, R0 ;  /* 0x00000000ff00723e */ /* 0x001fc800000000ff */
[----:B------:R-:W-:Y:S01]  /*fea0*/  PRMT R19, R0, 0x7610, R19 ;  /* 0x0000761000137816 */ /* 0x000fe20000000013 */
[----:B------:R-:W-:Y:S05]  /*feb0*/  BRA `(.L_x_9931) ;  /* 0x00000dd000007947 */ /* 0x000fea0003800000 */
.L_x_9932:
[----:B------:R-:W2:Y:S02]  /*fec0*/  LDG.E.U16 R2, [R2.64] ;  /* 0x0000002402027981 */ /* 0x000ea4000c1e1500 */
[----:B--2---:R-:W0:Y:S02]  /*fed0*/  I2F.S16 R0, R2 ;  /* 0x0000000200007306 */ /* 0x004e240000101400 */
[----:B0-----:R-:W-:-:S04]  /*fee0*/  F2FP.PACK_AB R0, RZ, R0 ;  /* 0x00000000ff00723e */ /* 0x001fc800000000ff */
[----:B------:R-:W-:Y:S01]  /*fef0*/  PRMT R19, R0, 0x7610, R19 ;  /* 0x0000761000137816 */ /* 0x000fe20000000013 */
[----:B------:R-:W-:Y:S05]  /*ff00*/  BRA `(.L_x_9931) ;  /* 0x00000d8000007947 */ /* 0x000fea0003800000 */
.L_x_9927:
        /* <DEDUP_REMOVED lines=9> */
.L_x_9935:
[----:B------:R0:W5:Y:S01]  /*ffa0*/  LDG.E.U16 R19, [R2.64] ;  /* 0x0000002402137981 */ /* 0x000162000c1e1500 */
[----:B------:R-:W-:Y:S05]  /*ffb0*/  BRA `(.L_x_9931) ;  /* 0x00000cd000007947 */ /* 0x000fea0003800000 */
.L_x_9934:
        /* <DEDUP_REMOVED lines=9> */
.L_x_9937:
[----:B------:R0:W5:Y:S01]  /*10050*/  LDG.E.U16 R19, [R2.64] ;  /* 0x0000002402137981 */ /* 0x000162000c1e1500 */
[----:B------:R-:W-:Y:S05]  /*10060*/  BRA `(.L_x_9931) ;  /* 0x00000c2000007947 */ /* 0x000fea0003800000 */
.L_x_9936:
[----:B------:R-:W2:Y:S02]  /*10070*/  LDG.E.64 R2, [R2.64] ;  /* 0x0000002402027981 */ /* 0x000ea4000c1e1b00 */
[----:B--2---:R-:W0:Y:S01]  /*10080*/  F2F.F32.F64 R0, R2 ;  /* 0x0000000200007310 */ /* 0x004e220000301000 */
[----:B------:R-:W0:-:S14]  /*10090*/  DSETP.GEU.AND P0, PT, |R2|, c[0x2][0x0], PT ;  /* 0x008000000200762a */ /* 0x000e1c0003f0e200 */
[----:B0-----:R-:W-:-:S05]  /*100a0*/  @!P0 FMUL R0, R0, 1.175494350822287508e-38 ;  /* 0x0080000000008820 */ /* 0x001fca0000400000 */
[----:B------:R-:W-:-:S04]  /*100b0*/  F2FP.PACK_AB R0, RZ, R0 ;  /* 0x00000000ff00723e */ /* 0x000fc800000000ff */
[----:B------:R-:W-:Y:S01]  /*100c0*/  PRMT R19, R0, 0x7610, R19 ;  /* 0x0000761000137816 */ /* 0x000fe20000000013 */
[----:B------:R-:W-:Y:S05]  /*100d0*/  BRA `(.L_x_9931) ;  /* 0x00000bb000007947 */ /* 0x000fea0003800000 */
.L_x_9926:
        /* <DEDUP_REMOVED lines=14> */
.L_x_9940:
[----:B------:R-:W2:Y:S02]  /*101c0*/  LDG.E.64 R2, [R2.64] ;  /* 0x0000002402027981 */ /* 0x000ea4000c1e1b00 */
[----:B--2---:R-:W0:Y:S01]  /*101d0*/  F2F.F32.F64 R0, R2 ;  /* 0x0000000200007310 */ /* 0x004e220000301000 */
[----:B------:R-:W0:-:S14]  /*101e0*/  DSETP.GEU.AND P0, PT, |R2|, c[0x2][0x0], PT ;  /* 0x008000000200762a */ /* 0x000e1c0003f0e200 */
[----:B0-----:R-:W-:-:S05]  /*101f0*/  @!P0 FMUL R0, R0, 1.175494350822287508e-38 ;  /* 0x0080000000008820 */ /* 0x001fca0000400000 */
[----:B------:R-:W-:-:S04]  /*10200*/  F2FP.PACK_AB R0, RZ, R0 ;  /* 0x00000000ff00723e */ /* 0x000fc800000000ff */
[----:B------:R-:W-:Y:S01]  /*10210*/  PRMT R19, R0, 0x7610, R19 ;  /* 0x0000761000137816 */ /* 0x000fe20000000013 */
[----:B------:R-:W-:Y:S05]  /*10220*/  BRA `(.L_x_9931) ;  /* 0x00000a6000007947 */ /* 0x000fea0003800000 */
.L_x_9939:
        /* <DEDUP_REMOVED lines=28> */
.L_x_9942:
        /* <DEDUP_REMOVED lines=15> */
.L_x_9941:
[----:B------:R-:W2:Y:S02]  /*104e0*/  LDG.E.U16 R0, [R2.64] ;  /* 0x0000002402007981 */ /* 0x000ea4000c1e1500 */
[----:B--2---:R-:W-:-:S04]  /*104f0*/  PRMT R0, RZ, 0x5410, R0 ;  /* 0x00005410ff007816 */ /* 0x004fc80000000000 */
[----:B------:R-:W-:-:S04]  /*10500*/  F2FP.PACK_AB R0, RZ, R0 ;  /* 0x00000000ff00723e */ /* 0x000fc800000000ff */
[----:B------:R-:W-:Y:S01]  /*10510*/  PRMT R19, R0, 0x7610, R19 ;  /* 0x0000761000137816 */ /* 0x000fe20000000013 */
[----:B------:R-:W-:Y:S05]  /*10520*/  BRA `(.L_x_9931) ;  /* 0x0000076000007947 */ /* 0x000fea0003800000 */
.L_x_9938:
        /* <DEDUP_REMOVED lines=12> */
.L_x_9945:
        /* <DEDUP_REMOVED lines=21> */
.L_x_9949:
[----:B------:R-:W-:Y:S05]  /*10740*/  BSYNC B1 ;  /* 0x0000000000017941 */ /* 0x000fea0003800000 */
.L_x_9948:
[----:B------:R-:W-:Y:S01]  /*10750*/  LEA R3, R0, 0x3b800000, 0x17 ;  /* 0x3b80000000037811 */ /* 0x000fe200078eb8ff */
[----:B------:R-:W-:-:S05]  /*10760*/  IMAD.SHL.U32 R0, R2, 0x100000, RZ ;  /* 0x0010000002007824 */ /* 0x000fca00078e00ff */
[----:B------:R-:W-:Y:S02]  /*10770*/  LOP3.LUT R0, R3, R0, R4, 0xfe, !PT ;  /* 0x0000000003007212 */ /* 0x000fe400078efe04 */
.L_x_9947:
[----:B------:R-:W-:Y:S05]  /*10780*/  BSYNC B0 ;  /* 0x0000000000007941 */ /* 0x000fea0003800000 */
.L_x_9946:
[----:B------:R-:W-:-:S04]  /*10790*/  F2FP.PACK_AB R0, RZ, R0 ;  /* 0x00000000ff00723e */ /* 0x000fc800000000ff */
[----:B------:R-:W-:Y:S01]  /*107a0*/  PRMT R19, R0, 0x7610, R19 ;  /* 0x0000761000137816 */ /* 0x000fe20000000013 */
[----:B------:R-:W-:Y:S05]  /*107b0*/  BRA `(.L_x_9931) ;  /* 0x000004d000007947 */ /* 0x000fea0003800000 */
.L_x_9944:
        /* <DEDUP_REMOVED lines=21> */
.L_x_9953:
[----:B------:R-:W-:Y:S05]  /*10910*/  BSYNC B1 ;  /* 0x0000000000017941 */ /* 0x000fea0003800000 */
.L_x_9952:
[----:B------:R-:W-:Y:S01]  /*10920*/  LEA R3, R0, 0x37800000, 0x17 ;  /* 0x3780000000037811 */ /* 0x000fe200078eb8ff */
[----:B------:R-:W-:-:S05]  /*10930*/  IMAD.SHL.U32 R0, R2, 0x200000, RZ ;  /* 0x0020000002007824 */ /* 0x000fca00078e00ff */
[----:B------:R-:W-:Y:S02]  /*10940*/  LOP3.LUT R0, R3, R0, R4, 0xfe, !PT ;  /* 0x0000000003007212 */ /* 0x000fe400078efe04 */
.L_x_9951:
[----:B------:R-:W-:Y:S05]  /*10950*/  BSYNC B0 ;  /* 0x0000000000007941 */ /* 0x000fea0003800000 */
.L_x_9950:
[----:B------:R-:W-:-:S04]  /*10960*/  F2FP.PACK_AB R0, RZ, R0 ;  /* 0x00000000ff00723e */ /* 0x000fc800000000ff */
[----:B------:R-:W-:Y:S01]  /*10970*/  PRMT R19, R0, 0x7610, R19 ;  /* 0x0000761000137816 */ /* 0x000fe20000000013 */
[----:B------:R-:W-:Y:S05]  /*10980*/  BRA `(.L_x_9931) ;  /* 0x0000030000007947 */ /* 0x000fea0003800000 */
.L_x_9943:
        /* <DEDUP_REMOVED lines=14> */
.L_x_9957:
[----:B------:R-:W-:Y:S05]  /*10a70*/  BSYNC B0 ;  /* 0x0000000000007941 */ /* 0x000fea0003800000 */
.L_x_9956:
[----:B------:R-:W-:-:S04]  /*10a80*/  F2FP.PACK_AB R0, RZ, R0 ;  /* 0x00000000ff00723e */ /* 0x000fc800000000ff */
[----:B------:R-:W-:Y:S01]  /*10a90*/  PRMT R19, R0, 0x7610, R19 ;  /* 0x0000761000137816 */ /* 0x000fe20000000013 */
[----:B------:R-:W-:Y:S05]  /*10aa0*/  BRA `(.L_x_9931) ;  /* 0x000001e000007947 */ /* 0x000fea0003800000 */
.L_x_9930:
        /* <DEDUP_REMOVED lines=21> */
.L_x_9955:
[----:B------:R-:W2:Y:S02]  /*10c00*/  LDG.E.64 R2, [R2.64] ;  /* 0x0000002402027981 */ /* 0x000ea4000c1e1b00 */
[----:B--2---:R-:W0:Y:S02]  /*10c10*/  I2F.U64 R0, R2 ;  /* 0x0000000200007312 */ /* 0x004e240000301000 */
[----:B0-----:R-:W-:-:S04]  /*10c20*/  F2FP.PACK_AB R0, RZ, R0 ;  /* 0x00000000ff00723e */ /* 0x001fc800000000ff */
[----:B------:R-:W-:Y:S01]  /*10c30*/  PRMT R19, R0, 0x7610, R19 ;  /* 0x0000761000137816 */ /* 0x000fe20000000013 */
[----:B------:R-:W-:Y:S05]  /*10c40*/  BRA `(.L_x_9931) ;  /* 0x0000004000007947 */ /* 0x000fea0003800000 */
.L_x_9954:
[----:B------:R-:W2:Y:S02]  /*10c50*/  LDG.E R2, [R2.64] ;  /* 0x0000002402027981 */ /* 0x000ea4000c1e1900 */
[----:B--2---:R-:W0:Y:S02]  /*10c60*/  I2F.U32 R0, R2 ;  /* 0x0000000200007306 */ /* 0x004e240000201000 */
[----:B0-----:R-:W-:-:S04]  /*10c70*/  F2FP.PACK_AB R0, RZ, R0 ;  /* 0x00000000ff00723e */ /* 0x001fc800000000ff */
[----:B------:R-:W-:Y:S02]  /*10c80*/  PRMT R19, R0, 0x7610, R19 ;  /* 0x0000761000137816 */ /* 0x000fe40000000013 */
.L_x_9931:
        /* <DEDUP_REMOVED lines=18> */
.L_x_9962:
[----:B------:R-:W2:Y:S02]  /*10db0*/  LDG.E.U8 R2, [R2.64] ;  /* 0x0000002402027981 */ /* 0x000ea4000c1e1100 */
[----:B--2---:R0:W1:Y:S01]  /*10dc0*/  I2F.U16 R22, R2 ;  /* 0x0000000200167306 */ /* 0x0040620000101000 */
[----:B------:R-:W-:Y:S05]  /*10dd0*/  BRA `(.L_x_9964) ;  /* 0x00000ca000007947 */ /* 0x000fea0003800000 */
.L_x_9961:
        /* <DEDUP_REMOVED lines=9> */
.L_x_9966:
[----:B------:R-:W2:Y:S02]  /*10e70*/  LDG.E R2, [R2.64] ;  /* 0x0000002402027981 */ /* 0x000ea4000c1e1900 */
[----:B--2---:R0:W1:Y:S01]  /*10e80*/  I2F R22, R2 ;  /* 0x0000000200167306 */ /* 0x0040620000201400 */
[----:B------:R-:W-:Y:S05]  /*10e90*/  BRA `(.L_x_9964) ;  /* 0x00000be000007947 */ /* 0x000fea0003800000 */
.L_x_9965:
[----:B------:R-:W2:Y:S02]  /*10ea0*/  LDG.E.U16 R2, [R2.64] ;  /* 0x0000002402027981 */ /* 0x000ea4000c1e1500 */
[----:B--2---:R0:W1:Y:S01]  /*10eb0*/  I2F.S16 R22, R2 ;  /* 0x0000000200167306 */ /* 0x0040620000101400 */
[----:B------:R-:W-:Y:S05]  /*10ec0*/  BRA `(.L_x_9964) ;  /* 0x00000bb000007947 */ /* 0x000fea0003800000 */
.L_x_9960:
        /* <DEDUP_REMOVED lines=8> */
.L_x_9968:
[----:B------:R-:W2:Y:S02]  /*10f50*/  LDG.E.U16 R2, [R2.64] ;  /* 0x0000002402027981 */ /* 0x000ea4000c1e1500 */
[----:B--2---:R-:W-:Y:S01]  /*10f60*/  HADD2.F32 R22, -RZ, R2.H0_H0 ;  /* 0x20000002ff167230 */ /* 0x004fe20000004100 */
[----:B------:R-:W-:Y:S05]  /*10f70*/  BRA `(.L_x_9964) ;  /* 0x00000b0000007947 */ /* 0x000fea0003800000 */
.L_x_9967:
        /* <DEDUP_REMOVED lines=8> */
.L_x_9970:
[----:B------:R-:W2:Y:S02]  /*11000*/  LDG.E.U16 R2, [R2.64] ;  /* 0x0000002402027981 */ /* 0x000ea4000c1e1500 */
[----:B--2---:R-:W-:Y:S01]  /*11010*/  HADD2.F32 R22, -RZ, R2.H0_H0 ;  /* 0x20000002ff167230 */ /* 0x004fe20000004100 */
[----:B------:R-:W-:Y:S05]  /*11020*/  BRA `(.L_x_9964) ;  /* 0x00000a5000007947 */ /* 0x000fea0003800000 */
.L_x_9969:
[----:B------:R-:W2:Y:S02]  /*11030*/  LDG.E.64 R2, [R2.64] ;  /* 0x0000002402027981 */ /* 0x000ea4000c1e1b00 */
[----:B--2---:R-:W0:Y:S01]  /*11040*/  F2F.F32.F64 R22, R2 ;  /* 0x0000000200167310 */ /* 0x004e220000301000 */
[----:B------:R-:W0:-:S14]  /*11050*/  DSETP.GEU.AND P0, PT, |R2|, c[0x2][0x0], PT ;  /* 0x008000000200762a */ /* 0x000e1c0003f0e200 */
[----:B0-----:R-:W-:Y:S01]  /*11060*/  @!P0 FMUL R22, R22, 1.175494350822287508e-38 ;  /* 0x0080000016168820 */ /* 0x001fe20000400000 */
[----:B------:R-:W-:Y:S05]  /*11070*/  BRA `(.L_x_9964) ;  /* 0x00000a0000007947 */ /* 0x000fea0003800000 */
.L_x_9959:
        /* <DEDUP_REMOVED lines=12> */
.L_x_9973:
[----:B------:R-:W2:Y:S02]  /*11140*/  LDG.E.64 R2, [R2.64] ;  /* 0x0000002402027981 */ /* 0x000ea4000c1e1b00 */
[----:B--2---:R-:W0:Y:S01]  /*11150*/  F2F.F32.F64 R22, R2 ;  /* 0x0000000200167310 */ /* 0x004e220000301000 */
[----:B------:R-:W0:-:S14]  /*11160*/  DSETP.GEU.AND P0, PT, |R2|, c[0x2][0x0], PT ;  /* 0x008000000200762a */ /* 0x000e1c0003f0e200 */
[----:B0-----:R-:W-:Y:S01]  /*11170*/  @!P0 FMUL R22, R22, 1.175494350822287508e-38 ;  /* 0x0080000016168820 */ /* 0x001fe20000400000 */
[----:B------:R-:W-:Y:S05]  /*11180*/  BRA `(.L_x_9964) ;  /* 0x000008f000007947 */ /* 0x000fea0003800000 */
.L_x_9972:
        /* <DEDUP_REMOVED lines=26> */
.L_x_9975:
        /* <DEDUP_REMOVED lines=13> */
.L_x_9974:
[----:B------:R-:W2:Y:S02]  /*11400*/  LDG.E.U16 R2, [R2.64] ;  /* 0x0000002402027981 */ /* 0x000ea4000c1e1500 */
[----:B--2---:R-:W-:Y:S01]  /*11410*/  PRMT R22, RZ, 0x5410, R2 ;  /* 0x00005410ff167816 */ /* 0x004fe20000000002 */
[----:B------:R-:W-:Y:S05]  /*11420*/  BRA `(.L_x_9964) ;  /* 0x0000065000007947 */ /* 0x000fea0003800000 */
.L_x_9971:
        /* <DEDUP_REMOVED lines=11> */
.L_x_9978:
        /* <DEDUP_REMOVED lines=20> */
.L_x_9980:
[----:B------:R-:W-:Y:S05]  /*11620*/  BSYNC B0 ;  /* 0x0000000000007941 */ /* 0x000fea0003800000 */
.L_x_9979:
[----:B------:R-:W-:Y:S01]  /*11630*/  IMAD.SHL.U32 R2, R2, 0x100000, RZ ;  /* 0x0010000002027824 */ /* 0x000fe200078e00ff */
[----:B------:R-:W-:-:S04]  /*11640*/  LEA R3, R0, 0x3b800000, 0x17 ;  /* 0x3b80000000037811 */ /* 0x000fc800078eb8ff */
[----:B------:R-:W-:Y:S01]  /*11650*/  LOP3.LUT R22, R3, R2, R22, 0xfe, !PT ;  /* 0x0000000203167212 */ /* 0x000fe200078efe16 */
[----:B------:R-:W-:Y:S05]  /*11660*/  BRA `(.L_x_9964) ;  /* 0x0000041000007947 */ /* 0x000fea0003800000 */
.L_x_9977:
        /* <DEDUP_REMOVED lines=20> */
.L_x_9982:
[----:B------:R-:W-:Y:S05]  /*117b0*/  BSYNC B0 ;  /* 0x0000000000007941 */ /* 0x000fea0003800000 */
.L_x_9981:
[----:B------:R-:W-:Y:S01]  /*117c0*/  IMAD.SHL.U32 R2, R2, 0x200000, RZ ;  /* 0x0020000002027824 */ /* 0x000fe200078e00ff */
[----:B------:R-:W-:-:S04]  /*117d0*/  LEA R3, R0, 0x37800000, 0x17 ;  /* 0x3780000000037811 */ /* 0x000fc800078eb8ff */
[----:B------:R-:W-:Y:S01]  /*117e0*/  LOP3.LUT R22, R3, R2, R22, 0xfe, !PT ;  /* 0x0000000203167212 */ /* 0x000fe200078efe16 */
[----:B------:R-:W-:Y:S05]  /*117f0*/  BRA `(.L_x_9964) ;  /* 0x0000028000007947 */ /* 0x000fea0003800000 */
.L_x_9976:
        /* <DEDUP_REMOVED lines=14> */
.L_x_9963:
        /* <DEDUP_REMOVED lines=21> */
.L_x_9984:
[----:B------:R-:W2:Y:S02]  /*11a30*/  LDG.E.64 R22, [R2.64] ;  /* 0x0000002402167981 */ /* 0x000ea4000c1e1b00 */
[----:B--2---:R0:W1:Y:S01]  /*11a40*/  I2F.U64 R22, R22 ;  /* 0x0000001600167312 */ /* 0x0040620000301000 */
[----:B------:R-:W-:Y:S05]  /*11a50*/  BRA `(.L_x_9964) ;  /* 0x0000002000007947 */ /* 0x000fea0003800000 */
.L_x_9983:
[----:B------:R-:W2:Y:S02]  /*11a60*/  LDG.E R2, [R2.64] ;  /* 0x0000002402027981 */ /* 0x000ea4000c1e1900 */
[----:B--2---:R0:W1:Y:S02]  /*11a70*/  I2F.U32 R22, R2 ;  /* 0x0000000200167306 */ /* 0x0040640000201000 */
.L_x_9964:
[----:B------:R-:W-:Y:S05]  /*11a80*/  BSYNC B6 ;  /* 0x0000000000067941 */ /* 0x000fea0003800000 */
.L_x_9958:
        /* <DEDUP_REMOVED lines=18> */
.L_x_9989:
[----:B------:R-:W2:Y:S02]  /*11bb0*/  LDG.E.U8 R0, [R2.64] ;  /* 0x0000002402007981 */ /* 0x000ea4000c1e1100 */
[----:B--2---:R-:W0:Y:S01]  /*11bc0*/  I2F.U16 R0, R0 ;  /* 0x0000000000007306 */ /* 0x004e220000101000 */
[----:B------:R-:W-:Y:S05]  /*11bd0*/  BRA `(.L_x_9991) ;  /* 0x00000ca000007947 */ /* 0x000fea0003800000 */
.L_x_9988:
        /* <DEDUP_REMOVED lines=9> */
.L_x_9993:
[----:B------:R-:W2:Y:S02]  /*11c70*/  LDG.E R0, [R2.64] ;  /* 0x0000002402007981 */ /* 0x000ea4000c1e1900 */
[----:B--2---:R-:W0:Y:S01]  /*11c80*/  I2F R0, R0 ;  /* 0x0000000000007306 */ /* 0x004e220000201400 */
[----:B------:R-:W-:Y:S05]  /*11c90*/  BRA `(.L_x_9991) ;  /* 0x00000be000007947 */ /* 0x000fea0003800000 */
.L_x_9992:
[----:B------:R-:W2:Y:S02]  /*11ca0*/  LDG.E.U16 R0, [R2.64] ;  /* 0x0000002402007981 */ /* 0x000ea4000c1e1500 */
[----:B--2---:R-:W0:Y:S01]  /*11cb0*/  I2F.S16 R0, R0 ;  /* 0x0000000000007306 */ /* 0x004e220000101400 */
[----:B------:R-:W-:Y:S05]  /*11cc0*/  BRA `(.L_x_9991) ;  /* 0x00000bb000007947 */ /* 0x000fea0003800000 */
.L_x_9987:
        /* <DEDUP_REMOVED lines=8> */
.L_x_9995:
[----:B------:R-:W2:Y:S02]  /*11d50*/  LDG.E.U16 R0, [R2.64] ;  /* 0x0000002402007981 */ /* 0x000ea4000c1e1500 */
[----:B--2---:R-:W-:Y:S01]  /*11d60*/  HADD2.F32 R0, -RZ, R0.H0_H0 ;  /* 0x20000000ff007230 */ /* 0x004fe20000004100 */
[----:B------:R-:W-:Y:S05]  /*11d70*/  BRA `(.L_x_9991) ;  /* 0x00000b0000007947 */ /* 0x000fea0003800000 */
.L_x_9994:
        /* <DEDUP_REMOVED lines=8> */
.L_x_9997:
[----:B------:R-:W2:Y:S02]  /*11e00*/  LDG.E.U16 R0, [R2.64] ;  /* 0x0000002402007981 */ /* 0x000ea4000c1e1500 */
[----:B--2---:R-:W-:Y:S01]  /*11e10*/  HADD2.F32 R0, -RZ, R0.H0_H0 ;  /* 0x20000000ff007230 */ /* 0x004fe20000004100 */
[----:B------:R-:W-:Y:S05]  /*11e20*/  BRA `(.L_x_9991) ;  /* 0x00000a5000007947 */ /* 0x000fea0003800000 */
.L_x_9996:
[----:B------:R-:W2:Y:S02]  /*11e30*/  LDG.E.64 R2, [R2.64] ;  /* 0x0000002402027981 */ /* 0x000ea4000c1e1b00 */
[----:B--2---:R-:W0:Y:S01]  /*11e40*/  F2F.F32.F64 R0, R2 ;  /* 0x0000000200007310 */ /* 0x004e220000301000 */
[----:B------:R-:W0:-:S14]  /*11e50*/  DSETP.GEU.AND P0, PT, |R2|, c[0x2][0x0], PT ;  /* 0x008000000200762a */ /* 0x000e1c0003f0e200 */
[----:B0-----:R-:W-:Y:S01]  /*11e60*/  @!P0 FMUL R0, R0, 1.175494350822287508e-38 ;  /* 0x0080000000008820 */ /* 0x001fe20000400000 */
[----:B------:R-:W-:Y:S05]  /*11e70*/  BRA `(.L_x_9991) ;  /* 0x00000a0000007947 */ /* 0x000fea0003800000 */
.L_x_9986:
        /* <DEDUP_REMOVED lines=12> */
.L_x_10000:
[----:B------:R-:W2:Y:S02]  /*11f40*/  LDG.E.64 R2, [R2.64] ;  /* 0x0000002402027981 */ /* 0x000ea4000c1e1b00 */
[----:B--2---:R-:W0:Y:S01]  /*11f50*/  F2F.F32.F64 R0, R2 ;  /* 0x0000000200007310 */ /* 0x004e220000301000 */
[----:B------:R-:W0:-:S14]  /*11f60*/  DSETP.GEU.AND P0, PT, |R2|, c[0x2][0x0], PT ;  /* 0x008000000200762a */ /* 0x000e1c0003f0e200 */
[----:B0-----:R-:W-:Y:S01]  /*11f70*/  @!P0 FMUL R0, R0, 1.175494350822287508e-38 ;  /* 0x0080000000008820 */ /* 0x001fe20000400000 */
[----:B------:R-:W-:Y:S05]  /*11f80*/  BRA `(.L_x_9991) ;  /* 0x000008f000007947 */ /* 0x000fea0003800000 */
.L_x_9999:
        /* <DEDUP_REMOVED lines=26> */
.L_x_10002:
        /* <DEDUP_REMOVED lines=13> */
.L_x_10001:
[----:B------:R-:W2:Y:S02]  /*12200*/  LDG.E.U16 R0, [R2.64] ;  /* 0x0000002402007981 */ /* 0x000ea4000c1e1500 */
[----:B--2---:R-:W-:Y:S01]  /*12210*/  PRMT R0, RZ, 0x5410, R0 ;  /* 0x00005410ff007816 */ /* 0x004fe20000000000 */
[----:B------:R-:W-:Y:S05]  /*12220*/  BRA `(.L_x_9991) ;  /* 0x0000065000007947 */ /* 0x000fea0003800000 */
.L_x_9998:
        /* <DEDUP_REMOVED lines=11> */
.L_x_10005:
        /* <DEDUP_REMOVED lines=20> */
.L_x_10007:
[----:B------:R-:W-:Y:S05]  /*12420*/  BSYNC B0 ;  /* 0x0000000000007941 */ /* 0x000fea0003800000 */
.L_x_10006:
[----:B------:R-:W-:Y:S01]  /*12430*/  LEA R3, R0, 0x3b800000, 0x17 ;  /* 0x3b80000000037811 */ /* 0x000fe200078eb8ff */
[----:B------:R-:W-:-:S05]  /*12440*/  IMAD.SHL.U32 R0, R2, 0x100000, RZ ;  /* 0x0010000002007824 */ /* 0x000fca00078e00ff */
[----:B------:R-:W-:Y:S01]  /*12450*/  LOP3.LUT R0, R3, R0, R4, 0xfe, !PT ;  /* 0x0000000003007212 */ /* 0x000fe200078efe04 */
[----:B------:R-:W-:Y:S05]  /*12460*/  BRA `(.L_x_9991) ;  /* 0x0000041000007947 */ /* 0x000fea0003800000 */
.L_x_10004:
        /* <DEDUP_REMOVED lines=20> */
.L_x_10009:
[----:B------:R-:W-:Y:S05]  /*125b0*/  BSYNC B0 ;  /* 0x0000000000007941 */ /* 0x000fea0003800000 */
.L_x_10008:
[----:B------:R-:W-:Y:S01]  /*125c0*/  LEA R3, R0, 0x37800000, 0x17 ;  /* 0x3780000000037811 */ /* 0x000fe200078eb8ff */
[----:B------:R-:W-:-:S05]  /*125d0*/  IMAD.SHL.U32 R0, R2, 0x200000, RZ ;  /* 0x0020000002007824 */ /* 0x000fca00078e00ff */
[----:B------:R-:W-:Y:S01]  /*125e0*/  LOP3.LUT R0, R3, R0, R4, 0xfe, !PT ;  /* 0x0000000003007212 */ /* 0x000fe200078efe04 */
[----:B------:R-:W-:Y:S05]  /*125f0*/  BRA `(.L_x_9991) ;  /* 0x0000028000007947 */ /* 0x000fea0003800000 */
.L_x_10003:
        /* <DEDUP_REMOVED lines=14> */
.L_x_9990:
        /* <DEDUP_REMOVED lines=21> */
.L_x_10011:
[----:B------:R-:W2:Y:S02]  /*12830*/  LDG.E.64 R2, [R2.64] ;  /* 0x0000002402027981 */ /* 0x000ea4000c1e1b00 */
[----:B--2---:R0:W2:Y:S01]  /*12840*/  I2F.U64 R0, R2 ;  /* 0x0000000200007312 */ /* 0x0040a20000301000 */
[----:B------:R-:W-:Y:S05]  /*12850*/  BRA `(.L_x_9991) ;  /* 0x0000002000007947 */ /* 0x000fea0003800000 */
.L_x_10010:
[----:B------:R-:W2:Y:S02]  /*12860*/  LDG.E R0, [R2.64] ;  /* 0x0000002402007981 */ /* 0x000ea4000c1e1900 */
[----:B--2---:R-:W0:Y:S02]  /*12870*/  I2F.U32 R0, R0 ;  /* 0x0000000000007306 */ /* 0x004e240000201000 */
.L_x_9991:
[----:B------:R-:W-:Y:S05]  /*12880*/  BSYNC B6 ;  /* 0x0000000000067941 */ /* 0x000fea0003800000 */
.L_x_9985:
        /* <DEDUP_REMOVED lines=20> */
.L_x_10015:
[----:B------:R-:W-:-:S06]  /*129d0*/  HADD2.F32 R3, -RZ, R19.H0_H0 ;  /* 0x20000013ff037230 */ /* 0x000fcc0000004100 */
[----:B------:R-:W0:Y:S02]  /*129e0*/  F2I.S64.TRUNC R2, R3 ;  /* 0x0000000300027311 */ /* 0x000e24000020d900 */
[----:B0-----:R-:W-:Y:S01]  /*129f0*/  STG.E.U8 [R16.64], R2 ;  /* 0x0000000210007986 */ /* 0x001fe2000c101124 */
[----:B------:R-:W-:Y:S05]  /*12a00*/  EXIT ;  /* 0x000000000000794d */ /* 0x000fea0003800000 */
.L_x_10014:
        /* <DEDUP_REMOVED lines=10> */
.L_x_10018:
[----:B------:R-:W-:-:S06]  /*12ab0*/  HADD2.F32 R19, -RZ, R19.H0_H0 ;  /* 0x20000013ff137230 */ /* 0x000fcc0000004100 */
[----:B------:R-:W0:Y:S02]  /*12ac0*/  F2I.FTZ.TRUNC.NTZ R19, R19 ;  /* 0x0000001300137305 */ /* 0x000e24000021f100 */
[----:B0-----:R-:W-:Y:S01]  /*12ad0*/  STG.E [R16.64], R19 ;  /* 0x0000001310007986 */ /* 0x001fe2000c101924 */
[----:B------:R-:W-:Y:S05]  /*12ae0*/  EXIT ;  /* 0x000000000000794d */ /* 0x000fea0003800000 */
.L_x_10017:
[----:B------:R-:W-:-:S06]  /*12af0*/  HADD2.F32 R19, -RZ, R19.H0_H0 ;  /* 0x20000013ff137230 */ /* 0x000fcc0000004100 */
[----:B------:R-:W0:Y:S02]  /*12b00*/  F2I.FTZ.TRUNC.NTZ R19, R19 ;  /* 0x0000001300137305 */ /* 0x000e24000021f100 */
[----:B0-----:R-:W-:Y:S01]  /*12b10*/  STG.E.U16 [R16.64], R19 ;  /* 0x0000001310007986 */ /* 0x001fe2000c101524 */
[----:B------:R-:W-:Y:S05]  /*12b20*/  EXIT ;  /* 0x000000000000794d */ /* 0x000fea0003800000 */
.L_x_10013:
        /* <DEDUP_REMOVED lines=9> */
.L_x_10020:
[----:B------:R-:W-:Y:S01]  /*12bc0*/  STG.E.U16 [R16.64], R19 ;  /* 0x0000001310007986 */ /* 0x000fe2000c101524 */
[----:B------:R-:W-:Y:S05]  /*12bd0*/  EXIT ;  /* 0x000000000000794d */ /* 0x000fea0003800000 */
.L_x_10019:
        /* <DEDUP_REMOVED lines=10> */
.L_x_10022:
[----:B------:R-:W-:-:S05]  /*12c80*/  HADD2.F32 R0, -RZ, R19.H0_H0 ;  /* 0x20000013ff007230 */ /* 0x000fca0000004100 */
[----:B------:R-:W-:-:S04]  /*12c90*/  F2FP.PACK_AB R0, RZ, R0 ;  /* 0x00000000ff00723e */ /* 0x000fc800000000ff */
[----:B------:R-:W-:-:S05]  /*12ca0*/  PRMT R0, R0, 0x5410, RZ ;  /* 0x0000541000007816 */ /* 0x000fca00000000ff */
[----:B------:R-:W-:Y:S01]  /*12cb0*/  STG.E [R16.64], R0 ;  /* 0x0000000010007986 */ /* 0x000fe2000c101924 */
[----:B------:R-:W-:Y:S05]  /*12cc0*/  EXIT ;  /* 0x000000000000794d */ /* 0x000fea0003800000 */
.L_x_10021:
[----:B------:R-:W-:-:S05]  /*12cd0*/  HADD2.F32 R2, -RZ, R19.H0_H0 ;  /* 0x20000013ff027230 */ /* 0x000fca0000004100 */
[----:B------:R-:W-:-:S06]  /*12ce0*/  FMUL.FTZ R2, R2, 1 ;  /* 0x3f80000002027820 */ /* 0x000fcc0000410000 */
[----:B------:R-:W0:Y:S02]  /*12cf0*/  F2F.F64.F32 R2, R2 ;  /* 0x0000000200027310 */ /* 0x000e240000201800 */
[----:B0-----:R-:W-:Y:S01]  /*12d00*/  STG.E.64 [R16.64], R2 ;  /* 0x0000000210007986 */ /* 0x001fe2000c101b24 */
[----:B------:R-:W-:Y:S05]  /*12d10*/  EXIT ;  /* 0x000000000000794d */ /* 0x000fea0003800000 */
.L_x_10012:
        /* <DEDUP_REMOVED lines=13> */
.L_x_10025:
[----:B------:R-:W-:Y:S01]  /*12df0*/  HADD2.F32 R19, -RZ, R19.H0_H0 ;  /* 0x20000013ff137230 */ /* 0x000fe20000004100 */
[----:B------:R-:W-:-:S04]  /*12e00*/  CS2R R6, SRZ ;  /* 0x0000000000067805 */ /* 0x000fc8000001ff00 */
[----:B------:R-:W-:-:S06]  /*12e10*/  FMUL.FTZ R4, R19, 1 ;  /* 0x3f80000013047820 */ /* 0x000fcc0000410000 */
[----:B------:R-:W0:Y:S02]  /*12e20*/  F2F.F64.F32 R4, R4 ;  /* 0x0000000400047310 */ /* 0x000e240000201800 */
[----:B0-----:R-:W-:Y:S01]  /*12e30*/  STG.E.128 [R16.64], R4 ;  /* 0x0000000410007986 */ /* 0x001fe2000c101d24 */
[----:B------:R-:W-:Y:S05]  /*12e40*/  EXIT ;  /* 0x000000000000794d */ /* 0x000fea0003800000 */
.L_x_10024:
        /* <DEDUP_REMOVED lines=21> */
.L_x_10029:
[----:B------:R-:W-:Y:S05]  /*12fa0*/  BSYNC B0 ;  /* 0x0000000000007941 */ /* 0x000fea0003800000 */
.L_x_10028:
[----:B------:R-:W-:-:S05]  /*12fb0*/  LOP3.LUT R3, R0, R3, RZ, 0xfc, !PT ;  /* 0x0000000300037212 */ /* 0x000fca00078efcff */
[----:B------:R-:W-:Y:S01]  /*12fc0*/  STG.E.U8 [R16.64], R3 ;  /* 0x0000000310007986 */ /* 0x000fe2000c101124 */
[----:B------:R-:W-:Y:S05]  /*12fd0*/  EXIT ;  /* 0x000000000000794d */ /* 0x000fea0003800000 */
.L_x_10027:
        /* <DEDUP_REMOVED lines=13> */
.L_x_10031:
[----:B------:R-:W-:Y:S01]  /*130b0*/  IMAD.MOV.U32 R0, RZ, RZ, 0x7f ;  /* 0x0000007fff007424 */ /* 0x000fe200078e00ff */
[----:B------:R-:W-:-:S04]  /*130c0*/  ISETP.GT.U32.AND P0, PT, R2, 0x7f800000, PT ;  /* 0x7f8000000200780c */ /* 0x000fc80003f04070 */
[----:B------:R-:W-:-:S04]  /*130d0*/  SEL R0, R0, 0x7c, P0 ;  /* 0x0000007c00007807 */ /* 0x000fc80000000000 */
.L_x_10032:
[----:B------:R-:W-:Y:S05]  /*130e0*/  BSYNC B0 ;  /* 0x0000000000007941 */ /* 0x000fea0003800000 */
.L_x_10030:
[----:B------:R-:W-:-:S04]  /*130f0*/  LOP3.LUT R2, R19, 0x80000000, RZ, 0xc0, !PT ;  /* 0x8000000013027812 */ /* 0x000fc800078ec0ff */
[----:B------:R-:W-:-:S04]  /*13100*/  SHF.R.U32.HI R3, RZ, 0x18, R2 ;  /* 0x00000018ff037819 */ /* 0x000fc80000011602 */
[----:B------:R-:W-:-:S05]  /*13110*/  LOP3.LUT R3, R0, R3, RZ, 0xfc, !PT ;  /* 0x0000000300037212 */ /* 0x000fca00078efcff */
[----:B------:R-:W-:Y:S01]  /*13120*/  STG.E.U8 [R16.64], R3 ;  /* 0x0000000310007986 */ /* 0x000fe2000c101124 */
[----:B------:R-:W-:Y:S05]  /*13130*/  EXIT ;  /* 0x000000000000794d */ /* 0x000fea0003800000 */
.L_x_10026:
[----:B------:R-:W-:-:S05]  /*13140*/  HADD2.F32 R0, -RZ, R19.H0_H0 ;  /* 0x20000013ff007230 */ /* 0x000fca0000004100 */
[----:B------:R-:W-:-:S05]  /*13150*/  F2FP.BF16.PACK_AB R0, RZ, R0 ;  /* 0x00000000ff00723e */ /* 0x000fca00000010ff */
[----:B------:R-:W-:Y:S01]  /*13160*/  STG.E.U16 [R16.64], R0 ;  /* 0x0000000010007986 */ /* 0x000fe2000c101524 */
[----:B------:R-:W-:Y:S05]  /*13170*/  EXIT ;  /* 0x000000000000794d */ /* 0x000fea0003800000 */
.L_x_10023:
        /* <DEDUP_REMOVED lines=12> */
.L_x_10035:
        /* <DEDUP_REMOVED lines=17> */
.L_x_10038:
[----:B------:R-:W-:-:S04]  /*13350*/  LOP3.LUT R2, R19, 0x80000000, RZ, 0xc0, !PT ;  /* 0x8000000013027812 */ /* 0x000fc800078ec0ff */
[----:B------:R-:W-:-:S04]  /*13360*/  SHF.R.U32.HI R3, RZ, 0x18, R2 ;  /* 0x00000018ff037819 */ /* 0x000fc80000011602 */
[----:B------:R-:W-:-:S04]  /*13370*/  LOP3.LUT R0, R0, R3, RZ, 0xfc, !PT ;  /* 0x0000000300007212 */ /* 0x000fc800078efcff */
[----:B------:R-:W-:Y:S02]  /*13380*/  PRMT R8, R0, 0x7610, R8 ;  /* 0x0000761000087816 */ /* 0x000fe40000000008 */
.L_x_10037:
[----:B------:R-:W-:Y:S05]  /*13390*/  BSYNC B0 ;  /* 0x0000000000007941 */ /* 0x000fea0003800000 */
.L_x_10036:
[----:B------:R-:W-:Y:S01]  /*133a0*/  STG.E.U8 [R16.64], R8 ;  /* 0x0000000810007986 */ /* 0x000fe2000c101124 */
[----:B------:R-:W-:Y:S05]  /*133b0*/  EXIT ;  /* 0x000000000000794d */ /* 0x000fea0003800000 */
.L_x_10034:
        /* <DEDUP_REMOVED lines=17> */
.L_x_10041:
[----:B------:R-:W-:-:S04]  /*134d0*/  LOP3.LUT R2, R19, 0x80000000, RZ, 0xc0, !PT ;  /* 0x8000000013027812 */ /* 0x000fc800078ec0ff */
[----:B------:R-:W-:-:S04]  /*134e0*/  SHF.R.U32.HI R3, RZ, 0x18, R2 ;  /* 0x00000018ff037819 */ /* 0x000fc80000011602 */
[----:B------:R-:W-:-:S04]  /*134f0*/  LOP3.LUT R0, R0, R3, RZ, 0xfc, !PT ;  /* 0x0000000300007212 */ /* 0x000fc800078efcff */
[----:B------:R-:W-:Y:S02]  /*13500*/  PRMT R8, R0, 0x7610, R8 ;  /* 0x0000761000087816 */ /* 0x000fe40000000008 */
.L_x_10040:
[----:B------:R-:W-:Y:S05]  /*13510*/  BSYNC B0 ;  /* 0x0000000000007941 */ /* 0x000fea0003800000 */
.L_x_10039:
[----:B------:R-:W-:Y:S01]  /*13520*/  STG.E.U8 [R16.64], R8 ;  /* 0x0000000810007986 */ /* 0x000fe2000c101124 */
[----:B------:R-:W-:Y:S05]  /*13530*/  EXIT ;  /* 0x000000000000794d */ /* 0x000fea0003800000 */
.L_x_10033:
        /* <DEDUP_REMOVED lines=22> */
.L_x_10016:
        /* <DEDUP_REMOVED lines=20> */
.L_x_10043:
[----:B------:R-:W-:-:S06]  /*137e0*/  HADD2.F32 R2, -RZ, R19.H0_H0 ;  /* 0x20000013ff027230 */ /* 0x000fcc0000004100 */
[----:B------:R-:W0:Y:S02]  /*137f0*/  F2I.U64.TRUNC R2, R2 ;  /* 0x0000000200027311 */ /* 0x000e24000020d800 */
[----:B0-----:R-:W-:Y:S01]  /*13800*/  STG.E.64 [R16.64], R2 ;  /* 0x0000000210007986 */ /* 0x001fe2000c101b24 */
[----:B------:R-:W-:Y:S05]  /*13810*/  EXIT ;  /* 0x000000000000794d */ /* 0x000fea0003800000 */
.L_x_10042:
[----:B------:R-:W-:-:S06]  /*13820*/  HADD2.F32 R19, -RZ, R19.H0_H0 ;  /* 0x20000013ff137230 */ /* 0x000fcc0000004100 */
[----:B------:R-:W0:Y:S02]  /*13830*/  F2I.FTZ.U32.TRUNC.NTZ R19, R19 ;  /* 0x0000001300137305 */ /* 0x000e24000021f000 */
[----:B0-----:R-:W-:Y:S01]  /*13840*/  STG.E [R16.64], R19 ;  /* 0x0000001310007986 */ /* 0x001fe2000c101924 */
[----:B------:R-:W-:Y:S05]  /*13850*/  EXIT ;  /* 0x000000000000794d */ /* 0x000fea0003800000 */
.L_x_10044:
        /* <DEDUP_REMOVED lines=10> */
.L_x_26809:


//--------------------- .text._ZN2at6native27unrolled_elementwise_kernelIZZZNS0_49_GLOBAL__N__b919a28f_16_Normalization_cu_5c38458736batch_norm_elementwise_backward_evalERKNS_6TensorES5_S5_S5_ENKUlvE_clEvENKUlvE1_clEvEUlN3c104HalfEffE_St5arrayIPcLm4EELi4E23TrivialOffsetCalculatorILi3EjESE_ILi1EjENS0_6memory12LoadWithCastILi3EEENSH_13StoreWithCastILi1EEEEEviT_T0_T2_T3_T4_T5_ --------------------------
	.section	.text._ZN2at6native27unrolled_elementwise_kernelIZZZNS0_49_GLOBAL__N__b919a28f_16_Normalization_cu_5c38458736batch_norm_elementwise_backward_evalERKNS_6TensorES5_S5_S5_ENKUlvE_clEvENKUlvE1_clEvEUlN3c104HalfEffE_St5arrayIPcLm4EELi4E23TrivialOffsetCalculatorILi3EjESE_ILi1EjENS0_6memory12LoadWithCastILi3EEENSH_13StoreWithCastILi1EEEEEviT_T0_T2_T3_T4_T5_,"ax",@progbits
	.sectioninfo	@"SHI_REGISTERS=40"
	.align	128
        .global         _ZN2at6native27unrolled_elementwise_kernelIZZZNS0_49_GLOBAL__N__b919a28f_16_Normalization_cu_5c38458736batch_norm_elementwise_backward_evalERKNS_6TensorES5_S5_S5_ENKUlvE_clEvENKUlvE1_clEvEUlN3c104HalfEffE_St5arrayIPcLm4EELi4E23TrivialOffsetCalculatorILi3EjESE_ILi1EjENS0_6memory12LoadWithCastILi3EEENSH_13StoreWithCastILi1EEEEEviT_T0_T2_T3_T4_T5_
        .type           _ZN2at6native27unrolled_elementwise_kernelIZZZNS0_49_GLOBAL__N__b919a28f_16_Normalization_cu_5c38458736batch_norm_elementwise_backward_evalERKNS_6TensorES5_S5_S5_ENKUlvE_clEvENKUlvE1_clEvEUlN3c104HalfEffE_St5arrayIPcLm4EELi4E23TrivialOffsetCalculatorILi3EjESE_ILi1EjENS0_6memory12LoadWithCastILi3EEENSH_13StoreWithCastILi1EEEEEviT_T0_T2_T3_T4_T5_,@function
        .size           _ZN2at6native27unrolled_elementwise_kernelIZZZNS0_49_GLOBAL__N__b919a28f_16_Normalization_cu_5c38458736batch_norm_elementwise_backward_evalERKNS_6TensorES5_S5_S5_ENKUlvE_clEvENKUlvE1_clEvEUlN3c104HalfEffE_St5arrayIPcLm4EELi4E23TrivialOffsetCalculatorILi3EjESE_ILi1EjENS0_6memory12LoadWithCastILi3EEENSH_13StoreWithCastILi1EEEEEviT_T0_T2_T3_T4_T5_,(.L_x_26810 - _ZN2at6native27unrolled_elementwise_kernelIZZZNS0_49_GLOBAL__N__b919a28f_16_Normalization_cu_5c38458736batch_norm_elementwise_backward_evalERKNS_6TensorES5_S5_S5_ENKUlvE_clEvENKUlvE1_clEvEUlN3c104HalfEffE_St5arrayIPcLm4EELi4E23TrivialOffsetCalculatorILi3EjESE_ILi1EjENS0_6memory12LoadWithCastILi3EEENSH_13StoreWithCastILi1EEEEEviT_T0_T2_T3_T4_T5_)
        .other          _ZN2at6native27unrolled_elementwise_kernelIZZZNS0_49_GLOBAL__N__b919a28f_16_Normalization_cu_5c38458736batch_norm_elementwise_backward_evalERKNS_6TensorES5_S5_S5_ENKUlvE_clEvENKUlvE1_clEvEUlN3c104HalfEffE_St5arrayIPcLm4EELi4E23TrivialOffsetCalculatorILi3EjESE_ILi1EjENS0_6memory12LoadWithCastILi3EEENSH_13StoreWithCastILi1EEEEEviT_T0_T2_T3_T4_T5_,@"STO_CUDA_ENTRY STV_DEFAULT"
_ZN2at6native27unrolled_elementwise_kernelIZZZNS0_49_GLOBAL__N__b919a28f_16_Normalization_cu_5c38458736batch_norm_elementwise_backward_evalERKNS_6TensorES5_S5_S5_ENKUlvE_clEvENKUlvE1_clEvEUlN3c104HalfEffE_St5arrayIPcLm4EELi4E23TrivialOffsetCalculatorILi3EjESE_ILi1EjENS0_6memory12LoadWithCastILi3EEENSH_13StoreWithCastILi1EEEEEviT_T0_T2_T3_T4_T5_:
.text._ZN2at6native27unrolled_elementwise_kernelIZZZNS0_49_GLOBAL__N__b919a28f_16_Normalization_cu_5c38458736batch_norm_elementwise_backward_evalERKNS_6TensorES5_S5_S5_ENKUlvE_clEvENKUlvE1_clEvEUlN3c104HalfEffE_St5arrayIPcLm4EELi4E23TrivialOffsetCalculatorILi3EjESE_ILi1EjENS0_6memory12LoadWithCastILi3EEENSH_13StoreWithCastILi1EEEEEviT_T0_T2_T3_T4_T5_:
        /* <DEDUP_REMOVED lines=37> */
.L_x_10050:
[----:B------:R-:W2:Y:S02]  /*0250*/  LDG.E.U8 R2, [R2.64] ;  /* 0x0000002402027981 */ /* 0x000ea4000c1e1100 */
[----:B--2---:R-:W0:Y:S02]  /*0260*/  I2F.U16 R0, R2 ;  /* 0x0000000200007306 */ /* 0x004e240000101000 */
[----:B0-----:R-:W-:-:S04]  /*0270*/  F2FP.PACK_AB R0, RZ, R0 ;  /* 0x00000000ff00723e */ /* 0x001fc800000000ff */
[----:B------:R-:W-:Y:S01]  /*0280*/  PRMT R26, R0, 0x7610, R26 ;  /* 0x00007610001a7816 */ /* 0x000fe2000000001a */
[----:B------:R-:W-:Y:S05]  /*0290*/  BRA `(.L_x_10052) ;  /* 0x00000ed000007947 */ /* 0x000fea0003800000 */
.L_x_10049:
        /* <DEDUP_REMOVED lines=11> */
.L_x_10054:
[----:B------:R-:W2:Y:S02]  /*0350*/  LDG.E R2, [R2.64] ;  /* 0x0000002402027981 */ /* 0x000ea4000c1e1900 */
[----:B--2---:R-:W0:Y:S02]  /*0360*/  I2F R0, R2 ;  /* 0x0000000200007306 */ /* 0x004e240000201400 */
[----:B0-----:R-:W-:-:S04]  /*0370*/  F2FP.PACK_AB R0, RZ, R0 ;  /* 0x00000000ff00723e */ /* 0x001fc800000000ff */
[----:B------:R-:W-:Y:S01]  /*0380*/  PRMT R26, R0, 0x7610, R26 ;  /* 0x00007610001a7816 */ /* 0x000fe2000000001a */
[----:B------:R-:W-:Y:S05]  /*0390*/  BRA `(.L_x_10052) ;  /* 0x00000dd000007947 */ /* 0x000fea0003800000 */
.L_x_10053:
[----:B------:R-:W2:Y:S02]  /*03a0*/  LDG.E.U16 R2, [R2.64] ;  /* 0x0000002402027981 */ /* 0x000ea4000c1e1500 */
[----:B--2---:R-:W0:Y:S02]  /*03b0*/  I2F.S16 R0, R2 ;  /* 0x0000000200007306 */ /* 0x004e240000101400 */
[----:B0-----:R-:W-:-:S04]  /*03c0*/  F2FP.PACK_AB R0, RZ, R0 ;  /* 0x00000000ff00723e */ /* 0x001fc800000000ff */
[----:B------:R-:W-:Y:S01]  /*03d0*/  PRMT R26, R0, 0x7610, R26 ;  /* 0x00007610001a7816 */ /* 0x000fe2000000001a */
[----:B------:R-:W-:Y:S05]  /*03e0*/  BRA `(.L_x_10052) ;  /* 0x00000d8000007947 */ /* 0x000fea0003800000 */
.L_x_10048:
        /* <DEDUP_REMOVED lines=9> */
.L_x_10056:
[----:B------:R0:W5:Y:S01]  /*0480*/  LDG.E.U16 R26, [R2.64] ;  /* 0x00000024021a7981 */ /* 0x000162000c1e1500 */
[----:B------:R-:W-:Y:S05]  /*0490*/  BRA `(.L_x_10052) ;  /* 0x00000cd000007947 */ /* 0x000fea0003800000 */
.L_x_10055:
        /* <DEDUP_REMOVED lines=9> */
.L_x_10058:
[----:B------:R0:W5:Y:S01]  /*0530*/  LDG.E.U16 R26, [R2.64] ;  /* 0x00000024021a7981 */ /* 0x000162000c1e1500 */
[----:B------:R-:W-:Y:S05]  /*0540*/  BRA `(.L_x_10052) ;  /* 0x00000c2000007947 */ /* 0x000fea0003800000 */
.L_x_10057:
[----:B------:R-:W2:Y:S02]  /*0550*/  LDG.E.64 R2, [R2.64] ;  /* 0x0000002402027981 */ /* 0x000ea4000c1e1b00 */
[----:B--2---:R-:W0:Y:S01]  /*0560*/  F2F.F32.F64 R0, R2 ;  /* 0x0000000200007310 */ /* 0x004e220000301000 */
[----:B------:R-:W0:-:S14]  /*0570*/  DSETP.GEU.AND P0, PT, |R2|, c[0x2][0x0], PT ;  /* 0x008000000200762a */ /* 0x000e1c0003f0e200 */
[----:B0-----:R-:W-:-:S05]  /*0580*/  @!P0 FMUL R0, R0, 1.175494350822287508e-38 ;  /* 0x0080000000008820 */ /* 0x001fca0000400000 */
[----:B------:R-:W-:-:S04]  /*0590*/  F2FP.PACK_AB R0, RZ, R0 ;  /* 0x00000000ff00723e */ /* 0x000fc800000000ff */
[----:B------:R-:W-:Y:S01]  /*05a0*/  PRMT R26, R0, 0x7610, R26 ;  /* 0x00007610001a7816 */ /* 0x000fe2000000001a */
[----:B------:R-:W-:Y:S05]  /*05b0*/  BRA `(.L_x_10052) ;  /* 0x00000bb000007947 */ /* 0x000fea0003800000 */
.L_x_10047:
        /* <DEDUP_REMOVED lines=14> */
.L_x_10061:
[----:B------:R-:W2:Y:S02]  /*06a0*/  LDG.E.64 R2, [R2.64] ;  /* 0x0000002402027981 */ /* 0x000ea4000c1e1b00 */
[----:B--2---:R-:W0:Y:S01]  /*06b0*/  F2F.F32.F64 R0, R2 ;  /* 0x0000000200007310 */ /* 0x004e220000301000 */
[----:B------:R-:W0:-:S14]  /*06c0*/  DSETP.GEU.AND P0, PT, |R2|, c[0x2][0x0], PT ;  /* 0x008000000200762a */ /* 0x000e1c0003f0e200 */
[----:B0-----:R-:W-:-:S05]  /*06d0*/  @!P0 FMUL R0, R0, 1.175494350822287508e-38 ;  /* 0x0080000000008820 */ /* 0x001fca0000400000 */
[----:B------:R-:W-:-:S04]  /*06e0*/  F2FP.PACK_AB R0, RZ, R0 ;  /* 0x00000000ff00723e */ /* 0x000fc800000000ff */
[----:B------:R-:W-:Y:S01]  /*06f0*/  PRMT R26, R0, 0x7610, R26 ;  /* 0x00007610001a7816 */ /* 0x000fe2000000001a */
[----:B------:R-:W-:Y:S05]  /*0700*/  BRA `(.L_x_10052) ;  /* 0x00000a6000007947 */ /* 0x000fea0003800000 */
.L_x_10060:
        /* <DEDUP_REMOVED lines=28> */
.L_x_10063:
        /* <DEDUP_REMOVED lines=15> */
.L_x_10062:
[----:B------:R-:W2:Y:S02]  /*09c0*/  LDG.E.U16 R0, [R2.64] ;  /* 0x0000002402007981 */ /* 0x000ea4000c1e1500 */
[----:B--2---:R-:W-:-:S04]  /*09d0*/  PRMT R0, RZ, 0x5410, R0 ;  /* 0x00005410ff007816 */ /* 0x004fc80000000000 */
[----:B------:R-:W-:-:S04]  /*09e0*/  F2FP.PACK_AB R0, RZ, R0 ;  /* 0x00000000ff00723e */ /* 0x000fc800000000ff */
[----:B------:R-:W-:Y:S01]  /*09f0*/  PRMT R26, R0, 0x7610, R26 ;  /* 0x00007610001a7816 */ /* 0x000fe2000000001a */
[----:B------:R-:W-:Y:S05]  /*0a00*/  BRA `(.L_x_10052) ;  /* 0x0000076000007947 */ /* 0x000fea0003800000 */
.L_x_10059:
        /* <DEDUP_REMOVED lines=12> */
.L_x_10066:
        /* <DEDUP_REMOVED lines=21> */
.L_x_10070:
[----:B------:R-:W-:Y:S05]  /*0c20*/  BSYNC B1 ;  /* 0x0000000000017941 */ /* 0x000fea0003800000 */
.L_x_10069:
[----:B------:R-:W-:Y:S01]  /*0c30*/  LEA R3, R0, 0x3b800000, 0x17 ;  /* 0x3b80000000037811 */ /* 0x000fe200078eb8ff */
[----:B------:R-:W-:-:S05]  /*0c40*/  IMAD.SHL.U32 R0, R2, 0x100000, RZ ;  /* 0x0010000002007824 */ /* 0x000fca00078e00ff */
[----:B------:R-:W-:Y:S02]  /*0c50*/  LOP3.LUT R0, R3, R0, R4, 0xfe, !PT ;  /* 0x0000000003007212 */ /* 0x000fe400078efe04 */
.L_x_10068:
[----:B------:R-:W-:Y:S05]  /*0c60*/  BSYNC B0 ;  /* 0x0000000000007941 */ /* 0x000fea0003800000 */
.L_x_10067:
[----:B------:R-:W-:-:S04]  /*0c70*/  F2FP.PACK_AB R0, RZ, R0 ;  /* 0x00000000ff00723e */ /* 0x000fc800000000ff */
[----:B------:R-:W-:Y:S01]  /*0c80*/  PRMT R26, R0, 0x7610, R26 ;  /* 0x00007610001a7816 */ /* 0x000fe2000000001a */
[----:B------:R-:W-:Y:S05]  /*0c90*/  BRA `(.L_x_10052) ;  /* 0x000004d000007947 */ /* 0x000fea0003800000 */
.L_x_10065:
        /* <DEDUP_REMOVED lines=21> */
.L_x_10074:
[----:B------:R-:W-:Y:S05]  /*0df0*/  BSYNC B1 ;  /* 0x0000000000017941 */ /* 0x000fea0003800000 */
.L_x_10073:
[----:B------:R-:W-:Y:S01]  /*0e00*/  LEA R3, R0, 0x37800000, 0x17 ;  /* 0x3780000000037811 */ /* 0x000fe200078eb8ff */
[----:B------:R-:W-:-:S05]  /*0e10*/  IMAD.SHL.U32 R0, R2, 0x200000, RZ ;  /* 0x0020000002007824 */ /* 0x000fca00078e00ff */
[----:B------:R-:W-:Y:S02]  /*0e20*/  LOP3.LUT R0, R3, R0, R4, 0xfe, !PT ;  /* 0x0000000003007212 */ /* 0x000fe400078efe04 */
.L_x_10072:
[----:B------:R-:W-:Y:S05]  /*0e30*/  BSYNC B0 ;  /* 0x0000000000007941 */ /* 0x000fea0003800000 */
.L_x_10071:
[----:B------:R-:W-:-:S04]  /*0e40*/  F2FP.PACK_AB R0, RZ, R0 ;  /* 0x00000000ff00723e */ /* 0x000fc800000000ff */
[----:B------:R-:W-:Y:S01]  /*0e50*/  PRMT R26, R0, 0x7610, R26 ;  /* 0x00007610001a7816 */ /* 0x000fe2000000001a */
[----:B------:R-:W-:Y:S05]  /*0e60*/  BRA `(.L_x_10052) ;  /* 0x0000030000007947 */ /* 0x000fea0003800000 */
.L_x_10064:
        /* <DEDUP_REMOVED lines=14> */
.L_x_10078:
[----:B------:R-:W-:Y:S05]  /*0f50*/  BSYNC B0 ;  /* 0x0000000000007941 */ /* 0x000fea0003800000 */
.L_x_10077:
[----:B------:R-:W-:-:S04]  /*0f60*/  F2FP.PACK_AB R0, RZ, R0 ;  /* 0x00000000ff00723e */ /* 0x000fc800000000ff */
[----:B------:R-:W-:Y:S01]  /*0f70*/  PRMT R26, R0, 0x7610, R26 ;  /* 0x00007610001a7816 */ /* 0x000fe2000000001a */
[----:B------:R-:W-:Y:S05]  /*0f80*/  BRA `(.L_x_10052) ;  /* 0x000001e000007947 */ /* 0x000fea0003800000 */
.L_x_10051:
        /* <DEDUP_REMOVED lines=21> */
.L_x_10076:
[----:B------:R-:W2:Y:S02]  /*10e0*/  LDG.E.64 R2, [R2.64] ;  /* 0x0000002402027981 */ /* 0x000ea4000c1e1b00 */
[----:B--2---:R-:W0:Y:S02]  /*10f0*/  I2F.U64 R0, R2 ;  /* 0x0000000200007312 */ /* 0x004e240000301000 */
[----:B0-----:R-:W-:-:S04]  /*1100*/  F2FP.PACK_AB R0, RZ, R0 ;  /* 0x00000000ff00723e */ /* 0x001fc800000000ff */
[----:B------:R-:W-:Y:S01]  /*1110*/  PRMT R26, R0, 0x7610, R26 ;  /* 0x00007610001a7816 */ /* 0x000fe2000000001a */
[----:B------:R-:W-:Y:S05]  /*1120*/  BRA `(.L_x_10052) ;  /* 0x0000004000007947 */ /* 0x000fea0003800000 */
.L_x_10075:
[----:B------:R-:W2:Y:S02]  /*1130*/  LDG.E R2, [R2.64] ;  /* 0x0000002402027981 */ /* 0x000ea4000c1e1900 */
[----:B--2---:R-:W0:Y:S02]  /*1140*/  I2F.U32 R0, R2 ;  /* 0x0000000200007306 */ /* 0x004e240000201000 */
[----:B0-----:R-:W-:-:S04]  /*1150*/  F2FP.PACK_AB R0, RZ, R0 ;  /* 0x00000000ff00723e */ /* 0x001fc800000000ff */
[----:B------:R-:W-:Y:S02]  /*1160*/  PRMT R26, R0, 0x7610, R26 ;  /* 0x00007610001a7816 */ /* 0x000fe4000000001a */
.L_x_10052:
        /* <DEDUP_REMOVED lines=18> */
.L_x_10083:
[----:B------:R-:W2:Y:S02]  /*1290*/  LDG.E.U8 R2, [R2.64] ;  /* 0x0000002402027981 */ /* 0x000ea4000c1e1100 */
[----:B--2---:R0:W1:Y:S01]  /*12a0*/  I2F.U16 R27, R2 ;  /* 0x00000002001b7306 */ /* 0x0040620000101000 */
[----:B------:R-:W-:Y:S05]  /*12b0*/  BRA `(.L_x_10085) ;  /* 0x00000ca000007947 */ /* 0x000fea0003800000 */
.L_x_10082:
        /* <DEDUP_REMOVED lines=9> */
.L_x_10087:
[----:B------:R-:W2:Y:S02]  /*1350*/  LDG.E R2, [R2.64] ;  /* 0x0000002402027981 */ /* 0x000ea4000c1e1900 */
[----:B--2---:R0:W1:Y:S01]  /*1360*/  I2F R27, R2 ;  /* 0x00000002001b7306 */ /* 0x0040620000201400 */
[----:B------:R-:W-:Y:S05]  /*1370*/  BRA `(.L_x_10085) ;  /* 0x00000be000007947 */ /* 0x000fea0003800000 */
.L_x_10086:
[----:B------:R-:W2:Y:S02]  /*1380*/  LDG.E.U16 R2, [R2.64] ;  /* 0x0000002402027981 */ /* 0x000ea4000c1e1500 */
[----:B--2---:R0:W1:Y:S01]  /*1390*/  I2F.S16 R27, R2 ;  /* 0x00000002001b7306 */ /* 0x0040620000101400 */
[----:B------:R-:W-:Y:S05]  /*13a0*/  BRA `(.L_x_10085) ;  /* 0x00000bb000007947 */ /* 0x000fea0003800000 */
.L_x_10081:
        /* <DEDUP_REMOVED lines=8> */
.L_x_10089:
[----:B------:R-:W2:Y:S02]  /*1430*/  LDG.E.U16 R2, [R2.64] ;  /* 0x0000002402027981 */ /* 0x000ea4000c1e1500 */
[----:B--2---:R-:W-:Y:S01]  /*1440*/  HADD2.F32 R27, -RZ, R2.H0_H0 ;  /* 0x20000002ff1b7230 */ /* 0x004fe20000004100 */
[----:B------:R-:W-:Y:S05]  /*1450*/  BRA `(.L_x_10085) ;  /* 0x00000b0000007947 */ /* 0x000fea0003800000 */
.L_x_10088:
        /* <DEDUP_REMOVED lines=8> */
.L_x_10091:
[----:B------:R-:W2:Y:S02]  /*14e0*/  LDG.E.U16 R2, [R2.64] ;  /* 0x0000002402027981 */ /* 0x000ea4000c1e1500 */
[----:B--2---:R-:W-:Y:S01]  /*14f0*/  HADD2.F32 R27, -RZ, R2.H0_H0 ;  /* 0x20000002ff1b7230 */ /* 0x004fe20000004100 */
[----:B------:R-:W-:Y:S05]  /*1500*/  BRA `(.L_x_10085) ;  /* 0x00000a5000007947 */ /* 0x000fea0003800000 */
.L_x_10090:
[----:B------:R-:W2:Y:S02]  /*1510*/  LDG.E.64 R2, [R2.64] ;  /* 0x0000002402027981 */ /* 0x000ea4000c1e1b00 */
[----:B--2---:R-:W0:Y:S01]  /*1520*/  F2F.F32.F64 R27, R2 ;  /* 0x00000002001b7310 */ /* 0x004e220000301000 */
[----:B------:R-:W0:-:S14]  /*1530*/  DSETP.GEU.AND P0, PT, |R2|, c[0x2][0x0], PT ;  /* 0x008000000200762a */ /* 0x000e1c0003f0e200 */
[----:B0-----:R-:W-:Y:S01]  /*1540*/  @!P0 FMUL R27, R27, 1.175494350822287508e-38 ;  /* 0x008000001b1b8820 */ /* 0x001fe20000400000 */
[----:B------:R-:W-:Y:S05]  /*1550*/  BRA `(.L_x_10085) ;  /* 0x00000a0000007947 */ /* 0x000fea0003800000 */
.L_x_10080:
        /* <DEDUP_REMOVED lines=12> */
.L_x_10094:
[----:B------:R-:W2:Y:S02]  /*1620*/  LDG.E.64 R2, [R2.64] ;  /* 0x0000002402027981 */ /* 0x000ea4000c1e1b00 */
[----:B--2---:R-:W0:Y:S01]  /*1630*/  F2F.F32.F64 R27, R2 ;  /* 0x00000002001b7310 */ /* 0x004e220000301000 */
[----:B------:R-:W0:-:S14]  /*1640*/  DSETP.GEU.AND P0, PT, |R2|, c[0x2][0x0], PT ;  /* 0x008000000200762a */ /* 0x000e1c0003f0e200 */
[----:B0-----:R-:W-:Y:S01]  /*1650*/  @!P0 FMUL R27, R27, 1.175494350822287508e-38 ;  /* 0x008000001b1b8820 */ /* 0x001fe20000400000 */
[----:B------:R-:W-:Y:S05]  /*1660*/  BRA `(.L_x_10085) ;  /* 0x000008f000007947 */ /* 0x000fea0003800000 */
.L_x_10093:
        /* <DEDUP_REMOVED lines=26> */
.L_x_10096:
        /* <DEDUP_REMOVED lines=13> */
.L_x_10095:
[----:B------:R-:W2:Y:S02]  /*18e0*/  LDG.E.U16 R2, [R2.64] ;  /* 0x0000002402027981 */ /* 0x000ea4000c1e1500 */
[----:B--2---:R-:W-:Y:S01]  /*18f0*/  PRMT R27, RZ, 0x5410, R2 ;  /* 0x00005410ff1b7816 */ /* 0x004fe20000000002 */
[----:B------:R-:W-:Y:S05]  /*1900*/  BRA `(.L_x_10085) ;  /* 0x0000065000007947 */ /* 0x000fea0003800000 */
.L_x_10092:
        /* <DEDUP_REMOVED lines=11> */
.L_x_10099:
        /* <DEDUP_REMOVED lines=20> */
.L_x_10101:
[----:B------:R-:W-:Y:S05]  /*1b00*/  BSYNC B0 ;  /* 0x0000000000007941 */ /* 0x000fea0003800000 */
.L_x_10100:
[----:B------:R-:W-:Y:S01]  /*1b10*/  IMAD.SHL.U32 R2, R2, 0x100000, RZ ;  /* 0x0010000002027824 */ /* 0x000fe200078e00ff */
[----:B------:R-:W-:-:S04]  /*1b20*/  LEA R0, R0, 0x3b800000, 0x17 ;  /* 0x3b80000000007811 */ /* 0x000fc800078eb8ff */
[----:B------:R-:W-:Y:S01]  /*1b30*/  LOP3.LUT R27, R0, R2, R27, 0xfe, !PT ;  /* 0x00000002001b7212 */ /* 0x000fe200078efe1b */
[----:B------:R-:W-:Y:S05]  /*1b40*/  BRA `(.L_x_10085) ;  /* 0x0000041000007947 */ /* 0x000fea0003800000 */
.L_x_10098:
        /* <DEDUP_REMOVED lines=20> */
.L_x_10103:
[----:B------:R-:W-:Y:S05]  /*1c90*/  BSYNC B0 ;  /* 0x0000000000007941 */ /* 0x000fea0003800000 */
.L_x_10102:
[----:B------:R-:W-:Y:S01]  /*1ca0*/  IMAD.SHL.U32 R2, R2, 0x200000, RZ ;  /* 0x0020000002027824 */ /* 0x000fe200078e00ff */
[----:B------:R-:W-:-:S04]  /*1cb0*/  LEA R0, R0, 0x37800000, 0x17 ;  /* 0x3780000000007811 */ /* 0x000fc800078eb8ff */
[----:B------:R-:W-:Y:S01]  /*1cc0*/  LOP3.LUT R27, R0, R2, R27, 0xfe, !PT ;  /* 0x00000002001b7212 */ /* 0x000fe200078efe1b */
[----:B------:R-:W-:Y:S05]  /*1cd0*/  BRA `(.L_x_10085) ;  /* 0x0000028000007947 */ /* 0x000fea0003800000 */
.L_x_10097:
        /* <DEDUP_REMOVED lines=14> */
.L_x_10084:
        /* <DEDUP_REMOVED lines=21> */
.L_x_10105:
[----:B------:R-:W2:Y:S02]  /*1f10*/  LDG.E.64 R2, [R2.64] ;  /* 0x0000002402027981 */ /* 0x000ea4000c1e1b00 */
[----:B--2---:R0:W1:Y:S01]  /*1f20*/  I2F.U64 R27, R2 ;  /* 0x00000002001b7312 */ /* 0x0040620000301000 */
[----:B------:R-:W-:Y:S05]  /*1f30*/  BRA `(.L_x_10085) ;  /* 0x0000002000007947 */ /* 0x000fea0003800000 */
.L_x_10104:
[----:B------:R-:W2:Y:S02]  /*1f40*/  LDG.E R2, [R2.64] ;  /* 0x0000002402027981 */ /* 0x000ea4000c1e1900 */
[----:B--2---:R0:W1:Y:S02]  /*1f50*/  I2F.U32 R27, R2 ;  /* 0x00000002001b7306 */ /* 0x0040640000201000 */
.L_x_10085:
[----:B------:R-:W-:Y:S05]  /*1f60*/  BSYNC B6 ;  /* 0x0000000000067941 */ /* 0x000fea0003800000 */
.L_x_10079:
        /* <DEDUP_REMOVED lines=18> */
.L_x_10110:
[----:B------:R-:W2:Y:S02]  /*2090*/  LDG.E.U8 R2, [R2.64] ;  /* 0x0000002402027981 */ /* 0x000ea4000c1e1100 */
[----:B--2---:R0:W2:Y:S01]  /*20a0*/  I2F.U16 R28, R2 ;  /* 0x00000002001c7306 */ /* 0x0040a20000101000 */
[----:B------:R-:W-:Y:S05]  /*20b0*/  BRA `(.L_x_10112) ;  /* 0x00000ca000007947 */ /* 0x000fea0003800000 */
.L_x_10109:
        /* <DEDUP_REMOVED lines=9> */
.L_x_10114:
[----:B------:R-:W2:Y:S02]  /*2150*/  LDG.E R2, [R2.64] ;  /* 0x0000002402027981 */ /* 0x000ea4000c1e1900 */
[----:B--2---:R0:W2:Y:S01]  /*2160*/  I2F R28, R2 ;  /* 0x00000002001c7306 */ /* 0x0040a20000201400 */
[----:B------:R-:W-:Y:S05]  /*2170*/  BRA `(.L_x_10112) ;  /* 0x00000be000007947 */ /* 0x000fea0003800000 */
.L_x_10113:
[----:B------:R-:W2:Y:S02]  /*2180*/  LDG.E.U16 R2, [R2.64] ;  /* 0x0000002402027981 */ /* 0x000ea4000c1e1500 */
[----:B--2---:R0:W2:Y:S01]  /*2190*/  I2F.S16 R28, R2 ;  /* 0x00000002001c7306 */ /* 0x0040a20000101400 */
[----:B------:R-:W-:Y:S05]  /*21a0*/  BRA `(.L_x_10112) ;  /* 0x00000bb000007947 */ /* 0x000fea0003800000 */
.L_x_10108:
        /* <DEDUP_REMOVED lines=8> */
.L_x_10116:
[----:B------:R-:W2:Y:S02]  /*2230*/  LDG.E.U16 R2, [R2.64] ;  /* 0x0000002402027981 */ /* 0x000ea4000c1e1500 */
[----:B--2---:R-:W-:Y:S01]  /*2240*/  HADD2.F32 R28, -RZ, R2.H0_H0 ;  /* 0x20000002ff1c7230 */ /* 0x004fe20000004100 */
[----:B------:R-:W-:Y:S05]  /*2250*/  BRA `(.L_x_10112) ;  /* 0x00000b0000007947 */ /* 0x000fea0003800000 */
.L_x_10115:
        /* <DEDUP_REMOVED lines=8> */
.L_x_10118:
[----:B------:R-:W2:Y:S02]  /*22e0*/  LDG.E.U16 R2, [R2.64] ;  /* 0x0000002402027981 */ /* 0x000ea4000c1e1500 */
[----:B--2---:R-:W-:Y:S01]  /*22f0*/  HADD2.F32 R28, -RZ, R2.H0_H0 ;  /* 0x20000002ff1c7230 */ /* 0x004fe20000004100 */
[----:B------:R-:W-:Y:S05]  /*2300*/  BRA `(.L_x_10112) ;  /* 0x00000a5000007947 */ /* 0x000fea0003800000 */
.L_x_10117:
[----:B------:R-:W2:Y:S02]  /*2310*/  LDG.E.64 R2, [R2.64] ;  /* 0x0000002402027981 */ /* 0x000ea4000c1e1b00 */
[----:B--2---:R-:W0:Y:S01]  /*2320*/  F2F.F32.F64 R28, R2 ;  /* 0x00000002001c7310 */ /* 0x004e220000301000 */
[----:B------:R-:W0:-:S14]  /*2330*/  DSETP.GEU.AND P0, PT, |R2|, c[0x2][0x0], PT ;  /* 0x008000000200762a */ /* 0x000e1c0003f0e200 */
[----:B0-----:R-:W-:Y:S01]  /*2340*/  @!P0 FMUL R28, R28, 1.175494350822287508e-38 ;  /* 0x008000001c1c8820 */ /* 0x001fe20000400000 */
[----:B------:R-:W-:Y:S05]  /*2350*/  BRA `(.L_x_10112) ;  /* 0x00000a0000007947 */ /* 0x000fea0003800000 */
.L_x_10107:
        /* <DEDUP_REMOVED lines=12> */
.L_x_10121:
[----:B------:R-:W2:Y:S02]  /*2420*/  LDG.E.64 R2, [R2.64] ;  /* 0x0000002402027981 */ /* 0x000ea4000c1e1b00 */
[----:B--2---:R-:W0:Y:S01]  /*2430*/  F2F.F32.F64 R28, R2 ;  /* 0x00000002001c7310 */ /* 0x004e220000301000 */
[----:B------:R-:W0:-:S14]  /*2440*/  DSETP.GEU.AND P0, PT, |R2|, c[0x2][0x0], PT ;  /* 0x008000000200762a */ /* 0x000e1c0003f0e200 */
[----:B0-----:R-:W-:Y:S01]  /*2450*/  @!P0 FMUL R28, R28, 1.175494350822287508e-38 ;  /* 0x008000001c1c8820 */ /* 0x001fe20000400000 */
[----:B------:R-:W-:Y:S05]  /*2460*/  BRA `(.L_x_10112) ;  /* 0x000008f000007947 */ /* 0x000fea0003800000 */
.L_x_10120:
        /* <DEDUP_REMOVED lines=26> */
.L_x_10123:
        /* <DEDUP_REMOVED lines=13> */
.L_x_10122:
[----:B------:R-:W2:Y:S02]  /*26e0*/  LDG.E.U16 R2, [R2.64] ;  /* 0x0000002402027981 */ /* 0x000ea4000c1e1500 */
[----:B--2---:R-:W-:Y:S01]  /*26f0*/  PRMT R28, RZ, 0x5410, R2 ;  /* 0x00005410ff1c7816 */ /* 0x004fe20000000002 */
[----:B------:R-:W-:Y:S05]  /*2700*/  BRA `(.L_x_10112) ;  /* 0x0000065000007947 */ /* 0x000fea0003800000 */
.L_x_10119:
        /* <DEDUP_REMOVED lines=11> */
.L_x_10126:
        /* <DEDUP_REMOVED lines=20> */
.L_x_10128:
[----:B------:R-:W-:Y:S05]  /*2900*/  BSYNC B0 ;  /* 0x0000000000007941 */ /* 0x000fea0003800000 */
.L_x_10127:
[----:B------:R-:W-:Y:S01]  /*2910*/  IMAD.SHL.U32 R2, R2, 0x100000, RZ ;  /* 0x0010000002027824 */ /* 0x000fe200078e00ff */
[----:B------:R-:W-:-:S04]  /*2920*/  LEA R3, R0, 0x3b800000, 0x17 ;  /* 0x3b80000000037811 */ /* 0x000fc800078eb8ff */
[----:B------:R-:W-:Y:S01]  /*2930*/  LOP3.LUT R28, R3, R2, R28, 0xfe, !PT ;  /* 0x00000002031c7212 */ /* 0x000fe200078efe1c */
[----:B------:R-:W-:Y:S05]  /*2940*/  BRA `(.L_x_10112) ;  /* 0x0000041000007947 */ /* 0x000fea0003800000 */
.L_x_10125:
        /* <DEDUP_REMOVED lines=20> */
.L_x_10130:
[----:B------:R-:W-:Y:S05]  /*2a90*/  BSYNC B0 ;  /* 0x0000000000007941 */ /* 0x000fea0003800000 */
.L_x_10129:
[----:B------:R-:W-:Y:S01]  /*2aa0*/  IMAD.SHL.U32 R2, R2, 0x200000, RZ ;  /* 0x0020000002027824 */ /* 0x000fe200078e00ff */
[----:B------:R-:W-:-:S04]  /*2ab0*/  LEA R3, R0, 0x37800000, 0x17 ;  /* 0x3780000000037811 */ /* 0x000fc800078eb8ff */
[----:B------:R-:W-:Y:S01]  /*2ac0*/  LOP3.LUT R28, R3, R2, R28, 0xfe, !PT ;  /* 0x00000002031c7212 */ /* 0x000fe200078efe1c */
[----:B------:R-:W-:Y:S05]  /*2ad0*/  BRA `(.L_x_10112) ;  /* 0x0000028000007947 */ /* 0x000fea0003800000 */
.L_x_10124:
        /* <DEDUP_REMOVED lines=14> */
.L_x_10111:
        /* <DEDUP_REMOVED lines=21> */
.L_x_10132:
[----:B------:R-:W2:Y:S02]  /*2d10*/  LDG.E.64 R28, [R2.64] ;  /* 0x00000024021c7981 */ /* 0x000ea4000c1e1b00 */
[----:B--2---:R0:W2:Y:S01]  /*2d20*/  I2F.U64 R28, R28 ;  /* 0x0000001c001c7312 */ /* 0x0040a20000301000 */
[----:B------:R-:W-:Y:S05]  /*2d30*/  BRA `(.L_x_10112) ;  /* 0x0000002000007947 */ /* 0x000fea0003800000 */
.L_x_10131:
[----:B------:R-:W2:Y:S02]  /*2d40*/  LDG.E R2, [R2.64] ;  /* 0x0000002402027981 */ /* 0x000ea4000c1e1900 */
[----:B--2---:R0:W2:Y:S02]  /*2d50*/  I2F.U32 R28, R2 ;  /* 0x00000002001c7306 */ /* 0x0040a40000201000 */
.L_x_10112:
[----:B------:R-:W-:Y:S05]  /*2d60*/  BSYNC B6 ;  /* 0x0000000000067941 */ /* 0x000fea0003800000 */
.L_x_10106:
[----:B------:R-:W-:Y:S02]  /*2d70*/  IADD3 R17, R17, 0x80, RZ ;  /* 0x0000008011117810 */ /* 0x000fe40007ffe0ff */
.L_x_10046:
[----:B-1-34-:R-:W-:Y:S05]  /*2d80*/  BSYNC B7 ;  /* 0x0000000000077941 */ /* 0x01afea0003800000 */
.L_x_10045:
        /* <DEDUP_REMOVED lines=24> */
.L_x_10138:
[----:B------:R-:W3:Y:S02]  /*2f10*/  LDG.E.U8 R2, [R2.64] ;  /* 0x0000002402027981 */ /* 0x000ee4000c1e1100 */
[----:B---3--:R-:W0:Y:S02]  /*2f20*/  I2F.U16 R0, R2 ;  /* 0x0000000200007306 */ /* 0x008e240000101000 */
[----:B0-----:R-:W-:-:S04]  /*2f30*/  F2FP.PACK_AB R0, RZ, R0 ;  /* 0x00000000ff00723e */ /* 0x001fc800000000ff */
[----:B------:R-:W-:Y:S01]  /*2f40*/  PRMT R25, R0, 0x7610, R25 ;  /* 0x0000761000197816 */ /* 0x000fe20000000019 */
[----:B------:R-:W-:Y:S05]  /*2f50*/  BRA `(.L_x_10140) ;  /* 0x00000ed000007947 */ /* 0x000fea0003800000 */
.L_x_10137:
        /* <DEDUP_REMOVED lines=11> */
.L_x_10142:
[----:B------:R-:W3:Y:S02]  /*3010*/  LDG.E R2, [R2.64] ;  /* 0x0000002402027981 */ /* 0x000ee4000c1e1900 */
[----:B---3--:R-:W0:Y:S02]  /*3020*/  I2F R0, R2 ;  /* 0x0000000200007306 */ /* 0x008e240000201400 */
[----:B0-----:R-:W-:-:S04]  /*3030*/  F2FP.PACK_AB R0, RZ, R0 ;  /* 0x00000000ff00723e */ /* 0x001fc800000000ff */
[----:B------:R-:W-:Y:S01]  /*3040*/  PRMT R25, R0, 0x7610, R25 ;  /* 0x0000761000197816 */ /* 0x000fe20000000019 */
[----:B------:R-:W-:Y:S05]  /*3050*/  BRA `(.L_x_10140) ;  /* 0x00000dd000007947 */ /* 0x000fea0003800000 */
.L_x_10141:
[----:B------:R-:W3:Y:S02]  /*3060*/  LDG.E.U16 R2, [R2.64] ;  /* 0x0000002402027981 */ /* 0x000ee4000c1e1500 */
[----:B---3--:R-:W0:Y:S02]  /*3070*/  I2F.S16 R0, R2 ;  /* 0x0000000200007306 */ /* 0x008e240000101400 */
[----:B0-----:R-:W-:-:S04]  /*3080*/  F2FP.PACK_AB R0, RZ, R0 ;  /* 0x00000000ff00723e */ /* 0x001fc800000000ff */
[----:B------:R-:W-:Y:S01]  /*3090*/  PRMT R25, R0, 0x7610, R25 ;  /* 0x0000761000197816 */ /* 0x000fe20000000019 */
[----:B------:R-:W-:Y:S05]  /*30a0*/  BRA `(.L_x_10140) ;  /* 0x00000d8000007947 */ /* 0x000fea0003800000 */
.L_x_10136:
        /* <DEDUP_REMOVED lines=9> */
.L_x_10144:
[----:B------:R0:W5:Y:S01]  /*3140*/  LDG.E.U16 R25, [R2.64] ;  /* 0x0000002402197981 */ /* 0x000162000c1e1500 */
[----:B------:R-:W-:Y:S05]  /*3150*/  BRA `(.L_x_10140) ;  /* 0x00000cd000007947 */ /* 0x000fea0003800000 */
.L_x_10143:
        /* <DEDUP_REMOVED lines=9> */
.L_x_10146:
[----:B------:R0:W5:Y:S01]  /*31f0*/  LDG.E.U16 R25, [R2.64] ;  /* 0x0000002402197981 */ /* 0x000162000c1e1500 */
[----:B------:R-:W-:Y:S05]  /*3200*/  BRA `(.L_x_10140) ;  /* 0x00000c2000007947 */ /* 0x000fea0003800000 */
.L_x_10145:
[----:B------:R-:W3:Y:S02]  /*3210*/  LDG.E.64 R2, [R2.64] ;  /* 0x0000002402027981 */ /* 0x000ee4000c1e1b00 */
[----:B---3--:R-:W0:Y:S01]  /*3220*/  F2F.F32.F64 R0, R2 ;  /* 0x0000000200007310 */ /* 0x008e220000301000 */
[----:B------:R-:W0:-:S14]  /*3230*/  DSETP.GEU.AND P0, PT, |R2|, c[0x2][0x0], PT ;  /* 0x008000000200762a */ /* 0x000e1c0003f0e200 */
[----:B0-----:R-:W-:-:S05]  /*3240*/  @!P0 FMUL R0, R0, 1.175494350822287508e-38 ;  /* 0x0080000000008820 */ /* 0x001fca0000400000 */
[----:B------:R-:W-:-:S04]  /*3250*/  F2FP.PACK_AB R0, RZ, R0 ;  /* 0x00000000ff00723e */ /* 0x000fc800000000ff */
[----:B------:R-:W-:Y:S01]  /*3260*/  PRMT R25, R0, 0x7610, R25 ;  /* 0x0000761000197816 */ /* 0x000fe20000000019 */
[----:B------:R-:W-:Y:S05]  /*3270*/  BRA `(.L_x_10140) ;  /* 0x00000bb000007947 */ /* 0x000fea0003800000 */
.L_x_10135:
        /* <DEDUP_REMOVED lines=14> */
.L_x_10149:
[----:B------:R-:W3:Y:S02]  /*3360*/  LDG.E.64 R2, [R2.64] ;  /* 0x0000002402027981 */ /* 0x000ee4000c1e1b00 */
[----:B---3--:R-:W0:Y:S01]  /*3370*/  F2F.F32.F64 R0, R2 ;  /* 0x0000000200007310 */ /* 0x008e220000301000 */
[----:B------:R-:W0:-:S14]  /*3380*/  DSETP.GEU.AND P0, PT, |R2|, c[0x2][0x0], PT ;  /* 0x008000000200762a */ /* 0x000e1c0003f0e200 */
[----:B0-----:R-:W-:-:S05]  /*3390*/  @!P0 FMUL R0, R0, 1.175494350822287508e-38 ;  /* 0x0080000000008820 */ /* 0x001fca0000400000 */
[----:B------:R-:W-:-:S04]  /*33a0*/  F2FP.PACK_AB R0, RZ, R0 ;  /* 0x00000000ff00723e */ /* 0x000fc800000000ff */
[----:B------:R-:W-:Y:S01]  /*33b0*/  PRMT R25, R0, 0x7610, R25 ;  /* 0x0000761000197816 */ /* 0x000fe20000000019 */
[----:B------:R-:W-:Y:S05]  /*33c0*/  BRA `(.L_x_10140) ;  /* 0x00000a6000007947 */ /* 0x000fea0003800000 */
.L_x_10148:
        /* <DEDUP_REMOVED lines=28> */
.L_x_10151:
        /* <DEDUP_REMOVED lines=15> */
.L_x_10150:
[----:B------:R-:W3:Y:S02]  /*3680*/  LDG.E.U16 R0, [R2.64] ;  /* 0x0000002402007981 */ /* 0x000ee4000c1e1500 */
[----:B---3--:R-:W-:-:S04]  /*3690*/  PRMT R0, RZ, 0x5410, R0 ;  /* 0x00005410ff007816 */ /* 0x008fc80000000000 */
[----:B------:R-:W-:-:S04]  /*36a0*/  F2FP.PACK_AB R0, RZ, R0 ;  /* 0x00000000ff00723e */ /* 0x000fc800000000ff */
[----:B------:R-:W-:Y:S01]  /*36b0*/  PRMT R25, R0, 0x7610, R25 ;  /* 0x0000761000197816 */ /* 0x000fe20000000019 */
[----:B------:R-:W-:Y:S05]  /*36c0*/  BRA `(.L_x_10140) ;  /* 0x0000076000007947 */ /* 0x000fea0003800000 */
.L_x_10147:
        /* <DEDUP_REMOVED lines=12> */
.L_x_10154:
        /* <DEDUP_REMOVED lines=21> */
.L_x_10158:
[----:B------:R-:W-:Y:S05]  /*38e0*/  BSYNC B1 ;  /* 0x0000000000017941 */ /* 0x000fea0003800000 */
.L_x_10157:
[----:B------:R-:W-:Y:S01]  /*38f0*/  LEA R3, R0, 0x3b800000, 0x17 ;  /* 0x3b80000000037811 */ /* 0x000fe200078eb8ff */
[----:B------:R-:W-:-:S05]  /*3900*/  IMAD.SHL.U32 R0, R2, 0x100000, RZ ;  /* 0x0010000002007824 */ /* 0x000fca00078e00ff */
[----:B------:R-:W-:Y:S02]  /*3910*/  LOP3.LUT R0, R3, R0, R4, 0xfe, !PT ;  /* 0x0000000003007212 */ /* 0x000fe400078efe04 */
.L_x_10156:
[----:B------:R-:W-:Y:S05]  /*3920*/  BSYNC B0 ;  /* 0x0000000000007941 */ /* 0x000fea0003800000 */
.L_x_10155:
[----:B------:R-:W-:-:S04]  /*3930*/  F2FP.PACK_AB R0, RZ, R0 ;  /* 0x00000000ff00723e */ /* 0x000fc800000000ff */
[----:B------:R-:W-:Y:S01]  /*3940*/  PRMT R25, R0, 0x7610, R25 ;  /* 0x0000761000197816 */ /* 0x000fe20000000019 */
[----:B------:R-:W-:Y:S05]  /*3950*/  BRA `(.L_x_10140) ;  /* 0x000004d000007947 */ /* 0x000fea0003800000 */
.L_x_10153:
        /* <DEDUP_REMOVED lines=21> */
.L_x_10162:
[----:B------:R-:W-:Y:S05]  /*3ab0*/  BSYNC B1 ;  /* 0x0000000000017941 */ /* 0x000fea0003800000 */
.L_x_10161:
[----:B------:R-:W-:Y:S01]  /*3ac0*/  LEA R3, R0, 0x37800000, 0x17 ;  /* 0x3780000000037811 */ /* 0x000fe200078eb8ff */
[----:B------:R-:W-:-:S05]  /*3ad0*/  IMAD.SHL.U32 R0, R2, 0x200000, RZ ;  /* 0x0020000002007824 */ /* 0x000fca00078e00ff */
[----:B------:R-:W-:Y:S02]  /*3ae0*/  LOP3.LUT R0, R3, R0, R4, 0xfe, !PT ;  /* 0x0000000003007212 */ /* 0x000fe400078efe04 */
.L_x_10160:
[----:B------:R-:W-:Y:S05]  /*3af0*/  BSYNC B0 ;  /* 0x0000000000007941 */ /* 0x000fea0003800000 */
.L_x_10159:
[----:B------:R-:W-:-:S04]  /*3b00*/  F2FP.PACK_AB R0, RZ, R0 ;  /* 0x00000000ff00723e */ /* 0x000fc800000000ff */
[----:B------:R-:W-:Y:S01]  /*3b10*/  PRMT R25, R0, 0x7610, R25 ;  /* 0x0000761000197816 */ /* 0x000fe20000000019 */
[----:B------:R-:W-:Y:S05]  /*3b20*/  BRA `(.L_x_10140) ;  /* 0x0000030000007947 */ /* 0x000fea0003800000 */
.L_x_10152:
        /* <DEDUP_REMOVED lines=14> */
.L_x_10166:
[----:B------:R-:W-:Y:S05]  /*3c10*/  BSYNC B0 ;  /* 0x0000000000007941 */ /* 0x000fea0003800000 */
.L_x_10165:
[----:B------:R-:W-:-:S04]  /*3c20*/  F2FP.PACK_AB R0, RZ, R0 ;  /* 0x00000000ff00723e */ /* 0x000fc800000000ff */
[----:B------:R-:W-:Y:S01]  /*3c30*/  PRMT R25, R0, 0x7610, R25 ;  /* 0x0000761000197816 */ /* 0x000fe20000000019 */
[----:B------:R-:W-:Y:S05]  /*3c40*/  BRA `(.L_x_10140) ;  /* 0x000001e000007947 */ /* 0x000fea0003800000 */
.L_x_10139:
        /* <DEDUP_REMOVED lines=21> */
.L_x_10164:
[----:B------:R-:W3:Y:S02]  /*3da0*/  LDG.E.64 R2, [R2.64] ;  /* 0x0000002402027981 */ /* 0x000ee4000c1e1b00 */
[----:B---3--:R-:W0:Y:S02]  /*3db0*/  I2F.U64 R0, R2 ;  /* 0x0000000200007312 */ /* 0x008e240000301000 */
[----:B0-----:R-:W-:-:S04]  /*3dc0*/  F2FP.PACK_AB R0, RZ, R0 ;  /* 0x00000000ff00723e */ /* 0x001fc800000000ff */
[----:B------:R-:W-:Y:S01]  /*3dd0*/  PRMT R25, R0, 0x7610, R25 ;  /* 0x0000761000197816 */ /* 0x000fe20000000019 */
[----:B------:R-:W-:Y:S05]  /*3de0*/  BRA `(.L_x_10140) ;  /* 0x0000004000007947 */ /* 0x000fea0003800000 */
.L_x_10163:
[----:B------:R-:W3:Y:S02]  /*3df0*/  LDG.E R2, [R2.64] ;  /* 0x0000002402027981 */ /* 0x000ee4000c1e1900 */
[----:B---3--:R-:W0:Y:S02]  /*3e00*/  I2F.U32 R0, R2 ;  /* 0x0000000200007306 */ /* 0x008e240000201000 */
[----:B0-----:R-:W-:-:S04]  /*3e10*/  F2FP.PACK_AB R0, RZ, R0 ;  /* 0x00000000ff00723e */ /* 0x001fc800000000ff */
[----:B------:R-:W-:Y:S02]  /*3e20*/  PRMT R25, R0, 0x7610, R25 ;  /* 0x0000761000197816 */ /* 0x000fe40000000019 */
.L_x_10140:
        /* <DEDUP_REMOVED lines=18> */
.L_x_10171:
[----:B------:R-:W3:Y:S02]  /*3f50*/  LDG.E.U8 R2, [R2.64] ;  /* 0x0000002402027981 */ /* 0x000ee4000c1e1100 */
[----:B---3--:R0:W1:Y:S01]  /*3f60*/  I2F.U16 R23, R2 ;  /* 0x0000000200177306 */ /* 0x0080620000101000 */
[----:B------:R-:W-:Y:S05]  /*3f70*/  BRA `(.L_x_10173) ;  /* 0x00000ca000007947 */ /* 0x000fea0003800000 */
.L_x_10170:
        /* <DEDUP_REMOVED lines=9> */
.L_x_10175:
[----:B------:R-:W3:Y:S02]  /*4010*/  LDG.E R2, [R2.64] ;  /* 0x0000002402027981 */ /* 0x000ee4000c1e1900 */
[----:B---3--:R0:W1:Y:S01]  /*4020*/  I2F R23, R2 ;  /* 0x0000000200177306 */ /* 0x0080620000201400 */
[----:B------:R-:W-:Y:S05]  /*4030*/  BRA `(.L_x_10173) ;  /* 0x00000be000007947 */ /* 0x000fea0003800000 */
.L_x_10174:
[----:B------:R-:W3:Y:S02]  /*4040*/  LDG.E.U16 R2, [R2.64] ;  /* 0x0000002402027981 */ /* 0x000ee4000c1e1500 */
[----:B---3--:R0:W1:Y:S01]  /*4050*/  I2F.S16 R23, R2 ;  /* 0x0000000200177306 */ /* 0x0080620000101400 */
[----:B------:R-:W-:Y:S05]  /*4060*/  BRA `(.L_x_10173) ;  /* 0x00000bb000007947 */ /* 0x000fea0003800000 */
.L_x_10169:
        /* <DEDUP_REMOVED lines=8> */
.L_x_10177:
[----:B------:R-:W3:Y:S02]  /*40f0*/  LDG.E.U16 R2, [R2.64] ;  /* 0x0000002402027981 */ /* 0x000ee4000c1e1500 */
[----:B---3--:R-:W-:Y:S01]  /*4100*/  HADD2.F32 R23, -RZ, R2.H0_H0 ;  /* 0x20000002ff177230 */ /* 0x008fe20000004100 */
[----:B------:R-:W-:Y:S05]  /*4110*/  BRA `(.L_x_10173) ;  /* 0x00000b0000007947 */ /* 0x000fea0003800000 */
.L_x_10176:
        /* <DEDUP_REMOVED lines=8> */
.L_x_10179:
[----:B------:R-:W3:Y:S02]  /*41a0*/  LDG.E.U16 R2, [R2.64] ;  /* 0x0000002402027981 */ /* 0x000ee4000c1e1500 */
[----:B---3--:R-:W-:Y:S01]  /*41b0*/  HADD2.F32 R23, -RZ, R2.H0_H0 ;  /* 0x20000002ff177230 */ /* 0x008fe20000004100 */
[----:B------:R-:W-:Y:S05]  /*41c0*/  BRA `(.L_x_10173) ;  /* 0x00000a5000007947 */ /* 0x000fea0003800000 */
.L_x_10178:
[----:B------:R-:W3:Y:S02]  /*41d0*/  LDG.E.64 R2, [R2.64] ;  /* 0x0000002402027981 */ /* 0x000ee4000c1e1b00 */
[----:B---3--:R-:W0:Y:S01]  /*41e0*/  F2F.F32.F64 R23, R2 ;  /* 0x0000000200177310 */ /* 0x008e220000301000 */
[----:B------:R-:W0:-:S14]  /*41f0*/  DSETP.GEU.AND P0, PT, |R2|, c[0x2][0x0], PT ;  /* 0x008000000200762a */ /* 0x000e1c0003f0e200 */
[----:B0-----:R-:W-:Y:S01]  /*4200*/  @!P0 FMUL R23, R23, 1.175494350822287508e-38 ;  /* 0x0080000017178820 */ /* 0x001fe20000400000 */
[----:B------:R-:W-:Y:S05]  /*4210*/  BRA `(.L_x_10173) ;  /* 0x00000a0000007947 */ /* 0x000fea0003800000 */
.L_x_10168:
        /* <DEDUP_REMOVED lines=12> */
.L_x_10182:
[----:B------:R-:W3:Y:S02]  /*42e0*/  LDG.E.64 R2, [R2.64] ;  /* 0x0000002402027981 */ /* 0x000ee4000c1e1b00 */
[----:B---3--:R-:W0:Y:S01]  /*42f0*/  F2F.F32.F64 R23, R2 ;  /* 0x0000000200177310 */ /* 0x008e220000301000 */
[----:B------:R-:W0:-:S14]  /*4300*/  DSETP.GEU.AND P0, PT, |R2|, c[0x2][0x0], PT ;  /* 0x008000000200762a */ /* 0x000e1c0003f0e200 */
[----:B0-----:R-:W-:Y:S01]  /*4310*/  @!P0 FMUL R23, R23, 1.175494350822287508e-38 ;  /* 0x0080000017178820 */ /* 0x001fe20000400000 */
[----:B------:R-:W-:Y:S05]  /*4320*/  BRA `(.L_x_10173) ;  /* 0x000008f000007947 */ /* 0x000fea0003800000 */
.L_x_10181:
        /* <DEDUP_REMOVED lines=26> */
.L_x_10184:
        /* <DEDUP_REMOVED lines=13> */
.L_x_10183:
[----:B------:R-:W3:Y:S02]  /*45a0*/  LDG.E.U16 R2, [R2.64] ;  /* 0x0000002402027981 */ /* 0x000ee4000c1e1500 */
[----:B---3--:R-:W-:Y:S01]  /*45b0*/  PRMT R23, RZ, 0x5410, R2 ;  /* 0x00005410ff177816 */ /* 0x008fe20000000002 */
[----:B------:R-:W-:Y:S05]  /*45c0*/  BRA `(.L_x_10173) ;  /* 0x0000065000007947 */ /* 0x000fea0003800000 */
.L_x_10180:
        /* <DEDUP_REMOVED lines=11> */
.L_x_10187:
        /* <DEDUP_REMOVED lines=20> */
.L_x_10189:
[----:B------:R-:W-:Y:S05]  /*47c0*/  BSYNC B0 ;  /* 0x0000000000007941 */ /* 0x000fea0003800000 */
.L_x_10188:
[----:B------:R-:W-:Y:S01]  /*47d0*/  IMAD.SHL.U32 R2, R2, 0x100000, RZ ;  /* 0x0010000002027824 */ /* 0x000fe200078e00ff */
[----:B------:R-:W-:-:S04]  /*47e0*/  LEA R0, R0, 0x3b800000, 0x17 ;  /* 0x3b80000000007811 */ /* 0x000fc800078eb8ff */
[----:B------:R-:W-:Y:S01]  /*47f0*/  LOP3.LUT R23, R0, R2, R23, 0xfe, !PT ;  /* 0x0000000200177212 */ /* 0x000fe200078efe17 */
[----:B------:R-:W-:Y:S05]  /*4800*/  BRA `(.L_x_10173) ;  /* 0x0000041000007947 */ /* 0x000fea0003800000 */
.L_x_10186:
        /* <DEDUP_REMOVED lines=20> */
.L_x_10191:
[----:B------:R-:W-:Y:S05]  /*4950*/  BSYNC B0 ;  /* 0x0000000000007941 */ /* 0x000fea0003800000 */
.L_x_10190:
[----:B------:R-:W-:Y:S01]  /*4960*/  IMAD.SHL.U32 R2, R2, 0x200000, RZ ;  /* 0x0020000002027824 */ /* 0x000fe200078e00ff */
[----:B------:R-:W-:-:S04]  /*4970*/  LEA R0, R0, 0x37800000, 0x17 ;  /* 0x3780000000007811 */ /* 0x000fc800078eb8ff */
[----:B------:R-:W-:Y:S01]  /*4980*/  LOP3.LUT R23, R0, R2, R23, 0xfe, !PT ;  /* 0x0000000200177212 */ /* 0x000fe200078efe17 */
[----:B------:R-:W-:Y:S05]  /*4990*/  BRA `(.L_x_10173) ;  /* 0x0000028000007947 */ /* 0x000fea0003800000 */
.L_x_10185:
        /* <DEDUP_REMOVED lines=14> */
.L_x_10172:
        /* <DEDUP_REMOVED lines=21> */
.L_x_10193:
[----:B------:R-:W3:Y:S02]  /*4bd0*/  LDG.E.64 R2, [R2.64] ;  /* 0x0000002402027981 */ /* 0x000ee4000c1e1b00 */
[----:B---3--:R0:W1:Y:S01]  /*4be0*/  I2F.U64 R23, R2 ;  /* 0x0000000200177312 */ /* 0x0080620000301000 */
[----:B------:R-:W-:Y:S05]  /*4bf0*/  BRA `(.L_x_10173) ;  /* 0x0000002000007947 */ /* 0x000fea0003800000 */
.L_x_10192:
[----:B------:R-:W3:Y:S02]  /*4c00*/  LDG.E R2, [R2.64] ;  /* 0x0000002402027981 */ /* 0x000ee4000c1e1900 */
[----:B---3--:R0:W1:Y:S02]  /*4c10*/  I2F.U32 R23, R2 ;  /* 0x0000000200177306 */ /* 0x0080640000201000 */
.L_x_10173:
[----:B------:R-:W-:Y:S05]  /*4c20*/  BSYNC B6 ;  /* 0x0000000000067941 */ /* 0x000fea0003800000 */
.L_x_10167:
        /* <DEDUP_REMOVED lines=18> */
.L_x_10198:
[----:B------:R-:W3:Y:S02]  /*4d50*/  LDG.E.U8 R2, [R2.64] ;  /* 0x0000002402027981 */ /* 0x000ee4000c1e1100 */
[----:B---3--:R0:W3:Y:S01]  /*4d60*/  I2F.U16 R29, R2 ;  /* 0x00000002001d7306 */ /* 0x0080e20000101000 */
[----:B------:R-:W-:Y:S05]  /*4d70*/  BRA `(.L_x_10200) ;  /* 0x00000ca000007947 */ /* 0x000fea0003800000 */
.L_x_10197:
        /* <DEDUP_REMOVED lines=9> */
.L_x_10202:
[----:B------:R-:W3:Y:S02]  /*4e10*/  LDG.E R2, [R2.64] ;  /* 0x0000002402027981 */ /* 0x000ee4000c1e1900 */
[----:B---3--:R0:W3:Y:S01]  /*4e20*/  I2F R29, R2 ;  /* 0x00000002001d7306 */ /* 0x0080e20000201400 */
[----:B------:R-:W-:Y:S05]  /*4e30*/  BRA `(.L_x_10200) ;  /* 0x00000be000007947 */ /* 0x000fea0003800000 */
.L_x_10201:
[----:B------:R-:W3:Y:S02]  /*4e40*/  LDG.E.U16 R2, [R2.64] ;  /* 0x0000002402027981 */ /* 0x000ee4000c1e1500 */
[----:B---3--:R0:W3:Y:S01]  /*4e50*/  I2F.S16 R29, R2 ;  /* 0x00000002001d7306 */ /* 0x0080e20000101400 */
[----:B------:R-:W-:Y:S05]  /*4e60*/  BRA `(.L_x_10200) ;  /* 0x00000bb000007947 */ /* 0x000fea0003800000 */
.L_x_10196:
        /* <DEDUP_REMOVED lines=8> */
.L_x_10204:
[----:B------:R-:W3:Y:S02]  /*4ef0*/  LDG.E.U16 R2, [R2.64] ;  /* 0x0000002402027981 */ /* 0x000ee4000c1e1500 */
[----:B---3--:R-:W-:Y:S01]  /*4f00*/  HADD2.F32 R29, -RZ, R2.H0_H0 ;  /* 0x20000002ff1d7230 */ /* 0x008fe20000004100 */
[----:B------:R-:W-:Y:S05]  /*4f10*/  BRA `(.L_x_10200) ;  /* 0x00000b0000007947 */ /* 0x000fea0003800000 */
.L_x_10203:
        /* <DEDUP_REMOVED lines=8> */
.L_x_10206:
[----:B------:R-:W3:Y:S02]  /*4fa0*/  LDG.E.U16 R2, [R2.64] ;  /* 0x0000002402027981 */ /* 0x000ee4000c1e1500 */
[----:B---3--:R-:W-:Y:S01]  /*4fb0*/  HADD2.F32 R29, -RZ, R2.H0_H0 ;  /* 0x20000002ff1d7230 */ /* 0x008fe20000004100 */
[----:B------:R-:W-:Y:S05]  /*4fc0*/  BRA `(.L_x_10200) ;  /* 0x00000a5000007947 */ /* 0x000fea0003800000 */
.L_x_10205:
[----:B------:R-:W3:Y:S02]  /*4fd0*/  LDG.E.64 R2, [R2.64] ;  /* 0x0000002402027981 */ /* 0x000ee4000c1e1b00 */
[----:B---3--:R-:W0:Y:S01]  /*4fe0*/  F2F.F32.F64 R29, R2 ;  /* 0x00000002001d7310 */ /* 0x008e220000301000 */
[----:B------:R-:W0:-:S14]  /*4ff0*/  DSETP.GEU.AND P0, PT, |R2|, c[0x2][0x0], PT ;  /* 0x008000000200762a */ /* 0x000e1c0003f0e200 */
[----:B0-----:R-:W-:Y:S01]  /*5000*/  @!P0 FMUL R29, R29, 1.175494350822287508e-38 ;  /* 0x008000001d1d8820 */ /* 0x001fe20000400000 */
[----:B------:R-:W-:Y:S05]  /*5010*/  BRA `(.L_x_10200) ;  /* 0x00000a0000007947 */ /* 0x000fea0003800000 */
.L_x_10195:
        /* <DEDUP_REMOVED lines=12> */
.L_x_10209:
[----:B------:R-:W3:Y:S02]  /*50e0*/  LDG.E.64 R2, [R2.64] ;  /* 0x0000002402027981 */ /* 0x000ee4000c1e1b00 */
[----:B---3--:R-:W0:Y:S01]  /*50f0*/  F2F.F32.F64 R29, R2 ;  /* 0x00000002001d7310 */ /* 0x008e220000301000 */
[----:B------:R-:W0:-:S14]  /*5100*/  DSETP.GEU.AND P0, PT, |R2|, c[0x2][0x0], PT ;  /* 0x008000000200762a */ /* 0x000e1c0003f0e200 */
[----:B0-----:R-:W-:Y:S01]  /*5110*/  @!P0 FMUL R29, R29, 1.175494350822287508e-38 ;  /* 0x008000001d1d8820 */ /* 0x001fe20000400000 */
[----:B------:R-:W-:Y:S05]  /*5120*/  BRA `(.L_x_10200) ;  /* 0x000008f000007947 */ /* 0x000fea0003800000 */
.L_x_10208:
        /* <DEDUP_REMOVED lines=26> */
.L_x_10211:
        /* <DEDUP_REMOVED lines=13> */
.L_x_10210:
[----:B------:R-:W3:Y:S02]  /*53a0*/  LDG.E.U16 R2, [R2.64] ;  /* 0x0000002402027981 */ /* 0x000ee4000c1e1500 */
[----:B---3--:R-:W-:Y:S01]  /*53b0*/  PRMT R29, RZ, 0x5410, R2 ;  /* 0x00005410ff1d7816 */ /* 0x008fe20000000002 */
[----:B------:R-:W-:Y:S05]  /*53c0*/  BRA `(.L_x_10200) ;  /* 0x0000065000007947 */ /* 0x000fea0003800000 */
.L_x_10207:
        /* <DEDUP_REMOVED lines=11> */
.L_x_10214:
        /* <DEDUP_REMOVED lines=20> */
.L_x_10216:
[----:B------:R-:W-:Y:S05]  /*55c0*/  BSYNC B0 ;  /* 0x0000000000007941 */ /* 0x000fea0003800000 */
.L_x_10215:
[----:B------:R-:W-:Y:S01]  /*55d0*/  IMAD.SHL.U32 R2, R2, 0x100000, RZ ;  /* 0x0010000002027824 */ /* 0x000fe200078e00ff */
[----:B------:R-:W-:-:S04]  /*55e0*/  LEA R0, R0, 0x3b800000, 0x17 ;  /* 0x3b80000000007811 */ /* 0x000fc800078eb8ff */
[----:B------:R-:W-:Y:S01]  /*55f0*/  LOP3.LUT R29, R0, R2, R29, 0xfe, !PT ;  /* 0x00000002001d7212 */ /* 0x000fe200078efe1d */
[----:B------:R-:W-:Y:S05]  /*5600*/  BRA `(.L_x_10200) ;  /* 0x0000041000007947 */ /* 0x000fea0003800000 */
.L_x_10213:
        /* <DEDUP_REMOVED lines=20> */
.L_x_10218:
[----:B------:R-:W-:Y:S05]  /*5750*/  BSYNC B0 ;  /* 0x0000000000007941 */ /* 0x000fea0003800000 */
.L_x_10217:
[----:B------:R-:W-:Y:S01]  /*5760*/  IMAD.SHL.U32 R2, R2, 0x200000, RZ ;  /* 0x0020000002027824 */ /* 0x000fe200078e00ff */
[----:B------:R-:W-:-:S04]  /*5770*/  LEA R0, R0, 0x37800000, 0x17 ;  /* 0x3780000000007811 */ /* 0x000fc800078eb8ff */
[----:B------:R-:W-:Y:S01]  /*5780*/  LOP3.LUT R29, R0, R2, R29, 0xfe, !PT ;  /* 0x00000002001d7212 */ /* 0x000fe200078efe1d */
[----:B------:R-:W-:Y:S05]  /*5790*/  BRA `(.L_x_10200) ;  /* 0x0000028000007947 */ /* 0x000fea0003800000 */
.L_x_10212:
        /* <DEDUP_REMOVED lines=14> */
.L_x_10199:
        /* <DEDUP_REMOVED lines=21> */
.L_x_10220:
[----:B------:R-:W3:Y:S02]  /*59d0*/  LDG.E.64 R2, [R2.64] ;  /* 0x0000002402027981 */ /* 0x000ee4000c1e1b00 */
[----:B---3--:R0:W3:Y:S01]  /*59e0*/  I2F.U64 R29, R2 ;  /* 0x00000002001d7312 */ /* 0x0080e20000301000 */
[----:B------:R-:W-:Y:S05]  /*59f0*/  BRA `(.L_x_10200) ;  /* 0x0000002000007947 */ /* 0x000fea0003800000 */
.L_x_10219:
[----:B------:R-:W3:Y:S02]  /*5a00*/  LDG.E R2, [R2.64] ;  /* 0x0000002402027981 */ /* 0x000ee4000c1e1900 */
[----:B---3--:R0:W3:Y:S02]  /*5a10*/  I2F.U32 R29, R2 ;  /* 0x00000002001d7306 */ /* 0x0080e40000201000 */
.L_x_10200:
[----:B------:R-:W-:Y:S05]  /*5a20*/  BSYNC B6 ;  /* 0x0000000000067941 */ /* 0x000fea0003800000 */
.L_x_10194:
[----:B------:R-:W-:Y:S02]  /*5a30*/  IADD3 R17, R17, 0x80, RZ ;  /* 0x0000008011117810 */ /* 0x000fe40007ffe0ff */
.L_x_10134:
[----:B------:R-:W-:Y:S05]  /*5a40*/  BSYNC B7 ;  /* 0x0000000000077941 */ /* 0x000fea0003800000 */
.L_x_10133:
        /* <DEDUP_REMOVED lines=25> */
[----:B0-----:R-:W-:-:S04]  /*5be0*/  F2FP.PACK_AB R0, RZ, R0 ;  /* 0x00000000ff00723e */ /* 0x001fc800000000ff */
[----:B------:R-:W-:Y:S01]  /*5bf0*/  PRMT R32, R0, 0x7610, R32 ;  /* 0x0000761000207816 */ /* 0x000fe20000000020 */
[----:B------:R-:W-:Y:S05]  /*5c00*/  BRA `(.L_x_10228) ;  /* 0x00000f2000007947 */ /* 0x000fea0003800000 */
.L_x_10226:
[----:B------:R-:W4:Y:S02]  /*5c10*/  LDG.E.U8 R2, [R2.64] ;  /* 0x0000002402027981 */ /* 0x000f24000c1e1100 */
[----:B----4-:R-:W0:Y:S02]  /*5c20*/  I2F.U16 R0, R2 ;  /* 0x0000000200007306 */ /* 0x010e240000101000 */
[----:B0-----:R-:W-:-:S04]  /*5c30*/  F2FP.PACK_AB R0, RZ, R0 ;  /* 0x00000000ff00723e */ /* 0x001fc800000000ff */
[----:B------:R-:W-:Y:S01]  /*5c40*/  PRMT R32, R0, 0x7610, R32 ;  /* 0x0000761000207816 */ /* 0x000fe20000000020 */
[----:B------:R-:W-:Y:S05]  /*5c50*/  BRA `(.L_x_10228) ;  /* 0x00000ed000007947 */ /* 0x000fea0003800000 */
.L_x_10225:
        /* <DEDUP_REMOVED lines=8> */
[----:B0-----:R-:W-:-:S04]  /*5ce0*/  F2FP.PACK_AB R0, RZ, R0 ;  /* 0x00000000ff00723e */ /* 0x001fc800000000ff */
[----:B------:R-:W-:Y:S01]  /*5cf0*/  PRMT R32, R0, 0x7610, R32 ;  /* 0x0000761000207816 */ /* 0x000fe20000000020 */
[----:B------:R-:W-:Y:S05]  /*5d00*/  BRA `(.L_x_10228) ;  /* 0x00000e2000007947 */ /* 0x000fea0003800000 */
.L_x_10230:
[----:B------:R-:W4:Y:S02]  /*5d10*/  LDG.E R2, [R2.64] ;  /* 0x0000002402027981 */ /* 0x000f24000c1e1900 */
[----:B----4-:R-:W0:Y:S02]  /*5d20*/  I2F R0, R2 ;  /* 0x0000000200007306 */ /* 0x010e240000201400 */
[----:B0-----:R-:W-:-:S04]  /*5d30*/  F2FP.PACK_AB R0, RZ, R0 ;  /* 0x00000000ff00723e */ /* 0x001fc800000000ff */
[----:B------:R-:W-:Y:S01]  /*5d40*/  PRMT R32, R0, 0x7610, R32 ;  /* 0x0000761000207816 */ /* 0x000fe20000000020 */
[----:B------:R-:W-:Y:S05]  /*5d50*/  BRA `(.L_x_10228) ;  /* 0x00000dd000007947 */ /* 0x000fea0003800000 */
.L_x_10229:
[----:B------:R-:W4:Y:S02]  /*5d60*/  LDG.E.U16 R2, [R2.64] ;  /* 0x0000002402027981 */ /* 0x000f24000c1e1500 */
[----:B----4-:R-:W0:Y:S02]  /*5d70*/  I2F.S16 R0, R2 ;  /* 0x0000000200007306 */ /* 0x010e240000101400 */
[----:B0-----:R-:W-:-:S04]  /*5d80*/  F2FP.PACK_AB R0, RZ, R0 ;  /* 0x00000000ff00723e */ /* 0x001fc800000000ff */
[----:B------:R-:W-:Y:S01]  /*5d90*/  PRMT R32, R0, 0x7610, R32 ;  /* 0x0000761000207816 */ /* 0x000fe20000000020 */
[----:B------:R-:W-:Y:S05]  /*5da0*/  BRA `(.L_x_10228) ;  /* 0x00000d8000007947 */ /* 0x000fea0003800000 */
.L_x_10224:
[----:B------:R-:W-:-:S13]  /*5db0*/  ISETP.GT.AND P0, PT, R0, 0x6, PT ;  /* 0x000000060000780c */ /* 0x000fda0003f04270 */
[----:B------:R-:W-:Y:S05]  /*5dc0*/  @P0 BRA `(.L_x_10231) ;  /* 0x0000009000000947 */ /* 0x000fea0003800000 */
[----:B------:R-:W-:-:S13]  /*5dd0*/  ISETP.NE.AND P0, PT, R0, 0x5, PT ;  /* 0x000000050000780c */ /* 0x000fda0003f05270 */
[----:B------:R-:W-:Y:S05]  /*5de0*/  @!P0 BRA `(.L_x_10232) ;  /* 0x0000005000008947 */ /* 0x000fea0003800000 */
[----:B------:R-:W-:-:S13]  /*5df0*/  ISETP.NE.AND P0, PT, R0, 0x6, PT ;  /* 0x000000060000780c */ /* 0x000fda0003f05270 */
[----:B------:R-:W-:Y:S05]  /*5e00*/  @P0 BRA `(.L_x_10227) ;  /* 0x00000b4000000947 */ /* 0x000fea0003800000 */
[----:B------:R-:W4:Y:S02]  /*5e10*/  LDG.E R2, [R2.64] ;  /* 0x0000002402027981 */ /* 0x000f24000c1e1900 */
[----:B----4-:R-:W-:Y:S01]  /*5e20*/  F2FP.PACK_AB R32, RZ, R2 ;  /* 0x00000002ff20723e */ /* 0x010fe200000000ff */
[----:B------:R-:W-:Y:S05]  /*5e30*/  BRA `(.L_x_10228) ;  /* 0x00000cf000007947 */ /* 0x000fea0003800000 */
.L_x_10232:
[----:B------:R0:W5:Y:S01]  /*5e40*/  LDG.E.U16 R32, [R2.64] ;  /* 0x0000002402207981 */ /* 0x000162000c1e1500 */
[----:B------:R-:W-:Y:S05]  /*5e50*/  BRA `(.L_x_10228) ;  /* 0x00000cd000007947 */ /* 0x000fea0003800000 */
.L_x_10231:
[----:B------:R-:W-:-:S13]  /*5e60*/  ISETP.NE.AND P0, PT, R0, 0x7, PT ;  /* 0x000000070000780c */ /* 0x000fda0003f05270 */
[----:B------:R-:W-:Y:S05]  /*5e70*/  @!P0 BRA `(.L_x_10233) ;  /* 0x0000009000008947 */ /* 0x000fea0003800000 */
[----:B------:R-:W-:-:S13]  /*5e80*/  ISETP.NE.AND P0, PT, R0, 0x8, PT ;  /* 0x000000080000780c */ /* 0x000fda0003f05270 */
[----:B------:R-:W-:Y:S05]  /*5e90*/  @!P0 BRA `(.L_x_10234) ;  /* 0x0000005000008947 */ /* 0x000fea0003800000 */
[----:B------:R-:W-:-:S13]  /*5ea0*/  ISETP.NE.AND P0, PT, R0, 0x9, PT ;  /* 0x000000090000780c */ /* 0x000fda0003f05270 */
[----:B------:R-:W-:Y:S05]  /*5eb0*/  @P0 BRA `(.L_x_10227) ;  /* 0x00000a9000000947 */ /* 0x000fea0003800000 */
[----:B------:R-:W4:Y:S02]  /*5ec0*/  LDG.E R2, [R2.64] ;  /* 0x0000002402027981 */ /* 0x000f24000c1e1900 */
[----:B----4-:R-:W-:Y:S01]  /*5ed0*/  F2FP.PACK_AB R32, RZ, R2 ;  /* 0x00000002ff20723e */ /* 0x010fe200000000ff */
[----:B------:R-:W-:Y:S05]  /*5ee0*/  BRA `(.L_x_10228) ;  /* 0x00000c4000007947 */ /* 0x000fea0003800000 */
.L_x_10234:
[----:B------:R0:W5:Y:S01]  /*5ef0*/  LDG.E.U16 R32, [R2.64] ;  /* 0x0000002402207981 */ /* 0x000162000c1e1500 */
[----:B------:R-:W-:Y:S05]  /*5f00*/  BRA `(.L_x_10228) ;  /* 0x00000c2000007947 */ /* 0x000fea0003800000 */
.L_x_10233:
[----:B------:R-:W4:Y:S02]  /*5f10*/  LDG.E.64 R2, [R2.64] ;  /* 0x0000002402027981 */ /* 0x000f24000c1e1b00 */
[----:B----4-:R-:W0:Y:S01]  /*5f20*/  F2F.F32.F64 R0, R2 ;  /* 0x0000000200007310 */ /* 0x010e220000301000 */
[----:B------:R-:W0:-:S14]  /*5f30*/  DSETP.GEU.AND P0, PT, |R2|, c[0x2][0x0], PT ;  /* 0x008000000200762a */ /* 0x000e1c0003f0e200 */
[----:B0-----:R-:W-:-:S05]  /*5f40*/  @!P0 FMUL R0, R0, 1.175494350822287508e-38 ;  /* 0x0080000000008820 */ /* 0x001fca0000400000 */
[----:B------:R-:W-:-:S04]  /*5f50*/  F2FP.PACK_AB R0, RZ, R0 ;  /* 0x00000000ff00723e */ /* 0x000fc800000000ff */
[----:B------:R-:W-:Y:S01]  /*5f60*/  PRMT R32, R0, 0x7610, R32 ;  /* 0x0000761000207816 */ /* 0x000fe20000000020 */
[----:B------:R-:W-:Y:S05]  /*5f70*/  BRA `(.L_x_10228) ;  /* 0x00000bb000007947 */ /* 0x000fea0003800000 */
.L_x_10223:
        /* <DEDUP_REMOVED lines=11> */
[----:B------:R-:W-:-:S04]  /*6030*/  F2FP.PACK_AB R0, RZ, R0 ;  /* 0x00000000ff00723e */ /* 0x000fc800000000ff */
[----:B------:R-:W-:Y:S01]  /*6040*/  PRMT R32, R0, 0x7610, R32 ;  /* 0x0000761000207816 */ /* 0x000fe20000000020 */
[----:B------:R-:W-:Y:S05]  /*6050*/  BRA `(.L_x_10228) ;  /* 0x00000ad000007947 */ /* 0x000fea0003800000 */
.L_x_10237:
[----:B------:R-:W4:Y:S02]  /*6060*/  LDG.E.64 R2, [R2.64] ;  /* 0x0000002402027981 */ /* 0x000f24000c1e1b00 */
[----:B----4-:R-:W0:Y:S01]  /*6070*/  F2F.F32.F64 R0, R2 ;  /* 0x0000000200007310 */ /* 0x010e220000301000 */
[----:B------:R-:W0:-:S14]  /*6080*/  DSETP.GEU.AND P0, PT, |R2|, c[0x2][0x0], PT ;  /* 0x008000000200762a */ /* 0x000e1c0003f0e200 */
[----:B0-----:R-:W-:-:S05]  /*6090*/  @!P0 FMUL R0, R0, 1.175494350822287508e-38 ;  /* 0x0080000000008820 */ /* 0x001fca0000400000 */
[----:B------:R-:W-:-:S04]  /*60a0*/  F2FP.PACK_AB R0, RZ, R0 ;  /* 0x00000000ff00723e */ /* 0x000fc800000000ff */
[----:B------:R-:W-:Y:S01]  /*60b0*/  PRMT R32, R0, 0x7610, R32 ;  /* 0x0000761000207816 */ /* 0x000fe20000000020 */
[----:B------:R-:W-:Y:S05]  /*60c0*/  BRA `(.L_x_10228) ;  /* 0x00000a6000007947 */ /* 0x000fea0003800000 */
.L_x_10236:
        /* <DEDUP_REMOVED lines=28> */
.L_x_10239:
        /* <DEDUP_REMOVED lines=15> */
.L_x_10238:
[----:B------:R-:W4:Y:S02]  /*6380*/  LDG.E.U16 R0, [R2.64] ;  /* 0x0000002402007981 */ /* 0x000f24000c1e1500 */
[----:B----4-:R-:W-:-:S04]  /*6390*/  PRMT R0, RZ, 0x5410, R0 ;  /* 0x00005410ff007816 */ /* 0x010fc80000000000 */
[----:B------:R-:W-:-:S04]  /*63a0*/  F2FP.PACK_AB R0, RZ, R0 ;  /* 0x00000000ff00723e */ /* 0x000fc800000000ff */
[----:B------:R-:W-:Y:S01]  /*63b0*/  PRMT R32, R0, 0x7610, R32 ;  /* 0x0000761000207816 */ /* 0x000fe20000000020 */
[----:B------:R-:W-:Y:S05]  /*63c0*/  BRA `(.L_x_10228) ;  /* 0x0000076000007947 */ /* 0x000fea0003800000 */
.L_x_10235:
        /* <DEDUP_REMOVED lines=10> */
[----:B0-----:R-:W-:Y:S01]  /*6470*/  F2FP.PACK_AB R32, RZ, R0 ;  /* 0x00000000ff20723e */ /* 0x001fe200000000ff */
[----:B------:R-:W-:Y:S05]  /*6480*/  BRA `(.L_x_10228) ;  /* 0x000006a000007947 */ /* 0x000fea0003800000 */
.L_x_10242:
        /* <DEDUP_REMOVED lines=21> */
.L_x_10246:
[----:B------:R-:W-:Y:S05]  /*65e0*/  BSYNC B1 ;  /* 0x0000000000017941 */ /* 0x000fea0003800000 */
.L_x_10245:
[----:B------:R-:W-:Y:S01]  /*65f0*/  LEA R3, R0, 0x3b800000, 0x17 ;  /* 0x3b80000000037811 */ /* 0x000fe200078eb8ff */
[----:B------:R-:W-:-:S05]  /*6600*/  IMAD.SHL.U32 R0, R2, 0x100000, RZ ;  /* 0x0010000002007824 */ /* 0x000fca00078e00ff */
[----:B------:R-:W-:Y:S02]  /*6610*/  LOP3.LUT R0, R3, R0, R4, 0xfe, !PT ;  /* 0x0000000003007212 */ /* 0x000fe400078efe04 */
.L_x_10244:
[----:B------:R-:W-:Y:S05]  /*6620*/  BSYNC B0 ;  /* 0x0000000000007941 */ /* 0x000fea0003800000 */
.L_x_10243:
[----:B------:R-:W-:-:S04]  /*6630*/  F2FP.PACK_AB R0, RZ, R0 ;  /* 0x00000000ff00723e */ /* 0x000fc800000000ff */
[----:B------:R-:W-:Y:S01]  /*6640*/  PRMT R32, R0, 0x7610, R32 ;  /* 0x0000761000207816 */ /* 0x000fe20000000020 */
[----:B------:R-:W-:Y:S05]  /*6650*/  BRA `(.L_x_10228) ;  /* 0x000004d000007947 */ /* 0x000fea0003800000 */
.L_x_10241:
        /* <DEDUP_REMOVED lines=21> */
.L_x_10250:
[----:B------:R-:W-:Y:S05]  /*67b0*/  BSYNC B1 ;  /* 0x0000000000017941 */ /* 0x000fea0003800000 */
.L_x_10249:
[----:B------:R-:W-:Y:S01]  /*67c0*/  LEA R3, R0, 0x37800000, 0x17 ;  /* 0x3780000000037811 */ /* 0x000fe200078eb8ff */
[----:B------:R-:W-:-:S05]  /*67d0*/  IMAD.SHL.U32 R0, R2, 0x200000, RZ ;  /* 0x0020000002007824 */ /* 0x000fca00078e00ff */
[----:B------:R-:W-:Y:S02]  /*67e0*/  LOP3.LUT R0, R3, R0, R4, 0xfe, !PT ;  /* 0x0000000003007212 */ /* 0x000fe400078efe04 */
.L_x_10248:
[----:B------:R-:W-:Y:S05]  /*67f0*/  BSYNC B0 ;  /* 0x0000000000007941 */ /* 0x000fea0003800000 */
.L_x_10247:
[----:B------:R-:W-:-:S04]  /*6800*/  F2FP.PACK_AB R0, RZ, R0 ;  /* 0x00000000ff00723e */ /* 0x000fc800000000ff */
[----:B------:R-:W-:Y:S01]  /*6810*/  PRMT R32, R0, 0x7610, R32 ;  /* 0x0000761000207816 */ /* 0x000fe20000000020 */
[----:B------:R-:W-:Y:S05]  /*6820*/  BRA `(.L_x_10228) ;  /* 0x0000030000007947 */ /* 0x000fea0003800000 */
.L_x_10240:
        /* <DEDUP_REMOVED lines=14> */
.L_x_10254:
[----:B------:R-:W-:Y:S05]  /*6910*/  BSYNC B0 ;  /* 0x0000000000007941 */ /* 0x000fea0003800000 */
.L_x_10253:
[----:B------:R-:W-:-:S04]  /*6920*/  F2FP.PACK_AB R0, RZ, R0 ;  /* 0x00000000ff00723e */ /* 0x000fc800000000ff */
[----:B------:R-:W-:Y:S01]  /*6930*/  PRMT R32, R0, 0x7610, R32 ;  /* 0x0000761000207816 */ /* 0x000fe20000000020 */
[----:B------:R-:W-:Y:S05]  /*6940*/  BRA `(.L_x_10228) ;  /* 0x000001e000007947 */ /* 0x000fea0003800000 */
.L_x_10227:
        /* <DEDUP_REMOVED lines=21> */
.L_x_10252:
[----:B------:R-:W4:Y:S02]  /*6aa0*/  LDG.E.64 R2, [R2.64] ;  /* 0x0000002402027981 */ /* 0x000f24000c1e1b00 */
[----:B----4-:R-:W0:Y:S02]  /*6ab0*/  I2F.U64 R0, R2 ;  /* 0x0000000200007312 */ /* 0x010e240000301000 */
[----:B0-----:R-:W-:-:S04]  /*6ac0*/  F2FP.PACK_AB R0, RZ, R0 ;  /* 0x00000000ff00723e */ /* 0x001fc800000000ff */
[----:B------:R-:W-:Y:S01]  /*6ad0*/  PRMT R32, R0, 0x7610, R32 ;  /* 0x0000761000207816 */ /* 0x000fe20000000020 */
[----:B------:R-:W-:Y:S05]  /*6ae0*/  BRA `(.L_x_10228) ;  /* 0x0000004000007947 */ /* 0x000fea0003800000 */
.L_x_10251:
[----:B------:R-:W4:Y:S02]  /*6af0*/  LDG.E R2, [R2.64] ;  /* 0x0000002402027981 */ /* 0x000f24000c1e1900 */
[----:B----4-:R-:W0:Y:S02]  /*6b00*/  I2F.U32 R0, R2 ;  /* 0x0000000200007306 */ /* 0x010e240000201000 */
[----:B0-----:R-:W-:-:S04]  /*6b10*/  F2FP.PACK_AB R0, RZ, R0 ;  /* 0x00000000ff00723e */ /* 0x001fc800000000ff */
[----:B------:R-:W-:Y:S02]  /*6b20*/  PRMT R32, R0, 0x7610, R32 ;  /* 0x0000761000207816 */ /* 0x000fe40000000020 */
.L_x_10228:
        /* <DEDUP_REMOVED lines=18> */
.L_x_10259:
[----:B------:R-:W4:Y:S02]  /*6c50*/  LDG.E.U8 R2, [R2.64] ;  /* 0x0000002402027981 */ /* 0x000f24000c1e1100 */
[----:B----4-:R0:W4:Y:S01]  /*6c60*/  I2F.U16 R33, R2 ;  /* 0x0000000200217306 */ /* 0x0101220000101000 */
[----:B------:R-:W-:Y:S05]  /*6c70*/  BRA `(.L_x_10261) ;  /* 0x00000ca000007947 */ /* 0x000fea0003800000 */
.L_x_10258:
        /* <DEDUP_REMOVED lines=9> */
.L_x_10263:
[----:B------:R-:W4:Y:S02]  /*6d10*/  LDG.E R2, [R2.64] ;  /* 0x0000002402027981 */ /* 0x000f24000c1e1900 */
[----:B----4-:R0:W4:Y:S01]  /*6d20*/  I2F R33, R2 ;  /* 0x0000000200217306 */ /* 0x0101220000201400 */
[----:B------:R-:W-:Y:S05]  /*6d30*/  BRA `(.L_x_10261) ;  /* 0x00000be000007947 */ /* 0x000fea0003800000 */
.L_x_10262:
[----:B------:R-:W4:Y:S02]  /*6d40*/  LDG.E.U16 R2, [R2.64] ;  /* 0x0000002402027981 */ /* 0x000f24000c1e1500 */
[----:B----4-:R0:W4:Y:S01]  /*6d50*/  I2F.S16 R33, R2 ;  /* 0x0000000200217306 */ /* 0x0101220000101400 */
[----:B------:R-:W-:Y:S05]  /*6d60*/  BRA `(.L_x_10261) ;  /* 0x00000bb000007947 */ /* 0x000fea0003800000 */
.L_x_10257:
        /* <DEDUP_REMOVED lines=8> */
.L_x_10265:
[----:B------:R-:W4:Y:S02]  /*6df0*/  LDG.E.U16 R2, [R2.64] ;  /* 0x0000002402027981 */ /* 0x000f24000c1e1500 */
[----:B----4-:R-:W-:Y:S01]  /*6e00*/  HADD2.F32 R33, -RZ, R2.H0_H0 ;  /* 0x20000002ff217230 */ /* 0x010fe20000004100 */
[----:B------:R-:W-:Y:S05]  /*6e10*/  BRA `(.L_x_10261) ;  /* 0x00000b0000007947 */ /* 0x000fea0003800000 */
.L_x_10264:
        /* <DEDUP_REMOVED lines=8> */
.L_x_10267:
[----:B------:R-:W4:Y:S02]  /*6ea0*/  LDG.E.U16 R2, [R2.64] ;  /* 0x0000002402027981 */ /* 0x000f24000c1e1500 */
[----:B----4-:R-:W-:Y:S01]  /*6eb0*/  HADD2.F32 R33, -RZ, R2.H0_H0 ;  /* 0x20000002ff217230 */ /* 0x010fe20000004100 */
[----:B------:R-:W-:Y:S05]  /*6ec0*/  BRA `(.L_x_10261) ;  /* 0x00000a5000007947 */ /* 0x000fea0003800000 */
.L_x_10266:
[----:B------:R-:W4:Y:S02]  /*6ed0*/  LDG.E.64 R2, [R2.64] ;  /* 0x0000002402027981 */ /* 0x000f24000c1e1b00 */
[----:B----4-:R-:W0:Y:S01]  /*6ee0*/  F2F.F32.F64 R33, R2 ;  /* 0x0000000200217310 */ /* 0x010e220000301000 */
[----:B------:R-:W0:-:S14]  /*6ef0*/  DSETP.GEU.AND P0, PT, |R2|, c[0x2][0x0], PT ;  /* 0x008000000200762a */ /* 0x000e1c0003f0e200 */
[----:B0-----:R-:W-:Y:S01]  /*6f00*/  @!P0 FMUL R33, R33, 1.175494350822287508e-38 ;  /* 0x0080000021218820 */ /* 0x001fe20000400000 */
[----:B------:R-:W-:Y:S05]  /*6f10*/  BRA `(.L_x_10261) ;  /* 0x00000a0000007947 */ /* 0x000fea0003800000 */
.L_x_10256:
        /* <DEDUP_REMOVED lines=12> */
.L_x_10270:
[----:B------:R-:W4:Y:S02]  /*6fe0*/  LDG.E.64 R2, [R2.64] ;  /* 0x0000002402027981 */ /* 0x000f24000c1e1b00 */
[----:B----4-:R-:W0:Y:S01]  /*6ff0*/  F2F.F32.F64 R33, R2 ;  /* 0x0000000200217310 */ /* 0x010e220000301000 */
[----:B------:R-:W0:-:S14]  /*7000*/  DSETP.GEU.AND P0, PT, |R2|, c[0x2][0x0], PT ;  /* 0x008000000200762a */ /* 0x000e1c0003f0e200 */
[----:B0-----:R-:W-:Y:S01]  /*7010*/  @!P0 FMUL R33, R33, 1.175494350822287508e-38 ;  /* 0x0080000021218820 */ /* 0x001fe20000400000 */
[----:B------:R-:W-:Y:S05]  /*7020*/  BRA `(.L_x_10261) ;  /* 0x000008f000007947 */ /* 0x000fea0003800000 */
.L_x_10269:
        /* <DEDUP_REMOVED lines=26> */
.L_x_10272:
        /* <DEDUP_REMOVED lines=13> */
.L_x_10271:
[----:B------:R-:W4:Y:S02]  /*72a0*/  LDG.E.U16 R2, [R2.64] ;  /* 0x0000002402027981 */ /* 0x000f24000c1e1500 */
[----:B----4-:R-:W-:Y:S01]  /*72b0*/  PRMT R33, RZ, 0x5410, R2 ;  /* 0x00005410ff217816 */ /* 0x010fe20000000002 */
[----:B------:R-:W-:Y:S05]  /*72c0*/  BRA `(.L_x_10261) ;  /* 0x0000065000007947 */ /* 0x000fea0003800000 */
.L_x_10268:
        /* <DEDUP_REMOVED lines=11> */
.L_x_10275:
        /* <DEDUP_REMOVED lines=20> */
.L_x_10277:
[----:B------:R-:W-:Y:S05]  /*74c0*/  BSYNC B0 ;  /* 0x0000000000007941 */ /* 0x000fea0003800000 */
.L_x_10276:
[----:B------:R-:W-:Y:S01]  /*74d0*/  IMAD.SHL.U32 R2, R2, 0x100000, RZ ;  /* 0x0010000002027824 */ /* 0x000fe200078e00ff */
[----:B------:R-:W-:-:S04]  /*74e0*/  LEA R0, R0, 0x3b800000, 0x17 ;  /* 0x3b80000000007811 */ /* 0x000fc800078eb8ff */
[----:B------:R-:W-:Y:S01]  /*74f0*/  LOP3.LUT R33, R0, R2, R33, 0xfe, !PT ;  /* 0x0000000200217212 */ /* 0x000fe200078efe21 */
[----:B------:R-:W-:Y:S05]  /*7500*/  BRA `(.L_x_10261) ;  /* 0x0000041000007947 */ /* 0x000fea0003800000 */
.L_x_10274:
        /* <DEDUP_REMOVED lines=20> */
.L_x_10279:
[----:B------:R-:W-:Y:S05]  /*7650*/  BSYNC B0 ;  /* 0x0000000000007941 */ /* 0x000fea0003800000 */
.L_x_10278:
[----:B------:R-:W-:Y:S01]  /*7660*/  IMAD.SHL.U32 R2, R2, 0x200000, RZ ;  /* 0x0020000002027824 */ /* 0x000fe200078e00ff */
[----:B------:R-:W-:-:S04]  /*7670*/  LEA R0, R0, 0x37800000, 0x17 ;  /* 0x3780000000007811 */ /* 0x000fc800078eb8ff */
[----:B------:R-:W-:Y:S01]  /*7680*/  LOP3.LUT R33, R0, R2, R33, 0xfe, !PT ;  /* 0x0000000200217212 */ /* 0x000fe200078efe21 */
[----:B------:R-:W-:Y:S05]  /*7690*/  BRA `(.L_x_10261) ;  /* 0x0000028000007947 */ /* 0x000fea0003800000 */
.L_x_10273:
        /* <DEDUP_REMOVED lines=14> */
.L_x_10260:
        /* <DEDUP_REMOVED lines=21> */
.L_x_10281:
[----:B------:R-:W4:Y:S02]  /*78d0*/  LDG.E.64 R2, [R2.64] ;  /* 0x0000002402027981 */ /* 0x000f24000c1e1b00 */
[----:B----4-:R0:W4:Y:S01]  /*78e0*/  I2F.U64 R33, R2 ;  /* 0x0000000200217312 */ /* 0x0101220000301000 */
[----:B------:R-:W-:Y:S05]  /*78f0*/  BRA `(.L_x_10261) ;  /* 0x0000002000007947 */ /* 0x000fea0003800000 */
.L_x_10280:
[----:B------:R-:W4:Y:S02]  /*7900*/  LDG.E R2, [R2.64] ;  /* 0x0000002402027981 */ /* 0x000f24000c1e1900 */
[----:B----4-:R0:W4:Y:S02]  /*7910*/  I2F.U32 R33, R2 ;  /* 0x0000000200217306 */ /* 0x0101240000201000 */
.L_x_10261:
[----:B------:R-:W-:Y:S05]  /*7920*/  BSYNC B6 ;  /* 0x0000000000067941 */ /* 0x000fea0003800000 */
.L_x_10255:
        /* <DEDUP_REMOVED lines=18> */
.L_x_10286:
[----:B----4-:R-:W4:Y:S02]  /*7a50*/  LDG.E.U8 R2, [R2.64] ;  /* 0x0000002402027981 */ /* 0x010f24000c1e1100 */
[----:B----4-:R0:W4:Y:S01]  /*7a60*/  I2F.U16 R34, R2 ;  /* 0x0000000200227306 */ /* 0x0101220000101000 */
[----:B------:R-:W-:Y:S05]  /*7a70*/  BRA `(.L_x_10288) ;  /* 0x00000ca000007947 */ /* 0x000fea0003800000 */
.L_x_10285:
        /* <DEDUP_REMOVED lines=9> */
.L_x_10290:
[----:B----4-:R-:W4:Y:S02]  /*7b10*/  LDG.E R2, [R2.64] ;  /* 0x0000002402027981 */ /* 0x010f24000c1e1900 */
[----:B----4-:R0:W4:Y:S01]  /*7b20*/  I2F R34, R2 ;  /* 0x0000000200227306 */ /* 0x0101220000201400 */
[----:B------:R-:W-:Y:S05]  /*7b30*/  BRA `(.L_x_10288) ;  /* 0x00000be000007947 */ /* 0x000fea0003800000 */
.L_x_10289:
[----:B----4-:R-:W4:Y:S02]  /*7b40*/  LDG.E.U16 R2, [R2.64] ;  /* 0x0000002402027981 */ /* 0x010f24000c1e1500 */
[----:B----4-:R0:W4:Y:S01]  /*7b50*/  I2F.S16 R34, R2 ;  /* 0x0000000200227306 */ /* 0x0101220000101400 */
[----:B------:R-:W-:Y:S05]  /*7b60*/  BRA `(.L_x_10288) ;  /* 0x00000bb000007947 */ /* 0x000fea0003800000 */
.L_x_10284:
        /* <DEDUP_REMOVED lines=8> */
.L_x_10292:
[----:B----4-:R-:W4:Y:S02]  /*7bf0*/  LDG.E.U16 R2, [R2.64] ;  /* 0x0000002402027981 */ /* 0x010f24000c1e1500 */
[----:B----4-:R-:W-:Y:S01]  /*7c00*/  HADD2.F32 R34, -RZ, R2.H0_H0 ;  /* 0x20000002ff227230 */ /* 0x010fe20000004100 */
[----:B------:R-:W-:Y:S05]  /*7c10*/  BRA `(.L_x_10288) ;  /* 0x00000b0000007947 */ /* 0x000fea0003800000 */
.L_x_10291:
        /* <DEDUP_REMOVED lines=8> */
.L_x_10294:
[----:B----4-:R-:W4:Y:S02]  /*7ca0*/  LDG.E.U16 R2, [R2.64] ;  /* 0x0000002402027981 */ /* 0x010f24000c1e1500 */
[----:B----4-:R-:W-:Y:S01]  /*7cb0*/  HADD2.F32 R34, -RZ, R2.H0_H0 ;  /* 0x20000002ff227230 */ /* 0x010fe20000004100 */
[----:B------:R-:W-:Y:S05]  /*7cc0*/  BRA `(.L_x_10288) ;  /* 0x00000a5000007947 */ /* 0x000fea0003800000 */
.L_x_10293:
[----:B----4-:R-:W4:Y:S02]  /*7cd0*/  LDG.E.64 R2, [R2.64] ;  /* 0x0000002402027981 */ /* 0x010f24000c1e1b00 */
[----:B----4-:R-:W0:Y:S01]  /*7ce0*/  F2F.F32.F64 R34, R2 ;  /* 0x0000000200227310 */ /* 0x010e220000301000 */
[----:B------:R-:W0:-:S14]  /*7cf0*/  DSETP.GEU.AND P0, PT, |R2|, c[0x2][0x0], PT ;  /* 0x008000000200762a */ /* 0x000e1c0003f0e200 */
[----:B0-----:R-:W-:Y:S01]  /*7d00*/  @!P0 FMUL R34, R34, 1.175494350822287508e-38 ;  /* 0x0080000022228820 */ /* 0x001fe20000400000 */
[----:B------:R-:W-:Y:S05]  /*7d10*/  BRA `(.L_x_10288) ;  /* 0x00000a0000007947 */ /* 0x000fea0003800000 */
.L_x_10283:
        /* <DEDUP_REMOVED lines=12> */
.L_x_10297:
[----:B----4-:R-:W4:Y:S02]  /*7de0*/  LDG.E.64 R2, [R2.64] ;  /* 0x0000002402027981 */ /* 0x010f24000c1e1b00 */
[----:B----4-:R-:W0:Y:S01]  /*7df0*/  F2F.F32.F64 R34, R2 ;  /* 0x0000000200227310 */ /* 0x010e220000301000 */
[----:B------:R-:W0:-:S14]  /*7e00*/  DSETP.GEU.AND P0, PT, |R2|, c[0x2][0x0], PT ;  /* 0x008000000200762a */ /* 0x000e1c0003f0e200 */
[----:B0-----:R-:W-:Y:S01]  /*7e10*/  @!P0 FMUL R34, R34, 1.175494350822287508e-38 ;  /* 0x0080000022228820 */ /* 0x001fe20000400000 */
[----:B------:R-:W-:Y:S05]  /*7e20*/  BRA `(.L_x_10288) ;  /* 0x000008f000007947 */ /* 0x000fea0003800000 */
.L_x_10296:
        /* <DEDUP_REMOVED lines=26> */
.L_x_10299:
        /* <DEDUP_REMOVED lines=13> */
.L_x_10298:
[----:B----4-:R-:W4:Y:S02]  /*80a0*/  LDG.E.U16 R2, [R2.64] ;  /* 0x0000002402027981 */ /* 0x010f24000c1e1500 */
[----:B----4-:R-:W-:Y:S01]  /*80b0*/  PRMT R34, RZ, 0x5410, R2 ;  /* 0x00005410ff227816 */ /* 0x010fe20000000002 */
[----:B------:R-:W-:Y:S05]  /*80c0*/  BRA `(.L_x_10288) ;  /* 0x0000065000007947 */ /* 0x000fea0003800000 */
.L_x_10295:
        /* <DEDUP_REMOVED lines=11> */
.L_x_10302:
        /* <DEDUP_REMOVED lines=20> */
.L_x_10304:
[----:B------:R-:W-:Y:S05]  /*82c0*/  BSYNC B0 ;  /* 0x0000000000007941 */ /* 0x000fea0003800000 */
.L_x_10303:
[----:B------:R-:W-:Y:S01]  /*82d0*/  IMAD.SHL.U32 R2, R2, 0x100000, RZ ;  /* 0x0010000002027824 */ /* 0x000fe200078e00ff */
[----:B------:R-:W-:-:S04]  /*82e0*/  LEA R3, R0, 0x3b800000, 0x17 ;  /* 0x3b80000000037811 */ /* 0x000fc800078eb8ff */
[----:B------:R-:W-:Y:S01]  /*82f0*/  LOP3.LUT R34, R3, R2, R34, 0xfe, !PT ;  /* 0x0000000203227212 */ /* 0x000fe200078efe22 */
[----:B------:R-:W-:Y:S05]  /*8300*/  BRA `(.L_x_10288) ;  /* 0x0000041000007947 */ /* 0x000fea0003800000 */
.L_x_10301:
        /* <DEDUP_REMOVED lines=20> */
.L_x_10306:
[----:B------:R-:W-:Y:S05]  /*8450*/  BSYNC B0 ;  /* 0x0000000000007941 */ /* 0x000fea0003800000 */
.L_x_10305:
[----:B------:R-:W-:Y:S01]  /*8460*/  IMAD.SHL.U32 R2, R2, 0x200000, RZ ;  /* 0x0020000002027824 */ /* 0x000fe200078e00ff */
[----:B------:R-:W-:-:S04]  /*8470*/  LEA R3, R0, 0x37800000, 0x17 ;  /* 0x3780000000037811 */ /* 0x000fc800078eb8ff */
[----:B------:R-:W-:Y:S01]  /*8480*/  LOP3.LUT R34, R3, R2, R34, 0xfe, !PT ;  /* 0x0000000203227212 */ /* 0x000fe200078efe22 */
[----:B------:R-:W-:Y:S05]  /*8490*/  BRA `(.L_x_10288) ;  /* 0x0000028000007947 */ /* 0x000fea0003800000 */
.L_x_10300:
        /* <DEDUP_REMOVED lines=14> */
.L_x_10287:
        /* <DEDUP_REMOVED lines=21> */
.L_x_10308:
[----:B----4-:R-:W4:Y:S02]  /*86d0*/  LDG.E.64 R34, [R2.64] ;  /* 0x0000002402227981 */ /* 0x010f24000c1e1b00 */
[----:B----4-:R0:W4:Y:S01]  /*86e0*/  I2F.U64 R34, R34 ;  /* 0x0000002200227312 */ /* 0x0101220000301000 */
[----:B------:R-:W-:Y:S05]  /*86f0*/  BRA `(.L_x_10288) ;  /* 0x0000002000007947 */ /* 0x000fea0003800000 */
.L_x_10307:
[----:B----4-:R-:W4:Y:S02]  /*8700*/  LDG.E R2, [R2.64] ;  /* 0x0000002402027981 */ /* 0x010f24000c1e1900 */
[----:B----4-:R0:W4:Y:S02]  /*8710*/  I2F.U32 R34, R2 ;  /* 0x0000000200227306 */ /* 0x0101240000201000 */
.L_x_10288:
[----:B------:R-:W-:Y:S05]  /*8720*/  BSYNC B6 ;  /* 0x0000000000067941 */ /* 0x000fea0003800000 */
.L_x_10282:
[----:B------:R-:W-:Y:S02]  /*8730*/  IADD3 R17, R17, 0x80, RZ ;  /* 0x0000008011117810 */ /* 0x000fe40007ffe0ff */
.L_x_10222:
[----:B------:R-:W-:Y:S05]  /*8740*/  BSYNC B7 ;  /* 0x0000000000077941 */ /* 0x000fea0003800000 */
.L_x_10221:
        /* <DEDUP_REMOVED lines=21> */
[----:B0-----:R-:W-:-:S04]  /*88a0*/  F2FP.PACK_AB R0, RZ, R0 ;  /* 0x00000000ff00723e */ /* 0x001fc800000000ff */
[----:B------:R-:W-:Y:S01]  /*88b0*/  PRMT R31, R0, 0x7610, R31 ;  /* 0x00007610001f7816 */ /* 0x000fe2000000001f */
[----:B------:R-:W-:Y:S05]  /*88c0*/  BRA `(.L_x_10316) ;  /* 0x00000f2000007947 */ /* 0x000fea0003800000 */
.L_x_10314:
[----:B----4-:R-:W4:Y:S02]  /*88d0*/  LDG.E.U8 R2, [R2.64] ;  /* 0x0000002402027981 */ /* 0x010f24000c1e1100 */
[----:B----4-:R-:W0:Y:S02]  /*88e0*/  I2F.U16 R0, R2 ;  /* 0x0000000200007306 */ /* 0x010e240000101000 */
[----:B0-----:R-:W-:-:S04]  /*88f0*/  F2FP.PACK_AB R0, RZ, R0 ;  /* 0x00000000ff00723e */ /* 0x001fc800000000ff */
[----:B------:R-:W-:Y:S01]  /*8900*/  PRMT R31, R0, 0x7610, R31 ;  /* 0x00007610001f7816 */ /* 0x000fe2000000001f */
[----:B------:R-:W-:Y:S05]  /*8910*/  BRA `(.L_x_10316) ;  /* 0x00000ed000007947 */ /* 0x000fea0003800000 */
.L_x_10313:
        /* <DEDUP_REMOVED lines=8> */
[----:B0-----:R-:W-:-:S04]  /*89a0*/  F2FP.PACK_AB R0, RZ, R0 ;  /* 0x00000000ff00723e */ /* 0x001fc800000000ff */
[----:B------:R-:W-:Y:S01]  /*89b0*/  PRMT R31, R0, 0x7610, R31 ;  /* 0x00007610001f7816 */ /* 0x000fe2000000001f */
[----:B------:R-:W-:Y:S05]  /*89c0*/  BRA `(.L_x_10316) ;  /* 0x00000e2000007947 */ /* 0x000fea0003800000 */
.L_x_10318:
[----:B----4-:R-:W4:Y:S02]  /*89d0*/  LDG.E R2, [R2.64] ;  /* 0x0000002402027981 */ /* 0x010f24000c1e1900 */
[----:B----4-:R-:W0:Y:S02]  /*89e0*/  I2F R0, R2 ;  /* 0x0000000200007306 */ /* 0x010e240000201400 */
[----:B0-----:R-:W-:-:S04]  /*89f0*/  F2FP.PACK_AB R0, RZ, R0 ;  /* 0x00000000ff00723e */ /* 0x001fc800000000ff */
[----:B------:R-:W-:Y:S01]  /*8a00*/  PRMT R31, R0, 0x7610, R31 ;  /* 0x00007610001f7816 */ /* 0x000fe2000000001f */
[----:B------:R-:W-:Y:S05]  /*8a10*/  BRA `(.L_x_10316) ;  /* 0x00000dd000007947 */ /* 0x000fea0003800000 */
.L_x_10317:
[----:B----4-:R-:W4:Y:S02]  /*8a20*/  LDG.E.U16 R2, [R2.64] ;  /* 0x0000002402027981 */ /* 0x010f24000c1e1500 */
[----:B----4-:R-:W0:Y:S02]  /*8a30*/  I2F.S16 R0, R2 ;  /* 0x0000000200007306 */ /* 0x010e240000101400 */
[----:B0-----:R-:W-:-:S04]  /*8a40*/  F2FP.PACK_AB R0, RZ, R0 ;  /* 0x00000000ff00723e */ /* 0x001fc800000000ff */
[----:B------:R-:W-:Y:S01]  /*8a50*/  PRMT R31, R0, 0x7610, R31 ;  /* 0x00007610001f7816 */ /* 0x000fe2000000001f */
[----:B------:R-:W-:Y:S05]  /*8a60*/  BRA `(.L_x_10316) ;  /* 0x00000d8000007947 */ /* 0x000fea0003800000 */
.L_x_10312:
[----:B------:R-:W-:-:S13]  /*8a70*/  ISETP.GT.AND P0, PT, R0, 0x6, PT ;  /* 0x000000060000780c */ /* 0x000fda0003f04270 */
[----:B------:R-:W-:Y:S05]  /*8a80*/  @P0 BRA `(.L_x_10319) ;  /* 0x0000009000000947 */ /* 0x000fea0003800000 */
[----:B------:R-:W-:-:S13]  /*8a90*/  ISETP.NE.AND P0, PT, R0, 0x5, PT ;  /* 0x000000050000780c */ /* 0x000fda0003f05270 */
[----:B------:R-:W-:Y:S05]  /*8aa0*/  @!P0 BRA `(.L_x_10320) ;  /* 0x0000005000008947 */ /* 0x000fea0003800000 */
[----:B------:R-:W-:-:S13]  /*8ab0*/  ISETP.NE.AND P0, PT, R0, 0x6, PT ;  /* 0x000000060000780c */ /* 0x000fda0003f05270 */
[----:B------:R-:W-:Y:S05]  /*8ac0*/  @P0 BRA `(.L_x_10315) ;  /* 0x00000b4000000947 */ /* 0x000fea0003800000 */
[----:B----4-:R-:W4:Y:S02]  /*8ad0*/  LDG.E R2, [R2.64] ;  /* 0x0000002402027981 */ /* 0x010f24000c1e1900 */
[----:B----4-:R-:W-:Y:S01]  /*8ae0*/  F2FP.PACK_AB R31, RZ, R2 ;  /* 0x00000002ff1f723e */ /* 0x010fe200000000ff */
[----:B------:R-:W-:Y:S05]  /*8af0*/  BRA `(.L_x_10316) ;  /* 0x00000cf000007947 */ /* 0x000fea0003800000 */
.L_x_10320:
[----:B------:R0:W5:Y:S01]  /*8b00*/  LDG.E.U16 R31, [R2.64] ;  /* 0x00000024021f7981 */ /* 0x000162000c1e1500 */
[----:B------:R-:W-:Y:S05]  /*8b10*/  BRA `(.L_x_10316) ;  /* 0x00000cd000007947 */ /* 0x000fea0003800000 */
.L_x_10319:
[----:B------:R-:W-:-:S13]  /*8b20*/  ISETP.NE.AND P0, PT, R0, 0x7, PT ;  /* 0x000000070000780c */ /* 0x000fda0003f05270 */
[----:B------:R-:W-:Y:S05]  /*8b30*/  @!P0 BRA `(.L_x_10321) ;  /* 0x0000009000008947 */ /* 0x000fea0003800000 */
[----:B------:R-:W-:-:S13]  /*8b40*/  ISETP.NE.AND P0, PT, R0, 0x8, PT ;  /* 0x000000080000780c */ /* 0x000fda0003f05270 */
[----:B------:R-:W-:Y:S05]  /*8b50*/  @!P0 BRA `(.L_x_10322) ;  /* 0x0000005000008947 */ /* 0x000fea0003800000 */
[----:B------:R-:W-:-:S13]  /*8b60*/  ISETP.NE.AND P0, PT, R0, 0x9, PT ;  /* 0x000000090000780c */ /* 0x000fda0003f05270 */
[----:B------:R-:W-:Y:S05]  /*8b70*/  @P0 BRA `(.L_x_10315) ;  /* 0x00000a9000000947 */ /* 0x000fea0003800000 */
[----:B----4-:R-:W4:Y:S02]  /*8b80*/  LDG.E R2, [R2.64] ;  /* 0x0000002402027981 */ /* 0x010f24000c1e1900 */
[----:B----4-:R-:W-:Y:S01]  /*8b90*/  F2FP.PACK_AB R31, RZ, R2 ;  /* 0x00000002ff1f723e */ /* 0x010fe200000000ff */
[----:B------:R-:W-:Y:S05]  /*8ba0*/  BRA `(.L_x_10316) ;  /* 0x00000c4000007947 */ /* 0x000fea0003800000 */
.L_x_10322:
[----:B------:R0:W5:Y:S01]  /*8bb0*/  LDG.E.U16 R31, [R2.64] ;  /* 0x00000024021f7981 */ /* 0x000162000c1e1500 */
[----:B------:R-:W-:Y:S05]  /*8bc0*/  BRA `(.L_x_10316) ;  /* 0x00000c2000007947 */ /* 0x000fea0003800000 */
.L_x_10321:
[----:B----4-:R-:W4:Y:S02]  /*8bd0*/  LDG.E.64 R2, [R2.64] ;  /* 0x0000002402027981 */ /* 0x010f24000c1e1b00 */
[----:B----4-:R-:W0:Y:S01]  /*8be0*/  F2F.F32.F64 R0, R2 ;  /* 0x0000000200007310 */ /* 0x010e220000301000 */
[----:B------:R-:W0:-:S14]  /*8bf0*/  DSETP.GEU.AND P0, PT, |R2|, c[0x2][0x0], PT ;  /* 0x008000000200762a */ /* 0x000e1c0003f0e200 */
[----:B0-----:R-:W-:-:S05]  /*8c00*/  @!P0 FMUL R0, R0, 1.175494350822287508e-38 ;  /* 0x0080000000008820 */ /* 0x001fca0000400000 */
[----:B------:R-:W-:-:S04]  /*8c10*/  F2FP.PACK_AB R0, RZ, R0 ;  /* 0x00000000ff00723e */ /* 0x000fc800000000ff */
[----:B------:R-:W-:Y:S01]  /*8c20*/  PRMT R31, R0, 0x7610, R31 ;  /* 0x00007610001f7816 */ /* 0x000fe2000000001f */
[----:B------:R-:W-:Y:S05]  /*8c30*/  BRA `(.L_x_10316) ;  /* 0x00000bb000007947 */ /* 0x000fea0003800000 */
.L_x_10311:
        /* <DEDUP_REMOVED lines=11> */
[----:B------:R-:W-:-:S04]  /*8cf0*/  F2FP.PACK_AB R0, RZ, R0 ;  /* 0x00000000ff00723e */ /* 0x000fc800000000ff */
[----:B------:R-:W-:Y:S01]  /*8d00*/  PRMT R31, R0, 0x7610, R31 ;  /* 0x00007610001f7816 */ /* 0x000fe2000000001f */
[----:B------:R-:W-:Y:S05]  /*8d10*/  BRA `(.L_x_10316) ;  /* 0x00000ad000007947 */ /* 0x000fea0003800000 */
.L_x_10325:
[----:B----4-:R-:W4:Y:S02]  /*8d20*/  LDG.E.64 R2, [R2.64] ;  /* 0x0000002402027981 */ /* 0x010f24000c1e1b00 */
[----:B----4-:R-:W0:Y:S01]  /*8d30*/  F2F.F32.F64 R0, R2 ;  /* 0x0000000200007310 */ /* 0x010e220000301000 */
[----:B------:R-:W0:-:S14]  /*8d40*/  DSETP.GEU.AND P0, PT, |R2|, c[0x2][0x0], PT ;  /* 0x008000000200762a */ /* 0x000e1c0003f0e200 */
[----:B0-----:R-:W-:-:S05]  /*8d50*/  @!P0 FMUL R0, R0, 1.175494350822287508e-38 ;  /* 0x0080000000008820 */ /* 0x001fca0000400000 */
[----:B------:R-:W-:-:S04]  /*8d60*/  F2FP.PACK_AB R0, RZ, R0 ;  /* 0x00000000ff00723e */ /* 0x000fc800000000ff */
[----:B------:R-:W-:Y:S01]  /*8d70*/  PRMT R31, R0, 0x7610, R31 ;  /* 0x00007610001f7816 */ /* 0x000fe2000000001f */
[----:B------:R-:W-:Y:S05]  /*8d80*/  BRA `(.L_x_10316) ;  /* 0x00000a6000007947 */ /* 0x000fea0003800000 */
.L_x_10324:
        /* <DEDUP_REMOVED lines=28> */
.L_x_10327:
        /* <DEDUP_REMOVED lines=15> */
.L_x_10326:
[----:B----4-:R-:W4:Y:S02]  /*9040*/  LDG.E.U16 R0, [R2.64] ;  /* 0x0000002402007981 */ /* 0x010f24000c1e1500 */
[----:B----4-:R-:W-:-:S04]  /*9050*/  PRMT R0, RZ, 0x5410, R0 ;  /* 0x00005410ff007816 */ /* 0x010fc80000000000 */
[----:B------:R-:W-:-:S04]  /*9060*/  F2FP.PACK_AB R0, RZ, R0 ;  /* 0x00000000ff00723e */ /* 0x000fc800000000ff */
[----:B------:R-:W-:Y:S01]  /*9070*/  PRMT R31, R0, 0x7610, R31 ;  /* 0x00007610001f7816 */ /* 0x000fe2000000001f */
[----:B------:R-:W-:Y:S05]  /*9080*/  BRA `(.L_x_10316) ;  /* 0x0000076000007947 */ /* 0x000fea0003800000 */
.L_x_10323:
        /* <DEDUP_REMOVED lines=10> */
[----:B0-----:R-:W-:Y:S01]  /*9130*/  F2FP.PACK_AB R31, RZ, R0 ;  /* 0x00000000ff1f723e */ /* 0x001fe200000000ff */
[----:B------:R-:W-:Y:S05]  /*9140*/  BRA `(.L_x_10316) ;  /* 0x000006a000007947 */ /* 0x000fea0003800000 */
.L_x_10330:
        /* <DEDUP_REMOVED lines=21> */
.L_x_10334:
[----:B------:R-:W-:Y:S05]  /*92a0*/  BSYNC B1 ;  /* 0x0000000000017941 */ /* 0x000fea0003800000 */
.L_x_10333:
[----:B------:R-:W-:Y:S01]  /*92b0*/  LEA R3, R0, 0x3b800000, 0x17 ;  /* 0x3b80000000037811 */ /* 0x000fe200078eb8ff */
[----:B------:R-:W-:-:S05]  /*92c0*/  IMAD.SHL.U32 R0, R2, 0x100000, RZ ;  /* 0x0010000002007824 */ /* 0x000fca00078e00ff */
[----:B------:R-:W-:Y:S02]  /*92d0*/  LOP3.LUT R0, R3, R0, R4, 0xfe, !PT ;  /* 0x0000000003007212 */ /* 0x000fe400078efe04 */
.L_x_10332:
[----:B------:R-:W-:Y:S05]  /*92e0*/  BSYNC B0 ;  /* 0x0000000000007941 */ /* 0x000fea0003800000 */
.L_x_10331:
[----:B------:R-:W-:-:S04]  /*92f0*/  F2FP.PACK_AB R0, RZ, R0 ;  /* 0x00000000ff00723e */ /* 0x000fc800000000ff */
[----:B------:R-:W-:Y:S01]  /*9300*/  PRMT R31, R0, 0x7610, R31 ;  /* 0x00007610001f7816 */ /* 0x000fe2000000001f */
[----:B------:R-:W-:Y:S05]  /*9310*/  BRA `(.L_x_10316) ;  /* 0x000004d000007947 */ /* 0x000fea0003800000 */
.L_x_10329:
        /* <DEDUP_REMOVED lines=21> */
.L_x_10338:
[----:B------:R-:W-:Y:S05]  /*9470*/  BSYNC B1 ;  /* 0x0000000000017941 */ /* 0x000fea0003800000 */
.L_x_10337:
[----:B------:R-:W-:Y:S01]  /*9480*/  LEA R3, R0, 0x37800000, 0x17 ;  /* 0x3780000000037811 */ /* 0x000fe200078eb8ff */
[----:B------:R-:W-:-:S05]  /*9490*/  IMAD.SHL.U32 R0, R2, 0x200000, RZ ;  /* 0x0020000002007824 */ /* 0x000fca00078e00ff */
[----:B------:R-:W-:Y:S02]  /*94a0*/  LOP3.LUT R0, R3, R0, R4, 0xfe, !PT ;  /* 0x0000000003007212 */ /* 0x000fe400078efe04 */
.L_x_10336:
[----:B------:R-:W-:Y:S05]  /*94b0*/  BSYNC B0 ;  /* 0x0000000000007941 */ /* 0x000fea0003800000 */
.L_x_10335:
[----:B------:R-:W-:-:S04]  /*94c0*/  F2FP.PACK_AB R0, RZ, R0 ;  /* 0x00000000ff00723e */ /* 0x000fc800000000ff */
[----:B------:R-:W-:Y:S01]  /*94d0*/  PRMT R31, R0, 0x7610, R31 ;  /* 0x00007610001f7816 */ /* 0x000fe2000000001f */
[----:B------:R-:W-:Y:S05]  /*94e0*/  BRA `(.L_x_10316) ;  /* 0x0000030000007947 */ /* 0x000fea0003800000 */
.L_x_10328:
        /* <DEDUP_REMOVED lines=14> */
.L_x_10342:
[----:B------:R-:W-:Y:S05]  /*95d0*/  BSYNC B0 ;  /* 0x0000000000007941 */ /* 0x000fea0003800000 */
.L_x_10341:
[----:B------:R-:W-:-:S04]  /*95e0*/  F2FP.PACK_AB R0, RZ, R0 ;  /* 0x00000000ff00723e */ /* 0x000fc800000000ff */
[----:B------:R-:W-:Y:S01]  /*95f0*/  PRMT R31, R0, 0x7610, R31 ;  /* 0x00007610001f7816 */ /* 0x000fe2000000001f */
[----:B------:R-:W-:Y:S05]  /*9600*/  BRA `(.L_x_10316) ;  /* 0x000001e000007947 */ /* 0x000fea0003800000 */
.L_x_10315:
        /* <DEDUP_REMOVED lines=21> */
.L_x_10340:
[----:B----4-:R-:W4:Y:S02]  /*9760*/  LDG.E.64 R2, [R2.64] ;  /* 0x0000002402027981 */ /* 0x010f24000c1e1b00 */
[----:B----4-:R-:W0:Y:S02]  /*9770*/  I2F.U64 R0, R2 ;  /* 0x0000000200007312 */ /* 0x010e240000301000 */
[----:B0-----:R-:W-:-:S04]  /*9780*/  F2FP.PACK_AB R0, RZ, R0 ;  /* 0x00000000ff00723e */ /* 0x001fc800000000ff */
[----:B------:R-:W-:Y:S01]  /*9790*/  PRMT R31, R0, 0x7610, R31 ;  /* 0x00007610001f7816 */ /* 0x000fe2000000001f */
[----:B------:R-:W-:Y:S05]  /*97a0*/  BRA `(.L_x_10316) ;  /* 0x0000004000007947 */ /* 0x000fea0003800000 */
.L_x_10339:
[----:B----4-:R-:W4:Y:S02]  /*97b0*/  LDG.E R2, [R2.64] ;  /* 0x0000002402027981 */ /* 0x010f24000c1e1900 */
[----:B----4-:R-:W0:Y:S02]  /*97c0*/  I2F.U32 R0, R2 ;  /* 0x0000000200007306 */ /* 0x010e240000201000 */
[----:B0-----:R-:W-:-:S04]  /*97d0*/  F2FP.PACK_AB R0, RZ, R0 ;  /* 0x00000000ff00723e */ /* 0x001fc800000000ff */
[----:B------:R-:W-:Y:S02]  /*97e0*/  PRMT R31, R0, 0x7610, R31 ;  /* 0x00007610001f7816 */ /* 0x000fe4000000001f */
.L_x_10316:
        /* <DEDUP_REMOVED lines=18> */
.L_x_10347:
[----:B----4-:R-:W4:Y:S02]  /*9910*/  LDG.E.U8 R2, [R2.64] ;  /* 0x0000002402027981 */ /* 0x010f24000c1e1100 */
[----:B----4-:R0:W4:Y:S01]  /*9920*/  I2F.U16 R35, R2 ;  /* 0x0000000200237306 */ /* 0x0101220000101000 */
[----:B------:R-:W-:Y:S05]  /*9930*/  BRA `(.L_x_10349) ;  /* 0x00000ca000007947 */ /* 0x000fea0003800000 */
.L_x_10346:
        /* <DEDUP_REMOVED lines=9> */
.L_x_10351:
[----:B----4-:R-:W4:Y:S02]  /*99d0*/  LDG.E R2, [R2.64] ;  /* 0x0000002402027981 */ /* 0x010f24000c1e1900 */
[----:B----4-:R0:W4:Y:S01]  /*99e0*/  I2F R35, R2 ;  /* 0x0000000200237306 */ /* 0x0101220000201400 */
[----:B------:R-:W-:Y:S05]  /*99f0*/  BRA `(.L_x_10349) ;  /* 0x00000be000007947 */ /* 0x000fea0003800000 */
.L_x_10350:
[----:B----4-:R-:W4:Y:S02]  /*9a00*/  LDG.E.U16 R2, [R2.64] ;  /* 0x0000002402027981 */ /* 0x010f24000c1e1500 */
[----:B----4-:R0:W4:Y:S01]  /*9a10*/  I2F.S16 R35, R2 ;  /* 0x0000000200237306 */ /* 0x0101220000101400 */
[----:B------:R-:W-:Y:S05]  /*9a20*/  BRA `(.L_x_10349) ;  /* 0x00000bb000007947 */ /* 0x000fea0003800000 */
.L_x_10345:
        /* <DEDUP_REMOVED lines=8> */
.L_x_10353:
[----:B----4-:R-:W4:Y:S02]  /*9ab0*/  LDG.E.U16 R2, [R2.64] ;  /* 0x0000002402027981 */ /* 0x010f24000c1e1500 */
[----:B----4-:R-:W-:Y:S01]  /*9ac0*/  HADD2.F32 R35, -RZ, R2.H0_H0 ;  /* 0x20000002ff237230 */ /* 0x010fe20000004100 */
[----:B------:R-:W-:Y:S05]  /*9ad0*/  BRA `(.L_x_10349) ;  /* 0x00000b0000007947 */ /* 0x000fea0003800000 */
.L_x_10352:
        /* <DEDUP_REMOVED lines=8> */
.L_x_10355:
[----:B----4-:R-:W4:Y:S02]  /*9b60*/  LDG.E.U16 R2, [R2.64] ;  /* 0x0000002402027981 */ /* 0x010f24000c1e1500 */
[----:B----4-:R-:W-:Y:S01]  /*9b70*/  HADD2.F32 R35, -RZ, R2.H0_H0 ;  /* 0x20000002ff237230 */ /* 0x010fe20000004100 */
[----:B------:R-:W-:Y:S05]  /*9b80*/  BRA `(.L_x_10349) ;  /* 0x00000a5000007947 */ /* 0x000fea0003800000 */
.L_x_10354:
[----:B----4-:R-:W4:Y:S02]  /*9b90*/  LDG.E.64 R2, [R2.64] ;  /* 0x0000002402027981 */ /* 0x010f24000c1e1b00 */
[----:B----4-:R-:W0:Y:S01]  /*9ba0*/  F2F.F32.F64 R35, R2 ;  /* 0x0000000200237310 */ /* 0x010e220000301000 */
[----:B------:R-:W0:-:S14]  /*9bb0*/  DSETP.GEU.AND P0, PT, |R2|, c[0x2][0x0], PT ;  /* 0x008000000200762a */ /* 0x000e1c0003f0e200 */
[----:B0-----:R-:W-:Y:S01]  /*9bc0*/  @!P0 FMUL R35, R35, 1.175494350822287508e-38 ;  /* 0x0080000023238820 */ /* 0x001fe20000400000 */
[----:B------:R-:W-:Y:S05]  /*9bd0*/  BRA `(.L_x_10349) ;  /* 0x00000a0000007947 */ /* 0x000fea0003800000 */
.L_x_10344:
        /* <DEDUP_REMOVED lines=12> */
.L_x_10358:
[----:B----4-:R-:W4:Y:S02]  /*9ca0*/  LDG.E.64 R2, [R2.64] ;  /* 0x0000002402027981 */ /* 0x010f24000c1e1b00 */
[----:B----4-:R-:W0:Y:S01]  /*9cb0*/  F2F.F32.F64 R35, R2 ;  /* 0x0000000200237310 */ /* 0x010e220000301000 */
[----:B------:R-:W0:-:S14]  /*9cc0*/  DSETP.GEU.AND P0, PT, |R2|, c[0x2][0x0], PT ;  /* 0x008000000200762a */ /* 0x000e1c0003f0e200 */
[----:B0-----:R-:W-:Y:S01]  /*9cd0*/  @!P0 FMUL R35, R35, 1.175494350822287508e-38 ;  /* 0x0080000023238820 */ /* 0x001fe20000400000 */
[----:B------:R-:W-:Y:S05]  /*9ce0*/  BRA `(.L_x_10349) ;  /* 0x000008f000007947 */ /* 0x000fea0003800000 */
.L_x_10357:
        /* <DEDUP_REMOVED lines=26> */
.L_x_10360:
        /* <DEDUP_REMOVED lines=13> */
.L_x_10359:
[----:B----4-:R-:W4:Y:S02]  /*9f60*/  LDG.E.U16 R2, [R2.64] ;  /* 0x0000002402027981 */ /* 0x010f24000c1e1500 */
[----:B----4-:R-:W-:Y:S01]  /*9f70*/  PRMT R35, RZ, 0x5410, R2 ;  /* 0x00005410ff237816 */ /* 0x010fe20000000002 */
[----:B------:R-:W-:Y:S05]  /*9f80*/  BRA `(.L_x_10349) ;  /* 0x0000065000007947 */ /* 0x000fea0003800000 */
.L_x_10356:
        /* <DEDUP_REMOVED lines=11> */
.L_x_10363:
        /* <DEDUP_REMOVED lines=20> */
.L_x_10365:
[----:B------:R-:W-:Y:S05]  /*a180*/  BSYNC B0 ;  /* 0x0000000000007941 */ /* 0x000fea0003800000 */
.L_x_10364:
[----:B------:R-:W-:Y:S01]  /*a190*/  IMAD.SHL.U32 R2, R2, 0x100000, RZ ;  /* 0x0010000002027824 */ /* 0x000fe200078e00ff */
[----:B------:R-:W-:-:S04]  /*a1a0*/  LEA R0, R0, 0x3b800000, 0x17 ;  /* 0x3b80000000007811 */ /* 0x000fc800078eb8ff */
[----:B------:R-:W-:Y:S01]  /*a1b0*/  LOP3.LUT R35, R0, R2, R35, 0xfe, !PT ;  /* 0x0000000200237212 */ /* 0x000fe200078efe23 */
[----:B------:R-:W-:Y:S05]  /*a1c0*/  BRA `(.L_x_10349) ;  /* 0x0000041000007947 */ /* 0x000fea0003800000 */
.L_x_10362:
        /* <DEDUP_REMOVED lines=20> */
.L_x_10367:
[----:B------:R-:W-:Y:S05]  /*a310*/  BSYNC B0 ;  /* 0x0000000000007941 */ /* 0x000fea0003800000 */
.L_x_10366:
[----:B------:R-:W-:Y:S01]  /*a320*/  IMAD.SHL.U32 R2, R2, 0x200000, RZ ;  /* 0x0020000002027824 */ /* 0x000fe200078e00ff */
[----:B------:R-:W-:-:S04]  /*a330*/  LEA R0, R0, 0x37800000, 0x17 ;  /* 0x3780000000007811 */ /* 0x000fc800078eb8ff */
[----:B------:R-:W-:Y:S01]  /*a340*/  LOP3.LUT R35, R0, R2, R35, 0xfe, !PT ;  /* 0x0000000200237212 */ /* 0x000fe200078efe23 */
[----:B------:R-:W-:Y:S05]  /*a350*/  BRA `(.L_x_10349) ;  /* 0x0000028000007947 */ /* 0x000fea0003800000 */
.L_x_10361:
        /* <DEDUP_REMOVED lines=14> */
.L_x_10348:
        /* <DEDUP_REMOVED lines=21> */
.L_x_10369:
[----:B----4-:R-:W4:Y:S02]  /*a590*/  LDG.E.64 R2, [R2.64] ;  /* 0x0000002402027981 */ /* 0x010f24000c1e1b00 */
[----:B----4-:R0:W4:Y:S01]  /*a5a0*/  I2F.U64 R35, R2 ;  /* 0x0000000200237312 */ /* 0x0101220000301000 */
[----:B------:R-:W-:Y:S05]  /*a5b0*/  BRA `(.L_x_10349) ;  /* 0x0000002000007947 */ /* 0x000fea0003800000 */
.L_x_10368:
[----:B----4-:R-:W4:Y:S02]  /*a5c0*/  LDG.E R2, [R2.64] ;  /* 0x0000002402027981 */ /* 0x010f24000c1e1900 */
[----:B----4-:R0:W4:Y:S02]  /*a5d0*/  I2F.U32 R35, R2 ;  /* 0x0000000200237306 */ /* 0x0101240000201000 */
.L_x_10349:
[----:B------:R-:W-:Y:S05]  /*a5e0*/  BSYNC B6 ;  /* 0x0000000000067941 */ /* 0x000fea0003800000 */
.L_x_10343:
        /* <DEDUP_REMOVED lines=17> */
.L_x_10373:
[----:B----4-:R-:W4:Y:S02]  /*a700*/  LDG.E.U8 R2, [R2.64] ;  /* 0x0000002402027981 */ /* 0x010f24000c1e1100 */
[----:B----4-:R0:W4:Y:S01]  /*a710*/  I2F.U16 R30, R2 ;  /* 0x00000002001e7306 */ /* 0x0101220000101000 */
[----:B------:R-:W-:Y:S05]  /*a720*/  BRA `(.L_x_10310) ;  /* 0x00000c7000007947 */ /* 0x000fea0003800000 */
.L_x_10372:
        /* <DEDUP_REMOVED lines=9> */
.L_x_10376:
[----:B----4-:R-:W4:Y:S02]  /*a7c0*/  LDG.E R2, [R2.64] ;  /* 0x0000002402027981 */ /* 0x010f24000c1e1900 */
[----:B----4-:R0:W4:Y:S01]  /*a7d0*/  I2F R30, R2 ;  /* 0x00000002001e7306 */ /* 0x0101220000201400 */
[----:B------:R-:W-:Y:S05]  /*a7e0*/  BRA `(.L_x_10310) ;  /* 0x00000bb000007947 */ /* 0x000fea0003800000 */
.L_x_10375:
[----:B----4-:R-:W4:Y:S02]  /*a7f0*/  LDG.E.U16 R2, [R2.64] ;  /* 0x0000002402027981 */ /* 0x010f24000c1e1500 */
[----:B----4-:R0:W4:Y:S01]  /*a800*/  I2F.S16 R30, R2 ;  /* 0x00000002001e7306 */ /* 0x0101220000101400 */
[----:B------:R-:W-:Y:S05]  /*a810*/  BRA `(.L_x_10310) ;  /* 0x00000b8000007947 */ /* 0x000fea0003800000 */
.L_x_10371:
        /* <DEDUP_REMOVED lines=8> */
.L_x_10378:
[----:B----4-:R-:W4:Y:S02]  /*a8a0*/  LDG.E.U16 R2, [R2.64] ;  /* 0x0000002402027981 */ /* 0x010f24000c1e1500 */
[----:B----4-:R-:W-:Y:S01]  /*a8b0*/  HADD2.F32 R30, -RZ, R2.H0_H0 ;  /* 0x20000002ff1e7230 */ /* 0x010fe20000004100 */
[----:B------:R-:W-:Y:S05]  /*a8c0*/  BRA `(.L_x_10310) ;  /* 0x00000ad000007947 */ /* 0x000fea0003800000 */
.L_x_10377:
        /* <DEDUP_REMOVED lines=8> */
.L_x_10380:
[----:B----4-:R-:W4:Y:S02]  /*a950*/  LDG.E.U16 R2, [R2.64] ;  /* 0x0000002402027981 */ /* 0x010f24000c1e1500 */
[----:B----4-:R-:W-:Y:S01]  /*a960*/  HADD2.F32 R30, -RZ, R2.H0_H0 ;  /* 0x20000002ff1e7230 */ /* 0x010fe20000004100 */
[----:B------:R-:W-:Y:S05]  /*a970*/  BRA `(.L_x_10310) ;  /* 0x00000a2000007947 */ /* 0x000fea0003800000 */
.L_x_10379:
[----:B----4-:R-:W4:Y:S02]  /*a980*/  LDG.E.64 R2, [R2.64] ;  /* 0x0000002402027981 */ /* 0x010f24000c1e1b00 */
[----:B----4-:R-:W0:Y:S01]  /*a990*/  F2F.F32.F64 R30, R2 ;  /* 0x00000002001e7310 */ /* 0x010e220000301000 */
[----:B------:R-:W0:-:S14]  /*a9a0*/  DSETP.GEU.AND P0, PT, |R2|, c[0x2][0x0], PT ;  /* 0x008000000200762a */ /* 0x000e1c0003f0e200 */
[----:B0-----:R-:W-:Y:S01]  /*a9b0*/  @!P0 FMUL R30, R30, 1.175494350822287508e-38 ;  /* 0x008000001e1e8820 */ /* 0x001fe20000400000 */
[----:B------:R-:W-:Y:S05]  /*a9c0*/  BRA `(.L_x_10310) ;  /* 0x000009d000007947 */ /* 0x000fea0003800000 */
.L_x_10370:
        /* <DEDUP_REMOVED lines=12> */
.L_x_10383:
[----:B----4-:R-:W4:Y:S02]  /*aa90*/  LDG.E.64 R2, [R2.64] ;  /* 0x0000002402027981 */ /* 0x010f24000c1e1b00 */
[----:B----4-:R-:W0:Y:S01]  /*aaa0*/  F2F.F32.F64 R30, R2 ;  /* 0x00000002001e7310 */ /* 0x010e220000301000 */
[----:B------:R-:W0:-:S14]  /*aab0*/  DSETP.GEU.AND P0, PT, |R2|, c[0x2][0x0], PT ;  /* 0x008000000200762a */ /* 0x000e1c0003f0e200 */
[----:B0-----:R-:W-:Y:S01]  /*aac0*/  @!P0 FMUL R30, R30, 1.175494350822287508e-38 ;  /* 0x008000001e1e8820 */ /* 0x001fe20000400000 */
[----:B------:R-:W-:Y:S05]  /*aad0*/  BRA `(.L_x_10310) ;  /* 0x000008c000007947 */ /* 0x000fea0003800000 */
.L_x_10382:
        /* <DEDUP_REMOVED lines=26> */
.L_x_10385:
        /* <DEDUP_REMOVED lines=13> */
.L_x_10384:
[----:B----4-:R-:W4:Y:S02]  /*ad50*/  LDG.E.U16 R2, [R2.64] ;  /* 0x0000002402027981 */ /* 0x010f24000c1e1500 */
[----:B----4-:R-:W-:Y:S01]  /*ad60*/  PRMT R30, RZ, 0x5410, R2 ;  /* 0x00005410ff1e7816 */ /* 0x010fe20000000002 */
[----:B------:R-:W-:Y:S05]  /*ad70*/  BRA `(.L_x_10310) ;  /* 0x0000062000007947 */ /* 0x000fea0003800000 */
.L_x_10381:
        /* <DEDUP_REMOVED lines=11> */
.L_x_10388:
        /* <DEDUP_REMOVED lines=19> */
.L_x_10390:
[----:B------:R-:W-:Y:S05]  /*af60*/  BSYNC B0 ;  /* 0x0000000000007941 */ /* 0x000fea0003800000 */
.L_x_10389:
[----:B------:R-:W-:Y:S01]  /*af70*/  IMAD.SHL.U32 R2, R2, 0x100000, RZ ;  /* 0x0010000002027824 */ /* 0x000fe200078e00ff */
[----:B------:R-:W-:-:S04]  /*af80*/  LEA R3, R0, 0x3b800000, 0x17 ;  /* 0x3b80000000037811 */ /* 0x000fc800078eb8ff */
[----:B------:R-:W-:Y:S01]  /*af90*/  LOP3.LUT R30, R3, R2, R30, 0xfe, !PT ;  /* 0x00000002031e7212 */ /* 0x000fe200078efe1e */
[----:B------:R-:W-:Y:S05]  /*afa0*/  BRA `(.L_x_10310) ;  /* 0x000003f000007947 */ /* 0x000fea0003800000 */
.L_x_10387:
        /* <DEDUP_REMOVED lines=19> */
.L_x_10392:
[----:B------:R-:W-:Y:S05]  /*b0e0*/  BSYNC B0 ;  /* 0x0000000000007941 */ /* 0x000fea0003800000 */
.L_x_10391:
[----:B------:R-:W-:Y:S01]  /*b0f0*/  IMAD.SHL.U32 R2, R2, 0x200000, RZ ;  /* 0x0020000002027824 */ /* 0x000fe200078e00ff */
[----:B------:R-:W-:-:S04]  /*b100*/  LEA R3, R0, 0x37800000, 0x17 ;  /* 0x3780000000037811 */ /* 0x000fc800078eb8ff */
[----:B------:R-:W-:Y:S01]  /*b110*/  LOP3.LUT R30, R3, R2, R30, 0xfe, !PT ;  /* 0x00000002031e7212 */ /* 0x000fe200078efe1e */
[----:B------:R-:W-:Y:S05]  /*b120*/  BRA `(.L_x_10310) ;  /* 0x0000027000007947 */ /* 0x000fea0003800000 */
.L_x_10386:
        /* <DEDUP_REMOVED lines=14> */
.L_x_10374:
        /* <DEDUP_REMOVED lines=20> */
.L_x_10394:
[----:B----4-:R-:W4:Y:S02]  /*b350*/  LDG.E.64 R2, [R2.64] ;  /* 0x0000002402027981 */ /* 0x010f24000c1e1b00 */
[----:B----4-:R0:W4:Y:S01]  /*b360*/  I2F.U64 R30, R2 ;  /* 0x00000002001e7312 */ /* 0x0101220000301000 */
[----:B------:R-:W-:Y:S05]  /*b370*/  BRA `(.L_x_10310) ;  /* 0x0000002000007947 */ /* 0x000fea0003800000 */
.L_x_10393:
[----:B----4-:R-:W4:Y:S02]  /*b380*/  LDG.E R2, [R2.64] ;  /* 0x0000002402027981 */ /* 0x010f24000c1e1900 */
[----:B----4-:R0:W4:Y:S02]  /*b390*/  I2F.U32 R30, R2 ;  /* 0x00000002001e7306 */ /* 0x0101240000201000 */
.L_x_10310:
[----:B------:R-:W-:Y:S05]  /*b3a0*/  BSYNC B7 ;  /* 0x0000000000077941 */ /* 0x000fea0003800000 */
.L_x_10309:
[----:B------:R-:W0:Y:S01]  /*b3b0*/  S2R R19, SR_TID.X ;  /* 0x0000000000137919 */ /* 0x000e220000002100 */
[----:B------:R-:W4:Y:S01]  /*b3c0*/  LDC.U8 R17, c[0x0][0x19c] ;  /* 0x00006700ff117b82 */ /* 0x000f220000000000 */
[----:B------:R-:W-:Y:S01]  /*b3d0*/  BSSY B6, `(.L_x_10395) ;  /* 0x000012b000067945 */ /* 0x000fe20003800000 */
[C---:B0-----:R-:W-:Y:S02]  /*b3e0*/  IADD3 R3, R19.reuse, 0x100, RZ ;  /* 0x0000010013037810 */ /* 0x041fe40007ffe0ff */
[----:B------:R-:W-:-:S02]  /*b3f0*/  IADD3 R5, R19, 0x180, RZ ;  /* 0x0000018013057810 */ /* 0x000fc40007ffe0ff */
        /* <DEDUP_REMOVED lines=8> */
[----:B--2---:R-:W-:Y:S01]  /*b480*/  @!P3 FMUL.FTZ R28, R3, R28 ;  /* 0x0000001c031cb220 */ /* 0x004fe20000410000 */
[----:B------:R-:W-:Y:S01]  /*b490*/  @!P0 HADD2.F32 R0, -RZ, R25.H0_H0 ;  /* 0x20000019ff008230 */ /* 0x000fe20000004100 */
[----:B----4-:R-:W-:Y:S02]  /*b4a0*/  @!P1 FMUL.FTZ R34, R5, R34 ;  /* 0x0000002205229220 */ /* 0x010fe40000410000 */
[----:B------:R-:W-:Y:S02]  /*b4b0*/  @!P2 FMUL.FTZ R30, R31, R30 ;  /* 0x0000001e1f1ea220 */ /* 0x000fe40000410000 */
[----:B---3--:R-:W-:-:S02]  /*b4c0*/  @!P0 FMUL.FTZ R0, R0, R29 ;  /* 0x0000001d00008220 */ /* 0x008fc40000410000 */
[----:B------:R-:W-:Y:S02]  /*b4d0*/  @!P3 FMUL.FTZ R28, R28, R27 ;  /* 0x0000001b1c1cb220 */ /* 0x000fe40000410000 */
[----:B------:R-:W-:Y:S02]  /*b4e0*/  @!P1 FMUL.FTZ R22, R34, R33 ;  /* 0x0000002122169220 */ /* 0x000fe40000410000 */
[----:B------:R-:W-:Y:S01]  /*b4f0*/  @!P2 FMUL.FTZ R18, R30, R35 ;  /* 0x000000231e12a220 */ /* 0x000fe20000410000 */
[----:B------:R-:W-:Y:S01]  /*b500*/  @!P3 F2FP.PACK_AB R28, RZ, R28 ;  /* 0x0000001cff1cb23e */ /* 0x000fe200000000ff */
[----:B-1----:R-:W-:Y:S01]  /*b510*/  @!P0 FMUL.FTZ R23, R0, R23 ;  /* 0x0000001700178220 */ /* 0x002fe20000410000 */
[----:B------:R-:W-:Y:S02]  /*b520*/  @!P1 F2FP.PACK_AB R22, RZ, R22 ;  /* 0x00000016ff16923e */ /* 0x000fe400000000ff */
        /* <DEDUP_REMOVED lines=24> */
.L_x_10400:
[----:B------:R-:W-:Y:S01]  /*b6b0*/  HADD2.F32 R5, -RZ, R28.H0_H0 ;  /* 0x2000001cff057230 */ /* 0x000fe20000004100 */
[----:B------:R-:W-:-:S05]  /*b6c0*/  IMAD.MOV.U32 R19, RZ, RZ, R37 ;  /* 0x000000ffff137224 */ /* 0x000fca00078e0025 */
[----:B------:R-:W0:Y:S02]  /*b6d0*/  F2I.S64.TRUNC R4, R5 ;  /* 0x0000000500047311 */ /* 0x000e24000020d900 */
[----:B0-----:R0:W-:Y:S01]  /*b6e0*/  STG.E.U8 [R2.64], R4 ;  /* 0x0000000402007986 */ /* 0x0011e2000c101124 */
[----:B------:R-:W-:Y:S05]  /*b6f0*/  BRA `(.L_x_10396) ;  /* 0x00000f8000007947 */ /* 0x000fea0003800000 */
.L_x_10399:
        /* <DEDUP_REMOVED lines=11> */
.L_x_10403:
[----:B------:R-:W-:Y:S01]  /*b7b0*/  HADD2.F32 R28, -RZ, R28.H0_H0 ;  /* 0x2000001cff1c7230 */ /* 0x000fe20000004100 */
[----:B------:R-:W-:-:S03]  /*b7c0*/  IMAD.MOV.U32 R19, RZ, RZ, R37 ;  /* 0x000000ffff137224 */ /* 0x000fc600078e0025 */
[----:B------:R-:W0:Y:S02]  /*b7d0*/  F2I.FTZ.TRUNC.NTZ R5, R28 ;  /* 0x0000001c00057305 */ /* 0x000e24000021f100 */
[----:B0-----:R0:W-:Y:S01]  /*b7e0*/  STG.E [R2.64], R5 ;  /* 0x0000000502007986 */ /* 0x0011e2000c101924 */
[----:B------:R-:W-:Y:S05]  /*b7f0*/  BRA `(.L_x_10396) ;  /* 0x00000e8000007947 */ /* 0x000fea0003800000 */
.L_x_10402:
[----:B------:R-:W-:Y:S01]  /*b800*/  HADD2.F32 R28, -RZ, R28.H0_H0 ;  /* 0x2000001cff1c7230 */ /* 0x000fe20000004100 */
[----:B------:R-:W-:-:S03]  /*b810*/  IMAD.MOV.U32 R19, RZ, RZ, R37 ;  /* 0x000000ffff137224 */ /* 0x000fc600078e0025 */
[----:B------:R-:W0:Y:S02]  /*b820*/  F2I.FTZ.TRUNC.NTZ R5, R28 ;  /* 0x0000001c00057305 */ /* 0x000e24000021f100 */
[----:B0-----:R0:W-:Y:S01]  /*b830*/  STG.E.U16 [R2.64], R5 ;  /* 0x0000000502007986 */ /* 0x0011e2000c101524 */
[----:B------:R-:W-:Y:S05]  /*b840*/  BRA `(.L_x_10396) ;  /* 0x00000e3000007947 */ /* 0x000fea0003800000 */
.L_x_10398:
        /* <DEDUP_REMOVED lines=10> */
.L_x_10405:
[----:B------:R0:W-:Y:S01]  /*b8f0*/  STG.E.U16 [R2.64], R28 ;  /* 0x0000001c02007986 */ /* 0x0001e2000c101524 */
[----:B------:R-:W-:Y:S01]  /*b900*/  IMAD.MOV.U32 R19, RZ, RZ, R37 ;  /* 0x000000ffff137224 */ /* 0x000fe200078e0025 */
[----:B------:R-:W-:Y:S05]  /*b910*/  BRA `(.L_x_10396) ;  /* 0x00000d6000007947 */ /* 0x000fea0003800000 */
.L_x_10404:
        /* <DEDUP_REMOVED lines=11> */
.L_x_10407:
[----:B------:R-:W-:Y:S01]  /*b9d0*/  HADD2.F32 R0, -RZ, R28.H0_H0 ;  /* 0x2000001cff007230 */ /* 0x000fe20000004100 */
[----:B------:R-:W-:-:S04]  /*b9e0*/  IMAD.MOV.U32 R19, RZ, RZ, R37 ;  /* 0x000000ffff137224 */ /* 0x000fc800078e0025 */
[----:B------:R-:W-:-:S04]  /*b9f0*/  F2FP.PACK_AB R0, RZ, R0 ;  /* 0x00000000ff00723e */ /* 0x000fc800000000ff */
[----:B------:R-:W-:-:S05]  /*ba00*/  PRMT R0, R0, 0x5410, RZ ;  /* 0x0000541000007816 */ /* 0x000fca00000000ff */
[----:B------:R0:W-:Y:S01]  /*ba10*/  STG.E [R2.64], R0 ;  /* 0x0000000002007986 */ /* 0x0001e2000c101924 */
[----:B------:R-:W-:Y:S05]  /*ba20*/  BRA `(.L_x_10396) ;  /* 0x00000c5000007947 */ /* 0x000fea0003800000 */
.L_x_10406:
[----:B------:R-:W-:Y:S01]  /*ba30*/  HADD2.F32 R4, -RZ, R28.H0_H0 ;  /* 0x2000001cff047230 */ /* 0x000fe20000004100 */
[----:B------:R-:W-:-:S04]  /*ba40*/  IMAD.MOV.U32 R19, RZ, RZ, R37 ;  /* 0x000000ffff137224 */ /* 0x000fc800078e0025 */
[----:B------:R-:W-:-:S06]  /*ba50*/  FMUL.FTZ R4, R4, 1 ;  /* 0x3f80000004047820 */ /* 0x000fcc0000410000 */
[----:B------:R-:W0:Y:S02]  /*ba60*/  F2F.F64.F32 R4, R4 ;  /* 0x0000000400047310 */ /* 0x000e240000201800 */
[----:B0-----:R0:W-:Y:S01]  /*ba70*/  STG.E.64 [R2.64], R4 ;  /* 0x0000000402007986 */ /* 0x0011e2000c101b24 */
[----:B------:R-:W-:Y:S05]  /*ba80*/  BRA `(.L_x_10396) ;  /* 0x00000bf000007947 */ /* 0x000fea0003800000 */
.L_x_10397:
        /* <DEDUP_REMOVED lines=14> */
.L_x_10410:
[----:B------:R-:W-:Y:S01]  /*bb70*/  HADD2.F32 R28, -RZ, R28.H0_H0 ;  /* 0x2000001cff1c7230 */ /* 0x000fe20000004100 */
[----:B------:R-:W-:Y:S01]  /*bb80*/  CS2R R6, SRZ ;  /* 0x0000000000067805 */ /* 0x000fe2000001ff00 */
[----:B------:R-:W-:-:S03]  /*bb90*/  IMAD.MOV.U32 R19, RZ, RZ, R37 ;  /* 0x000000ffff137224 */ /* 0x000fc600078e0025 */
[----:B------:R-:W-:-:S06]  /*bba0*/  FMUL.FTZ R4, R28, 1 ;  /* 0x3f8000001c047820 */ /* 0x000fcc0000410000 */
[----:B------:R-:W0:Y:S02]  /*bbb0*/  F2F.F64.F32 R4, R4 ;  /* 0x0000000400047310 */ /* 0x000e240000201800 */
[----:B0-----:R0:W-:Y:S01]  /*bbc0*/  STG.E.128 [R2.64], R4 ;  /* 0x0000000402007986 */ /* 0x0011e2000c101d24 */
[----:B------:R-:W-:Y:S05]  /*bbd0*/  BRA `(.L_x_10396) ;  /* 0x00000aa000007947 */ /* 0x000fea0003800000 */
.L_x_10409:
        /* <DEDUP_REMOVED lines=21> */
.L_x_10414:
[----:B------:R-:W-:Y:S05]  /*bd30*/  BSYNC B0 ;  /* 0x0000000000007941 */ /* 0x000fea0003800000 */
.L_x_10413:
[----:B------:R-:W-:Y:S01]  /*bd40*/  LOP3.LUT R5, R0, R5, RZ, 0xfc, !PT ;  /* 0x0000000500057212 */ /* 0x000fe200078efcff */
[----:B------:R-:W-:-:S04]  /*bd50*/  IMAD.MOV.U32 R19, RZ, RZ, R37 ;  /* 0x000000ffff137224 */ /* 0x000fc800078e0025 */
[----:B------:R0:W-:Y:S01]  /*bd60*/  STG.E.U8 [R2.64], R5 ;  /* 0x0000000502007986 */ /* 0x0001e2000c101124 */
[----:B------:R-:W-:Y:S05]  /*bd70*/  BRA `(.L_x_10396) ;  /* 0x0000090000007947 */ /* 0x000fea0003800000 */
.L_x_10412:
        /* <DEDUP_REMOVED lines=13> */
.L_x_10416:
[----:B------:R-:W-:Y:S01]  /*be50*/  IMAD.MOV.U32 R0, RZ, RZ, 0x7f ;  /* 0x0000007fff007424 */ /* 0x000fe200078e00ff */
[----:B------:R-:W-:-:S04]  /*be60*/  ISETP.GT.U32.AND P0, PT, R4, 0x7f800000, PT ;  /* 0x7f8000000400780c */ /* 0x000fc80003f04070 */
[----:B------:R-:W-:-:S04]  /*be70*/  SEL R0, R0, 0x7c, P0 ;  /* 0x0000007c00007807 */ /* 0x000fc80000000000 */
.L_x_10417:
[----:B------:R-:W-:Y:S05]  /*be80*/  BSYNC B0 ;  /* 0x0000000000007941 */ /* 0x000fea0003800000 */
.L_x_10415:
[----:B------:R-:W-:Y:S01]  /*be90*/  LOP3.LUT R4, R5, 0x80000000, RZ, 0xc0, !PT ;  /* 0x8000000005047812 */ /* 0x000fe200078ec0ff */
[----:B------:R-:W-:-:S03]  /*bea0*/  IMAD.MOV.U32 R19, RZ, RZ, R37 ;  /* 0x000000ffff137224 */ /* 0x000fc600078e0025 */
[----:B------:R-:W-:-:S04]  /*beb0*/  SHF.R.U32.HI R5, RZ, 0x18, R4 ;  /* 0x00000018ff057819 */ /* 0x000fc80000011604 */
[----:B------:R-:W-:-:S05]  /*bec0*/  LOP3.LUT R5, R0, R5, RZ, 0xfc, !PT ;  /* 0x0000000500057212 */ /* 0x000fca00078efcff */
[----:B------:R0:W-:Y:S01]  /*bed0*/  STG.E.U8 [R2.64], R5 ;  /* 0x0000000502007986 */ /* 0x0001e2000c101124 */
[----:B------:R-:W-:Y:S05]  /*bee0*/  BRA `(.L_x_10396) ;  /* 0x0000079000007947 */ /* 0x000fea0003800000 */
.L_x_10411:
[----:B------:R-:W-:Y:S01]  /*bef0*/  HADD2.F32 R0, -RZ, R28.H0_H0 ;  /* 0x2000001cff007230 */ /* 0x000fe20000004100 */
[----:B------:R-:W-:-:S04]  /*bf00*/  IMAD.MOV.U32 R19, RZ, RZ, R37 ;  /* 0x000000ffff137224 */ /* 0x000fc800078e0025 */
[----:B------:R-:W-:-:S05]  /*bf10*/  F2FP.BF16.PACK_AB R0, RZ, R0 ;  /* 0x00000000ff00723e */ /* 0x000fca00000010ff */
[----:B------:R0:W-:Y:S01]  /*bf20*/  STG.E.U16 [R2.64], R0 ;  /* 0x0000000002007986 */ /* 0x0001e2000c101524 */
[----:B------:R-:W-:Y:S05]  /*bf30*/  BRA `(.L_x_10396) ;  /* 0x0000074000007947 */ /* 0x000fea0003800000 */
.L_x_10408:
        /* <DEDUP_REMOVED lines=13> */
.L_x_10420:
        /* <DEDUP_REMOVED lines=17> */
.L_x_10423:
[----:B------:R-:W-:-:S04]  /*c120*/  LOP3.LUT R0, R7, 0x80000000, RZ, 0xc0, !PT ;  /* 0x8000000007007812 */ /* 0x000fc800078ec0ff */
[----:B------:R-:W-:-:S04]  /*c130*/  SHF.R.U32.HI R5, RZ, 0x18, R0 ;  /* 0x00000018ff057819 */ /* 0x000fc80000011600 */
[----:B------:R-:W-:-:S04]  /*c140*/  LOP3.LUT R4, R4, R5, RZ, 0xfc, !PT ;  /* 0x0000000504047212 */ /* 0x000fc800078efcff */
[----:B------:R-:W-:Y:S02]  /*c150*/  PRMT R0, R4, 0x7610, R0 ;  /* 0x0000761004007816 */ /* 0x000fe40000000000 */
.L_x_10422:
[----:B------:R-:W-:Y:S05]  /*c160*/  BSYNC B0 ;  /* 0x0000000000007941 */ /* 0x000fea0003800000 */
.L_x_10421:
[----:B------:R0:W-:Y:S01]  /*c170*/  STG.E.U8 [R2.64], R0 ;  /* 0x0000000002007986 */ /* 0x0001e2000c101124 */
[----:B------:R-:W-:Y:S01]  /*c180*/  IMAD.MOV.U32 R19, RZ, RZ, R37 ;  /* 0x000000ffff137224 */ /* 0x000fe200078e0025 */
[----:B------:R-:W-:Y:S05]  /*c190*/  BRA `(.L_x_10396) ;  /* 0x000004e000007947 */ /* 0x000fea0003800000 */
.L_x_10419:
        /* <DEDUP_REMOVED lines=17> */
.L_x_10426:
[----:B------:R-:W-:-:S04]  /*c2b0*/  LOP3.LUT R0, R7, 0x80000000, RZ, 0xc0, !PT ;  /* 0x8000000007007812 */ /* 0x000fc800078ec0ff */
[----:B------:R-:W-:-:S04]  /*c2c0*/  SHF.R.U32.HI R5, RZ, 0x18, R0 ;  /* 0x00000018ff057819 */ /* 0x000fc80000011600 */
[----:B------:R-:W-:-:S04]  /*c2d0*/  LOP3.LUT R4, R4, R5, RZ, 0xfc, !PT ;  /* 0x0000000504047212 */ /* 0x000fc800078efcff */
[----:B------:R-:W-:Y:S02]  /*c2e0*/  PRMT R0, R4, 0x7610, R0 ;  /* 0x0000761004007816 */ /* 0x000fe40000000000 */
.L_x_10425:
[----:B------:R-:W-:Y:S05]  /*c2f0*/  BSYNC B0 ;  /* 0x0000000000007941 */ /* 0x000fea0003800000 */
.L_x_10424:
[----:B------:R0:W-:Y:S01]  /*c300*/  STG.E.U8 [R2.64], R0 ;  /* 0x0000000002007986 */ /* 0x0001e2000c101124 */
[----:B------:R-:W-:Y:S01]  /*c310*/  IMAD.MOV.U32 R19, RZ, RZ, R37 ;  /* 0x000000ffff137224 */ /* 0x000fe200078e0025 */
[----:B------:R-:W-:Y:S05]  /*c320*/  BRA `(.L_x_10396) ;  /* 0x0000035000007947 */ /* 0x000fea0003800000 */
.L_x_10418:
        /* <DEDUP_REMOVED lines=8> */
[----:B------:R-:W-:-:S03]  /*c3b0*/  IMAD.MOV.U32 R19, RZ, RZ, R37 ;  /* 0x000000ffff137224 */ /* 0x000fc600078e0025 */
        /* <DEDUP_REMOVED lines=14> */
.L_x_10401:
        /* <DEDUP_REMOVED lines=21> */
.L_x_10428:
[----:B------:R-:W-:Y:S01]  /*c5f0*/  HADD2.F32 R4, -RZ, R28.H0_H0 ;  /* 0x2000001cff047230 */ /* 0x000fe20000004100 */
[----:B------:R-:W-:-:S05]  /*c600*/  IMAD.MOV.U32 R19, RZ, RZ, R37 ;  /* 0x000000ffff137224 */ /* 0x000fca00078e0025 */
[----:B------:R-:W0:Y:S02]  /*c610*/  F2I.U64.TRUNC R4, R4 ;  /* 0x0000000400047311 */ /* 0x000e24000020d800 */
[----:B0-----:R0:W-:Y:S01]  /*c620*/  STG.E.64 [R2.64], R4 ;  /* 0x0000000402007986 */ /* 0x0011e2000c101b24 */
[----:B------:R-:W-:Y:S05]  /*c630*/  BRA `(.L_x_10396) ;  /* 0x0000004000007947 */ /* 0x000fea0003800000 */
.L_x_10427:
[----:B------:R-:W-:Y:S01]  /*c640*/  HADD2.F32 R28, -RZ, R28.H0_H0 ;  /* 0x2000001cff1c7230 */ /* 0x000fe20000004100 */
[----:B------:R-:W-:-:S03]  /*c650*/  IMAD.MOV.U32 R19, RZ, RZ, R37 ;  /* 0x000000ffff137224 */ /* 0x000fc600078e0025 */
[----:B------:R-:W0:Y:S02]  /*c660*/  F2I.FTZ.U32.TRUNC.NTZ R5, R28 ;  /* 0x0000001c00057305 */ /* 0x000e24000021f000 */
[----:B0-----:R0:W-:Y:S02]  /*c670*/  STG.E [R2.64], R5 ;  /* 0x0000000502007986 */ /* 0x0011e4000c101924 */
.L_x_10396:
[----:B------:R-:W-:Y:S05]  /*c680*/  BSYNC B6 ;  /* 0x0000000000067941 */ /* 0x000fea0003800000 */
.L_x_10395:
        /* <DEDUP_REMOVED lines=23> */
.L_x_10434:
[----:B------:R-:W-:-:S06]  /*c800*/  HADD2.F32 R5, -RZ, R23.H0_H0 ;  /* 0x20000017ff057230 */ /* 0x000fcc0000004100 */
[----:B------:R-:W0:Y:S02]  /*c810*/  F2I.S64.TRUNC R4, R5 ;  /* 0x0000000500047311 */ /* 0x000e24000020d900 */
[----:B0-----:R0:W-:Y:S01]  /*c820*/  STG.E.U8 [R2.64], R4 ;  /* 0x0000000402007986 */ /* 0x0011e2000c101124 */
[----:B------:R-:W-:Y:S05]  /*c830*/  BRA `(.L_x_10436) ;  /* 0x00000e4000007947 */ /* 0x000fea0003800000 */
.L_x_10433:
        /* <DEDUP_REMOVED lines=10> */
.L_x_10438:
[----:B------:R-:W-:-:S06]  /*c8e0*/  HADD2.F32 R23, -RZ, R23.H0_H0 ;  /* 0x20000017ff177230 */ /* 0x000fcc0000004100 */
[----:B------:R-:W0:Y:S02]  /*c8f0*/  F2I.FTZ.TRUNC.NTZ R23, R23 ;  /* 0x0000001700177305 */ /* 0x000e24000021f100 */
[----:B0-----:R0:W-:Y:S01]  /*c900*/  STG.E [R2.64], R23 ;  /* 0x0000001702007986 */ /* 0x0011e2000c101924 */
[----:B------:R-:W-:Y:S05]  /*c910*/  BRA `(.L_x_10436) ;  /* 0x00000d6000007947 */ /* 0x000fea0003800000 */
.L_x_10437:
[----:B------:R-:W-:-:S06]  /*c920*/  HADD2.F32 R23, -RZ, R23.H0_H0 ;  /* 0x20000017ff177230 */ /* 0x000fcc0000004100 */
[----:B------:R-:W0:Y:S02]  /*c930*/  F2I.FTZ.TRUNC.NTZ R23, R23 ;  /* 0x0000001700177305 */ /* 0x000e24000021f100 */
[----:B0-----:R0:W-:Y:S01]  /*c940*/  STG.E.U16 [R2.64], R23 ;  /* 0x0000001702007986 */ /* 0x0011e2000c101524 */
[----:B------:R-:W-:Y:S05]  /*c950*/  BRA `(.L_x_10436) ;  /* 0x00000d2000007947 */ /* 0x000fea0003800000 */
.L_x_10432:
        /* <DEDUP_REMOVED lines=9> */
.L_x_10440:
[----:B------:R0:W-:Y:S01]  /*c9f0*/  STG.E.U16 [R2.64], R23 ;  /* 0x0000001702007986 */ /* 0x0001e2000c101524 */
[----:B------:R-:W-:Y:S05]  /*ca00*/  BRA `(.L_x_10436) ;  /* 0x00000c7000007947 */ /* 0x000fea0003800000 */
.L_x_10439:
        /* <DEDUP_REMOVED lines=10> */
.L_x_10442:
[----:B------:R-:W-:-:S05]  /*cab0*/  HADD2.F32 R0, -RZ, R23.H0_H0 ;  /* 0x20000017ff007230 */ /* 0x000fca0000004100 */
[----:B------:R-:W-:-:S04]  /*cac0*/  F2FP.PACK_AB R0, RZ, R0 ;  /* 0x00000000ff00723e */ /* 0x000fc800000000ff */
[----:B------:R-:W-:-:S05]  /*cad0*/  PRMT R0, R0, 0x5410, RZ ;  /* 0x0000541000007816 */ /* 0x000fca00000000ff */
[----:B------:R0:W-:Y:S01]  /*cae0*/  STG.E [R2.64], R0 ;  /* 0x0000000002007986 */ /* 0x0001e2000c101924 */
[----:B------:R-:W-:Y:S05]  /*caf0*/  BRA `(.L_x_10436) ;  /* 0x00000b8000007947 */ /* 0x000fea0003800000 */
.L_x_10441:
[----:B------:R-:W-:-:S05]  /*cb00*/  HADD2.F32 R4, -RZ, R23.H0_H0 ;  /* 0x20000017ff047230 */ /* 0x000fca0000004100 */
[----:B------:R-:W-:-:S06]  /*cb10*/  FMUL.FTZ R4, R4, 1 ;  /* 0x3f80000004047820 */ /* 0x000fcc0000410000 */
[----:B------:R-:W0:Y:S02]  /*cb20*/  F2F.F64.F32 R4, R4 ;  /* 0x0000000400047310 */ /* 0x000e240000201800 */
[----:B0-----:R0:W-:Y:S01]  /*cb30*/  STG.E.64 [R2.64], R4 ;  /* 0x0000000402007986 */ /* 0x0011e2000c101b24 */
[----:B------:R-:W-:Y:S05]  /*cb40*/  BRA `(.L_x_10436) ;  /* 0x00000b3000007947 */ /* 0x000fea0003800000 */
.L_x_10431:
        /* <DEDUP_REMOVED lines=13> */
.L_x_10445:
[----:B------:R-:W-:Y:S01]  /*cc20*/  HADD2.F32 R23, -RZ, R23.H0_H0 ;  /* 0x20000017ff177230 */ /* 0x000fe20000004100 */
[----:B------:R-:W-:-:S04]  /*cc30*/  CS2R R6, SRZ ;  /* 0x0000000000067805 */ /* 0x000fc8000001ff00 */
[----:B------:R-:W-:-:S06]  /*cc40*/  FMUL.FTZ R4, R23, 1 ;  /* 0x3f80000017047820 */ /* 0x000fcc0000410000 */
[----:B------:R-:W0:Y:S02]  /*cc50*/  F2F.F64.F32 R4, R4 ;  /* 0x0000000400047310 */ /* 0x000e240000201800 */
[----:B0-----:R0:W-:Y:S01]  /*cc60*/  STG.E.128 [R2.64], R4 ;  /* 0x0000000402007986 */ /* 0x0011e2000c101d24 */
[----:B------:R-:W-:Y:S05]  /*cc70*/  BRA `(.L_x_10436) ;  /* 0x00000a0000007947 */ /* 0x000fea0003800000 */
.L_x_10444:
        /* <DEDUP_REMOVED lines=21> */
.L_x_10449:
[----:B------:R-:W-:Y:S05]  /*cdd0*/  BSYNC B0 ;  /* 0x0000000000007941 */ /* 0x000fea0003800000 */
.L_x_10448:
[----:B------:R-:W-:-:S05]  /*cde0*/  LOP3.LUT R5, R0, R5, RZ, 0xfc, !PT ;  /* 0x0000000500057212 */ /* 0x000fca00078efcff */
[----:B------:R0:W-:Y:S01]  /*cdf0*/  STG.E.U8 [R2.64], R5 ;  /* 0x0000000502007986 */ /* 0x0001e2000c101124 */
[----:B------:R-:W-:Y:S05]  /*ce00*/  BRA `(.L_x_10436) ;  /* 0x0000087000007947 */ /* 0x000fea0003800000 */
.L_x_10447:
        /* <DEDUP_REMOVED lines=13> */
.L_x_10451:
[----:B------:R-:W-:Y:S01]  /*cee0*/  IMAD.MOV.U32 R0, RZ, RZ, 0x7f ;  /* 0x0000007fff007424 */ /* 0x000fe200078e00ff */
[----:B------:R-:W-:-:S04]  /*cef0*/  ISETP.GT.U32.AND P0, PT, R4, 0x7f800000, PT ;  /* 0x7f8000000400780c */ /* 0x000fc80003f04070 */
[----:B------:R-:W-:-:S04]  /*cf00*/  SEL R0, R0, 0x7c, P0 ;  /* 0x0000007c00007807 */ /* 0x000fc80000000000 */
.L_x_10452:
[----:B------:R-:W-:Y:S05]  /*cf10*/  BSYNC B0 ;  /* 0x0000000000007941 */ /* 0x000fea0003800000 */
.L_x_10450:
[----:B------:R-:W-:-:S04]  /*cf20*/  LOP3.LUT R4, R23, 0x80000000, RZ, 0xc0, !PT ;  /* 0x8000000017047812 */ /* 0x000fc800078ec0ff */
[----:B------:R-:W-:-:S04]  /*cf30*/  SHF.R.U32.HI R5, RZ, 0x18, R4 ;  /* 0x00000018ff057819 */ /* 0x000fc80000011604 */
[----:B------:R-:W-:-:S05]  /*cf40*/  LOP3.LUT R5, R0, R5, RZ, 0xfc, !PT ;  /* 0x0000000500057212 */ /* 0x000fca00078efcff */
[----:B------:R0:W-:Y:S01]  /*cf50*/  STG.E.U8 [R2.64], R5 ;  /* 0x0000000502007986 */ /* 0x0001e2000c101124 */
[----:B------:R-:W-:Y:S05]  /*cf60*/  BRA `(.L_x_10436) ;  /* 0x0000071000007947 */ /* 0x000fea0003800000 */
.L_x_10446:
[----:B------:R-:W-:-:S05]  /*cf70*/  HADD2.F32 R0, -RZ, R23.H0_H0 ;  /* 0x20000017ff007230 */ /* 0x000fca0000004100 */
[----:B------:R-:W-:-:S05]  /*cf80*/  F2FP.BF16.PACK_AB R0, RZ, R0 ;  /* 0x00000000ff00723e */ /* 0x000fca00000010ff */
[----:B------:R0:W-:Y:S01]  /*cf90*/  STG.E.U16 [R2.64], R0 ;  /* 0x0000000002007986 */ /* 0x0001e2000c101524 */
[----:B------:R-:W-:Y:S05]  /*cfa0*/  BRA `(.L_x_10436) ;  /* 0x000006d000007947 */ /* 0x000fea0003800000 */
.L_x_10443:
        /* <DEDUP_REMOVED lines=12> */
.L_x_10455:
        /* <DEDUP_REMOVED lines=17> */
.L_x_10458:
[----:B------:R-:W-:-:S04]  /*d180*/  LOP3.LUT R0, R23, 0x80000000, RZ, 0xc0, !PT ;  /* 0x8000000017007812 */ /* 0x000fc800078ec0ff */
[----:B------:R-:W-:-:S04]  /*d190*/  SHF.R.U32.HI R5, RZ, 0x18, R0 ;  /* 0x00000018ff057819 */ /* 0x000fc80000011600 */
[----:B------:R-:W-:-:S04]  /*d1a0*/  LOP3.LUT R4, R4, R5, RZ, 0xfc, !PT ;  /* 0x0000000504047212 */ /* 0x000fc800078efcff */
[----:B------:R-:W-:Y:S02]  /*d1b0*/  PRMT R0, R4, 0x7610, R0 ;  /* 0x0000761004007816 */ /* 0x000fe40000000000 */
.L_x_10457:
[----:B------:R-:W-:Y:S05]  /*d1c0*/  BSYNC B0 ;  /* 0x0000000000007941 */ /* 0x000fea0003800000 */
.L_x_10456:
[----:B------:R0:W-:Y:S01]  /*d1d0*/  STG.E.U8 [R2.64], R0 ;  /* 0x0000000002007986 */ /* 0x0001e2000c101124 */
[----:B------:R-:W-:Y:S05]  /*d1e0*/  BRA `(.L_x_10436) ;  /* 0x0000049000007947 */ /* 0x000fea0003800000 */
.L_x_10454:
        /* <DEDUP_REMOVED lines=17> */
.L_x_10461:
[----:B------:R-:W-:-:S04]  /*d300*/  LOP3.LUT R0, R23, 0x80000000, RZ, 0xc0, !PT ;  /* 0x8000000017007812 */ /* 0x000fc800078ec0ff */
[----:B------:R-:W-:-:S04]  /*d310*/  SHF.R.U32.HI R5, RZ, 0x18, R0 ;  /* 0x00000018ff057819 */ /* 0x000fc80000011600 */
[----:B------:R-:W-:-:S04]  /*d320*/  LOP3.LUT R4, R4, R5, RZ, 0xfc, !PT ;  /* 0x0000000504047212 */ /* 0x000fc800078efcff */
[----:B------:R-:W-:Y:S02]  /*d330*/  PRMT R0, R4, 0x7610, R0 ;  /* 0x0000761004007816 */ /* 0x000fe40000000000 */
.L_x_10460:
[----:B------:R-:W-:Y:S05]  /*d340*/  BSYNC B0 ;  /* 0x0000000000007941 */ /* 0x000fea0003800000 */
.L_x_10459:
[----:B------:R0:W-:Y:S01]  /*d350*/  STG.E.U8 [R2.64], R0 ;  /* 0x0000000002007986 */ /* 0x0001e2000c101124 */
[----:B------:R-:W-:Y:S05]  /*d360*/  BRA `(.L_x_10436) ;  /* 0x0000031000007947 */ /* 0x000fea0003800000 */
.L_x_10453:
        /* <DEDUP_REMOVED lines=22> */
.L_x_10435:
        /* <DEDUP_REMOVED lines=20> */
.L_x_10463:
[----:B------:R-:W-:-:S06]  /*d610*/  HADD2.F32 R4, -RZ, R23.H0_H0 ;  /* 0x20000017ff047230 */ /* 0x000fcc0000004100 */
[----:B------:R-:W0:Y:S02]  /*d620*/  F2I.U64.TRUNC R4, R4 ;  /* 0x0000000400047311 */ /* 0x000e24000020d800 */
[----:B0-----:R0:W-:Y:S01]  /*d630*/  STG.E.64 [R2.64], R4 ;  /* 0x0000000402007986 */ /* 0x0011e2000c101b24 */
[----:B------:R-:W-:Y:S05]  /*d640*/  BRA `(.L_x_10436) ;  /* 0x0000003000007947 */ /* 0x000fea0003800000 */
.L_x_10462:
[----:B------:R-:W-:-:S06]  /*d650*/  HADD2.F32 R23, -RZ, R23.H0_H0 ;  /* 0x20000017ff177230 */ /* 0x000fcc0000004100 */
[----:B------:R-:W0:Y:S02]  /*d660*/  F2I.FTZ.U32.TRUNC.NTZ R23, R23 ;  /* 0x0000001700177305 */ /* 0x000e24000021f000 */
[----:B0-----:R0:W-:Y:S02]  /*d670*/  STG.E [R2.64], R23 ;  /* 0x0000001702007986 */ /* 0x0011e4000c101924 */
.L_x_10436:
        /* <DEDUP_REMOVED lines=23> */
.L_x_10467:
[----:B------:R-:W-:-:S06]  /*d7f0*/  HADD2.F32 R5, -RZ, R22.H0_H0 ;  /* 0x20000016ff057230 */ /* 0x000fcc0000004100 */
[----:B------:R-:W0:Y:S02]  /*d800*/  F2I.S64.TRUNC R4, R5 ;  /* 0x0000000500047311 */ /* 0x000e24000020d900 */
[----:B0-----:R0:W-:Y:S01]  /*d810*/  STG.E.U8 [R2.64], R4 ;  /* 0x0000000402007986 */ /* 0x0011e2000c101124 */
[----:B------:R-:W-:Y:S05]  /*d820*/  BRA `(.L_x_10469) ;  /* 0x00000e4000007947 */ /* 0x000fea0003800000 */
.L_x_10466:
        /* <DEDUP_REMOVED lines=10> */
.L_x_10471:
[----:B------:R-:W-:-:S04]  /*d8d0*/  HADD2.F32 R22, -RZ, R22.H0_H0 ;  /* 0x20000016ff167230 */ /* 0x000fc80000004100 */
[----:B------:R-:W0:Y:S02]  /*d8e0*/  F2I.FTZ.TRUNC.NTZ R5, R22 ;  /* 0x0000001600057305 */ /* 0x000e24000021f100 */
[----:B0-----:R0:W-:Y:S01]  /*d8f0*/  STG.E [R2.64], R5 ;  /* 0x0000000502007986 */ /* 0x0011e2000c101924 */
[----:B------:R-:W-:Y:S05]  /*d900*/  BRA `(.L_x_10469) ;  /* 0x00000d6000007947 */ /* 0x000fea0003800000 */
.L_x_10470:
[----:B------:R-:W-:-:S04]  /*d910*/  HADD2.F32 R22, -RZ, R22.H0_H0 ;  /* 0x20000016ff167230 */ /* 0x000fc80000004100 */
[----:B------:R-:W0:Y:S02]  /*d920*/  F2I.FTZ.TRUNC.NTZ R5, R22 ;  /* 0x0000001600057305 */ /* 0x000e24000021f100 */
[----:B0-----:R0:W-:Y:S01]  /*d930*/  STG.E.U16 [R2.64], R5 ;  /* 0x0000000502007986 */ /* 0x0011e2000c101524 */
[----:B------:R-:W-:Y:S05]  /*d940*/  BRA `(.L_x_10469) ;  /* 0x00000d2000007947 */ /* 0x000fea0003800000 */
.L_x_10465:
        /* <DEDUP_REMOVED lines=9> */
.L_x_10473:
[----:B------:R0:W-:Y:S01]  /*d9e0*/  STG.E.U16 [R2.64], R22 ;  /* 0x0000001602007986 */ /* 0x0001e2000c101524 */
[----:B------:R-:W-:Y:S05]  /*d9f0*/  BRA `(.L_x_10469) ;  /* 0x00000c7000007947 */ /* 0x000fea0003800000 */
.L_x_10472:
        /* <DEDUP_REMOVED lines=10> */
.L_x_10475:
[----:B------:R-:W-:-:S05]  /*daa0*/  HADD2.F32 R0, -RZ, R22.H0_H0 ;  /* 0x20000016ff007230 */ /* 0x000fca0000004100 */
[----:B------:R-:W-:-:S04]  /*dab0*/  F2FP.PACK_AB R0, RZ, R0 ;  /* 0x00000000ff00723e */ /* 0x000fc800000000ff */
[----:B------:R-:W-:-:S05]  /*dac0*/  PRMT R0, R0, 0x5410, RZ ;  /* 0x0000541000007816 */ /* 0x000fca00000000ff */
[----:B------:R0:W-:Y:S01]  /*dad0*/  STG.E [R2.64], R0 ;  /* 0x0000000002007986 */ /* 0x0001e2000c101924 */
[----:B------:R-:W-:Y:S05]  /*dae0*/  BRA `(.L_x_10469) ;  /* 0x00000b8000007947 */ /* 0x000fea0003800000 */
.L_x_10474:
[----:B------:R-:W-:-:S05]  /*daf0*/  HADD2.F32 R4, -RZ, R22.H0_H0 ;  /* 0x20000016ff047230 */ /* 0x000fca0000004100 */
[----:B------:R-:W-:-:S06]  /*db00*/  FMUL.FTZ R4, R4, 1 ;  /* 0x3f80000004047820 */ /* 0x000fcc0000410000 */
[----:B------:R-:W0:Y:S02]  /*db10*/  F2F.F64.F32 R4, R4 ;  /* 0x0000000400047310 */ /* 0x000e240000201800 */
[----:B0-----:R0:W-:Y:S01]  /*db20*/  STG.E.64 [R2.64], R4 ;  /* 0x0000000402007986 */ /* 0x0011e2000c101b24 */
[----:B------:R-:W-:Y:S05]  /*db30*/  BRA `(.L_x_10469) ;  /* 0x00000b3000007947 */ /* 0x000fea0003800000 */
.L_x_10464:
        /* <DEDUP_REMOVED lines=13> */
.L_x_10478:
[----:B------:R-:W-:Y:S01]  /*dc10*/  HADD2.F32 R22, -RZ, R22.H0_H0 ;  /* 0x20000016ff167230 */ /* 0x000fe20000004100 */
[----:B------:R-:W-:-:S04]  /*dc20*/  CS2R R6, SRZ ;  /* 0x0000000000067805 */ /* 0x000fc8000001ff00 */
[----:B------:R-:W-:-:S06]  /*dc30*/  FMUL.FTZ R4, R22, 1 ;  /* 0x3f80000016047820 */ /* 0x000fcc0000410000 */
[----:B------:R-:W0:Y:S02]  /*dc40*/  F2F.F64.F32 R4, R4 ;  /* 0x0000000400047310 */ /* 0x000e240000201800 */
[----:B0-----:R0:W-:Y:S01]  /*dc50*/  STG.E.128 [R2.64], R4 ;  /* 0x0000000402007986 */ /* 0x0011e2000c101d24 */
[----:B------:R-:W-:Y:S05]  /*dc60*/  BRA `(.L_x_10469) ;  /* 0x00000a0000007947 */ /* 0x000fea0003800000 */
.L_x_10477:
        /* <DEDUP_REMOVED lines=21> */
.L_x_10482:
[----:B------:R-:W-:Y:S05]  /*ddc0*/  BSYNC B0 ;  /* 0x0000000000007941 */ /* 0x000fea0003800000 */
.L_x_10481:
[----:B------:R-:W-:-:S05]  /*ddd0*/  LOP3.LUT R5, R0, R5, RZ, 0xfc, !PT ;  /* 0x0000000500057212 */ /* 0x000fca00078efcff */
[----:B------:R0:W-:Y:S01]  /*dde0*/  STG.E.U8 [R2.64], R5 ;  /* 0x0000000502007986 */ /* 0x0001e2000c101124 */
[----:B------:R-:W-:Y:S05]  /*ddf0*/  BRA `(.L_x_10469) ;  /* 0x0000087000007947 */ /* 0x000fea0003800000 */
.L_x_10480:
        /* <DEDUP_REMOVED lines=13> */
.L_x_10484:
[----:B------:R-:W-:Y:S01]  /*ded0*/  IMAD.MOV.U32 R0, RZ, RZ, 0x7f ;  /* 0x0000007fff007424 */ /* 0x000fe200078e00ff */
[----:B------:R-:W-:-:S04]  /*dee0*/  ISETP.GT.U32.AND P0, PT, R4, 0x7f800000, PT ;  /* 0x7f8000000400780c */ /* 0x000fc80003f04070 */
[----:B------:R-:W-:-:S04]  /*def0*/  SEL R0, R0, 0x7c, P0 ;  /* 0x0000007c00007807 */ /* 0x000fc80000000000 */
.L_x_10485:
[----:B------:R-:W-:Y:S05]  /*df00*/  BSYNC B0 ;  /* 0x0000000000007941 */ /* 0x000fea0003800000 */
.L_x_10483:
[----:B------:R-:W-:-:S04]  /*df10*/  LOP3.LUT R4, R5, 0x80000000, RZ, 0xc0, !PT ;  /* 0x8000000005047812 */ /* 0x000fc800078ec0ff */
[----:B------:R-:W-:-:S04]  /*df20*/  SHF.R.U32.HI R5, RZ, 0x18, R4 ;  /* 0x00000018ff057819 */ /* 0x000fc80000011604 */
[----:B------:R-:W-:-:S05]  /*df30*/  LOP3.LUT R5, R0, R5, RZ, 0xfc, !PT ;  /* 0x0000000500057212 */ /* 0x000fca00078efcff */
[----:B------:R0:W-:Y:S01]  /*df40*/  STG.E.U8 [R2.64], R5 ;  /* 0x0000000502007986 */ /* 0x0001e2000c101124 */
[----:B------:R-:W-:Y:S05]  /*df50*/  BRA `(.L_x_10469) ;  /* 0x0000071000007947 */ /* 0x000fea0003800000 */
.L_x_10479:
[----:B------:R-:W-:-:S05]  /*df60*/  HADD2.F32 R0, -RZ, R22.H0_H0 ;  /* 0x20000016ff007230 */ /* 0x000fca0000004100 */
[----:B------:R-:W-:-:S05]  /*df70*/  F2FP.BF16.PACK_AB R0, RZ, R0 ;  /* 0x00000000ff00723e */ /* 0x000fca00000010ff */
[----:B------:R0:W-:Y:S01]  /*df80*/  STG.E.U16 [R2.64], R0 ;  /* 0x0000000002007986 */ /* 0x0001e2000c101524 */
[----:B------:R-:W-:Y:S05]  /*df90*/  BRA `(.L_x_10469) ;  /* 0x000006d000007947 */ /* 0x000fea0003800000 */
.L_x_10476:
        /* <DEDUP_REMOVED lines=12> */
.L_x_10488:
        /* <DEDUP_REMOVED lines=17> */
.L_x_10491:
[----:B------:R-:W-:-:S04]  /*e170*/  LOP3.LUT R0, R7, 0x80000000, RZ, 0xc0, !PT ;  /* 0x8000000007007812 */ /* 0x000fc800078ec0ff */
[----:B------:R-:W-:-:S04]  /*e180*/  SHF.R.U32.HI R5, RZ, 0x18, R0 ;  /* 0x00000018ff057819 */ /* 0x000fc80000011600 */
[----:B------:R-:W-:-:S04]  /*e190*/  LOP3.LUT R4, R4, R5, RZ, 0xfc, !PT ;  /* 0x0000000504047212 */ /* 0x000fc800078efcff */
[----:B------:R-:W-:Y:S02]  /*e1a0*/  PRMT R0, R4, 0x7610, R0 ;  /* 0x0000761004007816 */ /* 0x000fe40000000000 */
.L_x_10490:
[----:B------:R-:W-:Y:S05]  /*e1b0*/  BSYNC B0 ;  /* 0x0000000000007941 */ /* 0x000fea0003800000 */
.L_x_10489:
[----:B------:R0:W-:Y:S01]  /*e1c0*/  STG.E.U8 [R2.64], R0 ;  /* 0x0000000002007986 */ /* 0x0001e2000c101124 */
[----:B------:R-:W-:Y:S05]  /*e1d0*/  BRA `(.L_x_10469) ;  /* 0x0000049000007947 */ /* 0x000fea0003800000 */
.L_x_10487:
        /* <DEDUP_REMOVED lines=17> */
.L_x_10494:
[----:B------:R-:W-:-:S04]  /*e2f0*/  LOP3.LUT R0, R7, 0x80000000, RZ, 0xc0, !PT ;  /* 0x8000000007007812 */ /* 0x000fc800078ec0ff */
[----:B------:R-:W-:-:S04]  /*e300*/  SHF.R.U32.HI R5, RZ, 0x18, R0 ;  /* 0x00000018ff057819 */ /* 0x000fc80000011600 */
[----:B------:R-:W-:-:S04]  /*e310*/  LOP3.LUT R4, R4, R5, RZ, 0xfc, !PT ;  /* 0x0000000504047212 */ /* 0x000fc800078efcff */
[----:B------:R-:W-:Y:S02]  /*e320*/  PRMT R0, R4, 0x7610, R0 ;  /* 0x0000761004007816 */ /* 0x000fe40000000000 */
.L_x_10493:
[----:B------:R-:W-:Y:S05]  /*e330*/  BSYNC B0 ;  /* 0x0000000000007941 */ /* 0x000fea0003800000 */
.L_x_10492:
[----:B------:R0:W-:Y:S01]  /*e340*/  STG.E.U8 [R2.64], R0 ;  /* 0x0000000002007986 */ /* 0x0001e2000c101124 */
[----:B------:R-:W-:Y:S05]  /*e350*/  BRA `(.L_x_10469) ;  /* 0x0000031000007947 */ /* 0x000fea0003800000 */
.L_x_10486:
        /* <DEDUP_REMOVED lines=22> */
.L_x_10468:
        /* <DEDUP_REMOVED lines=20> */
.L_x_10496:
[----:B------:R-:W-:-:S06]  /*e600*/  HADD2.F32 R4, -RZ, R22.H0_H0 ;  /* 0x20000016ff047230 */ /* 0x000fcc0000004100 */
[----:B------:R-:W0:Y:S02]  /*e610*/  F2I.U64.TRUNC R4, R4 ;  /* 0x0000000400047311 */ /* 0x000e24000020d800 */
[----:B0-----:R0:W-:Y:S01]  /*e620*/  STG.E.64 [R2.64], R4 ;  /* 0x0000000402007986 */ /* 0x0011e2000c101b24 */
[----:B------:R-:W-:Y:S05]  /*e630*/  BRA `(.L_x_10469) ;  /* 0x0000003000007947 */ /* 0x000fea0003800000 */
.L_x_10495:
[----:B------:R-:W-:-:S04]  /*e640*/  HADD2.F32 R22, -RZ, R22.H0_H0 ;  /* 0x20000016ff167230 */ /* 0x000fc80000004100 */
[----:B------:R-:W0:Y:S02]  /*e650*/  F2I.FTZ.U32.TRUNC.NTZ R5, R22 ;  /* 0x0000001600057305 */ /* 0x000e24000021f000 */
[----:B0-----:R0:W-:Y:S02]  /*e660*/  STG.E [R2.64], R5 ;  /* 0x0000000502007986 */ /* 0x0011e4000c101924 */
.L_x_10469:
[----:B------:R-:W-:Y:S02]  /*e670*/  IADD3 R19, R19, 0x80, RZ ;  /* 0x0000008013137810 */ /* 0x000fe40007ffe0ff */
.L_x_10430:
[----:B------:R-:W-:Y:S05]  /*e680*/  BSYNC B6 ;  /* 0x0000000000067941 */ /* 0x000fea0003800000 */
.L_x_10429:
        /* <DEDUP_REMOVED lines=21> */
.L_x_10500:
[----:B------:R-:W-:-:S06]  /*e7e0*/  HADD2.F32 R5, -RZ, R18.H0_H0 ;  /* 0x20000012ff057230 */ /* 0x000fcc0000004100 */
[----:B------:R-:W0:Y:S02]  /*e7f0*/  F2I.S64.TRUNC R4, R5 ;  /* 0x0000000500047311 */ /* 0x000e24000020d900 */
[----:B0-----:R-:W-:Y:S01]  /*e800*/  STG.E.U8 [R2.64], R4 ;  /* 0x0000000402007986 */ /* 0x001fe2000c101124 */
[----:B------:R-:W-:Y:S05]  /*e810*/  EXIT ;  /* 0x000000000000794d */ /* 0x000fea0003800000 */
.L_x_10499:
        /* <DEDUP_REMOVED lines=10> */
.L_x_10503:
[----:B------:R-:W-:-:S04]  /*e8c0*/  HADD2.F32 R18, -RZ, R18.H0_H0 ;  /* 0x20000012ff127230 */ /* 0x000fc80000004100 */
[----:B------:R-:W0:Y:S02]  /*e8d0*/  F2I.FTZ.TRUNC.NTZ R5, R18 ;  /* 0x0000001200057305 */ /* 0x000e24000021f100 */
[----:B0-----:R-:W-:Y:S01]  /*e8e0*/  STG.E [R2.64], R5 ;  /* 0x0000000502007986 */ /* 0x001fe2000c101924 */
[----:B------:R-:W-:Y:S05]  /*e8f0*/  EXIT ;  /* 0x000000000000794d */ /* 0x000fea0003800000 */
.L_x_10502:
[----:B------:R-:W-:-:S04]  /*e900*/  HADD2.F32 R18, -RZ, R18.H0_H0 ;  /* 0x20000012ff127230 */ /* 0x000fc80000004100 */
[----:B------:R-:W0:Y:S02]  /*e910*/  F2I.FTZ.TRUNC.NTZ R5, R18 ;  /* 0x0000001200057305 */ /* 0x000e24000021f100 */
[----:B0-----:R-:W-:Y:S01]  /*e920*/  STG.E.U16 [R2.64], R5 ;  /* 0x0000000502007986 */ /* 0x001fe2000c101524 */
[----:B------:R-:W-:Y:S05]  /*e930*/  EXIT ;  /* 0x000000000000794d */ /* 0x000fea0003800000 */
.L_x_10498:
        /* <DEDUP_REMOVED lines=9> */
.L_x_10505:
[----:B------:R-:W-:Y:S01]  /*e9d0*/  STG.E.U16 [R2.64], R18 ;  /* 0x0000001202007986 */ /* 0x000fe2000c101524 */
[----:B------:R-:W-:Y:S05]  /*e9e0*/  EXIT ;  /* 0x000000000000794d */ /* 0x000fea0003800000 */
.L_x_10504:
        /* <DEDUP_REMOVED lines=10> */
.L_x_10507:
[----:B------:R-:W-:-:S05]  /*ea90*/  HADD2.F32 R0, -RZ, R18.H0_H0 ;  /* 0x20000012ff007230 */ /* 0x000fca0000004100 */
[----:B------:R-:W-:-:S04]  /*eaa0*/  F2FP.PACK_AB R0, RZ, R0 ;  /* 0x00000000ff00723e */ /* 0x000fc800000000ff */
[----:B------:R-:W-:-:S05]  /*eab0*/  PRMT R0, R0, 0x5410, RZ ;  /* 0x0000541000007816 */ /* 0x000fca00000000ff */
[----:B------:R-:W-:Y:S01]  /*eac0*/  STG.E [R2.64], R0 ;  /* 0x0000000002007986 */ /* 0x000fe2000c101924 */
[----:B------:R-:W-:Y:S05]  /*ead0*/  EXIT ;  /* 0x000000000000794d */ /* 0x000fea0003800000 */
.L_x_10506:
[----:B------:R-:W-:-:S05]  /*eae0*/  HADD2.F32 R4, -RZ, R18.H0_H0 ;  /* 0x20000012ff047230 */ /* 0x000fca0000004100 */
[----:B------:R-:W-:-:S06]  /*eaf0*/  FMUL.FTZ R4, R4, 1 ;  /* 0x3f80000004047820 */ /* 0x000fcc0000410000 */
[----:B------:R-:W0:Y:S02]  /*eb00*/  F2F.F64.F32 R4, R4 ;  /* 0x0000000400047310 */ /* 0x000e240000201800 */
[----:B0-----:R-:W-:Y:S01]  /*eb10*/  STG.E.64 [R2.64], R4 ;  /* 0x0000000402007986 */ /* 0x001fe2000c101b24 */
[----:B------:R-:W-:Y:S05]  /*eb20*/  EXIT ;  /* 0x000000000000794d */ /* 0x000fea0003800000 */
.L_x_10497:
        /* <DEDUP_REMOVED lines=13> */
.L_x_10510:
[----:B------:R-:W-:Y:S01]  /*ec00*/  HADD2.F32 R18, -RZ, R18.H0_H0 ;  /* 0x20000012ff127230 */ /* 0x000fe20000004100 */
[----:B------:R-:W-:-:S04]  /*ec10*/  CS2R R6, SRZ ;  /* 0x0000000000067805 */ /* 0x000fc8000001ff00 */
[----:B------:R-:W-:-:S06]  /*ec20*/  FMUL.FTZ R4, R18, 1 ;  /* 0x3f80000012047820 */ /* 0x000fcc0000410000 */
[----:B------:R-:W0:Y:S02]  /*ec30*/  F2F.F64.F32 R4, R4 ;  /* 0x0000000400047310 */ /* 0x000e240000201800 */
[----:B0-----:R-:W-:Y:S01]  /*ec40*/  STG.E.128 [R2.64], R4 ;  /* 0x0000000402007986 */ /* 0x001fe2000c101d24 */
[----:B------:R-:W-:Y:S05]  /*ec50*/  EXIT ;  /* 0x000000000000794d */ /* 0x000fea0003800000 */
.L_x_10509:
        /* <DEDUP_REMOVED lines=21> */
.L_x_10514:
[----:B------:R-:W-:Y:S05]  /*edb0*/  BSYNC B0 ;  /* 0x0000000000007941 */ /* 0x000fea0003800000 */
.L_x_10513:
[----:B------:R-:W-:-:S05]  /*edc0*/  LOP3.LUT R5, R0, R5, RZ, 0xfc, !PT ;  /* 0x0000000500057212 */ /* 0x000fca00078efcff */
[----:B------:R-:W-:Y:S01]  /*edd0*/  STG.E.U8 [R2.64], R5 ;  /* 0x0000000502007986 */ /* 0x000fe2000c101124 */
[----:B------:R-:W-:Y:S05]  /*ede0*/  EXIT ;  /* 0x000000000000794d */ /* 0x000fea0003800000 */
.L_x_10512:
        /* <DEDUP_REMOVED lines=13> */
.L_x_10516:
[----:B------:R-:W-:Y:S01]  /*eec0*/  IMAD.MOV.U32 R0, RZ, RZ, 0x7f ;  /* 0x0000007fff007424 */ /* 0x000fe200078e00ff */
[----:B------:R-:W-:-:S04]  /*eed0*/  ISETP.GT.U32.AND P0, PT, R4, 0x7f800000, PT ;  /* 0x7f8000000400780c */ /* 0x000fc80003f04070 */
[----:B------:R-:W-:-:S04]  /*eee0*/  SEL R0, R0, 0x7c, P0 ;  /* 0x0000007c00007807 */ /* 0x000fc80000000000 */
.L_x_10517:
[----:B------:R-:W-:Y:S05]  /*eef0*/  BSYNC B0 ;  /* 0x0000000000007941 */ /* 0x000fea0003800000 */
.L_x_10515:
[----:B------:R-:W-:-:S04]  /*ef00*/  LOP3.LUT R4, R5, 0x80000000, RZ, 0xc0, !PT ;  /* 0x8000000005047812 */ /* 0x000fc800078ec0ff */
[----:B------:R-:W-:-:S04]  /*ef10*/  SHF.R.U32.HI R5, RZ, 0x18, R4 ;  /* 0x00000018ff057819 */ /* 0x000fc80000011604 */
[----:B------:R-:W-:-:S05]  /*ef20*/  LOP3.LUT R5, R0, R5, RZ, 0xfc, !PT ;  /* 0x0000000500057212 */ /* 0x000fca00078efcff */
[----:B------:R-:W-:Y:S01]  /*ef30*/  STG.E.U8 [R2.64], R5 ;  /* 0x0000000502007986 */ /* 0x000fe2000c101124 */
[----:B------:R-:W-:Y:S05]  /*ef40*/  EXIT ;  /* 0x000000000000794d */ /* 0x000fea0003800000 */
.L_x_10511:
[----:B------:R-:W-:-:S05]  /*ef50*/  HADD2.F32 R0, -RZ, R18.H0_H0 ;  /* 0x20000012ff007230 */ /* 0x000fca0000004100 */
[----:B------:R-:W-:-:S05]  /*ef60*/  F2FP.BF16.PACK_AB R0, RZ, R0 ;  /* 0x00000000ff00723e */ /* 0x000fca00000010ff */
[----:B------:R-:W-:Y:S01]  /*ef70*/  STG.E.U16 [R2.64], R0 ;  /* 0x0000000002007986 */ /* 0x000fe2000c101524 */
[----:B------:R-:W-:Y:S05]  /*ef80*/  EXIT ;  /* 0x000000000000794d */ /* 0x000fea0003800000 */
.L_x_10508:
        /* <DEDUP_REMOVED lines=12> */
.L_x_10520:
        /* <DEDUP_REMOVED lines=17> */
.L_x_10523:
[----:B------:R-:W-:-:S04]  /*f160*/  LOP3.LUT R0, R7, 0x80000000, RZ, 0xc0, !PT ;  /* 0x8000000007007812 */ /* 0x000fc800078ec0ff */
[----:B------:R-:W-:-:S04]  /*f170*/  SHF.R.U32.HI R5, RZ, 0x18, R0 ;  /* 0x00000018ff057819 */ /* 0x000fc80000011600 */
[----:B------:R-:W-:-:S04]  /*f180*/  LOP3.LUT R4, R4, R5, RZ, 0xfc, !PT ;  /* 0x0000000504047212 */ /* 0x000fc800078efcff */
[----:B------:R-:W-:Y:S02]  /*f190*/  PRMT R0, R4, 0x7610, R0 ;  /* 0x0000761004007816 */ /* 0x000fe40000000000 */
.L_x_10522:
[----:B------:R-:W-:Y:S05]  /*f1a0*/  BSYNC B0 ;  /* 0x0000000000007941 */ /* 0x000fea0003800000 */
.L_x_10521:
[----:B------:R-:W-:Y:S01]  /*f1b0*/  STG.E.U8 [R2.64], R0 ;  /* 0x0000000002007986 */ /* 0x000fe2000c101124 */
[----:B------:R-:W-:Y:S05]  /*f1c0*/  EXIT ;  /* 0x000000000000794d */ /* 0x000fea0003800000 */
.L_x_10519:
        /* <DEDUP_REMOVED lines=17> */
.L_x_10526:
[----:B------:R-:W-:-:S04]  /*f2e0*/  LOP3.LUT R0, R7, 0x80000000, RZ, 0xc0, !PT ;  /* 0x8000000007007812 */ /* 0x000fc800078ec0ff */
[----:B------:R-:W-:-:S04]  /*f2f0*/  SHF.R.U32.HI R5, RZ, 0x18, R0 ;  /* 0x00000018ff057819 */ /* 0x000fc80000011600 */
[----:B------:R-:W-:-:S04]  /*f300*/  LOP3.LUT R4, R4, R5, RZ, 0xfc, !PT ;  /* 0x0000000504047212 */ /* 0x000fc800078efcff */
[----:B------:R-:W-:Y:S02]  /*f310*/  PRMT R0, R4, 0x7610, R0 ;  /* 0x0000761004007816 */ /* 0x000fe40000000000 */
.L_x_10525:
[----:B------:R-:W-:Y:S05]  /*f320*/  BSYNC B0 ;  /* 0x0000000000007941 */ /* 0x000fea0003800000 */
.L_x_10524:
[----:B------:R-:W-:Y:S01]  /*f330*/  STG.E.U8 [R2.64], R0 ;  /* 0x0000000002007986 */ /* 0x000fe2000c101124 */
[----:B------:R-:W-:Y:S05]  /*f340*/  EXIT ;  /* 0x000000000000794d */ /* 0x000fea0003800000 */
.L_x_10518:
        /* <DEDUP_REMOVED lines=22> */
.L_x_10501:
        /* <DEDUP_REMOVED lines=20> */
.L_x_10528:
[----:B------:R-:W-:-:S06]  /*f5f0*/  HADD2.F32 R4, -RZ, R18.H0_H0 ;  /* 0x20000012ff047230 */ /* 0x000fcc0000004100 */
[----:B------:R-:W0:Y:S02]  /*f600*/  F2I.U64.TRUNC R4, R4 ;  /* 0x0000000400047311 */ /* 0x000e24000020d800 */
[----:B0-----:R-:W-:Y:S01]  /*f610*/  STG.E.64 [R2.64], R4 ;  /* 0x0000000402007986 */ /* 0x001fe2000c101b24 */
[----:B------:R-:W-:Y:S05]  /*f620*/  EXIT ;  /* 0x000000000000794d */ /* 0x000fea0003800000 */
.L_x_10527:
[----:B------:R-:W-:-:S04]  /*f630*/  HADD2.F32 R18, -RZ, R18.H0_H0 ;  /* 0x20000012ff127230 */ /* 0x000fc80000004100 */
[----:B------:R-:W0:Y:S02]  /*f640*/  F2I.FTZ.U32.TRUNC.NTZ R5, R18 ;  /* 0x0000001200057305 */ /* 0x000e24000021f000 */
[----:B0-----:R-:W-:Y:S01]  /*f650*/  STG.E [R2.64], R5 ;  /* 0x0000000502007986 */ /* 0x001fe2000c101924 */
[----:B------:R-:W-:Y:S05]  /*f660*/  EXIT ;  /* 0x000000000000794d */ /* 0x000fea0003800000 */
.L_x_10529:
        /* <DEDUP_REMOVED lines=9> */
.L_x_26810:


//--------------------- .text._ZN2at6native18elementwise_kernelILi128ELi4EZNS0_22gpu_kernel_impl_nocastIZZZNS0_49_GLOBAL__N__b919a28f_16_Normalization_cu_5c38458736batch_norm_elementwise_backward_evalERKNS_6TensorES6_S6_S6_ENKUlvE_clEvENKUlvE1_clEvEUlN3c104HalfEffE_EEvRNS_18TensorIteratorBaseERKT_EUliE_EEviT1_ --------------------------
	.section	.text._ZN2at6native18elementwise_kernelILi128ELi4EZNS0_22gpu_kernel_impl_nocastIZZZNS0_49_GLOBAL__N__b919a28f_16_Normalization_cu_5c38458736batch_norm_elementwise_backward_evalERKNS_6TensorES6_S6_S6_ENKUlvE_clEvENKUlvE1_clEvEUlN3c104HalfEffE_EEvRNS_18TensorIteratorBaseERKT_EUliE_EEviT1_,"ax",@progbits
	.sectioninfo	@"SHI_REGISTERS=14"
	.align	128
        .global         _ZN2at6native18elementwise_kernelILi128ELi4EZNS0_22gpu_kernel_impl_nocastIZZZNS0_49_GLOBAL__N__b919a28f_16_Normalization_cu_5c38458736batch_norm_elementwise_backward_evalERKNS_6TensorES6_S6_S6_ENKUlvE_clEvENKUlvE1_clEvEUlN3c104HalfEffE_EEvRNS_18TensorIteratorBaseERKT_EUliE_EEviT1_
        .type           _ZN2at6native18elementwise_kernelILi128ELi4EZNS0_22gpu_kernel_impl_nocastIZZZNS0_49_GLOBAL__N__b919a28f_16_Normalization_cu_5c38458736batch_norm_elementwise_backward_evalERKNS_6TensorES6_S6_S6_ENKUlvE_clEvENKUlvE1_clEvEUlN3c104HalfEffE_EEvRNS_18TensorIteratorBaseERKT_EUliE_EEviT1_,@function
        .size           _ZN2at6native18elementwise_kernelILi128ELi4EZNS0_22gpu_kernel_impl_nocastIZZZNS0_49_GLOBAL__N__b919a28f_16_Normalization_cu_5c38458736batch_norm_elementwise_backward_evalERKNS_6TensorES6_S6_S6_ENKUlvE_clEvENKUlvE1_clEvEUlN3c104HalfEffE_EEvRNS_18TensorIteratorBaseERKT_EUliE_EEviT1_,(.L_x_26811 - _ZN2at6native18elementwise_kernelILi128ELi4EZNS0_22gpu_kernel_impl_nocastIZZZNS0_49_GLOBAL__N__b919a28f_16_Normalization_cu_5c38458736batch_norm_elementwise_backward_evalERKNS_6TensorES6_S6_S6_ENKUlvE_clEvENKUlvE1_clEvEUlN3c104HalfEffE_EEvRNS_18TensorIteratorBaseERKT_EUliE_EEviT1_)
        .other          _ZN2at6native18elementwise_kernelILi128ELi4EZNS0_22gpu_kernel_impl_nocastIZZZNS0_49_GLOBAL__N__b919a28f_16_Normalization_cu_5c38458736batch_norm_elementwise_backward_evalERKNS_6TensorES6_S6_S6_ENKUlvE_clEvENKUlvE1_clEvEUlN3c104HalfEffE_EEvRNS_18TensorIteratorBaseERKT_EUliE_EEviT1_,@"STO_CUDA_ENTRY STV_DEFAULT"
_ZN2at6native18elementwise_kernelILi128ELi4EZNS0_22gpu_kernel_impl_nocastIZZZNS0_49_GLOBAL__N__b919a28f_16_Normalization_cu_5c38458736batch_norm_elementwise_backward_evalERKNS_6TensorES6_S6_S6_ENKUlvE_clEvENKUlvE1_clEvEUlN3c104HalfEffE_EEvRNS_18TensorIteratorBaseERKT_EUliE_EEviT1_:
.text._ZN2at6native18elementwise_kernelILi128ELi4EZNS0_22gpu_kernel_impl_nocastIZZZNS0_49_GLOBAL__N__b919a28f_16_Normalization_cu_5c38458736batch_norm_elementwise_backward_evalERKNS_6TensorES6_S6_S6_ENKUlvE_clEvENKUlvE1_clEvEUlN3c104HalfEffE_EEvRNS_18TensorIteratorBaseERKT_EUliE_EEviT1_:
        /* <DEDUP_REMOVED lines=287> */
.L_x_10532:
        /* <DEDUP_REMOVED lines=8> */
[----:B------:R-:W4:Y:S01]  /*1270*/  LDG.E R4, [R4.64] ;  /* 0x0000000404047981 */ /* 0x000f22000c1e1900 */
[----:B------:R-:W-:Y:S02]  /*1280*/  IADD3 R10, P0, R0, c[0x0][0x428], RZ ;  /* 0x00010a00000a7a10 */ /* 0x000fe40007f1e0ff */
[----:B------:R-:W-:Y:S01]  /*1290*/  IADD3 R3, R3, 0x80, RZ ;  /* 0x0000008003037810 */ /* 0x000fe20007ffe0ff */
[----:B--2---:R-:W-:-:S05]  /*12a0*/  HADD2.F32 R11, -RZ, R6.H0_H0 ;  /* 0x20000006ff0b7230 */ /* 0x004fca0000004100 */
[----:B---3--:R-:W-:-:S04]  /*12b0*/  FMUL.FTZ R11, R8, R11 ;  /* 0x0000000b080b7220 */ /* 0x008fc80000410000 */
[----:B----4-:R-:W-:-:S05]  /*12c0*/  FMUL.FTZ R11, R4, R11 ;  /* 0x0000000b040b7220 */ /* 0x010fca0000410000 */
[----:B------:R-:W-:Y:S02]  /*12d0*/  F2FP.PACK_AB R0, RZ, R11 ;  /* 0x0000000bff00723e */ /* 0x000fe400000000ff */
[----:B------:R-:W-:-:S05]  /*12e0*/  IADD3.X R11, RZ, c[0x0][0x42c], RZ, P0, !PT ;  /* 0x00010b00ff0b7a10 */ /* 0x000fca00007fe4ff */
[----:B------:R0:W-:Y:S02]  /*12f0*/  STG.E.U16 [R10.64], R0 ;  /* 0x000000000a007986 */ /* 0x0001e4000c101504 */
.L_x_10531:
[----:B------:R-:W-:Y:S05]  /*1300*/  BSYNC B0 ;  /* 0x0000000000007941 */ /* 0x000fea0003800000 */
.L_x_10530:
        /* <DEDUP_REMOVED lines=281> */
.L_x_10535:
        /* <DEDUP_REMOVED lines=15> */
[----:B------:R-:W-:Y:S02]  /*2590*/  IADD3.X R11, RZ, c[0x0][0x42c], RZ, P0, !PT ;  /* 0x00010b00ff0b7a10 */ /* 0x000fe400007fe4ff */
[----:B------:R-:W-:-:S03]  /*25a0*/  ISETP.GE.AND P0, PT, R3, c[0x0][0x160], PT ;  /* 0x0000580003007a0c */ /* 0x000fc60003f06270 */
[----:B------:R0:W-:Y:S10]  /*25b0*/  STG.E.U16 [R10.64], R0 ;  /* 0x000000000a007986 */ /* 0x0001f4000c101504 */
[----:B------:R-:W-:Y:S05]  /*25c0*/  @P0 BRA `(.L_x_10534) ;  /* 0x0000127000000947 */ /* 0x000fea0003800000 */
[----:B------:R-:W-:Y:S01]  /*25d0*/  ISETP.NE.AND P0, PT, RZ, c[0x0][0x168], PT ;  /* 0x00005a00ff007a0c */ /* 0x000fe20003f05270 */
[----:B------:R-:W-:Y:S01]  /*25e0*/  HFMA2.MMA R2, -RZ, RZ, 0, 0 ;  /* 0x00000000ff027435 */ /* 0x000fe200000001ff */
[----:B------:R-:W-:Y:S01]  /*25f0*/  CS2R R4, SRZ ;  /* 0x0000000000047805 */ /* 0x000fe2000001ff00 */
[----:B0-----:R-:W-:-:S10]  /*2600*/  MOV R0, RZ ;  /* 0x000000ff00007202 */ /* 0x001fd40000000f00 */
        /* <DEDUP_REMOVED lines=274> */
.L_x_10536:
        /* <DEDUP_REMOVED lines=17> */
.L_x_10534:
[----:B------:R-:W-:Y:S05]  /*3840*/  BSYNC B0 ;  /* 0x0000000000007941 */ /* 0x000fea0003800000 */
.L_x_10533:
[----:B------:R-:W-:-:S13]  /*3850*/  ISETP.GE.AND P0, PT, R3, c[0x0][0x160], PT ;  /* 0x0000580003007a0c */ /* 0x000fda0003f06270 */
[----:B------:R-:W-:Y:S05]  /*3860*/  @P0 EXIT ;  /* 0x000000000000094d */ /* 0x000fea0003800000 */
        /* <DEDUP_REMOVED lines=278> */
.L_x_10537:
        /* <DEDUP_REMOVED lines=9> */
[----:B------:R-:W-:Y:S01]  /*4a60*/  IADD3 R8, P0, R0, c[0x0][0x428], RZ ;  /* 0x00010a0000087a10 */ /* 0x000fe20007f1e0ff */
[----:B--2---:R-:W-:-:S05]  /*4a70*/  HADD2.F32 R9, -RZ, R6.H0_H0 ;  /* 0x20000006ff097230 */ /* 0x004fca0000004100 */
[----:B---3--:R-:W-:-:S04]  /*4a80*/  FMUL.FTZ R9, R4, R9 ;  /* 0x0000000904097220 */ /* 0x008fc80000410000 */
[----:B----4-:R-:W-:-:S05]  /*4a90*/  FMUL.FTZ R9, R2, R9 ;  /* 0x0000000902097220 */ /* 0x010fca0000410000 */
[----:B------:R-:W-:Y:S02]  /*4aa0*/  F2FP.PACK_AB R0, RZ, R9 ;  /* 0x00000009ff00723e */ /* 0x000fe400000000ff */
[----:B------:R-:W-:-:S05]  /*4ab0*/  IADD3.X R9, RZ, c[0x0][0x42c], RZ, P0, !PT ;  /* 0x00010b00ff097a10 */ /* 0x000fca00007fe4ff */
[----:B------:R-:W-:Y:S01]  /*4ac0*/  STG.E.U16 [R8.64], R0 ;  /* 0x0000000008007986 */ /* 0x000fe2000c101504 */
[----:B------:R-:W-:Y:S05]  /*4ad0*/  EXIT ;  /* 0x000000000000794d */ /* 0x000fea0003800000 */
.L_x_10538:
        /* <DEDUP_REMOVED lines=10> */
.L_x_26811:


//--------------------- .text._ZN2at6native27unrolled_elementwise_kernelIZZZNS0_49_GLOBAL__N__b919a28f_16_Normalization_cu_5c38458736batch_norm_elementwise_backward_evalERKNS_6TensorES5_S5_S5_ENKUlvE_clEvENKUlvE1_clEvEUlN3c104HalfEffE_St5arrayIPcLm4EELi4E23TrivialOffsetCalculatorILi3EjESE_ILi1EjENS0_6memory15LoadWithoutCastENSH_16StoreWithoutCastEEEviT_T0_T2_T3_T4_T5_ --------------------------
	.section	.text._ZN2at6native27unrolled_elementwise_kernelIZZZNS0_49_GLOBAL__N__b919a28f_16_Normalization_cu_5c38458736batch_norm_elementwise_backward_evalERKNS_6TensorES5_S5_S5_ENKUlvE_clEvENKUlvE1_clEvEUlN3c104HalfEffE_St5arrayIPcLm4EELi4E23TrivialOffsetCalculatorILi3EjESE_ILi1EjENS0_6memory15LoadWithoutCastENSH_16StoreWithoutCastEEEviT_T0_T2_T3_T4_T5_,"ax",@progbits
	.sectioninfo	@"SHI_REGISTERS=32"
	.align	128
        .global         _ZN2at6native27unrolled_elementwise_kernelIZZZNS0_49_GLOBAL__N__b919a28f_16_Normalization_cu_5c38458736batch_norm_elementwise_backward_evalERKNS_6TensorES5_S5_S5_ENKUlvE_clEvENKUlvE1_clEvEUlN3c104HalfEffE_St5arrayIPcLm4EELi4E23TrivialOffsetCalculatorILi3EjESE_ILi1EjENS0_6memory15LoadWithoutCastENSH_16StoreWithoutCastEEEviT_T0_T2_T3_T4_T5_
        .type           _ZN2at6native27unrolled_elementwise_kernelIZZZNS0_49_GLOBAL__N__b919a28f_16_Normalization_cu_5c38458736batch_norm_elementwise_backward_evalERKNS_6TensorES5_S5_S5_ENKUlvE_clEvENKUlvE1_clEvEUlN3c104HalfEffE_St5arrayIPcLm4EELi4E23TrivialOffsetCalculatorILi3EjESE_ILi1EjENS0_6memory15LoadWithoutCastENSH_16StoreWithoutCastEEEviT_T0_T2_T3_T4_T5_,@function
        .size           _ZN2at6native27unrolled_elementwise_kernelIZZZNS0_49_GLOBAL__N__b919a28f_16_Normalization_cu_5c38458736batch_norm_elementwise_backward_evalERKNS_6TensorES5_S5_S5_ENKUlvE_clEvENKUlvE1_clEvEUlN3c104HalfEffE_St5arrayIPcLm4EELi4E23TrivialOffsetCalculatorILi3EjESE_ILi1EjENS0_6memory15LoadWithoutCastENSH_16StoreWithoutCastEEEviT_T0_T2_T3_T4_T5_,(.L_x_26812 - _ZN2at6native27unrolled_elementwise_kernelIZZZNS0_49_GLOBAL__N__b919a28f_16_Normalization_cu_5c38458736batch_norm_elementwise_backward_evalERKNS_6TensorES5_S5_S5_ENKUlvE_clEvENKUlvE1_clEvEUlN3c104HalfEffE_St5arrayIPcLm4EELi4E23TrivialOffsetCalculatorILi3EjESE_ILi1EjENS0_6memory15LoadWithoutCastENSH_16StoreWithoutCastEEEviT_T0_T2_T3_T4_T5_)
        .other          _ZN2at6native27unrolled_elementwise_kernelIZZZNS0_49_GLOBAL__N__b919a28f_16_Normalization_cu_5c38458736batch_norm_elementwise_backward_evalERKNS_6TensorES5_S5_S5_ENKUlvE_clEvENKUlvE1_clEvEUlN3c104HalfEffE_St5arrayIPcLm4EELi4E23TrivialOffsetCalculatorILi3EjESE_ILi1EjENS0_6memory15LoadWithoutCastENSH_16StoreWithoutCastEEEviT_T0_T2_T3_T4_T5_,@"STO_CUDA_ENTRY STV_DEFAULT"
_ZN2at6native27unrolled_elementwise_kernelIZZZNS0_49_GLOBAL__N__b919a28f_16_Normalization_cu_5c38458736batch_norm_elementwise_backward_evalERKNS_6TensorES5_S5_S5_ENKUlvE_clEvENKUlvE1_clEvEUlN3c104HalfEffE_St5arrayIPcLm4EELi4E23TrivialOffsetCalculatorILi3EjESE_ILi1EjENS0_6memory15LoadWithoutCastENSH_16StoreWithoutCastEEEviT_T0_T2_T3_T4_T5_:
.text._ZN2at6native27unrolled_elementwise_kernelIZZZNS0_49_GLOBAL__N__b919a28f_16_Normalization_cu_5c38458736batch_norm_elementwise_backward_evalERKNS_6TensorES5_S5_S5_ENKUlvE_clEvENKUlvE1_clEvEUlN3c104HalfEffE_St5arrayIPcLm4EELi4E23TrivialOffsetCalculatorILi3EjESE_ILi1EjENS0_6memory15LoadWithoutCastENSH_16StoreWithoutCastEEEviT_T0_T2_T3_T4_T5_:
[----:B------:R-:W-:Y:S02]  /*0000*/  IMAD.MOV.U32 R1, RZ, RZ, c[0x0][0x28] ;  /* 0x00000a00ff017624 */ /* 0x000fe400078e00ff */
[----:B------:R-:W0:Y:S01]  /*0010*/  S2R R0, SR_CTAID.X ;  /* 0x0000000000007919 */ /* 0x000e220000002500 */
[----:B------:R-:W-:Y:S01]  /*0020*/  MOV R3, 0xfffffe00 ;  /* 0xfffffe0000037802 */ /* 0x000fe20000000f00 */
[----:B------:R-:W-:Y:S01]  /*0030*/  ULDC.64 UR4, c[0x0][0x118] ;  /* 0x0000460000047ab9 */ /* 0x000fe20000000a00 */
[----:B------:R-:W-:Y:S01]  /*0040*/  PRMT R13, RZ, 0x7610, R13 ;  /* 0x00007610ff0d7816 */ /* 0x000fe2000000000d */
[----:B------:R-:W1:Y:S02]  /*0050*/  S2R R17, SR_TID.X ;  /* 0x0000000000117919 */ /* 0x000e640000002100 */
[----:B0-----:R-:W-:Y:S02]  /*0060*/  IMAD R10, R0, R3, c[0x0][0x160] ;  /* 0x00005800000a7624 */ /* 0x001fe400078e0203 */
[----:B-1----:R-:W-:-:S03]  /*0070*/  IMAD.MOV.U32 R3, RZ, RZ, R17 ;  /* 0x000000ffff037224 */ /* 0x002fc600078e0011 */
[----:B------:R-:W-:-:S13]  /*0080*/  ISETP.GE.AND P0, PT, R17, R10, PT ;  /* 0x0000000a1100720c */ /* 0x000fda0003f06270 */
[----:B------:R-:W-:Y:S01]  /*0090*/  @!P0 LEA R22, R0, R3, 0x9 ;  /* 0x0000000300168211 */ /* 0x000fe200078e48ff */
[----:B------:R-:W-:Y:S01]  /*00a0*/  @!P0 IMAD.MOV.U32 R23, RZ, RZ, 0x4 ;  /* 0x00000004ff178424 */ /* 0x000fe200078e00ff */
[----:B------:R-:W-:Y:S02]  /*00b0*/  @!P0 IADD3 R3, R3, 0x80, RZ ;  /* 0x0000008003038810 */ /* 0x000fe40007ffe0ff */
[----:B------:R-:W-:Y:S02]  /*00c0*/  @!P0 MOV R5, 0x2 ;  /* 0x0000000200058802 */ /* 0x000fe40000000f00 */
[----:B------:R-:W-:-:S03]  /*00d0*/  ISETP.GE.AND P1, PT, R3, R10, PT ;  /* 0x0000000a0300720c */ /* 0x000fc60003f26270 */
[----:B------:R-:W-:Y:S01]  /*00e0*/  @!P0 IMAD.WIDE.U32 R4, R22, R5, c[0x0][0x170] ;  /* 0x00005c0016048625 */ /* 0x000fe200078e0005 */
[----:B------:R-:W-:-:S03]  /*00f0*/  HFMA2.MMA R11, -RZ, RZ, 0, 0 ;  /* 0x00000000ff0b7435 */ /* 0x000fc600000001ff */
[----:B------:R-:W-:Y:S01]  /*0100*/  IMAD.MOV.U32 R18, RZ, RZ, RZ ;  /* 0x000000ffff127224 */ /* 0x000fe200078e00ff */
[----:B------:R0:W2:Y:S05]  /*0110*/  @!P0 LDG.E.U16 R13, [R4.64] ;  /* 0x00000004040d8981 */ /* 0x0000aa000c1e1500 */
[----:B------:R-:W-:Y:S01]  /*0120*/  @!P1 IMAD R2, R0, 0x200, R3 ;  /* 0x0000020000029824 */ /* 0x000fe200078e0203 */
[----:B------:R-:W-:-:S04]  /*0130*/  @!P1 IADD3 R3, R3, 0x80, RZ ;  /* 0x0000008003039810 */ /* 0x000fc80007ffe0ff */
[----:B------:R-:W-:Y:S01]  /*0140*/  ISETP.GE.AND P3, PT, R3, R10, PT ;  /* 0x0000000a0300720c */ /* 0x000fe20003f66270 */
[----:B------:R-:W-:Y:S01]  /*0150*/  @!P0 IMAD.WIDE.U32 R6, R22, R23, c[0x0][0x178] ;  /* 0x00005e0016068625 */ /* 0x000fe200078e0017 */
[----:B------:R-:W-:-:S03]  /*0160*/  @!P1 MOV R29, 0x2 ;  /* 0x00000002001d9802 */ /* 0x000fc60000000f00 */
[----:B------:R-:W-:Y:S01]  /*0170*/  @!P0 IMAD.WIDE.U32 R22, R22, R23, c[0x0][0x180] ;  /* 0x0000600016168625 */ /* 0x000fe200078e0017 */
[----:B------:R-:W-:Y:S01]  /*0180*/  PRMT R14, RZ, 0x7610, R14 ;  /* 0x00007610ff0e7816 */ /* 0x000fe2000000000e */
[----:B------:R1:W3:Y:S01]  /*0190*/  @!P0 LDG.E R11, [R6.64] ;  /* 0x00000004060b8981 */ /* 0x0002e2000c1e1900 */
[----:B------:R-:W-:Y:S01]  /*01a0*/  @!P1 MOV R27, 0x4 ;  /* 0x00000004001b9802 */ /* 0x000fe20000000f00 */
[----:B------:R-:W-:Y:S02]  /*01b0*/  @!P1 IMAD.WIDE.U32 R28, R2, R29, c[0x0][0x170] ;  /* 0x00005c00021c9625 */ /* 0x000fe400078e001d */
[----:B------:R4:W3:Y:S02]  /*01c0*/  @!P0 LDG.E R18, [R22.64] ;  /* 0x0000000416128981 */ /* 0x0008e4000c1e1900 */
[----:B------:R-:W-:Y:S01]  /*01d0*/  @!P3 IMAD R25, R0, 0x200, R3 ;  /* 0x000002000019b824 */ /* 0x000fe200078e0203 */
[----:B------:R-:W-:Y:S01]  /*01e0*/  @!P3 IADD3 R3, R3, 0x80, RZ ;  /* 0x000000800303b810 */ /* 0x000fe20007ffe0ff */
[----:B------:R-:W-:Y:S01]  /*01f0*/  IMAD.MOV.U32 R16, RZ, RZ, RZ ;  /* 0x000000ffff107224 */ /* 0x000fe200078e00ff */
[----:B------:R1:W3:Y:S01]  /*0200*/  @!P1 LDG.E.U16 R14, [R28.64] ;  /* 0x000000041c0e9981 */ /* 0x0002e2000c1e1500 */
[----:B0-----:R-:W-:Y:S01]  /*0210*/  @!P1 IMAD.WIDE.U32 R4, R2, R27, c[0x0][0x180] ;  /* 0x0000600002049625 */ /* 0x001fe200078e001b */
[----:B------:R-:W-:-:S02]  /*0220*/  ISETP.GE.AND P2, PT, R3, R10, PT ;  /* 0x0000000a0300720c */ /* 0x000fc40003f46270 */
[----:B------:R-:W-:Y:S02]  /*0230*/  @!P3 MOV R8, 0x2 ;  /* 0x000000020008b802 */ /* 0x000fe40000000f00 */
[----:B------:R0:W3:Y:S01]  /*0240*/  @!P1 LDG.E R16, [R4.64] ;  /* 0x0000000404109981 */ /* 0x0000e2000c1e1900 */
[----:B------:R-:W-:Y:S01]  /*0250*/  PRMT R15, RZ, 0x7610, R15 ;  /* 0x00007610ff0f7816 */ /* 0x000fe2000000000f */
[----:B------:R-:W-:Y:S01]  /*0260*/  HFMA2.MMA R12, -RZ, RZ, 0, 0 ;  /* 0x00000000ff0c7435 */ /* 0x000fe200000001ff */
[----:B------:R-:W-:-:S04]  /*0270*/  @!P3 IMAD.WIDE.U32 R8, R25, R8, c[0x0][0x170] ;  /* 0x00005c001908b625 */ /* 0x000fc800078e0008 */
[----:B------:R-:W-:Y:S01]  /*0280*/  @!P3 IMAD.MOV.U32 R26, RZ, RZ, 0x4 ;  /* 0x00000004ff1ab424 */ /* 0x000fe200078e00ff */
[----:B------:R0:W3:Y:S01]  /*0290*/  @!P3 LDG.E.U16 R15, [R8.64] ;  /* 0x00000004080fb981 */ /* 0x0000e2000c1e1500 */
[----:B-1----:R-:W-:Y:S01]  /*02a0*/  @!P2 MOV R6, 0x2 ;  /* 0x000000020006a802 */ /* 0x002fe20000000f00 */
[----:B------:R-:W-:Y:S02]  /*02b0*/  @!P2 IMAD R19, R0, 0x200, R3 ;  /* 0x000002000013a824 */ /* 0x000fe400078e0203 */
[CC--:B------:R-:W-:Y:S01]  /*02c0*/  @!P3 IMAD.WIDE.U32 R20, R25.reuse, R26.reuse, c[0x0][0x180] ;  /* 0x000060001914b625 */ /* 0x0c0fe200078e001a */
[----:B----4-:R-:W-:Y:S01]  /*02d0*/  CS2R R22, SRZ ;  /* 0x0000000000167805 */ /* 0x010fe2000001ff00 */
[----:B------:R-:W-:Y:S02]  /*02e0*/  PRMT R24, RZ, 0x7610, R24 ;  /* 0x00007610ff187816 */ /* 0x000fe40000000018 */
[----:B0-----:R-:W-:Y:S01]  /*02f0*/  @!P3 IMAD.WIDE.U32 R4, R25, R26, c[0x0][0x178] ;  /* 0x00005e001904b625 */ /* 0x001fe200078e001a */
[----:B------:R-:W-:Y:S01]  /*0300*/  HFMA2.MMA R25, -RZ, RZ, 0, 0 ;  /* 0x00000000ff197435 */ /* 0x000fe200000001ff */
[----:B------:R0:W4:Y:S02]  /*0310*/  @!P3 LDG.E R12, [R20.64] ;  /* 0x00000004140cb981 */ /* 0x000124000c1e1900 */
[----:B------:R-:W-:-:S02]  /*0320*/  @!P2 IMAD.WIDE.U32 R6, R19, R6, c[0x0][0x170] ;  /* 0x00005c001306a625 */ /* 0x000fc400078e0006 */
[----:B------:R1:W4:Y:S02]  /*0330*/  @!P3 LDG.E R22, [R4.64] ;  /* 0x000000040416b981 */ /* 0x000324000c1e1900 */
[----:B------:R-:W-:Y:S02]  /*0340*/  @!P1 IMAD.WIDE.U32 R2, R2, R27, c[0x0][0x178] ;  /* 0x00005e0002029625 */ /* 0x000fe400078e001b */
[----:B------:R0:W4:Y:S02]  /*0350*/  @!P2 LDG.E.U16 R24, [R6.64] ;  /* 0x000000040618a981 */ /* 0x000124000c1e1500 */
[----:B------:R-:W-:Y:S02]  /*0360*/  @!P2 IMAD.MOV.U32 R28, RZ, RZ, 0x4 ;  /* 0x00000004ff1ca424 */ /* 0x000fe400078e00ff */
[----:B------:R0:W4:Y:S02]  /*0370*/  @!P1 LDG.E R23, [R2.64] ;  /* 0x0000000402179981 */ /* 0x000124000c1e1900 */
[----:B------:R-:W-:-:S05]  /*0380*/  @!P2 IMAD.WIDE.U32 R8, R19, R28, c[0x0][0x180] ;  /* 0x000060001308a625 */ /* 0x000fca00078e001c */
[----:B------:R-:W4:Y:S01]  /*0390*/  @!P2 LDG.E R25, [R8.64] ;  /* 0x000000040819a981 */ /* 0x000f22000c1e1900 */
[----:B------:R-:W-:Y:S02]  /*03a0*/  IMAD.MOV.U32 R26, RZ, RZ, RZ ;  /* 0x000000ffff1a7224 */ /* 0x000fe400078e00ff */
[----:B0-----:R-:W-:Y:S01]  /*03b0*/  @!P2 IMAD.WIDE.U32 R20, R19, R28, c[0x0][0x178] ;  /* 0x00005e001314a625 */ /* 0x001fe200078e001c */
[----:B------:R-:W-:-:S04]  /*03c0*/  IADD3 R19, R17, 0x80, RZ ;  /* 0x0000008011137810 */ /* 0x000fc80007ffe0ff */
[----:B------:R0:W5:Y:S01]  /*03d0*/  @!P2 LDG.E R26, [R20.64] ;  /* 0x00000004141aa981 */ /* 0x000162000c1e1900 */
[-C--:B------:R-:W-:Y:S02]  /*03e0*/  ISETP.GE.AND P2, PT, R19, R10.reuse, PT ;  /* 0x0000000a1300720c */ /* 0x080fe40003f46270 */
[C---:B------:R-:W-:Y:S02]  /*03f0*/  IADD3 R3, R17.reuse, 0x180, RZ ;  /* 0x0000018011037810 */ /* 0x040fe40007ffe0ff */
[----:B------:R-:W-:Y:S02]  /*0400*/  IADD3 R7, R17, 0x100, RZ ;  /* 0x0000010011077810 */ /* 0x000fe40007ffe0ff */
[-C--:B------:R-:W-:Y:S01]  /*0410*/  ISETP.GE.AND P1, PT, R3, R10.reuse, PT ;  /* 0x0000000a0300720c */ /* 0x080fe20003f26270 */
[----:B-1----:R-:W-:Y:S01]  /*0420*/  @!P0 IMAD.MOV.U32 R5, RZ, RZ, 0x2 ;  /* 0x00000002ff058424 */ /* 0x002fe200078e00ff */
[----:B------:R-:W-:Y:S02]  /*0430*/  @!P0 LEA R2, R0, R17, 0x9 ;  /* 0x0000001100028211 */ /* 0x000fe400078e48ff */
[----:B------:R-:W-:-:S02]  /*0440*/  ISETP.GE.AND P3, PT, R7, R10, PT ;  /* 0x0000000a0700720c */ /* 0x000fc40003f66270 */
[----:B------:R-:W-:-:S04]  /*0450*/  @!P0 MOV R17, R19 ;  /* 0x0000001300118202 */ /* 0x000fc80000000f00 */
[----:B------:R-:W-:Y:S01]  /*0460*/  ISETP.GE.AND P4, PT, R17, R10, PT ;  /* 0x0000000a1100720c */ /* 0x000fe20003f86270 */
[----:B------:R-:W-:Y:S01]  /*0470*/  BSSY B0, `(.L_x_10539) ;  /* 0x000001c000007945 */ /* 0x000fe20003800000 */
[----:B--2---:R-:W-:-:S05]  /*0480*/  @!P0 HADD2.F32 R13, -RZ, R13.H0_H0 ;  /* 0x2000000dff0d8230 */ /* 0x004fca0000004100 */
[----:B---3--:R-:W-:-:S04]  /*0490*/  @!P0 FMUL.FTZ R18, R13, R18 ;  /* 0x000000120d128220 */ /* 0x008fc80000410000 */
[----:B------:R-:W-:Y:S01]  /*04a0*/  @!P0 FMUL.FTZ R11, R18, R11 ;  /* 0x0000000b120b8220 */ /* 0x000fe20000410000 */
[----:B------:R-:W-:-:S04]  /*04b0*/  @!P2 HADD2.F32 R3, -RZ, R14.H0_H0 ;  /* 0x2000000eff03a230 */ /* 0x000fc80000004100 */
[----:B------:R-:W-:Y:S01]  /*04c0*/  @!P0 F2FP.PACK_AB R11, RZ, R11 ;  /* 0x0000000bff0b823e */ /* 0x000fe200000000ff */
[----:B------:R-:W-:Y:S02]  /*04d0*/  @!P2 FMUL.FTZ R16, R3, R16 ;  /* 0x000000100310a220 */ /* 0x000fe40000410000 */
[----:B------:R-:W-:-:S05]  /*04e0*/  @!P0 IMAD.WIDE.U32 R2, R2, R5, c[0x0][0x168] ;  /* 0x00005a0002028625 */ /* 0x000fca00078e0005 */
[----:B------:R0:W-:Y:S01]  /*04f0*/  @!P0 STG.E.U16 [R2.64], R11 ;  /* 0x0000000b02008986 */ /* 0x0001e2000c101504 */
[----:B------:R-:W-:-:S05]  /*0500*/  @!P3 HADD2.F32 R15, -RZ, R15.H0_H0 ;  /* 0x2000000fff0fb230 */ /* 0x000fca0000004100 */
[----:B----4-:R-:W-:-:S04]  /*0510*/  @!P3 FMUL.FTZ R15, R15, R12 ;  /* 0x0000000c0f0fb220 */ /* 0x010fc80000410000 */
[----:B------:R-:W-:Y:S01]  /*0520*/  @!P3 FMUL.FTZ R15, R15, R22 ;  /* 0x000000160f0fb220 */ /* 0x000fe20000410000 */
[----:B------:R-:W-:Y:S01]  /*0530*/  @!P1 HADD2.F32 R24, -RZ, R24.H0_H0 ;  /* 0x20000018ff189230 */ /* 0x000fe20000004100 */
[----:B------:R-:W-:-:S03]  /*0540*/  @!P2 FMUL.FTZ R16, R16, R23 ;  /* 0x000000171010a220 */ /* 0x000fc60000410000 */
[----:B------:R-:W-:Y:S02]  /*0550*/  @!P3 F2FP.PACK_AB R15, RZ, R15 ;  /* 0x0000000fff0fb23e */ /* 0x000fe400000000ff */
[----:B------:R-:W-:Y:S01]  /*0560*/  @!P2 F2FP.PACK_AB R16, RZ, R16 ;  /* 0x00000010ff10a23e */ /* 0x000fe200000000ff */
[----:B------:R-:W-:Y:S01]  /*0570*/  @!P1 FMUL.FTZ R25, R24, R25 ;  /* 0x0000001918199220 */ /* 0x000fe20000410000 */
[----:B------:R-:W-:Y:S05]  /*0580*/  @P4 BRA `(.L_x_10540) ;  /* 0x000000a000004947 */ /* 0x000fea0003800000 */
[----:B0-----:R-:W-:Y:S01]  /*0590*/  IMAD R2, R0, 0x200, R17 ;  /* 0x0000020000027824 */ /* 0x001fe200078e0211 */
[----:B------:R-:W-:Y:S02]  /*05a0*/  IADD3 R17, R17, 0x80, RZ ;  /* 0x0000008011117810 */ /* 0x000fe40007ffe0ff */
[----:B------:R-:W-:Y:S02]  /*05b0*/  MOV R5, 0x2 ;  /* 0x0000000200057802 */ /* 0x000fe40000000f00 */
[----:B------:R-:W-:-:S03]  /*05c0*/  ISETP.GE.AND P0, PT, R17, R10, PT ;  /* 0x0000000a1100720c */ /* 0x000fc60003f06270 */
[----:B------:R-:W-:-:S05]  /*05d0*/  IMAD.WIDE.U32 R2, R2, R5, c[0x0][0x168] ;  /* 0x00005a0002027625 */ /* 0x000fca00078e0005 */
[----:B------:R0:W-:Y:S05]  /*05e0*/  STG.E.U16 [R2.64], R16 ;  /* 0x0000001002007986 */ /* 0x0001ea000c101504 */
[----:B------:R-:W-:Y:S01]  /*05f0*/  @!P0 IMAD R4, R0, 0x200, R17 ;  /* 0x0000020000048824 */ /* 0x000fe200078e0211 */
[----:B------:R-:W-:-:S03]  /*0600*/  @!P0 IADD3 R17, R17, 0x80, RZ ;  /* 0x0000008011118810 */ /* 0x000fc60007ffe0ff */
[----:B------:R-:W-:-:S05]  /*0610*/  @!P0 IMAD.WIDE.U32 R4, R4, R5, c[0x0][0x168] ;  /* 0x00005a0004048625 */ /* 0x000fca00078e0005 */
[----:B------:R0:W-:Y:S02]  /*0620*/  @!P0 STG.E.U16 [R4.64], R15 ;  /* 0x0000000f04008986 */ /* 0x0001e4000c101504 */
.L_x_10540:
[----:B0-----:R-:W-:Y:S05]  /*0630*/  BSYNC B0 ;  /* 0x0000000000007941 */ /* 0x001fea0003800000 */
.L_x_10539:
[----:B------:R-:W-:Y:S01]  /*0640*/  ISETP.GE.AND P0, PT, R17, R10, PT ;  /* 0x0000000a1100720c */ /* 0x000fe20003f06270 */
[----:B-----5:R-:W-:-:S05]  /*0650*/  @!P1 FMUL.FTZ R25, R25, R26 ;  /* 0x0000001a19199220 */ /* 0x020fca0000410000 */
[----:B------:R-:W-:-:S07]  /*0660*/  @!P1 F2FP.PACK_AB R25, RZ, R25 ;  /* 0x00000019ff19923e */ /* 0x000fce00000000ff */
[----:B------:R-:W-:Y:S05]  /*0670*/  @P0 EXIT ;  /* 0x000000000000094d */ /* 0x000fea0003800000 */
[----:B------:R-:W-:Y:S01]  /*0680*/  LEA R2, R0, R17, 0x9 ;  /* 0x0000001100027211 */ /* 0x000fe200078e48ff */
[----:B------:R-:W-:-:S04]  /*0690*/  IMAD.MOV.U32 R3, RZ, RZ, 0x2 ;  /* 0x00000002ff037424 */ /* 0x000fc800078e00ff */
[----:B------:R-:W-:-:S05]  /*06a0*/  IMAD.WIDE.U32 R2, R2, R3, c[0x0][0x168] ;  /* 0x00005a0002027625 */ /* 0x000fca00078e0003 */
[----:B------:R-:W-:Y:S01]  /*06b0*/  STG.E.U16 [R2.64], R25 ;  /* 0x0000001902007986 */ /* 0x000fe2000c101504 */
[----:B------:R-:W-:Y:S05]  /*06c0*/  EXIT ;  /* 0x000000000000794d */ /* 0x000fea0003800000 */
.L_x_10541:
        /* <DEDUP_REMOVED lines=11> */
.L_x_26812:


//--------------------- .text._ZN2at6native29vectorized_elementwise_kernelILi2EZZZNS0_49_GLOBAL__N__b919a28f_16_Normalization_cu_5c38458736batch_norm_elementwise_backward_evalERKNS_6TensorES5_S5_S5_ENKUlvE_clEvENKUlvE1_clEvEUlN3c104HalfEffE_St5arrayIPcLm4EEEEviT0_T1_ --------------------------
	.section	.text._ZN2at6native29vectorized_elementwise_kernelILi2EZZZNS0_49_GLOBAL__N__b919a28f_16_Normalization_cu_5c38458736batch_norm_elementwise_backward_evalERKNS_6TensorES5_S5_S5_ENKUlvE_clEvENKUlvE1_clEvEUlN3c104HalfEffE_St5arrayIPcLm4EEEEviT0_T1_,"ax",@progbits
	.sectioninfo	@"SHI_REGISTERS=32"
	.align	128
        .global         _ZN2at6native29vectorized_elementwise_kernelILi2EZZZNS0_49_GLOBAL__N__b919a28f_16_Normalization_cu_5c38458736batch_norm_elementwise_backward_evalERKNS_6TensorES5_S5_S5_ENKUlvE_clEvENKUlvE1_clEvEUlN3c104HalfEffE_St5arrayIPcLm4EEEEviT0_T1_
        .type           _ZN2at6native29vectorized_elementwise_kernelILi2EZZZNS0_49_GLOBAL__N__b919a28f_16_Normalization_cu_5c38458736batch_norm_elementwise_backward_evalERKNS_6TensorES5_S5_S5_ENKUlvE_clEvENKUlvE1_clEvEUlN3c104HalfEffE_St5arrayIPcLm4EEEEviT0_T1_,@function
        .size           _ZN2at6native29vectorized_elementwise_kernelILi2EZZZNS0_49_GLOBAL__N__b919a28f_16_Normalization_cu_5c38458736batch_norm_elementwise_backward_evalERKNS_6TensorES5_S5_S5_ENKUlvE_clEvENKUlvE1_clEvEUlN3c104HalfEffE_St5arrayIPcLm4EEEEviT0_T1_,(.L_x_26813 - _ZN2at6native29vectorized_elementwise_kernelILi2EZZZNS0_49_GLOBAL__N__b919a28f_16_Normalization_cu_5c38458736batch_norm_elementwise_backward_evalERKNS_6TensorES5_S5_S5_ENKUlvE_clEvENKUlvE1_clEvEUlN3c104HalfEffE_St5arrayIPcLm4EEEEviT0_T1_)
        .other          _ZN2at6native29vectorized_elementwise_kernelILi2EZZZNS0_49_GLOBAL__N__b919a28f_16_Normalization_cu_5c38458736batch_norm_elementwise_backward_evalERKNS_6TensorES5_S5_S5_ENKUlvE_clEvENKUlvE1_clEvEUlN3c104HalfEffE_St5arrayIPcLm4EEEEviT0_T1_,@"STO_CUDA_ENTRY STV_DEFAULT"
_ZN2at6native29vectorized_elementwise_kernelILi2EZZZNS0_49_GLOBAL__N__b919a28f_16_Normalization_cu_5c38458736batch_norm_elementwise_backward_evalERKNS_6TensorES5_S5_S5_ENKUlvE_clEvENKUlvE1_clEvEUlN3c104HalfEffE_St5arrayIPcLm4EEEEviT0_T1_:
.text._ZN2at6native29vectorized_elementwise_kernelILi2EZZZNS0_49_GLOBAL__N__b919a28f_16_Normalization_cu_5c38458736batch_norm_elementwise_backward_evalERKNS_6TensorES5_S5_S5_ENKUlvE_clEvENKUlvE1_clEvEUlN3c104HalfEffE_St5arrayIPcLm4EEEEviT0_T1_:
[----:B------:R-:W-:Y:S02]  /*0000*/  MOV R1, c[0x0][0x28] ;  /* 0x00000a0000017a02 */ /* 0x000fe40000000f00 */
        /* <DEDUP_REMOVED lines=10> */
[----:B------:R-:W-:-:S04]  /*00b0*/  IMAD.WIDE R28, R0, R23, c[0x0][0x170] ;  /* 0x00005c00001c7625 */ /* 0x000fc800078e0217 */
[----:B------:R-:W-:-:S04]  /*00c0*/  IMAD.WIDE R12, R0, R13, c[0x0][0x178] ;  /* 0x00005e00000c7625 */ /* 0x000fc800078e020d */
[----:B0-----:R-:W-:-:S04]  /*00d0*/  IMAD.WIDE.U32 R28, R24, 0x4, R28 ;  /* 0x00000004181c7825 */ /* 0x001fc800078e001c */
[C---:B------:R-:W-:Y:S01]  /*00e0*/  IMAD.WIDE.U32 R20, R24.reuse, 0x8, R20 ;  /* 0x0000000818147825 */ /* 0x040fe200078e0014 */
[----:B------:R-:W2:Y:S04]  /*00f0*/  LDG.E R26, [R28.64] ;  /* 0x000000041c1a7981 */ /* 0x000ea8000c1e1900 */
[----:B------:R2:W3:Y:S01]  /*0100*/  LDG.E R27, [R28.64+0x200] ;  /* 0x000200041c1b7981 */ /* 0x0004e2000c1e1900 */
[----:B------:R-:W-:-:S03]  /*0110*/  IMAD.WIDE.U32 R12, R24, 0x8, R12 ;  /* 0x00000008180c7825 */ /* 0x000fc600078e000c */
[----:B------:R3:W4:Y:S04]  /*0120*/  LDG.E.64 R2, [R20.64] ;  /* 0x0000000414027981 */ /* 0x000728000c1e1b00 */
[----:B------:R3:W5:Y:S04]  /*0130*/  LDG.E.64 R4, [R20.64+0x400] ;  /* 0x0004000414047981 */ /* 0x000768000c1e1b00 */
[----:B------:R-:W5:Y:S04]  /*0140*/  LDG.E.64 R8, [R12.64+0x400] ;  /* 0x000400040c087981 */ /* 0x000f68000c1e1b00 */
[----:B------:R2:W5:Y:S04]  /*0150*/  LDG.E R22, [R28.64+0x400] ;  /* 0x000400041c167981 */ /* 0x000568000c1e1900 */
[----:B------:R2:W5:Y:S04]  /*0160*/  LDG.E R25, [R28.64+0x600] ;  /* 0x000600041c197981 */ /* 0x000568000c1e1900 */
[----:B------:R0:W5:Y:S04]  /*0170*/  LDG.E.64 R6, [R12.64] ;  /* 0x000000040c067981 */ /* 0x000168000c1e1b00 */
[----:B------:R3:W5:Y:S04]  /*0180*/  LDG.E.64 R10, [R20.64+0x800] ;  /* 0x00080004140a7981 */ /* 0x000768000c1e1b00 */
[----:B------:R3:W5:Y:S04]  /*0190*/  LDG.E.64 R14, [R20.64+0xc00] ;  /* 0x000c0004140e7981 */ /* 0x000768000c1e1b00 */
[----:B------:R0:W5:Y:S04]  /*01a0*/  LDG.E.64 R16, [R12.64+0x800] ;  /* 0x000800040c107981 */ /* 0x000168000c1e1b00 */
[----:B------:R0:W5:Y:S01]  /*01b0*/  LDG.E.64 R18, [R12.64+0xc00] ;  /* 0x000c00040c127981 */ /* 0x000162000c1e1b00 */
[----:B--2---:R-:W-:-:S02]  /*01c0*/  HADD2.F32 R29, -RZ, R26.H0_H0 ;  /* 0x2000001aff1d7230 */ /* 0x004fc40000004100 */
[----:B------:R-:W-:Y:S02]  /*01d0*/  HADD2.F32 R26, -RZ, R26.H1_H1 ;  /* 0x3000001aff1a7230 */ /* 0x000fe40000004100 */
[----:B---3--:R-:W-:-:S03]  /*01e0*/  HADD2.F32 R21, -RZ, R27.H0_H0 ;  /* 0x2000001bff157230 */ /* 0x008fc60000004100 */
[----:B----4-:R-:W-:Y:S02]  /*01f0*/  FMUL.FTZ R26, R3, R26 ;  /* 0x0000001a031a7220 */ /* 0x010fe40000410000 */
[----:B-----5:R-:W-:Y:S01]  /*0200*/  FMUL.FTZ R3, R4, R21 ;  /* 0x0000001504037220 */ /* 0x020fe20000410000 */
[----:B------:R-:W-:Y:S01]  /*0210*/  HADD2.F32 R27, -RZ, R27.H1_H1 ;  /* 0x3000001bff1b7230 */ /* 0x000fe20000004100 */
[----:B------:R-:W-:Y:S02]  /*0220*/  FMUL.FTZ R2, R2, R29 ;  /* 0x0000001d02027220 */ /* 0x000fe40000410000 */
[----:B------:R-:W-:Y:S01]  /*0230*/  FMUL.FTZ R8, R8, R3 ;  /* 0x0000000308087220 */ /* 0x000fe20000410000 */
[--C-:B------:R-:W-:Y:S02]  /*0240*/  HADD2.F32 R3, -RZ, R22.reuse.H0_H0 ;  /* 0x20000016ff037230 */ /* 0x100fe40000004100 */
[----:B------:R-:W-:Y:S02]  /*0250*/  HADD2.F32 R22, -RZ, R22.H1_H1 ;  /* 0x30000016ff167230 */ /* 0x000fe40000004100 */
[----:B0-----:R-:W-:-:S02]  /*0260*/  HADD2.F32 R13, -RZ, R25.H0_H0 ;  /* 0x20000019ff0d7230 */ /* 0x001fc40000004100 */
[----:B------:R-:W-:Y:S01]  /*0270*/  HADD2.F32 R4, -RZ, R25.H1_H1 ;  /* 0x30000019ff047230 */ /* 0x000fe20000004100 */
[----:B------:R-:W-:Y:S02]  /*0280*/  FMUL.FTZ R6, R6, R2 ;  /* 0x0000000206067220 */ /* 0x000fe40000410000 */
[----:B------:R-:W-:Y:S02]  /*0290*/  FMUL.FTZ R2, R5, R27 ;  /* 0x0000001b05027220 */ /* 0x000fe40000410000 */
[----:B------:R-:W-:Y:S02]  /*02a0*/  FMUL.FTZ R5, R10, R3 ;  /* 0x000000030a057220 */ /* 0x000fe40000410000 */
[----:B------:R-:W-:Y:S02]  /*02b0*/  FMUL.FTZ R22, R11, R22 ;  /* 0x000000160b167220 */ /* 0x000fe40000410000 */
[----:B------:R-:W-:Y:S02]  /*02c0*/  FMUL.FTZ R13, R14, R13 ;  /* 0x0000000d0e0d7220 */ /* 0x000fe40000410000 */
[----:B------:R-:W-:-:S02]  /*02d0*/  FMUL.FTZ R4, R15, R4 ;  /* 0x000000040f047220 */ /* 0x000fc40000410000 */
[----:B------:R-:W-:Y:S02]  /*02e0*/  FMUL.FTZ R9, R9, R2 ;  /* 0x0000000209097220 */ /* 0x000fe40000410000 */
[----:B------:R-:W-:-:S04]  /*02f0*/  IMAD.WIDE.U32 R2, R0, R23, c[0x0][0x168] ;  /* 0x00005a0000027625 */ /* 0x000fc800078e0017 */
[----:B------:R-:W-:Y:S02]  /*0300*/  FMUL.FTZ R7, R7, R26 ;  /* 0x0000001a07077220 */ /* 0x000fe40000410000 */
[----:B------:R-:W-:Y:S02]  /*0310*/  FMUL.FTZ R5, R16, R5 ;  /* 0x0000000510057220 */ /* 0x000fe40000410000 */
[----:B------:R-:W-:Y:S02]  /*0320*/  FMUL.FTZ R22, R17, R22 ;  /* 0x0000001611167220 */ /* 0x000fe40000410000 */
[----:B------:R-:W-:Y:S02]  /*0330*/  FMUL.FTZ R13, R18, R13 ;  /* 0x0000000d120d7220 */ /* 0x000fe40000410000 */
[----:B------:R-:W-:Y:S01]  /*0340*/  FMUL.FTZ R4, R19, R4 ;  /* 0x0000000413047220 */ /* 0x000fe20000410000 */
[----:B------:R-:W-:Y:S01]  /*0350*/  F2FP.PACK_AB R7, R7, R6 ;  /* 0x000000060707723e */ /* 0x000fe200000000ff */
[----:B------:R-:W-:Y:S01]  /*0360*/  IMAD.WIDE R2, R24, 0x4, R2 ;  /* 0x0000000418027825 */ /* 0x000fe200078e0202 */
[----:B------:R-:W-:-:S02]  /*0370*/  F2FP.PACK_AB R9, R9, R8 ;  /* 0x000000080909723e */ /* 0x000fc400000000ff */
[----:B------:R-:W-:Y:S02]  /*0380*/  F2FP.PACK_AB R5, R22, R5 ;  /* 0x000000051605723e */ /* 0x000fe400000000ff */
[----:B------:R-:W-:Y:S01]  /*0390*/  F2FP.PACK_AB R13, R4, R13 ;  /* 0x0000000d040d723e */ /* 0x000fe200000000ff */
[----:B------:R-:W-:Y:S04]  /*03a0*/  STG.E [R2.64], R7 ;  /* 0x0000000702007986 */ /* 0x000fe8000c101904 */
[----:B------:R-:W-:Y:S04]  /*03b0*/  STG.E [R2.64+0x200], R9 ;  /* 0x0002000902007986 */ /* 0x000fe8000c101904 */
[----:B------:R-:W-:Y:S04]  /*03c0*/  STG.E [R2.64+0x400], R5 ;  /* 0x0004000502007986 */ /* 0x000fe8000c101904 */
[----:B------:R-:W-:Y:S01]  /*03d0*/  STG.E [R2.64+0x600], R13 ;  /* 0x0006000d02007986 */ /* 0x000fe2000c101904 */
[----:B------:R-:W-:Y:S05]  /*03e0*/  EXIT ;  /* 0x000000000000794d */ /* 0x000fea0003800000 */
.L_x_10542:
[----:B------:R-:W0:Y:S01]  /*03f0*/  S2R R5, SR_TID.X ;  /* 0x0000000000057919 */ /* 0x000e220000002100 */
[----:B------:R-:W-:Y:S01]  /*0400*/  PRMT R13, RZ, 0x7610, R13 ;  /* 0x00007610ff0d7816 */ /* 0x000fe2000000000d */
[----:B------:R-:W-:Y:S01]  /*0410*/  HFMA2.MMA R8, -RZ, RZ, 0, 0 ;  /* 0x00000000ff087435 */ /* 0x000fe200000001ff */
[----:B0-----:R-:W-:-:S02]  /*0420*/  ISETP.GE.AND P0, PT, R5, R2, PT ;  /* 0x000000020500720c */ /* 0x001fc40003f06270 */
[----:B------:R-:W-:-:S11]  /*0430*/  MOV R29, R5 ;  /* 0x00000005001d7202 */ /* 0x000fd60000000f00 */
[----:B------:R-:W-:Y:S01]  /*0440*/  @!P0 MOV R7, 0x2 ;  /* 0x0000000200078802 */ /* 0x000fe20000000f00 */
[----:B------:R-:W-:Y:S02]  /*0450*/  @!P0 IMAD.IADD R10, R0, 0x1, R29 ;  /* 0x00000001000a8824 */ /* 0x000fe400078e021d */
[----:B------:R-:W-:Y:S02]  /*0460*/  @!P0 IMAD.MOV.U32 R11, RZ, RZ, 0x4 ;  /* 0x00000004ff0b8424 */ /* 0x000fe400078e00ff */
[----:B------:R-:W-:Y:S01]  /*0470*/  @!P0 IMAD.WIDE.U32 R6, R10, R7, c[0x0][0x170] ;  /* 0x00005c000a068625 */ /* 0x000fe200078e0007 */
[----:B------:R-:W-:-:S03]  /*0480*/  CS2R R24, SRZ ;  /* 0x0000000000187805 */ /* 0x000fc6000001ff00 */
[CC--:B------:R-:W-:Y:S01]  /*0490*/  @!P0 IMAD.WIDE.U32 R14, R10.reuse, R11.reuse, c[0x0][0x180] ;  /* 0x000060000a0e8625 */ /* 0x0c0fe200078e000b */
[----:B------:R0:W2:Y:S03]  /*04a0*/  @!P0 LDG.E.U16 R13, [R6.64] ;  /* 0x00000004060d8981 */ /* 0x0000a6000c1e1500 */
[----:B------:R-:W-:Y:S01]  /*04b0*/  @!P0 IMAD.WIDE.U32 R10, R10, R11, c[0x0][0x178] ;  /* 0x00005e000a0a8625 */ /* 0x000fe200078e000b */
[----:B------:R1:W3:Y:S04]  /*04c0*/  @!P0 LDG.E R8, [R14.64] ;  /* 0x000000040e088981 */ /* 0x0002e8000c1e1900 */
[----:B------:R4:W5:Y:S01]  /*04d0*/  @!P0 LDG.E R25, [R10.64] ;  /* 0x000000040a198981 */ /* 0x000962000c1e1900 */
[----:B------:R-:W-:Y:S01]  /*04e0*/  @!P0 IADD3 R29, R29, 0x80, RZ ;  /* 0x000000801d1d8810 */ /* 0x000fe20007ffe0ff */
[----:B------:R-:W-:Y:S01]  /*04f0*/  HFMA2.MMA R3, -RZ, RZ, 0, 0 ;  /* 0x00000000ff037435 */ /* 0x000fe200000001ff */
[----:B------:R-:W-:Y:S01]  /*0500*/  PRMT R20, RZ, 0x7610, R20 ;  /* 0x00007610ff147816 */ /* 0x000fe20000000014 */
[----:B0-----:R-:W-:Y:S01]  /*0510*/  IMAD.MOV.U32 R6, RZ, RZ, RZ ;  /* 0x000000ffff067224 */ /* 0x001fe200078e00ff */
[----:B------:R-:W-:-:S13]  /*0520*/  ISETP.GE.AND P1, PT, R29, R2, PT ;  /* 0x000000021d00720c */ /* 0x000fda0003f26270 */
[----:B------:R-:W-:Y:S01]  /*0530*/  @!P1 IMAD.IADD R22, R0, 0x1, R29 ;  /* 0x0000000100169824 */ /* 0x000fe200078e021d */
[----:B------:R-:W-:Y:S01]  /*0540*/  @!P1 IADD3 R29, R29, 0x80, RZ ;  /* 0x000000801d1d9810 */ /* 0x000fe20007ffe0ff */
[----:B------:R-:W-:Y:S01]  /*0550*/  @!P1 IMAD.MOV.U32 R7, RZ, RZ, 0x2 ;  /* 0x00000002ff079424 */ /* 0x000fe200078e00ff */
[----:B------:R-:W-:Y:S02]  /*0560*/  @!P1 MOV R23, 0x4 ;  /* 0x0000000400179802 */ /* 0x000fe40000000f00 */
[----:B------:R-:W-:Y:S01]  /*0570*/  ISETP.GE.AND P2, PT, R29, R2, PT ;  /* 0x000000021d00720c */ /* 0x000fe20003f46270 */
[----:B----4-:R-:W-:-:S04]  /*0580*/  @!P1 IMAD.WIDE.U32 R10, R22, R7, c[0x0][0x170] ;  /* 0x00005c00160a9625 */ /* 0x010fc800078e0007 */
[CC--:B-1----:R-:W-:Y:S01]  /*0590*/  @!P1 IMAD.WIDE.U32 R14, R22.reuse, R23.reuse, c[0x0][0x178] ;  /* 0x00005e00160e9625 */ /* 0x0c2fe200078e0017 */
[----:B------:R0:W4:Y:S03]  /*05a0*/  @!P1 LDG.E.U16 R20, [R10.64] ;  /* 0x000000040a149981 */ /* 0x000126000c1e1500 */
[----:B------:R-:W-:Y:S01]  /*05b0*/  @!P1 IMAD.WIDE.U32 R22, R22, R23, c[0x0][0x180] ;  /* 0x0000600016169625 */ /* 0x000fe200078e0017 */
[----:B------:R1:W4:Y:S03]  /*05c0*/  @!P1 LDG.E R6, [R14.64] ;  /* 0x000000040e069981 */ /* 0x000326000c1e1900 */
[----:B------:R-:W-:Y:S01]  /*05d0*/  @!P2 IADD3 R16, R0, R29, RZ ;  /* 0x0000001d0010a210 */ /* 0x000fe20007ffe0ff */
[----:B------:R0:W4:Y:S01]  /*05e0*/  @!P1 LDG.E R3, [R22.64] ;  /* 0x0000000416039981 */ /* 0x000122000c1e1900 */
[----:B------:R-:W-:-:S04]  /*05f0*/  @!P2 IADD3 R29, R29, 0x80, RZ ;  /* 0x000000801d1da810 */ /* 0x000fc80007ffe0ff */
[----:B------:R-:W-:Y:S02]  /*0600*/  ISETP.GE.AND P3, PT, R29, R2, PT ;  /* 0x000000021d00720c */ /* 0x000fe40003f66270 */
[----:B------:R-:W-:-:S11]  /*0610*/  @!P2 MOV R27, 0x2 ;  /* 0x00000002001ba802 */ /* 0x000fd60000000f00 */
[----:B------:R-:W-:Y:S01]  /*0620*/  @!P3 IMAD.IADD R4, R0, 0x1, R29 ;  /* 0x000000010004b824 */ /* 0x000fe200078e021d */
[----:B------:R-:W-:-:S04]  /*0630*/  @!P3 IADD3 R29, R29, 0x80, RZ ;  /* 0x000000801d1db810 */ /* 0x000fc80007ffe0ff */
[----:B------:R-:W-:Y:S02]  /*0640*/  ISETP.GE.AND P1, PT, R29, R2, PT ;  /* 0x000000021d00720c */ /* 0x000fe40003f26270 */
[----:B------:R-:W-:Y:S01]  /*0650*/  @!P2 MOV R17, 0x4 ;  /* 0x000000040011a802 */ /* 0x000fe20000000f00 */
[----:B------:R-:W-:Y:S01]  /*0660*/  IMAD.MOV.U32 R18, RZ, RZ, RZ ;  /* 0x000000ffff127224 */ /* 0x000fe200078e00ff */
[----:B------:R-:W-:Y:S01]  /*0670*/  PRMT R21, RZ, 0x7610, R21 ;  /* 0x00007610ff157816 */ /* 0x000fe20000000015 */
[----:B------:R-:W-:-:S04]  /*0680*/  @!P2 IMAD.WIDE.U32 R26, R16, R27, c[0x0][0x170] ;  /* 0x00005c00101aa625 */ /* 0x000fc800078e001b */
[CC--:B0-----:R-:W-:Y:S01]  /*0690*/  @!P2 IMAD.WIDE.U32 R10, R16.reuse, R17.reuse, c[0x0][0x178] ;  /* 0x00005e00100aa625 */ /* 0x0c1fe200078e0011 */
[----:B------:R0:W4:Y:S03]  /*06a0*/  @!P2 LDG.E.U16 R21, [R26.64] ;  /* 0x000000041a15a981 */ /* 0x000126000c1e1500 */
[----:B------:R-:W-:Y:S01]  /*06b0*/  @!P2 IMAD.WIDE.U32 R16, R16, R17, c[0x0][0x180] ;  /* 0x000060001010a625 */ /* 0x000fe200078e0011 */
[----:B------:R-:W-:Y:S01]  /*06c0*/  @!P1 IADD3 R19, R0, R29, RZ ;  /* 0x0000001d00139210 */ /* 0x000fe20007ffe0ff */
[----:B------:R0:W4:Y:S01]  /*06d0*/  @!P2 LDG.E R18, [R10.64] ;  /* 0x000000040a12a981 */ /* 0x000122000c1e1900 */
[----:B------:R-:W-:-:S03]  /*06e0*/  @!P1 IADD3 R29, R29, 0x80, RZ ;  /* 0x000000801d1d9810 */ /* 0x000fc60007ffe0ff */
[----:B------:R0:W4:Y:S01]  /*06f0*/  @!P2 LDG.E R24, [R16.64] ;  /* 0x000000041018a981 */ /* 0x000122000c1e1900 */
[----:B------:R-:W-:Y:S01]  /*0700*/  ISETP.GE.AND P2, PT, R29, R2, PT ;  /* 0x000000021d00720c */ /* 0x000fe20003f46270 */
[----:B------:R-:W-:Y:S01]  /*0710*/  @!P3 IMAD.MOV.U32 R7, RZ, RZ, 0x2 ;  /* 0x00000002ff07b424 */ /* 0x000fe200078e00ff */
[----:B------:R-:W-:Y:S02]  /*0720*/  @!P3 MOV R9, 0x4 ;  /* 0x000000040009b802 */ /* 0x000fe40000000f00 */
[----:B------:R-:W-:Y:S01]  /*0730*/  PRMT R23, RZ, 0x7610, R23 ;  /* 0x00007610ff177816 */ /* 0x000fe20000000017 */
[----:B-1----:R-:W-:-:S04]  /*0740*/  @!P3 IMAD.WIDE.U32 R14, R4, R7, c[0x0][0x170] ;  /* 0x00005c00040eb625 */ /* 0x002fc800078e0007 */
[CC--:B0-----:R-:W-:Y:S01]  /*0750*/  @!P3 IMAD.WIDE.U32 R16, R4.reuse, R9.reuse, c[0x0][0x178] ;  /* 0x00005e000410b625 */ /* 0x0c1fe200078e0009 */
[----:B------:R0:W4:Y:S03]  /*0760*/  @!P3 LDG.E.U16 R23, [R14.64] ;  /* 0x000000040e17b981 */ /* 0x000126000c1e1500 */
[----:B------:R-:W-:Y:S01]  /*0770*/  @!P3 IMAD.WIDE.U32 R26, R4, R9, c[0x0][0x180] ;  /* 0x00006000041ab625 */ /* 0x000fe200078e0009 */
[----:B------:R-:W-:Y:S02]  /*0780*/  @!P1 MOV R4, 0x2 ;  /* 0x0000000200049802 */ /* 0x000fe40000000f00 */
[----:B------:R-:W-:Y:S01]  /*0790*/  PRMT R22, RZ, 0x7610, R22 ;  /* 0x00007610ff167816 */ /* 0x000fe20000000016 */
[----:B------:R-:W-:Y:S02]  /*07a0*/  IMAD.MOV.U32 R10, RZ, RZ, RZ ;  /* 0x000000ffff0a7224 */ /* 0x000fe400078e00ff */
[----:B------:R-:W-:Y:S01]  /*07b0*/  IMAD.MOV.U32 R7, RZ, RZ, RZ ;  /* 0x000000ffff077224 */ /* 0x000fe200078e00ff */
[----:B------:R-:W-:Y:S01]  /*07c0*/  HFMA2.MMA R9, -RZ, RZ, 0, 0 ;  /* 0x00000000ff097435 */ /* 0x000fe200000001ff */
[----:B0-----:R-:W-:Y:S01]  /*07d0*/  @!P1 IMAD.WIDE.U32 R14, R19, R4, c[0x0][0x170] ;  /* 0x00005c00130e9625 */ /* 0x001fe200078e0004 */
[----:B------:R-:W-:Y:S01]  /*07e0*/  @!P2 IADD3 R4, R0, R29, RZ ;  /* 0x0000001d0004a210 */ /* 0x000fe20007ffe0ff */
[----:B------:R0:W4:Y:S01]  /*07f0*/  @!P3 LDG.E R10, [R16.64] ;  /* 0x00000004100ab981 */ /* 0x000122000c1e1900 */
[----:B------:R-:W-:Y:S01]  /*0800*/  @!P2 IADD3 R29, R29, 0x80, RZ ;  /* 0x000000801d1da810 */ /* 0x000fe20007ffe0ff */
[----:B------:R-:W-:-:S02]  /*0810*/  @!P1 IMAD.MOV.U32 R28, RZ, RZ, 0x4 ;  /* 0x00000004ff1c9424 */ /* 0x000fc400078e00ff */
[----:B------:R-:W-:Y:S01]  /*0820*/  @!P2 IMAD.MOV.U32 R11, RZ, RZ, 0x2 ;  /* 0x00000002ff0ba424 */ /* 0x000fe200078e00ff */
[----:B------:R1:W4:Y:S01]  /*0830*/  @!P3 LDG.E R7, [R26.64] ;  /* 0x000000041a07b981 */ /* 0x000322000c1e1900 */
[----:B------:R-:W-:Y:S01]  /*0840*/  IMAD.MOV.U32 R12, RZ, RZ, RZ ;  /* 0x000000ffff0c7224 */ /* 0x000fe200078e00ff */
[----:B------:R-:W-:Y:S02]  /*0850*/  ISETP.GE.AND P3, PT, R29, R2, PT ;  /* 0x000000021d00720c */ /* 0x000fe40003f66270 */
[----:B------:R1:W4:Y:S01]  /*0860*/  @!P1 LDG.E.U16 R22, [R14.64] ;  /* 0x000000040e169981 */ /* 0x000322000c1e1500 */
[----:B0-----:R-:W-:-:S04]  /*0870*/  @!P1 IMAD.WIDE.U32 R16, R19, R28, c[0x0][0x178] ;  /* 0x00005e0013109625 */ /* 0x001fc800078e001c */
[----:B-1----:R-:W-:Y:S01]  /*0880*/  @!P2 IMAD.WIDE.U32 R26, R4, R11, c[0x0][0x170] ;  /* 0x00005c00041aa625 */ /* 0x002fe200078e000b */
[----:B------:R-:W-:Y:S01]  /*0890*/  @!P2 MOV R11, 0x4 ;  /* 0x00000004000ba802 */ /* 0x000fe20000000f00 */
[----:B------:R0:W4:Y:S02]  /*08a0*/  @!P1 LDG.E R9, [R16.64] ;  /* 0x0000000410099981 */ /* 0x000124000c1e1900 */
[----:B------:R-:W-:-:S05]  /*08b0*/  @!P1 IMAD.WIDE.U32 R14, R19, R28, c[0x0][0x180] ;  /* 0x00006000130e9625 */ /* 0x000fca00078e001c */
[----:B------:R1:W4:Y:S01]  /*08c0*/  @!P1 LDG.E R12, [R14.64] ;  /* 0x000000040e0c9981 */ /* 0x000322000c1e1900 */
[----:B0-----:R-:W-:-:S04]  /*08d0*/  @!P2 IMAD.WIDE.U32 R16, R4, R11, c[0x0][0x178] ;  /* 0x00005e000410a625 */ /* 0x001fc800078e000b */
[----:B-1----:R-:W-:-:S04]  /*08e0*/  @!P2 IMAD.WIDE.U32 R14, R4, R11, c[0x0][0x180] ;  /* 0x00006000040ea625 */ /* 0x002fc800078e000b */
[----:B------:R-:W-:Y:S01]  /*08f0*/  IMAD.MOV.U32 R4, RZ, RZ, RZ ;  /* 0x000000ffff047224 */ /* 0x000fe200078e00ff */
[----:B------:R-:W-:Y:S01]  /*0900*/  PRMT R19, RZ, 0x7610, R19 ;  /* 0x00007610ff137816 */ /* 0x000fe20000000013 */
[----:B------:R-:W-:-:S04]  /*0910*/  HFMA2.MMA R11, -RZ, RZ, 0, 0 ;  /* 0x00000000ff0b7435 */ /* 0x000fc800000001ff */
[----:B------:R0:W4:Y:S04]  /*0920*/  @!P2 LDG.E R4, [R16.64] ;  /* 0x000000041004a981 */ /* 0x000128000c1e1900 */
[----:B------:R1:W4:Y:S04]  /*0930*/  @!P2 LDG.E.U16 R19, [R26.64] ;  /* 0x000000041a13a981 */ /* 0x000328000c1e1500 */
[----:B------:R1:W4:Y:S01]  /*0940*/  @!P2 LDG.E R11, [R14.64] ;  /* 0x000000040e0ba981 */ /* 0x000322000c1e1900 */
[----:B0-----:R-:W-:Y:S01]  /*0950*/  @!P3 IMAD.IADD R16, R0, 0x1, R29 ;  /* 0x000000010010b824 */ /* 0x001fe200078e021d */
[----:B------:R-:W-:Y:S01]  /*0960*/  @!P3 IADD3 R29, R29, 0x80, RZ ;  /* 0x000000801d1db810 */ /* 0x000fe20007ffe0ff */
[----:B------:R-:W-:Y:S01]  /*0970*/  @!P3 IMAD.MOV.U32 R17, RZ, RZ, 0x4 ;  /* 0x00000004ff11b424 */ /* 0x000fe200078e00ff */
[----:B-1----:R-:W-:-:S02]  /*0980*/  @!P3 MOV R27, 0x2 ;  /* 0x00000002001bb802 */ /* 0x002fc40000000f00 */
[----:B------:R-:W-:Y:S01]  /*0990*/  ISETP.GE.AND P1, PT, R29, R2, PT ;  /* 0x000000021d00720c */ /* 0x000fe20003f26270 */
[----:B------:R-:W-:-:S04]  /*09a0*/  @!P3 IMAD.WIDE.U32 R14, R16, R17, c[0x0][0x178] ;  /* 0x00005e00100eb625 */ /* 0x000fc800078e0011 */
[----:B------:R-:W-:-:S04]  /*09b0*/  @!P3 IMAD.WIDE.U32 R26, R16, R27, c[0x0][0x170] ;  /* 0x00005c00101ab625 */ /* 0x000fc800078e001b */
[----:B------:R-:W-:Y:S01]  /*09c0*/  @!P3 IMAD.WIDE.U32 R16, R16, R17, c[0x0][0x180] ;  /* 0x000060001010b625 */ /* 0x000fe200078e0011 */
[----:B--2---:R-:W-:-:S05]  /*09d0*/  @!P0 HADD2.F32 R28, -RZ, R13.H0_H0 ;  /* 0x2000000dff1c8230 */ /* 0x004fca0000004100 */
[----:B---3--:R-:W-:Y:S01]  /*09e0*/  @!P0 FMUL.FTZ R28, R28, R8 ;  /* 0x000000081c1c8220 */ /* 0x008fe20000410000 */
[----:B------:R-:W-:-:S03]  /*09f0*/  PRMT R13, RZ, 0x7610, R13 ;  /* 0x00007610ff0d7816 */ /* 0x000fc6000000000d */
[----:B-----5:R-:W-:Y:S02]  /*0a00*/  @!P0 FMUL.FTZ R28, R28, R25 ;  /* 0x000000191c1c8220 */ /* 0x020fe40000410000 */
[----:B------:R-:W-:Y:S01]  /*0a10*/  IMAD.MOV.U32 R25, RZ, RZ, RZ ;  /* 0x000000ffff197224 */ /* 0x000fe200078e00ff */
[----:B------:R0:W2:Y:S05]  /*0a20*/  @!P3 LDG.E.U16 R13, [R26.64] ;  /* 0x000000041a0db981 */ /* 0x0000aa000c1e1500 */
[----:B------:R1:W3:Y:S01]  /*0a30*/  @!P3 LDG.E R25, [R16.64] ;  /* 0x000000041019b981 */ /* 0x0002e2000c1e1900 */
[----:B------:R-:W-:Y:S01]  /*0a40*/  HFMA2.MMA R8, -RZ, RZ, 0, 0 ;  /* 0x00000000ff087435 */ /* 0x000fe200000001ff */
[----:B0-----:R-:W-:Y:S01]  /*0a50*/  @!P1 IMAD.MOV.U32 R27, RZ, RZ, 0x2 ;  /* 0x00000002ff1b9424 */ /* 0x001fe200078e00ff */
[----:B-1----:R-:W-:-:S08]  /*0a60*/  @!P1 IADD3 R16, R0, R29, RZ ;  /* 0x0000001d00109210 */ /* 0x002fd00007ffe0ff */
[----:B------:R0:W5:Y:S01]  /*0a70*/  @!P3 LDG.E R8, [R14.64] ;  /* 0x000000040e08b981 */ /* 0x000162000c1e1900 */
[----:B------:R-:W-:Y:S01]  /*0a80*/  PRMT R29, RZ, 0x7610, R29 ;  /* 0x00007610ff1d7816 */ /* 0x000fe2000000001d */
[----:B------:R-:W-:Y:S01]  /*0a90*/  @!P1 IMAD.WIDE.U32 R26, R16, R27, c[0x0][0x170] ;  /* 0x00005c00101a9625 */ /* 0x000fe200078e001b */
[----:B------:R-:W-:-:S04]  /*0aa0*/  @!P1 MOV R17, 0x4 ;  /* 0x0000000400119802 */ /* 0x000fc80000000f00 */
[----:B------:R1:W5:Y:S01]  /*0ab0*/  @!P1 LDG.E.U16 R29, [R26.64] ;  /* 0x000000041a1d9981 */ /* 0x000362000c1e1500 */
[----:B0-----:R-:W-:-:S04]  /*0ac0*/  @!P1 IMAD.WIDE.U32 R14, R16, R17, c[0x0][0x178] ;  /* 0x00005e00100e9625 */ /* 0x001fc800078e0011 */
[----:B------:R-:W-:Y:S01]  /*0ad0*/  @!P1 IMAD.WIDE.U32 R16, R16, R17, c[0x0][0x180] ;  /* 0x0000600010109625 */ /* 0x000fe200078e0011 */
[----:B-1----:R-:W-:Y:S01]  /*0ae0*/  HFMA2.MMA R26, -RZ, RZ, 0, 0 ;  /* 0x00000000ff1a7435 */ /* 0x002fe200000001ff */
[----:B------:R-:W-:Y:S02]  /*0af0*/  @!P0 F2FP.PACK_AB R27, RZ, R28 ;  /* 0x0000001cff1b823e */ /* 0x000fe400000000ff */
[----:B------:R-:W-:-:S06]  /*0b00*/  IMAD.MOV.U32 R28, RZ, RZ, RZ ;  /* 0x000000ffff1c7224 */ /* 0x000fcc00078e00ff */
[----:B------:R0:W5:Y:S04]  /*0b10*/  @!P1 LDG.E R28, [R14.64] ;  /* 0x000000040e1c9981 */ /* 0x000168000c1e1900 */
[----:B------:R1:W5:Y:S02]  /*0b20*/  @!P1 LDG.E R26, [R16.64] ;  /* 0x00000004101a9981 */ /* 0x000364000c1e1900 */
[----:B-1----:R-:W-:-:S04]  /*0b30*/  IADD3 R17, R5, 0x80, RZ ;  /* 0x0000008005117810 */ /* 0x002fc80007ffe0ff */
[----:B------:R-:W-:Y:S02]  /*0b40*/  ISETP.GE.AND P1, PT, R17, R2, PT ;  /* 0x000000021100720c */ /* 0x000fe40003f26270 */
[----:B0-----:R-:W-:-:S11]  /*0b50*/  IADD3 R15, R5, 0x100, RZ ;  /* 0x00000100050f7810 */ /* 0x001fd60007ffe0ff */
[----:B----4-:R-:W-:-:S05]  /*0b60*/  @!P1 HADD2.F32 R20, -RZ, R20.H0_H0 ;  /* 0x20000014ff149230 */ /* 0x010fca0000004100 */
[----:B------:R-:W-:-:S04]  /*0b70*/  @!P1 FMUL.FTZ R3, R20, R3 ;  /* 0x0000000314039220 */ /* 0x000fc80000410000 */
[----:B------:R-:W-:Y:S01]  /*0b80*/  @!P1 FMUL.FTZ R3, R3, R6 ;  /* 0x0000000603039220 */ /* 0x000fe20000410000 */
[----:B------:R-:W-:Y:S02]  /*0b90*/  IADD3 R6, R5, 0x180, RZ ;  /* 0x0000018005067810 */ /* 0x000fe40007ffe0ff */
[-C--:B------:R-:W-:Y:S02]  /*0ba0*/  ISETP.GE.AND P6, PT, R15, R2.reuse, PT ;  /* 0x000000020f00720c */ /* 0x080fe40003fc6270 */
[-C--:B------:R-:W-:Y:S02]  /*0bb0*/  ISETP.GE.AND P5, PT, R6, R2.reuse, PT ;  /* 0x000000020600720c */ /* 0x080fe40003fa6270 */
[C---:B------:R-:W-:Y:S02]  /*0bc0*/  IADD3 R15, R5.reuse, 0x200, RZ ;  /* 0x00000200050f7810 */ /* 0x040fe40007ffe0ff */
[----:B------:R-:W-:Y:S02]  /*0bd0*/  IADD3 R6, R5, 0x280, RZ ;  /* 0x0000028005067810 */ /* 0x000fe40007ffe0ff */
[----:B------:R-:W-:-:S02]  /*0be0*/  ISETP.GE.AND P4, PT, R15, R2, PT ;  /* 0x000000020f00720c */ /* 0x000fc40003f86270 */
[-C--:B------:R-:W-:Y:S01]  /*0bf0*/  ISETP.GE.AND P3, PT, R6, R2.reuse, PT ;  /* 0x000000020600720c */ /* 0x080fe20003f66270 */
[----:B------:R-:W-:Y:S01]  /*0c00*/  @!P0 IMAD.IADD R14, R0, 0x1, R5 ;  /* 0x00000001000e8824 */ /* 0x000fe200078e0205 */
[----:B------:R-:W-:Y:S02]  /*0c10*/  IADD3 R15, R5, 0x300, RZ ;  /* 0x00000300050f7810 */ /* 0x000fe40007ffe0ff */
[----:B------:R-:W-:Y:S02]  /*0c20*/  @!P0 MOV R6, 0x2 ;  /* 0x0000000200068802 */ /* 0x000fe40000000f00 */
[----:B------:R-:W-:-:S03]  /*0c30*/  ISETP.GE.AND P2, PT, R15, R2, PT ;  /* 0x000000020f00720c */ /* 0x000fc60003f46270 */
[----:B------:R-:W-:Y:S01]  /*0c40*/  @!P0 IMAD.WIDE.U32 R14, R14, R6, c[0x0][0x168] ;  /* 0x00005a000e0e8625 */ /* 0x000fe200078e0006 */
[----:B------:R-:W-:Y:S02]  /*0c50*/  IADD3 R6, R5, 0x380, RZ ;  /* 0x0000038005067810 */ /* 0x000fe40007ffe0ff */
[----:B------:R-:W-:Y:S02]  /*0c60*/  @!P1 F2FP.PACK_AB R3, RZ, R3 ;  /* 0x00000003ff03923e */ /* 0x000fe400000000ff */
[-C--:B------:R-:W-:Y:S01]  /*0c70*/  ISETP.GE.AND P1, PT, R6, R2.reuse, PT ;  /* 0x000000020600720c */ /* 0x080fe20003f26270 */
[----:B------:R-:W-:Y:S01]  /*0c80*/  @!P5 HADD2.F32 R6, -RZ, R23.H0_H0 ;  /* 0x20000017ff06d230 */ /* 0x000fe20000004100 */
[----:B------:R-:W-:Y:S01]  /*0c90*/  @!P0 IMAD.MOV.U32 R5, RZ, RZ, R17 ;  /* 0x000000ffff058224 */ /* 0x000fe200078e0011 */
[----:B------:R0:W-:Y:S01]  /*0ca0*/  @!P0 STG.E.U16 [R14.64], R27 ;  /* 0x0000001b0e008986 */ /* 0x0001e2000c101504 */
[----:B------:R-:W-:Y:S02]  /*0cb0*/  @!P6 HADD2.F32 R21, -RZ, R21.H0_H0 ;  /* 0x20000015ff15e230 */ /* 0x000fe40000004100 */
[----:B------:R-:W-:Y:S01]  /*0cc0*/  @!P5 FMUL.FTZ R7, R6, R7 ;  /* 0x000000070607d220 */ /* 0x000fe20000410000 */
[----:B------:R-:W-:Y:S01]  /*0cd0*/  ISETP.GE.AND P0, PT, R5, R2, PT ;  /* 0x000000020500720c */ /* 0x000fe20003f06270 */
[----:B------:R-:W-:Y:S01]  /*0ce0*/  @!P4 HADD2.F32 R17, -RZ, R22.H0_H0 ;  /* 0x20000016ff11c230 */ /* 0x000fe20000004100 */
[----:B------:R-:W-:-:S02]  /*0cf0*/  @!P6 FMUL.FTZ R21, R21, R24 ;  /* 0x000000181515e220 */ /* 0x000fc40000410000 */
[----:B------:R-:W-:Y:S02]  /*0d00*/  @!P5 FMUL.FTZ R7, R7, R10 ;  /* 0x0000000a0707d220 */ /* 0x000fe40000410000 */
[----:B------:R-:W-:Y:S01]  /*0d10*/  @!P4 FMUL.FTZ R12, R17, R12 ;  /* 0x0000000c110cc220 */ /* 0x000fe20000410000 */
[----:B------:R-:W-:Y:S01]  /*0d20*/  BSSY B0, `(.L_x_10543) ;  /* 0x000003f000007945 */ /* 0x000fe20003800000 */
[----:B------:R-:W-:Y:S02]  /*0d30*/  @!P6 FMUL.FTZ R18, R21, R18 ;  /* 0x000000121512e220 */ /* 0x000fe40000410000 */
[----:B------:R-:W-:Y:S01]  /*0d40*/  @!P4 FMUL.FTZ R9, R12, R9 ;  /* 0x000000090c09c220 */ /* 0x000fe20000410000 */
[----:B------:R-:W-:Y:S01]  /*0d50*/  BSSY B1, `(.L_x_10544) ;  /* 0x0000034000017945 */ /* 0x000fe20003800000 */
[----:B------:R-:W-:Y:S02]  /*0d60*/  @!P5 F2FP.PACK_AB R12, RZ, R7 ;  /* 0x00000007ff0cd23e */ /* 0x000fe400000000ff */
[----:B------:R-:W-:Y:S01]  /*0d70*/  @!P6 F2FP.PACK_AB R18, RZ, R18 ;  /* 0x00000012ff12e23e */ /* 0x000fe200000000ff */
[----:B------:R-:W-:-:S05]  /*0d80*/  @!P3 HADD2.F32 R16, -RZ, R19.H0_H0 ;  /* 0x20000013ff10b230 */ /* 0x000fca0000004100 */
[----:B------:R-:W-:-:S04]  /*0d90*/  @!P3 FMUL.FTZ R11, R16, R11 ;  /* 0x0000000b100bb220 */ /* 0x000fc80000410000 */
[----:B------:R-:W-:-:S05]  /*0da0*/  @!P3 FMUL.FTZ R4, R11, R4 ;  /* 0x000000040b04b220 */ /* 0x000fca0000410000 */
[----:B------:R-:W-:Y:S01]  /*0db0*/  @!P3 F2FP.PACK_AB R7, RZ, R4 ;  /* 0x00000004ff07b23e */ /* 0x000fe200000000ff */
[----:B--2---:R-:W-:-:S05]  /*0dc0*/  @!P2 HADD2.F32 R6, -RZ, R13.H0_H0 ;  /* 0x2000000dff06a230 */ /* 0x004fca0000004100 */
[----:B---3--:R-:W-:-:S04]  /*0dd0*/  @!P2 FMUL.FTZ R25, R6, R25 ;  /* 0x000000190619a220 */ /* 0x008fc80000410000 */
[----:B-----5:R-:W-:Y:S01]  /*0de0*/  @!P2 FMUL.FTZ R6, R25, R8 ;  /* 0x000000081906a220 */ /* 0x020fe20000410000 */
[----:B------:R-:W-:Y:S01]  /*0df0*/  @!P1 HADD2.F32 R29, -RZ, R29.H0_H0 ;  /* 0x2000001dff1d9230 */ /* 0x000fe20000004100 */
[----:B------:R-:W-:-:S03]  /*0e00*/  @!P4 F2FP.PACK_AB R8, RZ, R9 ;  /* 0x00000009ff08c23e */ /* 0x000fc600000000ff */
[----:B------:R-:W-:Y:S01]  /*0e10*/  @!P2 F2FP.PACK_AB R6, RZ, R6 ;  /* 0x00000006ff06a23e */ /* 0x000fe200000000ff */
[----:B------:R-:W-:-:S04]  /*0e20*/  @!P1 FMUL.FTZ R29, R29, R26 ;  /* 0x0000001a1d1d9220 */ /* 0x000fc80000410000 */
[----:B------:R-:W-:-:S05]  /*0e30*/  @!P1 FMUL.FTZ R28, R29, R28 ;  /* 0x0000001c1d1c9220 */ /* 0x000fca0000410000 */
[----:B------:R-:W-:Y:S01]  /*0e40*/  @!P1 F2FP.PACK_AB R4, RZ, R28 ;  /* 0x0000001cff04923e */ /* 0x000fe200000000ff */
[----:B------:R-:W-:Y:S05]  /*0e50*/  @P0 BRA `(.L_x_10545) ;  /* 0x000000c000000947 */ /* 0x000fea0003800000 */
[----:B0-----:R-:W-:Y:S02]  /*0e60*/  IADD3 R10, R0, R5, RZ ;  /* 0x00000005000a7210 */ /* 0x001fe40007ffe0ff */
[----:B------:R-:W-:Y:S02]  /*0e70*/  MOV R11, 0x2 ;  /* 0x00000002000b7802 */ /* 0x000fe40000000f00 */
        /* <DEDUP_REMOVED lines=10> */
.L_x_10545:
[----:B0-----:R-:W-:-:S13]  /*0f20*/  ISETP.GE.AND P0, PT, R5, R2, PT ;  /* 0x000000020500720c */ /* 0x001fda0003f06270 */
[----:B------:R-:W-:Y:S05]  /*0f30*/  @P0 BRA `(.L_x_10547) ;  /* 0x000000d000000947 */ /* 0x000fea0003800000 */
[----:B------:R-:W-:Y:S01]  /*0f40*/  IADD3 R10, R0, R5, RZ ;  /* 0x00000005000a7210 */ /* 0x000fe20007ffe0ff */
[----:B------:R-:W-:Y:S01]  /*0f50*/  IMAD.MOV.U32 R11, RZ, RZ, 0x2 ;  /* 0x00000002ff0b7424 */ /* 0x000fe200078e00ff */
[----:B------:R-:W-:-:S03]  /*0f60*/  IADD3 R5, R5, 0x80, RZ ;  /* 0x0000008005057810 */ /* 0x000fc60007ffe0ff */
[----:B------:R-:W-:-:S05]  /*0f70*/  IMAD.WIDE.U32 R10, R10, R11, c[0x0][0x168] ;  /* 0x00005a000a0a7625 */ /* 0x000fca00078e000b */
[----:B------:R0:W-:Y:S02]  /*0f80*/  STG.E.U16 [R10.64], R12 ;  /* 0x0000000c0a007986 */ /* 0x0001e4000c101504 */
.L_x_10546:
[----:B------:R-:W-:-:S13]  /*0f90*/  ISETP.GE.AND P0, PT, R5, R2, PT ;  /* 0x000000020500720c */ /* 0x000fda0003f06270 */
[----:B------:R-:W-:Y:S05]  /*0fa0*/  @P0 BRA `(.L_x_10548) ;  /* 0x000000e000000947 */ /* 0x000fea0003800000 */
[----:B------:R-:W-:Y:S02]  /*0fb0*/  IADD3 R9, R0, R5, RZ ;  /* 0x0000000500097210 */ /* 0x000fe40007ffe0ff */
[----:B0-----:R-:W-:Y:S02]  /*0fc0*/  MOV R10, 0x2 ;  /* 0x00000002000a7802 */ /* 0x001fe40000000f00 */
[----:B------:R-:W-:Y:S02]  /*0fd0*/  PRMT R3, R8, 0x7610, R3 ;  /* 0x0000761008037816 */ /* 0x000fe40000000003 */
[----:B------:R-:W-:Y:S01]  /*0fe0*/  IADD3 R5, R5, 0x80, RZ ;  /* 0x0000008005057810 */ /* 0x000fe20007ffe0ff */
[----:B------:R-:W-:-:S05]  /*0ff0*/  IMAD.WIDE.U32 R8, R9, R10, c[0x0][0x168] ;  /* 0x00005a0009087625 */ /* 0x000fca00078e000a */
[----:B------:R0:W-:Y:S02]  /*1000*/  STG.E.U16 [R8.64], R3 ;  /* 0x0000000308007986 */ /* 0x0001e4000c101504 */
.L_x_10547:
[----:B------:R-:W-:-:S13]  /*1010*/  ISETP.GE.AND P0, PT, R5, R2, PT ;  /* 0x000000020500720c */ /* 0x000fda0003f06270 */
[----:B------:R-:W-:Y:S01]  /*1020*/  @P0 BREAK B1 ;  /* 0x0000000000010942 */ /* 0x000fe20003800000 */
[----:B------:R-:W-:Y:S05]  /*1030*/  @P0 BRA `(.L_x_10549) ;  /* 0x000000d000000947 */ /* 0x000fea0003800000 */
[----:B0-----:R-:W-:Y:S01]  /*1040*/  HFMA2.MMA R9, -RZ, RZ, 0, 1.1920928955078125e-07 ;  /* 0x00000002ff097435 */ /* 0x001fe200000001ff */
[----:B------:R-:W-:Y:S01]  /*1050*/  IMAD.IADD R8, R0, 0x1, R5 ;  /* 0x0000000100087824 */ /* 0x000fe200078e0205 */
[----:B------:R-:W-:-:S08]  /*1060*/  IADD3 R5, R5, 0x80, RZ ;  /* 0x0000008005057810 */ /* 0x000fd00007ffe0ff */
[----:B------:R-:W-:-:S05]  /*1070*/  IMAD.WIDE.U32 R8, R8, R9, c[0x0][0x168] ;  /* 0x00005a0008087625 */ /* 0x000fca00078e0009 */
[----:B------:R0:W-:Y:S02]  /*1080*/  STG.E.U16 [R8.64], R7 ;  /* 0x0000000708007986 */ /* 0x0001e4000c101504 */
.L_x_10548:
[----:B------:R-:W-:Y:S05]  /*1090*/  BSYNC B1 ;  /* 0x0000000000017941 */ /* 0x000fea0003800000 */
.L_x_10544:
[----:B------:R-:W-:Y:S02]  /*10a0*/  ISETP.GE.AND P0, PT, R5, R2, PT ;  /* 0x000000020500720c */ /* 0x000fe40003f06270 */
[----:B0-----:R-:W-:-:S11]  /*10b0*/  PRMT R3, R6, 0x7610, R3 ;  /* 0x0000761006037816 */ /* 0x001fd60000000003 */
[----:B------:R-:W-:Y:S01]  /*10c0*/  @!P0 IADD3 R7, R0, R5, RZ ;  /* 0x0000000500078210 */ /* 0x000fe20007ffe0ff */
[----:B------:R-:W-:Y:S01]  /*10d0*/  @!P0 IMAD.MOV.U32 R8, RZ, RZ, 0x2 ;  /* 0x00000002ff088424 */ /* 0x000fe200078e00ff */
[----:B------:R-:W-:-:S03]  /*10e0*/  @!P0 IADD3 R5, R5, 0x80, RZ ;  /* 0x0000008005058810 */ /* 0x000fc60007ffe0ff */
[----:B------:R-:W-:-:S05]  /*10f0*/  @!P0 IMAD.WIDE.U32 R6, R7, R8, c[0x0][0x168] ;  /* 0x00005a0007068625 */ /* 0x000fca00078e0008 */
[----:B------:R0:W-:Y:S02]  /*1100*/  @!P0 STG.E.U16 [R6.64], R3 ;  /* 0x0000000306008986 */ /* 0x0001e4000c101504 */
.L_x_10549:
[----:B------:R-:W-:Y:S05]  /*1110*/  BSYNC B0 ;  /* 0x0000000000007941 */ /* 0x000fea0003800000 */
.L_x_10543:
[----:B------:R-:W-:Y:S01]  /*1120*/  WARPSYNC 0xffffffff ;  /* 0xffffffff00007948 */ /* 0x000fe20003800000 */
[----:B------:R-:W-:-:S13]  /*1130*/  ISETP.GE.AND P0, PT, R5, R2, PT ;  /* 0x000000020500720c */ /* 0x000fda0003f06270 */
[----:B------:R-:W-:Y:S05]  /*1140*/  @P0 EXIT ;  /* 0x000000000000094d */ /* 0x000fea0003800000 */
[----:B------:R-:W-:Y:S02]  /*1150*/  IADD3 R2, R0, R5, RZ ;  /* 0x0000000500027210 */ /* 0x000fe40007ffe0ff */
[----:B0-----:R-:W-:-:S05]  /*1160*/  MOV R3, 0x2 ;  /* 0x0000000200037802 */ /* 0x001fca0000000f00 */
[----:B------:R-:W-:-:S05]  /*1170*/  IMAD.WIDE.U32 R2, R2, R3, c[0x0][0x168] ;  /* 0x00005a0002027625 */ /* 0x000fca00078e0003 */
[----:B------:R-:W-:Y:S01]  /*1180*/  STG.E.U16 [R2.64], R4 ;  /* 0x0000000402007986 */ /* 0x000fe2000c101504 */
[----:B------:R-:W-:Y:S05]  /*1190*/  EXIT ;  /* 0x000000000000794d */ /* 0x000fea0003800000 */
.L_x_10550:
        /* <DEDUP_REMOVED lines=14> */
.L_x_26813:


//--------------------- .text._ZN2at6native29vectorized_elementwise_kernelILi4EZZZNS0_49_GLOBAL__N__b919a28f_16_Normalization_cu_5c38458736batch_norm_elementwise_backward_evalERKNS_6TensorES5_S5_S5_ENKUlvE_clEvENKUlvE1_clEvEUlN3c104HalfEffE_St5arrayIPcLm4EEEEviT0_T1_ --------------------------
	.section	.text._ZN2at6native29vectorized_elementwise_kernelILi4EZZZNS0_49_GLOBAL__N__b919a28f_16_Normalization_cu_5c38458736batch_norm_elementwise_backward_evalERKNS_6TensorES5_S5_S5_ENKUlvE_clEvENKUlvE1_clEvEUlN3c104HalfEffE_St5arrayIPcLm4EEEEviT0_T1_,"ax",@progbits
	.sectioninfo	@"SHI_REGISTERS=32"
	.align	128
        .global         _ZN2at6native29vectorized_elementwise_kernelILi4EZZZNS0_49_GLOBAL__N__b919a28f_16_Normalization_cu_5c38458736batch_norm_elementwise_backward_evalERKNS_6TensorES5_S5_S5_ENKUlvE_clEvENKUlvE1_clEvEUlN3c104HalfEffE_St5arrayIPcLm4EEEEviT0_T1_
        .type           _ZN2at6native29vectorized_elementwise_kernelILi4EZZZNS0_49_GLOBAL__N__b919a28f_16_Normalization_cu_5c38458736batch_norm_elementwise_backward_evalERKNS_6TensorES5_S5_S5_ENKUlvE_clEvENKUlvE1_clEvEUlN3c104HalfEffE_St5arrayIPcLm4EEEEviT0_T1_,@function
        .size           _ZN2at6native29vectorized_elementwise_kernelILi4EZZZNS0_49_GLOBAL__N__b919a28f_16_Normalization_cu_5c38458736batch_norm_elementwise_backward_evalERKNS_6TensorES5_S5_S5_ENKUlvE_clEvENKUlvE1_clEvEUlN3c104HalfEffE_St5arrayIPcLm4EEEEviT0_T1_,(.L_x_26814 - _ZN2at6native29vectorized_elementwise_kernelILi4EZZZNS0_49_GLOBAL__N__b919a28f_16_Normalization_cu_5c38458736batch_norm_elementwise_backward_evalERKNS_6TensorES5_S5_S5_ENKUlvE_clEvENKUlvE1_clEvEUlN3c104HalfEffE_St5arrayIPcLm4EEEEviT0_T1_)
        .other          _ZN2at6native29vectorized_elementwise_kernelILi4EZZZNS0_49_GLOBAL__N__b919a28f_16_Normalization_cu_5c38458736batch_norm_elementwise_backward_evalERKNS_6TensorES5_S5_S5_ENKUlvE_clEvENKUlvE1_clEvEUlN3c104HalfEffE_St5arrayIPcLm4EEEEviT0_T1_,@"STO_CUDA_ENTRY STV_DEFAULT"
_ZN2at6native29vectorized_elementwise_kernelILi4EZZZNS0_49_GLOBAL__N__b919a28f_16_Normalization_cu_5c38458736batch_norm_elementwise_backward_evalERKNS_6TensorES5_S5_S5_ENKUlvE_clEvENKUlvE1_clEvEUlN3c104HalfEffE_St5arrayIPcLm4EEEEviT0_T1_:
.text._ZN2at6native29vectorized_elementwise_kernelILi4EZZZNS0_49_GLOBAL__N__b919a28f_16_Normalization_cu_5c38458736batch_norm_elementwise_backward_evalERKNS_6TensorES5_S5_S5_ENKUlvE_clEvENKUlvE1_clEvEUlN3c104HalfEffE_St5arrayIPcLm4EEEEviT0_T1_:
        /* <DEDUP_REMOVED lines=13> */
[----:B------:R-:W-:Y:S01]  /*00d0*/  IMAD.WIDE R2, R0, R7, c[0x0][0x178] ;  /* 0x00005e0000027625 */ /* 0x000fe200078e0207 */
[----:B------:R-:W2:Y:S03]  /*00e0*/  LDG.E.64 R22, [R24.64] ;  /* 0x0000000418167981 */ /* 0x000ea6000c1e1b00 */
[----:B------:R-:W-:-:S04]  /*00f0*/  IMAD.WIDE.U32 R28, R20, 0x10, R4 ;  /* 0x00000010141c7825 */ /* 0x000fc800078e0004 */
[----:B------:R-:W-:Y:S01]  /*0100*/  IMAD.WIDE.U32 R26, R20, 0x10, R2 ;  /* 0x00000010141a7825 */ /* 0x000fe200078e0002 */
[----:B------:R-:W3:Y:S04]  /*0110*/  LDG.E.128 R4, [R28.64] ;  /* 0x000000041c047981 */ /* 0x000ee8000c1e1d00 */
[----:B------:R0:W4:Y:S04]  /*0120*/  LDG.E.128 R8, [R26.64] ;  /* 0x000000041a087981 */ /* 0x000128000c1e1d00 */
[----:B------:R2:W5:Y:S04]  /*0130*/  LDG.E.64 R2, [R24.64+0x400] ;  /* 0x0004000418027981 */ /* 0x000568000c1e1b00 */
[----:B------:R-:W5:Y:S04]  /*0140*/  LDG.E.128 R12, [R28.64+0x800] ;  /* 0x000800041c0c7981 */ /* 0x000f68000c1e1d00 */
[----:B------:R0:W5:Y:S01]  /*0150*/  LDG.E.128 R16, [R26.64+0x800] ;  /* 0x000800041a107981 */ /* 0x000162000c1e1d00 */
[----:B--2---:R-:W-:-:S02]  /*0160*/  HADD2.F32 R25, -RZ, R22.H0_H0 ;  /* 0x20000016ff197230 */ /* 0x004fc40000004100 */
[----:B------:R-:W-:Y:S02]  /*0170*/  HADD2.F32 R22, -RZ, R22.H1_H1 ;  /* 0x30000016ff167230 */ /* 0x000fe40000004100 */
[--C-:B0-----:R-:W-:Y:S02]  /*0180*/  HADD2.F32 R27, -RZ, R23.reuse.H0_H0 ;  /* 0x20000017ff1b7230 */ /* 0x101fe40000004100 */
[----:B------:R-:W-:Y:S01]  /*0190*/  HADD2.F32 R24, -RZ, R23.H1_H1 ;  /* 0x30000017ff187230 */ /* 0x000fe20000004100 */
[----:B---3--:R-:W-:Y:S02]  /*01a0*/  FMUL.FTZ R22, R5, R22 ;  /* 0x0000001605167220 */ /* 0x008fe40000410000 */
[----:B------:R-:W-:Y:S02]  /*01b0*/  FMUL.FTZ R5, R6, R27 ;  /* 0x0000001b06057220 */ /* 0x000fe40000410000 */
[----:B------:R-:W-:Y:S02]  /*01c0*/  FMUL.FTZ R23, R4, R25 ;  /* 0x0000001904177220 */ /* 0x000fe40000410000 */
[----:B----4-:R-:W-:Y:S01]  /*01d0*/  FMUL.FTZ R10, R10, R5 ;  /* 0x000000050a0a7220 */ /* 0x010fe20000410000 */
[--C-:B-----5:R-:W-:Y:S01]  /*01e0*/  HADD2.F32 R5, -RZ, R2.reuse.H0_H0 ;  /* 0x20000002ff057230 */ /* 0x120fe20000004100 */
[----:B------:R-:W-:Y:S01]  /*01f0*/  FMUL.FTZ R4, R7, R24 ;  /* 0x0000001807047220 */ /* 0x000fe20000410000 */
[----:B------:R-:W-:-:S02]  /*0200*/  HADD2.F32 R2, -RZ, R2.H1_H1 ;  /* 0x30000002ff027230 */ /* 0x000fc40000004100 */
[--C-:B------:R-:W-:Y:S02]  /*0210*/  HADD2.F32 R7, -RZ, R3.reuse.H0_H0 ;  /* 0x20000003ff077230 */ /* 0x100fe40000004100 */
[----:B------:R-:W-:Y:S01]  /*0220*/  HADD2.F32 R6, -RZ, R3.H1_H1 ;  /* 0x30000003ff067230 */ /* 0x000fe20000004100 */
[----:B------:R-:W-:Y:S02]  /*0230*/  FMUL.FTZ R11, R11, R4 ;  /* 0x000000040b0b7220 */ /* 0x000fe40000410000 */
[----:B------:R-:W-:Y:S02]  /*0240*/  FMUL.FTZ R5, R12, R5 ;  /* 0x000000050c057220 */ /* 0x000fe40000410000 */
[----:B------:R-:W-:Y:S02]  /*0250*/  FMUL.FTZ R4, R13, R2 ;  /* 0x000000020d047220 */ /* 0x000fe40000410000 */
[----:B------:R-:W-:Y:S02]  /*0260*/  FMUL.FTZ R7, R14, R7 ;  /* 0x000000070e077220 */ /* 0x000fe40000410000 */
[----:B------:R-:W-:-:S02]  /*0270*/  FMUL.FTZ R6, R15, R6 ;  /* 0x000000060f067220 */ /* 0x000fc40000410000 */
[----:B------:R-:W-:Y:S02]  /*0280*/  FMUL.FTZ R8, R8, R23 ;  /* 0x0000001708087220 */ /* 0x000fe40000410000 */
[----:B------:R-:W-:Y:S02]  /*0290*/  FMUL.FTZ R9, R9, R22 ;  /* 0x0000001609097220 */ /* 0x000fe40000410000 */
[----:B------:R-:W-:-:S04]  /*02a0*/  IMAD.WIDE.U32 R2, R0, R21, c[0x0][0x168] ;  /* 0x00005a0000027625 */ /* 0x000fc800078e0015 */
[----:B------:R-:W-:Y:S02]  /*02b0*/  FMUL.FTZ R5, R16, R5 ;  /* 0x0000000510057220 */ /* 0x000fe40000410000 */
[----:B------:R-:W-:Y:S02]  /*02c0*/  FMUL.FTZ R4, R17, R4 ;  /* 0x0000000411047220 */ /* 0x000fe40000410000 */
[----:B------:R-:W-:Y:S02]  /*02d0*/  FMUL.FTZ R7, R18, R7 ;  /* 0x0000000712077220 */ /* 0x000fe40000410000 */
[----:B------:R-:W-:Y:S01]  /*02e0*/  FMUL.FTZ R6, R19, R6 ;  /* 0x0000000613067220 */ /* 0x000fe20000410000 */
[----:B------:R-:W-:Y:S01]  /*02f0*/  F2FP.PACK_AB R8, R9, R8 ;  /* 0x000000080908723e */ /* 0x000fe200000000ff */
[----:B------:R-:W-:Y:S01]  /*0300*/  IMAD.WIDE R2, R20, 0x8, R2 ;  /* 0x0000000814027825 */ /* 0x000fe200078e0202 */
[----:B------:R-:W-:Y:S02]  /*0310*/  F2FP.PACK_AB R4, R4, R5 ;  /* 0x000000050404723e */ /* 0x000fe400000000ff */
[----:B------:R-:W-:-:S02]  /*0320*/  F2FP.PACK_AB R9, R11, R10 ;  /* 0x0000000a0b09723e */ /* 0x000fc400000000ff */
[----:B------:R-:W-:-:S03]  /*0330*/  F2FP.PACK_AB R5, R6, R7 ;  /* 0x000000070605723e */ /* 0x000fc600000000ff */
[----:B------:R-:W-:Y:S04]  /*0340*/  STG.E.64 [R2.64], R8 ;  /* 0x0000000802007986 */ /* 0x000fe8000c101b04 */
[----:B------:R-:W-:Y:S01]  /*0350*/  STG.E.64 [R2.64+0x400], R4 ;  /* 0x0004000402007986 */ /* 0x000fe2000c101b04 */
[----:B------:R-:W-:Y:S05]  /*0360*/  EXIT ;  /* 0x000000000000794d */ /* 0x000fea0003800000 */
.L_x_10551:
[----:B------:R-:W0:Y:S01]  /*0370*/  S2R R5, SR_TID.X ;  /* 0x0000000000057919 */ /* 0x000e220000002100 */
[----:B------:R-:W-:Y:S01]  /*0380*/  PRMT R13, RZ, 0x7610, R13 ;  /* 0x00007610ff0d7816 */ /* 0x000fe2000000000d */
[----:B------:R-:W-:Y:S01]  /*0390*/  HFMA2.MMA R8, -RZ, RZ, 0, 0 ;  /* 0x00000000ff087435 */ /* 0x000fe200000001ff */
[----:B0-----:R-:W-:Y:S02]  /*03a0*/  ISETP.GE.AND P0, PT, R5, R2, PT ;  /* 0x000000020500720c */ /* 0x001fe40003f06270 */
        /* <DEDUP_REMOVED lines=175> */
.L_x_10554:
[----:B0-----:R-:W-:-:S13]  /*0ea0*/  ISETP.GE.AND P0, PT, R5, R2, PT ;  /* 0x000000020500720c */ /* 0x001fda0003f06270 */
[----:B------:R-:W-:Y:S05]  /*0eb0*/  @P0 BRA `(.L_x_10556) ;  /* 0x000000d000000947 */ /* 0x000fea0003800000 */
[----:B------:R-:W-:Y:S01]  /*0ec0*/  IADD3 R10, R0, R5, RZ ;  /* 0x00000005000a7210 */ /* 0x000fe20007ffe0ff */
[----:B------:R-:W-:Y:S01]  /*0ed0*/  IMAD.MOV.U32 R11, RZ, RZ, 0x2 ;  /* 0x00000002ff0b7424 */ /* 0x000fe200078e00ff */
[----:B------:R-:W-:-:S03]  /*0ee0*/  IADD3 R5, R5, 0x80, RZ ;  /* 0x0000008005057810 */ /* 0x000fc60007ffe0ff */
[----:B------:R-:W-:-:S05]  /*0ef0*/  IMAD.WIDE.U32 R10, R10, R11, c[0x0][0x168] ;  /* 0x00005a000a0a7625 */ /* 0x000fca00078e000b */
[----:B------:R0:W-:Y:S02]  /*0f00*/  STG.E.U16 [R10.64], R12 ;  /* 0x0000000c0a007986 */ /* 0x0001e4000c101504 */
.L_x_10555:
        /* <DEDUP_REMOVED lines=8> */
.L_x_10556:
        /* <DEDUP_REMOVED lines=8> */
.L_x_10557:
[----:B------:R-:W-:Y:S05]  /*1010*/  BSYNC B1 ;  /* 0x0000000000017941 */ /* 0x000fea0003800000 */
.L_x_10553:
[----:B------:R-:W-:Y:S02]  /*1020*/  ISETP.GE.AND P0, PT, R5, R2, PT ;  /* 0x000000020500720c */ /* 0x000fe40003f06270 */
[----:B0-----:R-:W-:-:S11]  /*1030*/  PRMT R3, R6, 0x7610, R3 ;  /* 0x0000761006037816 */ /* 0x001fd60000000003 */
[----:B------:R-:W-:Y:S01]  /*1040*/  @!P0 IADD3 R7, R0, R5, RZ ;  /* 0x0000000500078210 */ /* 0x000fe20007ffe0ff */
[----:B------:R-:W-:Y:S01]  /*1050*/  @!P0 IMAD.MOV.U32 R8, RZ, RZ, 0x2 ;  /* 0x00000002ff088424 */ /* 0x000fe200078e00ff */
[----:B------:R-:W-:-:S03]  /*1060*/  @!P0 IADD3 R5, R5, 0x80, RZ ;  /* 0x0000008005058810 */ /* 0x000fc60007ffe0ff */
[----:B------:R-:W-:-:S05]  /*1070*/  @!P0 IMAD.WIDE.U32 R6, R7, R8, c[0x0][0x168] ;  /* 0x00005a0007068625 */ /* 0x000fca00078e0008 */
[----:B------:R0:W-:Y:S02]  /*1080*/  @!P0 STG.E.U16 [R6.64], R3 ;  /* 0x0000000306008986 */ /* 0x0001e4000c101504 */
.L_x_10558:
[----:B------:R-:W-:Y:S05]  /*1090*/  BSYNC B0 ;  /* 0x0000000000007941 */ /* 0x000fea0003800000 */
.L_x_10552:
        /* <DEDUP_REMOVED lines=8> */
.L_x_10559:
        /* <DEDUP_REMOVED lines=14> */
.L_x_26814:


//--------------------- .text._ZN2at6native29vectorized_elementwise_kernelILi8EZZZNS0_49_GLOBAL__N__b919a28f_16_Normalization_cu_5c38458736batch_norm_elementwise_backward_evalERKNS_6TensorES5_S5_S5_ENKUlvE_clEvENKUlvE1_clEvEUlN3c104HalfEffE_St5arrayIPcLm4EEEEviT0_T1_ --------------------------
	.section	.text._ZN2at6native29vectorized_elementwise_kernelILi8EZZZNS0_49_GLOBAL__N__b919a28f_16_Normalization_cu_5c38458736batch_norm_elementwise_backward_evalERKNS_6TensorES5_S5_S5_ENKUlvE_clEvENKUlvE1_clEvEUlN3c104HalfEffE_St5arrayIPcLm4EEEEviT0_T1_,"ax",@progbits
	.sectioninfo	@"SHI_REGISTERS=4"
	.align	128
        .global         _ZN2at6native29vectorized_elementwise_kernelILi8EZZZNS0_49_GLOBAL__N__b919a28f_16_Normalization_cu_5c38458736batch_norm_elementwise_backward_evalERKNS_6TensorES5_S5_S5_ENKUlvE_clEvENKUlvE1_clEvEUlN3c104HalfEffE_St5arrayIPcLm4EEEEviT0_T1_
        .type           _ZN2at6native29vectorized_elementwise_kernelILi8EZZZNS0_49_GLOBAL__N__b919a28f_16_Normalization_cu_5c38458736batch_norm_elementwise_backward_evalERKNS_6TensorES5_S5_S5_ENKUlvE_clEvENKUlvE1_clEvEUlN3c104HalfEffE_St5arrayIPcLm4EEEEviT0_T1_,@function
        .size           _ZN2at6native29vectorized_elementwise_kernelILi8EZZZNS0_49_GLOBAL__N__b919a28f_16_Normalization_cu_5c38458736batch_norm_elementwise_backward_evalERKNS_6TensorES5_S5_S5_ENKUlvE_clEvENKUlvE1_clEvEUlN3c104HalfEffE_St5arrayIPcLm4EEEEviT0_T1_,(.L_x_26815 - _ZN2at6native29vectorized_elementwise_kernelILi8EZZZNS0_49_GLOBAL__N__b919a28f_16_Normalization_cu_5c38458736batch_norm_elementwise_backward_evalERKNS_6TensorES5_S5_S5_ENKUlvE_clEvENKUlvE1_clEvEUlN3c104HalfEffE_St5arrayIPcLm4EEEEviT0_T1_)
        .other          _ZN2at6native29vectorized_elementwise_kernelILi8EZZZNS0_49_GLOBAL__N__b919a28f_16_Normalization_cu_5c38458736batch_norm_elementwise_backward_evalERKNS_6TensorES5_S5_S5_ENKUlvE_clEvENKUlvE1_clEvEUlN3c104HalfEffE_St5arrayIPcLm4EEEEviT0_T1_,@"STO_CUDA_ENTRY STV_DEFAULT"
_ZN2at6native29vectorized_elementwise_kernelILi8EZZZNS0_49_GLOBAL__N__b919a28f_16_Normalization_cu_5c38458736batch_norm_elementwise_backward_evalERKNS_6TensorES5_S5_S5_ENKUlvE_clEvENKUlvE1_clEvEUlN3c104HalfEffE_St5arrayIPcLm4EEEEviT0_T1_:
.text._ZN2at6native29vectorized_elementwise_kernelILi8EZZZNS0_49_GLOBAL__N__b919a28f_16_Normalization_cu_5c38458736batch_norm_elementwise_backward_evalERKNS_6TensorES5_S5_S5_ENKUlvE_clEvENKUlvE1_clEvEUlN3c104HalfEffE_St5arrayIPcLm4EEEEviT0_T1_:
[----:B------:R-:W-:Y:S02]  /*0000*/  MOV R1, c[0x0][0x28] ;  /* 0x00000a0000017a02 */ /* 0x000fe40000000f00 */
[----:B------:R-:W-:Y:S05]  /*0010*/  EXIT ;  /* 0x000000000000794d */ /* 0x000fea0003800000 */
.L_x_10560:
        /* <DEDUP_REMOVED lines=14> */
.L_x_26815:


//--------------------- .text._ZN2at6native18elementwise_kernelILi128ELi4EZNS0_15gpu_kernel_implIZZZNS0_49_GLOBAL__N__b919a28f_16_Normalization_cu_5c38458736batch_norm_elementwise_backward_evalERKNS_6TensorES6_S6_S6_ENKUlvE_clEvENKUlvE0_clEvEUlfffE_EEvRNS_18TensorIteratorBaseERKT_EUliE_EEviT1_ --------------------------
	.section	.text._ZN2at6native18elementwise_kernelILi128ELi4EZNS0_15gpu_kernel_implIZZZNS0_49_GLOBAL__N__b919a28f_16_Normalization_cu_5c38458736batch_norm_elementwise_backward_evalERKNS_6TensorES6_S6_S6_ENKUlvE_clEvENKUlvE0_clEvEUlfffE_EEvRNS_18TensorIteratorBaseERKT_EUliE_EEviT1_,"ax",@progbits
	.sectioninfo	@"SHI_REGISTERS=28"
	.align	128
        .global         _ZN2at6native18elementwise_kernelILi128ELi4EZNS0_15gpu_kernel_implIZZZNS0_49_GLOBAL__N__b919a28f_16_Normalization_cu_5c38458736batch_norm_elementwise_backward_evalERKNS_6TensorES6_S6_S6_ENKUlvE_clEvENKUlvE0_clEvEUlfffE_EEvRNS_18TensorIteratorBaseERKT_EUliE_EEviT1_
        .type           _ZN2at6native18elementwise_kernelILi128ELi4EZNS0_15gpu_kernel_implIZZZNS0_49_GLOBAL__N__b919a28f_16_Normalization_cu_5c38458736batch_norm_elementwise_backward_evalERKNS_6TensorES6_S6_S6_ENKUlvE_clEvENKUlvE0_clEvEUlfffE_EEvRNS_18TensorIteratorBaseERKT_EUliE_EEviT1_,@function
        .size           _ZN2at6native18elementwise_kernelILi128ELi4EZNS0_15gpu_kernel_implIZZZNS0_49_GLOBAL__N__b919a28f_16_Normalization_cu_5c38458736batch_norm_elementwise_backward_evalERKNS_6TensorES6_S6_S6_ENKUlvE_clEvENKUlvE0_clEvEUlfffE_EEvRNS_18TensorIteratorBaseERKT_EUliE_EEviT1_,(.L_x_26816 - _ZN2at6native18elementwise_kernelILi128ELi4EZNS0_15gpu_kernel_implIZZZNS0_49_GLOBAL__N__b919a28f_16_Normalization_cu_5c38458736batch_norm_elementwise_backward_evalERKNS_6TensorES6_S6_S6_ENKUlvE_clEvENKUlvE0_clEvEUlfffE_EEvRNS_18TensorIteratorBaseERKT_EUliE_EEviT1_)
        .other          _ZN2at6native18elementwise_kernelILi128ELi4EZNS0_15gpu_kernel_implIZZZNS0_49_GLOBAL__N__b919a28f_16_Normalization_cu_5c38458736batch_norm_elementwise_backward_evalERKNS_6TensorES6_S6_S6_ENKUlvE_clEvENKUlvE0_clEvEUlfffE_EEvRNS_18TensorIteratorBaseERKT_EUliE_EEviT1_,@"STO_CUDA_ENTRY STV_DEFAULT"
_ZN2at6native18elementwise_kernelILi128ELi4EZNS0_15gpu_kernel_implIZZZNS0_49_GLOBAL__N__b919a28f_16_Normalization_cu_5c38458736batch_norm_elementwise_backward_evalERKNS_6TensorES6_S6_S6_ENKUlvE_clEvENKUlvE0_clEvEUlfffE_EEvRNS_18TensorIteratorBaseERKT_EUliE_EEviT1_:
.text._ZN2at6native18elementwise_kernelILi128ELi4EZNS0_15gpu_kernel_implIZZZNS0_49_GLOBAL__N__b919a28f_16_Normalization_cu_5c38458736batch_norm_elementwise_backward_evalERKNS_6TensorES6_S6_S6_ENKUlvE_clEvENKUlvE0_clEvEUlfffE_EEvRNS_18TensorIteratorBaseERKT_EUliE_EEviT1_:
        /* <DEDUP_REMOVED lines=289> */
.L_x_10563:
        /* <DEDUP_REMOVED lines=20> */
.L_x_10568:
[----:B------:R-:W2:Y:S02]  /*1350*/  LDG.E.U8 R2, [R2.64] ;  /* 0x0000002402027981 */ /* 0x000ea4000c1e1100 */
[----:B--2---:R0:W1:Y:S01]  /*1360*/  I2F.U16 R22, R2 ;  /* 0x0000000200167306 */ /* 0x0040620000101000 */
[----:B------:R-:W-:Y:S05]  /*1370*/  BRA `(.L_x_10570) ;  /* 0x00000ca000007947 */ /* 0x000fea0003800000 */
.L_x_10567:
        /* <DEDUP_REMOVED lines=9> */
.L_x_10572:
[----:B------:R-:W2:Y:S02]  /*1410*/  LDG.E R2, [R2.64] ;  /* 0x0000002402027981 */ /* 0x000ea4000c1e1900 */
[----:B--2---:R0:W1:Y:S01]  /*1420*/  I2F R22, R2 ;  /* 0x0000000200167306 */ /* 0x0040620000201400 */
[----:B------:R-:W-:Y:S05]  /*1430*/  BRA `(.L_x_10570) ;  /* 0x00000be000007947 */ /* 0x000fea0003800000 */
.L_x_10571:
[----:B------:R-:W2:Y:S02]  /*1440*/  LDG.E.U16 R2, [R2.64] ;  /* 0x0000002402027981 */ /* 0x000ea4000c1e1500 */
[----:B--2---:R0:W1:Y:S01]  /*1450*/  I2F.S16 R22, R2 ;  /* 0x0000000200167306 */ /* 0x0040620000101400 */
[----:B------:R-:W-:Y:S05]  /*1460*/  BRA `(.L_x_10570) ;  /* 0x00000bb000007947 */ /* 0x000fea0003800000 */
.L_x_10566:
        /* <DEDUP_REMOVED lines=8> */
.L_x_10574:
[----:B------:R-:W2:Y:S02]  /*14f0*/  LDG.E.U16 R2, [R2.64] ;  /* 0x0000002402027981 */ /* 0x000ea4000c1e1500 */
[----:B--2---:R-:W-:Y:S01]  /*1500*/  HADD2.F32 R22, -RZ, R2.H0_H0 ;  /* 0x20000002ff167230 */ /* 0x004fe20000004100 */
[----:B------:R-:W-:Y:S05]  /*1510*/  BRA `(.L_x_10570) ;  /* 0x00000b0000007947 */ /* 0x000fea0003800000 */
.L_x_10573:
        /* <DEDUP_REMOVED lines=8> */
.L_x_10576:
[----:B------:R-:W2:Y:S02]  /*15a0*/  LDG.E.U16 R2, [R2.64] ;  /* 0x0000002402027981 */ /* 0x000ea4000c1e1500 */
[----:B--2---:R-:W-:Y:S01]  /*15b0*/  HADD2.F32 R22, -RZ, R2.H0_H0 ;  /* 0x20000002ff167230 */ /* 0x004fe20000004100 */
[----:B------:R-:W-:Y:S05]  /*15c0*/  BRA `(.L_x_10570) ;  /* 0x00000a5000007947 */ /* 0x000fea0003800000 */
.L_x_10575:
[----:B------:R-:W2:Y:S02]  /*15d0*/  LDG.E.64 R2, [R2.64] ;  /* 0x0000002402027981 */ /* 0x000ea4000c1e1b00 */
[----:B--2---:R-:W0:Y:S01]  /*15e0*/  F2F.F32.F64 R22, R2 ;  /* 0x0000000200167310 */ /* 0x004e220000301000 */
[----:B------:R-:W0:-:S14]  /*15f0*/  DSETP.GEU.AND P0, PT, |R2|, c[0x2][0x0], PT ;  /* 0x008000000200762a */ /* 0x000e1c0003f0e200 */
[----:B0-----:R-:W-:Y:S01]  /*1600*/  @!P0 FMUL R22, R22, 1.175494350822287508e-38 ;  /* 0x0080000016168820 */ /* 0x001fe20000400000 */
[----:B------:R-:W-:Y:S05]  /*1610*/  BRA `(.L_x_10570) ;  /* 0x00000a0000007947 */ /* 0x000fea0003800000 */
.L_x_10565:
        /* <DEDUP_REMOVED lines=12> */
.L_x_10579:
[----:B------:R-:W2:Y:S02]  /*16e0*/  LDG.E.64 R2, [R2.64] ;  /* 0x0000002402027981 */ /* 0x000ea4000c1e1b00 */
[----:B--2---:R-:W0:Y:S01]  /*16f0*/  F2F.F32.F64 R22, R2 ;  /* 0x0000000200167310 */ /* 0x004e220000301000 */
[----:B------:R-:W0:-:S14]  /*1700*/  DSETP.GEU.AND P0, PT, |R2|, c[0x2][0x0], PT ;  /* 0x008000000200762a */ /* 0x000e1c0003f0e200 */
[----:B0-----:R-:W-:Y:S01]  /*1710*/  @!P0 FMUL R22, R22, 1.175494350822287508e-38 ;  /* 0x0080000016168820 */ /* 0x001fe20000400000 */
[----:B------:R-:W-:Y:S05]  /*1720*/  BRA `(.L_x_10570) ;  /* 0x000008f000007947 */ /* 0x000fea0003800000 */
.L_x_10578:
        /* <DEDUP_REMOVED lines=26> */
.L_x_10581:
        /* <DEDUP_REMOVED lines=13> */
.L_x_10580:
[----:B------:R-:W2:Y:S02]  /*19a0*/  LDG.E.U16 R2, [R2.64] ;  /* 0x0000002402027981 */ /* 0x000ea4000c1e1500 */
[----:B--2---:R-:W-:Y:S01]  /*19b0*/  PRMT R22, RZ, 0x5410, R2 ;  /* 0x00005410ff167816 */ /* 0x004fe20000000002 */
[----:B------:R-:W-:Y:S05]  /*19c0*/  BRA `(.L_x_10570) ;  /* 0x0000065000007947 */ /* 0x000fea0003800000 */
.L_x_10577:
        /* <DEDUP_REMOVED lines=11> */
.L_x_10584:
        /* <DEDUP_REMOVED lines=20> */
.L_x_10586:
[----:B------:R-:W-:Y:S05]  /*1bc0*/  BSYNC B0 ;  /* 0x0000000000007941 */ /* 0x000fea0003800000 */
.L_x_10585:
[----:B------:R-:W-:Y:S01]  /*1bd0*/  IMAD.SHL.U32 R2, R2, 0x100000, RZ ;  /* 0x0010000002027824 */ /* 0x000fe200078e00ff */
[----:B------:R-:W-:-:S04]  /*1be0*/  LEA R3, R0, 0x3b800000, 0x17 ;  /* 0x3b80000000037811 */ /* 0x000fc800078eb8ff */
[----:B------:R-:W-:Y:S01]  /*1bf0*/  LOP3.LUT R22, R3, R2, R22, 0xfe, !PT ;  /* 0x0000000203167212 */ /* 0x000fe200078efe16 */
[----:B------:R-:W-:Y:S05]  /*1c00*/  BRA `(.L_x_10570) ;  /* 0x0000041000007947 */ /* 0x000fea0003800000 */
.L_x_10583:
        /* <DEDUP_REMOVED lines=20> */
.L_x_10588:
[----:B------:R-:W-:Y:S05]  /*1d50*/  BSYNC B0 ;  /* 0x0000000000007941 */ /* 0x000fea0003800000 */
.L_x_10587:
[----:B------:R-:W-:Y:S01]  /*1d60*/  IMAD.SHL.U32 R2, R2, 0x200000, RZ ;  /* 0x0020000002027824 */ /* 0x000fe200078e00ff */
[----:B------:R-:W-:-:S04]  /*1d70*/  LEA R3, R0, 0x37800000, 0x17 ;  /* 0x3780000000037811 */ /* 0x000fc800078eb8ff */
[----:B------:R-:W-:Y:S01]  /*1d80*/  LOP3.LUT R22, R3, R2, R22, 0xfe, !PT ;  /* 0x0000000203167212 */ /* 0x000fe200078efe16 */
[----:B------:R-:W-:Y:S05]  /*1d90*/  BRA `(.L_x_10570) ;  /* 0x0000028000007947 */ /* 0x000fea0003800000 */
.L_x_10582:
        /* <DEDUP_REMOVED lines=14> */
.L_x_10569:
        /* <DEDUP_REMOVED lines=21> */
.L_x_10590:
[----:B------:R-:W2:Y:S02]  /*1fd0*/  LDG.E.64 R2, [R2.64] ;  /* 0x0000002402027981 */ /* 0x000ea4000c1e1b00 */
[----:B--2---:R0:W1:Y:S01]  /*1fe0*/  I2F.U64 R22, R2 ;  /* 0x0000000200167312 */ /* 0x0040620000301000 */
[----:B------:R-:W-:Y:S05]  /*1ff0*/  BRA `(.L_x_10570) ;  /* 0x0000002000007947 */ /* 0x000fea0003800000 */
.L_x_10589:
[----:B------:R-:W2:Y:S02]  /*2000*/  LDG.E R2, [R2.64] ;  /* 0x0000002402027981 */ /* 0x000ea4000c1e1900 */
[----:B--2---:R0:W1:Y:S02]  /*2010*/  I2F.U32 R22, R2 ;  /* 0x0000000200167306 */ /* 0x0040640000201000 */
.L_x_10570:
[----:B------:R-:W-:Y:S05]  /*2020*/  BSYNC B6 ;  /* 0x0000000000067941 */ /* 0x000fea0003800000 */
.L_x_10564:
        /* <DEDUP_REMOVED lines=18> */
.L_x_10595:
[----:B------:R-:W2:Y:S02]  /*2150*/  LDG.E.U8 R2, [R2.64] ;  /* 0x0000002402027981 */ /* 0x000ea4000c1e1100 */
[----:B--2---:R0:W2:Y:S01]  /*2160*/  I2F.U16 R24, R2 ;  /* 0x0000000200187306 */ /* 0x0040a20000101000 */
[----:B------:R-:W-:Y:S05]  /*2170*/  BRA `(.L_x_10597) ;  /* 0x00000ca000007947 */ /* 0x000fea0003800000 */
.L_x_10594:
        /* <DEDUP_REMOVED lines=9> */
.L_x_10599:
[----:B------:R-:W2:Y:S02]  /*2210*/  LDG.E R2, [R2.64] ;  /* 0x0000002402027981 */ /* 0x000ea4000c1e1900 */
[----:B--2---:R0:W2:Y:S01]  /*2220*/  I2F R24, R2 ;  /* 0x0000000200187306 */ /* 0x0040a20000201400 */
[----:B------:R-:W-:Y:S05]  /*2230*/  BRA `(.L_x_10597) ;  /* 0x00000be000007947 */ /* 0x000fea0003800000 */
.L_x_10598:
[----:B------:R-:W2:Y:S02]  /*2240*/  LDG.E.U16 R2, [R2.64] ;  /* 0x0000002402027981 */ /* 0x000ea4000c1e1500 */
[----:B--2---:R0:W2:Y:S01]  /*2250*/  I2F.S16 R24, R2 ;  /* 0x0000000200187306 */ /* 0x0040a20000101400 */
[----:B------:R-:W-:Y:S05]  /*2260*/  BRA `(.L_x_10597) ;  /* 0x00000bb000007947 */ /* 0x000fea0003800000 */
.L_x_10593:
        /* <DEDUP_REMOVED lines=8> */
.L_x_10601:
[----:B------:R-:W2:Y:S02]  /*22f0*/  LDG.E.U16 R2, [R2.64] ;  /* 0x0000002402027981 */ /* 0x000ea4000c1e1500 */
[----:B--2---:R-:W-:Y:S01]  /*2300*/  HADD2.F32 R24, -RZ, R2.H0_H0 ;  /* 0x20000002ff187230 */ /* 0x004fe20000004100 */
[----:B------:R-:W-:Y:S05]  /*2310*/  BRA `(.L_x_10597) ;  /* 0x00000b0000007947 */ /* 0x000fea0003800000 */
.L_x_10600:
        /* <DEDUP_REMOVED lines=8> */
.L_x_10603:
[----:B------:R-:W2:Y:S02]  /*23a0*/  LDG.E.U16 R2, [R2.64] ;  /* 0x0000002402027981 */ /* 0x000ea4000c1e1500 */
[----:B--2---:R-:W-:Y:S01]  /*23b0*/  HADD2.F32 R24, -RZ, R2.H0_H0 ;  /* 0x20000002ff187230 */ /* 0x004fe20000004100 */
[----:B------:R-:W-:Y:S05]  /*23c0*/  BRA `(.L_x_10597) ;  /* 0x00000a5000007947 */ /* 0x000fea0003800000 */
.L_x_10602:
[----:B------:R-:W2:Y:S02]  /*23d0*/  LDG.E.64 R2, [R2.64] ;  /* 0x0000002402027981 */ /* 0x000ea4000c1e1b00 */
[----:B--2---:R-:W0:Y:S01]  /*23e0*/  F2F.F32.F64 R24, R2 ;  /* 0x0000000200187310 */ /* 0x004e220000301000 */
[----:B------:R-:W0:-:S14]  /*23f0*/  DSETP.GEU.AND P0, PT, |R2|, c[0x2][0x0], PT ;  /* 0x008000000200762a */ /* 0x000e1c0003f0e200 */
[----:B0-----:R-:W-:Y:S01]  /*2400*/  @!P0 FMUL R24, R24, 1.175494350822287508e-38 ;  /* 0x0080000018188820 */ /* 0x001fe20000400000 */
[----:B------:R-:W-:Y:S05]  /*2410*/  BRA `(.L_x_10597) ;  /* 0x00000a0000007947 */ /* 0x000fea0003800000 */
.L_x_10592:
        /* <DEDUP_REMOVED lines=12> */
.L_x_10606:
[----:B------:R-:W2:Y:S02]  /*24e0*/  LDG.E.64 R2, [R2.64] ;  /* 0x0000002402027981 */ /* 0x000ea4000c1e1b00 */
[----:B--2---:R-:W0:Y:S01]  /*24f0*/  F2F.F32.F64 R24, R2 ;  /* 0x0000000200187310 */ /* 0x004e220000301000 */
[----:B------:R-:W0:-:S14]  /*2500*/  DSETP.GEU.AND P0, PT, |R2|, c[0x2][0x0], PT ;  /* 0x008000000200762a */ /* 0x000e1c0003f0e200 */
[----:B0-----:R-:W-:Y:S01]  /*2510*/  @!P0 FMUL R24, R24, 1.175494350822287508e-38 ;  /* 0x0080000018188820 */ /* 0x001fe20000400000 */
[----:B------:R-:W-:Y:S05]  /*2520*/  BRA `(.L_x_10597) ;  /* 0x000008f000007947 */ /* 0x000fea0003800000 */
.L_x_10605:
        /* <DEDUP_REMOVED lines=26> */
.L_x_10608:
        /* <DEDUP_REMOVED lines=13> */
.L_x_10607:
[----:B------:R-:W2:Y:S02]  /*27a0*/  LDG.E.U16 R2, [R2.64] ;  /* 0x0000002402027981 */ /* 0x000ea4000c1e1500 */
[----:B--2---:R-:W-:Y:S01]  /*27b0*/  PRMT R24, RZ, 0x5410, R2 ;  /* 0x00005410ff187816 */ /* 0x004fe20000000002 */
[----:B------:R-:W-:Y:S05]  /*27c0*/  BRA `(.L_x_10597) ;  /* 0x0000065000007947 */ /* 0x000fea0003800000 */
.L_x_10604:
        /* <DEDUP_REMOVED lines=11> */
.L_x_10611:
        /* <DEDUP_REMOVED lines=20> */
.L_x_10613:
[----:B------:R-:W-:Y:S05]  /*29c0*/  BSYNC B0 ;  /* 0x0000000000007941 */ /* 0x000fea0003800000 */
.L_x_10612:
[----:B------:R-:W-:Y:S01]  /*29d0*/  IMAD.SHL.U32 R2, R2, 0x100000, RZ ;  /* 0x0010000002027824 */ /* 0x000fe200078e00ff */
[----:B------:R-:W-:-:S04]  /*29e0*/  LEA R3, R0, 0x3b800000, 0x17 ;  /* 0x3b80000000037811 */ /* 0x000fc800078eb8ff */
[----:B------:R-:W-:Y:S01]  /*29f0*/  LOP3.LUT R24, R3, R2, R24, 0xfe, !PT ;  /* 0x0000000203187212 */ /* 0x000fe200078efe18 */
[----:B------:R-:W-:Y:S05]  /*2a00*/  BRA `(.L_x_10597) ;  /* 0x0000041000007947 */ /* 0x000fea0003800000 */
.L_x_10610:
        /* <DEDUP_REMOVED lines=20> */
.L_x_10615:
[----:B------:R-:W-:Y:S05]  /*2b50*/  BSYNC B0 ;  /* 0x0000000000007941 */ /* 0x000fea0003800000 */
.L_x_10614:
[----:B------:R-:W-:Y:S01]  /*2b60*/  IMAD.SHL.U32 R2, R2, 0x200000, RZ ;  /* 0x0020000002027824 */ /* 0x000fe200078e00ff */
[----:B------:R-:W-:-:S04]  /*2b70*/  LEA R3, R0, 0x37800000, 0x17 ;  /* 0x3780000000037811 */ /* 0x000fc800078eb8ff */
[----:B------:R-:W-:Y:S01]  /*2b80*/  LOP3.LUT R24, R3, R2, R24, 0xfe, !PT ;  /* 0x0000000203187212 */ /* 0x000fe200078efe18 */
[----:B------:R-:W-:Y:S05]  /*2b90*/  BRA `(.L_x_10597) ;  /* 0x0000028000007947 */ /* 0x000fea0003800000 */
.L_x_10609:
        /* <DEDUP_REMOVED lines=14> */
.L_x_10596:
        /* <DEDUP_REMOVED lines=21> */
.L_x_10617:
[----:B------:R-:W2:Y:S02]  /*2dd0*/  LDG.E.64 R24, [R2.64] ;  /* 0x0000002402187981 */ /* 0x000ea4000c1e1b00 */
[----:B--2---:R0:W2:Y:S01]  /*2de0*/  I2F.U64 R24, R24 ;  /* 0x0000001800187312 */ /* 0x0040a20000301000 */
[----:B------:R-:W-:Y:S05]  /*2df0*/  BRA `(.L_x_10597) ;  /* 0x0000002000007947 */ /* 0x000fea0003800000 */
.L_x_10616:
[----:B------:R-:W2:Y:S02]  /*2e00*/  LDG.E R2, [R2.64] ;  /* 0x0000002402027981 */ /* 0x000ea4000c1e1900 */
[----:B--2---:R0:W2:Y:S02]  /*2e10*/  I2F.U32 R24, R2 ;  /* 0x0000000200187306 */ /* 0x0040a40000201000 */
.L_x_10597:
[----:B------:R-:W-:Y:S05]  /*2e20*/  BSYNC B6 ;  /* 0x0000000000067941 */ /* 0x000fea0003800000 */
.L_x_10591:
[----:B------:R-:W3:Y:S01]  /*2e30*/  LDC.U8 R4, c[0x0][0x44c] ;  /* 0x00011300ff047b82 */ /* 0x000ee20000000000 */
[----:B0-----:R-:W-:Y:S01]  /*2e40*/  IADD3 R2, P1, R23, c[0x0][0x440], RZ ;  /* 0x0001100017027a10 */ /* 0x001fe20007f3e0ff */
[----:B------:R-:W-:Y:S04]  /*2e50*/  BSSY B6, `(.L_x_10618) ;  /* 0x00000dd000067945 */ /* 0x000fe80003800000 */
[----:B------:R-:W-:Y:S01]  /*2e60*/  IMAD.X R3, RZ, RZ, c[0x0][0x444], P1 ;  /* 0x00011100ff037624 */ /* 0x000fe200008e06ff */
        /* <DEDUP_REMOVED lines=14> */
.L_x_10622:
[----:B------:R-:W3:Y:S02]  /*2f50*/  LDG.E.U8 R2, [R2.64] ;  /* 0x0000002402027981 */ /* 0x000ee4000c1e1100 */
[----:B---3--:R0:W3:Y:S01]  /*2f60*/  I2F.U16 R5, R2 ;  /* 0x0000000200057306 */ /* 0x0080e20000101000 */
[----:B------:R-:W-:Y:S05]  /*2f70*/  BRA `(.L_x_10624) ;  /* 0x00000ca000007947 */ /* 0x000fea0003800000 */
.L_x_10621:
        /* <DEDUP_REMOVED lines=9> */
.L_x_10626:
[----:B------:R-:W3:Y:S02]  /*3010*/  LDG.E R2, [R2.64] ;  /* 0x0000002402027981 */ /* 0x000ee4000c1e1900 */
[----:B---3--:R0:W3:Y:S01]  /*3020*/  I2F R5, R2 ;  /* 0x0000000200057306 */ /* 0x0080e20000201400 */
[----:B------:R-:W-:Y:S05]  /*3030*/  BRA `(.L_x_10624) ;  /* 0x00000be000007947 */ /* 0x000fea0003800000 */
.L_x_10625:
[----:B------:R-:W3:Y:S02]  /*3040*/  LDG.E.U16 R2, [R2.64] ;  /* 0x0000002402027981 */ /* 0x000ee4000c1e1500 */
[----:B---3--:R0:W3:Y:S01]  /*3050*/  I2F.S16 R5, R2 ;  /* 0x0000000200057306 */ /* 0x0080e20000101400 */
[----:B------:R-:W-:Y:S05]  /*3060*/  BRA `(.L_x_10624) ;  /* 0x00000bb000007947 */ /* 0x000fea0003800000 */
.L_x_10620:
        /* <DEDUP_REMOVED lines=8> */
.L_x_10628:
[----:B------:R-:W3:Y:S02]  /*30f0*/  LDG.E.U16 R2, [R2.64] ;  /* 0x0000002402027981 */ /* 0x000ee4000c1e1500 */
[----:B---3--:R-:W-:Y:S01]  /*3100*/  HADD2.F32 R5, -RZ, R2.H0_H0 ;  /* 0x20000002ff057230 */ /* 0x008fe20000004100 */
[----:B------:R-:W-:Y:S05]  /*3110*/  BRA `(.L_x_10624) ;  /* 0x00000b0000007947 */ /* 0x000fea0003800000 */
.L_x_10627:
        /* <DEDUP_REMOVED lines=8> */
.L_x_10630:
[----:B------:R-:W3:Y:S02]  /*31a0*/  LDG.E.U16 R2, [R2.64] ;  /* 0x0000002402027981 */ /* 0x000ee4000c1e1500 */
[----:B---3--:R-:W-:Y:S01]  /*31b0*/  HADD2.F32 R5, -RZ, R2.H0_H0 ;  /* 0x20000002ff057230 */ /* 0x008fe20000004100 */
[----:B------:R-:W-:Y:S05]  /*31c0*/  BRA `(.L_x_10624) ;  /* 0x00000a5000007947 */ /* 0x000fea0003800000 */
.L_x_10629:
[----:B------:R-:W3:Y:S02]  /*31d0*/  LDG.E.64 R2, [R2.64] ;  /* 0x0000002402027981 */ /* 0x000ee4000c1e1b00 */
[----:B---3--:R-:W0:Y:S01]  /*31e0*/  F2F.F32.F64 R5, R2 ;  /* 0x0000000200057310 */ /* 0x008e220000301000 */
[----:B------:R-:W0:-:S14]  /*31f0*/  DSETP.GEU.AND P0, PT, |R2|, c[0x2][0x0], PT ;  /* 0x008000000200762a */ /* 0x000e1c0003f0e200 */
[----:B0-----:R-:W-:Y:S01]  /*3200*/  @!P0 FMUL R5, R5, 1.175494350822287508e-38 ;  /* 0x0080000005058820 */ /* 0x001fe20000400000 */
[----:B------:R-:W-:Y:S05]  /*3210*/  BRA `(.L_x_10624) ;  /* 0x00000a0000007947 */ /* 0x000fea0003800000 */
.L_x_10619:
        /* <DEDUP_REMOVED lines=12> */
.L_x_10633:
[----:B------:R-:W3:Y:S02]  /*32e0*/  LDG.E.64 R2, [R2.64] ;  /* 0x0000002402027981 */ /* 0x000ee4000c1e1b00 */
[----:B---3--:R-:W0:Y:S01]  /*32f0*/  F2F.F32.F64 R5, R2 ;  /* 0x0000000200057310 */ /* 0x008e220000301000 */
[----:B------:R-:W0:-:S14]  /*3300*/  DSETP.GEU.AND P0, PT, |R2|, c[0x2][0x0], PT ;  /* 0x008000000200762a */ /* 0x000e1c0003f0e200 */
[----:B0-----:R-:W-:Y:S01]  /*3310*/  @!P0 FMUL R5, R5, 1.175494350822287508e-38 ;  /* 0x0080000005058820 */ /* 0x001fe20000400000 */
[----:B------:R-:W-:Y:S05]  /*3320*/  BRA `(.L_x_10624) ;  /* 0x000008f000007947 */ /* 0x000fea0003800000 */
.L_x_10632:
        /* <DEDUP_REMOVED lines=26> */
.L_x_10635:
        /* <DEDUP_REMOVED lines=13> */
.L_x_10634:
[----:B------:R-:W3:Y:S02]  /*35a0*/  LDG.E.U16 R2, [R2.64] ;  /* 0x0000002402027981 */ /* 0x000ee4000c1e1500 */
[----:B---3--:R-:W-:Y:S01]  /*35b0*/  PRMT R5, RZ, 0x5410, R2 ;  /* 0x00005410ff057816 */ /* 0x008fe20000000002 */
[----:B------:R-:W-:Y:S05]  /*35c0*/  BRA `(.L_x_10624) ;  /* 0x0000065000007947 */ /* 0x000fea0003800000 */
.L_x_10631:
        /* <DEDUP_REMOVED lines=11> */
.L_x_10638:
        /* <DEDUP_REMOVED lines=20> */
.L_x_10640:
[----:B------:R-:W-:Y:S05]  /*37c0*/  BSYNC B0 ;  /* 0x0000000000007941 */ /* 0x000fea0003800000 */
.L_x_10639:
[----:B------:R-:W-:Y:S01]  /*37d0*/  IMAD.SHL.U32 R2, R2, 0x100000, RZ ;  /* 0x0010000002027824 */ /* 0x000fe200078e00ff */
[----:B------:R-:W-:-:S04]  /*37e0*/  LEA R5, R0, 0x3b800000, 0x17 ;  /* 0x3b80000000057811 */ /* 0x000fc800078eb8ff */
[----:B------:R-:W-:Y:S01]  /*37f0*/  LOP3.LUT R5, R5, R2, R4, 0xfe, !PT ;  /* 0x0000000205057212 */ /* 0x000fe200078efe04 */
[----:B------:R-:W-:Y:S05]  /*3800*/  BRA `(.L_x_10624) ;  /* 0x0000041000007947 */ /* 0x000fea0003800000 */
.L_x_10637:
        /* <DEDUP_REMOVED lines=20> */
.L_x_10642:
[----:B------:R-:W-:Y:S05]  /*3950*/  BSYNC B0 ;  /* 0x0000000000007941 */ /* 0x000fea0003800000 */
.L_x_10641:
[----:B------:R-:W-:Y:S01]  /*3960*/  IMAD.SHL.U32 R2, R2, 0x200000, RZ ;  /* 0x0020000002027824 */ /* 0x000fe200078e00ff */
[----:B------:R-:W-:-:S04]  /*3970*/  LEA R5, R0, 0x37800000, 0x17 ;  /* 0x3780000000057811 */ /* 0x000fc800078eb8ff */
[----:B------:R-:W-:Y:S01]  /*3980*/  LOP3.LUT R5, R5, R2, R4, 0xfe, !PT ;  /* 0x0000000205057212 */ /* 0x000fe200078efe04 */
[----:B------:R-:W-:Y:S05]  /*3990*/  BRA `(.L_x_10624) ;  /* 0x0000028000007947 */ /* 0x000fea0003800000 */
.L_x_10636:
        /* <DEDUP_REMOVED lines=14> */
.L_x_10623:
        /* <DEDUP_REMOVED lines=21> */
.L_x_10644:
[----:B------:R-:W3:Y:S02]  /*3bd0*/  LDG.E.64 R2, [R2.64] ;  /* 0x0000002402027981 */ /* 0x000ee4000c1e1b00 */
[----:B---3--:R0:W3:Y:S01]  /*3be0*/  I2F.U64 R5, R2 ;  /* 0x0000000200057312 */ /* 0x0080e20000301000 */
[----:B------:R-:W-:Y:S05]  /*3bf0*/  BRA `(.L_x_10624) ;  /* 0x0000002000007947 */ /* 0x000fea0003800000 */
.L_x_10643:
[----:B------:R-:W3:Y:S02]  /*3c00*/  LDG.E R2, [R2.64] ;  /* 0x0000002402027981 */ /* 0x000ee4000c1e1900 */
[----:B---3--:R0:W3:Y:S02]  /*3c10*/  I2F.U32 R5, R2 ;  /* 0x0000000200057306 */ /* 0x0080e40000201000 */
.L_x_10624:
[----:B------:R-:W-:Y:S05]  /*3c20*/  BSYNC B6 ;  /* 0x0000000000067941 */ /* 0x000fea0003800000 */
.L_x_10618:
[----:B0-----:R-:W0:Y:S01]  /*3c30*/  LDC.U8 R2, c[0x0][0x449] ;  /* 0x00011240ff027b82 */ /* 0x001e220000000000 */
[----:B-1-3-5:R-:W-:-:S04]  /*3c40*/  FMUL.FTZ R5, R5, R22 ;  /* 0x0000001605057220 */ /* 0x02afc80000410000 */
[----:B--2---:R-:W-:Y:S01]  /*3c50*/  FMUL.FTZ R24, R5, R24 ;  /* 0x0000001805187220 */ /* 0x004fe20000410000 */
        /* <DEDUP_REMOVED lines=14> */
.L_x_10648:
[----:B------:R-:W0:Y:S02]  /*3d40*/  F2I.S64.TRUNC R24, R24 ;  /* 0x0000001800187311 */ /* 0x000e24000020d900 */
[----:B0-----:R-:W-:-:S05]  /*3d50*/  IMAD.MOV.U32 R3, RZ, RZ, R24 ;  /* 0x000000ffff037224 */ /* 0x001fca00078e0018 */
[----:B------:R0:W-:Y:S01]  /*3d60*/  STG.E.U8 [R16.64], R3 ;  /* 0x0000000310007986 */ /* 0x0001e2000c101124 */
[----:B------:R-:W-:Y:S05]  /*3d70*/  BRA `(.L_x_10650) ;  /* 0x00000d3000007947 */ /* 0x000fea0003800000 */
.L_x_10647:
        /* <DEDUP_REMOVED lines=9> */
.L_x_10652:
[----:B------:R-:W0:Y:S02]  /*3e10*/  F2I.FTZ.TRUNC.NTZ R3, R24 ;  /* 0x0000001800037305 */ /* 0x000e24000021f100 */
[----:B0-----:R0:W-:Y:S01]  /*3e20*/  STG.E [R16.64], R3 ;  /* 0x0000000310007986 */ /* 0x0011e2000c101924 */
[----:B------:R-:W-:Y:S05]  /*3e30*/  BRA `(.L_x_10650) ;  /* 0x00000c7000007947 */ /* 0x000fea0003800000 */
.L_x_10651:
[----:B------:R-:W0:Y:S02]  /*3e40*/  F2I.FTZ.TRUNC.NTZ R3, R24 ;  /* 0x0000001800037305 */ /* 0x000e24000021f100 */
[----:B0-----:R0:W-:Y:S01]  /*3e50*/  STG.E.U16 [R16.64], R3 ;  /* 0x0000000310007986 */ /* 0x0011e2000c101524 */
[----:B------:R-:W-:Y:S05]  /*3e60*/  BRA `(.L_x_10650) ;  /* 0x00000c4000007947 */ /* 0x000fea0003800000 */
.L_x_10646:
        /* <DEDUP_REMOVED lines=8> */
.L_x_10654:
[----:B------:R-:W-:-:S05]  /*3ef0*/  F2FP.PACK_AB R24, RZ, R24 ;  /* 0x00000018ff18723e */ /* 0x000fca00000000ff */
[----:B------:R0:W-:Y:S01]  /*3f00*/  STG.E.U16 [R16.64], R24 ;  /* 0x0000001810007986 */ /* 0x0001e2000c101524 */
[----:B------:R-:W-:Y:S05]  /*3f10*/  BRA `(.L_x_10650) ;  /* 0x00000b9000007947 */ /* 0x000fea0003800000 */
.L_x_10653:
        /* <DEDUP_REMOVED lines=9> */
.L_x_10656:
[----:B------:R-:W-:-:S04]  /*3fb0*/  F2FP.PACK_AB R3, RZ, R24 ;  /* 0x00000018ff03723e */ /* 0x000fc800000000ff */
[----:B------:R-:W-:-:S05]  /*3fc0*/  PRMT R3, R3, 0x5410, RZ ;  /* 0x0000541003037816 */ /* 0x000fca00000000ff */
[----:B------:R0:W-:Y:S01]  /*3fd0*/  STG.E [R16.64], R3 ;  /* 0x0000000310007986 */ /* 0x0001e2000c101924 */
[----:B------:R-:W-:Y:S05]  /*3fe0*/  BRA `(.L_x_10650) ;  /* 0x00000ac000007947 */ /* 0x000fea0003800000 */
.L_x_10655:
[----:B------:R-:W-:-:S06]  /*3ff0*/  FMUL.FTZ R2, R24, 1 ;  /* 0x3f80000018027820 */ /* 0x000fcc0000410000 */
[----:B------:R-:W0:Y:S02]  /*4000*/  F2F.F64.F32 R2, R2 ;  /* 0x0000000200027310 */ /* 0x000e240000201800 */
[----:B0-----:R0:W-:Y:S01]  /*4010*/  STG.E.64 [R16.64], R2 ;  /* 0x0000000210007986 */ /* 0x0011e2000c101b24 */
[----:B------:R-:W-:Y:S05]  /*4020*/  BRA `(.L_x_10650) ;  /* 0x00000a8000007947 */ /* 0x000fea0003800000 */
.L_x_10645:
        /* <DEDUP_REMOVED lines=12> */
.L_x_10659:
[----:B------:R-:W-:Y:S01]  /*40f0*/  FMUL.FTZ R4, R24, 1 ;  /* 0x3f80000018047820 */ /* 0x000fe20000410000 */
[----:B------:R-:W-:-:S05]  /*4100*/  CS2R R6, SRZ ;  /* 0x0000000000067805 */ /* 0x000fca000001ff00 */
[----:B------:R-:W0:Y:S02]  /*4110*/  F2F.F64.F32 R4, R4 ;  /* 0x0000000400047310 */ /* 0x000e240000201800 */
[----:B0-----:R0:W-:Y:S01]  /*4120*/  STG.E.128 [R16.64], R4 ;  /* 0x0000000410007986 */ /* 0x0011e2000c101d24 */
[----:B------:R-:W-:Y:S05]  /*4130*/  BRA `(.L_x_10650) ;  /* 0x0000097000007947 */ /* 0x000fea0003800000 */
.L_x_10658:
        /* <DEDUP_REMOVED lines=20> */
.L_x_10663:
[----:B------:R-:W-:Y:S05]  /*4280*/  BSYNC B0 ;  /* 0x0000000000007941 */ /* 0x000fea0003800000 */
.L_x_10662:
[----:B------:R-:W-:-:S05]  /*4290*/  LOP3.LUT R5, R0, R5, RZ, 0xfc, !PT ;  /* 0x0000000500057212 */ /* 0x000fca00078efcff */
[----:B------:R0:W-:Y:S01]  /*42a0*/  STG.E.U8 [R16.64], R5 ;  /* 0x0000000510007986 */ /* 0x0001e2000c101124 */
[----:B------:R-:W-:Y:S05]  /*42b0*/  BRA `(.L_x_10650) ;  /* 0x000007f000007947 */ /* 0x000fea0003800000 */
.L_x_10661:
        /* <DEDUP_REMOVED lines=12> */
.L_x_10665:
[----:B------:R-:W-:Y:S01]  /*4380*/  IMAD.MOV.U32 R0, RZ, RZ, 0x7f ;  /* 0x0000007fff007424 */ /* 0x000fe200078e00ff */
[----:B------:R-:W-:-:S04]  /*4390*/  ISETP.GT.U32.AND P0, PT, R2, 0x7f800000, PT ;  /* 0x7f8000000200780c */ /* 0x000fc80003f04070 */
[----:B------:R-:W-:-:S04]  /*43a0*/  SEL R0, R0, 0x7c, P0 ;  /* 0x0000007c00007807 */ /* 0x000fc80000000000 */
.L_x_10666:
[----:B------:R-:W-:Y:S05]  /*43b0*/  BSYNC B0 ;  /* 0x0000000000007941 */ /* 0x000fea0003800000 */
.L_x_10664:
[----:B------:R-:W-:-:S04]  /*43c0*/  LOP3.LUT R24, R24, 0x80000000, RZ, 0xc0, !PT ;  /* 0x8000000018187812 */ /* 0x000fc800078ec0ff */
[----:B------:R-:W-:-:S04]  /*43d0*/  SHF.R.U32.HI R3, RZ, 0x18, R24 ;  /* 0x00000018ff037819 */ /* 0x000fc80000011618 */
[----:B------:R-:W-:-:S05]  /*43e0*/  LOP3.LUT R3, R0, R3, RZ, 0xfc, !PT ;  /* 0x0000000300037212 */ /* 0x000fca00078efcff */
[----:B------:R0:W-:Y:S01]  /*43f0*/  STG.E.U8 [R16.64], R3 ;  /* 0x0000000310007986 */ /* 0x0001e2000c101124 */
[----:B------:R-:W-:Y:S05]  /*4400*/  BRA `(.L_x_10650) ;  /* 0x000006a000007947 */ /* 0x000fea0003800000 */
.L_x_10660:
[----:B------:R-:W-:-:S05]  /*4410*/  F2FP.BF16.PACK_AB R24, RZ, R24 ;  /* 0x00000018ff18723e */ /* 0x000fca00000010ff */
[----:B------:R0:W-:Y:S01]  /*4420*/  STG.E.U16 [R16.64], R24 ;  /* 0x0000001810007986 */ /* 0x0001e2000c101524 */
[----:B------:R-:W-:Y:S05]  /*4430*/  BRA `(.L_x_10650) ;  /* 0x0000067000007947 */ /* 0x000fea0003800000 */
.L_x_10657:
        /* <DEDUP_REMOVED lines=11> */
.L_x_10669:
        /* <DEDUP_REMOVED lines=16> */
.L_x_10672:
[----:B------:R-:W-:-:S04]  /*45f0*/  LOP3.LUT R24, R24, 0x80000000, RZ, 0xc0, !PT ;  /* 0x8000000018187812 */ /* 0x000fc800078ec0ff */
[----:B------:R-:W-:-:S04]  /*4600*/  SHF.R.U32.HI R3, RZ, 0x18, R24 ;  /* 0x00000018ff037819 */ /* 0x000fc80000011618 */
[----:B------:R-:W-:-:S04]  /*4610*/  LOP3.LUT R0, R0, R3, RZ, 0xfc, !PT ;  /* 0x0000000300007212 */ /* 0x000fc800078efcff */
[----:B------:R-:W-:Y:S02]  /*4620*/  PRMT R8, R0, 0x7610, R8 ;  /* 0x0000761000087816 */ /* 0x000fe40000000008 */
.L_x_10671:
[----:B------:R-:W-:Y:S05]  /*4630*/  BSYNC B0 ;  /* 0x0000000000007941 */ /* 0x000fea0003800000 */
.L_x_10670:
[----:B------:R0:W-:Y:S01]  /*4640*/  STG.E.U8 [R16.64], R8 ;  /* 0x0000000810007986 */ /* 0x0001e2000c101124 */
[----:B------:R-:W-:Y:S05]  /*4650*/  BRA `(.L_x_10650) ;  /* 0x0000045000007947 */ /* 0x000fea0003800000 */
.L_x_10668:
        /* <DEDUP_REMOVED lines=16> */
.L_x_10675:
[----:B------:R-:W-:-:S04]  /*4760*/  LOP3.LUT R24, R24, 0x80000000, RZ, 0xc0, !PT ;  /* 0x8000000018187812 */ /* 0x000fc800078ec0ff */
[----:B------:R-:W-:-:S04]  /*4770*/  SHF.R.U32.HI R3, RZ, 0x18, R24 ;  /* 0x00000018ff037819 */ /* 0x000fc80000011618 */
[----:B------:R-:W-:-:S04]  /*4780*/  LOP3.LUT R0, R0, R3, RZ, 0xfc, !PT ;  /* 0x0000000300007212 */ /* 0x000fc800078efcff */
[----:B------:R-:W-:Y:S02]  /*4790*/  PRMT R8, R0, 0x7610, R8 ;  /* 0x0000761000087816 */ /* 0x000fe40000000008 */
.L_x_10674:
[----:B------:R-:W-:Y:S05]  /*47a0*/  BSYNC B0 ;  /* 0x0000000000007941 */ /* 0x000fea0003800000 */
.L_x_10673:
[----:B------:R0:W-:Y:S01]  /*47b0*/  STG.E.U8 [R16.64], R8 ;  /* 0x0000000810007986 */ /* 0x0001e2000c101124 */
[----:B------:R-:W-:Y:S05]  /*47c0*/  BRA `(.L_x_10650) ;  /* 0x000002e000007947 */ /* 0x000fea0003800000 */
.L_x_10667:
        /* <DEDUP_REMOVED lines=21> */
.L_x_10649:
        /* <DEDUP_REMOVED lines=20> */
.L_x_10677:
[----:B------:R-:W0:Y:S02]  /*4a60*/  F2I.U64.TRUNC R24, R24 ;  /* 0x0000001800187311 */ /* 0x000e24000020d800 */
[----:B0-----:R0:W-:Y:S01]  /*4a70*/  STG.E.64 [R16.64], R24 ;  /* 0x0000001810007986 */ /* 0x0011e2000c101b24 */
[----:B------:R-:W-:Y:S05]  /*4a80*/  BRA `(.L_x_10650) ;  /* 0x0000002000007947 */ /* 0x000fea0003800000 */
.L_x_10676:
[----:B------:R-:W0:Y:S02]  /*4a90*/  F2I.FTZ.U32.TRUNC.NTZ R3, R24 ;  /* 0x0000001800037305 */ /* 0x000e24000021f000 */
[----:B0-----:R0:W-:Y:S02]  /*4aa0*/  STG.E [R16.64], R3 ;  /* 0x0000000310007986 */ /* 0x0011e4000c101924 */
.L_x_10650:
[----:B------:R-:W-:-:S05]  /*4ab0*/  IMAD R18, R19, 0x200, R18 ;  /* 0x0000020013127824 */ /* 0x000fca00078e0212 */
[----:B0-----:R-:W-:Y:S02]  /*4ac0*/  IADD3 R25, R18, 0x80, RZ ;  /* 0x0000008012197810 */ /* 0x001fe40007ffe0ff */
.L_x_10562:
[----:B------:R-:W-:Y:S05]  /*4ad0*/  BSYNC B7 ;  /* 0x0000000000077941 */ /* 0x000fea0003800000 */
.L_x_10561:
[----:B------:R-:W-:Y:S01]  /*4ae0*/  ISETP.GE.AND P0, PT, R25, c[0x0][0x160], PT ;  /* 0x0000580019007a0c */ /* 0x000fe20003f06270 */
[----:B------:R-:W-:-:S12]  /*4af0*/  BSSY B7, `(.L_x_10678) ;  /* 0x000094c000077945 */ /* 0x000fd80003800000 */
        /* <DEDUP_REMOVED lines=282> */
.L_x_10680:
        /* <DEDUP_REMOVED lines=20> */
.L_x_10685:
[----:B------:R-:W2:Y:S02]  /*5de0*/  LDG.E.U8 R2, [R2.64] ;  /* 0x0000002402027981 */ /* 0x000ea4000c1e1100 */
[----:B--2---:R0:W1:Y:S01]  /*5df0*/  I2F.U16 R19, R2 ;  /* 0x0000000200137306 */ /* 0x0040620000101000 */
[----:B------:R-:W-:Y:S05]  /*5e00*/  BRA `(.L_x_10687) ;  /* 0x00000ca000007947 */ /* 0x000fea0003800000 */
.L_x_10684:
        /* <DEDUP_REMOVED lines=9> */
.L_x_10689:
[----:B------:R-:W2:Y:S02]  /*5ea0*/  LDG.E R2, [R2.64] ;  /* 0x0000002402027981 */ /* 0x000ea4000c1e1900 */
[----:B--2---:R0:W1:Y:S01]  /*5eb0*/  I2F R19, R2 ;  /* 0x0000000200137306 */ /* 0x0040620000201400 */
[----:B------:R-:W-:Y:S05]  /*5ec0*/  BRA `(.L_x_10687) ;  /* 0x00000be000007947 */ /* 0x000fea0003800000 */
.L_x_10688:
[----:B------:R-:W2:Y:S02]  /*5ed0*/  LDG.E.U16 R2, [R2.64] ;  /* 0x0000002402027981 */ /* 0x000ea4000c1e1500 */
[----:B--2---:R0:W1:Y:S01]  /*5ee0*/  I2F.S16 R19, R2 ;  /* 0x0000000200137306 */ /* 0x0040620000101400 */
[----:B------:R-:W-:Y:S05]  /*5ef0*/  BRA `(.L_x_10687) ;  /* 0x00000bb000007947 */ /* 0x000fea0003800000 */
.L_x_10683:
        /* <DEDUP_REMOVED lines=8> */
.L_x_10691:
[----:B------:R-:W2:Y:S02]  /*5f80*/  LDG.E.U16 R2, [R2.64] ;  /* 0x0000002402027981 */ /* 0x000ea4000c1e1500 */
[----:B--2---:R-:W-:Y:S01]  /*5f90*/  HADD2.F32 R19, -RZ, R2.H0_H0 ;  /* 0x20000002ff137230 */ /* 0x004fe20000004100 */
[----:B------:R-:W-:Y:S05]  /*5fa0*/  BRA `(.L_x_10687) ;  /* 0x00000b0000007947 */ /* 0x000fea0003800000 */
.L_x_10690:
        /* <DEDUP_REMOVED lines=8> */
.L_x_10693:
[----:B------:R-:W2:Y:S02]  /*6030*/  LDG.E.U16 R2, [R2.64] ;  /* 0x0000002402027981 */ /* 0x000ea4000c1e1500 */
[----:B--2---:R-:W-:Y:S01]  /*6040*/  HADD2.F32 R19, -RZ, R2.H0_H0 ;  /* 0x20000002ff137230 */ /* 0x004fe20000004100 */
[----:B------:R-:W-:Y:S05]  /*6050*/  BRA `(.L_x_10687) ;  /* 0x00000a5000007947 */ /* 0x000fea0003800000 */
.L_x_10692:
[----:B------:R-:W2:Y:S02]  /*6060*/  LDG.E.64 R2, [R2.64] ;  /* 0x0000002402027981 */ /* 0x000ea4000c1e1b00 */
[----:B--2---:R-:W0:Y:S01]  /*6070*/  F2F.F32.F64 R19, R2 ;  /* 0x0000000200137310 */ /* 0x004e220000301000 */
[----:B------:R-:W0:-:S14]  /*6080*/  DSETP.GEU.AND P0, PT, |R2|, c[0x2][0x0], PT ;  /* 0x008000000200762a */ /* 0x000e1c0003f0e200 */
[----:B0-----:R-:W-:Y:S01]  /*6090*/  @!P0 FMUL R19, R19, 1.175494350822287508e-38 ;  /* 0x0080000013138820 */ /* 0x001fe20000400000 */
[----:B------:R-:W-:Y:S05]  /*60a0*/  BRA `(.L_x_10687) ;  /* 0x00000a0000007947 */ /* 0x000fea0003800000 */
.L_x_10682:
        /* <DEDUP_REMOVED lines=12> */
.L_x_10696:
[----:B------:R-:W2:Y:S02]  /*6170*/  LDG.E.64 R2, [R2.64] ;  /* 0x0000002402027981 */ /* 0x000ea4000c1e1b00 */
[----:B--2---:R-:W0:Y:S01]  /*6180*/  F2F.F32.F64 R19, R2 ;  /* 0x0000000200137310 */ /* 0x004e220000301000 */
[----:B------:R-:W0:-:S14]  /*6190*/  DSETP.GEU.AND P0, PT, |R2|, c[0x2][0x0], PT ;  /* 0x008000000200762a */ /* 0x000e1c0003f0e200 */
[----:B0-----:R-:W-:Y:S01]  /*61a0*/  @!P0 FMUL R19, R19, 1.175494350822287508e-38 ;  /* 0x0080000013138820 */ /* 0x001fe20000400000 */
[----:B------:R-:W-:Y:S05]  /*61b0*/  BRA `(.L_x_10687) ;  /* 0x000008f000007947 */ /* 0x000fea0003800000 */
.L_x_10695:
        /* <DEDUP_REMOVED lines=26> */
.L_x_10698:
        /* <DEDUP_REMOVED lines=13> */
.L_x_10697:
[----:B------:R-:W2:Y:S02]  /*6430*/  LDG.E.U16 R2, [R2.64] ;  /* 0x0000002402027981 */ /* 0x000ea4000c1e1500 */
[----:B--2---:R-:W-:Y:S01]  /*6440*/  PRMT R19, RZ, 0x5410, R2 ;  /* 0x00005410ff137816 */ /* 0x004fe20000000002 */
[----:B------:R-:W-:Y:S05]  /*6450*/  BRA `(.L_x_10687) ;  /* 0x0000065000007947 */ /* 0x000fea0003800000 */
.L_x_10694:
        /* <DEDUP_REMOVED lines=11> */
.L_x_10701:
        /* <DEDUP_REMOVED lines=20> */
.L_x_10703:
[----:B------:R-:W-:Y:S05]  /*6650*/  BSYNC B0 ;  /* 0x0000000000007941 */ /* 0x000fea0003800000 */
.L_x_10702:
[----:B------:R-:W-:Y:S01]  /*6660*/  IMAD.SHL.U32 R2, R2, 0x100000, RZ ;  /* 0x0010000002027824 */ /* 0x000fe200078e00ff */
[----:B------:R-:W-:-:S04]  /*6670*/  LEA R0, R0, 0x3b800000, 0x17 ;  /* 0x3b80000000007811 */ /* 0x000fc800078eb8ff */
[----:B------:R-:W-:Y:S01]  /*6680*/  LOP3.LUT R19, R0, R2, R19, 0xfe, !PT ;  /* 0x0000000200137212 */ /* 0x000fe200078efe13 */
[----:B------:R-:W-:Y:S05]  /*6690*/  BRA `(.L_x_10687) ;  /* 0x0000041000007947 */ /* 0x000fea0003800000 */
.L_x_10700:
        /* <DEDUP_REMOVED lines=20> */
.L_x_10705:
[----:B------:R-:W-:Y:S05]  /*67e0*/  BSYNC B0 ;  /* 0x0000000000007941 */ /* 0x000fea0003800000 */
.L_x_10704:
[----:B------:R-:W-:Y:S01]  /*67f0*/  IMAD.SHL.U32 R2, R2, 0x200000, RZ ;  /* 0x0020000002027824 */ /* 0x000fe200078e00ff */
[----:B------:R-:W-:-:S04]  /*6800*/  LEA R0, R0, 0x37800000, 0x17 ;  /* 0x3780000000007811 */ /* 0x000fc800078eb8ff */
[----:B------:R-:W-:Y:S01]  /*6810*/  LOP3.LUT R19, R0, R2, R19, 0xfe, !PT ;  /* 0x0000000200137212 */ /* 0x000fe200078efe13 */
[----:B------:R-:W-:Y:S05]  /*6820*/  BRA `(.L_x_10687) ;  /* 0x0000028000007947 */ /* 0x000fea0003800000 */
.L_x_10699:
        /* <DEDUP_REMOVED lines=14> */
.L_x_10686:
        /* <DEDUP_REMOVED lines=21> */
.L_x_10707:
[----:B------:R-:W2:Y:S02]  /*6a60*/  LDG.E.64 R2, [R2.64] ;  /* 0x0000002402027981 */ /* 0x000ea4000c1e1b00 */
[----:B--2---:R0:W1:Y:S01]  /*6a70*/  I2F.U64 R19, R2 ;  /* 0x0000000200137312 */ /* 0x0040620000301000 */
[----:B------:R-:W-:Y:S05]  /*6a80*/  BRA `(.L_x_10687) ;  /* 0x0000002000007947 */ /* 0x000fea0003800000 */
.L_x_10706:
[----:B------:R-:W2:Y:S02]  /*6a90*/  LDG.E R2, [R2.64] ;  /* 0x0000002402027981 */ /* 0x000ea4000c1e1900 */
[----:B--2---:R0:W1:Y:S02]  /*6aa0*/  I2F.U32 R19, R2 ;  /* 0x0000000200137306 */ /* 0x0040640000201000 */
.L_x_10687:
[----:B------:R-:W-:Y:S05]  /*6ab0*/  BSYNC B6 ;  /* 0x0000000000067941 */ /* 0x000fea0003800000 */
.L_x_10681:
        /* <DEDUP_REMOVED lines=18> */
.L_x_10712:
[----:B------:R-:W2:Y:S02]  /*6be0*/  LDG.E.U8 R2, [R2.64] ;  /* 0x0000002402027981 */ /* 0x000ea4000c1e1100 */
[----:B--2---:R0:W2:Y:S01]  /*6bf0*/  I2F.U16 R22, R2 ;  /* 0x0000000200167306 */ /* 0x0040a20000101000 */
[----:B------:R-:W-:Y:S05]  /*6c00*/  BRA `(.L_x_10714) ;  /* 0x00000ca000007947 */ /* 0x000fea0003800000 */
.L_x_10711:
        /* <DEDUP_REMOVED lines=9> */
.L_x_10716:
[----:B------:R-:W2:Y:S02]  /*6ca0*/  LDG.E R2, [R2.64] ;  /* 0x0000002402027981 */ /* 0x000ea4000c1e1900 */
[----:B--2---:R0:W2:Y:S01]  /*6cb0*/  I2F R22, R2 ;  /* 0x0000000200167306 */ /* 0x0040a20000201400 */
[----:B------:R-:W-:Y:S05]  /*6cc0*/  BRA `(.L_x_10714) ;  /* 0x00000be000007947 */ /* 0x000fea0003800000 */
.L_x_10715:
[----:B------:R-:W2:Y:S02]  /*6cd0*/  LDG.E.U16 R2, [R2.64] ;  /* 0x0000002402027981 */ /* 0x000ea4000c1e1500 */
[----:B--2---:R0:W2:Y:S01]  /*6ce0*/  I2F.S16 R22, R2 ;  /* 0x0000000200167306 */ /* 0x0040a20000101400 */
[----:B------:R-:W-:Y:S05]  /*6cf0*/  BRA `(.L_x_10714) ;  /* 0x00000bb000007947 */ /* 0x000fea0003800000 */
.L_x_10710:
        /* <DEDUP_REMOVED lines=8> */
.L_x_10718:
[----:B------:R-:W2:Y:S02]  /*6d80*/  LDG.E.U16 R2, [R2.64] ;  /* 0x0000002402027981 */ /* 0x000ea4000c1e1500 */
[----:B--2---:R-:W-:Y:S01]  /*6d90*/  HADD2.F32 R22, -RZ, R2.H0_H0 ;  /* 0x20000002ff167230 */ /* 0x004fe20000004100 */
[----:B------:R-:W-:Y:S05]  /*6da0*/  BRA `(.L_x_10714) ;  /* 0x00000b0000007947 */ /* 0x000fea0003800000 */
.L_x_10717:
        /* <DEDUP_REMOVED lines=8> */
.L_x_10720:
[----:B------:R-:W2:Y:S02]  /*6e30*/  LDG.E.U16 R2, [R2.64] ;  /* 0x0000002402027981 */ /* 0x000ea4000c1e1500 */
[----:B--2---:R-:W-:Y:S01]  /*6e40*/  HADD2.F32 R22, -RZ, R2.H0_H0 ;  /* 0x20000002ff167230 */ /* 0x004fe20000004100 */
[----:B------:R-:W-:Y:S05]  /*6e50*/  BRA `(.L_x_10714) ;  /* 0x00000a5000007947 */ /* 0x000fea0003800000 */
.L_x_10719:
[----:B------:R-:W2:Y:S02]  /*6e60*/  LDG.E.64 R2, [R2.64] ;  /* 0x0000002402027981 */ /* 0x000ea4000c1e1b00 */
[----:B--2---:R-:W0:Y:S01]  /*6e70*/  F2F.F32.F64 R22, R2 ;  /* 0x0000000200167310 */ /* 0x004e220000301000 */
[----:B------:R-:W0:-:S14]  /*6e80*/  DSETP.GEU.AND P0, PT, |R2|, c[0x2][0x0], PT ;  /* 0x008000000200762a */ /* 0x000e1c0003f0e200 */
[----:B0-----:R-:W-:Y:S01]  /*6e90*/  @!P0 FMUL R22, R22, 1.175494350822287508e-38 ;  /* 0x0080000016168820 */ /* 0x001fe20000400000 */
[----:B------:R-:W-:Y:S05]  /*6ea0*/  BRA `(.L_x_10714) ;  /* 0x00000a0000007947 */ /* 0x000fea0003800000 */
.L_x_10709:
        /* <DEDUP_REMOVED lines=12> */
.L_x_10723:
[----:B------:R-:W2:Y:S02]  /*6f70*/  LDG.E.64 R2, [R2.64] ;  /* 0x0000002402027981 */ /* 0x000ea4000c1e1b00 */
[----:B--2---:R-:W0:Y:S01]  /*6f80*/  F2F.F32.F64 R22, R2 ;  /* 0x0000000200167310 */ /* 0x004e220000301000 */
[----:B------:R-:W0:-:S14]  /*6f90*/  DSETP.GEU.AND P0, PT, |R2|, c[0x2][0x0], PT ;  /* 0x008000000200762a */ /* 0x000e1c0003f0e200 */
[----:B0-----:R-:W-:Y:S01]  /*6fa0*/  @!P0 FMUL R22, R22, 1.175494350822287508e-38 ;  /* 0x0080000016168820 */ /* 0x001fe20000400000 */
[----:B------:R-:W-:Y:S05]  /*6fb0*/  BRA `(.L_x_10714) ;  /* 0x000008f000007947 */ /* 0x000fea0003800000 */
.L_x_10722:
        /* <DEDUP_REMOVED lines=26> */
.L_x_10725:
        /* <DEDUP_REMOVED lines=13> */
.L_x_10724:
[----:B------:R-:W2:Y:S02]  /*7230*/  LDG.E.U16 R2, [R2.64] ;  /* 0x0000002402027981 */ /* 0x000ea4000c1e1500 */
[----:B--2---:R-:W-:Y:S01]  /*7240*/  PRMT R22, RZ, 0x5410, R2 ;  /* 0x00005410ff167816 */ /* 0x004fe20000000002 */
[----:B------:R-:W-:Y:S05]  /*7250*/  BRA `(.L_x_10714) ;  /* 0x0000065000007947 */ /* 0x000fea0003800000 */
.L_x_10721:
        /* <DEDUP_REMOVED lines=11> */
.L_x_10728:
        /* <DEDUP_REMOVED lines=20> */
.L_x_10730:
[----:B------:R-:W-:Y:S05]  /*7450*/  BSYNC B0 ;  /* 0x0000000000007941 */ /* 0x000fea0003800000 */
.L_x_10729:
[----:B------:R-:W-:Y:S01]  /*7460*/  IMAD.SHL.U32 R2, R2, 0x100000, RZ ;  /* 0x0010000002027824 */ /* 0x000fe200078e00ff */
[----:B------:R-:W-:-:S04]  /*7470*/  LEA R3, R0, 0x3b800000, 0x17 ;  /* 0x3b80000000037811 */ /* 0x000fc800078eb8ff */
[----:B------:R-:W-:Y:S01]  /*7480*/  LOP3.LUT R22, R3, R2, R22, 0xfe, !PT ;  /* 0x0000000203167212 */ /* 0x000fe200078efe16 */
[----:B------:R-:W-:Y:S05]  /*7490*/  BRA `(.L_x_10714) ;  /* 0x0000041000007947 */ /* 0x000fea0003800000 */
.L_x_10727:
        /* <DEDUP_REMOVED lines=20> */
.L_x_10732:
[----:B------:R-:W-:Y:S05]  /*75e0*/  BSYNC B0 ;  /* 0x0000000000007941 */ /* 0x000fea0003800000 */
.L_x_10731:
[----:B------:R-:W-:Y:S01]  /*75f0*/  IMAD.SHL.U32 R2, R2, 0x200000, RZ ;  /* 0x0020000002027824 */ /* 0x000fe200078e00ff */
[----:B------:R-:W-:-:S04]  /*7600*/  LEA R3, R0, 0x37800000, 0x17 ;  /* 0x3780000000037811 */ /* 0x000fc800078eb8ff */
[----:B------:R-:W-:Y:S01]  /*7610*/  LOP3.LUT R22, R3, R2, R22, 0xfe, !PT ;  /* 0x0000000203167212 */ /* 0x000fe200078efe16 */
[----:B------:R-:W-:Y:S05]  /*7620*/  BRA `(.L_x_10714) ;  /* 0x0000028000007947 */ /* 0x000fea0003800000 */
.L_x_10726:
        /* <DEDUP_REMOVED lines=14> */
.L_x_10713:
        /* <DEDUP_REMOVED lines=21> */
.L_x_10734:
[----:B------:R-:W2:Y:S02]  /*7860*/  LDG.E.64 R22, [R2.64] ;  /* 0x0000002402167981 */ /* 0x000ea4000c1e1b00 */
[----:B--2---:R0:W2:Y:S01]  /*7870*/  I2F.U64 R22, R22 ;  /* 0x0000001600167312 */ /* 0x0040a20000301000 */
[----:B------:R-:W-:Y:S05]  /*7880*/  BRA `(.L_x_10714) ;  /* 0x0000002000007947 */ /* 0x000fea0003800000 */
.L_x_10733:
[----:B------:R-:W2:Y:S02]  /*7890*/  LDG.E R2, [R2.64] ;  /* 0x0000002402027981 */ /* 0x000ea4000c1e1900 */
[----:B--2---:R0:W2:Y:S02]  /*78a0*/  I2F.U32 R22, R2 ;  /* 0x0000000200167306 */ /* 0x0040a40000201000 */
.L_x_10714:
[----:B------:R-:W-:Y:S05]  /*78b0*/  BSYNC B6 ;  /* 0x0000000000067941 */ /* 0x000fea0003800000 */
.L_x_10708:
        /* <DEDUP_REMOVED lines=16> */
[----:B---3--:R-:W0:Y:S01]  /*79c0*/  I2F.S16 R0, R0 ;  /* 0x0000000000007306 */ /* 0x008e220000101400 */
[----:B------:R-:W-:Y:S05]  /*79d0*/  BRA `(.L_x_10741) ;  /* 0x00000cd000007947 */ /* 0x000fea0003800000 */
.L_x_10739:
[----:B------:R-:W3:Y:S02]  /*79e0*/  LDG.E.U8 R0, [R2.64] ;  /* 0x0000002402007981 */ /* 0x000ee4000c1e1100 */
[----:B---3--:R-:W0:Y:S01]  /*79f0*/  I2F.U16 R0, R0 ;  /* 0x0000000000007306 */ /* 0x008e220000101000 */
[----:B------:R-:W-:Y:S05]  /*7a00*/  BRA `(.L_x_10741) ;  /* 0x00000ca000007947 */ /* 0x000fea0003800000 */
.L_x_10738:
        /* <DEDUP_REMOVED lines=9> */
.L_x_10743:
[----:B------:R-:W3:Y:S02]  /*7aa0*/  LDG.E R0, [R2.64] ;  /* 0x0000002402007981 */ /* 0x000ee4000c1e1900 */
[----:B---3--:R-:W0:Y:S01]  /*7ab0*/  I2F R0, R0 ;  /* 0x0000000000007306 */ /* 0x008e220000201400 */
[----:B------:R-:W-:Y:S05]  /*7ac0*/  BRA `(.L_x_10741) ;  /* 0x00000be000007947 */ /* 0x000fea0003800000 */
.L_x_10742:
[----:B------:R-:W3:Y:S02]  /*7ad0*/  LDG.E.U16 R0, [R2.64] ;  /* 0x0000002402007981 */ /* 0x000ee4000c1e1500 */
[----:B---3--:R-:W0:Y:S01]  /*7ae0*/  I2F.S16 R0, R0 ;  /* 0x0000000000007306 */ /* 0x008e220000101400 */
[----:B------:R-:W-:Y:S05]  /*7af0*/  BRA `(.L_x_10741) ;  /* 0x00000bb000007947 */ /* 0x000fea0003800000 */
.L_x_10737:
        /* <DEDUP_REMOVED lines=8> */
.L_x_10745:
[----:B------:R-:W3:Y:S02]  /*7b80*/  LDG.E.U16 R0, [R2.64] ;  /* 0x0000002402007981 */ /* 0x000ee4000c1e1500 */
[----:B---3--:R-:W-:Y:S01]  /*7b90*/  HADD2.F32 R0, -RZ, R0.H0_H0 ;  /* 0x20000000ff007230 */ /* 0x008fe20000004100 */
[----:B------:R-:W-:Y:S05]  /*7ba0*/  BRA `(.L_x_10741) ;  /* 0x00000b0000007947 */ /* 0x000fea0003800000 */
.L_x_10744:
        /* <DEDUP_REMOVED lines=8> */
.L_x_10747:
[----:B------:R-:W3:Y:S02]  /*7c30*/  LDG.E.U16 R0, [R2.64] ;  /* 0x0000002402007981 */ /* 0x000ee4000c1e1500 */
[----:B---3--:R-:W-:Y:S01]  /*7c40*/  HADD2.F32 R0, -RZ, R0.H0_H0 ;  /* 0x20000000ff007230 */ /* 0x008fe20000004100 */
[----:B------:R-:W-:Y:S05]  /*7c50*/  BRA `(.L_x_10741) ;  /* 0x00000a5000007947 */ /* 0x000fea0003800000 */
.L_x_10746:
[----:B------:R-:W3:Y:S02]  /*7c60*/  LDG.E.64 R2, [R2.64] ;  /* 0x0000002402027981 */ /* 0x000ee4000c1e1b00 */
[----:B---3--:R-:W0:Y:S01]  /*7c70*/  F2F.F32.F64 R0, R2 ;  /* 0x0000000200007310 */ /* 0x008e220000301000 */
[----:B------:R-:W0:-:S14]  /*7c80*/  DSETP.GEU.AND P0, PT, |R2|, c[0x2][0x0], PT ;  /* 0x008000000200762a */ /* 0x000e1c0003f0e200 */
[----:B0-----:R-:W-:Y:S01]  /*7c90*/  @!P0 FMUL R0, R0, 1.175494350822287508e-38 ;  /* 0x0080000000008820 */ /* 0x001fe20000400000 */
[----:B------:R-:W-:Y:S05]  /*7ca0*/  BRA `(.L_x_10741) ;  /* 0x00000a0000007947 */ /* 0x000fea0003800000 */
.L_x_10736:
        /* <DEDUP_REMOVED lines=12> */
.L_x_10750:
[----:B------:R-:W3:Y:S02]  /*7d70*/  LDG.E.64 R2, [R2.64] ;  /* 0x0000002402027981 */ /* 0x000ee4000c1e1b00 */
[----:B---3--:R-:W0:Y:S01]  /*7d80*/  F2F.F32.F64 R0, R2 ;  /* 0x0000000200007310 */ /* 0x008e220000301000 */
[----:B------:R-:W0:-:S14]  /*7d90*/  DSETP.GEU.AND P0, PT, |R2|, c[0x2][0x0], PT ;  /* 0x008000000200762a */ /* 0x000e1c0003f0e200 */
[----:B0-----:R-:W-:Y:S01]  /*7da0*/  @!P0 FMUL R0, R0, 1.175494350822287508e-38 ;  /* 0x0080000000008820 */ /* 0x001fe20000400000 */
[----:B------:R-:W-:Y:S05]  /*7db0*/  BRA `(.L_x_10741) ;  /* 0x000008f000007947 */ /* 0x000fea0003800000 */
.L_x_10749:
        /* <DEDUP_REMOVED lines=26> */
.L_x_10752:
        /* <DEDUP_REMOVED lines=13> */
.L_x_10751:
[----:B------:R-:W3:Y:S02]  /*8030*/  LDG.E.U16 R0, [R2.64] ;  /* 0x0000002402007981 */ /* 0x000ee4000c1e1500 */
[----:B---3--:R-:W-:Y:S01]  /*8040*/  PRMT R0, RZ, 0x5410, R0 ;  /* 0x00005410ff007816 */ /* 0x008fe20000000000 */
[----:B------:R-:W-:Y:S05]  /*8050*/  BRA `(.L_x_10741) ;  /* 0x0000065000007947 */ /* 0x000fea0003800000 */
.L_x_10748:
        /* <DEDUP_REMOVED lines=9> */
[----:B---3--:R-:W0:Y:S01]  /*80f0*/  I2F.U16 R0, R0 ;  /* 0x0000000000007306 */ /* 0x008e220000101000 */
[----:B------:R-:W-:Y:S05]  /*8100*/  BRA `(.L_x_10741) ;  /* 0x000005a000007947 */ /* 0x000fea0003800000 */
.L_x_10755:
        /* <DEDUP_REMOVED lines=20> */
.L_x_10757:
[----:B------:R-:W-:Y:S05]  /*8250*/  BSYNC B0 ;  /* 0x0000000000007941 */ /* 0x000fea0003800000 */
.L_x_10756:
[----:B------:R-:W-:Y:S01]  /*8260*/  LEA R3, R0, 0x3b800000, 0x17 ;  /* 0x3b80000000037811 */ /* 0x000fe200078eb8ff */
[----:B------:R-:W-:-:S05]  /*8270*/  IMAD.SHL.U32 R0, R2, 0x100000, RZ ;  /* 0x0010000002007824 */ /* 0x000fca00078e00ff */
[----:B------:R-:W-:Y:S01]  /*8280*/  LOP3.LUT R0, R3, R0, R4, 0xfe, !PT ;  /* 0x0000000003007212 */ /* 0x000fe200078efe04 */
[----:B------:R-:W-:Y:S05]  /*8290*/  BRA `(.L_x_10741) ;  /* 0x0000041000007947 */ /* 0x000fea0003800000 */
.L_x_10754:
        /* <DEDUP_REMOVED lines=20> */
.L_x_10759:
[----:B------:R-:W-:Y:S05]  /*83e0*/  BSYNC B0 ;  /* 0x0000000000007941 */ /* 0x000fea0003800000 */
.L_x_10758:
[----:B------:R-:W-:Y:S01]  /*83f0*/  LEA R3, R0, 0x37800000, 0x17 ;  /* 0x3780000000037811 */ /* 0x000fe200078eb8ff */
[----:B------:R-:W-:-:S05]  /*8400*/  IMAD.SHL.U32 R0, R2, 0x200000, RZ ;  /* 0x0020000002007824 */ /* 0x000fca00078e00ff */
[----:B------:R-:W-:Y:S01]  /*8410*/  LOP3.LUT R0, R3, R0, R4, 0xfe, !PT ;  /* 0x0000000003007212 */ /* 0x000fe200078efe04 */
[----:B------:R-:W-:Y:S05]  /*8420*/  BRA `(.L_x_10741) ;  /* 0x0000028000007947 */ /* 0x000fea0003800000 */
.L_x_10753:
        /* <DEDUP_REMOVED lines=14> */
.L_x_10740:
        /* <DEDUP_REMOVED lines=21> */
.L_x_10761:
[----:B------:R-:W3:Y:S02]  /*8660*/  LDG.E.64 R2, [R2.64] ;  /* 0x0000002402027981 */ /* 0x000ee4000c1e1b00 */
[----:B---3--:R0:W3:Y:S01]  /*8670*/  I2F.U64 R0, R2 ;  /* 0x0000000200007312 */ /* 0x0080e20000301000 */
[----:B------:R-:W-:Y:S05]  /*8680*/  BRA `(.L_x_10741) ;  /* 0x0000002000007947 */ /* 0x000fea0003800000 */
.L_x_10760:
[----:B------:R-:W3:Y:S02]  /*8690*/  LDG.E R0, [R2.64] ;  /* 0x0000002402007981 */ /* 0x000ee4000c1e1900 */
[----:B---3--:R-:W0:Y:S02]  /*86a0*/  I2F.U32 R0, R0 ;  /* 0x0000000000007306 */ /* 0x008e240000201000 */
.L_x_10741:
[----:B------:R-:W-:Y:S05]  /*86b0*/  BSYNC B6 ;  /* 0x0000000000067941 */ /* 0x000fea0003800000 */
.L_x_10735:
        /* <DEDUP_REMOVED lines=17> */
.L_x_10765:
[----:B------:R-:W0:Y:S02]  /*87d0*/  F2I.S64.TRUNC R22, R22 ;  /* 0x0000001600167311 */ /* 0x000e24000020d900 */
[----:B0-----:R-:W-:-:S05]  /*87e0*/  IMAD.MOV.U32 R3, RZ, RZ, R22 ;  /* 0x000000ffff037224 */ /* 0x001fca00078e0016 */
[----:B------:R0:W-:Y:S01]  /*87f0*/  STG.E.U8 [R16.64], R3 ;  /* 0x0000000310007986 */ /* 0x0001e2000c101124 */
[----:B------:R-:W-:Y:S05]  /*8800*/  BRA `(.L_x_10767) ;  /* 0x00000d3000007947 */ /* 0x000fea0003800000 */
.L_x_10764:
        /* <DEDUP_REMOVED lines=9> */
.L_x_10769:
[----:B------:R-:W0:Y:S02]  /*88a0*/  F2I.FTZ.TRUNC.NTZ R3, R22 ;  /* 0x0000001600037305 */ /* 0x000e24000021f100 */
[----:B0-----:R0:W-:Y:S01]  /*88b0*/  STG.E [R16.64], R3 ;  /* 0x0000000310007986 */ /* 0x0011e2000c101924 */
[----:B------:R-:W-:Y:S05]  /*88c0*/  BRA `(.L_x_10767) ;  /* 0x00000c7000007947 */ /* 0x000fea0003800000 */
.L_x_10768:
[----:B------:R-:W0:Y:S02]  /*88d0*/  F2I.FTZ.TRUNC.NTZ R3, R22 ;  /* 0x0000001600037305 */ /* 0x000e24000021f100 */
[----:B0-----:R0:W-:Y:S01]  /*88e0*/  STG.E.U16 [R16.64], R3 ;  /* 0x0000000310007986 */ /* 0x0011e2000c101524 */
[----:B------:R-:W-:Y:S05]  /*88f0*/  BRA `(.L_x_10767) ;  /* 0x00000c4000007947 */ /* 0x000fea0003800000 */
.L_x_10763:
        /* <DEDUP_REMOVED lines=8> */
.L_x_10771:
[----:B------:R-:W-:-:S05]  /*8980*/  F2FP.PACK_AB R22, RZ, R22 ;  /* 0x00000016ff16723e */ /* 0x000fca00000000ff */
[----:B------:R0:W-:Y:S01]  /*8990*/  STG.E.U16 [R16.64], R22 ;  /* 0x0000001610007986 */ /* 0x0001e2000c101524 */
[----:B------:R-:W-:Y:S05]  /*89a0*/  BRA `(.L_x_10767) ;  /* 0x00000b9000007947 */ /* 0x000fea0003800000 */
.L_x_10770:
        /* <DEDUP_REMOVED lines=9> */
.L_x_10773:
[----:B------:R-:W-:-:S04]  /*8a40*/  F2FP.PACK_AB R3, RZ, R22 ;  /* 0x00000016ff03723e */ /* 0x000fc800000000ff */
[----:B------:R-:W-:-:S05]  /*8a50*/  PRMT R3, R3, 0x5410, RZ ;  /* 0x0000541003037816 */ /* 0x000fca00000000ff */
[----:B------:R0:W-:Y:S01]  /*8a60*/  STG.E [R16.64], R3 ;  /* 0x0000000310007986 */ /* 0x0001e2000c101924 */
[----:B------:R-:W-:Y:S05]  /*8a70*/  BRA `(.L_x_10767) ;  /* 0x00000ac000007947 */ /* 0x000fea0003800000 */
.L_x_10772:
[----:B------:R-:W-:-:S06]  /*8a80*/  FMUL.FTZ R2, R22, 1 ;  /* 0x3f80000016027820 */ /* 0x000fcc0000410000 */
[----:B------:R-:W0:Y:S02]  /*8a90*/  F2F.F64.F32 R2, R2 ;  /* 0x0000000200027310 */ /* 0x000e240000201800 */
[----:B0-----:R0:W-:Y:S01]  /*8aa0*/  STG.E.64 [R16.64], R2 ;  /* 0x0000000210007986 */ /* 0x0011e2000c101b24 */
[----:B------:R-:W-:Y:S05]  /*8ab0*/  BRA `(.L_x_10767) ;  /* 0x00000a8000007947 */ /* 0x000fea0003800000 */
.L_x_10762:
        /* <DEDUP_REMOVED lines=12> */
.L_x_10776:
[----:B------:R-:W-:Y:S01]  /*8b80*/  FMUL.FTZ R4, R22, 1 ;  /* 0x3f80000016047820 */ /* 0x000fe20000410000 */
[----:B------:R-:W-:-:S05]  /*8b90*/  CS2R R6, SRZ ;  /* 0x0000000000067805 */ /* 0x000fca000001ff00 */
[----:B------:R-:W0:Y:S02]  /*8ba0*/  F2F.F64.F32 R4, R4 ;  /* 0x0000000400047310 */ /* 0x000e240000201800 */
[----:B0-----:R0:W-:Y:S01]  /*8bb0*/  STG.E.128 [R16.64], R4 ;  /* 0x0000000410007986 */ /* 0x0011e2000c101d24 */
[----:B------:R-:W-:Y:S05]  /*8bc0*/  BRA `(.L_x_10767) ;  /* 0x0000097000007947 */ /* 0x000fea0003800000 */
.L_x_10775:
        /* <DEDUP_REMOVED lines=20> */
.L_x_10780:
[----:B------:R-:W-:Y:S05]  /*8d10*/  BSYNC B0 ;  /* 0x0000000000007941 */ /* 0x000fea0003800000 */
.L_x_10779:
[----:B------:R-:W-:-:S05]  /*8d20*/  LOP3.LUT R5, R0, R5, RZ, 0xfc, !PT ;  /* 0x0000000500057212 */ /* 0x000fca00078efcff */
[----:B------:R0:W-:Y:S01]  /*8d30*/  STG.E.U8 [R16.64], R5 ;  /* 0x0000000510007986 */ /* 0x0001e2000c101124 */
[----:B------:R-:W-:Y:S05]  /*8d40*/  BRA `(.L_x_10767) ;  /* 0x000007f000007947 */ /* 0x000fea0003800000 */
.L_x_10778:
        /* <DEDUP_REMOVED lines=12> */
.L_x_10782:
[----:B------:R-:W-:Y:S01]  /*8e10*/  IMAD.MOV.U32 R0, RZ, RZ, 0x7f ;  /* 0x0000007fff007424 */ /* 0x000fe200078e00ff */
[----:B------:R-:W-:-:S04]  /*8e20*/  ISETP.GT.U32.AND P0, PT, R2, 0x7f800000, PT ;  /* 0x7f8000000200780c */ /* 0x000fc80003f04070 */
[----:B------:R-:W-:-:S04]  /*8e30*/  SEL R0, R0, 0x7c, P0 ;  /* 0x0000007c00007807 */ /* 0x000fc80000000000 */
.L_x_10783:
[----:B------:R-:W-:Y:S05]  /*8e40*/  BSYNC B0 ;  /* 0x0000000000007941 */ /* 0x000fea0003800000 */
.L_x_10781:
[----:B------:R-:W-:-:S04]  /*8e50*/  LOP3.LUT R22, R22, 0x80000000, RZ, 0xc0, !PT ;  /* 0x8000000016167812 */ /* 0x000fc800078ec0ff */
[----:B------:R-:W-:-:S04]  /*8e60*/  SHF.R.U32.HI R3, RZ, 0x18, R22 ;  /* 0x00000018ff037819 */ /* 0x000fc80000011616 */
[----:B------:R-:W-:-:S05]  /*8e70*/  LOP3.LUT R3, R0, R3, RZ, 0xfc, !PT ;  /* 0x0000000300037212 */ /* 0x000fca00078efcff */
[----:B------:R0:W-:Y:S01]  /*8e80*/  STG.E.U8 [R16.64], R3 ;  /* 0x0000000310007986 */ /* 0x0001e2000c101124 */
[----:B------:R-:W-:Y:S05]  /*8e90*/  BRA `(.L_x_10767) ;  /* 0x000006a000007947 */ /* 0x000fea0003800000 */
.L_x_10777:
[----:B------:R-:W-:-:S05]  /*8ea0*/  F2FP.BF16.PACK_AB R22, RZ, R22 ;  /* 0x00000016ff16723e */ /* 0x000fca00000010ff */
[----:B------:R0:W-:Y:S01]  /*8eb0*/  STG.E.U16 [R16.64], R22 ;  /* 0x0000001610007986 */ /* 0x0001e2000c101524 */
[----:B------:R-:W-:Y:S05]  /*8ec0*/  BRA `(.L_x_10767) ;  /* 0x0000067000007947 */ /* 0x000fea0003800000 */
.L_x_10774:
        /* <DEDUP_REMOVED lines=11> */
.L_x_10786:
        /* <DEDUP_REMOVED lines=16> */
.L_x_10789:
[----:B------:R-:W-:-:S04]  /*9080*/  LOP3.LUT R22, R22, 0x80000000, RZ, 0xc0, !PT ;  /* 0x8000000016167812 */ /* 0x000fc800078ec0ff */
[----:B------:R-:W-:-:S04]  /*9090*/  SHF.R.U32.HI R3, RZ, 0x18, R22 ;  /* 0x00000018ff037819 */ /* 0x000fc80000011616 */
[----:B------:R-:W-:-:S04]  /*90a0*/  LOP3.LUT R0, R0, R3, RZ, 0xfc, !PT ;  /* 0x0000000300007212 */ /* 0x000fc800078efcff */
[----:B------:R-:W-:Y:S02]  /*90b0*/  PRMT R8, R0, 0x7610, R8 ;  /* 0x0000761000087816 */ /* 0x000fe40000000008 */
.L_x_10788:
[----:B------:R-:W-:Y:S05]  /*90c0*/  BSYNC B0 ;  /* 0x0000000000007941 */ /* 0x000fea0003800000 */
.L_x_10787:
[----:B------:R0:W-:Y:S01]  /*90d0*/  STG.E.U8 [R16.64], R8 ;  /* 0x0000000810007986 */ /* 0x0001e2000c101124 */
[----:B------:R-:W-:Y:S05]  /*90e0*/  BRA `(.L_x_10767) ;  /* 0x0000045000007947 */ /* 0x000fea0003800000 */
.L_x_10785:
        /* <DEDUP_REMOVED lines=16> */
.L_x_10792:
[----:B------:R-:W-:-:S04]  /*91f0*/  LOP3.LUT R22, R22, 0x80000000, RZ, 0xc0, !PT ;  /* 0x8000000016167812 */ /* 0x000fc800078ec0ff */
[----:B------:R-:W-:-:S04]  /*9200*/  SHF.R.U32.HI R3, RZ, 0x18, R22 ;  /* 0x00000018ff037819 */ /* 0x000fc80000011616 */
[----:B------:R-:W-:-:S04]  /*9210*/  LOP3.LUT R0, R0, R3, RZ, 0xfc, !PT ;  /* 0x0000000300007212 */ /* 0x000fc800078efcff */
[----:B------:R-:W-:Y:S02]  /*9220*/  PRMT R8, R0, 0x7610, R8 ;  /* 0x0000761000087816 */ /* 0x000fe40000000008 */
.L_x_10791:
[----:B------:R-:W-:Y:S05]  /*9230*/  BSYNC B0 ;  /* 0x0000000000007941 */ /* 0x000fea0003800000 */
.L_x_10790:
[----:B------:R0:W-:Y:S01]  /*9240*/  STG.E.U8 [R16.64], R8 ;  /* 0x0000000810007986 */ /* 0x0001e2000c101124 */
[----:B------:R-:W-:Y:S05]  /*9250*/  BRA `(.L_x_10767) ;  /* 0x000002e000007947 */ /* 0x000fea0003800000 */
.L_x_10784:
        /* <DEDUP_REMOVED lines=21> */
.L_x_10766:
        /* <DEDUP_REMOVED lines=20> */
.L_x_10794:
[----:B------:R-:W0:Y:S02]  /*94f0*/  F2I.U64.TRUNC R22, R22 ;  /* 0x0000001600167311 */ /* 0x000e24000020d800 */
[----:B0-----:R0:W-:Y:S01]  /*9500*/  STG.E.64 [R16.64], R22 ;  /* 0x0000001610007986 */ /* 0x0011e2000c101b24 */
[----:B------:R-:W-:Y:S05]  /*9510*/  BRA `(.L_x_10767) ;  /* 0x0000002000007947 */ /* 0x000fea0003800000 */
.L_x_10793:
[----:B------:R-:W0:Y:S02]  /*9520*/  F2I.FTZ.U32.TRUNC.NTZ R3, R22 ;  /* 0x0000001600037305 */ /* 0x000e24000021f000 */
[----:B0-----:R0:W-:Y:S02]  /*9530*/  STG.E [R16.64], R3 ;  /* 0x0000000310007986 */ /* 0x0011e4000c101924 */
.L_x_10767:
[----:B------:R-:W-:-:S04]  /*9540*/  IADD3 R25, R25, 0x80, RZ ;  /* 0x0000008019197810 */ /* 0x000fc80007ffe0ff */
[----:B------:R-:W-:-:S13]  /*9550*/  ISETP.GE.AND P0, PT, R25, c[0x0][0x160], PT ;  /* 0x0000580019007a0c */ /* 0x000fda0003f06270 */
[----:B------:R-:W-:Y:S05]  /*9560*/  @P0 BRA `(.L_x_10679) ;  /* 0x00004a4000000947 */ /* 0x000fea0003800000 */
[----:B------:R-:W-:Y:S01]  /*9570*/  ISETP.NE.AND P0, PT, RZ, c[0x0][0x168], PT ;  /* 0x00005a00ff007a0c */ /* 0x000fe20003f05270 */
[----:B------:R-:W-:Y:S02]  /*9580*/  IMAD.MOV.U32 R18, RZ, RZ, RZ ;  /* 0x000000ffff127224 */ /* 0x000fe400078e00ff */
[----:B0-----:R-:W-:Y:S02]  /*9590*/  IMAD.MOV.U32 R22, RZ, RZ, RZ ;  /* 0x000000ffff167224 */ /* 0x001fe400078e00ff */
        /* <DEDUP_REMOVED lines=278> */
.L_x_10795:
        /* <DEDUP_REMOVED lines=20> */
.L_x_10800:
[----:B------:R-:W2:Y:S02]  /*a840*/  LDG.E.U8 R2, [R2.64] ;  /* 0x0000002402027981 */ /* 0x000ea4000c1e1100 */
[----:B--2---:R0:W1:Y:S01]  /*a850*/  I2F.U16 R19, R2 ;  /* 0x0000000200137306 */ /* 0x0040620000101000 */
[----:B------:R-:W-:Y:S05]  /*a860*/  BRA `(.L_x_10802) ;  /* 0x00000ca000007947 */ /* 0x000fea0003800000 */
.L_x_10799:
        /* <DEDUP_REMOVED lines=9> */
.L_x_10804:
[----:B------:R-:W2:Y:S02]  /*a900*/  LDG.E R2, [R2.64] ;  /* 0x0000002402027981 */ /* 0x000ea4000c1e1900 */
[----:B--2---:R0:W1:Y:S01]  /*a910*/  I2F R19, R2 ;  /* 0x0000000200137306 */ /* 0x0040620000201400 */
[----:B------:R-:W-:Y:S05]  /*a920*/  BRA `(.L_x_10802) ;  /* 0x00000be000007947 */ /* 0x000fea0003800000 */
.L_x_10803:
[----:B------:R-:W2:Y:S02]  /*a930*/  LDG.E.U16 R2, [R2.64] ;  /* 0x0000002402027981 */ /* 0x000ea4000c1e1500 */
[----:B--2---:R0:W1:Y:S01]  /*a940*/  I2F.S16 R19, R2 ;  /* 0x0000000200137306 */ /* 0x0040620000101400 */
[----:B------:R-:W-:Y:S05]  /*a950*/  BRA `(.L_x_10802) ;  /* 0x00000bb000007947 */ /* 0x000fea0003800000 */
.L_x_10798:
        /* <DEDUP_REMOVED lines=8> */
.L_x_10806:
[----:B------:R-:W2:Y:S02]  /*a9e0*/  LDG.E.U16 R2, [R2.64] ;  /* 0x0000002402027981 */ /* 0x000ea4000c1e1500 */
[----:B--2---:R-:W-:Y:S01]  /*a9f0*/  HADD2.F32 R19, -RZ, R2.H0_H0 ;  /* 0x20000002ff137230 */ /* 0x004fe20000004100 */
[----:B------:R-:W-:Y:S05]  /*aa00*/  BRA `(.L_x_10802) ;  /* 0x00000b0000007947 */ /* 0x000fea0003800000 */
.L_x_10805:
        /* <DEDUP_REMOVED lines=8> */
.L_x_10808:
[----:B------:R-:W2:Y:S02]  /*aa90*/  LDG.E.U16 R2, [R2.64] ;  /* 0x0000002402027981 */ /* 0x000ea4000c1e1500 */
[----:B--2---:R-:W-:Y:S01]  /*aaa0*/  HADD2.F32 R19, -RZ, R2.H0_H0 ;  /* 0x20000002ff137230 */ /* 0x004fe20000004100 */
[----:B------:R-:W-:Y:S05]  /*aab0*/  BRA `(.L_x_10802) ;  /* 0x00000a5000007947 */ /* 0x000fea0003800000 */
.L_x_10807:
[----:B------:R-:W2:Y:S02]  /*aac0*/  LDG.E.64 R2, [R2.64] ;  /* 0x0000002402027981 */ /* 0x000ea4000c1e1b00 */
[----:B--2---:R-:W0:Y:S01]  /*aad0*/  F2F.F32.F64 R19, R2 ;  /* 0x0000000200137310 */ /* 0x004e220000301000 */
[----:B------:R-:W0:-:S14]  /*aae0*/  DSETP.GEU.AND P0, PT, |R2|, c[0x2][0x0], PT ;  /* 0x008000000200762a */ /* 0x000e1c0003f0e200 */
[----:B0-----:R-:W-:Y:S01]  /*aaf0*/  @!P0 FMUL R19, R19, 1.175494350822287508e-38 ;  /* 0x0080000013138820 */ /* 0x001fe20000400000 */
[----:B------:R-:W-:Y:S05]  /*ab00*/  BRA `(.L_x_10802) ;  /* 0x00000a0000007947 */ /* 0x000fea0003800000 */
.L_x_10797:
        /* <DEDUP_REMOVED lines=12> */
.L_x_10811:
[----:B------:R-:W2:Y:S02]  /*abd0*/  LDG.E.64 R2, [R2.64] ;  /* 0x0000002402027981 */ /* 0x000ea4000c1e1b00 */
[----:B--2---:R-:W0:Y:S01]  /*abe0*/  F2F.F32.F64 R19, R2 ;  /* 0x0000000200137310 */ /* 0x004e220000301000 */
[----:B------:R-:W0:-:S14]  /*abf0*/  DSETP.GEU.AND P0, PT, |R2|, c[0x2][0x0], PT ;  /* 0x008000000200762a */ /* 0x000e1c0003f0e200 */
[----:B0-----:R-:W-:Y:S01]  /*ac00*/  @!P0 FMUL R19, R19, 1.175494350822287508e-38 ;  /* 0x0080000013138820 */ /* 0x001fe20000400000 */
[----:B------:R-:W-:Y:S05]  /*ac10*/  BRA `(.L_x_10802) ;  /* 0x000008f000007947 */ /* 0x000fea0003800000 */
.L_x_10810:
        /* <DEDUP_REMOVED lines=26> */
.L_x_10813:
        /* <DEDUP_REMOVED lines=13> */
.L_x_10812:
[----:B------:R-:W2:Y:S02]  /*ae90*/  LDG.E.U16 R2, [R2.64] ;  /* 0x0000002402027981 */ /* 0x000ea4000c1e1500 */
[----:B--2---:R-:W-:Y:S01]  /*aea0*/  PRMT R19, RZ, 0x5410, R2 ;  /* 0x00005410ff137816 */ /* 0x004fe20000000002 */
[----:B------:R-:W-:Y:S05]  /*aeb0*/  BRA `(.L_x_10802) ;  /* 0x0000065000007947 */ /* 0x000fea0003800000 */
.L_x_10809:
        /* <DEDUP_REMOVED lines=11> */
.L_x_10816:
        /* <DEDUP_REMOVED lines=20> */
.L_x_10818:
[----:B------:R-:W-:Y:S05]  /*b0b0*/  BSYNC B0 ;  /* 0x0000000000007941 */ /* 0x000fea0003800000 */
.L_x_10817:
[----:B------:R-:W-:Y:S01]  /*b0c0*/  IMAD.SHL.U32 R2, R2, 0x100000, RZ ;  /* 0x0010000002027824 */ /* 0x000fe200078e00ff */
[----:B------:R-:W-:-:S04]  /*b0d0*/  LEA R0, R0, 0x3b800000, 0x17 ;  /* 0x3b80000000007811 */ /* 0x000fc800078eb8ff */
[----:B------:R-:W-:Y:S01]  /*b0e0*/  LOP3.LUT R19, R0, R2, R19, 0xfe, !PT ;  /* 0x0000000200137212 */ /* 0x000fe200078efe13 */
[----:B------:R-:W-:Y:S05]  /*b0f0*/  BRA `(.L_x_10802) ;  /* 0x0000041000007947 */ /* 0x000fea0003800000 */
.L_x_10815:
        /* <DEDUP_REMOVED lines=20> */
.L_x_10820:
[----:B------:R-:W-:Y:S05]  /*b240*/  BSYNC B0 ;  /* 0x0000000000007941 */ /* 0x000fea0003800000 */
.L_x_10819:
[----:B------:R-:W-:Y:S01]  /*b250*/  IMAD.SHL.U32 R2, R2, 0x200000, RZ ;  /* 0x0020000002027824 */ /* 0x000fe200078e00ff */
[----:B------:R-:W-:-:S04]  /*b260*/  LEA R0, R0, 0x37800000, 0x17 ;  /* 0x3780000000007811 */ /* 0x000fc800078eb8ff */
[----:B------:R-:W-:Y:S01]  /*b270*/  LOP3.LUT R19, R0, R2, R19, 0xfe, !PT ;  /* 0x0000000200137212 */ /* 0x000fe200078efe13 */
[----:B------:R-:W-:Y:S05]  /*b280*/  BRA `(.L_x_10802) ;  /* 0x0000028000007947 */ /* 0x000fea0003800000 */
.L_x_10814:
        /* <DEDUP_REMOVED lines=14> */
.L_x_10801:
        /* <DEDUP_REMOVED lines=21> */
.L_x_10822:
[----:B------:R-:W2:Y:S02]  /*b4c0*/  LDG.E.64 R2, [R2.64] ;  /* 0x0000002402027981 */ /* 0x000ea4000c1e1b00 */
[----:B--2---:R0:W1:Y:S01]  /*b4d0*/  I2F.U64 R19, R2 ;  /* 0x0000000200137312 */ /* 0x0040620000301000 */
[----:B------:R-:W-:Y:S05]  /*b4e0*/  BRA `(.L_x_10802) ;  /* 0x0000002000007947 */ /* 0x000fea0003800000 */
.L_x_10821:
[----:B------:R-:W2:Y:S02]  /*b4f0*/  LDG.E R2, [R2.64] ;  /* 0x0000002402027981 */ /* 0x000ea4000c1e1900 */
[----:B--2---:R0:W1:Y:S02]  /*b500*/  I2F.U32 R19, R2 ;  /* 0x0000000200137306 */ /* 0x0040640000201000 */
.L_x_10802:
[----:B------:R-:W-:Y:S05]  /*b510*/  BSYNC B6 ;  /* 0x0000000000067941 */ /* 0x000fea0003800000 */
.L_x_10796:
        /* <DEDUP_REMOVED lines=18> */
.L_x_10827:
[----:B------:R-:W2:Y:S02]  /*b640*/  LDG.E.U8 R2, [R2.64] ;  /* 0x0000002402027981 */ /* 0x000ea4000c1e1100 */
[----:B--2---:R0:W2:Y:S01]  /*b650*/  I2F.U16 R22, R2 ;  /* 0x0000000200167306 */ /* 0x0040a20000101000 */
[----:B------:R-:W-:Y:S05]  /*b660*/  BRA `(.L_x_10829) ;  /* 0x00000ca000007947 */ /* 0x000fea0003800000 */
.L_x_10826:
        /* <DEDUP_REMOVED lines=9> */
.L_x_10831:
[----:B------:R-:W2:Y:S02]  /*b700*/  LDG.E R2, [R2.64] ;  /* 0x0000002402027981 */ /* 0x000ea4000c1e1900 */
[----:B--2---:R0:W2:Y:S01]  /*b710*/  I2F R22, R2 ;  /* 0x0000000200167306 */ /* 0x0040a20000201400 */
[----:B------:R-:W-:Y:S05]  /*b720*/  BRA `(.L_x_10829) ;  /* 0x00000be000007947 */ /* 0x000fea0003800000 */
.L_x_10830:
[----:B------:R-:W2:Y:S02]  /*b730*/  LDG.E.U16 R2, [R2.64] ;  /* 0x0000002402027981 */ /* 0x000ea4000c1e1500 */
[----:B--2---:R0:W2:Y:S01]  /*b740*/  I2F.S16 R22, R2 ;  /* 0x0000000200167306 */ /* 0x0040a20000101400 */
[----:B------:R-:W-:Y:S05]  /*b750*/  BRA `(.L_x_10829) ;  /* 0x00000bb000007947 */ /* 0x000fea0003800000 */
.L_x_10825:
        /* <DEDUP_REMOVED lines=8> */
.L_x_10833:
[----:B------:R-:W2:Y:S02]  /*b7e0*/  LDG.E.U16 R2, [R2.64] ;  /* 0x0000002402027981 */ /* 0x000ea4000c1e1500 */
[----:B--2---:R-:W-:Y:S01]  /*b7f0*/  HADD2.F32 R22, -RZ, R2.H0_H0 ;  /* 0x20000002ff167230 */ /* 0x004fe20000004100 */
[----:B------:R-:W-:Y:S05]  /*b800*/  BRA `(.L_x_10829) ;  /* 0x00000b0000007947 */ /* 0x000fea0003800000 */
.L_x_10832:
        /* <DEDUP_REMOVED lines=8> */
.L_x_10835:
[----:B------:R-:W2:Y:S02]  /*b890*/  LDG.E.U16 R2, [R2.64] ;  /* 0x0000002402027981 */ /* 0x000ea4000c1e1500 */
[----:B--2---:R-:W-:Y:S01]  /*b8a0*/  HADD2.F32 R22, -RZ, R2.H0_H0 ;  /* 0x20000002ff167230 */ /* 0x004fe20000004100 */
[----:B------:R-:W-:Y:S05]  /*b8b0*/  BRA `(.L_x_10829) ;  /* 0x00000a5000007947 */ /* 0x000fea0003800000 */
.L_x_10834:
[----:B------:R-:W2:Y:S02]  /*b8c0*/  LDG.E.64 R2, [R2.64] ;  /* 0x0000002402027981 */ /* 0x000ea4000c1e1b00 */
[----:B--2---:R-:W0:Y:S01]  /*b8d0*/  F2F.F32.F64 R22, R2 ;  /* 0x0000000200167310 */ /* 0x004e220000301000 */
[----:B------:R-:W0:-:S14]  /*b8e0*/  DSETP.GEU.AND P0, PT, |R2|, c[0x2][0x0], PT ;  /* 0x008000000200762a */ /* 0x000e1c0003f0e200 */
[----:B0-----:R-:W-:Y:S01]  /*b8f0*/  @!P0 FMUL R22, R22, 1.175494350822287508e-38 ;  /* 0x0080000016168820 */ /* 0x001fe20000400000 */
[----:B------:R-:W-:Y:S05]  /*b900*/  BRA `(.L_x_10829) ;  /* 0x00000a0000007947 */ /* 0x000fea0003800000 */
.L_x_10824:
        /* <DEDUP_REMOVED lines=12> */
.L_x_10838:
[----:B------:R-:W2:Y:S02]  /*b9d0*/  LDG.E.64 R2, [R2.64] ;  /* 0x0000002402027981 */ /* 0x000ea4000c1e1b00 */
[----:B--2---:R-:W0:Y:S01]  /*b9e0*/  F2F.F32.F64 R22, R2 ;  /* 0x0000000200167310 */ /* 0x004e220000301000 */
[----:B------:R-:W0:-:S14]  /*b9f0*/  DSETP.GEU.AND P0, PT, |R2|, c[0x2][0x0], PT ;  /* 0x008000000200762a */ /* 0x000e1c0003f0e200 */
[----:B0-----:R-:W-:Y:S01]  /*ba00*/  @!P0 FMUL R22, R22, 1.175494350822287508e-38 ;  /* 0x0080000016168820 */ /* 0x001fe20000400000 */
[----:B------:R-:W-:Y:S05]  /*ba10*/  BRA `(.L_x_10829) ;  /* 0x000008f000007947 */ /* 0x000fea0003800000 */
.L_x_10837:
        /* <DEDUP_REMOVED lines=26> */
.L_x_10840:
        /* <DEDUP_REMOVED lines=13> */
.L_x_10839:
[----:B------:R-:W2:Y:S02]  /*bc90*/  LDG.E.U16 R2, [R2.64] ;  /* 0x0000002402027981 */ /* 0x000ea4000c1e1500 */
[----:B--2---:R-:W-:Y:S01]  /*bca0*/  PRMT R22, RZ, 0x5410, R2 ;  /* 0x00005410ff167816 */ /* 0x004fe20000000002 */
[----:B------:R-:W-:Y:S05]  /*bcb0*/  BRA `(.L_x_10829) ;  /* 0x0000065000007947 */ /* 0x000fea0003800000 */
.L_x_10836:
        /* <DEDUP_REMOVED lines=11> */
.L_x_10843:
        /* <DEDUP_REMOVED lines=20> */
.L_x_10845:
[----:B------:R-:W-:Y:S05]  /*beb0*/  BSYNC B0 ;  /* 0x0000000000007941 */ /* 0x000fea0003800000 */
.L_x_10844:
[----:B------:R-:W-:Y:S01]  /*bec0*/  IMAD.SHL.U32 R2, R2, 0x100000, RZ ;  /* 0x0010000002027824 */ /* 0x000fe200078e00ff */
[----:B------:R-:W-:-:S04]  /*bed0*/  LEA R3, R0, 0x3b800000, 0x17 ;  /* 0x3b80000000037811 */ /* 0x000fc800078eb8ff */
[----:B------:R-:W-:Y:S01]  /*bee0*/  LOP3.LUT R22, R3, R2, R22, 0xfe, !PT ;  /* 0x0000000203167212 */ /* 0x000fe200078efe16 */
[----:B------:R-:W-:Y:S05]  /*bef0*/  BRA `(.L_x_10829) ;  /* 0x0000041000007947 */ /* 0x000fea0003800000 */
.L_x_10842:
        /* <DEDUP_REMOVED lines=20> */
.L_x_10847:
[----:B------:R-:W-:Y:S05]  /*c040*/  BSYNC B0 ;  /* 0x0000000000007941 */ /* 0x000fea0003800000 */
.L_x_10846:
[----:B------:R-:W-:Y:S01]  /*c050*/  IMAD.SHL.U32 R2, R2, 0x200000, RZ ;  /* 0x0020000002027824 */ /* 0x000fe200078e00ff */
[----:B------:R-:W-:-:S04]  /*c060*/  LEA R3, R0, 0x37800000, 0x17 ;  /* 0x3780000000037811 */ /* 0x000fc800078eb8ff */
[----:B------:R-:W-:Y:S01]  /*c070*/  LOP3.LUT R22, R3, R2, R22, 0xfe, !PT ;  /* 0x0000000203167212 */ /* 0x000fe200078efe16 */
[----:B------:R-:W-:Y:S05]  /*c080*/  BRA `(.L_x_10829) ;  /* 0x0000028000007947 */ /* 0x000fea0003800000 */
.L_x_10841:
        /* <DEDUP_REMOVED lines=14> */
.L_x_10828:
        /* <DEDUP_REMOVED lines=21> */
.L_x_10849:
[----:B------:R-:W2:Y:S02]  /*c2c0*/  LDG.E.64 R22, [R2.64] ;  /* 0x0000002402167981 */ /* 0x000ea4000c1e1b00 */
[----:B--2---:R0:W2:Y:S01]  /*c2d0*/  I2F.U64 R22, R22 ;  /* 0x0000001600167312 */ /* 0x0040a20000301000 */
[----:B------:R-:W-:Y:S05]  /*c2e0*/  BRA `(.L_x_10829) ;  /* 0x0000002000007947 */ /* 0x000fea0003800000 */
.L_x_10848:
[----:B------:R-:W2:Y:S02]  /*c2f0*/  LDG.E R2, [R2.64] ;  /* 0x0000002402027981 */ /* 0x000ea4000c1e1900 */
[----:B--2---:R0:W2:Y:S02]  /*c300*/  I2F.U32 R22, R2 ;  /* 0x0000000200167306 */ /* 0x0040a40000201000 */
.L_x_10829:
[----:B------:R-:W-:Y:S05]  /*c310*/  BSYNC B6 ;  /* 0x0000000000067941 */ /* 0x000fea0003800000 */
.L_x_10823:
        /* <DEDUP_REMOVED lines=18> */
.L_x_10854:
[----:B------:R-:W3:Y:S02]  /*c440*/  LDG.E.U8 R0, [R2.64] ;  /* 0x0000002402007981 */ /* 0x000ee4000c1e1100 */
[----:B---3--:R-:W0:Y:S01]  /*c450*/  I2F.U16 R0, R0 ;  /* 0x0000000000007306 */ /* 0x008e220000101000 */
[----:B------:R-:W-:Y:S05]  /*c460*/  BRA `(.L_x_10856) ;  /* 0x00000ca000007947 */ /* 0x000fea0003800000 */
.L_x_10853:
        /* <DEDUP_REMOVED lines=9> */
.L_x_10858:
[----:B------:R-:W3:Y:S02]  /*c500*/  LDG.E R0, [R2.64] ;  /* 0x0000002402007981 */ /* 0x000ee4000c1e1900 */
[----:B---3--:R-:W0:Y:S01]  /*c510*/  I2F R0, R0 ;  /* 0x0000000000007306 */ /* 0x008e220000201400 */
[----:B------:R-:W-:Y:S05]  /*c520*/  BRA `(.L_x_10856) ;  /* 0x00000be000007947 */ /* 0x000fea0003800000 */
.L_x_10857:
[----:B------:R-:W3:Y:S02]  /*c530*/  LDG.E.U16 R0, [R2.64] ;  /* 0x0000002402007981 */ /* 0x000ee4000c1e1500 */
[----:B---3--:R-:W0:Y:S01]  /*c540*/  I2F.S16 R0, R0 ;  /* 0x0000000000007306 */ /* 0x008e220000101400 */
[----:B------:R-:W-:Y:S05]  /*c550*/  BRA `(.L_x_10856) ;  /* 0x00000bb000007947 */ /* 0x000fea0003800000 */
.L_x_10852:
        /* <DEDUP_REMOVED lines=8> */
.L_x_10860:
[----:B------:R-:W3:Y:S02]  /*c5e0*/  LDG.E.U16 R0, [R2.64] ;  /* 0x0000002402007981 */ /* 0x000ee4000c1e1500 */
[----:B---3--:R-:W-:Y:S01]  /*c5f0*/  HADD2.F32 R0, -RZ, R0.H0_H0 ;  /* 0x20000000ff007230 */ /* 0x008fe20000004100 */
[----:B------:R-:W-:Y:S05]  /*c600*/  BRA `(.L_x_10856) ;  /* 0x00000b0000007947 */ /* 0x000fea0003800000 */
.L_x_10859:
        /* <DEDUP_REMOVED lines=8> */
.L_x_10862:
[----:B------:R-:W3:Y:S02]  /*c690*/  LDG.E.U16 R0, [R2.64] ;  /* 0x0000002402007981 */ /* 0x000ee4000c1e1500 */
[----:B---3--:R-:W-:Y:S01]  /*c6a0*/  HADD2.F32 R0, -RZ, R0.H0_H0 ;  /* 0x20000000ff007230 */ /* 0x008fe20000004100 */
[----:B------:R-:W-:Y:S05]  /*c6b0*/  BRA `(.L_x_10856) ;  /* 0x00000a5000007947 */ /* 0x000fea0003800000 */
.L_x_10861:
[----:B------:R-:W3:Y:S02]  /*c6c0*/  LDG.E.64 R2, [R2.64] ;  /* 0x0000002402027981 */ /* 0x000ee4000c1e1b00 */
[----:B---3--:R-:W0:Y:S01]  /*c6d0*/  F2F.F32.F64 R0, R2 ;  /* 0x0000000200007310 */ /* 0x008e220000301000 */
[----:B------:R-:W0:-:S14]  /*c6e0*/  DSETP.GEU.AND P0, PT, |R2|, c[0x2][0x0], PT ;  /* 0x008000000200762a */ /* 0x000e1c0003f0e200 */
[----:B0-----:R-:W-:Y:S01]  /*c6f0*/  @!P0 FMUL R0, R0, 1.175494350822287508e-38 ;  /* 0x0080000000008820 */ /* 0x001fe20000400000 */
[----:B------:R-:W-:Y:S05]  /*c700*/  BRA `(.L_x_10856) ;  /* 0x00000a0000007947 */ /* 0x000fea0003800000 */
.L_x_10851:
        /* <DEDUP_REMOVED lines=12> */
.L_x_10865:
[----:B------:R-:W3:Y:S02]  /*c7d0*/  LDG.E.64 R2, [R2.64] ;  /* 0x0000002402027981 */ /* 0x000ee4000c1e1b00 */
[----:B---3--:R-:W0:Y:S01]  /*c7e0*/  F2F.F32.F64 R0, R2 ;  /* 0x0000000200007310 */ /* 0x008e220000301000 */
[----:B------:R-:W0:-:S14]  /*c7f0*/  DSETP.GEU.AND P0, PT, |R2|, c[0x2][0x0], PT ;  /* 0x008000000200762a */ /* 0x000e1c0003f0e200 */
[----:B0-----:R-:W-:Y:S01]  /*c800*/  @!P0 FMUL R0, R0, 1.175494350822287508e-38 ;  /* 0x0080000000008820 */ /* 0x001fe20000400000 */
[----:B------:R-:W-:Y:S05]  /*c810*/  BRA `(.L_x_10856) ;  /* 0x000008f000007947 */ /* 0x000fea0003800000 */
.L_x_10864:
        /* <DEDUP_REMOVED lines=26> */
.L_x_10867:
        /* <DEDUP_REMOVED lines=13> */
.L_x_10866:
[----:B------:R-:W3:Y:S02]  /*ca90*/  LDG.E.U16 R0, [R2.64] ;  /* 0x0000002402007981 */ /* 0x000ee4000c1e1500 */
[----:B---3--:R-:W-:Y:S01]  /*caa0*/  PRMT R0, RZ, 0x5410, R0 ;  /* 0x00005410ff007816 */ /* 0x008fe20000000000 */
[----:B------:R-:W-:Y:S05]  /*cab0*/  BRA `(.L_x_10856) ;  /* 0x0000065000007947 */ /* 0x000fea0003800000 */
.L_x_10863:
        /* <DEDUP_REMOVED lines=11> */
.L_x_10870:
        /* <DEDUP_REMOVED lines=20> */
.L_x_10872:
[----:B------:R-:W-:Y:S05]  /*ccb0*/  BSYNC B0 ;  /* 0x0000000000007941 */ /* 0x000fea0003800000 */
.L_x_10871:
[----:B------:R-:W-:Y:S01]  /*ccc0*/  LEA R3, R0, 0x3b800000, 0x17 ;  /* 0x3b80000000037811 */ /* 0x000fe200078eb8ff */
[----:B------:R-:W-:-:S05]  /*ccd0*/  IMAD.SHL.U32 R0, R2, 0x100000, RZ ;  /* 0x0010000002007824 */ /* 0x000fca00078e00ff */
[----:B------:R-:W-:Y:S01]  /*cce0*/  LOP3.LUT R0, R3, R0, R4, 0xfe, !PT ;  /* 0x0000000003007212 */ /* 0x000fe200078efe04 */
[----:B------:R-:W-:Y:S05]  /*ccf0*/  BRA `(.L_x_10856) ;  /* 0x0000041000007947 */ /* 0x000fea0003800000 */
.L_x_10869:
        /* <DEDUP_REMOVED lines=20> */
.L_x_10874:
[----:B------:R-:W-:Y:S05]  /*ce40*/  BSYNC B0 ;  /* 0x0000000000007941 */ /* 0x000fea0003800000 */
.L_x_10873:
[----:B------:R-:W-:Y:S01]  /*ce50*/  LEA R3, R0, 0x37800000, 0x17 ;  /* 0x3780000000037811 */ /* 0x000fe200078eb8ff */
[----:B------:R-:W-:-:S05]  /*ce60*/  IMAD.SHL.U32 R0, R2, 0x200000, RZ ;  /* 0x0020000002007824 */ /* 0x000fca00078e00ff */
[----:B------:R-:W-:Y:S01]  /*ce70*/  LOP3.LUT R0, R3, R0, R4, 0xfe, !PT ;  /* 0x0000000003007212 */ /* 0x000fe200078efe04 */
[----:B------:R-:W-:Y:S05]  /*ce80*/  BRA `(.L_x_10856) ;  /* 0x0000028000007947 */ /* 0x000fea0003800000 */
.L_x_10868:
        /* <DEDUP_REMOVED lines=14> */
.L_x_10855:
        /* <DEDUP_REMOVED lines=21> */
.L_x_10876:
[----:B------:R-:W3:Y:S02]  /*d0c0*/  LDG.E.64 R2, [R2.64] ;  /* 0x0000002402027981 */ /* 0x000ee4000c1e1b00 */
[----:B---3--:R0:W3:Y:S01]  /*d0d0*/  I2F.U64 R0, R2 ;  /* 0x0000000200007312 */ /* 0x0080e20000301000 */
[----:B------:R-:W-:Y:S05]  /*d0e0*/  BRA `(.L_x_10856) ;  /* 0x0000002000007947 */ /* 0x000fea0003800000 */
.L_x_10875:
[----:B------:R-:W3:Y:S02]  /*d0f0*/  LDG.E R0, [R2.64] ;  /* 0x0000002402007981 */ /* 0x000ee4000c1e1900 */
[----:B---3--:R-:W0:Y:S02]  /*d100*/  I2F.U32 R0, R0 ;  /* 0x0000000000007306 */ /* 0x008e240000201000 */
.L_x_10856:
[----:B------:R-:W-:Y:S05]  /*d110*/  BSYNC B6 ;  /* 0x0000000000067941 */ /* 0x000fea0003800000 */
.L_x_10850:
        /* <DEDUP_REMOVED lines=17> */
.L_x_10880:
[----:B------:R-:W0:Y:S02]  /*d230*/  F2I.S64.TRUNC R22, R22 ;  /* 0x0000001600167311 */ /* 0x000e24000020d900 */
[----:B0-----:R-:W-:-:S05]  /*d240*/  IMAD.MOV.U32 R3, RZ, RZ, R22 ;  /* 0x000000ffff037224 */ /* 0x001fca00078e0016 */
[----:B------:R0:W-:Y:S01]  /*d250*/  STG.E.U8 [R16.64], R3 ;  /* 0x0000000310007986 */ /* 0x0001e2000c101124 */
[----:B------:R-:W-:Y:S05]  /*d260*/  BRA `(.L_x_10882) ;  /* 0x00000d3000007947 */ /* 0x000fea0003800000 */
.L_x_10879:
        /* <DEDUP_REMOVED lines=9> */
.L_x_10884:
[----:B------:R-:W0:Y:S02]  /*d300*/  F2I.FTZ.TRUNC.NTZ R3, R22 ;  /* 0x0000001600037305 */ /* 0x000e24000021f100 */
[----:B0-----:R0:W-:Y:S01]  /*d310*/  STG.E [R16.64], R3 ;  /* 0x0000000310007986 */ /* 0x0011e2000c101924 */
[----:B------:R-:W-:Y:S05]  /*d320*/  BRA `(.L_x_10882) ;  /* 0x00000c7000007947 */ /* 0x000fea0003800000 */
.L_x_10883:
[----:B------:R-:W0:Y:S02]  /*d330*/  F2I.FTZ.TRUNC.NTZ R3, R22 ;  /* 0x0000001600037305 */ /* 0x000e24000021f100 */
[----:B0-----:R0:W-:Y:S01]  /*d340*/  STG.E.U16 [R16.64], R3 ;  /* 0x0000000310007986 */ /* 0x0011e2000c101524 */
[----:B------:R-:W-:Y:S05]  /*d350*/  BRA `(.L_x_10882) ;  /* 0x00000c4000007947 */ /* 0x000fea0003800000 */
.L_x_10878:
        /* <DEDUP_REMOVED lines=8> */
.L_x_10886:
[----:B------:R-:W-:-:S05]  /*d3e0*/  F2FP.PACK_AB R22, RZ, R22 ;  /* 0x00000016ff16723e */ /* 0x000fca00000000ff */
[----:B------:R0:W-:Y:S01]  /*d3f0*/  STG.E.U16 [R16.64], R22 ;  /* 0x0000001610007986 */ /* 0x0001e2000c101524 */
[----:B------:R-:W-:Y:S05]  /*d400*/  BRA `(.L_x_10882) ;  /* 0x00000b9000007947 */ /* 0x000fea0003800000 */
.L_x_10885:
        /* <DEDUP_REMOVED lines=9> */
.L_x_10888:
[----:B------:R-:W-:-:S04]  /*d4a0*/  F2FP.PACK_AB R3, RZ, R22 ;  /* 0x00000016ff03723e */ /* 0x000fc800000000ff */
[----:B------:R-:W-:-:S05]  /*d4b0*/  PRMT R3, R3, 0x5410, RZ ;  /* 0x0000541003037816 */ /* 0x000fca00000000ff */
[----:B------:R0:W-:Y:S01]  /*d4c0*/  STG.E [R16.64], R3 ;  /* 0x0000000310007986 */ /* 0x0001e2000c101924 */
[----:B------:R-:W-:Y:S05]  /*d4d0*/  BRA `(.L_x_10882) ;  /* 0x00000ac000007947 */ /* 0x000fea0003800000 */
.L_x_10887:
[----:B------:R-:W-:-:S06]  /*d4e0*/  FMUL.FTZ R2, R22, 1 ;  /* 0x3f80000016027820 */ /* 0x000fcc0000410000 */
[----:B------:R-:W0:Y:S02]  /*d4f0*/  F2F.F64.F32 R2, R2 ;  /* 0x0000000200027310 */ /* 0x000e240000201800 */
[----:B0-----:R0:W-:Y:S01]  /*d500*/  STG.E.64 [R16.64], R2 ;  /* 0x0000000210007986 */ /* 0x0011e2000c101b24 */
[----:B------:R-:W-:Y:S05]  /*d510*/  BRA `(.L_x_10882) ;  /* 0x00000a8000007947 */ /* 0x000fea0003800000 */
.L_x_10877:
        /* <DEDUP_REMOVED lines=12> */
.L_x_10891:
[----:B------:R-:W-:Y:S01]  /*d5e0*/  FMUL.FTZ R4, R22, 1 ;  /* 0x3f80000016047820 */ /* 0x000fe20000410000 */
[----:B------:R-:W-:-:S05]  /*d5f0*/  CS2R R6, SRZ ;  /* 0x0000000000067805 */ /* 0x000fca000001ff00 */
[----:B------:R-:W0:Y:S02]  /*d600*/  F2F.F64.F32 R4, R4 ;  /* 0x0000000400047310 */ /* 0x000e240000201800 */
[----:B0-----:R0:W-:Y:S01]  /*d610*/  STG.E.128 [R16.64], R4 ;  /* 0x0000000410007986 */ /* 0x0011e2000c101d24 */
[----:B------:R-:W-:Y:S05]  /*d620*/  BRA `(.L_x_10882) ;  /* 0x0000097000007947 */ /* 0x000fea0003800000 */
.L_x_10890:
        /* <DEDUP_REMOVED lines=20> */
.L_x_10895:
[----:B------:R-:W-:Y:S05]  /*d770*/  BSYNC B0 ;  /* 0x0000000000007941 */ /* 0x000fea0003800000 */
.L_x_10894:
[----:B------:R-:W-:-:S05]  /*d780*/  LOP3.LUT R5, R0, R5, RZ, 0xfc, !PT ;  /* 0x0000000500057212 */ /* 0x000fca00078efcff */
[----:B------:R0:W-:Y:S01]  /*d790*/  STG.E.U8 [R16.64], R5 ;  /* 0x0000000510007986 */ /* 0x0001e2000c101124 */
[----:B------:R-:W-:Y:S05]  /*d7a0*/  BRA `(.L_x_10882) ;  /* 0x000007f000007947 */ /* 0x000fea0003800000 */
.L_x_10893:
        /* <DEDUP_REMOVED lines=12> */
.L_x_10897:
[----:B------:R-:W-:Y:S01]  /*d870*/  IMAD.MOV.U32 R0, RZ, RZ, 0x7f ;  /* 0x0000007fff007424 */ /* 0x000fe200078e00ff */
[----:B------:R-:W-:-:S04]  /*d880*/  ISETP.GT.U32.AND P0, PT, R2, 0x7f800000, PT ;  /* 0x7f8000000200780c */ /* 0x000fc80003f04070 */
[----:B------:R-:W-:-:S04]  /*d890*/  SEL R0, R0, 0x7c, P0 ;  /* 0x0000007c00007807 */ /* 0x000fc80000000000 */
.L_x_10898:
[----:B------:R-:W-:Y:S05]  /*d8a0*/  BSYNC B0 ;  /* 0x0000000000007941 */ /* 0x000fea0003800000 */
.L_x_10896:
[----:B------:R-:W-:-:S04]  /*d8b0*/  LOP3.LUT R22, R22, 0x80000000, RZ, 0xc0, !PT ;  /* 0x8000000016167812 */ /* 0x000fc800078ec0ff */
[----:B------:R-:W-:-:S04]  /*d8c0*/  SHF.R.U32.HI R3, RZ, 0x18, R22 ;  /* 0x00000018ff037819 */ /* 0x000fc80000011616 */
[----:B------:R-:W-:-:S05]  /*d8d0*/  LOP3.LUT R3, R0, R3, RZ, 0xfc, !PT ;  /* 0x0000000300037212 */ /* 0x000fca00078efcff */
[----:B------:R0:W-:Y:S01]  /*d8e0*/  STG.E.U8 [R16.64], R3 ;  /* 0x0000000310007986 */ /* 0x0001e2000c101124 */
[----:B------:R-:W-:Y:S05]  /*d8f0*/  BRA `(.L_x_10882) ;  /* 0x000006a000007947 */ /* 0x000fea0003800000 */
.L_x_10892:
[----:B------:R-:W-:-:S05]  /*d900*/  F2FP.BF16.PACK_AB R22, RZ, R22 ;  /* 0x00000016ff16723e */ /* 0x000fca00000010ff */
[----:B------:R0:W-:Y:S01]  /*d910*/  STG.E.U16 [R16.64], R22 ;  /* 0x0000001610007986 */ /* 0x0001e2000c101524 */
[----:B------:R-:W-:Y:S05]  /*d920*/  BRA `(.L_x_10882) ;  /* 0x0000067000007947 */ /* 0x000fea0003800000 */
.L_x_10889:
        /* <DEDUP_REMOVED lines=11> */
.L_x_10901:
        /* <DEDUP_REMOVED lines=16> */
.L_x_10904:
[----:B------:R-:W-:-:S04]  /*dae0*/  LOP3.LUT R22, R22, 0x80000000, RZ, 0xc0, !PT ;  /* 0x8000000016167812 */ /* 0x000fc800078ec0ff */
[----:B------:R-:W-:-:S04]  /*daf0*/  SHF.R.U32.HI R3, RZ, 0x18, R22 ;  /* 0x00000018ff037819 */ /* 0x000fc80000011616 */
[----:B------:R-:W-:-:S04]  /*db00*/  LOP3.LUT R0, R0, R3, RZ, 0xfc, !PT ;  /* 0x0000000300007212 */ /* 0x000fc800078efcff */
[----:B------:R-:W-:Y:S02]  /*db10*/  PRMT R8, R0, 0x7610, R8 ;  /* 0x0000761000087816 */ /* 0x000fe40000000008 */
.L_x_10903:
[----:B------:R-:W-:Y:S05]  /*db20*/  BSYNC B0 ;  /* 0x0000000000007941 */ /* 0x000fea0003800000 */
.L_x_10902:
[----:B------:R0:W-:Y:S01]  /*db30*/  STG.E.U8 [R16.64], R8 ;  /* 0x0000000810007986 */ /* 0x0001e2000c101124 */
[----:B------:R-:W-:Y:S05]  /*db40*/  BRA `(.L_x_10882) ;  /* 0x0000045000007947 */ /* 0x000fea0003800000 */
.L_x_10900:
        /* <DEDUP_REMOVED lines=16> */
.L_x_10907:
[----:B------:R-:W-:-:S04]  /*dc50*/  LOP3.LUT R22, R22, 0x80000000, RZ, 0xc0, !PT ;  /* 0x8000000016167812 */ /* 0x000fc800078ec0ff */
[----:B------:R-:W-:-:S04]  /*dc60*/  SHF.R.U32.HI R3, RZ, 0x18, R22 ;  /* 0x00000018ff037819 */ /* 0x000fc80000011616 */
[----:B------:R-:W-:-:S04]  /*dc70*/  LOP3.LUT R0, R0, R3, RZ, 0xfc, !PT ;  /* 0x0000000300007212 */ /* 0x000fc800078efcff */
[----:B------:R-:W-:Y:S02]  /*dc80*/  PRMT R8, R0, 0x7610, R8 ;  /* 0x0000761000087816 */ /* 0x000fe40000000008 */
.L_x_10906:
[----:B------:R-:W-:Y:S05]  /*dc90*/  BSYNC B0 ;  /* 0x0000000000007941 */ /* 0x000fea0003800000 */
.L_x_10905:
[----:B------:R0:W-:Y:S01]  /*dca0*/  STG.E.U8 [R16.64], R8 ;  /* 0x0000000810007986 */ /* 0x0001e2000c101124 */
[----:B------:R-:W-:Y:S05]  /*dcb0*/  BRA `(.L_x_10882) ;  /* 0x000002e000007947 */ /* 0x000fea0003800000 */
.L_x_10899:
        /* <DEDUP_REMOVED lines=21> */
.L_x_10881:
        /* <DEDUP_REMOVED lines=20> */
.L_x_10909:
[----:B------:R-:W0:Y:S02]  /*df50*/  F2I.U64.TRUNC R22, R22 ;  /* 0x0000001600167311 */ /* 0x000e24000020d800 */
[----:B0-----:R0:W-:Y:S01]  /*df60*/  STG.E.64 [R16.64], R22 ;  /* 0x0000001610007986 */ /* 0x0011e2000c101b24 */
[----:B------:R-:W-:Y:S05]  /*df70*/  BRA `(.L_x_10882) ;  /* 0x0000002000007947 */ /* 0x000fea0003800000 */
.L_x_10908:
[----:B------:R-:W0:Y:S02]  /*df80*/  F2I.FTZ.U32.TRUNC.NTZ R3, R22 ;  /* 0x0000001600037305 */ /* 0x000e24000021f000 */
[----:B0-----:R0:W-:Y:S02]  /*df90*/  STG.E [R16.64], R3 ;  /* 0x0000000310007986 */ /* 0x0011e4000c101924 */
.L_x_10882:
[----:B------:R-:W-:Y:S02]  /*dfa0*/  IADD3 R25, R25, 0x80, RZ ;  /* 0x0000008019197810 */ /* 0x000fe40007ffe0ff */
.L_x_10679:
[----:B------:R-:W-:Y:S05]  /*dfb0*/  BSYNC B7 ;  /* 0x0000000000077941 */ /* 0x000fea0003800000 */
.L_x_10678:
[----:B------:R-:W-:-:S13]  /*dfc0*/  ISETP.GE.AND P0, PT, R25, c[0x0][0x160], PT ;  /* 0x0000580019007a0c */ /* 0x000fda0003f06270 */
[----:B------:R-:W-:Y:S05]  /*dfd0*/  @P0 EXIT ;  /* 0x000000000000094d */ /* 0x000fea0003800000 */
        /* <DEDUP_REMOVED lines=281> */
.L_x_10910:
        /* <DEDUP_REMOVED lines=20> */
.L_x_10915:
[----:B------:R-:W2:Y:S02]  /*f2b0*/  LDG.E.U8 R2, [R2.64] ;  /* 0x0000002402027981 */ /* 0x000ea4000c1e1100 */
[----:B--2---:R0:W1:Y:S01]  /*f2c0*/  I2F.U16 R19, R2 ;  /* 0x0000000200137306 */ /* 0x0040620000101000 */
[----:B------:R-:W-:Y:S05]  /*f2d0*/  BRA `(.L_x_10917) ;  /* 0x00000ca000007947 */ /* 0x000fea0003800000 */
.L_x_10914:
        /* <DEDUP_REMOVED lines=9> */
.L_x_10919:
[----:B------:R-:W2:Y:S02]  /*f370*/  LDG.E R2, [R2.64] ;  /* 0x0000002402027981 */ /* 0x000ea4000c1e1900 */
[----:B--2---:R0:W1:Y:S01]  /*f380*/  I2F R19, R2 ;  /* 0x0000000200137306 */ /* 0x0040620000201400 */
[----:B------:R-:W-:Y:S05]  /*f390*/  BRA `(.L_x_10917) ;  /* 0x00000be000007947 */ /* 0x000fea0003800000 */
.L_x_10918:
[----:B------:R-:W2:Y:S02]  /*f3a0*/  LDG.E.U16 R2, [R2.64] ;  /* 0x0000002402027981 */ /* 0x000ea4000c1e1500 */
[----:B--2---:R0:W1:Y:S01]  /*f3b0*/  I2F.S16 R19, R2 ;  /* 0x0000000200137306 */ /* 0x0040620000101400 */
[----:B------:R-:W-:Y:S05]  /*f3c0*/  BRA `(.L_x_10917) ;  /* 0x00000bb000007947 */ /* 0x000fea0003800000 */
.L_x_10913:
        /* <DEDUP_REMOVED lines=8> */
.L_x_10921:
[----:B------:R-:W2:Y:S02]  /*f450*/  LDG.E.U16 R2, [R2.64] ;  /* 0x0000002402027981 */ /* 0x000ea4000c1e1500 */
[----:B--2---:R-:W-:Y:S01]  /*f460*/  HADD2.F32 R19, -RZ, R2.H0_H0 ;  /* 0x20000002ff137230 */ /* 0x004fe20000004100 */
[----:B------:R-:W-:Y:S05]  /*f470*/  BRA `(.L_x_10917) ;  /* 0x00000b0000007947 */ /* 0x000fea0003800000 */
.L_x_10920:
        /* <DEDUP_REMOVED lines=8> */
.L_x_10923:
[----:B------:R-:W2:Y:S02]  /*f500*/  LDG.E.U16 R2, [R2.64] ;  /* 0x0000002402027981 */ /* 0x000ea4000c1e1500 */
[----:B--2---:R-:W-:Y:S01]  /*f510*/  HADD2.F32 R19, -RZ, R2.H0_H0 ;  /* 0x20000002ff137230 */ /* 0x004fe20000004100 */
[----:B------:R-:W-:Y:S05]  /*f520*/  BRA `(.L_x_10917) ;  /* 0x00000a5000007947 */ /* 0x000fea0003800000 */
.L_x_10922:
[----:B------:R-:W2:Y:S02]  /*f530*/  LDG.E.64 R2, [R2.64] ;  /* 0x0000002402027981 */ /* 0x000ea4000c1e1b00 */
[----:B--2---:R-:W0:Y:S01]  /*f540*/  F2F.F32.F64 R19, R2 ;  /* 0x0000000200137310 */ /* 0x004e220000301000 */
[----:B------:R-:W0:-:S14]  /*f550*/  DSETP.GEU.AND P0, PT, |R2|, c[0x2][0x0], PT ;  /* 0x008000000200762a */ /* 0x000e1c0003f0e200 */
[----:B0-----:R-:W-:Y:S01]  /*f560*/  @!P0 FMUL R19, R19, 1.175494350822287508e-38 ;  /* 0x0080000013138820 */ /* 0x001fe20000400000 */
[----:B------:R-:W-:Y:S05]  /*f570*/  BRA `(.L_x_10917) ;  /* 0x00000a0000007947 */ /* 0x000fea0003800000 */
.L_x_10912:
        /* <DEDUP_REMOVED lines=12> */
.L_x_10926:
[----:B------:R-:W2:Y:S02]  /*f640*/  LDG.E.64 R2, [R2.64] ;  /* 0x0000002402027981 */ /* 0x000ea4000c1e1b00 */
[----:B--2---:R-:W0:Y:S01]  /*f650*/  F2F.F32.F64 R19, R2 ;  /* 0x0000000200137310 */ /* 0x004e220000301000 */
[----:B------:R-:W0:-:S14]  /*f660*/  DSETP.GEU.AND P0, PT, |R2|, c[0x2][0x0], PT ;  /* 0x008000000200762a */ /* 0x000e1c0003f0e200 */
[----:B0-----:R-:W-:Y:S01]  /*f670*/  @!P0 FMUL R19, R19, 1.175494350822287508e-38 ;  /* 0x0080000013138820 */ /* 0x001fe20000400000 */
[----:B------:R-:W-:Y:S05]  /*f680*/  BRA `(.L_x_10917) ;  /* 0x000008f000007947 */ /* 0x000fea0003800000 */
.L_x_10925:
        /* <DEDUP_REMOVED lines=26> */
.L_x_10928:
        /* <DEDUP_REMOVED lines=13> */
.L_x_10927:
[----:B------:R-:W2:Y:S02]  /*f900*/  LDG.E.U16 R2, [R2.64] ;  /* 0x0000002402027981 */ /* 0x000ea4000c1e1500 */
[----:B--2---:R-:W-:Y:S01]  /*f910*/  PRMT R19, RZ, 0x5410, R2 ;  /* 0x00005410ff137816 */ /* 0x004fe20000000002 */
[----:B------:R-:W-:Y:S05]  /*f920*/  BRA `(.L_x_10917) ;  /* 0x0000065000007947 */ /* 0x000fea0003800000 */
.L_x_10924:
        /* <DEDUP_REMOVED lines=11> */
.L_x_10931:
        /* <DEDUP_REMOVED lines=20> */
.L_x_10933:
[----:B------:R-:W-:Y:S05]  /*fb20*/  BSYNC B0 ;  /* 0x0000000000007941 */ /* 0x000fea0003800000 */
.L_x_10932:
[----:B------:R-:W-:Y:S01]  /*fb30*/  IMAD.SHL.U32 R2, R2, 0x100000, RZ ;  /* 0x0010000002027824 */ /* 0x000fe200078e00ff */
[----:B------:R-:W-:-:S04]  /*fb40*/  LEA R0, R0, 0x3b800000, 0x17 ;  /* 0x3b80000000007811 */ /* 0x000fc800078eb8ff */
[----:B------:R-:W-:Y:S01]  /*fb50*/  LOP3.LUT R19, R0, R2, R19, 0xfe, !PT ;  /* 0x0000000200137212 */ /* 0x000fe200078efe13 */
[----:B------:R-:W-:Y:S05]  /*fb60*/  BRA `(.L_x_10917) ;  /* 0x0000041000007947 */ /* 0x000fea0003800000 */
.L_x_10930:
        /* <DEDUP_REMOVED lines=20> */
.L_x_10935:
[----:B------:R-:W-:Y:S05]  /*fcb0*/  BSYNC B0 ;  /* 0x0000000000007941 */ /* 0x000fea0003800000 */
.L_x_10934:
[----:B------:R-:W-:Y:S01]  /*fcc0*/  IMAD.SHL.U32 R2, R2, 0x200000, RZ ;  /* 0x0020000002027824 */ /* 0x000fe200078e00ff */
[----:B------:R-:W-:-:S04]  /*fcd0*/  LEA R0, R0, 0x37800000, 0x17 ;  /* 0x3780000000007811 */ /* 0x000fc800078eb8ff */
[----:B------:R-:W-:Y:S01]  /*fce0*/  LOP3.LUT R19, R0, R2, R19, 0xfe, !PT ;  /* 0x0000000200137212 */ /* 0x000fe200078efe13 */
[----:B------:R-:W-:Y:S05]  /*fcf0*/  BRA `(.L_x_10917) ;  /* 0x0000028000007947 */ /* 0x000fea0003800000 */
.L_x_10929:
        /* <DEDUP_REMOVED lines=14> */
.L_x_10916:
        /* <DEDUP_REMOVED lines=21> */
.L_x_10937:
[----:B------:R-:W2:Y:S02]  /*ff30*/  LDG.E.64 R2, [R2.64] ;  /* 0x0000002402027981 */ /* 0x000ea4000c1e1b00 */
[----:B--2---:R0:W1:Y:S01]  /*ff40*/  I2F.U64 R19, R2 ;  /* 0x0000000200137312 */ /* 0x0040620000301000 */
[----:B------:R-:W-:Y:S05]  /*ff50*/  BRA `(.L_x_10917) ;  /* 0x0000002000007947 */ /* 0x000fea0003800000 */
.L_x_10936:
[----:B------:R-:W2:Y:S02]  /*ff60*/  LDG.E R2, [R2.64] ;  /* 0x0000002402027981 */ /* 0x000ea4000c1e1900 */
[----:B--2---:R0:W1:Y:S02]  /*ff70*/  I2F.U32 R19, R2 ;  /* 0x0000000200137306 */ /* 0x0040640000201000 */
.L_x_10917:
[----:B------:R-:W-:Y:S05]  /*ff80*/  BSYNC B6 ;  /* 0x0000000000067941 */ /* 0x000fea0003800000 */
.L_x_10911:
        /* <DEDUP_REMOVED lines=18> */
.L_x_10942:
[----:B------:R-:W2:Y:S02]  /*100b0*/  LDG.E.U8 R2, [R2.64] ;  /* 0x0000002402027981 */ /* 0x000ea4000c1e1100 */
[----:B--2---:R0:W2:Y:S01]  /*100c0*/  I2F.U16 R22, R2 ;  /* 0x0000000200167306 */ /* 0x0040a20000101000 */
[----:B------:R-:W-:Y:S05]  /*100d0*/  BRA `(.L_x_10944) ;  /* 0x00000ca000007947 */ /* 0x000fea0003800000 */
.L_x_10941:
        /* <DEDUP_REMOVED lines=9> */
.L_x_10946:
[----:B------:R-:W2:Y:S02]  /*10170*/  LDG.E R2, [R2.64] ;  /* 0x0000002402027981 */ /* 0x000ea4000c1e1900 */
[----:B--2---:R0:W2:Y:S01]  /*10180*/  I2F R22, R2 ;  /* 0x0000000200167306 */ /* 0x0040a20000201400 */
[----:B------:R-:W-:Y:S05]  /*10190*/  BRA `(.L_x_10944) ;  /* 0x00000be000007947 */ /* 0x000fea0003800000 */
.L_x_10945:
[----:B------:R-:W2:Y:S02]  /*101a0*/  LDG.E.U16 R2, [R2.64] ;  /* 0x0000002402027981 */ /* 0x000ea4000c1e1500 */
[----:B--2---:R0:W2:Y:S01]  /*101b0*/  I2F.S16 R22, R2 ;  /* 0x0000000200167306 */ /* 0x0040a20000101400 */
[----:B------:R-:W-:Y:S05]  /*101c0*/  BRA `(.L_x_10944) ;  /* 0x00000bb000007947 */ /* 0x000fea0003800000 */
.L_x_10940:
        /* <DEDUP_REMOVED lines=8> */
.L_x_10948:
[----:B------:R-:W2:Y:S02]  /*10250*/  LDG.E.U16 R2, [R2.64] ;  /* 0x0000002402027981 */ /* 0x000ea4000c1e1500 */
[----:B--2---:R-:W-:Y:S01]  /*10260*/  HADD2.F32 R22, -RZ, R2.H0_H0 ;  /* 0x20000002ff167230 */ /* 0x004fe20000004100 */
[----:B------:R-:W-:Y:S05]  /*10270*/  BRA `(.L_x_10944) ;  /* 0x00000b0000007947 */ /* 0x000fea0003800000 */
.L_x_10947:
        /* <DEDUP_REMOVED lines=8> */
.L_x_10950:
[----:B------:R-:W2:Y:S02]  /*10300*/  LDG.E.U16 R2, [R2.64] ;  /* 0x0000002402027981 */ /* 0x000ea4000c1e1500 */
[----:B--2---:R-:W-:Y:S01]  /*10310*/  HADD2.F32 R22, -RZ, R2.H0_H0 ;  /* 0x20000002ff167230 */ /* 0x004fe20000004100 */
[----:B------:R-:W-:Y:S05]  /*10320*/  BRA `(.L_x_10944) ;  /* 0x00000a5000007947 */ /* 0x000fea0003800000 */
.L_x_10949:
[----:B------:R-:W2:Y:S02]  /*10330*/  LDG.E.64 R2, [R2.64] ;  /* 0x0000002402027981 */ /* 0x000ea4000c1e1b00 */
[----:B--2---:R-:W0:Y:S01]  /*10340*/  F2F.F32.F64 R22, R2 ;  /* 0x0000000200167310 */ /* 0x004e220000301000 */
[----:B------:R-:W0:-:S14]  /*10350*/  DSETP.GEU.AND P0, PT, |R2|, c[0x2][0x0], PT ;  /* 0x008000000200762a */ /* 0x000e1c0003f0e200 */
[----:B0-----:R-:W-:Y:S01]  /*10360*/  @!P0 FMUL R22, R22, 1.175494350822287508e-38 ;  /* 0x0080000016168820 */ /* 0x001fe20000400000 */
[----:B------:R-:W-:Y:S05]  /*10370*/  BRA `(.L_x_10944) ;  /* 0x00000a0000007947 */ /* 0x000fea0003800000 */
.L_x_10939:
        /* <DEDUP_REMOVED lines=12> */
.L_x_10953:
[----:B------:R-:W2:Y:S02]  /*10440*/  LDG.E.64 R2, [R2.64] ;  /* 0x0000002402027981 */ /* 0x000ea4000c1e1b00 */
[----:B--2---:R-:W0:Y:S01]  /*10450*/  F2F.F32.F64 R22, R2 ;  /* 0x0000000200167310 */ /* 0x004e220000301000 */
[----:B------:R-:W0:-:S14]  /*10460*/  DSETP.GEU.AND P0, PT, |R2|, c[0x2][0x0], PT ;  /* 0x008000000200762a */ /* 0x000e1c0003f0e200 */
[----:B0-----:R-:W-:Y:S01]  /*10470*/  @!P0 FMUL R22, R22, 1.175494350822287508e-38 ;  /* 0x0080000016168820 */ /* 0x001fe20000400000 */
[----:B------:R-:W-:Y:S05]  /*10480*/  BRA `(.L_x_10944) ;  /* 0x000008f000007947 */ /* 0x000fea0003800000 */
.L_x_10952:
        /* <DEDUP_REMOVED lines=26> */
.L_x_10955:
        /* <DEDUP_REMOVED lines=13> */
.L_x_10954:
[----:B------:R-:W2:Y:S02]  /*10700*/  LDG.E.U16 R2, [R2.64] ;  /* 0x0000002402027981 */ /* 0x000ea4000c1e1500 */
[----:B--2---:R-:W-:Y:S01]  /*10710*/  PRMT R22, RZ, 0x5410, R2 ;  /* 0x00005410ff167816 */ /* 0x004fe20000000002 */
[----:B------:R-:W-:Y:S05]  /*10720*/  BRA `(.L_x_10944) ;  /* 0x0000065000007947 */ /* 0x000fea0003800000 */
.L_x_10951:
        /* <DEDUP_REMOVED lines=11> */
.L_x_10958:
        /* <DEDUP_REMOVED lines=20> */
.L_x_10960:
[----:B------:R-:W-:Y:S05]  /*10920*/  BSYNC B0 ;  /* 0x0000000000007941 */ /* 0x000fea0003800000 */
.L_x_10959:
[----:B------:R-:W-:Y:S01]  /*10930*/  IMAD.SHL.U32 R2, R2, 0x100000, RZ ;  /* 0x0010000002027824 */ /* 0x000fe200078e00ff */
[----:B------:R-:W-:-:S04]  /*10940*/  LEA R3, R0, 0x3b800000, 0x17 ;  /* 0x3b80000000037811 */ /* 0x000fc800078eb8ff */
[----:B------:R-:W-:Y:S01]  /*10950*/  LOP3.LUT R22, R3, R2, R22, 0xfe, !PT ;  /* 0x0000000203167212 */ /* 0x000fe200078efe16 */
[----:B------:R-:W-:Y:S05]  /*10960*/  BRA `(.L_x_10944) ;  /* 0x0000041000007947 */ /* 0x000fea0003800000 */
.L_x_10957:
        /* <DEDUP_REMOVED lines=20> */
.L_x_10962:
[----:B------:R-:W-:Y:S05]  /*10ab0*/  BSYNC B0 ;  /* 0x0000000000007941 */ /* 0x000fea0003800000 */
.L_x_10961:
[----:B------:R-:W-:Y:S01]  /*10ac0*/  IMAD.SHL.U32 R2, R2, 0x200000, RZ ;  /* 0x0020000002027824 */ /* 0x000fe200078e00ff */
[----:B------:R-:W-:-:S04]  /*10ad0*/  LEA R3, R0, 0x37800000, 0x17 ;  /* 0x3780000000037811 */ /* 0x000fc800078eb8ff */
[----:B------:R-:W-:Y:S01]  /*10ae0*/  LOP3.LUT R22, R3, R2, R22, 0xfe, !PT ;  /* 0x0000000203167212 */ /* 0x000fe200078efe16 */
[----:B------:R-:W-:Y:S05]  /*10af0*/  BRA `(.L_x_10944) ;  /* 0x0000028000007947 */ /* 0x000fea0003800000 */
.L_x_10956:
        /* <DEDUP_REMOVED lines=14> */
.L_x_10943:
        /* <DEDUP_REMOVED lines=21> */
.L_x_10964:
[----:B------:R-:W2:Y:S02]  /*10d30*/  LDG.E.64 R22, [R2.64] ;  /* 0x0000002402167981 */ /* 0x000ea4000c1e1b00 */
[----:B--2---:R0:W2:Y:S01]  /*10d40*/  I2F.U64 R22, R22 ;  /* 0x0000001600167312 */ /* 0x0040a20000301000 */
[----:B------:R-:W-:Y:S05]  /*10d50*/  BRA `(.L_x_10944) ;  /* 0x0000002000007947 */ /* 0x000fea0003800000 */
.L_x_10963:
[----:B------:R-:W2:Y:S02]  /*10d60*/  LDG.E R2, [R2.64] ;  /* 0x0000002402027981 */ /* 0x000ea4000c1e1900 */
[----:B--2---:R0:W2:Y:S02]  /*10d70*/  I2F.U32 R22, R2 ;  /* 0x0000000200167306 */ /* 0x0040a40000201000 */
.L_x_10944:
[----:B------:R-:W-:Y:S05]  /*10d80*/  BSYNC B6 ;  /* 0x0000000000067941 */ /* 0x000fea0003800000 */
.L_x_10938:
        /* <DEDUP_REMOVED lines=18> */
.L_x_10969:
[----:B------:R-:W3:Y:S02]  /*10eb0*/  LDG.E.U8 R0, [R2.64] ;  /* 0x0000002402007981 */ /* 0x000ee4000c1e1100 */
[----:B---3--:R-:W0:Y:S01]  /*10ec0*/  I2F.U16 R0, R0 ;  /* 0x0000000000007306 */ /* 0x008e220000101000 */
[----:B------:R-:W-:Y:S05]  /*10ed0*/  BRA `(.L_x_10971) ;  /* 0x00000ca000007947 */ /* 0x000fea0003800000 */
.L_x_10968:
        /* <DEDUP_REMOVED lines=9> */
.L_x_10973:
[----:B------:R-:W3:Y:S02]  /*10f70*/  LDG.E R0, [R2.64] ;  /* 0x0000002402007981 */ /* 0x000ee4000c1e1900 */
[----:B---3--:R-:W0:Y:S01]  /*10f80*/  I2F R0, R0 ;  /* 0x0000000000007306 */ /* 0x008e220000201400 */
[----:B------:R-:W-:Y:S05]  /*10f90*/  BRA `(.L_x_10971) ;  /* 0x00000be000007947 */ /* 0x000fea0003800000 */
.L_x_10972:
[----:B------:R-:W3:Y:S02]  /*10fa0*/  LDG.E.U16 R0, [R2.64] ;  /* 0x0000002402007981 */ /* 0x000ee4000c1e1500 */
[----:B---3--:R-:W0:Y:S01]  /*10fb0*/  I2F.S16 R0, R0 ;  /* 0x0000000000007306 */ /* 0x008e220000101400 */
[----:B------:R-:W-:Y:S05]  /*10fc0*/  BRA `(.L_x_10971) ;  /* 0x00000bb000007947 */ /* 0x000fea0003800000 */
.L_x_10967:
        /* <DEDUP_REMOVED lines=8> */
.L_x_10975:
[----:B------:R-:W3:Y:S02]  /*11050*/  LDG.E.U16 R0, [R2.64] ;  /* 0x0000002402007981 */ /* 0x000ee4000c1e1500 */
[----:B---3--:R-:W-:Y:S01]  /*11060*/  HADD2.F32 R0, -RZ, R0.H0_H0 ;  /* 0x20000000ff007230 */ /* 0x008fe20000004100 */
[----:B------:R-:W-:Y:S05]  /*11070*/  BRA `(.L_x_10971) ;  /* 0x00000b0000007947 */ /* 0x000fea0003800000 */
.L_x_10974:
        /* <DEDUP_REMOVED lines=8> */
.L_x_10977:
[----:B------:R-:W3:Y:S02]  /*11100*/  LDG.E.U16 R0, [R2.64] ;  /* 0x0000002402007981 */ /* 0x000ee4000c1e1500 */
[----:B---3--:R-:W-:Y:S01]  /*11110*/  HADD2.F32 R0, -RZ, R0.H0_H0 ;  /* 0x20000000ff007230 */ /* 0x008fe20000004100 */
[----:B------:R-:W-:Y:S05]  /*11120*/  BRA `(.L_x_10971) ;  /* 0x00000a5000007947 */ /* 0x000fea0003800000 */
.L_x_10976:
[----:B------:R-:W3:Y:S02]  /*11130*/  LDG.E.64 R2, [R2.64] ;  /* 0x0000002402027981 */ /* 0x000ee4000c1e1b00 */
[----:B---3--:R-:W0:Y:S01]  /*11140*/  F2F.F32.F64 R0, R2 ;  /* 0x0000000200007310 */ /* 0x008e220000301000 */
[----:B------:R-:W0:-:S14]  /*11150*/  DSETP.GEU.AND P0, PT, |R2|, c[0x2][0x0], PT ;  /* 0x008000000200762a */ /* 0x000e1c0003f0e200 */
[----:B0-----:R-:W-:Y:S01]  /*11160*/  @!P0 FMUL R0, R0, 1.175494350822287508e-38 ;  /* 0x0080000000008820 */ /* 0x001fe20000400000 */
[----:B------:R-:W-:Y:S05]  /*11170*/  BRA `(.L_x_10971) ;  /* 0x00000a0000007947 */ /* 0x000fea0003800000 */
.L_x_10966:
        /* <DEDUP_REMOVED lines=12> */
.L_x_10980:
[----:B------:R-:W3:Y:S02]  /*11240*/  LDG.E.64 R2, [R2.64] ;  /* 0x0000002402027981 */ /* 0x000ee4000c1e1b00 */
[----:B---3--:R-:W0:Y:S01]  /*11250*/  F2F.F32.F64 R0, R2 ;  /* 0x0000000200007310 */ /* 0x008e220000301000 */
[----:B------:R-:W0:-:S14]  /*11260*/  DSETP.GEU.AND P0, PT, |R2|, c[0x2][0x0], PT ;  /* 0x008000000200762a */ /* 0x000e1c0003f0e200 */
[----:B0-----:R-:W-:Y:S01]  /*11270*/  @!P0 FMUL R0, R0, 1.175494350822287508e-38 ;  /* 0x0080000000008820 */ /* 0x001fe20000400000 */
[----:B------:R-:W-:Y:S05]  /*11280*/  BRA `(.L_x_10971) ;  /* 0x000008f000007947 */ /* 0x000fea0003800000 */
.L_x_10979:
        /* <DEDUP_REMOVED lines=26> */
.L_x_10982:
        /* <DEDUP_REMOVED lines=13> */
.L_x_10981:
[----:B------:R-:W3:Y:S02]  /*11500*/  LDG.E.U16 R0, [R2.64] ;  /* 0x0000002402007981 */ /* 0x000ee4000c1e1500 */
[----:B---3--:R-:W-:Y:S01]  /*11510*/  PRMT R0, RZ, 0x5410, R0 ;  /* 0x00005410ff007816 */ /* 0x008fe20000000000 */
[----:B------:R-:W-:Y:S05]  /*11520*/  BRA `(.L_x_10971) ;  /* 0x0000065000007947 */ /* 0x000fea0003800000 */
.L_x_10978:
        /* <DEDUP_REMOVED lines=11> */
.L_x_10985:
        /* <DEDUP_REMOVED lines=20> */
.L_x_10987:
[----:B------:R-:W-:Y:S05]  /*11720*/  BSYNC B0 ;  /* 0x0000000000007941 */ /* 0x000fea0003800000 */
.L_x_10986:
[----:B------:R-:W-:Y:S01]  /*11730*/  LEA R3, R0, 0x3b800000, 0x17 ;  /* 0x3b80000000037811 */ /* 0x000fe200078eb8ff */
[----:B------:R-:W-:-:S05]  /*11740*/  IMAD.SHL.U32 R0, R2, 0x100000, RZ ;  /* 0x0010000002007824 */ /* 0x000fca00078e00ff */
[----:B------:R-:W-:Y:S01]  /*11750*/  LOP3.LUT R0, R3, R0, R4, 0xfe, !PT ;  /* 0x0000000003007212 */ /* 0x000fe200078efe04 */
[----:B------:R-:W-:Y:S05]  /*11760*/  BRA `(.L_x_10971) ;  /* 0x0000041000007947 */ /* 0x000fea0003800000 */
.L_x_10984:
        /* <DEDUP_REMOVED lines=20> */
.L_x_10989:
[----:B------:R-:W-:Y:S05]  /*118b0*/  BSYNC B0 ;  /* 0x0000000000007941 */ /* 0x000fea0003800000 */
.L_x_10988:
[----:B------:R-:W-:Y:S01]  /*118c0*/  LEA R3, R0, 0x37800000, 0x17 ;  /* 0x3780000000037811 */ /* 0x000fe200078eb8ff */
[----:B------:R-:W-:-:S05]  /*118d0*/  IMAD.SHL.U32 R0, R2, 0x200000, RZ ;  /* 0x0020000002007824 */ /* 0x000fca00078e00ff */
[----:B------:R-:W-:Y:S01]  /*118e0*/  LOP3.LUT R0, R3, R0, R4, 0xfe, !PT ;  /* 0x0000000003007212 */ /* 0x000fe200078efe04 */
[----:B------:R-:W-:Y:S05]  /*118f0*/  BRA `(.L_x_10971) ;  /* 0x0000028000007947 */ /* 0x000fea0003800000 */
.L_x_10983:
        /* <DEDUP_REMOVED lines=14> */
.L_x_10970:
        /* <DEDUP_REMOVED lines=21> */
.L_x_10991:
[----:B------:R-:W3:Y:S02]  /*11b30*/  LDG.E.64 R2, [R2.64] ;  /* 0x0000002402027981 */ /* 0x000ee4000c1e1b00 */
[----:B---3--:R0:W3:Y:S01]  /*11b40*/  I2F.U64 R0, R2 ;  /* 0x0000000200007312 */ /* 0x0080e20000301000 */
[----:B------:R-:W-:Y:S05]  /*11b50*/  BRA `(.L_x_10971) ;  /* 0x0000002000007947 */ /* 0x000fea0003800000 */
.L_x_10990:
[----:B------:R-:W3:Y:S02]  /*11b60*/  LDG.E R0, [R2.64] ;  /* 0x0000002402007981 */ /* 0x000ee4000c1e1900 */
[----:B---3--:R-:W0:Y:S02]  /*11b70*/  I2F.U32 R0, R0 ;  /* 0x0000000000007306 */ /* 0x008e240000201000 */
.L_x_10971:
[----:B------:R-:W-:Y:S05]  /*11b80*/  BSYNC B6 ;  /* 0x0000000000067941 */ /* 0x000fea0003800000 */
.L_x_10965:
        /* <DEDUP_REMOVED lines=17> */
.L_x_10995:
[----:B------:R-:W0:Y:S02]  /*11ca0*/  F2I.S64.TRUNC R22, R22 ;  /* 0x0000001600167311 */ /* 0x000e24000020d900 */
[----:B0-----:R-:W-:-:S05]  /*11cb0*/  IMAD.MOV.U32 R3, RZ, RZ, R22 ;  /* 0x000000ffff037224 */ /* 0x001fca00078e0016 */
[----:B------:R-:W-:Y:S01]  /*11cc0*/  STG.E.U8 [R16.64], R3 ;  /* 0x0000000310007986 */ /* 0x000fe2000c101124 */
[----:B------:R-:W-:Y:S05]  /*11cd0*/  EXIT ;  /* 0x000000000000794d */ /* 0x000fea0003800000 */
.L_x_10994:
        /* <DEDUP_REMOVED lines=9> */
.L_x_10998:
[----:B------:R-:W0:Y:S02]  /*11d70*/  F2I.FTZ.TRUNC.NTZ R3, R22 ;  /* 0x0000001600037305 */ /* 0x000e24000021f100 */
[----:B0-----:R-:W-:Y:S01]  /*11d80*/  STG.E [R16.64], R3 ;  /* 0x0000000310007986 */ /* 0x001fe2000c101924 */
[----:B------:R-:W-:Y:S05]  /*11d90*/  EXIT ;  /* 0x000000000000794d */ /* 0x000fea0003800000 */
.L_x_10997:
[----:B------:R-:W0:Y:S02]  /*11da0*/  F2I.FTZ.TRUNC.NTZ R3, R22 ;  /* 0x0000001600037305 */ /* 0x000e24000021f100 */
[----:B0-----:R-:W-:Y:S01]  /*11db0*/  STG.E.U16 [R16.64], R3 ;  /* 0x0000000310007986 */ /* 0x001fe2000c101524 */
[----:B------:R-:W-:Y:S05]  /*11dc0*/  EXIT ;  /* 0x000000000000794d */ /* 0x000fea0003800000 */
.L_x_10993:
        /* <DEDUP_REMOVED lines=8> */
.L_x_11000:
[----:B------:R-:W-:-:S05]  /*11e50*/  F2FP.PACK_AB R22, RZ, R22 ;  /* 0x00000016ff16723e */ /* 0x000fca00000000ff */
[----:B------:R-:W-:Y:S01]  /*11e60*/  STG.E.U16 [R16.64], R22 ;  /* 0x0000001610007986 */ /* 0x000fe2000c101524 */
[----:B------:R-:W-:Y:S05]  /*11e70*/  EXIT ;  /* 0x000000000000794d */ /* 0x000fea0003800000 */
.L_x_10999:
        /* <DEDUP_REMOVED lines=9> */
.L_x_11002:
[----:B------:R-:W-:-:S04]  /*11f10*/  F2FP.PACK_AB R3, RZ, R22 ;  /* 0x00000016ff03723e */ /* 0x000fc800000000ff */
[----:B------:R-:W-:-:S05]  /*11f20*/  PRMT R3, R3, 0x5410, RZ ;  /* 0x0000541003037816 */ /* 0x000fca00000000ff */
[----:B------:R-:W-:Y:S01]  /*11f30*/  STG.E [R16.64], R3 ;  /* 0x0000000310007986 */ /* 0x000fe2000c101924 */
[----:B------:R-:W-:Y:S05]  /*11f40*/  EXIT ;  /* 0x000000000000794d */ /* 0x000fea0003800000 */
.L_x_11001:
[----:B------:R-:W-:-:S06]  /*11f50*/  FMUL.FTZ R2, R22, 1 ;  /* 0x3f80000016027820 */ /* 0x000fcc0000410000 */
[----:B------:R-:W0:Y:S02]  /*11f60*/  F2F.F64.F32 R2, R2 ;  /* 0x0000000200027310 */ /* 0x000e240000201800 */
[----:B0-----:R-:W-:Y:S01]  /*11f70*/  STG.E.64 [R16.64], R2 ;  /* 0x0000000210007986 */ /* 0x001fe2000c101b24 */
[----:B------:R-:W-:Y:S05]  /*11f80*/  EXIT ;  /* 0x000000000000794d */ /* 0x000fea0003800000 */
.L_x_10992:
        /* <DEDUP_REMOVED lines=12> */
.L_x_11005:
[----:B------:R-:W-:Y:S01]  /*12050*/  FMUL.FTZ R4, R22, 1 ;  /* 0x3f80000016047820 */ /* 0x000fe20000410000 */
[----:B------:R-:W-:-:S05]  /*12060*/  CS2R R6, SRZ ;  /* 0x0000000000067805 */ /* 0x000fca000001ff00 */
[----:B------:R-:W0:Y:S02]  /*12070*/  F2F.F64.F32 R4, R4 ;  /* 0x0000000400047310 */ /* 0x000e240000201800 */
[----:B0-----:R-:W-:Y:S01]  /*12080*/  STG.E.128 [R16.64], R4 ;  /* 0x0000000410007986 */ /* 0x001fe2000c101d24 */
[----:B------:R-:W-:Y:S05]  /*12090*/  EXIT ;  /* 0x000000000000794d */ /* 0x000fea0003800000 */
.L_x_11004:
        /* <DEDUP_REMOVED lines=20> */
.L_x_11009:
[----:B------:R-:W-:Y:S05]  /*121e0*/  BSYNC B0 ;  /* 0x0000000000007941 */ /* 0x000fea0003800000 */
.L_x_11008:
[----:B------:R-:W-:-:S05]  /*121f0*/  LOP3.LUT R5, R0, R5, RZ, 0xfc, !PT ;  /* 0x0000000500057212 */ /* 0x000fca00078efcff */
[----:B------:R-:W-:Y:S01]  /*12200*/  STG.E.U8 [R16.64], R5 ;  /* 0x0000000510007986 */ /* 0x000fe2000c101124 */
[----:B------:R-:W-:Y:S05]  /*12210*/  EXIT ;  /* 0x000000000000794d */ /* 0x000fea0003800000 */
.L_x_11007:
        /* <DEDUP_REMOVED lines=12> */
.L_x_11011:
[----:B------:R-:W-:Y:S01]  /*122e0*/  IMAD.MOV.U32 R0, RZ, RZ, 0x7f ;  /* 0x0000007fff007424 */ /* 0x000fe200078e00ff */
[----:B------:R-:W-:-:S04]  /*122f0*/  ISETP.GT.U32.AND P0, PT, R2, 0x7f800000, PT ;  /* 0x7f8000000200780c */ /* 0x000fc80003f04070 */
[----:B------:R-:W-:-:S04]  /*12300*/  SEL R0, R0, 0x7c, P0 ;  /* 0x0000007c00007807 */ /* 0x000fc80000000000 */
.L_x_11012:
[----:B------:R-:W-:Y:S05]  /*12310*/  BSYNC B0 ;  /* 0x0000000000007941 */ /* 0x000fea0003800000 */
.L_x_11010:
[----:B------:R-:W-:-:S04]  /*12320*/  LOP3.LUT R22, R22, 0x80000000, RZ, 0xc0, !PT ;  /* 0x8000000016167812 */ /* 0x000fc800078ec0ff */
[----:B------:R-:W-:-:S04]  /*12330*/  SHF.R.U32.HI R3, RZ, 0x18, R22 ;  /* 0x00000018ff037819 */ /* 0x000fc80000011616 */
[----:B------:R-:W-:-:S05]  /*12340*/  LOP3.LUT R3, R0, R3, RZ, 0xfc, !PT ;  /* 0x0000000300037212 */ /* 0x000fca00078efcff */
[----:B------:R-:W-:Y:S01]  /*12350*/  STG.E.U8 [R16.64], R3 ;  /* 0x0000000310007986 */ /* 0x000fe2000c101124 */
[----:B------:R-:W-:Y:S05]  /*12360*/  EXIT ;  /* 0x000000000000794d */ /* 0x000fea0003800000 */
.L_x_11006:
[----:B------:R-:W-:-:S05]  /*12370*/  F2FP.BF16.PACK_AB R22, RZ, R22 ;  /* 0x00000016ff16723e */ /* 0x000fca00000010ff */
[----:B------:R-:W-:Y:S01]  /*12380*/  STG.E.U16 [R16.64], R22 ;  /* 0x0000001610007986 */ /* 0x000fe2000c101524 */
[----:B------:R-:W-:Y:S05]  /*12390*/  EXIT ;  /* 0x000000000000794d */ /* 0x000fea0003800000 */
.L_x_11003:
        /* <DEDUP_REMOVED lines=11> */
.L_x_11015:
        /* <DEDUP_REMOVED lines=16> */
.L_x_11018:
[----:B------:R-:W-:-:S04]  /*12550*/  LOP3.LUT R22, R22, 0x80000000, RZ, 0xc0, !PT ;  /* 0x8000000016167812 */ /* 0x000fc800078ec0ff */
[----:B------:R-:W-:-:S04]  /*12560*/  SHF.R.U32.HI R3, RZ, 0x18, R22 ;  /* 0x00000018ff037819 */ /* 0x000fc80000011616 */
[----:B------:R-:W-:-:S04]  /*12570*/  LOP3.LUT R0, R0, R3, RZ, 0xfc, !PT ;  /* 0x0000000300007212 */ /* 0x000fc800078efcff */
[----:B------:R-:W-:Y:S02]  /*12580*/  PRMT R8, R0, 0x7610, R8 ;  /* 0x0000761000087816 */ /* 0x000fe40000000008 */
.L_x_11017:
[----:B------:R-:W-:Y:S05]  /*12590*/  BSYNC B0 ;  /* 0x0000000000007941 */ /* 0x000fea0003800000 */
.L_x_11016:
[----:B------:R-:W-:Y:S01]  /*125a0*/  STG.E.U8 [R16.64], R8 ;  /* 0x0000000810007986 */ /* 0x000fe2000c101124 */
[----:B------:R-:W-:Y:S05]  /*125b0*/  EXIT ;  /* 0x000000000000794d */ /* 0x000fea0003800000 */
.L_x_11014:
        /* <DEDUP_REMOVED lines=16> */
.L_x_11021:
[----:B------:R-:W-:-:S04]  /*126c0*/  LOP3.LUT R22, R22, 0x80000000, RZ, 0xc0, !PT ;  /* 0x8000000016167812 */ /* 0x000fc800078ec0ff */
[----:B------:R-:W-:-:S04]  /*126d0*/  SHF.R.U32.HI R3, RZ, 0x18, R22 ;  /* 0x00000018ff037819 */ /* 0x000fc80000011616 */
[----:B------:R-:W-:-:S04]  /*126e0*/  LOP3.LUT R0, R0, R3, RZ, 0xfc, !PT ;  /* 0x0000000300007212 */ /* 0x000fc800078efcff */
[----:B------:R-:W-:Y:S02]  /*126f0*/  PRMT R8, R0, 0x7610, R8 ;  /* 0x0000761000087816 */ /* 0x000fe40000000008 */
.L_x_11020:
[----:B------:R-:W-:Y:S05]  /*12700*/  BSYNC B0 ;  /* 0x0000000000007941 */ /* 0x000fea0003800000 */
.L_x_11019:
[----:B------:R-:W-:Y:S01]  /*12710*/  STG.E.U8 [R16.64], R8 ;  /* 0x0000000810007986 */ /* 0x000fe2000c101124 */
[----:B------:R-:W-:Y:S05]  /*12720*/  EXIT ;  /* 0x000000000000794d */ /* 0x000fea0003800000 */
.L_x_11013:
        /* <DEDUP_REMOVED lines=21> */
.L_x_10996:
        /* <DEDUP_REMOVED lines=20> */
.L_x_11023:
[----:B------:R-:W0:Y:S02]  /*129c0*/  F2I.U64.TRUNC R22, R22 ;  /* 0x0000001600167311 */ /* 0x000e24000020d800 */
[----:B0-----:R-:W-:Y:S01]  /*129d0*/  STG.E.64 [R16.64], R22 ;  /* 0x0000001610007986 */ /* 0x001fe2000c101b24 */
[----:B------:R-:W-:Y:S05]  /*129e0*/  EXIT ;  /* 0x000000000000794d */ /* 0x000fea0003800000 */
.L_x_11022:
[----:B------:R-:W0:Y:S02]  /*129f0*/  F2I.FTZ.U32.TRUNC.NTZ R3, R22 ;  /* 0x0000001600037305 */ /* 0x000e24000021f000 */
[----:B0-----:R-:W-:Y:S01]  /*12a00*/  STG.E [R16.64], R3 ;  /* 0x0000000310007986 */ /* 0x001fe2000c101924 */
[----:B------:R-:W-:Y:S05]  /*12a10*/  EXIT ;  /* 0x000000000000794d */ /* 0x000fea0003800000 */
.L_x_11024:
        /* <DEDUP_REMOVED lines=14> */
.L_x_26816:


//--------------------- .text._ZN2at6native27unrolled_elementwise_kernelIZZZNS0_49_GLOBAL__N__b919a28f_16_Normalization_cu_5c38458736batch_norm_elementwise_backward_evalERKNS_6TensorES5_S5_S5_ENKUlvE_clEvENKUlvE0_clEvEUlfffE_St5arrayIPcLm4EELi4E23TrivialOffsetCalculatorILi3EjESC_ILi1EjENS0_6memory12LoadWithCastILi3EEENSF_13StoreWithCastILi1EEEEEviT_T0_T2_T3_T4_T5_ --------------------------
	.section	.text._ZN2at6native27unrolled_elementwise_kernelIZZZNS0_49_GLOBAL__N__b919a28f_16_Normalization_cu_5c38458736batch_norm_elementwise_backward_evalERKNS_6TensorES5_S5_S5_ENKUlvE_clEvENKUlvE0_clEvEUlfffE_St5arrayIPcLm4EELi4E23TrivialOffsetCalculatorILi3EjESC_ILi1EjENS0_6memory12LoadWithCastILi3EEENSF_13StoreWithCastILi1EEEEEviT_T0_T2_T3_T4_T5_,"ax",@progbits
	.sectioninfo	@"SHI_REGISTERS=32"
	.align	128
        .global         _ZN2at6native27unrolled_elementwise_kernelIZZZNS0_49_GLOBAL__N__b919a28f_16_Normalization_cu_5c38458736batch_norm_elementwise_backward_evalERKNS_6TensorES5_S5_S5_ENKUlvE_clEvENKUlvE0_clEvEUlfffE_St5arrayIPcLm4EELi4E23TrivialOffsetCalculatorILi3EjESC_ILi1EjENS0_6memory12LoadWithCastILi3EEENSF_13StoreWithCastILi1EEEEEviT_T0_T2_T3_T4_T5_
        .type           _ZN2at6native27unrolled_elementwise_kernelIZZZNS0_49_GLOBAL__N__b919a28f_16_Normalization_cu_5c38458736batch_norm_elementwise_backward_evalERKNS_6TensorES5_S5_S5_ENKUlvE_clEvENKUlvE0_clEvEUlfffE_St5arrayIPcLm4EELi4E23TrivialOffsetCalculatorILi3EjESC_ILi1EjENS0_6memory12LoadWithCastILi3EEENSF_13StoreWithCastILi1EEEEEviT_T0_T2_T3_T4_T5_,@function
        .size           _ZN2at6native27unrolled_elementwise_kernelIZZZNS0_49_GLOBAL__N__b919a28f_16_Normalization_cu_5c38458736batch_norm_elementwise_backward_evalERKNS_6TensorES5_S5_S5_ENKUlvE_clEvENKUlvE0_clEvEUlfffE_St5arrayIPcLm4EELi4E23TrivialOffsetCalculatorILi3EjESC_ILi1EjENS0_6memory12LoadWithCastILi3EEENSF_13StoreWithCastILi1EEEEEviT_T0_T2_T3_T4_T5_,(.L_x_26817 - _ZN2at6native27unrolled_elementwise_kernelIZZZNS0_49_GLOBAL__N__b919a28f_16_Normalization_cu_5c38458736batch_norm_elementwise_backward_evalERKNS_6TensorES5_S5_S5_ENKUlvE_clEvENKUlvE0_clEvEUlfffE_St5arrayIPcLm4EELi4E23TrivialOffsetCalculatorILi3EjESC_ILi1EjENS0_6memory12LoadWithCastILi3EEENSF_13StoreWithCastILi1EEEEEviT_T0_T2_T3_T4_T5_)
        .other          _ZN2at6native27unrolled_elementwise_kernelIZZZNS0_49_GLOBAL__N__b919a28f_16_Normalization_cu_5c38458736batch_norm_elementwise_backward_evalERKNS_6TensorES5_S5_S5_ENKUlvE_clEvENKUlvE0_clEvEUlfffE_St5arrayIPcLm4EELi4E23TrivialOffsetCalculatorILi3EjESC_ILi1EjENS0_6memory12LoadWithCastILi3EEENSF_13StoreWithCastILi1EEEEEviT_T0_T2_T3_T4_T5_,@"STO_CUDA_ENTRY STV_DEFAULT"
_ZN2at6native27unrolled_elementwise_kernelIZZZNS0_49_GLOBAL__N__b919a28f_16_Normalization_cu_5c38458736batch_norm_elementwise_backward_evalERKNS_6TensorES5_S5_S5_ENKUlvE_clEvENKUlvE0_clEvEUlfffE_St5arrayIPcLm4EELi4E23TrivialOffsetCalculatorILi3EjESC_ILi1EjENS0_6memory12LoadWithCastILi3EEENSF_13StoreWithCastILi1EEEEEviT_T0_T2_T3_T4_T5_:
.text._ZN2at6native27unrolled_elementwise_kernelIZZZNS0_49_GLOBAL__N__b919a28f_16_Normalization_cu_5c38458736batch_norm_elementwise_backward_evalERKNS_6TensorES5_S5_S5_ENKUlvE_clEvENKUlvE0_clEvEUlfffE_St5arrayIPcLm4EELi4E23TrivialOffsetCalculatorILi3EjESC_ILi1EjENS0_6memory12LoadWithCastILi3EEENSF_13StoreWithCastILi1EEEEEviT_T0_T2_T3_T4_T5_:
        /* <DEDUP_REMOVED lines=8> */
[----:B------:R-:W-:Y:S02]  /*0080*/  IMAD.MOV.U32 R26, RZ, RZ, RZ ;  /* 0x000000ffff1a7224 */ /* 0x000fe400078e00ff */
[----:B------:R-:W-:Y:S01]  /*0090*/  IMAD.MOV.U32 R18, RZ, RZ, RZ ;  /* 0x000000ffff127224 */ /* 0x000fe200078e00ff */
[----:B------:R-:W3:Y:S08]  /*00a0*/  LDC.U8 R19, c[0x0][0x18d] ;  /* 0x00006340ff137b82 */ /* 0x000ef00000000000 */
[----:B------:R-:W4:Y:S01]  /*00b0*/  LDC.U8 R17, c[0x0][0x18e] ;  /* 0x00006380ff117b82 */ /* 0x000f220000000000 */
[----:B0-----:R-:W-:-:S05]  /*00c0*/  IMAD R22, R25, R0, c[0x0][0x160] ;  /* 0x0000580019167624 */ /* 0x001fca00078e0200 */
[----:B--2---:R-:W-:-:S13]  /*00d0*/  ISETP.GE.AND P0, PT, R24, R22, PT ;  /* 0x000000161800720c */ /* 0x004fda0003f06270 */
[----:B------:R-:W-:Y:S05]  /*00e0*/  @P0 BRA `(.L_x_11026) ;  /* 0x00002a2000000947 */ /* 0x000fea0003800000 */
[----:B-1-34-:R-:W-:Y:S01]  /*00f0*/  PRMT R0, R23, 0x9910, RZ ;  /* 0x0000991017007816 */ /* 0x01afe200000000ff */
        /* <DEDUP_REMOVED lines=18> */
.L_x_11031:
[----:B------:R-:W2:Y:S02]  /*0220*/  LDG.E.U8 R2, [R2.64] ;  /* 0x0000002402027981 */ /* 0x000ea4000c1e1100 */
[----:B--2---:R0:W1:Y:S01]  /*0230*/  I2F.U16 R29, R2 ;  /* 0x00000002001d7306 */ /* 0x0040620000101000 */
[----:B------:R-:W-:Y:S05]  /*0240*/  BRA `(.L_x_11033) ;  /* 0x00000ca000007947 */ /* 0x000fea0003800000 */
.L_x_11030:
        /* <DEDUP_REMOVED lines=9> */
.L_x_11035:
[----:B------:R-:W2:Y:S02]  /*02e0*/  LDG.E R2, [R2.64] ;  /* 0x0000002402027981 */ /* 0x000ea4000c1e1900 */
[----:B--2---:R0:W1:Y:S01]  /*02f0*/  I2F R29, R2 ;  /* 0x00000002001d7306 */ /* 0x0040620000201400 */
[----:B------:R-:W-:Y:S05]  /*0300*/  BRA `(.L_x_11033) ;  /* 0x00000be000007947 */ /* 0x000fea0003800000 */
.L_x_11034:
[----:B------:R-:W2:Y:S02]  /*0310*/  LDG.E.U16 R2, [R2.64] ;  /* 0x0000002402027981 */ /* 0x000ea4000c1e1500 */
[----:B--2---:R0:W1:Y:S01]  /*0320*/  I2F.S16 R29, R2 ;  /* 0x00000002001d7306 */ /* 0x0040620000101400 */
[----:B------:R-:W-:Y:S05]  /*0330*/  BRA `(.L_x_11033) ;  /* 0x00000bb000007947 */ /* 0x000fea0003800000 */
.L_x_11029:
        /* <DEDUP_REMOVED lines=8> */
.L_x_11037:
[----:B------:R-:W2:Y:S02]  /*03c0*/  LDG.E.U16 R2, [R2.64] ;  /* 0x0000002402027981 */ /* 0x000ea4000c1e1500 */
[----:B--2---:R-:W-:Y:S01]  /*03d0*/  HADD2.F32 R29, -RZ, R2.H0_H0 ;  /* 0x20000002ff1d7230 */ /* 0x004fe20000004100 */
[----:B------:R-:W-:Y:S05]  /*03e0*/  BRA `(.L_x_11033) ;  /* 0x00000b0000007947 */ /* 0x000fea0003800000 */
.L_x_11036:
        /* <DEDUP_REMOVED lines=8> */
.L_x_11039:
[----:B------:R-:W2:Y:S02]  /*0470*/  LDG.E.U16 R2, [R2.64] ;  /* 0x0000002402027981 */ /* 0x000ea4000c1e1500 */
[----:B--2---:R-:W-:Y:S01]  /*0480*/  HADD2.F32 R29, -RZ, R2.H0_H0 ;  /* 0x20000002ff1d7230 */ /* 0x004fe20000004100 */
[----:B------:R-:W-:Y:S05]  /*0490*/  BRA `(.L_x_11033) ;  /* 0x00000a5000007947 */ /* 0x000fea0003800000 */
.L_x_11038:
[----:B------:R-:W2:Y:S02]  /*04a0*/  LDG.E.64 R2, [R2.64] ;  /* 0x0000002402027981 */ /* 0x000ea4000c1e1b00 */
[----:B--2---:R-:W0:Y:S01]  /*04b0*/  F2F.F32.F64 R29, R2 ;  /* 0x00000002001d7310 */ /* 0x004e220000301000 */
[----:B------:R-:W0:-:S14]  /*04c0*/  DSETP.GEU.AND P0, PT, |R2|, c[0x2][0x0], PT ;  /* 0x008000000200762a */ /* 0x000e1c0003f0e200 */
[----:B0-----:R-:W-:Y:S01]  /*04d0*/  @!P0 FMUL R29, R29, 1.175494350822287508e-38 ;  /* 0x008000001d1d8820 */ /* 0x001fe20000400000 */
[----:B------:R-:W-:Y:S05]  /*04e0*/  BRA `(.L_x_11033) ;  /* 0x00000a0000007947 */ /* 0x000fea0003800000 */
.L_x_11028:
        /* <DEDUP_REMOVED lines=12> */
.L_x_11042:
[----:B------:R-:W2:Y:S02]  /*05b0*/  LDG.E.64 R2, [R2.64] ;  /* 0x0000002402027981 */ /* 0x000ea4000c1e1b00 */
[----:B--2---:R-:W0:Y:S01]  /*05c0*/  F2F.F32.F64 R29, R2 ;  /* 0x00000002001d7310 */ /* 0x004e220000301000 */
[----:B------:R-:W0:-:S14]  /*05d0*/  DSETP.GEU.AND P0, PT, |R2|, c[0x2][0x0], PT ;  /* 0x008000000200762a */ /* 0x000e1c0003f0e200 */
[----:B0-----:R-:W-:Y:S01]  /*05e0*/  @!P0 FMUL R29, R29, 1.175494350822287508e-38 ;  /* 0x008000001d1d8820 */ /* 0x001fe20000400000 */
[----:B------:R-:W-:Y:S05]  /*05f0*/  BRA `(.L_x_11033) ;  /* 0x000008f000007947 */ /* 0x000fea0003800000 */
.L_x_11041:
        /* <DEDUP_REMOVED lines=26> */
.L_x_11044:
        /* <DEDUP_REMOVED lines=13> */
.L_x_11043:
[----:B------:R-:W2:Y:S02]  /*0870*/  LDG.E.U16 R2, [R2.64] ;  /* 0x0000002402027981 */ /* 0x000ea4000c1e1500 */
[----:B--2---:R-:W-:Y:S01]  /*0880*/  PRMT R29, RZ, 0x5410, R2 ;  /* 0x00005410ff1d7816 */ /* 0x004fe20000000002 */
[----:B------:R-:W-:Y:S05]  /*0890*/  BRA `(.L_x_11033) ;  /* 0x0000065000007947 */ /* 0x000fea0003800000 */
.L_x_11040:
        /* <DEDUP_REMOVED lines=11> */
.L_x_11047:
        /* <DEDUP_REMOVED lines=20> */
.L_x_11049:
[----:B------:R-:W-:Y:S05]  /*0a90*/  BSYNC B0 ;  /* 0x0000000000007941 */ /* 0x000fea0003800000 */
.L_x_11048:
[----:B------:R-:W-:Y:S01]  /*0aa0*/  IMAD.SHL.U32 R2, R2, 0x100000, RZ ;  /* 0x0010000002027824 */ /* 0x000fe200078e00ff */
[----:B------:R-:W-:-:S04]  /*0ab0*/  LEA R0, R0, 0x3b800000, 0x17 ;  /* 0x3b80000000007811 */ /* 0x000fc800078eb8ff */
[----:B------:R-:W-:Y:S01]  /*0ac0*/  LOP3.LUT R29, R0, R2, R29, 0xfe, !PT ;  /* 0x00000002001d7212 */ /* 0x000fe200078efe1d */
[----:B------:R-:W-:Y:S05]  /*0ad0*/  BRA `(.L_x_11033) ;  /* 0x0000041000007947 */ /* 0x000fea0003800000 */
.L_x_11046:
        /* <DEDUP_REMOVED lines=20> */
.L_x_11051:
[----:B------:R-:W-:Y:S05]  /*0c20*/  BSYNC B0 ;  /* 0x0000000000007941 */ /* 0x000fea0003800000 */
.L_x_11050:
[----:B------:R-:W-:Y:S01]  /*0c30*/  IMAD.SHL.U32 R2, R2, 0x200000, RZ ;  /* 0x0020000002027824 */ /* 0x000fe200078e00ff */
[----:B------:R-:W-:-:S04]  /*0c40*/  LEA R0, R0, 0x37800000, 0x17 ;  /* 0x3780000000007811 */ /* 0x000fc800078eb8ff */
[----:B------:R-:W-:Y:S01]  /*0c50*/  LOP3.LUT R29, R0, R2, R29, 0xfe, !PT ;  /* 0x00000002001d7212 */ /* 0x000fe200078efe1d */
[----:B------:R-:W-:Y:S05]  /*0c60*/  BRA `(.L_x_11033) ;  /* 0x0000028000007947 */ /* 0x000fea0003800000 */
.L_x_11045:
        /* <DEDUP_REMOVED lines=14> */
.L_x_11032:
        /* <DEDUP_REMOVED lines=21> */
.L_x_11053:
[----:B------:R-:W2:Y:S02]  /*0ea0*/  LDG.E.64 R2, [R2.64] ;  /* 0x0000002402027981 */ /* 0x000ea4000c1e1b00 */
[----:B--2---:R0:W1:Y:S01]  /*0eb0*/  I2F.U64 R29, R2 ;  /* 0x00000002001d7312 */ /* 0x0040620000301000 */
[----:B------:R-:W-:Y:S05]  /*0ec0*/  BRA `(.L_x_11033) ;  /* 0x0000002000007947 */ /* 0x000fea0003800000 */
.L_x_11052:
[----:B------:R-:W2:Y:S02]  /*0ed0*/  LDG.E R2, [R2.64] ;  /* 0x0000002402027981 */ /* 0x000ea4000c1e1900 */
[----:B--2---:R0:W1:Y:S02]  /*0ee0*/  I2F.U32 R29, R2 ;  /* 0x00000002001d7306 */ /* 0x0040640000201000 */
.L_x_11033:
[----:B------:R-:W-:Y:S05]  /*0ef0*/  BSYNC B6 ;  /* 0x0000000000067941 */ /* 0x000fea0003800000 */
.L_x_11027:
        /* <DEDUP_REMOVED lines=18> */
.L_x_11058:
[----:B------:R-:W2:Y:S02]  /*1020*/  LDG.E.U8 R2, [R2.64] ;  /* 0x0000002402027981 */ /* 0x000ea4000c1e1100 */
[----:B--2---:R0:W2:Y:S01]  /*1030*/  I2F.U16 R26, R2 ;  /* 0x00000002001a7306 */ /* 0x0040a20000101000 */
[----:B------:R-:W-:Y:S05]  /*1040*/  BRA `(.L_x_11060) ;  /* 0x00000ca000007947 */ /* 0x000fea0003800000 */
.L_x_11057:
        /* <DEDUP_REMOVED lines=9> */
.L_x_11062:
[----:B------:R-:W2:Y:S02]  /*10e0*/  LDG.E R2, [R2.64] ;  /* 0x0000002402027981 */ /* 0x000ea4000c1e1900 */
[----:B--2---:R0:W2:Y:S01]  /*10f0*/  I2F R26, R2 ;  /* 0x00000002001a7306 */ /* 0x0040a20000201400 */
[----:B------:R-:W-:Y:S05]  /*1100*/  BRA `(.L_x_11060) ;  /* 0x00000be000007947 */ /* 0x000fea0003800000 */
.L_x_11061:
[----:B------:R-:W2:Y:S02]  /*1110*/  LDG.E.U16 R2, [R2.64] ;  /* 0x0000002402027981 */ /* 0x000ea4000c1e1500 */
[----:B--2---:R0:W2:Y:S01]  /*1120*/  I2F.S16 R26, R2 ;  /* 0x00000002001a7306 */ /* 0x0040a20000101400 */
[----:B------:R-:W-:Y:S05]  /*1130*/  BRA `(.L_x_11060) ;  /* 0x00000bb000007947 */ /* 0x000fea0003800000 */
.L_x_11056:
        /* <DEDUP_REMOVED lines=8> */
.L_x_11064:
[----:B------:R-:W2:Y:S02]  /*11c0*/  LDG.E.U16 R2, [R2.64] ;  /* 0x0000002402027981 */ /* 0x000ea4000c1e1500 */
[----:B--2---:R-:W-:Y:S01]  /*11d0*/  HADD2.F32 R26, -RZ, R2.H0_H0 ;  /* 0x20000002ff1a7230 */ /* 0x004fe20000004100 */
[----:B------:R-:W-:Y:S05]  /*11e0*/  BRA `(.L_x_11060) ;  /* 0x00000b0000007947 */ /* 0x000fea0003800000 */
.L_x_11063:
        /* <DEDUP_REMOVED lines=8> */
.L_x_11066:
[----:B------:R-:W2:Y:S02]  /*1270*/  LDG.E.U16 R2, [R2.64] ;  /* 0x0000002402027981 */ /* 0x000ea4000c1e1500 */
[----:B--2---:R-:W-:Y:S01]  /*1280*/  HADD2.F32 R26, -RZ, R2.H0_H0 ;  /* 0x20000002ff1a7230 */ /* 0x004fe20000004100 */
[----:B------:R-:W-:Y:S05]  /*1290*/  BRA `(.L_x_11060) ;  /* 0x00000a5000007947 */ /* 0x000fea0003800000 */
.L_x_11065:
[----:B------:R-:W2:Y:S02]  /*12a0*/  LDG.E.64 R2, [R2.64] ;  /* 0x0000002402027981 */ /* 0x000ea4000c1e1b00 */
[----:B--2---:R-:W0:Y:S01]  /*12b0*/  F2F.F32.F64 R26, R2 ;  /* 0x00000002001a7310 */ /* 0x004e220000301000 */
[----:B------:R-:W0:-:S14]  /*12c0*/  DSETP.GEU.AND P0, PT, |R2|, c[0x2][0x0], PT ;  /* 0x008000000200762a */ /* 0x000e1c0003f0e200 */
[----:B0-----:R-:W-:Y:S01]  /*12d0*/  @!P0 FMUL R26, R26, 1.175494350822287508e-38 ;  /* 0x008000001a1a8820 */ /* 0x001fe20000400000 */
[----:B------:R-:W-:Y:S05]  /*12e0*/  BRA `(.L_x_11060) ;  /* 0x00000a0000007947 */ /* 0x000fea0003800000 */
.L_x_11055:
        /* <DEDUP_REMOVED lines=12> */
.L_x_11069:
[----:B------:R-:W2:Y:S02]  /*13b0*/  LDG.E.64 R2, [R2.64] ;  /* 0x0000002402027981 */ /* 0x000ea4000c1e1b00 */
[----:B--2---:R-:W0:Y:S01]  /*13c0*/  F2F.F32.F64 R26, R2 ;  /* 0x00000002001a7310 */ /* 0x004e220000301000 */
[----:B------:R-:W0:-:S14]  /*13d0*/  DSETP.GEU.AND P0, PT, |R2|, c[0x2][0x0], PT ;  /* 0x008000000200762a */ /* 0x000e1c0003f0e200 */
[----:B0-----:R-:W-:Y:S01]  /*13e0*/  @!P0 FMUL R26, R26, 1.175494350822287508e-38 ;  /* 0x008000001a1a8820 */ /* 0x001fe20000400000 */
[----:B------:R-:W-:Y:S05]  /*13f0*/  BRA `(.L_x_11060) ;  /* 0x000008f000007947 */ /* 0x000fea0003800000 */
.L_x_11068:
        /* <DEDUP_REMOVED lines=26> */
.L_x_11071:
        /* <DEDUP_REMOVED lines=13> */
.L_x_11070:
[----:B------:R-:W2:Y:S02]  /*1670*/  LDG.E.U16 R2, [R2.64] ;  /* 0x0000002402027981 */ /* 0x000ea4000c1e1500 */
[----:B--2---:R-:W-:Y:S01]  /*1680*/  PRMT R26, RZ, 0x5410, R2 ;  /* 0x00005410ff1a7816 */ /* 0x004fe20000000002 */
[----:B------:R-:W-:Y:S05]  /*1690*/  BRA `(.L_x_11060) ;  /* 0x0000065000007947 */ /* 0x000fea0003800000 */
.L_x_11067:
        /* <DEDUP_REMOVED lines=11> */
.L_x_11074:
        /* <DEDUP_REMOVED lines=20> */
.L_x_11076:
[----:B------:R-:W-:Y:S05]  /*1890*/  BSYNC B0 ;  /* 0x0000000000007941 */ /* 0x000fea0003800000 */
.L_x_11075:
[----:B------:R-:W-:Y:S01]  /*18a0*/  IMAD.SHL.U32 R2, R2, 0x100000, RZ ;  /* 0x0010000002027824 */ /* 0x000fe200078e00ff */
[----:B------:R-:W-:-:S04]  /*18b0*/  LEA R3, R0, 0x3b800000, 0x17 ;  /* 0x3b80000000037811 */ /* 0x000fc800078eb8ff */
[----:B------:R-:W-:Y:S01]  /*18c0*/  LOP3.LUT R26, R3, R2, R26, 0xfe, !PT ;  /* 0x00000002031a7212 */ /* 0x000fe200078efe1a */
[----:B------:R-:W-:Y:S05]  /*18d0*/  BRA `(.L_x_11060) ;  /* 0x0000041000007947 */ /* 0x000fea0003800000 */
.L_x_11073:
        /* <DEDUP_REMOVED lines=20> */
.L_x_11078:
[----:B------:R-:W-:Y:S05]  /*1a20*/  BSYNC B0 ;  /* 0x0000000000007941 */ /* 0x000fea0003800000 */
.L_x_11077:
[----:B------:R-:W-:Y:S01]  /*1a30*/  IMAD.SHL.U32 R2, R2, 0x200000, RZ ;  /* 0x0020000002027824 */ /* 0x000fe200078e00ff */
[----:B------:R-:W-:-:S04]  /*1a40*/  LEA R3, R0, 0x37800000, 0x17 ;  /* 0x3780000000037811 */ /* 0x000fc800078eb8ff */
[----:B------:R-:W-:Y:S01]  /*1a50*/  LOP3.LUT R26, R3, R2, R26, 0xfe, !PT ;  /* 0x00000002031a7212 */ /* 0x000fe200078efe1a */
[----:B------:R-:W-:Y:S05]  /*1a60*/  BRA `(.L_x_11060) ;  /* 0x0000028000007947 */ /* 0x000fea0003800000 */
.L_x_11072:
        /* <DEDUP_REMOVED lines=14> */
.L_x_11059:
        /* <DEDUP_REMOVED lines=21> */
.L_x_11080:
[----:B------:R-:W2:Y:S02]  /*1ca0*/  LDG.E.64 R26, [R2.64] ;  /* 0x00000024021a7981 */ /* 0x000ea4000c1e1b00 */
[----:B--2---:R0:W2:Y:S01]  /*1cb0*/  I2F.U64 R26, R26 ;  /* 0x0000001a001a7312 */ /* 0x0040a20000301000 */
[----:B------:R-:W-:Y:S05]  /*1cc0*/  BRA `(.L_x_11060) ;  /* 0x0000002000007947 */ /* 0x000fea0003800000 */
.L_x_11079:
[----:B------:R-:W2:Y:S02]  /*1cd0*/  LDG.E R2, [R2.64] ;  /* 0x0000002402027981 */ /* 0x000ea4000c1e1900 */
[----:B--2---:R0:W2:Y:S02]  /*1ce0*/  I2F.U32 R26, R2 ;  /* 0x00000002001a7306 */ /* 0x0040a40000201000 */
.L_x_11060:
[----:B------:R-:W-:Y:S05]  /*1cf0*/  BSYNC B6 ;  /* 0x0000000000067941 */ /* 0x000fea0003800000 */
.L_x_11054:
        /* <DEDUP_REMOVED lines=18> */
.L_x_11085:
[----:B------:R-:W3:Y:S02]  /*1e20*/  LDG.E.U8 R2, [R2.64] ;  /* 0x0000002402027981 */ /* 0x000ee4000c1e1100 */
[----:B---3--:R0:W3:Y:S01]  /*1e30*/  I2F.U16 R18, R2 ;  /* 0x0000000200127306 */ /* 0x0080e20000101000 */
[----:B------:R-:W-:Y:S05]  /*1e40*/  BRA `(.L_x_11087) ;  /* 0x00000ca000007947 */ /* 0x000fea0003800000 */
.L_x_11084:
        /* <DEDUP_REMOVED lines=9> */
.L_x_11089:
[----:B------:R-:W3:Y:S02]  /*1ee0*/  LDG.E R2, [R2.64] ;  /* 0x0000002402027981 */ /* 0x000ee4000c1e1900 */
[----:B---3--:R0:W3:Y:S01]  /*1ef0*/  I2F R18, R2 ;  /* 0x0000000200127306 */ /* 0x0080e20000201400 */
[----:B------:R-:W-:Y:S05]  /*1f00*/  BRA `(.L_x_11087) ;  /* 0x00000be000007947 */ /* 0x000fea0003800000 */
.L_x_11088:
[----:B------:R-:W3:Y:S02]  /*1f10*/  LDG.E.U16 R2, [R2.64] ;  /* 0x0000002402027981 */ /* 0x000ee4000c1e1500 */
[----:B---3--:R0:W3:Y:S01]  /*1f20*/  I2F.S16 R18, R2 ;  /* 0x0000000200127306 */ /* 0x0080e20000101400 */
[----:B------:R-:W-:Y:S05]  /*1f30*/  BRA `(.L_x_11087) ;  /* 0x00000bb000007947 */ /* 0x000fea0003800000 */
.L_x_11083:
        /* <DEDUP_REMOVED lines=8> */
.L_x_11091:
[----:B------:R-:W3:Y:S02]  /*1fc0*/  LDG.E.U16 R2, [R2.64] ;  /* 0x0000002402027981 */ /* 0x000ee4000c1e1500 */
[----:B---3--:R-:W-:Y:S01]  /*1fd0*/  HADD2.F32 R18, -RZ, R2.H0_H0 ;  /* 0x20000002ff127230 */ /* 0x008fe20000004100 */
[----:B------:R-:W-:Y:S05]  /*1fe0*/  BRA `(.L_x_11087) ;  /* 0x00000b0000007947 */ /* 0x000fea0003800000 */
.L_x_11090:
        /* <DEDUP_REMOVED lines=8> */
.L_x_11093:
[----:B------:R-:W3:Y:S02]  /*2070*/  LDG.E.U16 R2, [R2.64] ;  /* 0x0000002402027981 */ /* 0x000ee4000c1e1500 */
[----:B---3--:R-:W-:Y:S01]  /*2080*/  HADD2.F32 R18, -RZ, R2.H0_H0 ;  /* 0x20000002ff127230 */ /* 0x008fe20000004100 */
[----:B------:R-:W-:Y:S05]  /*2090*/  BRA `(.L_x_11087) ;  /* 0x00000a5000007947 */ /* 0x000fea0003800000 */
.L_x_11092:
[----:B------:R-:W3:Y:S02]  /*20a0*/  LDG.E.64 R2, [R2.64] ;  /* 0x0000002402027981 */ /* 0x000ee4000c1e1b00 */
[----:B---3--:R-:W0:Y:S01]  /*20b0*/  F2F.F32.F64 R18, R2 ;  /* 0x0000000200127310 */ /* 0x008e220000301000 */
[----:B------:R-:W0:-:S14]  /*20c0*/  DSETP.GEU.AND P0, PT, |R2|, c[0x2][0x0], PT ;  /* 0x008000000200762a */ /* 0x000e1c0003f0e200 */
[----:B0-----:R-:W-:Y:S01]  /*20d0*/  @!P0 FMUL R18, R18, 1.175494350822287508e-38 ;  /* 0x0080000012128820 */ /* 0x001fe20000400000 */
[----:B------:R-:W-:Y:S05]  /*20e0*/  BRA `(.L_x_11087) ;  /* 0x00000a0000007947 */ /* 0x000fea0003800000 */
.L_x_11082:
        /* <DEDUP_REMOVED lines=12> */
.L_x_11096:
[----:B------:R-:W3:Y:S02]  /*21b0*/  LDG.E.64 R2, [R2.64] ;  /* 0x0000002402027981 */ /* 0x000ee4000c1e1b00 */
[----:B---3--:R-:W0:Y:S01]  /*21c0*/  F2F.F32.F64 R18, R2 ;  /* 0x0000000200127310 */ /* 0x008e220000301000 */
[----:B------:R-:W0:-:S14]  /*21d0*/  DSETP.GEU.AND P0, PT, |R2|, c[0x2][0x0], PT ;  /* 0x008000000200762a */ /* 0x000e1c0003f0e200 */
[----:B0-----:R-:W-:Y:S01]  /*21e0*/  @!P0 FMUL R18, R18, 1.175494350822287508e-38 ;  /* 0x0080000012128820 */ /* 0x001fe20000400000 */
[----:B------:R-:W-:Y:S05]  /*21f0*/  BRA `(.L_x_11087) ;  /* 0x000008f000007947 */ /* 0x000fea0003800000 */
.L_x_11095:
        /* <DEDUP_REMOVED lines=26> */
.L_x_11098:
        /* <DEDUP_REMOVED lines=13> */
.L_x_11097:
[----:B------:R-:W3:Y:S02]  /*2470*/  LDG.E.U16 R2, [R2.64] ;  /* 0x0000002402027981 */ /* 0x000ee4000c1e1500 */
[----:B---3--:R-:W-:Y:S01]  /*2480*/  PRMT R18, RZ, 0x5410, R2 ;  /* 0x00005410ff127816 */ /* 0x008fe20000000002 */
[----:B------:R-:W-:Y:S05]  /*2490*/  BRA `(.L_x_11087) ;  /* 0x0000065000007947 */ /* 0x000fea0003800000 */
.L_x_11094:
        /* <DEDUP_REMOVED lines=11> */
.L_x_11101:
        /* <DEDUP_REMOVED lines=20> */
.L_x_11103:
[----:B------:R-:W-:Y:S05]  /*2690*/  BSYNC B0 ;  /* 0x0000000000007941 */ /* 0x000fea0003800000 */
.L_x_11102:
[----:B------:R-:W-:Y:S01]  /*26a0*/  IMAD.SHL.U32 R2, R2, 0x100000, RZ ;  /* 0x0010000002027824 */ /* 0x000fe200078e00ff */
[----:B------:R-:W-:-:S04]  /*26b0*/  LEA R3, R0, 0x3b800000, 0x17 ;  /* 0x3b80000000037811 */ /* 0x000fc800078eb8ff */
[----:B------:R-:W-:Y:S01]  /*26c0*/  LOP3.LUT R18, R3, R2, R18, 0xfe, !PT ;  /* 0x0000000203127212 */ /* 0x000fe200078efe12 */
[----:B------:R-:W-:Y:S05]  /*26d0*/  BRA `(.L_x_11087) ;  /* 0x0000041000007947 */ /* 0x000fea0003800000 */
.L_x_11100:
        /* <DEDUP_REMOVED lines=20> */
.L_x_11105:
[----:B------:R-:W-:Y:S05]  /*2820*/  BSYNC B0 ;  /* 0x0000000000007941 */ /* 0x000fea0003800000 */
.L_x_11104:
[----:B------:R-:W-:Y:S01]  /*2830*/  IMAD.SHL.U32 R2, R2, 0x200000, RZ ;  /* 0x0020000002027824 */ /* 0x000fe200078e00ff */
[----:B------:R-:W-:-:S04]  /*2840*/  LEA R3, R0, 0x37800000, 0x17 ;  /* 0x3780000000037811 */ /* 0x000fc800078eb8ff */
[----:B------:R-:W-:Y:S01]  /*2850*/  LOP3.LUT R18, R3, R2, R18, 0xfe, !PT ;  /* 0x0000000203127212 */ /* 0x000fe200078efe12 */
[----:B------:R-:W-:Y:S05]  /*2860*/  BRA `(.L_x_11087) ;  /* 0x0000028000007947 */ /* 0x000fea0003800000 */
.L_x_11099:
        /* <DEDUP_REMOVED lines=14> */
.L_x_11086:
        /* <DEDUP_REMOVED lines=21> */
.L_x_11107:
[----:B------:R-:W3:Y:S02]  /*2aa0*/  LDG.E.64 R18, [R2.64] ;  /* 0x0000002402127981 */ /* 0x000ee4000c1e1b00 */
[----:B---3--:R0:W3:Y:S01]  /*2ab0*/  I2F.U64 R18, R18 ;  /* 0x0000001200127312 */ /* 0x0080e20000301000 */
[----:B------:R-:W-:Y:S05]  /*2ac0*/  BRA `(.L_x_11087) ;  /* 0x0000002000007947 */ /* 0x000fea0003800000 */
.L_x_11106:
[----:B------:R-:W3:Y:S02]  /*2ad0*/  LDG.E R2, [R2.64] ;  /* 0x0000002402027981 */ /* 0x000ee4000c1e1900 */
[----:B---3--:R0:W3:Y:S02]  /*2ae0*/  I2F.U32 R18, R2 ;  /* 0x0000000200127306 */ /* 0x0080e40000201000 */
.L_x_11087:
[----:B------:R-:W-:Y:S05]  /*2af0*/  BSYNC B6 ;  /* 0x0000000000067941 */ /* 0x000fea0003800000 */
.L_x_11081:
[----:B------:R-:W-:Y:S02]  /*2b00*/  IADD3 R24, R24, 0x80, RZ ;  /* 0x0000008018187810 */ /* 0x000fe40007ffe0ff */
.L_x_11026:
[----:B-1-34-:R-:W-:Y:S05]  /*2b10*/  BSYNC B7 ;  /* 0x0000000000077941 */ /* 0x01afea0003800000 */
.L_x_11025:
[----:B------:R-:W-:Y:S01]  /*2b20*/  ISETP.GE.AND P0, PT, R24, R22, PT ;  /* 0x000000161800720c */ /* 0x000fe20003f06270 */
[----:B------:R-:W-:Y:S01]  /*2b30*/  BSSY B7, `(.L_x_11108) ;  /* 0x00002a7000077945 */ /* 0x000fe20003800000 */
[----:B0-----:R-:W-:Y:S02]  /*2b40*/  IMAD.MOV.U32 R2, RZ, RZ, RZ ;  /* 0x000000ffff027224 */ /* 0x001fe400078e00ff */
[----:B------:R-:W-:-:S09]  /*2b50*/  IMAD.MOV.U32 R16, RZ, RZ, RZ ;  /* 0x000000ffff107224 */ /* 0x000fd200078e00ff */
[----:B------:R-:W-:Y:S05]  /*2b60*/  @P0 BRA `(.L_x_11109) ;  /* 0x00002a3000000947 */ /* 0x000fea0003800000 */
[----:B------:R-:W-:Y:S01]  /*2b70*/  PRMT R0, R23, 0x9910, RZ ;  /* 0x0000991017007816 */ /* 0x000fe200000000ff */
        /* <DEDUP_REMOVED lines=18> */
.L_x_11114:
[----:B------:R-:W3:Y:S02]  /*2ca0*/  LDG.E.U8 R2, [R2.64] ;  /* 0x0000002402027981 */ /* 0x000ee4000c1e1100 */
[----:B---3--:R0:W1:Y:S01]  /*2cb0*/  I2F.U16 R28, R2 ;  /* 0x00000002001c7306 */ /* 0x0080620000101000 */
[----:B------:R-:W-:Y:S05]  /*2cc0*/  BRA `(.L_x_11116) ;  /* 0x00000ca000007947 */ /* 0x000fea0003800000 */
.L_x_11113:
        /* <DEDUP_REMOVED lines=9> */
.L_x_11118:
[----:B------:R-:W3:Y:S02]  /*2d60*/  LDG.E R2, [R2.64] ;  /* 0x0000002402027981 */ /* 0x000ee4000c1e1900 */
[----:B---3--:R0:W1:Y:S01]  /*2d70*/  I2F R28, R2 ;  /* 0x00000002001c7306 */ /* 0x0080620000201400 */
[----:B------:R-:W-:Y:S05]  /*2d80*/  BRA `(.L_x_11116) ;  /* 0x00000be000007947 */ /* 0x000fea0003800000 */
.L_x_11117:
[----:B------:R-:W3:Y:S02]  /*2d90*/  LDG.E.U16 R2, [R2.64] ;  /* 0x0000002402027981 */ /* 0x000ee4000c1e1500 */
[----:B---3--:R0:W1:Y:S01]  /*2da0*/  I2F.S16 R28, R2 ;  /* 0x00000002001c7306 */ /* 0x0080620000101400 */
[----:B------:R-:W-:Y:S05]  /*2db0*/  BRA `(.L_x_11116) ;  /* 0x00000bb000007947 */ /* 0x000fea0003800000 */
.L_x_11112:
        /* <DEDUP_REMOVED lines=8> */
.L_x_11120:
[----:B------:R-:W3:Y:S02]  /*2e40*/  LDG.E.U16 R2, [R2.64] ;  /* 0x0000002402027981 */ /* 0x000ee4000c1e1500 */
[----:B---3--:R-:W-:Y:S01]  /*2e50*/  HADD2.F32 R28, -RZ, R2.H0_H0 ;  /* 0x20000002ff1c7230 */ /* 0x008fe20000004100 */
[----:B------:R-:W-:Y:S05]  /*2e60*/  BRA `(.L_x_11116) ;  /* 0x00000b0000007947 */ /* 0x000fea0003800000 */
.L_x_11119:
        /* <DEDUP_REMOVED lines=8> */
.L_x_11122:
[----:B------:R-:W3:Y:S02]  /*2ef0*/  LDG.E.U16 R2, [R2.64] ;  /* 0x0000002402027981 */ /* 0x000ee4000c1e1500 */
[----:B---3--:R-:W-:Y:S01]  /*2f00*/  HADD2.F32 R28, -RZ, R2.H0_H0 ;  /* 0x20000002ff1c7230 */ /* 0x008fe20000004100 */
[----:B------:R-:W-:Y:S05]  /*2f10*/  BRA `(.L_x_11116) ;  /* 0x00000a5000007947 */ /* 0x000fea0003800000 */
.L_x_11121:
[----:B------:R-:W3:Y:S02]  /*2f20*/  LDG.E.64 R2, [R2.64] ;  /* 0x0000002402027981 */ /* 0x000ee4000c1e1b00 */
[----:B---3--:R-:W0:Y:S01]  /*2f30*/  F2F.F32.F64 R28, R2 ;  /* 0x00000002001c7310 */ /* 0x008e220000301000 */
[----:B------:R-:W0:-:S14]  /*2f40*/  DSETP.GEU.AND P0, PT, |R2|, c[0x2][0x0], PT ;  /* 0x008000000200762a */ /* 0x000e1c0003f0e200 */
[----:B0-----:R-:W-:Y:S01]  /*2f50*/  @!P0 FMUL R28, R28, 1.175494350822287508e-38 ;  /* 0x008000001c1c8820 */ /* 0x001fe20000400000 */
[----:B------:R-:W-:Y:S05]  /*2f60*/  BRA `(.L_x_11116) ;  /* 0x00000a0000007947 */ /* 0x000fea0003800000 */
.L_x_11111:
        /* <DEDUP_REMOVED lines=12> */
.L_x_11125:
[----:B------:R-:W3:Y:S02]  /*3030*/  LDG.E.64 R2, [R2.64] ;  /* 0x0000002402027981 */ /* 0x000ee4000c1e1b00 */
[----:B---3--:R-:W0:Y:S01]  /*3040*/  F2F.F32.F64 R28, R2 ;  /* 0x00000002001c7310 */ /* 0x008e220000301000 */
[----:B------:R-:W0:-:S14]  /*3050*/  DSETP.GEU.AND P0, PT, |R2|, c[0x2][0x0], PT ;  /* 0x008000000200762a */ /* 0x000e1c0003f0e200 */
[----:B0-----:R-:W-:Y:S01]  /*3060*/  @!P0 FMUL R28, R28, 1.175494350822287508e-38 ;  /* 0x008000001c1c8820 */ /* 0x001fe20000400000 */
[----:B------:R-:W-:Y:S05]  /*3070*/  BRA `(.L_x_11116) ;  /* 0x000008f000007947 */ /* 0x000fea0003800000 */
.L_x_11124:
        /* <DEDUP_REMOVED lines=26> */
.L_x_11127:
        /* <DEDUP_REMOVED lines=13> */
.L_x_11126:
[----:B------:R-:W3:Y:S02]  /*32f0*/  LDG.E.U16 R2, [R2.64] ;  /* 0x0000002402027981 */ /* 0x000ee4000c1e1500 */
[----:B---3--:R-:W-:Y:S01]  /*3300*/  PRMT R28, RZ, 0x5410, R2 ;  /* 0x00005410ff1c7816 */ /* 0x008fe20000000002 */
[----:B------:R-:W-:Y:S05]  /*3310*/  BRA `(.L_x_11116) ;  /* 0x0000065000007947 */ /* 0x000fea0003800000 */
.L_x_11123:
        /* <DEDUP_REMOVED lines=11> */
.L_x_11130:
        /* <DEDUP_REMOVED lines=20> */
.L_x_11132:
[----:B------:R-:W-:Y:S05]  /*3510*/  BSYNC B0 ;  /* 0x0000000000007941 */ /* 0x000fea0003800000 */
.L_x_11131:
[----:B------:R-:W-:Y:S01]  /*3520*/  IMAD.SHL.U32 R2, R2, 0x100000, RZ ;  /* 0x0010000002027824 */ /* 0x000fe200078e00ff */
[----:B------:R-:W-:-:S04]  /*3530*/  LEA R3, R0, 0x3b800000, 0x17 ;  /* 0x3b80000000037811 */ /* 0x000fc800078eb8ff */
[----:B------:R-:W-:Y:S01]  /*3540*/  LOP3.LUT R28, R3, R2, R28, 0xfe, !PT ;  /* 0x00000002031c7212 */ /* 0x000fe200078efe1c */
[----:B------:R-:W-:Y:S05]  /*3550*/  BRA `(.L_x_11116) ;  /* 0x0000041000007947 */ /* 0x000fea0003800000 */
.L_x_11129:
        /* <DEDUP_REMOVED lines=20> */
.L_x_11134:
[----:B------:R-:W-:Y:S05]  /*36a0*/  BSYNC B0 ;  /* 0x0000000000007941 */ /* 0x000fea0003800000 */
.L_x_11133:
[----:B------:R-:W-:Y:S01]  /*36b0*/  IMAD.SHL.U32 R2, R2, 0x200000, RZ ;  /* 0x0020000002027824 */ /* 0x000fe200078e00ff */
[----:B------:R-:W-:-:S04]  /*36c0*/  LEA R3, R0, 0x37800000, 0x17 ;  /* 0x3780000000037811 */ /* 0x000fc800078eb8ff */
[----:B------:R-:W-:Y:S01]  /*36d0*/  LOP3.LUT R28, R3, R2, R28, 0xfe, !PT ;  /* 0x00000002031c7212 */ /* 0x000fe200078efe1c */
[----:B------:R-:W-:Y:S05]  /*36e0*/  BRA `(.L_x_11116) ;  /* 0x0000028000007947 */ /* 0x000fea0003800000 */
.L_x_11128:
        /* <DEDUP_REMOVED lines=14> */
.L_x_11115:
        /* <DEDUP_REMOVED lines=21> */
.L_x_11136:
[----:B------:R-:W3:Y:S02]  /*3920*/  LDG.E.64 R2, [R2.64] ;  /* 0x0000002402027981 */ /* 0x000ee4000c1e1b00 */
[----:B---3--:R0:W1:Y:S01]  /*3930*/  I2F.U64 R28, R2 ;  /* 0x00000002001c7312 */ /* 0x0080620000301000 */
[----:B------:R-:W-:Y:S05]  /*3940*/  BRA `(.L_x_11116) ;  /* 0x0000002000007947 */ /* 0x000fea0003800000 */
.L_x_11135:
[----:B------:R-:W3:Y:S02]  /*3950*/  LDG.E R2, [R2.64] ;  /* 0x0000002402027981 */ /* 0x000ee4000c1e1900 */
[----:B---3--:R0:W1:Y:S02]  /*3960*/  I2F.U32 R28, R2 ;  /* 0x00000002001c7306 */ /* 0x0080640000201000 */
.L_x_11116:
[----:B------:R-:W-:Y:S05]  /*3970*/  BSYNC B6 ;  /* 0x0000000000067941 */ /* 0x000fea0003800000 */
.L_x_11110:
[----:B0-----:R-:W0:Y:S01]  /*3980*/  LDC.U8 R2, c[0x0][0x18d] ;  /* 0x00006340ff027b82 */ /* 0x001e220000000000 */
[----:B------:R-:W-:Y:S01]  /*3990*/  IMAD R4, R16, c[0x0][0x194], RZ ;  /* 0x0000650010047a24 */ /* 0x000fe200078e02ff */
[----:B------:R-:W-:Y:S04]  /*39a0*/  BSSY B6, `(.L_x_11137) ;  /* 0x00000de000067945 */ /* 0x000fe80003800000 */
        /* <DEDUP_REMOVED lines=16> */
.L_x_11141:
[----:B------:R-:W3:Y:S02]  /*3ab0*/  LDG.E.U8 R2, [R4.64] ;  /* 0x0000002404027981 */ /* 0x000ee4000c1e1100 */
[----:B---3--:R-:W0:Y:S01]  /*3ac0*/  I2F.U16 R2, R2 ;  /* 0x0000000200027306 */ /* 0x008e220000101000 */
[----:B------:R-:W-:Y:S05]  /*3ad0*/  BRA `(.L_x_11143) ;  /* 0x00000ca000007947 */ /* 0x000fea0003800000 */
.L_x_11140:
        /* <DEDUP_REMOVED lines=9> */
.L_x_11145:
[----:B------:R-:W3:Y:S02]  /*3b70*/  LDG.E R2, [R4.64] ;  /* 0x0000002404027981 */ /* 0x000ee4000c1e1900 */
[----:B---3--:R-:W0:Y:S01]  /*3b80*/  I2F R2, R2 ;  /* 0x0000000200027306 */ /* 0x008e220000201400 */
[----:B------:R-:W-:Y:S05]  /*3b90*/  BRA `(.L_x_11143) ;  /* 0x00000be000007947 */ /* 0x000fea0003800000 */
.L_x_11144:
[----:B------:R-:W3:Y:S02]  /*3ba0*/  LDG.E.U16 R2, [R4.64] ;  /* 0x0000002404027981 */ /* 0x000ee4000c1e1500 */
[----:B---3--:R-:W0:Y:S01]  /*3bb0*/  I2F.S16 R2, R2 ;  /* 0x0000000200027306 */ /* 0x008e220000101400 */
[----:B------:R-:W-:Y:S05]  /*3bc0*/  BRA `(.L_x_11143) ;  /* 0x00000bb000007947 */ /* 0x000fea0003800000 */
.L_x_11139:
        /* <DEDUP_REMOVED lines=8> */
.L_x_11147:
[----:B------:R-:W3:Y:S02]  /*3c50*/  LDG.E.U16 R2, [R4.64] ;  /* 0x0000002404027981 */ /* 0x000ee4000c1e1500 */
[----:B---3--:R-:W-:Y:S01]  /*3c60*/  HADD2.F32 R2, -RZ, R2.H0_H0 ;  /* 0x20000002ff027230 */ /* 0x008fe20000004100 */
[----:B------:R-:W-:Y:S05]  /*3c70*/  BRA `(.L_x_11143) ;  /* 0x00000b0000007947 */ /* 0x000fea0003800000 */
.L_x_11146:
        /* <DEDUP_REMOVED lines=8> */
.L_x_11149:
[----:B------:R-:W3:Y:S02]  /*3d00*/  LDG.E.U16 R2, [R4.64] ;  /* 0x0000002404027981 */ /* 0x000ee4000c1e1500 */
[----:B---3--:R-:W-:Y:S01]  /*3d10*/  HADD2.F32 R2, -RZ, R2.H0_H0 ;  /* 0x20000002ff027230 */ /* 0x008fe20000004100 */
[----:B------:R-:W-:Y:S05]  /*3d20*/  BRA `(.L_x_11143) ;  /* 0x00000a5000007947 */ /* 0x000fea0003800000 */
.L_x_11148:
[----:B------:R-:W3:Y:S02]  /*3d30*/  LDG.E.64 R4, [R4.64] ;  /* 0x0000002404047981 */ /* 0x000ee4000c1e1b00 */
[----:B---3--:R-:W0:Y:S01]  /*3d40*/  F2F.F32.F64 R2, R4 ;  /* 0x0000000400027310 */ /* 0x008e220000301000 */
[----:B------:R-:W0:-:S14]  /*3d50*/  DSETP.GEU.AND P0, PT, |R4|, c[0x2][0x0], PT ;  /* 0x008000000400762a */ /* 0x000e1c0003f0e200 */
[----:B0-----:R-:W-:Y:S01]  /*3d60*/  @!P0 FMUL R2, R2, 1.175494350822287508e-38 ;  /* 0x0080000002028820 */ /* 0x001fe20000400000 */
[----:B------:R-:W-:Y:S05]  /*3d70*/  BRA `(.L_x_11143) ;  /* 0x00000a0000007947 */ /* 0x000fea0003800000 */
.L_x_11138:
        /* <DEDUP_REMOVED lines=12> */
.L_x_11152:
[----:B------:R-:W3:Y:S02]  /*3e40*/  LDG.E.64 R4, [R4.64] ;  /* 0x0000002404047981 */ /* 0x000ee4000c1e1b00 */
[----:B---3--:R-:W0:Y:S01]  /*3e50*/  F2F.F32.F64 R2, R4 ;  /* 0x0000000400027310 */ /* 0x008e220000301000 */
[----:B------:R-:W0:-:S14]  /*3e60*/  DSETP.GEU.AND P0, PT, |R4|, c[0x2][0x0], PT ;  /* 0x008000000400762a */ /* 0x000e1c0003f0e200 */
[----:B0-----:R-:W-:Y:S01]  /*3e70*/  @!P0 FMUL R2, R2, 1.175494350822287508e-38 ;  /* 0x0080000002028820 */ /* 0x001fe20000400000 */
[----:B------:R-:W-:Y:S05]  /*3e80*/  BRA `(.L_x_11143) ;  /* 0x000008f000007947 */ /* 0x000fea0003800000 */
.L_x_11151:
        /* <DEDUP_REMOVED lines=26> */
.L_x_11154:
[----:B------:R-:W3:Y:S02]  /*4030*/  LDG.E.U8 R3, [R4.64] ;  /* 0x0000002404037981 */ /* 0x000ee4000c1e1100 */
[----:B---3--:R-:W-:-:S05]  /*4040*/  IMAD.SHL.U32 R0, R3, 0x2000000, RZ ;  /* 0x0200000003007824 */ /* 0x008fca00078e00ff */
        /* <DEDUP_REMOVED lines=9> */
[----:B------:R-:W-:Y:S01]  /*40e0*/  LOP3.LUT R2, R2, 0x80000000, R3, 0xf8, !PT ;  /* 0x8000000002027812 */ /* 0x000fe200078ef803 */
[----:B------:R-:W-:Y:S05]  /*40f0*/  BRA `(.L_x_11143) ;  /* 0x0000068000007947 */ /* 0x000fea0003800000 */
.L_x_11153:
[----:B------:R-:W3:Y:S02]  /*4100*/  LDG.E.U16 R2, [R4.64] ;  /* 0x0000002404027981 */ /* 0x000ee4000c1e1500 */
[----:B---3--:R-:W-:Y:S01]  /*4110*/  PRMT R2, RZ, 0x5410, R2 ;  /* 0x00005410ff027816 */ /* 0x008fe20000000002 */
[----:B------:R-:W-:Y:S05]  /*4120*/  BRA `(.L_x_11143) ;  /* 0x0000065000007947 */ /* 0x000fea0003800000 */
.L_x_11150:
        /* <DEDUP_REMOVED lines=11> */
.L_x_11157:
        /* <DEDUP_REMOVED lines=20> */
.L_x_11159:
[----:B------:R-:W-:Y:S05]  /*4320*/  BSYNC B0 ;  /* 0x0000000000007941 */ /* 0x000fea0003800000 */
.L_x_11158:
[----:B------:R-:W-:Y:S01]  /*4330*/  IMAD.SHL.U32 R2, R2, 0x100000, RZ ;  /* 0x0010000002027824 */ /* 0x000fe200078e00ff */
[----:B------:R-:W-:-:S04]  /*4340*/  LEA R3, R0, 0x3b800000, 0x17 ;  /* 0x3b80000000037811 */ /* 0x000fc800078eb8ff */
[----:B------:R-:W-:Y:S01]  /*4350*/  LOP3.LUT R2, R3, R2, R4, 0xfe, !PT ;  /* 0x0000000203027212 */ /* 0x000fe200078efe04 */
[----:B------:R-:W-:Y:S05]  /*4360*/  BRA `(.L_x_11143) ;  /* 0x0000041000007947 */ /* 0x000fea0003800000 */
.L_x_11156:
        /* <DEDUP_REMOVED lines=20> */
.L_x_11161:
[----:B------:R-:W-:Y:S05]  /*44b0*/  BSYNC B0 ;  /* 0x0000000000007941 */ /* 0x000fea0003800000 */
.L_x_11160:
[----:B------:R-:W-:Y:S01]  /*44c0*/  IMAD.SHL.U32 R2, R2, 0x200000, RZ ;  /* 0x0020000002027824 */ /* 0x000fe200078e00ff */
[----:B------:R-:W-:-:S04]  /*44d0*/  LEA R3, R0, 0x37800000, 0x17 ;  /* 0x3780000000037811 */ /* 0x000fc800078eb8ff */
[----:B------:R-:W-:Y:S01]  /*44e0*/  LOP3.LUT R2, R3, R2, R4, 0xfe, !PT ;  /* 0x0000000203027212 */ /* 0x000fe200078efe04 */
[----:B------:R-:W-:Y:S05]  /*44f0*/  BRA `(.L_x_11143) ;  /* 0x0000028000007947 */ /* 0x000fea0003800000 */
.L_x_11155:
        /* <DEDUP_REMOVED lines=14> */
.L_x_11142:
        /* <DEDUP_REMOVED lines=21> */
.L_x_11163:
[----:B------:R-:W3:Y:S02]  /*4730*/  LDG.E.64 R2, [R4.64] ;  /* 0x0000002404027981 */ /* 0x000ee4000c1e1b00 */
[----:B---3--:R0:W3:Y:S01]  /*4740*/  I2F.U64 R2, R2 ;  /* 0x0000000200027312 */ /* 0x0080e20000301000 */
[----:B------:R-:W-:Y:S05]  /*4750*/  BRA `(.L_x_11143) ;  /* 0x0000002000007947 */ /* 0x000fea0003800000 */
.L_x_11162:
[----:B------:R-:W3:Y:S02]  /*4760*/  LDG.E R2, [R4.64] ;  /* 0x0000002404027981 */ /* 0x000ee4000c1e1900 */
[----:B---3--:R-:W0:Y:S02]  /*4770*/  I2F.U32 R2, R2 ;  /* 0x0000000200027306 */ /* 0x008e240000201000 */
.L_x_11143:
[----:B------:R-:W-:Y:S05]  /*4780*/  BSYNC B6 ;  /* 0x0000000000067941 */ /* 0x000fea0003800000 */
.L_x_11137:
        /* <DEDUP_REMOVED lines=18> */
.L_x_11168:
[----:B------:R-:W4:Y:S02]  /*48b0*/  LDG.E.U8 R4, [R4.64] ;  /* 0x0000002404047981 */ /* 0x000f24000c1e1100 */
[----:B----4-:R0:W4:Y:S01]  /*48c0*/  I2F.U16 R16, R4 ;  /* 0x0000000400107306 */ /* 0x0101220000101000 */
[----:B------:R-:W-:Y:S05]  /*48d0*/  BRA `(.L_x_11170) ;  /* 0x00000ca000007947 */ /* 0x000fea0003800000 */
.L_x_11167:
        /* <DEDUP_REMOVED lines=9> */
.L_x_11172:
[----:B------:R-:W4:Y:S02]  /*4970*/  LDG.E R4, [R4.64] ;  /* 0x0000002404047981 */ /* 0x000f24000c1e1900 */
[----:B----4-:R0:W4:Y:S01]  /*4980*/  I2F R16, R4 ;  /* 0x0000000400107306 */ /* 0x0101220000201400 */
[----:B------:R-:W-:Y:S05]  /*4990*/  BRA `(.L_x_11170) ;  /* 0x00000be000007947 */ /* 0x000fea0003800000 */
.L_x_11171:
[----:B------:R-:W4:Y:S02]  /*49a0*/  LDG.E.U16 R4, [R4.64] ;  /* 0x0000002404047981 */ /* 0x000f24000c1e1500 */
[----:B----4-:R0:W4:Y:S01]  /*49b0*/  I2F.S16 R16, R4 ;  /* 0x0000000400107306 */ /* 0x0101220000101400 */
[----:B------:R-:W-:Y:S05]  /*49c0*/  BRA `(.L_x_11170) ;  /* 0x00000bb000007947 */ /* 0x000fea0003800000 */
.L_x_11166:
        /* <DEDUP_REMOVED lines=8> */
.L_x_11174:
[----:B------:R-:W4:Y:S02]  /*4a50*/  LDG.E.U16 R4, [R4.64] ;  /* 0x0000002404047981 */ /* 0x000f24000c1e1500 */
[----:B----4-:R-:W-:Y:S01]  /*4a60*/  HADD2.F32 R16, -RZ, R4.H0_H0 ;  /* 0x20000004ff107230 */ /* 0x010fe20000004100 */
[----:B------:R-:W-:Y:S05]  /*4a70*/  BRA `(.L_x_11170) ;  /* 0x00000b0000007947 */ /* 0x000fea0003800000 */
.L_x_11173:
        /* <DEDUP_REMOVED lines=8> */
.L_x_11176:
[----:B------:R-:W4:Y:S02]  /*4b00*/  LDG.E.U16 R4, [R4.64] ;  /* 0x0000002404047981 */ /* 0x000f24000c1e1500 */
[----:B----4-:R-:W-:Y:S01]  /*4b10*/  HADD2.F32 R16, -RZ, R4.H0_H0 ;  /* 0x20000004ff107230 */ /* 0x010fe20000004100 */
[----:B------:R-:W-:Y:S05]  /*4b20*/  BRA `(.L_x_11170) ;  /* 0x00000a5000007947 */ /* 0x000fea0003800000 */
.L_x_11175:
[----:B------:R-:W4:Y:S02]  /*4b30*/  LDG.E.64 R4, [R4.64] ;  /* 0x0000002404047981 */ /* 0x000f24000c1e1b00 */
[----:B----4-:R-:W0:Y:S01]  /*4b40*/  F2F.F32.F64 R16, R4 ;  /* 0x0000000400107310 */ /* 0x010e220000301000 */
[----:B------:R-:W0:-:S14]  /*4b50*/  DSETP.GEU.AND P0, PT, |R4|, c[0x2][0x0], PT ;  /* 0x008000000400762a */ /* 0x000e1c0003f0e200 */
[----:B0-----:R-:W-:Y:S01]  /*4b60*/  @!P0 FMUL R16, R16, 1.175494350822287508e-38 ;  /* 0x0080000010108820 */ /* 0x001fe20000400000 */
[----:B------:R-:W-:Y:S05]  /*4b70*/  BRA `(.L_x_11170) ;  /* 0x00000a0000007947 */ /* 0x000fea0003800000 */
.L_x_11165:
        /* <DEDUP_REMOVED lines=12> */
.L_x_11179:
[----:B------:R-:W4:Y:S02]  /*4c40*/  LDG.E.64 R4, [R4.64] ;  /* 0x0000002404047981 */ /* 0x000f24000c1e1b00 */
[----:B----4-:R-:W0:Y:S01]  /*4c50*/  F2F.F32.F64 R16, R4 ;  /* 0x0000000400107310 */ /* 0x010e220000301000 */
[----:B------:R-:W0:-:S14]  /*4c60*/  DSETP.GEU.AND P0, PT, |R4|, c[0x2][0x0], PT ;  /* 0x008000000400762a */ /* 0x000e1c0003f0e200 */
[----:B0-----:R-:W-:Y:S01]  /*4c70*/  @!P0 FMUL R16, R16, 1.175494350822287508e-38 ;  /* 0x0080000010108820 */ /* 0x001fe20000400000 */
[----:B------:R-:W-:Y:S05]  /*4c80*/  BRA `(.L_x_11170) ;  /* 0x000008f000007947 */ /* 0x000fea0003800000 */
.L_x_11178:
        /* <DEDUP_REMOVED lines=26> */
.L_x_11181:
        /* <DEDUP_REMOVED lines=13> */
.L_x_11180:
[----:B------:R-:W4:Y:S02]  /*4f00*/  LDG.E.U16 R4, [R4.64] ;  /* 0x0000002404047981 */ /* 0x000f24000c1e1500 */
[----:B----4-:R-:W-:Y:S01]  /*4f10*/  PRMT R16, RZ, 0x5410, R4 ;  /* 0x00005410ff107816 */ /* 0x010fe20000000004 */
[----:B------:R-:W-:Y:S05]  /*4f20*/  BRA `(.L_x_11170) ;  /* 0x0000065000007947 */ /* 0x000fea0003800000 */
.L_x_11177:
        /* <DEDUP_REMOVED lines=11> */
.L_x_11184:
        /* <DEDUP_REMOVED lines=20> */
.L_x_11186:
[----:B------:R-:W-:Y:S05]  /*5120*/  BSYNC B0 ;  /* 0x0000000000007941 */ /* 0x000fea0003800000 */
.L_x_11185:
[----:B------:R-:W-:Y:S01]  /*5130*/  IMAD.SHL.U32 R3, R3, 0x100000, RZ ;  /* 0x0010000003037824 */ /* 0x000fe200078e00ff */
[----:B------:R-:W-:-:S04]  /*5140*/  LEA R5, R0, 0x3b800000, 0x17 ;  /* 0x3b80000000057811 */ /* 0x000fc800078eb8ff */
[----:B------:R-:W-:Y:S01]  /*5150*/  LOP3.LUT R16, R5, R3, R16, 0xfe, !PT ;  /* 0x0000000305107212 */ /* 0x000fe200078efe10 */
[----:B------:R-:W-:Y:S05]  /*5160*/  BRA `(.L_x_11170) ;  /* 0x0000041000007947 */ /* 0x000fea0003800000 */
.L_x_11183:
        /* <DEDUP_REMOVED lines=20> */
.L_x_11188:
[----:B------:R-:W-:Y:S05]  /*52b0*/  BSYNC B0 ;  /* 0x0000000000007941 */ /* 0x000fea0003800000 */
.L_x_11187:
[----:B------:R-:W-:Y:S01]  /*52c0*/  IMAD.SHL.U32 R3, R3, 0x200000, RZ ;  /* 0x0020000003037824 */ /* 0x000fe200078e00ff */
[----:B------:R-:W-:-:S04]  /*52d0*/  LEA R5, R0, 0x37800000, 0x17 ;  /* 0x3780000000057811 */ /* 0x000fc800078eb8ff */
[----:B------:R-:W-:Y:S01]  /*52e0*/  LOP3.LUT R16, R5, R3, R16, 0xfe, !PT ;  /* 0x0000000305107212 */ /* 0x000fe200078efe10 */
[----:B------:R-:W-:Y:S05]  /*52f0*/  BRA `(.L_x_11170) ;  /* 0x0000028000007947 */ /* 0x000fea0003800000 */
.L_x_11182:
        /* <DEDUP_REMOVED lines=14> */
.L_x_11169:
        /* <DEDUP_REMOVED lines=21> */
.L_x_11190:
[----:B------:R-:W4:Y:S02]  /*5530*/  LDG.E.64 R16, [R4.64] ;  /* 0x0000002404107981 */ /* 0x000f24000c1e1b00 */
[----:B----4-:R0:W4:Y:S01]  /*5540*/  I2F.U64 R16, R16 ;  /* 0x0000001000107312 */ /* 0x0101220000301000 */
[----:B------:R-:W-:Y:S05]  /*5550*/  BRA `(.L_x_11170) ;  /* 0x0000002000007947 */ /* 0x000fea0003800000 */
.L_x_11189:
[----:B------:R-:W4:Y:S02]  /*5560*/  LDG.E R4, [R4.64] ;  /* 0x0000002404047981 */ /* 0x000f24000c1e1900 */
[----:B----4-:R0:W4:Y:S02]  /*5570*/  I2F.U32 R16, R4 ;  /* 0x0000000400107306 */ /* 0x0101240000201000 */
.L_x_11170:
[----:B------:R-:W-:Y:S05]  /*5580*/  BSYNC B6 ;  /* 0x0000000000067941 */ /* 0x000fea0003800000 */
.L_x_11164:
[----:B------:R-:W-:Y:S02]  /*5590*/  IADD3 R24, R24, 0x80, RZ ;  /* 0x0000008018187810 */ /* 0x000fe40007ffe0ff */
.L_x_11109:
[----:B------:R-:W-:Y:S05]  /*55a0*/  BSYNC B7 ;  /* 0x0000000000077941 */ /* 0x000fea0003800000 */
.L_x_11108:
[----:B------:R-:W-:Y:S01]  /*55b0*/  ISETP.GE.AND P0, PT, R24, R22, PT ;  /* 0x000000161800720c */ /* 0x000fe20003f06270 */
[----:B------:R-:W-:Y:S01]  /*55c0*/  BSSY B7, `(.L_x_11191) ;  /* 0x00002aa000077945 */ /* 0x000fe20003800000 */
[----:B------:R-:W-:Y:S02]  /*55d0*/  IMAD.MOV.U32 R27, RZ, RZ, RZ ;  /* 0x000000ffff1b7224 */ /* 0x000fe400078e00ff */
[----:B0-----:R-:W-:-:S02]  /*55e0*/  IMAD.MOV.U32 R17, RZ, RZ, RZ ;  /* 0x000000ffff117224 */ /* 0x001fc400078e00ff */
[----:B------:R-:W-:Y:S02]  /*55f0*/  IMAD.MOV.U32 R19, RZ, RZ, RZ ;  /* 0x000000ffff137224 */ /* 0x000fe400078e00ff */
[----:B------:R-:W-:-:S05]  /*5600*/  IMAD.MOV.U32 R22, RZ, RZ, RZ ;  /* 0x000000ffff167224 */ /* 0x000fca00078e00ff */
        /* <DEDUP_REMOVED lines=20> */
.L_x_11197:
[----:B----4-:R-:W4:Y:S02]  /*5750*/  LDG.E.U8 R4, [R4.64] ;  /* 0x0000002404047981 */ /* 0x010f24000c1e1100 */
[----:B----4-:R0:W4:Y:S01]  /*5760*/  I2F.U16 R17, R4 ;  /* 0x0000000400117306 */ /* 0x0101220000101000 */
[----:B------:R-:W-:Y:S05]  /*5770*/  BRA `(.L_x_11199) ;  /* 0x00000ca000007947 */ /* 0x000fea0003800000 */
.L_x_11196:
        /* <DEDUP_REMOVED lines=9> */
.L_x_11201:
[----:B----4-:R-:W4:Y:S02]  /*5810*/  LDG.E R4, [R4.64] ;  /* 0x0000002404047981 */ /* 0x010f24000c1e1900 */
[----:B----4-:R0:W4:Y:S01]  /*5820*/  I2F R17, R4 ;  /* 0x0000000400117306 */ /* 0x0101220000201400 */
[----:B------:R-:W-:Y:S05]  /*5830*/  BRA `(.L_x_11199) ;  /* 0x00000be000007947 */ /* 0x000fea0003800000 */
.L_x_11200:
[----:B----4-:R-:W4:Y:S02]  /*5840*/  LDG.E.U16 R4, [R4.64] ;  /* 0x0000002404047981 */ /* 0x010f24000c1e1500 */
[----:B----4-:R0:W4:Y:S01]  /*5850*/  I2F.S16 R17, R4 ;  /* 0x0000000400117306 */ /* 0x0101220000101400 */
[----:B------:R-:W-:Y:S05]  /*5860*/  BRA `(.L_x_11199) ;  /* 0x00000bb000007947 */ /* 0x000fea0003800000 */
.L_x_11195:
        /* <DEDUP_REMOVED lines=8> */
.L_x_11203:
[----:B----4-:R-:W4:Y:S02]  /*58f0*/  LDG.E.U16 R4, [R4.64] ;  /* 0x0000002404047981 */ /* 0x010f24000c1e1500 */
[----:B----4-:R-:W-:Y:S01]  /*5900*/  HADD2.F32 R17, -RZ, R4.H0_H0 ;  /* 0x20000004ff117230 */ /* 0x010fe20000004100 */
[----:B------:R-:W-:Y:S05]  /*5910*/  BRA `(.L_x_11199) ;  /* 0x00000b0000007947 */ /* 0x000fea0003800000 */
.L_x_11202:
        /* <DEDUP_REMOVED lines=8> */
.L_x_11205:
[----:B----4-:R-:W4:Y:S02]  /*59a0*/  LDG.E.U16 R4, [R4.64] ;  /* 0x0000002404047981 */ /* 0x010f24000c1e1500 */
[----:B----4-:R-:W-:Y:S01]  /*59b0*/  HADD2.F32 R17, -RZ, R4.H0_H0 ;  /* 0x20000004ff117230 */ /* 0x010fe20000004100 */
[----:B------:R-:W-:Y:S05]  /*59c0*/  BRA `(.L_x_11199) ;  /* 0x00000a5000007947 */ /* 0x000fea0003800000 */
.L_x_11204:
[----:B----4-:R-:W4:Y:S02]  /*59d0*/  LDG.E.64 R4, [R4.64] ;  /* 0x0000002404047981 */ /* 0x010f24000c1e1b00 */
[----:B----4-:R-:W0:Y:S01]  /*59e0*/  F2F.F32.F64 R17, R4 ;  /* 0x0000000400117310 */ /* 0x010e220000301000 */
[----:B------:R-:W0:-:S14]  /*59f0*/  DSETP.GEU.AND P0, PT, |R4|, c[0x2][0x0], PT ;  /* 0x008000000400762a */ /* 0x000e1c0003f0e200 */
[----:B0-----:R-:W-:Y:S01]  /*5a00*/  @!P0 FMUL R17, R17, 1.175494350822287508e-38 ;  /* 0x0080000011118820 */ /* 0x001fe20000400000 */
[----:B------:R-:W-:Y:S05]  /*5a10*/  BRA `(.L_x_11199) ;  /* 0x00000a0000007947 */ /* 0x000fea0003800000 */
.L_x_11194:
        /* <DEDUP_REMOVED lines=12> */
.L_x_11208:
[----:B----4-:R-:W4:Y:S02]  /*5ae0*/  LDG.E.64 R4, [R4.64] ;  /* 0x0000002404047981 */ /* 0x010f24000c1e1b00 */
[----:B----4-:R-:W0:Y:S01]  /*5af0*/  F2F.F32.F64 R17, R4 ;  /* 0x0000000400117310 */ /* 0x010e220000301000 */
[----:B------:R-:W0:-:S14]  /*5b00*/  DSETP.GEU.AND P0, PT, |R4|, c[0x2][0x0], PT ;  /* 0x008000000400762a */ /* 0x000e1c0003f0e200 */
[----:B0-----:R-:W-:Y:S01]  /*5b10*/  @!P0 FMUL R17, R17, 1.175494350822287508e-38 ;  /* 0x0080000011118820 */ /* 0x001fe20000400000 */
[----:B------:R-:W-:Y:S05]  /*5b20*/  BRA `(.L_x_11199) ;  /* 0x000008f000007947 */ /* 0x000fea0003800000 */
.L_x_11207:
        /* <DEDUP_REMOVED lines=26> */
.L_x_11210:
        /* <DEDUP_REMOVED lines=13> */
.L_x_11209:
[----:B----4-:R-:W4:Y:S02]  /*5da0*/  LDG.E.U16 R4, [R4.64] ;  /* 0x0000002404047981 */ /* 0x010f24000c1e1500 */
[----:B----4-:R-:W-:Y:S01]  /*5db0*/  PRMT R17, RZ, 0x5410, R4 ;  /* 0x00005410ff117816 */ /* 0x010fe20000000004 */
[----:B------:R-:W-:Y:S05]  /*5dc0*/  BRA `(.L_x_11199) ;  /* 0x0000065000007947 */ /* 0x000fea0003800000 */
.L_x_11206:
        /* <DEDUP_REMOVED lines=11> */
.L_x_11213:
        /* <DEDUP_REMOVED lines=20> */
.L_x_11215:
[----:B------:R-:W-:Y:S05]  /*5fc0*/  BSYNC B0 ;  /* 0x0000000000007941 */ /* 0x000fea0003800000 */
.L_x_11214:
[----:B------:R-:W-:Y:S01]  /*5fd0*/  IMAD.SHL.U32 R3, R3, 0x100000, RZ ;  /* 0x0010000003037824 */ /* 0x000fe200078e00ff */
[----:B------:R-:W-:-:S04]  /*5fe0*/  LEA R0, R0, 0x3b800000, 0x17 ;  /* 0x3b80000000007811 */ /* 0x000fc800078eb8ff */
[----:B------:R-:W-:Y:S01]  /*5ff0*/  LOP3.LUT R17, R0, R3, R17, 0xfe, !PT ;  /* 0x0000000300117212 */ /* 0x000fe200078efe11 */
[----:B------:R-:W-:Y:S05]  /*6000*/  BRA `(.L_x_11199) ;  /* 0x0000041000007947 */ /* 0x000fea0003800000 */
.L_x_11212:
        /* <DEDUP_REMOVED lines=20> */
.L_x_11217:
[----:B------:R-:W-:Y:S05]  /*6150*/  BSYNC B0 ;  /* 0x0000000000007941 */ /* 0x000fea0003800000 */
.L_x_11216:
[----:B------:R-:W-:Y:S01]  /*6160*/  IMAD.SHL.U32 R3, R3, 0x200000, RZ ;  /* 0x0020000003037824 */ /* 0x000fe200078e00ff */
[----:B------:R-:W-:-:S04]  /*6170*/  LEA R0, R0, 0x37800000, 0x17 ;  /* 0x3780000000007811 */ /* 0x000fc800078eb8ff */
[----:B------:R-:W-:Y:S01]  /*6180*/  LOP3.LUT R17, R0, R3, R17, 0xfe, !PT ;  /* 0x0000000300117212 */ /* 0x000fe200078efe11 */
[----:B------:R-:W-:Y:S05]  /*6190*/  BRA `(.L_x_11199) ;  /* 0x0000028000007947 */ /* 0x000fea0003800000 */
.L_x_11211:
        /* <DEDUP_REMOVED lines=14> */
.L_x_11198:
[----:B------:R-:W-:Y:S02]  /*6280*/  IMAD.MOV.U32 R4, RZ, RZ, c[0x4][0x120] ;  /* 0x01004800ff047624 */ /* 0x000fe400078e00ff */
[----:B------:R-:W-:Y:S02]  /*6290*/  IMAD.MOV.U32 R5, RZ, RZ, c[0x4][0x124] ;  /* 0x01004900ff057624 */ /* 0x000fe400078e00ff */
[----:B------:R-:W-:Y:S02]  /*62a0*/  IMAD.MOV.U32 R6, RZ, RZ, c[0x4][0x128] ;  /* 0x01004a00ff067624 */ /* 0x000fe400078e00ff */
        /* <DEDUP_REMOVED lines=12> */
[----:B------:R-:W-:Y:S02]  /*6370*/  IADD3.X R21, ~R21, R3, R15, P0, P1 ;  /* 0x0000000315157210 */ /* 0x000fe400007e250f */
[----:B------:R-:W-:-:S06]  /*6380*/  MOV R14, 0x130 ;  /* 0x00000130000e7802 */ /* 0x000fcc0000000f00 */
[----:B------:R-:W0:Y:S02]  /*6390*/  LDC.64 R14, c[0x4][R14] ;  /* 0x010000000e0e7b82 */ /* 0x000e240000000a00 */
[----:B012345:R-:W-:Y:S05]  /*63a0*/  CALL.ABS.NOINC R14 ;  /* 0x000000000e007343 */ /* 0x03ffea0003c00000 */
[----:B------:R-:W-:Y:S01]  /*63b0*/  IMAD.MOV.U32 R17, RZ, RZ, RZ ;  /* 0x000000ffff117224 */ /* 0x000fe200078e00ff */
[----:B------:R-:W-:Y:S05]  /*63c0*/  BRA `(.L_x_11199) ;  /* 0x0000005000007947 */ /* 0x000fea0003800000 */
.L_x_11219:
[----:B----4-:R-:W4:Y:S02]  /*63d0*/  LDG.E.64 R4, [R4.64] ;  /* 0x0000002404047981 */ /* 0x010f24000c1e1b00 */
[----:B----4-:R0:W4:Y:S01]  /*63e0*/  I2F.U64 R17, R4 ;  /* 0x0000000400117312 */ /* 0x0101220000301000 */
[----:B------:R-:W-:Y:S05]  /*63f0*/  BRA `(.L_x_11199) ;  /* 0x0000002000007947 */ /* 0x000fea0003800000 */
.L_x_11218:
[----:B----4-:R-:W4:Y:S02]  /*6400*/  LDG.E R4, [R4.64] ;  /* 0x0000002404047981 */ /* 0x010f24000c1e1900 */
[----:B----4-:R0:W4:Y:S02]  /*6410*/  I2F.U32 R17, R4 ;  /* 0x0000000400117306 */ /* 0x0101240000201000 */
.L_x_11199:
[----:B------:R-:W-:Y:S05]  /*6420*/  BSYNC B6 ;  /* 0x0000000000067941 */ /* 0x000fea0003800000 */
.L_x_11193:
[----:B------:R-:W0:Y:S02]  /*6430*/  LDC.U8 R3, c[0x0][0x18d] ;  /* 0x00006340ff037b82 */ /* 0x000e240000000000 */
[----:B0-----:R-:W-:Y:S01]  /*6440*/  IMAD R4, R22, c[0x0][0x194], RZ ;  /* 0x0000650016047a24 */ /* 0x001fe200078e02ff */
[----:B------:R-:W-:Y:S04]  /*6450*/  BSSY B6, `(.L_x_11220) ;  /* 0x00000de000067945 */ /* 0x000fe80003800000 */
[----:B------:R-:W-:-:S05]  /*6460*/  IADD3 R4, P0, R4, c[0x0][0x178], RZ ;  /* 0x00005e0004047a10 */ /* 0x000fca0007f1e0ff */
[----:B------:R-:W-:Y:S01]  /*6470*/  IMAD.X R5, RZ, RZ, c[0x0][0x17c], P0 ;  /* 0x00005f00ff057624 */ /* 0x000fe200000e06ff */
[----:B------:R-:W-:-:S04]  /*6480*/  PRMT R0, R3, 0x9910, RZ ;  /* 0x0000991003007816 */ /* 0x000fc800000000ff */
        /* <DEDUP_REMOVED lines=13> */
.L_x_11224:
[----:B----4-:R-:W4:Y:S02]  /*6560*/  LDG.E.U8 R4, [R4.64] ;  /* 0x0000002404047981 */ /* 0x010f24000c1e1100 */
[----:B----4-:R0:W4:Y:S01]  /*6570*/  I2F.U16 R19, R4 ;  /* 0x0000000400137306 */ /* 0x0101220000101000 */
[----:B------:R-:W-:Y:S05]  /*6580*/  BRA `(.L_x_11226) ;  /* 0x00000ca000007947 */ /* 0x000fea0003800000 */
.L_x_11223:
        /* <DEDUP_REMOVED lines=9> */
.L_x_11228:
[----:B----4-:R-:W4:Y:S02]  /*6620*/  LDG.E R4, [R4.64] ;  /* 0x0000002404047981 */ /* 0x010f24000c1e1900 */
[----:B----4-:R0:W4:Y:S01]  /*6630*/  I2F R19, R4 ;  /* 0x0000000400137306 */ /* 0x0101220000201400 */
[----:B------:R-:W-:Y:S05]  /*6640*/  BRA `(.L_x_11226) ;  /* 0x00000be000007947 */ /* 0x000fea0003800000 */
.L_x_11227:
[----:B----4-:R-:W4:Y:S02]  /*6650*/  LDG.E.U16 R4, [R4.64] ;  /* 0x0000002404047981 */ /* 0x010f24000c1e1500 */
[----:B----4-:R0:W4:Y:S01]  /*6660*/  I2F.S16 R19, R4 ;  /* 0x0000000400137306 */ /* 0x0101220000101400 */
[----:B------:R-:W-:Y:S05]  /*6670*/  BRA `(.L_x_11226) ;  /* 0x00000bb000007947 */ /* 0x000fea0003800000 */
.L_x_11222:
        /* <DEDUP_REMOVED lines=8> */
.L_x_11230:
[----:B----4-:R-:W4:Y:S02]  /*6700*/  LDG.E.U16 R4, [R4.64] ;  /* 0x0000002404047981 */ /* 0x010f24000c1e1500 */
[----:B----4-:R-:W-:Y:S01]  /*6710*/  HADD2.F32 R19, -RZ, R4.H0_H0 ;  /* 0x20000004ff137230 */ /* 0x010fe20000004100 */
[----:B------:R-:W-:Y:S05]  /*6720*/  BRA `(.L_x_11226) ;  /* 0x00000b0000007947 */ /* 0x000fea0003800000 */
.L_x_11229:
        /* <DEDUP_REMOVED lines=8> */
.L_x_11232:
[----:B----4-:R-:W4:Y:S02]  /*67b0*/  LDG.E.U16 R4, [R4.64] ;  /* 0x0000002404047981 */ /* 0x010f24000c1e1500 */
[----:B----4-:R-:W-:Y:S01]  /*67c0*/  HADD2.F32 R19, -RZ, R4.H0_H0 ;  /* 0x20000004ff137230 */ /* 0x010fe20000004100 */
[----:B------:R-:W-:Y:S05]  /*67d0*/  BRA `(.L_x_11226) ;  /* 0x00000a5000007947 */ /* 0x000fea0003800000 */
.L_x_11231:
[----:B----4-:R-:W4:Y:S02]  /*67e0*/  LDG.E.64 R4, [R4.64] ;  /* 0x0000002404047981 */ /* 0x010f24000c1e1b00 */
[----:B----4-:R-:W0:Y:S01]  /*67f0*/  F2F.F32.F64 R19, R4 ;  /* 0x0000000400137310 */ /* 0x010e220000301000 */
[----:B------:R-:W0:-:S14]  /*6800*/  DSETP.GEU.AND P0, PT, |R4|, c[0x2][0x0], PT ;  /* 0x008000000400762a */ /* 0x000e1c0003f0e200 */
[----:B0-----:R-:W-:Y:S01]  /*6810*/  @!P0 FMUL R19, R19, 1.175494350822287508e-38 ;  /* 0x0080000013138820 */ /* 0x001fe20000400000 */
[----:B------:R-:W-:Y:S05]  /*6820*/  BRA `(.L_x_11226) ;  /* 0x00000a0000007947 */ /* 0x000fea0003800000 */
.L_x_11221:
        /* <DEDUP_REMOVED lines=12> */
.L_x_11235:
[----:B----4-:R-:W4:Y:S02]  /*68f0*/  LDG.E.64 R4, [R4.64] ;  /* 0x0000002404047981 */ /* 0x010f24000c1e1b00 */
[----:B----4-:R-:W0:Y:S01]  /*6900*/  F2F.F32.F64 R19, R4 ;  /* 0x0000000400137310 */ /* 0x010e220000301000 */
[----:B------:R-:W0:-:S14]  /*6910*/  DSETP.GEU.AND P0, PT, |R4|, c[0x2][0x0], PT ;  /* 0x008000000400762a */ /* 0x000e1c0003f0e200 */
[----:B0-----:R-:W-:Y:S01]  /*6920*/  @!P0 FMUL R19, R19, 1.175494350822287508e-38 ;  /* 0x0080000013138820 */ /* 0x001fe20000400000 */
[----:B------:R-:W-:Y:S05]  /*6930*/  BRA `(.L_x_11226) ;  /* 0x000008f000007947 */ /* 0x000fea0003800000 */
.L_x_11234:
        /* <DEDUP_REMOVED lines=26> */
.L_x_11237:
        /* <DEDUP_REMOVED lines=13> */
.L_x_11236:
[----:B----4-:R-:W4:Y:S02]  /*6bb0*/  LDG.E.U16 R4, [R4.64] ;  /* 0x0000002404047981 */ /* 0x010f24000c1e1500 */
[----:B----4-:R-:W-:Y:S01]  /*6bc0*/  PRMT R19, RZ, 0x5410, R4 ;  /* 0x00005410ff137816 */ /* 0x010fe20000000004 */
[----:B------:R-:W-:Y:S05]  /*6bd0*/  BRA `(.L_x_11226) ;  /* 0x0000065000007947 */ /* 0x000fea0003800000 */
.L_x_11233:
        /* <DEDUP_REMOVED lines=11> */
.L_x_11240:
        /* <DEDUP_REMOVED lines=20> */
.L_x_11242:
[----:B------:R-:W-:Y:S05]  /*6dd0*/  BSYNC B0 ;  /* 0x0000000000007941 */ /* 0x000fea0003800000 */
.L_x_11241:
[----:B------:R-:W-:Y:S01]  /*6de0*/  IMAD.SHL.U32 R3, R3, 0x100000, RZ ;  /* 0x0010000003037824 */ /* 0x000fe200078e00ff */
[----:B------:R-:W-:-:S04]  /*6df0*/  LEA R0, R0, 0x3b800000, 0x17 ;  /* 0x3b80000000007811 */ /* 0x000fc800078eb8ff */
[----:B------:R-:W-:Y:S01]  /*6e00*/  LOP3.LUT R19, R0, R3, R19, 0xfe, !PT ;  /* 0x0000000300137212 */ /* 0x000fe200078efe13 */
[----:B------:R-:W-:Y:S05]  /*6e10*/  BRA `(.L_x_11226) ;  /* 0x0000041000007947 */ /* 0x000fea0003800000 */
.L_x_11239:
        /* <DEDUP_REMOVED lines=20> */
.L_x_11244:
[----:B------:R-:W-:Y:S05]  /*6f60*/  BSYNC B0 ;  /* 0x0000000000007941 */ /* 0x000fea0003800000 */
.L_x_11243:
[----:B------:R-:W-:Y:S01]  /*6f70*/  IMAD.SHL.U32 R3, R3, 0x200000, RZ ;  /* 0x0020000003037824 */ /* 0x000fe200078e00ff */
[----:B------:R-:W-:-:S04]  /*6f80*/  LEA R0, R0, 0x37800000, 0x17 ;  /* 0x3780000000007811 */ /* 0x000fc800078eb8ff */
[----:B------:R-:W-:Y:S01]  /*6f90*/  LOP3.LUT R19, R0, R3, R19, 0xfe, !PT ;  /* 0x0000000300137212 */ /* 0x000fe200078efe13 */
[----:B------:R-:W-:Y:S05]  /*6fa0*/  BRA `(.L_x_11226) ;  /* 0x0000028000007947 */ /* 0x000fea0003800000 */
.L_x_11238:
        /* <DEDUP_REMOVED lines=14> */
.L_x_11225:
        /* <DEDUP_REMOVED lines=21> */
.L_x_11246:
[----:B----4-:R-:W4:Y:S02]  /*71e0*/  LDG.E.64 R4, [R4.64] ;  /* 0x0000002404047981 */ /* 0x010f24000c1e1b00 */
[----:B----4-:R0:W4:Y:S01]  /*71f0*/  I2F.U64 R19, R4 ;  /* 0x0000000400137312 */ /* 0x0101220000301000 */
[----:B------:R-:W-:Y:S05]  /*7200*/  BRA `(.L_x_11226) ;  /* 0x0000002000007947 */ /* 0x000fea0003800000 */
.L_x_11245:
[----:B----4-:R-:W4:Y:S02]  /*7210*/  LDG.E R4, [R4.64] ;  /* 0x0000002404047981 */ /* 0x010f24000c1e1900 */
[----:B----4-:R0:W4:Y:S02]  /*7220*/  I2F.U32 R19, R4 ;  /* 0x0000000400137306 */ /* 0x0101240000201000 */
.L_x_11226:
[----:B------:R-:W-:Y:S05]  /*7230*/  BSYNC B6 ;  /* 0x0000000000067941 */ /* 0x000fea0003800000 */
.L_x_11220:
        /* <DEDUP_REMOVED lines=19> */
.L_x_11251:
[----:B----4-:R-:W4:Y:S02]  /*7370*/  LDG.E.U8 R4, [R4.64] ;  /* 0x0000002404047981 */ /* 0x010f24000c1e1100 */
[----:B----4-:R0:W4:Y:S01]  /*7380*/  I2F.U16 R22, R4 ;  /* 0x0000000400167306 */ /* 0x0101220000101000 */
[----:B------:R-:W-:Y:S05]  /*7390*/  BRA `(.L_x_11253) ;  /* 0x00000ca000007947 */ /* 0x000fea0003800000 */
.L_x_11250:
        /* <DEDUP_REMOVED lines=9> */
.L_x_11255:
[----:B----4-:R-:W4:Y:S02]  /*7430*/  LDG.E R4, [R4.64] ;  /* 0x0000002404047981 */ /* 0x010f24000c1e1900 */
[----:B----4-:R0:W4:Y:S01]  /*7440*/  I2F R22, R4 ;  /* 0x0000000400167306 */ /* 0x0101220000201400 */
[----:B------:R-:W-:Y:S05]  /*7450*/  BRA `(.L_x_11253) ;  /* 0x00000be000007947 */ /* 0x000fea0003800000 */
.L_x_11254:
[----:B----4-:R-:W4:Y:S02]  /*7460*/  LDG.E.U16 R4, [R4.64] ;  /* 0x0000002404047981 */ /* 0x010f24000c1e1500 */
[----:B----4-:R0:W4:Y:S01]  /*7470*/  I2F.S16 R22, R4 ;  /* 0x0000000400167306 */ /* 0x0101220000101400 */
[----:B------:R-:W-:Y:S05]  /*7480*/  BRA `(.L_x_11253) ;  /* 0x00000bb000007947 */ /* 0x000fea0003800000 */
.L_x_11249:
        /* <DEDUP_REMOVED lines=8> */
.L_x_11257:
[----:B----4-:R-:W4:Y:S02]  /*7510*/  LDG.E.U16 R4, [R4.64] ;  /* 0x0000002404047981 */ /* 0x010f24000c1e1500 */
[----:B----4-:R-:W-:Y:S01]  /*7520*/  HADD2.F32 R22, -RZ, R4.H0_H0 ;  /* 0x20000004ff167230 */ /* 0x010fe20000004100 */
[----:B------:R-:W-:Y:S05]  /*7530*/  BRA `(.L_x_11253) ;  /* 0x00000b0000007947 */ /* 0x000fea0003800000 */
.L_x_11256:
        /* <DEDUP_REMOVED lines=8> */
.L_x_11259:
[----:B----4-:R-:W4:Y:S02]  /*75c0*/  LDG.E.U16 R4, [R4.64] ;  /* 0x0000002404047981 */ /* 0x010f24000c1e1500 */
[----:B----4-:R-:W-:Y:S01]  /*75d0*/  HADD2.F32 R22, -RZ, R4.H0_H0 ;  /* 0x20000004ff167230 */ /* 0x010fe20000004100 */
[----:B------:R-:W-:Y:S05]  /*75e0*/  BRA `(.L_x_11253) ;  /* 0x00000a5000007947 */ /* 0x000fea0003800000 */
.L_x_11258:
[----:B----4-:R-:W4:Y:S02]  /*75f0*/  LDG.E.64 R4, [R4.64] ;  /* 0x0000002404047981 */ /* 0x010f24000c1e1b00 */
[----:B----4-:R-:W0:Y:S01]  /*7600*/  F2F.F32.F64 R22, R4 ;  /* 0x0000000400167310 */ /* 0x010e220000301000 */
[----:B------:R-:W0:-:S14]  /*7610*/  DSETP.GEU.AND P0, PT, |R4|, c[0x2][0x0], PT ;  /* 0x008000000400762a */ /* 0x000e1c0003f0e200 */
[----:B0-----:R-:W-:Y:S01]  /*7620*/  @!P0 FMUL R22, R22, 1.175494350822287508e-38 ;  /* 0x0080000016168820 */ /* 0x001fe20000400000 */
[----:B------:R-:W-:Y:S05]  /*7630*/  BRA `(.L_x_11253) ;  /* 0x00000a0000007947 */ /* 0x000fea0003800000 */
.L_x_11248:
        /* <DEDUP_REMOVED lines=12> */
.L_x_11262:
[----:B----4-:R-:W4:Y:S02]  /*7700*/  LDG.E.64 R4, [R4.64] ;  /* 0x0000002404047981 */ /* 0x010f24000c1e1b00 */
[----:B----4-:R-:W0:Y:S01]  /*7710*/  F2F.F32.F64 R22, R4 ;  /* 0x0000000400167310 */ /* 0x010e220000301000 */
[----:B------:R-:W0:-:S14]  /*7720*/  DSETP.GEU.AND P0, PT, |R4|, c[0x2][0x0], PT ;  /* 0x008000000400762a */ /* 0x000e1c0003f0e200 */
[----:B0-----:R-:W-:Y:S01]  /*7730*/  @!P0 FMUL R22, R22, 1.175494350822287508e-38 ;  /* 0x0080000016168820 */ /* 0x001fe20000400000 */
[----:B------:R-:W-:Y:S05]  /*7740*/  BRA `(.L_x_11253) ;  /* 0x000008f000007947 */ /* 0x000fea0003800000 */
.L_x_11261:
        /* <DEDUP_REMOVED lines=26> */
.L_x_11264:
        /* <DEDUP_REMOVED lines=13> */
.L_x_11263:
[----:B----4-:R-:W4:Y:S02]  /*79c0*/  LDG.E.U16 R4, [R4.64] ;  /* 0x0000002404047981 */ /* 0x010f24000c1e1500 */
[----:B----4-:R-:W-:Y:S01]  /*79d0*/  PRMT R22, RZ, 0x5410, R4 ;  /* 0x00005410ff167816 */ /* 0x010fe20000000004 */
[----:B------:R-:W-:Y:S05]  /*79e0*/  BRA `(.L_x_11253) ;  /* 0x0000065000007947 */ /* 0x000fea0003800000 */
.L_x_11260:
        /* <DEDUP_REMOVED lines=11> */
.L_x_11267:
        /* <DEDUP_REMOVED lines=20> */
.L_x_11269:
[----:B------:R-:W-:Y:S05]  /*7be0*/  BSYNC B0 ;  /* 0x0000000000007941 */ /* 0x000fea0003800000 */
.L_x_11268:
[----:B------:R-:W-:Y:S01]  /*7bf0*/  IMAD.SHL.U32 R3, R3, 0x100000, RZ ;  /* 0x0010000003037824 */ /* 0x000fe200078e00ff */
[----:B------:R-:W-:-:S04]  /*7c00*/  LEA R5, R0, 0x3b800000, 0x17 ;  /* 0x3b80000000057811 */ /* 0x000fc800078eb8ff */
[----:B------:R-:W-:Y:S01]  /*7c10*/  LOP3.LUT R22, R5, R3, R22, 0xfe, !PT ;  /* 0x0000000305167212 */ /* 0x000fe200078efe16 */
[----:B------:R-:W-:Y:S05]  /*7c20*/  BRA `(.L_x_11253) ;  /* 0x0000041000007947 */ /* 0x000fea0003800000 */
.L_x_11266:
        /* <DEDUP_REMOVED lines=20> */
.L_x_11271:
[----:B------:R-:W-:Y:S05]  /*7d70*/  BSYNC B0 ;  /* 0x0000000000007941 */ /* 0x000fea0003800000 */
.L_x_11270:
[----:B------:R-:W-:Y:S01]  /*7d80*/  IMAD.SHL.U32 R3, R3, 0x200000, RZ ;  /* 0x0020000003037824 */ /* 0x000fe200078e00ff */
[----:B------:R-:W-:-:S04]  /*7d90*/  LEA R5, R0, 0x37800000, 0x17 ;  /* 0x3780000000057811 */ /* 0x000fc800078eb8ff */
[----:B------:R-:W-:Y:S01]  /*7da0*/  LOP3.LUT R22, R5, R3, R22, 0xfe, !PT ;  /* 0x0000000305167212 */ /* 0x000fe200078efe16 */
[----:B------:R-:W-:Y:S05]  /*7db0*/  BRA `(.L_x_11253) ;  /* 0x0000028000007947 */ /* 0x000fea0003800000 */
.L_x_11265:
        /* <DEDUP_REMOVED lines=14> */
.L_x_11252:
        /* <DEDUP_REMOVED lines=21> */
.L_x_11273:
[----:B----4-:R-:W4:Y:S02]  /*7ff0*/  LDG.E.64 R4, [R4.64] ;  /* 0x0000002404047981 */ /* 0x010f24000c1e1b00 */
[----:B----4-:R0:W4:Y:S01]  /*8000*/  I2F.U64 R22, R4 ;  /* 0x0000000400167312 */ /* 0x0101220000301000 */
[----:B------:R-:W-:Y:S05]  /*8010*/  BRA `(.L_x_11253) ;  /* 0x0000002000007947 */ /* 0x000fea0003800000 */
.L_x_11272:
[----:B----4-:R-:W4:Y:S02]  /*8020*/  LDG.E R4, [R4.64] ;  /* 0x0000002404047981 */ /* 0x010f24000c1e1900 */
[----:B----4-:R0:W4:Y:S02]  /*8030*/  I2F.U32 R22, R4 ;  /* 0x0000000400167306 */ /* 0x0101240000201000 */
.L_x_11253:
[----:B------:R-:W-:Y:S05]  /*8040*/  BSYNC B6 ;  /* 0x0000000000067941 */ /* 0x000fea0003800000 */
.L_x_11247:
[----:B------:R-:W-:Y:S02]  /*8050*/  IADD3 R24, R24, 0x80, RZ ;  /* 0x0000008018187810 */ /* 0x000fe40007ffe0ff */
.L_x_11192:
[----:B------:R-:W-:Y:S05]  /*8060*/  BSYNC B7 ;  /* 0x0000000000077941 */ /* 0x000fea0003800000 */
.L_x_11191:
[----:B------:R-:W0:Y:S01]  /*8070*/  S2R R3, SR_CTAID.X ;  /* 0x0000000000037919 */ /* 0x000e220000002500 */
[----:B------:R-:W-:Y:S01]  /*8080*/  IMAD.MOV.U32 R0, RZ, RZ, -0x200 ;  /* 0xfffffe00ff007424 */ /* 0x000fe200078e00ff */
[----:B------:R-:W-:Y:S01]  /*8090*/  BSSY B7, `(.L_x_11274) ;  /* 0x00002a6000077945 */ /* 0x000fe20003800000 */
[----:B------:R-:W-:Y:S02]  /*80a0*/  IMAD.MOV.U32 R23, RZ, RZ, RZ ;  /* 0x000000ffff177224 */ /* 0x000fe400078e00ff */
[----:B------:R-:W-:-:S02]  /*80b0*/  IMAD.MOV.U32 R25, RZ, RZ, RZ ;  /* 0x000000ffff197224 */ /* 0x000fc400078e00ff */
[----:B0-----:R-:W-:-:S05]  /*80c0*/  IMAD R0, R3, R0, c[0x0][0x160] ;  /* 0x0000580003007624 */ /* 0x001fca00078e0200 */
[----:B------:R-:W-:-:S13]  /*80d0*/  ISETP.GE.AND P0, PT, R24, R0, PT ;  /* 0x000000001800720c */ /* 0x000fda0003f06270 */
[----:B------:R-:W-:Y:S05]  /*80e0*/  @P0 BRA `(.L_x_11275) ;  /* 0x00002a0000000947 */ /* 0x000fea0003800000 */
[----:B------:R-:W0:Y:S01]  /*80f0*/  S2R R0, SR_CTAID.X ;  /* 0x0000000000007919 */ /* 0x000e220000002500 */
[----:B------:R-:W4:Y:S01]  /*8100*/  LDC.U8 R3, c[0x0][0x18c] ;  /* 0x00006300ff037b82 */ /* 0x000f220000000000 */
[----:B------:R-:W-:Y:S01]  /*8110*/  BSSY B6, `(.L_x_11276) ;  /* 0x00000e0000067945 */ /* 0x000fe20003800000 */
[----:B0-----:R-:W-:Y:S01]  /*8120*/  IMAD R24, R0, 0x200, R24 ;  /* 0x0000020000187824 */ /* 0x001fe200078e0218 */
[----:B----4-:R-:W-:-:S03]  /*8130*/  PRMT R0, R3, 0x9910, RZ ;  /* 0x0000991003007816 */ /* 0x010fc600000000ff */
[----:B------:R-:W-:Y:S01]  /*8140*/  IMAD R4, R24, c[0x0][0x190], RZ ;  /* 0x0000640018047a24 */ /* 0x000fe200078e02ff */
[----:B------:R-:W-:-:S04]  /*8150*/  ISETP.GT.AND P1, PT, R0, 0x9, PT ;  /* 0x000000090000780c */ /* 0x000fc80003f24270 */
[----:B------:R-:W-:-:S05]  /*8160*/  IADD3 R4, P0, R4, c[0x0][0x170], RZ ;  /* 0x00005c0004047a10 */ /* 0x000fca0007f1e0ff */
[----:B------:R-:W-:-:S04]  /*8170*/  IMAD.X R5, RZ, RZ, c[0x0][0x174], P0 ;  /* 0x00005d00ff057624 */ /* 0x000fc800000e06ff */
        /* <DEDUP_REMOVED lines=12> */
.L_x_11280:
[----:B------:R-:W4:Y:S02]  /*8240*/  LDG.E.U8 R4, [R4.64] ;  /* 0x0000002404047981 */ /* 0x000f24000c1e1100 */
[----:B----4-:R0:W4:Y:S01]  /*8250*/  I2F.U16 R23, R4 ;  /* 0x0000000400177306 */ /* 0x0101220000101000 */
[----:B------:R-:W-:Y:S05]  /*8260*/  BRA `(.L_x_11282) ;  /* 0x00000ca000007947 */ /* 0x000fea0003800000 */
.L_x_11279:
        /* <DEDUP_REMOVED lines=9> */
.L_x_11284:
[----:B------:R-:W4:Y:S02]  /*8300*/  LDG.E R4, [R4.64] ;  /* 0x0000002404047981 */ /* 0x000f24000c1e1900 */
[----:B----4-:R0:W4:Y:S01]  /*8310*/  I2F R23, R4 ;  /* 0x0000000400177306 */ /* 0x0101220000201400 */
[----:B------:R-:W-:Y:S05]  /*8320*/  BRA `(.L_x_11282) ;  /* 0x00000be000007947 */ /* 0x000fea0003800000 */
.L_x_11283:
[----:B------:R-:W4:Y:S02]  /*8330*/  LDG.E.U16 R4, [R4.64] ;  /* 0x0000002404047981 */ /* 0x000f24000c1e1500 */
[----:B----4-:R0:W4:Y:S01]  /*8340*/  I2F.S16 R23, R4 ;  /* 0x0000000400177306 */ /* 0x0101220000101400 */
[----:B------:R-:W-:Y:S05]  /*8350*/  BRA `(.L_x_11282) ;  /* 0x00000bb000007947 */ /* 0x000fea0003800000 */
.L_x_11278:
        /* <DEDUP_REMOVED lines=8> */
.L_x_11286:
[----:B------:R-:W4:Y:S02]  /*83e0*/  LDG.E.U16 R4, [R4.64] ;  /* 0x0000002404047981 */ /* 0x000f24000c1e1500 */
[----:B----4-:R-:W-:Y:S01]  /*83f0*/  HADD2.F32 R23, -RZ, R4.H0_H0 ;  /* 0x20000004ff177230 */ /* 0x010fe20000004100 */
[----:B------:R-:W-:Y:S05]  /*8400*/  BRA `(.L_x_11282) ;  /* 0x00000b0000007947 */ /* 0x000fea0003800000 */
.L_x_11285:
        /* <DEDUP_REMOVED lines=8> */
.L_x_11288:
[----:B------:R-:W4:Y:S02]  /*8490*/  LDG.E.U16 R4, [R4.64] ;  /* 0x0000002404047981 */ /* 0x000f24000c1e1500 */
[----:B----4-:R-:W-:Y:S01]  /*84a0*/  HADD2.F32 R23, -RZ, R4.H0_H0 ;  /* 0x20000004ff177230 */ /* 0x010fe20000004100 */
[----:B------:R-:W-:Y:S05]  /*84b0*/  BRA `(.L_x_11282) ;  /* 0x00000a5000007947 */ /* 0x000fea0003800000 */
.L_x_11287:
[----:B------:R-:W4:Y:S02]  /*84c0*/  LDG.E.64 R4, [R4.64] ;  /* 0x0000002404047981 */ /* 0x000f24000c1e1b00 */
[----:B----4-:R-:W0:Y:S01]  /*84d0*/  F2F.F32.F64 R23, R4 ;  /* 0x0000000400177310 */ /* 0x010e220000301000 */
[----:B------:R-:W0:-:S14]  /*84e0*/  DSETP.GEU.AND P0, PT, |R4|, c[0x2][0x0], PT ;  /* 0x008000000400762a */ /* 0x000e1c0003f0e200 */
[----:B0-----:R-:W-:Y:S01]  /*84f0*/  @!P0 FMUL R23, R23, 1.175494350822287508e-38 ;  /* 0x0080000017178820 */ /* 0x001fe20000400000 */
[----:B------:R-:W-:Y:S05]  /*8500*/  BRA `(.L_x_11282) ;  /* 0x00000a0000007947 */ /* 0x000fea0003800000 */
.L_x_11277:
        /* <DEDUP_REMOVED lines=12> */
.L_x_11291:
[----:B------:R-:W4:Y:S02]  /*85d0*/  LDG.E.64 R4, [R4.64] ;  /* 0x0000002404047981 */ /* 0x000f24000c1e1b00 */
[----:B----4-:R-:W0:Y:S01]  /*85e0*/  F2F.F32.F64 R23, R4 ;  /* 0x0000000400177310 */ /* 0x010e220000301000 */
[----:B------:R-:W0:-:S14]  /*85f0*/  DSETP.GEU.AND P0, PT, |R4|, c[0x2][0x0], PT ;  /* 0x008000000400762a */ /* 0x000e1c0003f0e200 */
[----:B0-----:R-:W-:Y:S01]  /*8600*/  @!P0 FMUL R23, R23, 1.175494350822287508e-38 ;  /* 0x0080000017178820 */ /* 0x001fe20000400000 */
[----:B------:R-:W-:Y:S05]  /*8610*/  BRA `(.L_x_11282) ;  /* 0x000008f000007947 */ /* 0x000fea0003800000 */
.L_x_11290:
        /* <DEDUP_REMOVED lines=26> */
.L_x_11293:
        /* <DEDUP_REMOVED lines=13> */
.L_x_11292:
[----:B------:R-:W4:Y:S02]  /*8890*/  LDG.E.U16 R4, [R4.64] ;  /* 0x0000002404047981 */ /* 0x000f24000c1e1500 */
[----:B----4-:R-:W-:Y:S01]  /*88a0*/  PRMT R23, RZ, 0x5410, R4 ;  /* 0x00005410ff177816 */ /* 0x010fe20000000004 */
[----:B------:R-:W-:Y:S05]  /*88b0*/  BRA `(.L_x_11282) ;  /* 0x0000065000007947 */ /* 0x000fea0003800000 */
.L_x_11289:
        /* <DEDUP_REMOVED lines=11> */
.L_x_11296:
        /* <DEDUP_REMOVED lines=20> */
.L_x_11298:
[----:B------:R-:W-:Y:S05]  /*8ab0*/  BSYNC B0 ;  /* 0x0000000000007941 */ /* 0x000fea0003800000 */
.L_x_11297:
[----:B------:R-:W-:Y:S01]  /*8ac0*/  IMAD.SHL.U32 R3, R3, 0x100000, RZ ;  /* 0x0010000003037824 */ /* 0x000fe200078e00ff */
[----:B------:R-:W-:-:S04]  /*8ad0*/  LEA R0, R0, 0x3b800000, 0x17 ;  /* 0x3b80000000007811 */ /* 0x000fc800078eb8ff */
[----:B------:R-:W-:Y:S01]  /*8ae0*/  LOP3.LUT R23, R0, R3, R23, 0xfe, !PT ;  /* 0x0000000300177212 */ /* 0x000fe200078efe17 */
[----:B------:R-:W-:Y:S05]  /*8af0*/  BRA `(.L_x_11282) ;  /* 0x0000041000007947 */ /* 0x000fea0003800000 */
.L_x_11295:
        /* <DEDUP_REMOVED lines=20> */
.L_x_11300:
[----:B------:R-:W-:Y:S05]  /*8c40*/  BSYNC B0 ;  /* 0x0000000000007941 */ /* 0x000fea0003800000 */
.L_x_11299:
[----:B------:R-:W-:Y:S01]  /*8c50*/  IMAD.SHL.U32 R3, R3, 0x200000, RZ ;  /* 0x0020000003037824 */ /* 0x000fe200078e00ff */
[----:B------:R-:W-:-:S04]  /*8c60*/  LEA R0, R0, 0x37800000, 0x17 ;  /* 0x3780000000007811 */ /* 0x000fc800078eb8ff */
[----:B------:R-:W-:Y:S01]  /*8c70*/  LOP3.LUT R23, R0, R3, R23, 0xfe, !PT ;  /* 0x0000000300177212 */ /* 0x000fe200078efe17 */
[----:B------:R-:W-:Y:S05]  /*8c80*/  BRA `(.L_x_11282) ;  /* 0x0000028000007947 */ /* 0x000fea0003800000 */
.L_x_11294:
        /* <DEDUP_REMOVED lines=14> */
.L_x_11281:
        /* <DEDUP_REMOVED lines=18> */
[----:B0123-5:R-:W-:Y:S05]  /*8e90*/  CALL.ABS.NOINC R14 ;  /* 0x000000000e007343 */ /* 0x02ffea0003c00000 */
[----:B------:R-:W-:Y:S01]  /*8ea0*/  IMAD.MOV.U32 R23, RZ, RZ, RZ ;  /* 0x000000ffff177224 */ /* 0x000fe200078e00ff */
[----:B------:R-:W-:Y:S05]  /*8eb0*/  BRA `(.L_x_11282) ;  /* 0x0000005000007947 */ /* 0x000fea0003800000 */
.L_x_11302:
[----:B------:R-:W4:Y:S02]  /*8ec0*/  LDG.E.64 R4, [R4.64] ;  /* 0x0000002404047981 */ /* 0x000f24000c1e1b00 */
[----:B----4-:R0:W4:Y:S01]  /*8ed0*/  I2F.U64 R23, R4 ;  /* 0x0000000400177312 */ /* 0x0101220000301000 */
[----:B------:R-:W-:Y:S05]  /*8ee0*/  BRA `(.L_x_11282) ;  /* 0x0000002000007947 */ /* 0x000fea0003800000 */
.L_x_11301:
[----:B------:R-:W4:Y:S02]  /*8ef0*/  LDG.E R4, [R4.64] ;  /* 0x0000002404047981 */ /* 0x000f24000c1e1900 */
[----:B----4-:R0:W4:Y:S02]  /*8f00*/  I2F.U32 R23, R4 ;  /* 0x0000000400177306 */ /* 0x0101240000201000 */
.L_x_11282:
[----:B------:R-:W-:Y:S05]  /*8f10*/  BSYNC B6 ;  /* 0x0000000000067941 */ /* 0x000fea0003800000 */
.L_x_11276:
        /* <DEDUP_REMOVED lines=19> */
.L_x_11307:
[----:B----4-:R-:W4:Y:S02]  /*9050*/  LDG.E.U8 R4, [R4.64] ;  /* 0x0000002404047981 */ /* 0x010f24000c1e1100 */
[----:B----4-:R0:W4:Y:S01]  /*9060*/  I2F.U16 R25, R4 ;  /* 0x0000000400197306 */ /* 0x0101220000101000 */
[----:B------:R-:W-:Y:S05]  /*9070*/  BRA `(.L_x_11309) ;  /* 0x00000ca000007947 */ /* 0x000fea0003800000 */
.L_x_11306:
        /* <DEDUP_REMOVED lines=9> */
.L_x_11311:
[----:B----4-:R-:W4:Y:S02]  /*9110*/  LDG.E R4, [R4.64] ;  /* 0x0000002404047981 */ /* 0x010f24000c1e1900 */
[----:B----4-:R0:W4:Y:S01]  /*9120*/  I2F R25, R4 ;  /* 0x0000000400197306 */ /* 0x0101220000201400 */
[----:B------:R-:W-:Y:S05]  /*9130*/  BRA `(.L_x_11309) ;  /* 0x00000be000007947 */ /* 0x000fea0003800000 */
.L_x_11310:
[----:B----4-:R-:W4:Y:S02]  /*9140*/  LDG.E.U16 R4, [R4.64] ;  /* 0x0000002404047981 */ /* 0x010f24000c1e1500 */
[----:B----4-:R0:W4:Y:S01]  /*9150*/  I2F.S16 R25, R4 ;  /* 0x0000000400197306 */ /* 0x0101220000101400 */
[----:B------:R-:W-:Y:S05]  /*9160*/  BRA `(.L_x_11309) ;  /* 0x00000bb000007947 */ /* 0x000fea0003800000 */
.L_x_11305:
        /* <DEDUP_REMOVED lines=8> */
.L_x_11313:
[----:B----4-:R-:W4:Y:S02]  /*91f0*/  LDG.E.U16 R4, [R4.64] ;  /* 0x0000002404047981 */ /* 0x010f24000c1e1500 */
[----:B----4-:R-:W-:Y:S01]  /*9200*/  HADD2.F32 R25, -RZ, R4.H0_H0 ;  /* 0x20000004ff197230 */ /* 0x010fe20000004100 */
[----:B------:R-:W-:Y:S05]  /*9210*/  BRA `(.L_x_11309) ;  /* 0x00000b0000007947 */ /* 0x000fea0003800000 */
.L_x_11312:
        /* <DEDUP_REMOVED lines=8> */
.L_x_11315:
[----:B----4-:R-:W4:Y:S02]  /*92a0*/  LDG.E.U16 R4, [R4.64] ;  /* 0x0000002404047981 */ /* 0x010f24000c1e1500 */
[----:B----4-:R-:W-:Y:S01]  /*92b0*/  HADD2.F32 R25, -RZ, R4.H0_H0 ;  /* 0x20000004ff197230 */ /* 0x010fe20000004100 */
[----:B------:R-:W-:Y:S05]  /*92c0*/  BRA `(.L_x_11309) ;  /* 0x00000a5000007947 */ /* 0x000fea0003800000 */
.L_x_11314:
[----:B----4-:R-:W4:Y:S02]  /*92d0*/  LDG.E.64 R4, [R4.64] ;  /* 0x0000002404047981 */ /* 0x010f24000c1e1b00 */
[----:B----4-:R-:W0:Y:S01]  /*92e0*/  F2F.F32.F64 R25, R4 ;  /* 0x0000000400197310 */ /* 0x010e220000301000 */
[----:B------:R-:W0:-:S14]  /*92f0*/  DSETP.GEU.AND P0, PT, |R4|, c[0x2][0x0], PT ;  /* 0x008000000400762a */ /* 0x000e1c0003f0e200 */
[----:B0-----:R-:W-:Y:S01]  /*9300*/  @!P0 FMUL R25, R25, 1.175494350822287508e-38 ;  /* 0x0080000019198820 */ /* 0x001fe20000400000 */
[----:B------:R-:W-:Y:S05]  /*9310*/  BRA `(.L_x_11309) ;  /* 0x00000a0000007947 */ /* 0x000fea0003800000 */
.L_x_11304:
        /* <DEDUP_REMOVED lines=12> */
.L_x_11318:
[----:B----4-:R-:W4:Y:S02]  /*93e0*/  LDG.E.64 R4, [R4.64] ;  /* 0x0000002404047981 */ /* 0x010f24000c1e1b00 */
[----:B----4-:R-:W0:Y:S01]  /*93f0*/  F2F.F32.F64 R25, R4 ;  /* 0x0000000400197310 */ /* 0x010e220000301000 */
[----:B------:R-:W0:-:S14]  /*9400*/  DSETP.GEU.AND P0, PT, |R4|, c[0x2][0x0], PT ;  /* 0x008000000400762a */ /* 0x000e1c0003f0e200 */
[----:B0-----:R-:W-:Y:S01]  /*9410*/  @!P0 FMUL R25, R25, 1.175494350822287508e-38 ;  /* 0x0080000019198820 */ /* 0x001fe20000400000 */
[----:B------:R-:W-:Y:S05]  /*9420*/  BRA `(.L_x_11309) ;  /* 0x000008f000007947 */ /* 0x000fea0003800000 */
.L_x_11317:
        /* <DEDUP_REMOVED lines=26> */
.L_x_11320:
        /* <DEDUP_REMOVED lines=13> */
.L_x_11319:
[----:B----4-:R-:W4:Y:S02]  /*96a0*/  LDG.E.U16 R4, [R4.64] ;  /* 0x0000002404047981 */ /* 0x010f24000c1e1500 */
[----:B----4-:R-:W-:Y:S01]  /*96b0*/  PRMT R25, RZ, 0x5410, R4 ;  /* 0x00005410ff197816 */ /* 0x010fe20000000004 */
[----:B------:R-:W-:Y:S05]  /*96c0*/  BRA `(.L_x_11309) ;  /* 0x0000065000007947 */ /* 0x000fea0003800000 */
.L_x_11316:
        /* <DEDUP_REMOVED lines=11> */
.L_x_11323:
        /* <DEDUP_REMOVED lines=20> */
.L_x_11325:
[----:B------:R-:W-:Y:S05]  /*98c0*/  BSYNC B0 ;  /* 0x0000000000007941 */ /* 0x000fea0003800000 */
.L_x_11324:
[----:B------:R-:W-:Y:S01]  /*98d0*/  IMAD.SHL.U32 R3, R3, 0x100000, RZ ;  /* 0x0010000003037824 */ /* 0x000fe200078e00ff */
[----:B------:R-:W-:-:S04]  /*98e0*/  LEA R0, R0, 0x3b800000, 0x17 ;  /* 0x3b80000000007811 */ /* 0x000fc800078eb8ff */
[----:B------:R-:W-:Y:S01]  /*98f0*/  LOP3.LUT R25, R0, R3, R25, 0xfe, !PT ;  /* 0x0000000300197212 */ /* 0x000fe200078efe19 */
[----:B------:R-:W-:Y:S05]  /*9900*/  BRA `(.L_x_11309) ;  /* 0x0000041000007947 */ /* 0x000fea0003800000 */
.L_x_11322:
        /* <DEDUP_REMOVED lines=20> */
.L_x_11327:
[----:B------:R-:W-:Y:S05]  /*9a50*/  BSYNC B0 ;  /* 0x0000000000007941 */ /* 0x000fea0003800000 */
.L_x_11326:
[----:B------:R-:W-:Y:S01]  /*9a60*/  IMAD.SHL.U32 R3, R3, 0x200000, RZ ;  /* 0x0020000003037824 */ /* 0x000fe200078e00ff */
[----:B------:R-:W-:-:S04]  /*9a70*/  LEA R0, R0, 0x37800000, 0x17 ;  /* 0x3780000000007811 */ /* 0x000fc800078eb8ff */
[----:B------:R-:W-:Y:S01]  /*9a80*/  LOP3.LUT R25, R0, R3, R25, 0xfe, !PT ;  /* 0x0000000300197212 */ /* 0x000fe200078efe19 */
[----:B------:R-:W-:Y:S05]  /*9a90*/  BRA `(.L_x_11309) ;  /* 0x0000028000007947 */ /* 0x000fea0003800000 */
.L_x_11321:
        /* <DEDUP_REMOVED lines=14> */
.L_x_11308:
        /* <DEDUP_REMOVED lines=21> */
.L_x_11329:
[----:B----4-:R-:W4:Y:S02]  /*9cd0*/  LDG.E.64 R4, [R4.64] ;  /* 0x0000002404047981 */ /* 0x010f24000c1e1b00 */
[----:B----4-:R0:W4:Y:S01]  /*9ce0*/  I2F.U64 R25, R4 ;  /* 0x0000000400197312 */ /* 0x0101220000301000 */
[----:B------:R-:W-:Y:S05]  /*9cf0*/  BRA `(.L_x_11309) ;  /* 0x0000002000007947 */ /* 0x000fea0003800000 */
.L_x_11328:
[----:B----4-:R-:W4:Y:S02]  /*9d00*/  LDG.E R4, [R4.64] ;  /* 0x0000002404047981 */ /* 0x010f24000c1e1900 */
[----:B----4-:R0:W4:Y:S02]  /*9d10*/  I2F.U32 R25, R4 ;  /* 0x0000000400197306 */ /* 0x0101240000201000 */
.L_x_11309:
[----:B------:R-:W-:Y:S05]  /*9d20*/  BSYNC B6 ;  /* 0x0000000000067941 */ /* 0x000fea0003800000 */
.L_x_11303:
[----:B------:R-:W0:Y:S02]  /*9d30*/  LDC.U8 R3, c[0x0][0x18e] ;  /* 0x00006380ff037b82 */ /* 0x000e240000000000 */
[----:B0-----:R-:W-:-:S05]  /*9d40*/  IMAD R4, R24, c[0x0][0x198], RZ ;  /* 0x0000660018047a24 */ /* 0x001fca00078e02ff */
        /* <DEDUP_REMOVED lines=16> */
.L_x_11333:
[----:B----4-:R-:W4:Y:S02]  /*9e50*/  LDG.E.U8 R4, [R4.64] ;  /* 0x0000002404047981 */ /* 0x010f24000c1e1100 */
[----:B----4-:R0:W4:Y:S01]  /*9e60*/  I2F.U16 R27, R4 ;  /* 0x00000004001b7306 */ /* 0x0101220000101000 */
[----:B------:R-:W-:Y:S05]  /*9e70*/  BRA `(.L_x_11275) ;  /* 0x00000c7000007947 */ /* 0x000fea0003800000 */
.L_x_11332:
        /* <DEDUP_REMOVED lines=9> */
.L_x_11336:
[----:B----4-:R-:W4:Y:S02]  /*9f10*/  LDG.E R4, [R4.64] ;  /* 0x0000002404047981 */ /* 0x010f24000c1e1900 */
[----:B----4-:R0:W4:Y:S01]  /*9f20*/  I2F R27, R4 ;  /* 0x00000004001b7306 */ /* 0x0101220000201400 */
[----:B------:R-:W-:Y:S05]  /*9f30*/  BRA `(.L_x_11275) ;  /* 0x00000bb000007947 */ /* 0x000fea0003800000 */
.L_x_11335:
[----:B----4-:R-:W4:Y:S02]  /*9f40*/  LDG.E.U16 R4, [R4.64] ;  /* 0x0000002404047981 */ /* 0x010f24000c1e1500 */
[----:B----4-:R0:W4:Y:S01]  /*9f50*/  I2F.S16 R27, R4 ;  /* 0x00000004001b7306 */ /* 0x0101220000101400 */
[----:B------:R-:W-:Y:S05]  /*9f60*/  BRA `(.L_x_11275) ;  /* 0x00000b8000007947 */ /* 0x000fea0003800000 */
.L_x_11331:
        /* <DEDUP_REMOVED lines=8> */
.L_x_11338:
[----:B----4-:R-:W4:Y:S02]  /*9ff0*/  LDG.E.U16 R4, [R4.64] ;  /* 0x0000002404047981 */ /* 0x010f24000c1e1500 */
[----:B----4-:R-:W-:Y:S01]  /*a000*/  HADD2.F32 R27, -RZ, R4.H0_H0 ;  /* 0x20000004ff1b7230 */ /* 0x010fe20000004100 */
[----:B------:R-:W-:Y:S05]  /*a010*/  BRA `(.L_x_11275) ;  /* 0x00000ad000007947 */ /* 0x000fea0003800000 */
.L_x_11337:
        /* <DEDUP_REMOVED lines=8> */
.L_x_11340:
[----:B----4-:R-:W4:Y:S02]  /*a0a0*/  LDG.E.U16 R4, [R4.64] ;  /* 0x0000002404047981 */ /* 0x010f24000c1e1500 */
[----:B----4-:R-:W-:Y:S01]  /*a0b0*/  HADD2.F32 R27, -RZ, R4.H0_H0 ;  /* 0x20000004ff1b7230 */ /* 0x010fe20000004100 */
[----:B------:R-:W-:Y:S05]  /*a0c0*/  BRA `(.L_x_11275) ;  /* 0x00000a2000007947 */ /* 0x000fea0003800000 */
.L_x_11339:
[----:B----4-:R-:W4:Y:S02]  /*a0d0*/  LDG.E.64 R4, [R4.64] ;  /* 0x0000002404047981 */ /* 0x010f24000c1e1b00 */
[----:B----4-:R-:W0:Y:S01]  /*a0e0*/  F2F.F32.F64 R27, R4 ;  /* 0x00000004001b7310 */ /* 0x010e220000301000 */
[----:B------:R-:W0:-:S14]  /*a0f0*/  DSETP.GEU.AND P0, PT, |R4|, c[0x2][0x0], PT ;  /* 0x008000000400762a */ /* 0x000e1c0003f0e200 */
[----:B0-----:R-:W-:Y:S01]  /*a100*/  @!P0 FMUL R27, R27, 1.175494350822287508e-38 ;  /* 0x008000001b1b8820 */ /* 0x001fe20000400000 */
[----:B------:R-:W-:Y:S05]  /*a110*/  BRA `(.L_x_11275) ;  /* 0x000009d000007947 */ /* 0x000fea0003800000 */
.L_x_11330:
        /* <DEDUP_REMOVED lines=12> */
.L_x_11343:
[----:B----4-:R-:W4:Y:S02]  /*a1e0*/  LDG.E.64 R4, [R4.64] ;  /* 0x0000002404047981 */ /* 0x010f24000c1e1b00 */
[----:B----4-:R-:W0:Y:S01]  /*a1f0*/  F2F.F32.F64 R27, R4 ;  /* 0x00000004001b7310 */ /* 0x010e220000301000 */
[----:B------:R-:W0:-:S14]  /*a200*/  DSETP.GEU.AND P0, PT, |R4|, c[0x2][0x0], PT ;  /* 0x008000000400762a */ /* 0x000e1c0003f0e200 */
[----:B0-----:R-:W-:Y:S01]  /*a210*/  @!P0 FMUL R27, R27, 1.175494350822287508e-38 ;  /* 0x008000001b1b8820 */ /* 0x001fe20000400000 */
[----:B------:R-:W-:Y:S05]  /*a220*/  BRA `(.L_x_11275) ;  /* 0x000008c000007947 */ /* 0x000fea0003800000 */
.L_x_11342:
        /* <DEDUP_REMOVED lines=26> */
.L_x_11345:
        /* <DEDUP_REMOVED lines=13> */
.L_x_11344:
[----:B----4-:R-:W4:Y:S02]  /*a4a0*/  LDG.E.U16 R4, [R4.64] ;  /* 0x0000002404047981 */ /* 0x010f24000c1e1500 */
[----:B----4-:R-:W-:Y:S01]  /*a4b0*/  PRMT R27, RZ, 0x5410, R4 ;  /* 0x00005410ff1b7816 */ /* 0x010fe20000000004 */
[----:B------:R-:W-:Y:S05]  /*a4c0*/  BRA `(.L_x_11275) ;  /* 0x0000062000007947 */ /* 0x000fea0003800000 */
.L_x_11341:
        /* <DEDUP_REMOVED lines=11> */
.L_x_11348:
        /* <DEDUP_REMOVED lines=19> */
.L_x_11350:
[----:B------:R-:W-:Y:S05]  /*a6b0*/  BSYNC B0 ;  /* 0x0000000000007941 */ /* 0x000fea0003800000 */
.L_x_11349:
[----:B------:R-:W-:Y:S01]  /*a6c0*/  IMAD.SHL.U32 R3, R3, 0x100000, RZ ;  /* 0x0010000003037824 */ /* 0x000fe200078e00ff */
[----:B------:R-:W-:-:S04]  /*a6d0*/  LEA R0, R0, 0x3b800000, 0x17 ;  /* 0x3b80000000007811 */ /* 0x000fc800078eb8ff */
[----:B------:R-:W-:Y:S01]  /*a6e0*/  LOP3.LUT R27, R0, R3, R27, 0xfe, !PT ;  /* 0x00000003001b7212 */ /* 0x000fe200078efe1b */
[----:B------:R-:W-:Y:S05]  /*a6f0*/  BRA `(.L_x_11275) ;  /* 0x000003f000007947 */ /* 0x000fea0003800000 */
.L_x_11347:
        /* <DEDUP_REMOVED lines=19> */
.L_x_11352:
[----:B------:R-:W-:Y:S05]  /*a830*/  BSYNC B0 ;  /* 0x0000000000007941 */ /* 0x000fea0003800000 */
.L_x_11351:
[----:B------:R-:W-:Y:S01]  /*a840*/  IMAD.SHL.U32 R3, R3, 0x200000, RZ ;  /* 0x0020000003037824 */ /* 0x000fe200078e00ff */
[----:B------:R-:W-:-:S04]  /*a850*/  LEA R0, R0, 0x37800000, 0x17 ;  /* 0x3780000000007811 */ /* 0x000fc800078eb8ff */
[----:B------:R-:W-:Y:S01]  /*a860*/  LOP3.LUT R27, R0, R3, R27, 0xfe, !PT ;  /* 0x00000003001b7212 */ /* 0x000fe200078efe1b */
[----:B------:R-:W-:Y:S05]  /*a870*/  BRA `(.L_x_11275) ;  /* 0x0000027000007947 */ /* 0x000fea0003800000 */
.L_x_11346:
        /* <DEDUP_REMOVED lines=14> */
.L_x_11334:
        /* <DEDUP_REMOVED lines=19> */
[----:B------:R-:W-:Y:S05]  /*aa90*/  BRA `(.L_x_11275) ;  /* 0x0000005000007947 */ /* 0x000fea0003800000 */
.L_x_11354:
[----:B----4-:R-:W4:Y:S02]  /*aaa0*/  LDG.E.64 R4, [R4.64] ;  /* 0x0000002404047981 */ /* 0x010f24000c1e1b00 */
[----:B----4-:R0:W4:Y:S01]  /*aab0*/  I2F.U64 R27, R4 ;  /* 0x00000004001b7312 */ /* 0x0101220000301000 */
[----:B------:R-:W-:Y:S05]  /*aac0*/  BRA `(.L_x_11275) ;  /* 0x0000002000007947 */ /* 0x000fea0003800000 */
.L_x_11353:
[----:B----4-:R-:W4:Y:S02]  /*aad0*/  LDG.E R4, [R4.64] ;  /* 0x0000002404047981 */ /* 0x010f24000c1e1900 */
[----:B----4-:R0:W4:Y:S02]  /*aae0*/  I2F.U32 R27, R4 ;  /* 0x00000004001b7306 */ /* 0x0101240000201000 */
.L_x_11275:
[----:B------:R-:W-:Y:S05]  /*aaf0*/  BSYNC B7 ;  /* 0x0000000000077941 */ /* 0x000fea0003800000 */
.L_x_11274:
[----:B------:R-:W0:Y:S01]  /*ab00*/  S2R R0, SR_CTAID.X ;  /* 0x0000000000007919 */ /* 0x000e220000002500 */
[----:B-1--45:R-:W-:Y:S01]  /*ab10*/  FMUL.FTZ R3, R16, R28 ;  /* 0x0000001c10037220 */ /* 0x032fe20000410000 */
[----:B0-----:R-:W0:Y:S01]  /*ab20*/  LDC.U8 R4, c[0x0][0x19c] ;  /* 0x00006700ff047b82 */ /* 0x001e220000000000 */
[----:B------:R-:W-:Y:S01]  /*ab30*/  IMAD.MOV.U32 R28, RZ, RZ, -0x200 ;  /* 0xfffffe00ff1c7424 */ /* 0x000fe200078e00ff */
[----:B------:R-:W1:Y:S01]  /*ab40*/  S2R R24, SR_TID.X ;  /* 0x0000000000187919 */ /* 0x000e620000002100 */
[----:B------:R-:W-:Y:S01]  /*ab50*/  FMUL.FTZ R29, R18, R29 ;  /* 0x0000001d121d7220 */ /* 0x000fe20000410000 */
[----:B------:R-:W-:Y:S01]  /*ab60*/  BSSY B6, `(.L_x_11355) ;  /* 0x00000f5000067945 */ /* 0x000fe20003800000 */
[----:B------:R-:W-:-:S02]  /*ab70*/  FMUL.FTZ R22, R22, R17 ;  /* 0x0000001116167220 */ /* 0x000fc40000410000 */
[----:B------:R-:W-:Y:S02]  /*ab80*/  FMUL.FTZ R18, R23, R27 ;  /* 0x0000001b17127220 */ /* 0x000fe40000410000 */
[----:B--2---:R-:W-:Y:S02]  /*ab90*/  FMUL.FTZ R26, R29, R26 ;  /* 0x0000001a1d1a7220 */ /* 0x004fe40000410000 */
[----:B---3--:R-:W-:Y:S02]  /*aba0*/  FMUL.FTZ R16, R3, R2 ;  /* 0x0000000203107220 */ /* 0x008fe40000410000 */
[----:B------:R-:W-:Y:S02]  /*abb0*/  FMUL.FTZ R22, R22, R19 ;  /* 0x0000001316167220 */ /* 0x000fe40000410000 */
[----:B------:R-:W-:Y:S02]  /*abc0*/  FMUL.FTZ R18, R18, R25 ;  /* 0x0000001912127220 */ /* 0x000fe40000410000 */
[----:B------:R-:W-:-:S05]  /*abd0*/  IMAD R28, R0, R28, c[0x0][0x160] ;  /* 0x00005800001c7624 */ /* 0x000fca00078e021c */
[----:B-1----:R-:W-:-:S13]  /*abe0*/  ISETP.GE.AND P0, PT, R24, R28, PT ;  /* 0x0000001c1800720c */ /* 0x002fda0003f06270 */
[----:B------:R-:W-:Y:S05]  /*abf0*/  @P0 BRA `(.L_x_11356) ;  /* 0x00000eb000000947 */ /* 0x000fea0003800000 */
[----:B0-----:R-:W-:Y:S01]  /*ac00*/  IMAD R0, R0, 0x200, R24 ;  /* 0x0000020000007824 */ /* 0x001fe200078e0218 */
        /* <DEDUP_REMOVED lines=19> */
.L_x_11360:
[----:B------:R-:W0:Y:S02]  /*ad40*/  F2I.S64.TRUNC R26, R26 ;  /* 0x0000001a001a7311 */ /* 0x000e24000020d900 */
[----:B0-----:R-:W-:-:S05]  /*ad50*/  IMAD.MOV.U32 R5, RZ, RZ, R26 ;  /* 0x000000ffff057224 */ /* 0x001fca00078e001a */
[----:B------:R0:W-:Y:S01]  /*ad60*/  STG.E.U8 [R2.64], R5 ;  /* 0x0000000502007986 */ /* 0x0001e2000c101124 */
[----:B------:R-:W-:Y:S05]  /*ad70*/  BRA `(.L_x_11356) ;  /* 0x00000d3000007947 */ /* 0x000fea0003800000 */
.L_x_11359:
        /* <DEDUP_REMOVED lines=9> */
.L_x_11363:
[----:B------:R-:W0:Y:S02]  /*ae10*/  F2I.FTZ.TRUNC.NTZ R5, R26 ;  /* 0x0000001a00057305 */ /* 0x000e24000021f100 */
[----:B0-----:R0:W-:Y:S01]  /*ae20*/  STG.E [R2.64], R5 ;  /* 0x0000000502007986 */ /* 0x0011e2000c101924 */
[----:B------:R-:W-:Y:S05]  /*ae30*/  BRA `(.L_x_11356) ;  /* 0x00000c7000007947 */ /* 0x000fea0003800000 */
.L_x_11362:
[----:B------:R-:W0:Y:S02]  /*ae40*/  F2I.FTZ.TRUNC.NTZ R5, R26 ;  /* 0x0000001a00057305 */ /* 0x000e24000021f100 */
[----:B0-----:R0:W-:Y:S01]  /*ae50*/  STG.E.U16 [R2.64], R5 ;  /* 0x0000000502007986 */ /* 0x0011e2000c101524 */
[----:B------:R-:W-:Y:S05]  /*ae60*/  BRA `(.L_x_11356) ;  /* 0x00000c4000007947 */ /* 0x000fea0003800000 */
.L_x_11358:
        /* <DEDUP_REMOVED lines=8> */
.L_x_11365:
[----:B------:R-:W-:-:S05]  /*aef0*/  F2FP.PACK_AB R26, RZ, R26 ;  /* 0x0000001aff1a723e */ /* 0x000fca00000000ff */
[----:B------:R0:W-:Y:S01]  /*af00*/  STG.E.U16 [R2.64], R26 ;  /* 0x0000001a02007986 */ /* 0x0001e2000c101524 */
[----:B------:R-:W-:Y:S05]  /*af10*/  BRA `(.L_x_11356) ;  /* 0x00000b9000007947 */ /* 0x000fea0003800000 */
.L_x_11364:
        /* <DEDUP_REMOVED lines=9> */
.L_x_11367:
[----:B------:R-:W-:-:S04]  /*afb0*/  F2FP.PACK_AB R5, RZ, R26 ;  /* 0x0000001aff05723e */ /* 0x000fc800000000ff */
[----:B------:R-:W-:-:S05]  /*afc0*/  PRMT R5, R5, 0x5410, RZ ;  /* 0x0000541005057816 */ /* 0x000fca00000000ff */
[----:B------:R0:W-:Y:S01]  /*afd0*/  STG.E [R2.64], R5 ;  /* 0x0000000502007986 */ /* 0x0001e2000c101924 */
[----:B------:R-:W-:Y:S05]  /*afe0*/  BRA `(.L_x_11356) ;  /* 0x00000ac000007947 */ /* 0x000fea0003800000 */
.L_x_11366:
[----:B------:R-:W-:-:S06]  /*aff0*/  FMUL.FTZ R4, R26, 1 ;  /* 0x3f8000001a047820 */ /* 0x000fcc0000410000 */
[----:B------:R-:W0:Y:S02]  /*b000*/  F2F.F64.F32 R4, R4 ;  /* 0x0000000400047310 */ /* 0x000e240000201800 */
[----:B0-----:R0:W-:Y:S01]  /*b010*/  STG.E.64 [R2.64], R4 ;  /* 0x0000000402007986 */ /* 0x0011e2000c101b24 */
[----:B------:R-:W-:Y:S05]  /*b020*/  BRA `(.L_x_11356) ;  /* 0x00000a8000007947 */ /* 0x000fea0003800000 */
.L_x_11357:
        /* <DEDUP_REMOVED lines=12> */
.L_x_11370:
[----:B------:R-:W-:Y:S01]  /*b0f0*/  FMUL.FTZ R4, R26, 1 ;  /* 0x3f8000001a047820 */ /* 0x000fe20000410000 */
[----:B------:R-:W-:-:S05]  /*b100*/  CS2R R6, SRZ ;  /* 0x0000000000067805 */ /* 0x000fca000001ff00 */
[----:B------:R-:W0:Y:S02]  /*b110*/  F2F.F64.F32 R4, R4 ;  /* 0x0000000400047310 */ /* 0x000e240000201800 */
[----:B0-----:R0:W-:Y:S01]  /*b120*/  STG.E.128 [R2.64], R4 ;  /* 0x0000000402007986 */ /* 0x0011e2000c101d24 */
[----:B------:R-:W-:Y:S05]  /*b130*/  BRA `(.L_x_11356) ;  /* 0x0000097000007947 */ /* 0x000fea0003800000 */
.L_x_11369:
        /* <DEDUP_REMOVED lines=20> */
.L_x_11374:
[----:B------:R-:W-:Y:S05]  /*b280*/  BSYNC B0 ;  /* 0x0000000000007941 */ /* 0x000fea0003800000 */
.L_x_11373:
[----:B------:R-:W-:-:S05]  /*b290*/  LOP3.LUT R7, R0, R7, RZ, 0xfc, !PT ;  /* 0x0000000700077212 */ /* 0x000fca00078efcff */
[----:B------:R0:W-:Y:S01]  /*b2a0*/  STG.E.U8 [R2.64], R7 ;  /* 0x0000000702007986 */ /* 0x0001e2000c101124 */
[----:B------:R-:W-:Y:S05]  /*b2b0*/  BRA `(.L_x_11356) ;  /* 0x000007f000007947 */ /* 0x000fea0003800000 */
.L_x_11372:
        /* <DEDUP_REMOVED lines=12> */
.L_x_11376:
[----:B------:R-:W-:Y:S01]  /*b380*/  IMAD.MOV.U32 R0, RZ, RZ, 0x7f ;  /* 0x0000007fff007424 */ /* 0x000fe200078e00ff */
[----:B------:R-:W-:-:S04]  /*b390*/  ISETP.GT.U32.AND P0, PT, R4, 0x7f800000, PT ;  /* 0x7f8000000400780c */ /* 0x000fc80003f04070 */
[----:B------:R-:W-:-:S04]  /*b3a0*/  SEL R0, R0, 0x7c, P0 ;  /* 0x0000007c00007807 */ /* 0x000fc80000000000 */
.L_x_11377:
[----:B------:R-:W-:Y:S05]  /*b3b0*/  BSYNC B0 ;  /* 0x0000000000007941 */ /* 0x000fea0003800000 */
.L_x_11375:
[----:B------:R-:W-:-:S04]  /*b3c0*/  LOP3.LUT R26, R26, 0x80000000, RZ, 0xc0, !PT ;  /* 0x800000001a1a7812 */ /* 0x000fc800078ec0ff */
[----:B------:R-:W-:-:S04]  /*b3d0*/  SHF.R.U32.HI R5, RZ, 0x18, R26 ;  /* 0x00000018ff057819 */ /* 0x000fc8000001161a */
[----:B------:R-:W-:-:S05]  /*b3e0*/  LOP3.LUT R5, R0, R5, RZ, 0xfc, !PT ;  /* 0x0000000500057212 */ /* 0x000fca00078efcff */
[----:B------:R0:W-:Y:S01]  /*b3f0*/  STG.E.U8 [R2.64], R5 ;  /* 0x0000000502007986 */ /* 0x0001e2000c101124 */
[----:B------:R-:W-:Y:S05]  /*b400*/  BRA `(.L_x_11356) ;  /* 0x000006a000007947 */ /* 0x000fea0003800000 */
.L_x_11371:
[----:B------:R-:W-:-:S05]  /*b410*/  F2FP.BF16.PACK_AB R26, RZ, R26 ;  /* 0x0000001aff1a723e */ /* 0x000fca00000010ff */
[----:B------:R0:W-:Y:S01]  /*b420*/  STG.E.U16 [R2.64], R26 ;  /* 0x0000001a02007986 */ /* 0x0001e2000c101524 */
[----:B------:R-:W-:Y:S05]  /*b430*/  BRA `(.L_x_11356) ;  /* 0x0000067000007947 */ /* 0x000fea0003800000 */
.L_x_11368:
        /* <DEDUP_REMOVED lines=11> */
.L_x_11380:
        /* <DEDUP_REMOVED lines=16> */
.L_x_11383:
[----:B------:R-:W-:-:S04]  /*b5f0*/  LOP3.LUT R26, R26, 0x80000000, RZ, 0xc0, !PT ;  /* 0x800000001a1a7812 */ /* 0x000fc800078ec0ff */
[----:B------:R-:W-:-:S04]  /*b600*/  SHF.R.U32.HI R5, RZ, 0x18, R26 ;  /* 0x00000018ff057819 */ /* 0x000fc8000001161a */
[----:B------:R-:W-:-:S04]  /*b610*/  LOP3.LUT R4, R4, R5, RZ, 0xfc, !PT ;  /* 0x0000000504047212 */ /* 0x000fc800078efcff */
[----:B------:R-:W-:Y:S02]  /*b620*/  PRMT R0, R4, 0x7610, R0 ;  /* 0x0000761004007816 */ /* 0x000fe40000000000 */
.L_x_11382:
[----:B------:R-:W-:Y:S05]  /*b630*/  BSYNC B0 ;  /* 0x0000000000007941 */ /* 0x000fea0003800000 */
.L_x_11381:
[----:B------:R0:W-:Y:S01]  /*b640*/  STG.E.U8 [R2.64], R0 ;  /* 0x0000000002007986 */ /* 0x0001e2000c101124 */
[----:B------:R-:W-:Y:S05]  /*b650*/  BRA `(.L_x_11356) ;  /* 0x0000045000007947 */ /* 0x000fea0003800000 */
.L_x_11379:
        /* <DEDUP_REMOVED lines=16> */
.L_x_11386:
[----:B------:R-:W-:-:S04]  /*b760*/  LOP3.LUT R26, R26, 0x80000000, RZ, 0xc0, !PT ;  /* 0x800000001a1a7812 */ /* 0x000fc800078ec0ff */
[----:B------:R-:W-:-:S04]  /*b770*/  SHF.R.U32.HI R5, RZ, 0x18, R26 ;  /* 0x00000018ff057819 */ /* 0x000fc8000001161a */
[----:B------:R-:W-:-:S04]  /*b780*/  LOP3.LUT R4, R4, R5, RZ, 0xfc, !PT ;  /* 0x0000000504047212 */ /* 0x000fc800078efcff */
[----:B------:R-:W-:Y:S02]  /*b790*/  PRMT R0, R4, 0x7610, R0 ;  /* 0x0000761004007816 */ /* 0x000fe40000000000 */
.L_x_11385:
[----:B------:R-:W-:Y:S05]  /*b7a0*/  BSYNC B0 ;  /* 0x0000000000007941 */ /* 0x000fea0003800000 */
.L_x_11384:
[----:B------:R0:W-:Y:S01]  /*b7b0*/  STG.E.U8 [R2.64], R0 ;  /* 0x0000000002007986 */ /* 0x0001e2000c101124 */
[----:B------:R-:W-:Y:S05]  /*b7c0*/  BRA `(.L_x_11356) ;  /* 0x000002e000007947 */ /* 0x000fea0003800000 */
.L_x_11378:
        /* <DEDUP_REMOVED lines=21> */
.L_x_11361:
        /* <DEDUP_REMOVED lines=20> */
.L_x_11388:
[----:B------:R-:W0:Y:S02]  /*ba60*/  F2I.U64.TRUNC R26, R26 ;  /* 0x0000001a001a7311 */ /* 0x000e24000020d800 */
[----:B0-----:R0:W-:Y:S01]  /*ba70*/  STG.E.64 [R2.64], R26 ;  /* 0x0000001a02007986 */ /* 0x0011e2000c101b24 */
[----:B------:R-:W-:Y:S05]  /*ba80*/  BRA `(.L_x_11356) ;  /* 0x0000002000007947 */ /* 0x000fea0003800000 */
.L_x_11387:
[----:B------:R-:W0:Y:S02]  /*ba90*/  F2I.FTZ.U32.TRUNC.NTZ R5, R26 ;  /* 0x0000001a00057305 */ /* 0x000e24000021f000 */
[----:B0-----:R0:W-:Y:S02]  /*baa0*/  STG.E [R2.64], R5 ;  /* 0x0000000502007986 */ /* 0x0011e4000c101924 */
.L_x_11356:
[----:B0-----:R-:W-:Y:S05]  /*bab0*/  BSYNC B6 ;  /* 0x0000000000067941 */ /* 0x001fea0003800000 */
.L_x_11355:
[----:B------:R-:W-:Y:S01]  /*bac0*/  ISETP.GE.AND P0, PT, R24, R28, PT ;  /* 0x0000001c1800720c */ /* 0x000fe20003f06270 */
[----:B------:R-:W-:-:S12]  /*bad0*/  BSSY B6, `(.L_x_11389) ;  /* 0x00001dc000067945 */ /* 0x000fd80003800000 */
[----:B------:R-:W-:Y:S05]  /*bae0*/  @P0 BRA `(.L_x_11390) ;  /* 0x00001da000000947 */ /* 0x000fea0003800000 */
[----:B------:R-:W0:Y:S01]  /*baf0*/  S2R R23, SR_CTAID.X ;  /* 0x0000000000177919 */ /* 0x000e220000002500 */
[----:B------:R-:W1:Y:S01]  /*bb00*/  LDC.U8 R19, c[0x0][0x19c] ;  /* 0x00006700ff137b82 */ /* 0x000e620000000000 */
[----:B0-----:R-:W-:Y:S01]  /*bb10*/  IMAD R0, R23, 0x200, R24 ;  /* 0x0000020017007824 */ /* 0x001fe200078e0218 */
[----:B-1----:R-:W-:-:S03]  /*bb20*/  PRMT R3, R19, 0x9910, RZ ;  /* 0x0000991013037816 */ /* 0x002fc600000000ff */
        /* <DEDUP_REMOVED lines=17> */
.L_x_11394:
[----:B------:R-:W0:Y:S02]  /*bc40*/  F2I.S64.TRUNC R16, R16 ;  /* 0x0000001000107311 */ /* 0x000e24000020d900 */
[----:B0-----:R-:W-:-:S05]  /*bc50*/  IMAD.MOV.U32 R5, RZ, RZ, R16 ;  /* 0x000000ffff057224 */ /* 0x001fca00078e0010 */
[----:B------:R0:W-:Y:S01]  /*bc60*/  STG.E.U8 [R2.64], R5 ;  /* 0x0000000502007986 */ /* 0x0001e2000c101124 */
[----:B------:R-:W-:Y:S05]  /*bc70*/  BRA `(.L_x_11396) ;  /* 0x00000d3000007947 */ /* 0x000fea0003800000 */
.L_x_11393:
        /* <DEDUP_REMOVED lines=9> */
.L_x_11398:
[----:B------:R-:W0:Y:S02]  /*bd10*/  F2I.FTZ.TRUNC.NTZ R5, R16 ;  /* 0x0000001000057305 */ /* 0x000e24000021f100 */
[----:B0-----:R0:W-:Y:S01]  /*bd20*/  STG.E [R2.64], R5 ;  /* 0x0000000502007986 */ /* 0x0011e2000c101924 */
[----:B------:R-:W-:Y:S05]  /*bd30*/  BRA `(.L_x_11396) ;  /* 0x00000c7000007947 */ /* 0x000fea0003800000 */
.L_x_11397:
[----:B------:R-:W0:Y:S02]  /*bd40*/  F2I.FTZ.TRUNC.NTZ R5, R16 ;  /* 0x0000001000057305 */ /* 0x000e24000021f100 */
[----:B0-----:R0:W-:Y:S01]  /*bd50*/  STG.E.U16 [R2.64], R5 ;  /* 0x0000000502007986 */ /* 0x0011e2000c101524 */
[----:B------:R-:W-:Y:S05]  /*bd60*/  BRA `(.L_x_11396) ;  /* 0x00000c4000007947 */ /* 0x000fea0003800000 */
.L_x_11392:
        /* <DEDUP_REMOVED lines=8> */
.L_x_11400:
[----:B------:R-:W-:-:S05]  /*bdf0*/  F2FP.PACK_AB R16, RZ, R16 ;  /* 0x00000010ff10723e */ /* 0x000fca00000000ff */
[----:B------:R0:W-:Y:S01]  /*be00*/  STG.E.U16 [R2.64], R16 ;  /* 0x0000001002007986 */ /* 0x0001e2000c101524 */
[----:B------:R-:W-:Y:S05]  /*be10*/  BRA `(.L_x_11396) ;  /* 0x00000b9000007947 */ /* 0x000fea0003800000 */
.L_x_11399:
        /* <DEDUP_REMOVED lines=9> */
.L_x_11402:
[----:B------:R-:W-:-:S04]  /*beb0*/  F2FP.PACK_AB R5, RZ, R16 ;  /* 0x00000010ff05723e */ /* 0x000fc800000000ff */
[----:B------:R-:W-:-:S05]  /*bec0*/  PRMT R5, R5, 0x5410, RZ ;  /* 0x0000541005057816 */ /* 0x000fca00000000ff */
[----:B------:R0:W-:Y:S01]  /*bed0*/  STG.E [R2.64], R5 ;  /* 0x0000000502007986 */ /* 0x0001e2000c101924 */
[----:B------:R-:W-:Y:S05]  /*bee0*/  BRA `(.L_x_11396) ;  /* 0x00000ac000007947 */ /* 0x000fea0003800000 */
.L_x_11401:
[----:B------:R-:W-:-:S06]  /*bef0*/  FMUL.FTZ R4, R16, 1 ;  /* 0x3f80000010047820 */ /* 0x000fcc0000410000 */
[----:B------:R-:W0:Y:S02]  /*bf00*/  F2F.F64.F32 R4, R4 ;  /* 0x0000000400047310 */ /* 0x000e240000201800 */
[----:B0-----:R0:W-:Y:S01]  /*bf10*/  STG.E.64 [R2.64], R4 ;  /* 0x0000000402007986 */ /* 0x0011e2000c101b24 */
[----:B------:R-:W-:Y:S05]  /*bf20*/  BRA `(.L_x_11396) ;  /* 0x00000a8000007947 */ /* 0x000fea0003800000 */
.L_x_11391:
        /* <DEDUP_REMOVED lines=12> */
.L_x_11405:
[----:B------:R-:W-:Y:S01]  /*bff0*/  FMUL.FTZ R4, R16, 1 ;  /* 0x3f80000010047820 */ /* 0x000fe20000410000 */
[----:B------:R-:W-:-:S05]  /*c000*/  CS2R R6, SRZ ;  /* 0x0000000000067805 */ /* 0x000fca000001ff00 */
[----:B------:R-:W0:Y:S02]  /*c010*/  F2F.F64.F32 R4, R4 ;  /* 0x0000000400047310 */ /* 0x000e240000201800 */
[----:B0-----:R0:W-:Y:S01]  /*c020*/  STG.E.128 [R2.64], R4 ;  /* 0x0000000402007986 */ /* 0x0011e2000c101d24 */
[----:B------:R-:W-:Y:S05]  /*c030*/  BRA `(.L_x_11396) ;  /* 0x0000097000007947 */ /* 0x000fea0003800000 */
.L_x_11404:
        /* <DEDUP_REMOVED lines=20> */
.L_x_11409:
[----:B------:R-:W-:Y:S05]  /*c180*/  BSYNC B0 ;  /* 0x0000000000007941 */ /* 0x000fea0003800000 */
.L_x_11408:
[----:B------:R-:W-:-:S05]  /*c190*/  LOP3.LUT R7, R0, R7, RZ, 0xfc, !PT ;  /* 0x0000000700077212 */ /* 0x000fca00078efcff */
[----:B------:R0:W-:Y:S01]  /*c1a0*/  STG.E.U8 [R2.64], R7 ;  /* 0x0000000702007986 */ /* 0x0001e2000c101124 */
[----:B------:R-:W-:Y:S05]  /*c1b0*/  BRA `(.L_x_11396) ;  /* 0x000007f000007947 */ /* 0x000fea0003800000 */
.L_x_11407:
        /* <DEDUP_REMOVED lines=12> */
.L_x_11411:
[----:B------:R-:W-:Y:S01]  /*c280*/  IMAD.MOV.U32 R0, RZ, RZ, 0x7f ;  /* 0x0000007fff007424 */ /* 0x000fe200078e00ff */
[----:B------:R-:W-:-:S04]  /*c290*/  ISETP.GT.U32.AND P0, PT, R4, 0x7f800000, PT ;  /* 0x7f8000000400780c */ /* 0x000fc80003f04070 */
[----:B------:R-:W-:-:S04]  /*c2a0*/  SEL R0, R0, 0x7c, P0 ;  /* 0x0000007c00007807 */ /* 0x000fc80000000000 */
.L_x_11412:
[----:B------:R-:W-:Y:S05]  /*c2b0*/  BSYNC B0 ;  /* 0x0000000000007941 */ /* 0x000fea0003800000 */
.L_x_11410:
[----:B------:R-:W-:-:S04]  /*c2c0*/  LOP3.LUT R16, R16, 0x80000000, RZ, 0xc0, !PT ;  /* 0x8000000010107812 */ /* 0x000fc800078ec0ff */
[----:B------:R-:W-:-:S04]  /*c2d0*/  SHF.R.U32.HI R5, RZ, 0x18, R16 ;  /* 0x00000018ff057819 */ /* 0x000fc80000011610 */
[----:B------:R-:W-:-:S05]  /*c2e0*/  LOP3.LUT R5, R0, R5, RZ, 0xfc, !PT ;  /* 0x0000000500057212 */ /* 0x000fca00078efcff */
[----:B------:R0:W-:Y:S01]  /*c2f0*/  STG.E.U8 [R2.64], R5 ;  /* 0x0000000502007986 */ /* 0x0001e2000c101124 */
[----:B------:R-:W-:Y:S05]  /*c300*/  BRA `(.L_x_11396) ;  /* 0x000006a000007947 */ /* 0x000fea0003800000 */
.L_x_11406:
[----:B------:R-:W-:-:S05]  /*c310*/  F2FP.BF16.PACK_AB R16, RZ, R16 ;  /* 0x00000010ff10723e */ /* 0x000fca00000010ff */
[----:B------:R0:W-:Y:S01]  /*c320*/  STG.E.U16 [R2.64], R16 ;  /* 0x0000001002007986 */ /* 0x0001e2000c101524 */
[----:B------:R-:W-:Y:S05]  /*c330*/  BRA `(.L_x_11396) ;  /* 0x0000067000007947 */ /* 0x000fea0003800000 */
.L_x_11403:
        /* <DEDUP_REMOVED lines=11> */
.L_x_11415:
        /* <DEDUP_REMOVED lines=16> */
.L_x_11418:
[----:B------:R-:W-:-:S04]  /*c4f0*/  LOP3.LUT R16, R16, 0x80000000, RZ, 0xc0, !PT ;  /* 0x8000000010107812 */ /* 0x000fc800078ec0ff */
[----:B------:R-:W-:-:S04]  /*c500*/  SHF.R.U32.HI R5, RZ, 0x18, R16 ;  /* 0x00000018ff057819 */ /* 0x000fc80000011610 */
[----:B------:R-:W-:-:S04]  /*c510*/  LOP3.LUT R4, R4, R5, RZ, 0xfc, !PT ;  /* 0x0000000504047212 */ /* 0x000fc800078efcff */
[----:B------:R-:W-:Y:S02]  /*c520*/  PRMT R0, R4, 0x7610, R0 ;  /* 0x0000761004007816 */ /* 0x000fe40000000000 */
.L_x_11417:
[----:B------:R-:W-:Y:S05]  /*c530*/  BSYNC B0 ;  /* 0x0000000000007941 */ /* 0x000fea0003800000 */
.L_x_11416:
[----:B------:R0:W-:Y:S01]  /*c540*/  STG.E.U8 [R2.64], R0 ;  /* 0x0000000002007986 */ /* 0x0001e2000c101124 */
[----:B------:R-:W-:Y:S05]  /*c550*/  BRA `(.L_x_11396) ;  /* 0x0000045000007947 */ /* 0x000fea0003800000 */
.L_x_11414:
        /* <DEDUP_REMOVED lines=16> */
.L_x_11421:
[----:B------:R-:W-:-:S04]  /*c660*/  LOP3.LUT R16, R16, 0x80000000, RZ, 0xc0, !PT ;  /* 0x8000000010107812 */ /* 0x000fc800078ec0ff */
[----:B------:R-:W-:-:S04]  /*c670*/  SHF.R.U32.HI R5, RZ, 0x18, R16 ;  /* 0x00000018ff057819 */ /* 0x000fc80000011610 */
[----:B------:R-:W-:-:S04]  /*c680*/  LOP3.LUT R4, R4, R5, RZ, 0xfc, !PT ;  /* 0x0000000504047212 */ /* 0x000fc800078efcff */
[----:B------:R-:W-:Y:S02]  /*c690*/  PRMT R0, R4, 0x7610, R0 ;  /* 0x0000761004007816 */ /* 0x000fe40000000000 */
.L_x_11420:
[----:B------:R-:W-:Y:S05]  /*c6a0*/  BSYNC B0 ;  /* 0x0000000000007941 */ /* 0x000fea0003800000 */
.L_x_11419:
[----:B------:R0:W-:Y:S01]  /*c6b0*/  STG.E.U8 [R2.64], R0 ;  /* 0x0000000002007986 */ /* 0x0001e2000c101124 */
[----:B------:R-:W-:Y:S05]  /*c6c0*/  BRA `(.L_x_11396) ;  /* 0x000002e000007947 */ /* 0x000fea0003800000 */
.L_x_11413:
        /* <DEDUP_REMOVED lines=21> */
.L_x_11395:
        /* <DEDUP_REMOVED lines=20> */
.L_x_11423:
[----:B------:R-:W0:Y:S02]  /*c960*/  F2I.U64.TRUNC R16, R16 ;  /* 0x0000001000107311 */ /* 0x000e24000020d800 */
[----:B0-----:R0:W-:Y:S01]  /*c970*/  STG.E.64 [R2.64], R16 ;  /* 0x0000001002007986 */ /* 0x0011e2000c101b24 */
[----:B------:R-:W-:Y:S05]  /*c980*/  BRA `(.L_x_11396) ;  /* 0x0000002000007947 */ /* 0x000fea0003800000 */
.L_x_11422:
[----:B------:R-:W0:Y:S02]  /*c990*/  F2I.FTZ.U32.TRUNC.NTZ R5, R16 ;  /* 0x0000001000057305 */ /* 0x000e24000021f000 */
[----:B0-----:R0:W-:Y:S02]  /*c9a0*/  STG.E [R2.64], R5 ;  /* 0x0000000502007986 */ /* 0x0011e4000c101924 */
.L_x_11396:
        /* <DEDUP_REMOVED lines=22> */
.L_x_11427:
[----:B------:R-:W0:Y:S02]  /*cb10*/  F2I.S64.TRUNC R22, R22 ;  /* 0x0000001600167311 */ /* 0x000e24000020d900 */
[----:B0-----:R-:W-:-:S05]  /*cb20*/  IMAD.MOV.U32 R5, RZ, RZ, R22 ;  /* 0x000000ffff057224 */ /* 0x001fca00078e0016 */
[----:B------:R0:W-:Y:S01]  /*cb30*/  STG.E.U8 [R2.64], R5 ;  /* 0x0000000502007986 */ /* 0x0001e2000c101124 */
[----:B------:R-:W-:Y:S05]  /*cb40*/  BRA `(.L_x_11429) ;  /* 0x00000d3000007947 */ /* 0x000fea0003800000 */
.L_x_11426:
        /* <DEDUP_REMOVED lines=9> */
.L_x_11431:
[----:B------:R-:W0:Y:S02]  /*cbe0*/  F2I.FTZ.TRUNC.NTZ R5, R22 ;  /* 0x0000001600057305 */ /* 0x000e24000021f100 */
[----:B0-----:R0:W-:Y:S01]  /*cbf0*/  STG.E [R2.64], R5 ;  /* 0x0000000502007986 */ /* 0x0011e2000c101924 */
[----:B------:R-:W-:Y:S05]  /*cc00*/  BRA `(.L_x_11429) ;  /* 0x00000c7000007947 */ /* 0x000fea0003800000 */
.L_x_11430:
[----:B------:R-:W0:Y:S02]  /*cc10*/  F2I.FTZ.TRUNC.NTZ R5, R22 ;  /* 0x0000001600057305 */ /* 0x000e24000021f100 */
[----:B0-----:R0:W-:Y:S01]  /*cc20*/  STG.E.U16 [R2.64], R5 ;  /* 0x0000000502007986 */ /* 0x0011e2000c101524 */
[----:B------:R-:W-:Y:S05]  /*cc30*/  BRA `(.L_x_11429) ;  /* 0x00000c4000007947 */ /* 0x000fea0003800000 */
.L_x_11425:
        /* <DEDUP_REMOVED lines=8> */
.L_x_11433:
[----:B------:R-:W-:-:S05]  /*ccc0*/  F2FP.PACK_AB R22, RZ, R22 ;  /* 0x00000016ff16723e */ /* 0x000fca00000000ff */
[----:B------:R0:W-:Y:S01]  /*ccd0*/  STG.E.U16 [R2.64], R22 ;  /* 0x0000001602007986 */ /* 0x0001e2000c101524 */
[----:B------:R-:W-:Y:S05]  /*cce0*/  BRA `(.L_x_11429) ;  /* 0x00000b9000007947 */ /* 0x000fea0003800000 */
.L_x_11432:
        /* <DEDUP_REMOVED lines=9> */
.L_x_11435:
[----:B------:R-:W-:-:S04]  /*cd80*/  F2FP.PACK_AB R5, RZ, R22 ;  /* 0x00000016ff05723e */ /* 0x000fc800000000ff */
[----:B------:R-:W-:-:S05]  /*cd90*/  PRMT R5, R5, 0x5410, RZ ;  /* 0x0000541005057816 */ /* 0x000fca00000000ff */
[----:B------:R0:W-:Y:S01]  /*cda0*/  STG.E [R2.64], R5 ;  /* 0x0000000502007986 */ /* 0x0001e2000c101924 */
[----:B------:R-:W-:Y:S05]  /*cdb0*/  BRA `(.L_x_11429) ;  /* 0x00000ac000007947 */ /* 0x000fea0003800000 */
.L_x_11434:
[----:B------:R-:W-:-:S06]  /*cdc0*/  FMUL.FTZ R4, R22, 1 ;  /* 0x3f80000016047820 */ /* 0x000fcc0000410000 */
[----:B------:R-:W0:Y:S02]  /*cdd0*/  F2F.F64.F32 R4, R4 ;  /* 0x0000000400047310 */ /* 0x000e240000201800 */
[----:B0-----:R0:W-:Y:S01]  /*cde0*/  STG.E.64 [R2.64], R4 ;  /* 0x0000000402007986 */ /* 0x0011e2000c101b24 */
[----:B------:R-:W-:Y:S05]  /*cdf0*/  BRA `(.L_x_11429) ;  /* 0x00000a8000007947 */ /* 0x000fea0003800000 */
.L_x_11424:
        /* <DEDUP_REMOVED lines=12> */
.L_x_11438:
[----:B------:R-:W-:Y:S01]  /*cec0*/  FMUL.FTZ R4, R22, 1 ;  /* 0x3f80000016047820 */ /* 0x000fe20000410000 */
[----:B------:R-:W-:-:S05]  /*ced0*/  CS2R R6, SRZ ;  /* 0x0000000000067805 */ /* 0x000fca000001ff00 */
[----:B------:R-:W0:Y:S02]  /*cee0*/  F2F.F64.F32 R4, R4 ;  /* 0x0000000400047310 */ /* 0x000e240000201800 */
[----:B0-----:R0:W-:Y:S01]  /*cef0*/  STG.E.128 [R2.64], R4 ;  /* 0x0000000402007986 */ /* 0x0011e2000c101d24 */
[----:B------:R-:W-:Y:S05]  /*cf00*/  BRA `(.L_x_11429) ;  /* 0x0000097000007947 */ /* 0x000fea0003800000 */
.L_x_11437:
        /* <DEDUP_REMOVED lines=20> */
.L_x_11442:
[----:B------:R-:W-:Y:S05]  /*d050*/  BSYNC B0 ;  /* 0x0000000000007941 */ /* 0x000fea0003800000 */
.L_x_11441:
[----:B------:R-:W-:-:S05]  /*d060*/  LOP3.LUT R7, R0, R7, RZ, 0xfc, !PT ;  /* 0x0000000700077212 */ /* 0x000fca00078efcff */
[----:B------:R0:W-:Y:S01]  /*d070*/  STG.E.U8 [R2.64], R7 ;  /* 0x0000000702007986 */ /* 0x0001e2000c101124 */
[----:B------:R-:W-:Y:S05]  /*d080*/  BRA `(.L_x_11429) ;  /* 0x000007f000007947 */ /* 0x000fea0003800000 */
.L_x_11440:
        /* <DEDUP_REMOVED lines=12> */
.L_x_11444:
[----:B------:R-:W-:Y:S01]  /*d150*/  IMAD.MOV.U32 R0, RZ, RZ, 0x7f ;  /* 0x0000007fff007424 */ /* 0x000fe200078e00ff */
[----:B------:R-:W-:-:S04]  /*d160*/  ISETP.GT.U32.AND P0, PT, R4, 0x7f800000, PT ;  /* 0x7f8000000400780c */ /* 0x000fc80003f04070 */
[----:B------:R-:W-:-:S04]  /*d170*/  SEL R0, R0, 0x7c, P0 ;  /* 0x0000007c00007807 */ /* 0x000fc80000000000 */
.L_x_11445:
[----:B------:R-:W-:Y:S05]  /*d180*/  BSYNC B0 ;  /* 0x0000000000007941 */ /* 0x000fea0003800000 */
.L_x_11443:
[----:B------:R-:W-:-:S04]  /*d190*/  LOP3.LUT R22, R22, 0x80000000, RZ, 0xc0, !PT ;  /* 0x8000000016167812 */ /* 0x000fc800078ec0ff */
[----:B------:R-:W-:-:S04]  /*d1a0*/  SHF.R.U32.HI R5, RZ, 0x18, R22 ;  /* 0x00000018ff057819 */ /* 0x000fc80000011616 */
[----:B------:R-:W-:-:S05]  /*d1b0*/  LOP3.LUT R5, R0, R5, RZ, 0xfc, !PT ;  /* 0x0000000500057212 */ /* 0x000fca00078efcff */
[----:B------:R0:W-:Y:S01]  /*d1c0*/  STG.E.U8 [R2.64], R5 ;  /* 0x0000000502007986 */ /* 0x0001e2000c101124 */
[----:B------:R-:W-:Y:S05]  /*d1d0*/  BRA `(.L_x_11429) ;  /* 0x000006a000007947 */ /* 0x000fea0003800000 */
.L_x_11439:
[----:B------:R-:W-:-:S05]  /*d1e0*/  F2FP.BF16.PACK_AB R22, RZ, R22 ;  /* 0x00000016ff16723e */ /* 0x000fca00000010ff */
[----:B------:R0:W-:Y:S01]  /*d1f0*/  STG.E.U16 [R2.64], R22 ;  /* 0x0000001602007986 */ /* 0x0001e2000c101524 */
[----:B------:R-:W-:Y:S05]  /*d200*/  BRA `(.L_x_11429) ;  /* 0x0000067000007947 */ /* 0x000fea0003800000 */
.L_x_11436:
        /* <DEDUP_REMOVED lines=11> */
.L_x_11448:
        /* <DEDUP_REMOVED lines=16> */
.L_x_11451:
[----:B------:R-:W-:-:S04]  /*d3c0*/  LOP3.LUT R22, R22, 0x80000000, RZ, 0xc0, !PT ;  /* 0x8000000016167812 */ /* 0x000fc800078ec0ff */
[----:B------:R-:W-:-:S04]  /*d3d0*/  SHF.R.U32.HI R5, RZ, 0x18, R22 ;  /* 0x00000018ff057819 */ /* 0x000fc80000011616 */
[----:B------:R-:W-:-:S04]  /*d3e0*/  LOP3.LUT R4, R4, R5, RZ, 0xfc, !PT ;  /* 0x0000000504047212 */ /* 0x000fc800078efcff */
[----:B------:R-:W-:Y:S02]  /*d3f0*/  PRMT R0, R4, 0x7610, R0 ;  /* 0x0000761004007816 */ /* 0x000fe40000000000 */
.L_x_11450:
[----:B------:R-:W-:Y:S05]  /*d400*/  BSYNC B0 ;  /* 0x0000000000007941 */ /* 0x000fea0003800000 */
.L_x_11449:
[----:B------:R0:W-:Y:S01]  /*d410*/  STG.E.U8 [R2.64], R0 ;  /* 0x0000000002007986 */ /* 0x0001e2000c101124 */
[----:B------:R-:W-:Y:S05]  /*d420*/  BRA `(.L_x_11429) ;  /* 0x0000045000007947 */ /* 0x000fea0003800000 */
.L_x_11447:
        /* <DEDUP_REMOVED lines=16> */
.L_x_11454:
[----:B------:R-:W-:-:S04]  /*d530*/  LOP3.LUT R22, R22, 0x80000000, RZ, 0xc0, !PT ;  /* 0x8000000016167812 */ /* 0x000fc800078ec0ff */
[----:B------:R-:W-:-:S04]  /*d540*/  SHF.R.U32.HI R5, RZ, 0x18, R22 ;  /* 0x00000018ff057819 */ /* 0x000fc80000011616 */
[----:B------:R-:W-:-:S04]  /*d550*/  LOP3.LUT R4, R4, R5, RZ, 0xfc, !PT ;  /* 0x0000000504047212 */ /* 0x000fc800078efcff */
[----:B------:R-:W-:Y:S02]  /*d560*/  PRMT R0, R4, 0x7610, R0 ;  /* 0x0000761004007816 */ /* 0x000fe40000000000 */
.L_x_11453:
[----:B------:R-:W-:Y:S05]  /*d570*/  BSYNC B0 ;  /* 0x0000000000007941 */ /* 0x000fea0003800000 */
.L_x_11452:
[----:B------:R0:W-:Y:S01]  /*d580*/  STG.E.U8 [R2.64], R0 ;  /* 0x0000000002007986 */ /* 0x0001e2000c101124 */
[----:B------:R-:W-:Y:S05]  /*d590*/  BRA `(.L_x_11429) ;  /* 0x000002e000007947 */ /* 0x000fea0003800000 */
.L_x_11446:
        /* <DEDUP_REMOVED lines=21> */
.L_x_11428:
        /* <DEDUP_REMOVED lines=20> */
.L_x_11456:
[----:B------:R-:W0:Y:S02]  /*d830*/  F2I.U64.TRUNC R22, R22 ;  /* 0x0000001600167311 */ /* 0x000e24000020d800 */
[----:B0-----:R0:W-:Y:S01]  /*d840*/  STG.E.64 [R2.64], R22 ;  /* 0x0000001602007986 */ /* 0x0011e2000c101b24 */
[----:B------:R-:W-:Y:S05]  /*d850*/  BRA `(.L_x_11429) ;  /* 0x0000002000007947 */ /* 0x000fea0003800000 */
.L_x_11455:
[----:B------:R-:W0:Y:S02]  /*d860*/  F2I.FTZ.U32.TRUNC.NTZ R5, R22 ;  /* 0x0000001600057305 */ /* 0x000e24000021f000 */
[----:B0-----:R0:W-:Y:S02]  /*d870*/  STG.E [R2.64], R5 ;  /* 0x0000000502007986 */ /* 0x0011e4000c101924 */
.L_x_11429:
[----:B------:R-:W-:Y:S02]  /*d880*/  IADD3 R24, R24, 0x80, RZ ;  /* 0x0000008018187810 */ /* 0x000fe40007ffe0ff */
.L_x_11390:
[----:B------:R-:W-:Y:S05]  /*d890*/  BSYNC B6 ;  /* 0x0000000000067941 */ /* 0x000fea0003800000 */
.L_x_11389:
[----:B------:R-:W-:-:S13]  /*d8a0*/  ISETP.GE.AND P0, PT, R24, R28, PT ;  /* 0x0000001c1800720c */ /* 0x000fda0003f06270 */
[----:B------:R-:W-:Y:S05]  /*d8b0*/  @P0 EXIT ;  /* 0x000000000000094d */ /* 0x000fea0003800000 */
[----:B0-----:R-:W0:Y:S01]  /*d8c0*/  S2R R0, SR_CTAID.X ;  /* 0x0000000000007919 */ /* 0x001e220000002500 */
[----:B------:R-:W1:Y:S01]  /*d8d0*/  LDC.U8 R4, c[0x0][0x19c] ;  /* 0x00006700ff047b82 */ /* 0x000e620000000000 */
[----:B0-----:R-:W-:Y:S01]  /*d8e0*/  IMAD R24, R0, 0x200, R24 ;  /* 0x0000020000187824 */ /* 0x001fe200078e0218 */
[----:B-1----:R-:W-:-:S03]  /*d8f0*/  PRMT R0, R4, 0x9910, RZ ;  /* 0x0000991004007816 */ /* 0x002fc600000000ff */
        /* <DEDUP_REMOVED lines=16> */
.L_x_11460:
[----:B------:R-:W0:Y:S02]  /*da00*/  F2I.S64.TRUNC R18, R18 ;  /* 0x0000001200127311 */ /* 0x000e24000020d900 */
[----:B0-----:R-:W-:-:S05]  /*da10*/  IMAD.MOV.U32 R5, RZ, RZ, R18 ;  /* 0x000000ffff057224 */ /* 0x001fca00078e0012 */
[----:B------:R-:W-:Y:S01]  /*da20*/  STG.E.U8 [R2.64], R5 ;  /* 0x0000000502007986 */ /* 0x000fe2000c101124 */
[----:B------:R-:W-:Y:S05]  /*da30*/  EXIT ;  /* 0x000000000000794d */ /* 0x000fea0003800000 */
.L_x_11459:
        /* <DEDUP_REMOVED lines=9> */
.L_x_11463:
[----:B------:R-:W0:Y:S02]  /*dad0*/  F2I.FTZ.TRUNC.NTZ R5, R18 ;  /* 0x0000001200057305 */ /* 0x000e24000021f100 */
[----:B0-----:R-:W-:Y:S01]  /*dae0*/  STG.E [R2.64], R5 ;  /* 0x0000000502007986 */ /* 0x001fe2000c101924 */
[----:B------:R-:W-:Y:S05]  /*daf0*/  EXIT ;  /* 0x000000000000794d */ /* 0x000fea0003800000 */
.L_x_11462:
[----:B------:R-:W0:Y:S02]  /*db00*/  F2I.FTZ.TRUNC.NTZ R5, R18 ;  /* 0x0000001200057305 */ /* 0x000e24000021f100 */
[----:B0-----:R-:W-:Y:S01]  /*db10*/  STG.E.U16 [R2.64], R5 ;  /* 0x0000000502007986 */ /* 0x001fe2000c101524 */
[----:B------:R-:W-:Y:S05]  /*db20*/  EXIT ;  /* 0x000000000000794d */ /* 0x000fea0003800000 */
.L_x_11458:
        /* <DEDUP_REMOVED lines=8> */
.L_x_11465:
[----:B------:R-:W-:-:S05]  /*dbb0*/  F2FP.PACK_AB R18, RZ, R18 ;  /* 0x00000012ff12723e */ /* 0x000fca00000000ff */
[----:B------:R-:W-:Y:S01]  /*dbc0*/  STG.E.U16 [R2.64], R18 ;  /* 0x0000001202007986 */ /* 0x000fe2000c101524 */
[----:B------:R-:W-:Y:S05]  /*dbd0*/  EXIT ;  /* 0x000000000000794d */ /* 0x000fea0003800000 */
.L_x_11464:
        /* <DEDUP_REMOVED lines=9> */
.L_x_11467:
[----:B------:R-:W-:-:S04]  /*dc70*/  F2FP.PACK_AB R5, RZ, R18 ;  /* 0x00000012ff05723e */ /* 0x000fc800000000ff */
[----:B------:R-:W-:-:S05]  /*dc80*/  PRMT R5, R5, 0x5410, RZ ;  /* 0x0000541005057816 */ /* 0x000fca00000000ff */
[----:B------:R-:W-:Y:S01]  /*dc90*/  STG.E [R2.64], R5 ;  /* 0x0000000502007986 */ /* 0x000fe2000c101924 */
[----:B------:R-:W-:Y:S05]  /*dca0*/  EXIT ;  /* 0x000000000000794d */ /* 0x000fea0003800000 */
.L_x_11466:
[----:B------:R-:W-:-:S06]  /*dcb0*/  FMUL.FTZ R4, R18, 1 ;  /* 0x3f80000012047820 */ /* 0x000fcc0000410000 */
[----:B------:R-:W0:Y:S02]  /*dcc0*/  F2F.F64.F32 R4, R4 ;  /* 0x0000000400047310 */ /* 0x000e240000201800 */
[----:B0-----:R-:W-:Y:S01]  /*dcd0*/  STG.E.64 [R2.64], R4 ;  /* 0x0000000402007986 */ /* 0x001fe2000c101b24 */
[----:B------:R-:W-:Y:S05]  /*dce0*/  EXIT ;  /* 0x000000000000794d */ /* 0x000fea0003800000 */
.L_x_11457:
        /* <DEDUP_REMOVED lines=12> */
.L_x_11470:
[----:B------:R-:W-:Y:S01]  /*ddb0*/  FMUL.FTZ R4, R18, 1 ;  /* 0x3f80000012047820 */ /* 0x000fe20000410000 */
[----:B------:R-:W-:-:S05]  /*ddc0*/  CS2R R6, SRZ ;  /* 0x0000000000067805 */ /* 0x000fca000001ff00 */
[----:B------:R-:W0:Y:S02]  /*ddd0*/  F2F.F64.F32 R4, R4 ;  /* 0x0000000400047310 */ /* 0x000e240000201800 */
[----:B0-----:R-:W-:Y:S01]  /*dde0*/  STG.E.128 [R2.64], R4 ;  /* 0x0000000402007986 */ /* 0x001fe2000c101d24 */
[----:B------:R-:W-:Y:S05]  /*ddf0*/  EXIT ;  /* 0x000000000000794d */ /* 0x000fea0003800000 */
.L_x_11469:
        /* <DEDUP_REMOVED lines=20> */
.L_x_11474:
[----:B------:R-:W-:Y:S05]  /*df40*/  BSYNC B0 ;  /* 0x0000000000007941 */ /* 0x000fea0003800000 */
.L_x_11473:
[----:B------:R-:W-:-:S05]  /*df50*/  LOP3.LUT R7, R0, R7, RZ, 0xfc, !PT ;  /* 0x0000000700077212 */ /* 0x000fca00078efcff */
[----:B------:R-:W-:Y:S01]  /*df60*/  STG.E.U8 [R2.64], R7 ;  /* 0x0000000702007986 */ /* 0x000fe2000c101124 */
[----:B------:R-:W-:Y:S05]  /*df70*/  EXIT ;  /* 0x000000000000794d */ /* 0x000fea0003800000 */
.L_x_11472:
        /* <DEDUP_REMOVED lines=12> */
.L_x_11476:
[----:B------:R-:W-:Y:S01]  /*e040*/  IMAD.MOV.U32 R0, RZ, RZ, 0x7f ;  /* 0x0000007fff007424 */ /* 0x000fe200078e00ff */
[----:B------:R-:W-:-:S04]  /*e050*/  ISETP.GT.U32.AND P0, PT, R4, 0x7f800000, PT ;  /* 0x7f8000000400780c */ /* 0x000fc80003f04070 */
[----:B------:R-:W-:-:S04]  /*e060*/  SEL R0, R0, 0x7c, P0 ;  /* 0x0000007c00007807 */ /* 0x000fc80000000000 */
.L_x_11477:
[----:B------:R-:W-:Y:S05]  /*e070*/  BSYNC B0 ;  /* 0x0000000000007941 */ /* 0x000fea0003800000 */
.L_x_11475:
[----:B------:R-:W-:-:S04]  /*e080*/  LOP3.LUT R18, R18, 0x80000000, RZ, 0xc0, !PT ;  /* 0x8000000012127812 */ /* 0x000fc800078ec0ff */
[----:B------:R-:W-:-:S04]  /*e090*/  SHF.R.U32.HI R5, RZ, 0x18, R18 ;  /* 0x00000018ff057819 */ /* 0x000fc80000011612 */
[----:B------:R-:W-:-:S05]  /*e0a0*/  LOP3.LUT R5, R0, R5, RZ, 0xfc, !PT ;  /* 0x0000000500057212 */ /* 0x000fca00078efcff */
[----:B------:R-:W-:Y:S01]  /*e0b0*/  STG.E.U8 [R2.64], R5 ;  /* 0x0000000502007986 */ /* 0x000fe2000c101124 */
[----:B------:R-:W-:Y:S05]  /*e0c0*/  EXIT ;  /* 0x000000000000794d */ /* 0x000fea0003800000 */
.L_x_11471:
[----:B------:R-:W-:-:S05]  /*e0d0*/  F2FP.BF16.PACK_AB R18, RZ, R18 ;  /* 0x00000012ff12723e */ /* 0x000fca00000010ff */
[----:B------:R-:W-:Y:S01]  /*e0e0*/  STG.E.U16 [R2.64], R18 ;  /* 0x0000001202007986 */ /* 0x000fe2000c101524 */
[----:B------:R-:W-:Y:S05]  /*e0f0*/  EXIT ;  /* 0x000000000000794d */ /* 0x000fea0003800000 */
.L_x_11468:
        /* <DEDUP_REMOVED lines=11> */
.L_x_11480:
        /* <DEDUP_REMOVED lines=16> */
.L_x_11483:
[----:B------:R-:W-:-:S04]  /*e2b0*/  LOP3.LUT R18, R18, 0x80000000, RZ, 0xc0, !PT ;  /* 0x8000000012127812 */ /* 0x000fc800078ec0ff */
[----:B------:R-:W-:-:S04]  /*e2c0*/  SHF.R.U32.HI R5, RZ, 0x18, R18 ;  /* 0x00000018ff057819 */ /* 0x000fc80000011612 */
[----:B------:R-:W-:-:S04]  /*e2d0*/  LOP3.LUT R4, R4, R5, RZ, 0xfc, !PT ;  /* 0x0000000504047212 */ /* 0x000fc800078efcff */
[----:B------:R-:W-:Y:S02]  /*e2e0*/  PRMT R0, R4, 0x7610, R0 ;  /* 0x0000761004007816 */ /* 0x000fe40000000000 */
.L_x_11482:
[----:B------:R-:W-:Y:S05]  /*e2f0*/  BSYNC B0 ;  /* 0x0000000000007941 */ /* 0x000fea0003800000 */
.L_x_11481:
[----:B------:R-:W-:Y:S01]  /*e300*/  STG.E.U8 [R2.64], R0 ;  /* 0x0000000002007986 */ /* 0x000fe2000c101124 */
[----:B------:R-:W-:Y:S05]  /*e310*/  EXIT ;  /* 0x000000000000794d */ /* 0x000fea0003800000 */
.L_x_11479:
        /* <DEDUP_REMOVED lines=16> */
.L_x_11486:
[----:B------:R-:W-:-:S04]  /*e420*/  LOP3.LUT R18, R18, 0x80000000, RZ, 0xc0, !PT ;  /* 0x8000000012127812 */ /* 0x000fc800078ec0ff */
[----:B------:R-:W-:-:S04]  /*e430*/  SHF.R.U32.HI R5, RZ, 0x18, R18 ;  /* 0x00000018ff057819 */ /* 0x000fc80000011612 */
[----:B------:R-:W-:-:S04]  /*e440*/  LOP3.LUT R4, R4, R5, RZ, 0xfc, !PT ;  /* 0x0000000504047212 */ /* 0x000fc800078efcff */
[----:B------:R-:W-:Y:S02]  /*e450*/  PRMT R0, R4, 0x7610, R0 ;  /* 0x0000761004007816 */ /* 0x000fe40000000000 */
.L_x_11485:
[----:B------:R-:W-:Y:S05]  /*e460*/  BSYNC B0 ;  /* 0x0000000000007941 */ /* 0x000fea0003800000 */
.L_x_11484:
[----:B------:R-:W-:Y:S01]  /*e470*/  STG.E.U8 [R2.64], R0 ;  /* 0x0000000002007986 */ /* 0x000fe2000c101124 */
[----:B------:R-:W-:Y:S05]  /*e480*/  EXIT ;  /* 0x000000000000794d */ /* 0x000fea0003800000 */
.L_x_11478:
        /* <DEDUP_REMOVED lines=21> */
.L_x_11461:
        /* <DEDUP_REMOVED lines=20> */
.L_x_11488:
[----:B------:R-:W0:Y:S02]  /*e720*/  F2I.U64.TRUNC R18, R18 ;  /* 0x0000001200127311 */ /* 0x000e24000020d800 */
[----:B0-----:R-:W-:Y:S01]  /*e730*/  STG.E.64 [R2.64], R18 ;  /* 0x0000001202007986 */ /* 0x001fe2000c101b24 */
[----:B------:R-:W-:Y:S05]  /*e740*/  EXIT ;  /* 0x000000000000794d */ /* 0x000fea0003800000 */
.L_x_11487:
[----:B------:R-:W0:Y:S02]  /*e750*/  F2I.FTZ.U32.TRUNC.NTZ R5, R18 ;  /* 0x0000001200057305 */ /* 0x000e24000021f000 */
[----:B0-----:R-:W-:Y:S01]  /*e760*/  STG.E [R2.64], R5 ;  /* 0x0000000502007986 */ /* 0x001fe2000c101924 */
[----:B------:R-:W-:Y:S05]  /*e770*/  EXIT ;  /* 0x000000000000794d */ /* 0x000fea0003800000 */
.L_x_11489:
        /* <DEDUP_REMOVED lines=16> */
.L_x_26817:


//--------------------- .text._ZN2at6native18elementwise_kernelILi128ELi2EZNS0_22gpu_kernel_impl_nocastIZZZNS0_49_GLOBAL__N__b919a28f_16_Normalization_cu_5c38458736batch_norm_elementwise_backward_evalERKNS_6TensorES6_S6_S6_ENKUlvE_clEvENKUlvE0_clEvEUlfffE_EEvRNS_18TensorIteratorBaseERKT_EUliE_EEviT1_ --------------------------
	.section	.text._ZN2at6native18elementwise_kernelILi128ELi2EZNS0_22gpu_kernel_impl_nocastIZZZNS0_49_GLOBAL__N__b919a28f_16_Normalization_cu_5c38458736batch_norm_elementwise_backward_evalERKNS_6TensorES6_S6_S6_ENKUlvE_clEvENKUlvE0_clEvEUlfffE_EEvRNS_18TensorIteratorBaseERKT_EUliE_EEviT1_,"ax",@progbits
	.sectioninfo	@"SHI_REGISTERS=16"
	.align	128
        .global         _ZN2at6native18elementwise_kernelILi128ELi2EZNS0_22gpu_kernel_impl_nocastIZZZNS0_49_GLOBAL__N__b919a28f_16_Normalization_cu_5c38458736batch_norm_elementwise_backward_evalERKNS_6TensorES6_S6_S6_ENKUlvE_clEvENKUlvE0_clEvEUlfffE_EEvRNS_18TensorIteratorBaseERKT_EUliE_EEviT1_
        .type           _ZN2at6native18elementwise_kernelILi128ELi2EZNS0_22gpu_kernel_impl_nocastIZZZNS0_49_GLOBAL__N__b919a28f_16_Normalization_cu_5c38458736batch_norm_elementwise_backward_evalERKNS_6TensorES6_S6_S6_ENKUlvE_clEvENKUlvE0_clEvEUlfffE_EEvRNS_18TensorIteratorBaseERKT_EUliE_EEviT1_,@function
        .size           _ZN2at6native18elementwise_kernelILi128ELi2EZNS0_22gpu_kernel_impl_nocastIZZZNS0_49_GLOBAL__N__b919a28f_16_Normalization_cu_5c38458736batch_norm_elementwise_backward_evalERKNS_6TensorES6_S6_S6_ENKUlvE_clEvENKUlvE0_clEvEUlfffE_EEvRNS_18TensorIteratorBaseERKT_EUliE_EEviT1_,(.L_x_26818 - _ZN2at6native18elementwise_kernelILi128ELi2EZNS0_22gpu_kernel_impl_nocastIZZZNS0_49_GLOBAL__N__b919a28f_16_Normalization_cu_5c38458736batch_norm_elementwise_backward_evalERKNS_6TensorES6_S6_S6_ENKUlvE_clEvENKUlvE0_clEvEUlfffE_EEvRNS_18TensorIteratorBaseERKT_EUliE_EEviT1_)
        .other          _ZN2at6native18elementwise_kernelILi128ELi2EZNS0_22gpu_kernel_impl_nocastIZZZNS0_49_GLOBAL__N__b919a28f_16_Normalization_cu_5c38458736batch_norm_elementwise_backward_evalERKNS_6TensorES6_S6_S6_ENKUlvE_clEvENKUlvE0_clEvEUlfffE_EEvRNS_18TensorIteratorBaseERKT_EUliE_EEviT1_,@"STO_CUDA_ENTRY STV_DEFAULT"
_ZN2at6native18elementwise_kernelILi128ELi2EZNS0_22gpu_kernel_impl_nocastIZZZNS0_49_GLOBAL__N__b919a28f_16_Normalization_cu_5c38458736batch_norm_elementwise_backward_evalERKNS_6TensorES6_S6_S6_ENKUlvE_clEvENKUlvE0_clEvEUlfffE_EEvRNS_18TensorIteratorBaseERKT_EUliE_EEviT1_:
.text._ZN2at6native18elementwise_kernelILi128ELi2EZNS0_22gpu_kernel_impl_nocastIZZZNS0_49_GLOBAL__N__b919a28f_16_Normalization_cu_5c38458736batch_norm_elementwise_backward_evalERKNS_6TensorES6_S6_S6_ENKUlvE_clEvENKUlvE0_clEvEUlfffE_EEvRNS_18TensorIteratorBaseERKT_EUliE_EEviT1_:
        /* <DEDUP_REMOVED lines=10> */
[----:B------:R-:W-:Y:S01]  /*00a0*/  CS2R R4, SRZ ;  /* 0x0000000000047805 */ /* 0x000fe2000001ff00 */
[----:B------:R-:W-:-:S11]  /*00b0*/  CS2R R2, SRZ ;  /* 0x0000000000027805 */ /* 0x000fd6000001ff00 */
        /* <DEDUP_REMOVED lines=274> */
[----:B------:R-:W-:-:S03]  /*11e0*/  @P0 IMAD R5, R8, c[0x0][0x424], R5 ;  /* 0x0001090008050a24 */ /* 0x000fc600078e0205 */
.L_x_11492:
[----:B------:R-:W-:Y:S02]  /*11f0*/  IADD3 R4, P0, R4, c[0x0][0x430], RZ ;  /* 0x00010c0004047a10 */ /* 0x000fe40007f1e0ff */
[----:B------:R-:W-:Y:S02]  /*1200*/  IADD3 R6, P2, R5, c[0x0][0x440], RZ ;  /* 0x0001100005067a10 */ /* 0x000fe40007f5e0ff */
[----:B------:R-:W-:Y:S02]  /*1210*/  IADD3 R8, P1, R3, c[0x0][0x438], RZ ;  /* 0x00010e0003087a10 */ /* 0x000fe40007f3e0ff */
[----:B------:R-:W-:-:S02]  /*1220*/  IADD3.X R5, RZ, c[0x0][0x434], RZ, P0, !PT ;  /* 0x00010d00ff057a10 */ /* 0x000fc400007fe4ff */
[----:B------:R-:W-:Y:S02]  /*1230*/  IADD3.X R7, RZ, c[0x0][0x444], RZ, P2, !PT ;  /* 0x00011100ff077a10 */ /* 0x000fe400017fe4ff */
[----:B------:R-:W-:Y:S02]  /*1240*/  IADD3.X R9, RZ, c[0x0][0x43c], RZ, P1, !PT ;  /* 0x00010f00ff097a10 */ /* 0x000fe40000ffe4ff */
[----:B------:R-:W2:Y:S04]  /*1250*/  LDG.E R5, [R4.64] ;  /* 0x0000000404057981 */ /* 0x000ea8000c1e1900 */
[----:B------:R-:W2:Y:S04]  /*1260*/  LDG.E R6, [R6.64] ;  /* 0x0000000406067981 */ /* 0x000ea8000c1e1900 */
[----:B------:R-:W3:Y:S01]  /*1270*/  LDG.E R9, [R8.64] ;  /* 0x0000000408097981 */ /* 0x000ee2000c1e1900 */
[----:B------:R-:W-:-:S04]  /*1280*/  IADD3 R2, P0, R2, c[0x0][0x428], RZ ;  /* 0x00010a0002027a10 */ /* 0x000fc80007f1e0ff */
[----:B------:R-:W-:Y:S02]  /*1290*/  IADD3.X R3, RZ, c[0x0][0x42c], RZ, P0, !PT ;  /* 0x00010b00ff037a10 */ /* 0x000fe400007fe4ff */
[----:B------:R-:W-:Y:S01]  /*12a0*/  IADD3 R11, R0, 0x80, RZ ;  /* 0x00000080000b7810 */ /* 0x000fe20007ffe0ff */
[----:B--2---:R-:W-:-:S04]  /*12b0*/  FMUL.FTZ R10, R6, R5 ;  /* 0x00000005060a7220 */ /* 0x004fc80000410000 */
[----:B---3--:R-:W-:-:S05]  /*12c0*/  FMUL.FTZ R13, R10, R9 ;  /* 0x000000090a0d7220 */ /* 0x008fca0000410000 */
[----:B------:R0:W-:Y:S02]  /*12d0*/  STG.E [R2.64], R13 ;  /* 0x0000000d02007986 */ /* 0x0001e4000c101904 */
.L_x_11491:
[----:B------:R-:W-:Y:S05]  /*12e0*/  BSYNC B0 ;  /* 0x0000000000007941 */ /* 0x000fea0003800000 */
.L_x_11490:
[----:B------:R-:W-:-:S13]  /*12f0*/  ISETP.GE.AND P0, PT, R11, c[0x0][0x160], PT ;  /* 0x000058000b007a0c */ /* 0x000fda0003f06270 */
[----:B------:R-:W-:Y:S05]  /*1300*/  @P0 EXIT ;  /* 0x000000000000094d */ /* 0x000fea0003800000 */
[----:B------:R-:W-:Y:S01]  /*1310*/  ISETP.NE.AND P0, PT, RZ, c[0x0][0x168], PT ;  /* 0x00005a00ff007a0c */ /* 0x000fe20003f05270 */
[----:B------:R-:W-:Y:S01]  /*1320*/  HFMA2.MMA R4, -RZ, RZ, 0, 0 ;  /* 0x00000000ff047435 */ /* 0x000fe200000001ff */
[----:B0-----:R-:W-:Y:S01]  /*1330*/  CS2R R2, SRZ ;  /* 0x0000000000027805 */ /* 0x001fe2000001ff00 */
        /* <DEDUP_REMOVED lines=276> */
.L_x_11493:
        /* <DEDUP_REMOVED lines=10> */
[----:B------:R-:W-:Y:S01]  /*2520*/  IADD3.X R9, RZ, c[0x0][0x42c], RZ, P0, !PT ;  /* 0x00010b00ff097a10 */ /* 0x000fe200007fe4ff */
[----:B--2---:R-:W-:-:S04]  /*2530*/  FMUL.FTZ R0, R4, R7 ;  /* 0x0000000704007220 */ /* 0x004fc80000410000 */
[----:B---3--:R-:W-:-:S05]  /*2540*/  FMUL.FTZ R11, R0, R3 ;  /* 0x00000003000b7220 */ /* 0x008fca0000410000 */
[----:B------:R-:W-:Y:S01]  /*2550*/  STG.E [R8.64], R11 ;  /* 0x0000000b08007986 */ /* 0x000fe2000c101904 */
[----:B------:R-:W-:Y:S05]  /*2560*/  EXIT ;  /* 0x000000000000794d */ /* 0x000fea0003800000 */
.L_x_11494:
        /* <DEDUP_REMOVED lines=9> */
.L_x_26818:


//--------------------- .text._ZN2at6native27unrolled_elementwise_kernelIZZZNS0_49_GLOBAL__N__b919a28f_16_Normalization_cu_5c38458736batch_norm_elementwise_backward_evalERKNS_6TensorES5_S5_S5_ENKUlvE_clEvENKUlvE0_clEvEUlfffE_St5arrayIPcLm4EELi4E23TrivialOffsetCalculatorILi3EjESC_ILi1EjENS0_6memory15LoadWithoutCastENSF_16StoreWithoutCastEEEviT_T0_T2_T3_T4_T5_ --------------------------
	.section	.text._ZN2at6native27unrolled_elementwise_kernelIZZZNS0_49_GLOBAL__N__b919a28f_16_Normalization_cu_5c38458736batch_norm_elementwise_backward_evalERKNS_6TensorES5_S5_S5_ENKUlvE_clEvENKUlvE0_clEvEUlfffE_St5arrayIPcLm4EELi4E23TrivialOffsetCalculatorILi3EjESC_ILi1EjENS0_6memory15LoadWithoutCastENSF_16StoreWithoutCastEEEviT_T0_T2_T3_T4_T5_,"ax",@progbits
	.sectioninfo	@"SHI_REGISTERS=31"
	.align	128
        .global         _ZN2at6native27unrolled_elementwise_kernelIZZZNS0_49_GLOBAL__N__b919a28f_16_Normalization_cu_5c38458736batch_norm_elementwise_backward_evalERKNS_6TensorES5_S5_S5_ENKUlvE_clEvENKUlvE0_clEvEUlfffE_St5arrayIPcLm4EELi4E23TrivialOffsetCalculatorILi3EjESC_ILi1EjENS0_6memory15LoadWithoutCastENSF_16StoreWithoutCastEEEviT_T0_T2_T3_T4_T5_
        .type           _ZN2at6native27unrolled_elementwise_kernelIZZZNS0_49_GLOBAL__N__b919a28f_16_Normalization_cu_5c38458736batch_norm_elementwise_backward_evalERKNS_6TensorES5_S5_S5_ENKUlvE_clEvENKUlvE0_clEvEUlfffE_St5arrayIPcLm4EELi4E23TrivialOffsetCalculatorILi3EjESC_ILi1EjENS0_6memory15LoadWithoutCastENSF_16StoreWithoutCastEEEviT_T0_T2_T3_T4_T5_,@function
        .size           _ZN2at6native27unrolled_elementwise_kernelIZZZNS0_49_GLOBAL__N__b919a28f_16_Normalization_cu_5c38458736batch_norm_elementwise_backward_evalERKNS_6TensorES5_S5_S5_ENKUlvE_clEvENKUlvE0_clEvEUlfffE_St5arrayIPcLm4EELi4E23TrivialOffsetCalculatorILi3EjESC_ILi1EjENS0_6memory15LoadWithoutCastENSF_16StoreWithoutCastEEEviT_T0_T2_T3_T4_T5_,(.L_x_26819 - _ZN2at6native27unrolled_elementwise_kernelIZZZNS0_49_GLOBAL__N__b919a28f_16_Normalization_cu_5c38458736batch_norm_elementwise_backward_evalERKNS_6TensorES5_S5_S5_ENKUlvE_clEvENKUlvE0_clEvEUlfffE_St5arrayIPcLm4EELi4E23TrivialOffsetCalculatorILi3EjESC_ILi1EjENS0_6memory15LoadWithoutCastENSF_16StoreWithoutCastEEEviT_T0_T2_T3_T4_T5_)
        .other          _ZN2at6native27unrolled_elementwise_kernelIZZZNS0_49_GLOBAL__N__b919a28f_16_Normalization_cu_5c38458736batch_norm_elementwise_backward_evalERKNS_6TensorES5_S5_S5_ENKUlvE_clEvENKUlvE0_clEvEUlfffE_St5arrayIPcLm4EELi4E23TrivialOffsetCalculatorILi3EjESC_ILi1EjENS0_6memory15LoadWithoutCastENSF_16StoreWithoutCastEEEviT_T0_T2_T3_T4_T5_,@"STO_CUDA_ENTRY STV_DEFAULT"
_ZN2at6native27unrolled_elementwise_kernelIZZZNS0_49_GLOBAL__N__b919a28f_16_Normalization_cu_5c38458736batch_norm_elementwise_backward_evalERKNS_6TensorES5_S5_S5_ENKUlvE_clEvENKUlvE0_clEvEUlfffE_St5arrayIPcLm4EELi4E23TrivialOffsetCalculatorILi3EjESC_ILi1EjENS0_6memory15LoadWithoutCastENSF_16StoreWithoutCastEEEviT_T0_T2_T3_T4_T5_:
.text._ZN2at6native27unrolled_elementwise_kernelIZZZNS0_49_GLOBAL__N__b919a28f_16_Normalization_cu_5c38458736batch_norm_elementwise_backward_evalERKNS_6TensorES5_S5_S5_ENKUlvE_clEvENKUlvE0_clEvEUlfffE_St5arrayIPcLm4EELi4E23TrivialOffsetCalculatorILi3EjESC_ILi1EjENS0_6memory15LoadWithoutCastENSF_16StoreWithoutCastEEEviT_T0_T2_T3_T4_T5_:
[----:B------:R-:W-:Y:S02]  /*0000*/  MOV R1, c[0x0][0x28] ;  /* 0x00000a0000017a02 */ /* 0x000fe40000000f00 */
[----:B------:R-:W0:Y:S01]  /*0010*/  S2R R0, SR_CTAID.X ;  /* 0x0000000000007919 */ /* 0x000e220000002500 */
[----:B------:R-:W-:Y:S01]  /*0020*/  MOV R3, 0xfffffe00 ;  /* 0xfffffe0000037802 */ /* 0x000fe20000000f00 */
[----:B------:R-:W-:Y:S01]  /*0030*/  CS2R R14, SRZ ;  /* 0x00000000000e7805 */ /* 0x000fe2000001ff00 */
[----:B------:R-:W-:Y:S01]  /*0040*/  CS2R R18, SRZ ;  /* 0x0000000000127805 */ /* 0x000fe2000001ff00 */
[----:B------:R-:W1:Y:S01]  /*0050*/  S2R R11, SR_TID.X ;  /* 0x00000000000b7919 */ /* 0x000e620000002100 */
[----:B------:R-:W-:Y:S01]  /*0060*/  ULDC.64 UR4, c[0x0][0x118] ;  /* 0x0000460000047ab9 */ /* 0x000fe20000000a00 */
[----:B0-----:R-:W-:Y:S01]  /*0070*/  IMAD R10, R0, R3, c[0x0][0x160] ;  /* 0x00005800000a7624 */ /* 0x001fe200078e0203 */
[----:B-1----:R-:W-:-:S04]  /*0080*/  MOV R25, R11 ;  /* 0x0000000b00197202 */ /* 0x002fc80000000f00 */
[----:B------:R-:W-:-:S13]  /*0090*/  ISETP.GE.AND P0, PT, R11, R10, PT ;  /* 0x0000000a0b00720c */ /* 0x000fda0003f06270 */
[----:B------:R-:W-:Y:S01]  /*00a0*/  @!P0 IMAD R8, R0, 0x200, R25 ;  /* 0x0000020000088824 */ /* 0x000fe200078e0219 */
[----:B------:R-:W-:Y:S02]  /*00b0*/  @!P0 IADD3 R25, R25, 0x80, RZ ;  /* 0x0000008019198810 */ /* 0x000fe40007ffe0ff */
[----:B------:R-:W-:Y:S02]  /*00c0*/  @!P0 MOV R9, 0x4 ;  /* 0x0000000400098802 */ /* 0x000fe40000000f00 */
[----:B------:R-:W-:-:S03]  /*00d0*/  ISETP.GE.AND P1, PT, R25, R10, PT ;  /* 0x0000000a1900720c */ /* 0x000fc60003f26270 */
[----:B------:R-:W-:-:S04]  /*00e0*/  @!P0 IMAD.WIDE.U32 R4, R8, R9, c[0x0][0x170] ;  /* 0x00005c0008048625 */ /* 0x000fc800078e0009 */
[CC--:B------:R-:W-:Y:S01]  /*00f0*/  @!P0 IMAD.WIDE.U32 R6, R8.reuse, R9.reuse, c[0x0][0x178] ;  /* 0x00005e0008068625 */ /* 0x0c0fe200078e0009 */
[----:B------:R0:W2:Y:S03]  /*0100*/  @!P0 LDG.E R14, [R4.64] ;  /* 0x00000004040e8981 */ /* 0x0000a6000c1e1900 */
[----:B------:R-:W-:Y:S01]  /*0110*/  @!P0 IMAD.WIDE.U32 R8, R8, R9, c[0x0][0x180] ;  /* 0x0000600008088625 */ /* 0x000fe200078e0009 */
[----:B------:R1:W3:Y:S01]  /*0120*/  @!P0 LDG.E R15, [R6.64] ;  /* 0x00000004060f8981 */ /* 0x0002e2000c1e1900 */
[----:B------:R-:W-:Y:S02]  /*0130*/  @!P1 LEA R20, R0, R25, 0x9 ;  /* 0x0000001900149211 */ /* 0x000fe400078e48ff */
[----:B------:R-:W-:Y:S01]  /*0140*/  @!P1 IADD3 R25, R25, 0x80, RZ ;  /* 0x0000008019199810 */ /* 0x000fe20007ffe0ff */
[----:B------:R4:W2:Y:S03]  /*0150*/  @!P0 LDG.E R19, [R8.64] ;  /* 0x0000000408138981 */ /* 0x0008a6000c1e1900 */
[----:B------:R-:W-:Y:S01]  /*0160*/  ISETP.GE.AND P3, PT, R25, R10, PT ;  /* 0x0000000a1900720c */ /* 0x000fe20003f66270 */
[----:B------:R-:W-:Y:S01]  /*0170*/  @!P1 IMAD.MOV.U32 R21, RZ, RZ, 0x4 ;  /* 0x00000004ff159424 */ /* 0x000fe200078e00ff */
[----:B------:R-:W-:Y:S01]  /*0180*/  CS2R R16, SRZ ;  /* 0x0000000000107805 */ /* 0x000fe2000001ff00 */
[----:B------:R-:W-:-:S02]  /*0190*/  CS2R R12, SRZ ;  /* 0x00000000000c7805 */ /* 0x000fc4000001ff00 */
[----:B------:R-:W-:-:S08]  /*01a0*/  @!P1 IMAD.WIDE.U32 R2, R20, R21, c[0x0][0x170] ;  /* 0x00005c0014029625 */ /* 0x000fd000078e0015 */
[----:B------:R-:W-:Y:S02]  /*01b0*/  @!P3 LEA R22, R0, R25, 0x9 ;  /* 0x000000190016b211 */ /* 0x000fe400078e48ff */
[----:B------:R-:W-:Y:S01]  /*01c0*/  @!P3 MOV R23, 0x4 ;  /* 0x000000040017b802 */ /* 0x000fe20000000f00 */
[----:B0-----:R-:W-:Y:S01]  /*01d0*/  @!P1 IMAD.WIDE.U32 R4, R20, R21, c[0x0][0x180] ;  /* 0x0000600014049625 */ /* 0x001fe200078e0015 */
[----:B------:R0:W3:Y:S03]  /*01e0*/  @!P1 LDG.E R16, [R2.64] ;  /* 0x0000000402109981 */ /* 0x0000e6000c1e1900 */
[CC--:B-1----:R-:W-:Y:S01]  /*01f0*/  @!P3 IMAD.WIDE.U32 R6, R22.reuse, R23.reuse, c[0x0][0x170] ;  /* 0x00005c001606b625 */ /* 0x0c2fe200078e0017 */
[----:B------:R1:W3:Y:S03]  /*0200*/  @!P1 LDG.E R13, [R4.64] ;  /* 0x00000004040d9981 */ /* 0x0002e6000c1e1900 */
[----:B----4-:R-:W-:Y:S01]  /*0210*/  @!P3 IMAD.WIDE.U32 R8, R22, R23, c[0x0][0x180] ;  /* 0x000060001608b625 */ /* 0x010fe200078e0017 */
[----:B------:R4:W3:Y:S03]  /*0220*/  @!P3 LDG.E R17, [R6.64] ;  /* 0x000000040611b981 */ /* 0x0008e6000c1e1900 */
[----:B------:R-:W-:Y:S01]  /*0230*/  IMAD.MOV.U32 R24, RZ, RZ, RZ ;  /* 0x000000ffff187224 */ /* 0x000fe200078e00ff */
[----:B------:R0:W3:Y:S01]  /*0240*/  @!P3 LDG.E R12, [R8.64] ;  /* 0x00000004080cb981 */ /* 0x0000e2000c1e1900 */
[----:B------:R-:W-:-:S04]  /*0250*/  @!P1 IMAD.WIDE.U32 R20, R20, R21, c[0x0][0x178] ;  /* 0x00005e0014149625 */ /* 0x000fc800078e0015 */
[----:B------:R-:W-:Y:S01]  /*0260*/  @!P3 IMAD.WIDE.U32 R22, R22, R23, c[0x0][0x178] ;  /* 0x00005e001616b625 */ /* 0x000fe200078e0017 */
[----:B------:R0:W3:Y:S04]  /*0270*/  @!P1 LDG.E R24, [R20.64] ;  /* 0x0000000414189981 */ /* 0x0000e8000c1e1900 */
[----:B------:R-:W3:Y:S01]  /*0280*/  @!P3 LDG.E R18, [R22.64] ;  /* 0x000000041612b981 */ /* 0x000ee2000c1e1900 */
[----:B------:R-:W-:-:S04]  /*0290*/  @!P3 IADD3 R25, R25, 0x80, RZ ;  /* 0x000000801919b810 */ /* 0x000fc80007ffe0ff */
[----:B------:R-:W-:Y:S02]  /*02a0*/  ISETP.GE.AND P2, PT, R25, R10, PT ;  /* 0x0000000a1900720c */ /* 0x000fe40003f46270 */
[----:B0-----:R-:W-:Y:S01]  /*02b0*/  IADD3 R20, R11, 0x80, RZ ;  /* 0x000000800b147810 */ /* 0x001fe20007ffe0ff */
[----:B------:R-:W-:Y:S01]  /*02c0*/  HFMA2.MMA R26, -RZ, RZ, 0, 0 ;  /* 0x00000000ff1a7435 */ /* 0x000fe200000001ff */
[-C--:B------:R-:W-:Y:S02]  /*02d0*/  MOV R9, R11.reuse ;  /* 0x0000000b00097202 */ /* 0x080fe40000000f00 */
[----:B------:R-:W-:Y:S01]  /*02e0*/  @!P0 LEA R11, R0, R11, 0x9 ;  /* 0x0000000b000b8211 */ /* 0x000fe200078e48ff */
[----:B------:R-:W-:-:S06]  /*02f0*/  @!P0 IMAD.MOV.U32 R9, RZ, RZ, R20 ;  /* 0x000000ffff098224 */ /* 0x000fcc00078e0014 */
[----:B------:R-:W-:Y:S02]  /*0300*/  @!P2 LEA R27, R0, R25, 0x9 ;  /* 0x00000019001ba211 */ /* 0x000fe400078e48ff */
[----:B------:R-:W-:Y:S01]  /*0310*/  @!P2 MOV R28, 0x4 ;  /* 0x00000004001ca802 */ /* 0x000fe20000000f00 */
[----:B------:R-:W-:Y:S01]  /*0320*/  IMAD.MOV.U32 R25, RZ, RZ, RZ ;  /* 0x000000ffff197224 */ /* 0x000fe200078e00ff */
[----:B------:R-:W-:-:S03]  /*0330*/  @!P0 MOV R20, 0x4 ;  /* 0x0000000400148802 */ /* 0x000fc60000000f00 */
[----:B------:R-:W-:Y:S01]  /*0340*/  @!P2 IMAD.WIDE.U32 R2, R27, R28, c[0x0][0x170] ;  /* 0x00005c001b02a625 */ /* 0x000fe200078e001c */
[----:B------:R-:W-:-:S03]  /*0350*/  MOV R8, RZ ;  /* 0x000000ff00087202 */ /* 0x000fc60000000f00 */
[CC--:B-1----:R-:W-:Y:S01]  /*0360*/  @!P2 IMAD.WIDE.U32 R4, R27.reuse, R28.reuse, c[0x0][0x180] ;  /* 0x000060001b04a625 */ /* 0x0c2fe200078e001c */
[----:B------:R0:W5:Y:S03]  /*0370*/  @!P2 LDG.E R25, [R2.64] ;  /* 0x000000040219a981 */ /* 0x000166000c1e1900 */
[----:B----4-:R-:W-:Y:S01]  /*0380*/  @!P2 IMAD.WIDE.U32 R6, R27, R28, c[0x0][0x178] ;  /* 0x00005e001b06a625 */ /* 0x010fe200078e001c */
[----:B------:R1:W5:Y:S04]  /*0390*/  @!P2 LDG.E R26, [R4.64] ;  /* 0x00000004041aa981 */ /* 0x000368000c1e1900 */
[----:B------:R1:W5:Y:S01]  /*03a0*/  @!P2 LDG.E R8, [R6.64] ;  /* 0x000000040608a981 */ /* 0x000362000c1e1900 */
[----:B0-----:R-:W-:Y:S01]  /*03b0*/  @!P0 IMAD.WIDE.U32 R2, R11, R20, c[0x0][0x168] ;  /* 0x00005a000b028625 */ /* 0x001fe200078e0014 */
[----:B------:R-:W-:Y:S01]  /*03c0*/  ISETP.GE.AND P1, PT, R9, R10, PT ;  /* 0x0000000a0900720c */ /* 0x000fe20003f26270 */
[----:B------:R-:W-:Y:S02]  /*03d0*/  BSSY B0, `(.L_x_11495) ;  /* 0x0000013000007945 */ /* 0x000fe40003800000 */
[----:B--2---:R-:W-:-:S04]  /*03e0*/  FMUL.FTZ R14, R19, R14 ;  /* 0x0000000e130e7220 */ /* 0x004fc80000410000 */
[----:B---3--:R-:W-:-:S05]  /*03f0*/  FMUL.FTZ R15, R14, R15 ;  /* 0x0000000f0e0f7220 */ /* 0x008fca0000410000 */
[----:B------:R1:W-:Y:S01]  /*0400*/  @!P0 STG.E [R2.64], R15 ;  /* 0x0000000f02008986 */ /* 0x0003e2000c101904 */
[----:B------:R-:W-:Y:S02]  /*0410*/  FMUL.FTZ R13, R13, R16 ;  /* 0x000000100d0d7220 */ /* 0x000fe40000410000 */
[----:B------:R-:W-:Y:S02]  /*0420*/  FMUL.FTZ R17, R12, R17 ;  /* 0x000000110c117220 */ /* 0x000fe40000410000 */
[----:B------:R-:W-:Y:S02]  /*0430*/  FMUL.FTZ R13, R13, R24 ;  /* 0x000000180d0d7220 */ /* 0x000fe40000410000 */
[----:B------:R-:W-:Y:S01]  /*0440*/  FMUL.FTZ R17, R17, R18 ;  /* 0x0000001211117220 */ /* 0x000fe20000410000 */
[----:B------:R-:W-:Y:S05]  /*0450*/  @P1 BRA `(.L_x_11496) ;  /* 0x000000a000001947 */ /* 0x000fea0003800000 */
[----:B-1----:R-:W-:Y:S01]  /*0460*/  LEA R2, R0, R9, 0x9 ;  /* 0x0000000900027211 */ /* 0x002fe200078e48ff */
[----:B------:R-:W-:Y:S01]  /*0470*/  IMAD.MOV.U32 R5, RZ, RZ, 0x4 ;  /* 0x00000004ff057424 */ /* 0x000fe200078e00ff */
[----:B------:R-:W-:-:S03]  /*0480*/  IADD3 R9, R9, 0x80, RZ ;  /* 0x0000008009097810 */ /* 0x000fc60007ffe0ff */
[----:B------:R-:W-:Y:S01]  /*0490*/  IMAD.WIDE.U32 R2, R2, R5, c[0x0][0x168] ;  /* 0x00005a0002027625 */ /* 0x000fe200078e0005 */
[----:B------:R-:W-:-:S04]  /*04a0*/  ISETP.GE.AND P0, PT, R9, R10, PT ;  /* 0x0000000a0900720c */ /* 0x000fc80003f06270 */
[----:B------:R0:W-:Y:S09]  /*04b0*/  STG.E [R2.64], R13 ;  /* 0x0000000d02007986 */ /* 0x0001f2000c101904 */
[----:B------:R-:W-:Y:S02]  /*04c0*/  @!P0 LEA R4, R0, R9, 0x9 ;  /* 0x0000000900048211 */ /* 0x000fe400078e48ff */
[----:B------:R-:W-:-:S03]  /*04d0*/  @!P0 IADD3 R9, R9, 0x80, RZ ;  /* 0x0000008009098810 */ /* 0x000fc60007ffe0ff */
[----:B------:R-:W-:-:S05]  /*04e0*/  @!P0 IMAD.WIDE.U32 R4, R4, R5, c[0x0][0x168] ;  /* 0x00005a0004048625 */ /* 0x000fca00078e0005 */
[----:B------:R0:W-:Y:S02]  /*04f0*/  @!P0 STG.E [R4.64], R17 ;  /* 0x0000001104008986 */ /* 0x0001e4000c101904 */
.L_x_11496:
[----:B-1----:R-:W-:Y:S05]  /*0500*/  BSYNC B0 ;  /* 0x0000000000007941 */ /* 0x002fea0003800000 */
.L_x_11495:
[----:B------:R-:W-:Y:S01]  /*0510*/  ISETP.GE.AND P0, PT, R9, R10, PT ;  /* 0x0000000a0900720c */ /* 0x000fe20003f06270 */
[----:B-----5:R-:W-:-:S12]  /*0520*/  FMUL.FTZ R25, R26, R25 ;  /* 0x000000191a197220 */ /* 0x020fd80000410000 */
[----:B------:R-:W-:Y:S05]  /*0530*/  @P0 EXIT ;  /* 0x000000000000094d */ /* 0x000fea0003800000 */
[----:B0-----:R-:W-:Y:S01]  /*0540*/  HFMA2.MMA R3, -RZ, RZ, 0, 2.384185791015625e-07 ;  /* 0x00000004ff037435 */ /* 0x001fe200000001ff */
[----:B------:R-:W-:Y:S01]  /*0550*/  LEA R2, R0, R9, 0x9 ;  /* 0x0000000900027211 */ /* 0x000fe200078e48ff */
[----:B------:R-:W-:-:S08]  /*0560*/  FMUL.FTZ R25, R25, R8 ;  /* 0x0000000819197220 */ /* 0x000fd00000410000 */
[----:B------:R-:W-:-:S05]  /*0570*/  IMAD.WIDE.U32 R2, R2, R3, c[0x0][0x168] ;  /* 0x00005a0002027625 */ /* 0x000fca00078e0003 */
[----:B------:R-:W-:Y:S01]  /*0580*/  STG.E [R2.64], R25 ;  /* 0x0000001902007986 */ /* 0x000fe2000c101904 */
[----:B------:R-:W-:Y:S05]  /*0590*/  EXIT ;  /* 0x000000000000794d */ /* 0x000fea0003800000 */
.L_x_11497:
        /* <DEDUP_REMOVED lines=14> */
.L_x_26819:


//--------------------- .text._ZN2at6native29vectorized_elementwise_kernelILi2EZZZNS0_49_GLOBAL__N__b919a28f_16_Normalization_cu_5c38458736batch_norm_elementwise_backward_evalERKNS_6TensorES5_S5_S5_ENKUlvE_clEvENKUlvE0_clEvEUlfffE_St5arrayIPcLm4EEEEviT0_T1_ --------------------------
	.section	.text._ZN2at6native29vectorized_elementwise_kernelILi2EZZZNS0_49_GLOBAL__N__b919a28f_16_Normalization_cu_5c38458736batch_norm_elementwise_backward_evalERKNS_6TensorES5_S5_S5_ENKUlvE_clEvENKUlvE0_clEvEUlfffE_St5arrayIPcLm4EEEEviT0_T1_,"ax",@progbits
	.sectioninfo	@"SHI_REGISTERS=32"
	.align	128
        .global         _ZN2at6native29vectorized_elementwise_kernelILi2EZZZNS0_49_GLOBAL__N__b919a28f_16_Normalization_cu_5c38458736batch_norm_elementwise_backward_evalERKNS_6TensorES5_S5_S5_ENKUlvE_clEvENKUlvE0_clEvEUlfffE_St5arrayIPcLm4EEEEviT0_T1_
        .type           _ZN2at6native29vectorized_elementwise_kernelILi2EZZZNS0_49_GLOBAL__N__b919a28f_16_Normalization_cu_5c38458736batch_norm_elementwise_backward_evalERKNS_6TensorES5_S5_S5_ENKUlvE_clEvENKUlvE0_clEvEUlfffE_St5arrayIPcLm4EEEEviT0_T1_,@function
        .size           _ZN2at6native29vectorized_elementwise_kernelILi2EZZZNS0_49_GLOBAL__N__b919a28f_16_Normalization_cu_5c38458736batch_norm_elementwise_backward_evalERKNS_6TensorES5_S5_S5_ENKUlvE_clEvENKUlvE0_clEvEUlfffE_St5arrayIPcLm4EEEEviT0_T1_,(.L_x_26820 - _ZN2at6native29vectorized_elementwise_kernelILi2EZZZNS0_49_GLOBAL__N__b919a28f_16_Normalization_cu_5c38458736batch_norm_elementwise_backward_evalERKNS_6TensorES5_S5_S5_ENKUlvE_clEvENKUlvE0_clEvEUlfffE_St5arrayIPcLm4EEEEviT0_T1_)
        .other          _ZN2at6native29vectorized_elementwise_kernelILi2EZZZNS0_49_GLOBAL__N__b919a28f_16_Normalization_cu_5c38458736batch_norm_elementwise_backward_evalERKNS_6TensorES5_S5_S5_ENKUlvE_clEvENKUlvE0_clEvEUlfffE_St5arrayIPcLm4EEEEviT0_T1_,@"STO_CUDA_ENTRY STV_DEFAULT"
_ZN2at6native29vectorized_elementwise_kernelILi2EZZZNS0_49_GLOBAL__N__b919a28f_16_Normalization_cu_5c38458736batch_norm_elementwise_backward_evalERKNS_6TensorES5_S5_S5_ENKUlvE_clEvENKUlvE0_clEvEUlfffE_St5arrayIPcLm4EEEEviT0_T1_:
.text._ZN2at6native29vectorized_elementwise_kernelILi2EZZZNS0_49_GLOBAL__N__b919a28f_16_Normalization_cu_5c38458736batch_norm_elementwise_backward_evalERKNS_6TensorES5_S5_S5_ENKUlvE_clEvENKUlvE0_clEvEUlfffE_St5arrayIPcLm4EEEEviT0_T1_:
        /* <DEDUP_REMOVED lines=8> */
[----:B------:R-:W-:-:S10]  /*0080*/  HFMA2.MMA R25, -RZ, RZ, 0, 2.384185791015625e-07 ;  /* 0x00000004ff197435 */ /* 0x000fd400000001ff */
[----:B------:R-:W-:-:S04]  /*0090*/  IMAD.WIDE R14, R0, R25, c[0x0][0x170] ;  /* 0x00005c00000e7625 */ /* 0x000fc800078e0219 */
[----:B------:R-:W-:-:S04]  /*00a0*/  IMAD.WIDE R16, R0, R25, c[0x0][0x180] ;  /* 0x0000600000107625 */ /* 0x000fc800078e0219 */
[----:B------:R-:W-:-:S04]  /*00b0*/  IMAD.WIDE R20, R0, R25, c[0x0][0x178] ;  /* 0x00005e0000147625 */ /* 0x000fc800078e0219 */
[----:B------:R-:W-:-:S04]  /*00c0*/  IMAD.WIDE.U32 R24, R0, R25, c[0x0][0x168] ;  /* 0x00005a0000187625 */ /* 0x000fc800078e0019 */
[----:B0-----:R-:W-:-:S04]  /*00d0*/  IMAD.WIDE.U32 R14, R22, 0x8, R14 ;  /* 0x00000008160e7825 */ /* 0x001fc800078e000e */
[C---:B------:R-:W-:Y:S01]  /*00e0*/  IMAD.WIDE.U32 R16, R22.reuse, 0x8, R16 ;  /* 0x0000000816107825 */ /* 0x040fe200078e0010 */
[----:B------:R0:W2:Y:S03]  /*00f0*/  LDG.E.64 R2, [R14.64] ;  /* 0x000000040e027981 */ /* 0x0000a6000c1e1b00 */
[C---:B------:R-:W-:Y:S01]  /*0100*/  IMAD.WIDE.U32 R20, R22.reuse, 0x8, R20 ;  /* 0x0000000816147825 */ /* 0x040fe200078e0014 */
[----:B------:R1:W2:Y:S04]  /*0110*/  LDG.E.64 R4, [R16.64] ;  /* 0x0000000410047981 */ /* 0x0002a8000c1e1b00 */
[----:B------:R0:W3:Y:S04]  /*0120*/  LDG.E.64 R6, [R14.64+0x400] ;  /* 0x000400040e067981 */ /* 0x0000e8000c1e1b00 */
[----:B------:R1:W3:Y:S04]  /*0130*/  LDG.E.64 R8, [R16.64+0x400] ;  /* 0x0004000410087981 */ /* 0x0002e8000c1e1b00 */
[----:B------:R0:W4:Y:S04]  /*0140*/  LDG.E.64 R10, [R14.64+0x800] ;  /* 0x000800040e0a7981 */ /* 0x000128000c1e1b00 */
[----:B------:R1:W4:Y:S01]  /*0150*/  LDG.E.64 R12, [R16.64+0x800] ;  /* 0x00080004100c7981 */ /* 0x000322000c1e1b00 */
[----:B------:R-:W-:-:S03]  /*0160*/  IMAD.WIDE R22, R22, 0x8, R24 ;  /* 0x0000000816167825 */ /* 0x000fc600078e0218 */
[----:B------:R-:W5:Y:S04]  /*0170*/  LDG.E.64 R18, [R20.64] ;  /* 0x0000000414127981 */ /* 0x000f68000c1e1b00 */
[----:B0-----:R-:W5:Y:S04]  /*0180*/  LDG.E.64 R14, [R14.64+0xc00] ;  /* 0x000c00040e0e7981 */ /* 0x001f68000c1e1b00 */
[----:B-1----:R-:W5:Y:S04]  /*0190*/  LDG.E.64 R16, [R16.64+0xc00] ;  /* 0x000c000410107981 */ /* 0x002f68000c1e1b00 */
[----:B------:R-:W5:Y:S04]  /*01a0*/  LDG.E.64 R26, [R20.64+0x400] ;  /* 0x00040004141a7981 */ /* 0x000f68000c1e1b00 */
[----:B------:R-:W5:Y:S04]  /*01b0*/  LDG.E.64 R24, [R20.64+0x800] ;  /* 0x0008000414187981 */ /* 0x000f68000c1e1b00 */
[----:B------:R-:W5:Y:S01]  /*01c0*/  LDG.E.64 R28, [R20.64+0xc00] ;  /* 0x000c0004141c7981 */ /* 0x000f62000c1e1b00 */
[----:B--2---:R-:W-:-:S02]  /*01d0*/  FMUL.FTZ R2, R2, R4 ;  /* 0x0000000402027220 */ /* 0x004fc40000410000 */
[----:B------:R-:W-:Y:S02]  /*01e0*/  FMUL.FTZ R0, R3, R5 ;  /* 0x0000000503007220 */ /* 0x000fe40000410000 */
[----:B---3--:R-:W-:Y:S02]  /*01f0*/  FMUL.FTZ R3, R6, R8 ;  /* 0x0000000806037220 */ /* 0x008fe40000410000 */
[----:B------:R-:W-:Y:S02]  /*0200*/  FMUL.FTZ R4, R7, R9 ;  /* 0x0000000907047220 */ /* 0x000fe40000410000 */
[----:B----4-:R-:W-:Y:S02]  /*0210*/  FMUL.FTZ R5, R10, R12 ;  /* 0x0000000c0a057220 */ /* 0x010fe40000410000 */
[----:B------:R-:W-:Y:S02]  /*0220*/  FMUL.FTZ R6, R11, R13 ;  /* 0x0000000d0b067220 */ /* 0x000fe40000410000 */
[----:B-----5:R-:W-:-:S02]  /*0230*/  FMUL.FTZ R19, R19, R0 ;  /* 0x0000000013137220 */ /* 0x020fc40000410000 */
[----:B------:R-:W-:Y:S02]  /*0240*/  FMUL.FTZ R18, R18, R2 ;  /* 0x0000000212127220 */ /* 0x000fe40000410000 */
[----:B------:R-:W-:Y:S02]  /*0250*/  FMUL.FTZ R7, R14, R16 ;  /* 0x000000100e077220 */ /* 0x000fe40000410000 */
[----:B------:R-:W-:Y:S02]  /*0260*/  FMUL.FTZ R8, R15, R17 ;  /* 0x000000110f087220 */ /* 0x000fe40000410000 */
[----:B------:R-:W-:Y:S02]  /*0270*/  FMUL.FTZ R27, R27, R4 ;  /* 0x000000041b1b7220 */ /* 0x000fe40000410000 */
[----:B------:R-:W-:Y:S02]  /*0280*/  FMUL.FTZ R26, R26, R3 ;  /* 0x000000031a1a7220 */ /* 0x000fe40000410000 */
[----:B------:R-:W-:-:S02]  /*0290*/  FMUL.FTZ R25, R25, R6 ;  /* 0x0000000619197220 */ /* 0x000fc40000410000 */
[----:B------:R-:W-:Y:S02]  /*02a0*/  FMUL.FTZ R24, R24, R5 ;  /* 0x0000000518187220 */ /* 0x000fe40000410000 */
[----:B------:R-:W-:Y:S02]  /*02b0*/  FMUL.FTZ R29, R29, R8 ;  /* 0x000000081d1d7220 */ /* 0x000fe40000410000 */
[----:B------:R-:W-:Y:S01]  /*02c0*/  FMUL.FTZ R28, R28, R7 ;  /* 0x000000071c1c7220 */ /* 0x000fe20000410000 */
[----:B------:R-:W-:Y:S04]  /*02d0*/  STG.E.64 [R22.64], R18 ;  /* 0x0000001216007986 */ /* 0x000fe8000c101b04 */
[----:B------:R-:W-:Y:S04]  /*02e0*/  STG.E.64 [R22.64+0x400], R26 ;  /* 0x0004001a16007986 */ /* 0x000fe8000c101b04 */
[----:B------:R-:W-:Y:S04]  /*02f0*/  STG.E.64 [R22.64+0x800], R24 ;  /* 0x0008001816007986 */ /* 0x000fe8000c101b04 */
[----:B------:R-:W-:Y:S01]  /*0300*/  STG.E.64 [R22.64+0xc00], R28 ;  /* 0x000c001c16007986 */ /* 0x000fe2000c101b04 */
[----:B------:R-:W-:Y:S05]  /*0310*/  EXIT ;  /* 0x000000000000794d */ /* 0x000fea0003800000 */
.L_x_11498:
[----:B------:R-:W0:Y:S01]  /*0320*/  S2R R25, SR_TID.X ;  /* 0x0000000000197919 */ /* 0x000e220000002100 */
[----:B------:R-:W-:Y:S01]  /*0330*/  HFMA2.MMA R21, -RZ, RZ, 0, 0 ;  /* 0x00000000ff157435 */ /* 0x000fe200000001ff */
[----:B------:R-:W-:Y:S01]  /*0340*/  IMAD.MOV.U32 R10, RZ, RZ, RZ ;  /* 0x000000ffff0a7224 */ /* 0x000fe200078e00ff */
        /* <DEDUP_REMOVED lines=9> */
[----:B------:R-:W-:-:S03]  /*03e0*/  MOV R8, RZ ;  /* 0x000000ff00087202 */ /* 0x000fc60000000f00 */
[----:B------:R1:W2:Y:S01]  /*03f0*/  @!P0 LDG.E R21, [R14.64] ;  /* 0x000000040e158981 */ /* 0x0002a2000c1e1900 */
[----:B------:R-:W-:Y:S01]  /*0400*/  @!P3 IADD3 R3, R0, R17, RZ ;  /* 0x000000110003b210 */ /* 0x000fe20007ffe0ff */
[----:B------:R-:W-:Y:S01]  /*0410*/  @!P0 IMAD.WIDE.U32 R12, R12, R13, c[0x0][0x178] ;  /* 0x00005e000c0c8625 */ /* 0x000fe200078e000d */
[----:B------:R-:W-:Y:S01]  /*0420*/  @!P3 IADD3 R17, R17, 0x80, RZ ;  /* 0x000000801111b810 */ /* 0x000fe20007ffe0ff */
[----:B------:R-:W-:Y:S01]  /*0430*/  HFMA2.MMA R16, -RZ, RZ, 0, 0 ;  /* 0x00000000ff107435 */ /* 0x000fe200000001ff */
[----:B------:R-:W-:Y:S02]  /*0440*/  @!P3 MOV R18, 0x4 ;  /* 0x000000040012b802 */ /* 0x000fe40000000f00 */
[----:B------:R-:W-:Y:S01]  /*0450*/  ISETP.GE.AND P4, PT, R17, R2, PT ;  /* 0x000000021100720c */ /* 0x000fe20003f86270 */
[----:B------:R3:W4:Y:S01]  /*0460*/  @!P0 LDG.E R8, [R12.64] ;  /* 0x000000040c088981 */ /* 0x000722000c1e1900 */
[----:B------:R-:W-:Y:S01]  /*0470*/  CS2R R28, SRZ ;  /* 0x00000000001c7805 */ /* 0x000fe2000001ff00 */
[----:B------:R-:W-:-:S04]  /*0480*/  @!P3 IMAD.WIDE.U32 R6, R3, R18, c[0x0][0x170] ;  /* 0x00005c000306b625 */ /* 0x000fc800078e0012 */
[----:B0-----:R-:W-:Y:S01]  /*0490*/  @!P3 IMAD.WIDE.U32 R4, R3, R18, c[0x0][0x180] ;  /* 0x000060000304b625 */ /* 0x001fe200078e0012 */
[----:B------:R0:W5:Y:S04]  /*04a0*/  @!P3 LDG.E R29, [R6.64] ;  /* 0x00000004061db981 */ /* 0x000168000c1e1900 */
[----:B------:R0:W5:Y:S01]  /*04b0*/  @!P3 LDG.E R16, [R4.64] ;  /* 0x000000040410b981 */ /* 0x000162000c1e1900 */
[----:B------:R-:W-:Y:S01]  /*04c0*/  @!P4 IADD3 R11, R0, R17, RZ ;  /* 0x00000011000bc210 */ /* 0x000fe20007ffe0ff */
[----:B------:R-:W-:Y:S01]  /*04d0*/  @!P4 IMAD.MOV.U32 R20, RZ, RZ, 0x4 ;  /* 0x00000004ff14c424 */ /* 0x000fe200078e00ff */
[----:B------:R-:W-:-:S03]  /*04e0*/  MOV R19, RZ ;  /* 0x000000ff00137202 */ /* 0x000fc60000000f00 */
[----:B-1----:R-:W-:-:S04]  /*04f0*/  @!P4 IMAD.WIDE.U32 R14, R11, R20, c[0x0][0x170] ;  /* 0x00005c000b0ec625 */ /* 0x002fc800078e0014 */
[----:B------:R-:W-:Y:S01]  /*0500*/  @!P4 IMAD.WIDE.U32 R22, R11, R20, c[0x0][0x180] ;  /* 0x000060000b16c625 */ /* 0x000fe200078e0014 */
[----:B------:R1:W5:Y:S04]  /*0510*/  @!P4 LDG.E R28, [R14.64] ;  /* 0x000000040e1cc981 */ /* 0x000368000c1e1900 */
[----:B------:R1:W5:Y:S01]  /*0520*/  @!P4 LDG.E R19, [R22.64] ;  /* 0x000000041613c981 */ /* 0x000362000c1e1900 */
[----:B------:R-:W-:-:S04]  /*0530*/  @!P4 IADD3 R17, R17, 0x80, RZ ;  /* 0x000000801111c810 */ /* 0x000fc80007ffe0ff */
[----:B------:R-:W-:Y:S01]  /*0540*/  ISETP.GE.AND P2, PT, R17, R2, PT ;  /* 0x000000021100720c */ /* 0x000fe20003f46270 */
[----:B0-----:R-:W-:-:S12]  /*0550*/  CS2R R4, SRZ ;  /* 0x0000000000047805 */ /* 0x001fd8000001ff00 */
[----:B------:R-:W-:Y:S02]  /*0560*/  @!P2 IADD3 R9, R0, R17, RZ ;  /* 0x000000110009a210 */ /* 0x000fe40007ffe0ff */
[----:B------:R-:W-:-:S04]  /*0570*/  @!P2 IADD3 R17, R17, 0x80, RZ ;  /* 0x000000801111a810 */ /* 0x000fc80007ffe0ff */
[----:B------:R-:W-:Y:S01]  /*0580*/  ISETP.GE.AND P1, PT, R17, R2, PT ;  /* 0x000000021100720c */ /* 0x000fe20003f26270 */
[----:B------:R-:W-:Y:S01]  /*0590*/  HFMA2.MMA R24, -RZ, RZ, 0, 0 ;  /* 0x00000000ff187435 */ /* 0x000fe200000001ff */
[----:B------:R-:W-:-:S04]  /*05a0*/  @!P4 IMAD.WIDE.U32 R6, R11, R20, c[0x0][0x178] ;  /* 0x00005e000b06c625 */ /* 0x000fc800078e0014 */
[----:B---3--:R-:W-:Y:S01]  /*05b0*/  @!P3 IMAD.WIDE.U32 R12, R3, R18, c[0x0][0x178] ;  /* 0x00005e00030cb625 */ /* 0x008fe200078e0012 */
[----:B------:R0:W3:Y:S01]  /*05c0*/  @!P4 LDG.E R4, [R6.64] ;  /* 0x000000040604c981 */ /* 0x0000e2000c1e1900 */
[----:B------:R-:W-:Y:S01]  /*05d0*/  @!P2 MOV R18, 0x4 ;  /* 0x000000040012a802 */ /* 0x000fe20000000f00 */
[----:B------:R-:W-:Y:S02]  /*05e0*/  HFMA2.MMA R3, -RZ, RZ, 0, 0 ;  /* 0x00000000ff037435 */ /* 0x000fe400000001ff */
[----:B------:R1:W3:Y:S02]  /*05f0*/  @!P3 LDG.E R24, [R12.64] ;  /* 0x000000040c18b981 */ /* 0x0002e4000c1e1900 */
[----:B0-----:R-:W-:Y:S01]  /*0600*/  @!P1 IMAD.IADD R7, R0, 0x1, R17 ;  /* 0x0000000100079824 */ /* 0x001fe200078e0211 */
[----:B------:R-:W-:Y:S01]  /*0610*/  @!P1 IADD3 R17, R17, 0x80, RZ ;  /* 0x0000008011119810 */ /* 0x000fe20007ffe0ff */
[----:B-1----:R-:W-:Y:S01]  /*0620*/  @!P2 IMAD.WIDE.U32 R14, R9, R18, c[0x0][0x170] ;  /* 0x00005c00090ea625 */ /* 0x002fe200078e0012 */
[----:B------:R-:W-:-:S02]  /*0630*/  HFMA2.MMA R6, -RZ, RZ, 0, 0 ;  /* 0x00000000ff067435 */ /* 0x000fc400000001ff */
[----:B------:R-:W-:Y:S01]  /*0640*/  ISETP.GE.AND P3, PT, R17, R2, PT ;  /* 0x000000021100720c */ /* 0x000fe20003f66270 */
[CC--:B------:R-:W-:Y:S01]  /*0650*/  @!P2 IMAD.WIDE.U32 R22, R9.reuse, R18.reuse, c[0x0][0x178] ;  /* 0x00005e000916a625 */ /* 0x0c0fe200078e0012 */
[----:B------:R-:W-:Y:S01]  /*0660*/  MOV R26, RZ ;  /* 0x000000ff001a7202 */ /* 0x000fe20000000f00 */
[----:B------:R0:W3:Y:S02]  /*0670*/  @!P2 LDG.E R3, [R14.64] ;  /* 0x000000040e03a981 */ /* 0x0000e4000c1e1900 */
[----:B------:R-:W-:Y:S01]  /*0680*/  @!P2 IMAD.WIDE.U32 R12, R9, R18, c[0x0][0x180] ;  /* 0x00006000090ca625 */ /* 0x000fe200078e0012 */
[----:B------:R-:W-:Y:S01]  /*0690*/  @!P1 MOV R18, 0x4 ;  /* 0x0000000400129802 */ /* 0x000fe20000000f00 */
[----:B------:R1:W3:Y:S04]  /*06a0*/  @!P2 LDG.E R5, [R22.64] ;  /* 0x000000041605a981 */ /* 0x0002e8000c1e1900 */
[----:B------:R1:W3:Y:S01]  /*06b0*/  @!P2 LDG.E R26, [R12.64] ;  /* 0x000000040c1aa981 */ /* 0x0002e2000c1e1900 */
[----:B0-----:R-:W-:-:S05]  /*06c0*/  @!P1 IMAD.WIDE.U32 R14, R7, R18, c[0x0][0x170] ;  /* 0x00005c00070e9625 */ /* 0x001fca00078e0012 */
[----:B------:R0:W3:Y:S01]  /*06d0*/  @!P1 LDG.E R6, [R14.64] ;  /* 0x000000040e069981 */ /* 0x0000e2000c1e1900 */
[----:B-1----:R-:W-:Y:S01]  /*06e0*/  @!P1 IMAD.WIDE.U32 R12, R7, R18, c[0x0][0x178] ;  /* 0x00005e00070c9625 */ /* 0x002fe200078e0012 */
[----:B------:R-:W-:-:S03]  /*06f0*/  MOV R9, RZ ;  /* 0x000000ff00097202 */ /* 0x000fc60000000f00 */
[----:B0-----:R-:W-:Y:S01]  /*0700*/  @!P1 IMAD.WIDE.U32 R14, R7, R18, c[0x0][0x180] ;  /* 0x00006000070e9625 */ /* 0x001fe200078e0012 */
[----:B------:R-:W-:Y:S01]  /*0710*/  @!P3 IADD3 R7, R0, R17, RZ ;  /* 0x000000110007b210 */ /* 0x000fe20007ffe0ff */
[----:B------:R-:W-:Y:S01]  /*0720*/  HFMA2.MMA R11, -RZ, RZ, 0, 0 ;  /* 0x00000000ff0b7435 */ /* 0x000fe200000001ff */
[----:B------:R-:W-:Y:S01]  /*0730*/  @!P3 IADD3 R17, R17, 0x80, RZ ;  /* 0x000000801111b810 */ /* 0x000fe20007ffe0ff */
[----:B------:R-:W-:Y:S01]  /*0740*/  CS2R R22, SRZ ;  /* 0x0000000000167805 */ /* 0x000fe2000001ff00 */
[----:B------:R-:W-:Y:S01]  /*0750*/  @!P3 MOV R18, 0x4 ;  /* 0x000000040012b802 */ /* 0x000fe20000000f00 */
[----:B------:R0:W3:Y:S01]  /*0760*/  @!P1 LDG.E R9, [R12.64] ;  /* 0x000000040c099981 */ /* 0x0000e2000c1e1900 */
[----:B------:R-:W-:-:S03]  /*0770*/  ISETP.GE.AND P2, PT, R17, R2, PT ;  /* 0x000000021100720c */ /* 0x000fc60003f46270 */
[----:B------:R1:W3:Y:S01]  /*0780*/  @!P1 LDG.E R23, [R14.64] ;  /* 0x000000040e179981 */ /* 0x0002e2000c1e1900 */
[----:B0-----:R-:W-:-:S04]  /*0790*/  @!P3 IMAD.WIDE.U32 R12, R7, R18, c[0x0][0x170] ;  /* 0x00005c00070cb625 */ /* 0x001fc800078e0012 */
[CC--:B-1----:R-:W-:Y:S01]  /*07a0*/  @!P3 IMAD.WIDE.U32 R14, R7.reuse, R18.reuse, c[0x0][0x180] ;  /* 0x00006000070eb625 */ /* 0x0c2fe200078e0012 */
[----:B------:R0:W3:Y:S04]  /*07b0*/  @!P3 LDG.E R11, [R12.64] ;  /* 0x000000040c0bb981 */ /* 0x0000e8000c1e1900 */
[----:B------:R-:W-:Y:S01]  /*07c0*/  @!P2 MOV R27, 0x4 ;  /* 0x00000004001ba802 */ /* 0x000fe20000000f00 */
[----:B------:R2:W3:Y:S01]  /*07d0*/  @!P3 LDG.E R22, [R14.64] ;  /* 0x000000040e16b981 */ /* 0x0004e2000c1e1900 */
[----:B0-----:R-:W-:Y:S01]  /*07e0*/  @!P3 IMAD.WIDE.U32 R12, R7, R18, c[0x0][0x178] ;  /* 0x00005e00070cb625 */ /* 0x001fe200078e0012 */
[----:B------:R-:W-:Y:S02]  /*07f0*/  @!P2 IADD3 R18, R0, R17, RZ ;  /* 0x000000110012a210 */ /* 0x000fe40007ffe0ff */
[----:B------:R-:W-:Y:S01]  /*0800*/  @!P2 IADD3 R17, R17, 0x80, RZ ;  /* 0x000000801111a810 */ /* 0x000fe20007ffe0ff */
[----:B------:R-:W-:-:S03]  /*0810*/  IMAD.MOV.U32 R7, RZ, RZ, RZ ;  /* 0x000000ffff077224 */ /* 0x000fc600078e00ff */
[----:B------:R-:W-:-:S03]  /*0820*/  ISETP.GE.AND P1, PT, R17, R2, PT ;  /* 0x000000021100720c */ /* 0x000fc60003f26270 */
[----:B------:R0:W3:Y:S02]  /*0830*/  @!P3 LDG.E R7, [R12.64] ;  /* 0x000000040c07b981 */ /* 0x0000e4000c1e1900 */
[----:B0-----:R-:W-:Y:S01]  /*0840*/  HFMA2.MMA R13, -RZ, RZ, 0, 0 ;  /* 0x00000000ff0d7435 */ /* 0x001fe200000001ff */
[----:B--2---:R-:W-:Y:S01]  /*0850*/  FMUL.FTZ R15, R21, R10 ;  /* 0x0000000a150f7220 */ /* 0x004fe20000410000 */
[----:B------:R-:W-:Y:S01]  /*0860*/  HFMA2.MMA R10, -RZ, RZ, 0, 0 ;  /* 0x00000000ff0a7435 */ /* 0x000fe200000001ff */
[----:B------:R-:W-:-:S04]  /*0870*/  @!P2 IMAD.WIDE.U32 R20, R18, R27, c[0x0][0x170] ;  /* 0x00005c001214a625 */ /* 0x000fc800078e001b */
[----:B----4-:R-:W-:Y:S01]  /*0880*/  FMUL.FTZ R12, R15, R8 ;  /* 0x000000080f0c7220 */ /* 0x010fe20000410000 */
[----:B------:R-:W-:Y:S01]  /*0890*/  MOV R8, RZ ;  /* 0x000000ff00087202 */ /* 0x000fe20000000f00 */
[----:B------:R-:W-:-:S03]  /*08a0*/  @!P2 IMAD.WIDE.U32 R14, R18, R27, c[0x0][0x178] ;  /* 0x00005e00120ea625 */ /* 0x000fc600078e001b */
[----:B------:R0:W2:Y:S04]  /*08b0*/  @!P2 LDG.E R10, [R20.64] ;  /* 0x00000004140aa981 */ /* 0x0000a8000c1e1900 */
[----:B------:R1:W4:Y:S01]  /*08c0*/  @!P2 LDG.E R8, [R14.64] ;  /* 0x000000040e08a981 */ /* 0x000322000c1e1900 */
[----:B0-----:R-:W-:Y:S01]  /*08d0*/  @!P1 IADD3 R20, R0, R17, RZ ;  /* 0x0000001100149210 */ /* 0x001fe20007ffe0ff */
[----:B------:R-:W-:Y:S02]  /*08e0*/  @!P1 IMAD.MOV.U32 R21, RZ, RZ, 0x4 ;  /* 0x00000004ff159424 */ /* 0x000fe400078e00ff */
[----:B-----5:R-:W-:Y:S02]  /*08f0*/  FMUL.FTZ R29, R16, R29 ;  /* 0x0000001d101d7220 */ /* 0x020fe40000410000 */
[----:B-1----:R-:W-:Y:S01]  /*0900*/  @!P2 IMAD.WIDE.U32 R14, R18, R27, c[0x0][0x180] ;  /* 0x00006000120ea625 */ /* 0x002fe200078e001b */
[----:B------:R-:W-:-:S03]  /*0910*/  MOV R27, RZ ;  /* 0x000000ff001b7202 */ /* 0x000fc60000000f00 */
[CC--:B------:R-:W-:Y:S01]  /*0920*/  @!P1 IMAD.WIDE.U32 R16, R20.reuse, R21.reuse, c[0x0][0x170] ;  /* 0x00005c0014109625 */ /* 0x0c0fe200078e0015 */
[----:B------:R0:W2:Y:S04]  /*0930*/  @!P2 LDG.E R13, [R14.64] ;  /* 0x000000040e0da981 */ /* 0x0000a8000c1e1900 */
[----:B------:R1:W5:Y:S01]  /*0940*/  @!P1 LDG.E R27, [R16.64] ;  /* 0x00000004101b9981 */ /* 0x000362000c1e1900 */
[----:B------:R-:W-:Y:S02]  /*0950*/  FMUL.FTZ R28, R19, R28 ;  /* 0x0000001c131c7220 */ /* 0x000fe40000410000 */
[----:B------:R-:W-:Y:S01]  /*0960*/  @!P1 IMAD.WIDE.U32 R18, R20, R21, c[0x0][0x178] ;  /* 0x00005e0014129625 */ /* 0x000fe200078e0015 */
[----:B-1----:R-:W-:-:S03]  /*0970*/  HFMA2.MMA R16, -RZ, RZ, 0, 0 ;  /* 0x00000000ff107435 */ /* 0x002fc600000001ff */
[----:B0-----:R-:W-:-:S07]  /*0980*/  @!P1 IMAD.WIDE.U32 R14, R20, R21, c[0x0][0x180] ;  /* 0x00006000140e9625 */ /* 0x001fce00078e0015 */
[----:B------:R0:W5:Y:S02]  /*0990*/  @!P1 LDG.E R16, [R18.64] ;  /* 0x0000000412109981 */ /* 0x000164000c1e1900 */
[----:B0-----:R-:W-:-:S06]  /*09a0*/  MOV R18, RZ ;  /* 0x000000ff00127202 */ /* 0x001fcc0000000f00 */
[----:B------:R-:W5:Y:S01]  /*09b0*/  @!P1 LDG.E R18, [R14.64] ;  /* 0x000000040e129981 */ /* 0x000f62000c1e1900 */
[----:B------:R-:W-:Y:S02]  /*09c0*/  @!P0 IADD3 R20, R0, R25, RZ ;  /* 0x0000001900148210 */ /* 0x000fe40007ffe0ff */
[----:B------:R-:W-:Y:S02]  /*09d0*/  @!P0 MOV R21, 0x4 ;  /* 0x0000000400158802 */ /* 0x000fe40000000f00 */
[----:B------:R-:W-:-:S03]  /*09e0*/  IADD3 R17, R25, 0x80, RZ ;  /* 0x0000008019117810 */ /* 0x000fc60007ffe0ff */
[----:B------:R-:W-:Y:S01]  /*09f0*/  @!P0 IMAD.WIDE.U32 R20, R20, R21, c[0x0][0x168] ;  /* 0x00005a0014148625 */ /* 0x000fe200078e0015 */
[----:B------:R-:W-:-:S04]  /*0a00*/  @!P0 MOV R25, R17 ;  /* 0x0000001100198202 */ /* 0x000fc80000000f00 */
[----:B------:R0:W-:Y:S01]  /*0a10*/  @!P0 STG.E [R20.64], R12 ;  /* 0x0000000c14008986 */ /* 0x0001e2000c101904 */
[----:B------:R-:W-:Y:S01]  /*0a20*/  ISETP.GE.AND P0, PT, R25, R2, PT ;  /* 0x000000021900720c */ /* 0x000fe20003f06270 */
[----:B------:R-:W-:Y:S01]  /*0a30*/  BSSY B0, `(.L_x_11499) ;  /* 0x0000038000007945 */ /* 0x000fe20003800000 */
[----:B------:R-:W-:Y:S01]  /*0a40*/  BSSY B1, `(.L_x_11500) ;  /* 0x0000030000017945 */ /* 0x000fe20003800000 */
[----:B---3--:R-:W-:Y:S02]  /*0a50*/  FMUL.FTZ R26, R26, R3 ;  /* 0x000000031a1a7220 */ /* 0x008fe40000410000 */
[----:B------:R-:W-:Y:S02]  /*0a60*/  FMUL.FTZ R24, R29, R24 ;  /* 0x000000181d187220 */ /* 0x000fe40000410000 */
[----:B------:R-:W-:Y:S02]  /*0a70*/  FMUL.FTZ R4, R28, R4 ;  /* 0x000000041c047220 */ /* 0x000fe40000410000 */
[----:B------:R-:W-:-:S02]  /*0a80*/  FMUL.FTZ R5, R26, R5 ;  /* 0x000000051a057220 */ /* 0x000fc40000410000 */
[----:B------:R-:W-:-:S04]  /*0a90*/  FMUL.FTZ R6, R23, R6 ;  /* 0x0000000617067220 */ /* 0x000fc80000410000 */
[----:B------:R-:W-:Y:S02]  /*0aa0*/  FMUL.FTZ R9, R6, R9 ;  /* 0x0000000906097220 */ /* 0x000fe40000410000 */
[----:B------:R-:W-:-:S04]  /*0ab0*/  FMUL.FTZ R22, R22, R11 ;  /* 0x0000000b16167220 */ /* 0x000fc80000410000 */
[----:B------:R-:W-:Y:S02]  /*0ac0*/  FMUL.FTZ R7, R22, R7 ;  /* 0x0000000716077220 */ /* 0x000fe40000410000 */
[----:B--2---:R-:W-:-:S04]  /*0ad0*/  FMUL.FTZ R13, R13, R10 ;  /* 0x0000000a0d0d7220 */ /* 0x004fc80000410000 */
[----:B----4-:R-:W-:Y:S02]  /*0ae0*/  FMUL.FTZ R8, R13, R8 ;  /* 0x000000080d087220 */ /* 0x010fe40000410000 */
[----:B-----5:R-:W-:-:S04]  /*0af0*/  FMUL.FTZ R27, R18, R27 ;  /* 0x0000001b121b7220 */ /* 0x020fc80000410000 */
[----:B------:R-:W-:Y:S01]  /*0b00*/  FMUL.FTZ R16, R27, R16 ;  /* 0x000000101b107220 */ /* 0x000fe20000410000 */
[----:B------:R-:W-:Y:S05]  /*0b10*/  @P0 BRA `(.L_x_11501) ;  /* 0x000000c000000947 */ /* 0x000fea0003800000 */
[----:B0-----:R-:W-:Y:S01]  /*0b20*/  MOV R11, 0x4 ;  /* 0x00000004000b7802 */ /* 0x001fe20000000f00 */
[----:B------:R-:W-:Y:S01]  /*0b30*/  IMAD.IADD R10, R0, 0x1, R25 ;  /* 0x00000001000a7824 */ /* 0x000fe200078e0219 */
[----:B------:R-:W-:-:S03]  /*0b40*/  IADD3 R25, R25, 0x80, RZ ;  /* 0x0000008019197810 */ /* 0x000fc60007ffe0ff */
[----:B------:R-:W-:Y:S01]  /*0b50*/  IMAD.WIDE.U32 R10, R10, R11, c[0x0][0x168] ;  /* 0x00005a000a0a7625 */ /* 0x000fe200078e000b */
[----:B------:R-:W-:-:S04]  /*0b60*/  ISETP.GE.AND P0, PT, R25, R2, PT ;  /* 0x000000021900720c */ /* 0x000fc80003f06270 */
[----:B------:R0:W-:Y:S09]  /*0b70*/  STG.E [R10.64], R24 ;  /* 0x000000180a007986 */ /* 0x0001f2000c101904 */
[----:B------:R-:W-:Y:S05]  /*0b80*/  @P0 BRA `(.L_x_11502) ;  /* 0x000000c000000947 */ /* 0x000fea0003800000 */
[----:B0-----:R-:W-:Y:S01]  /*0b90*/  HFMA2.MMA R11, -RZ, RZ, 0, 2.384185791015625e-07 ;  /* 0x00000004ff0b7435 */ /* 0x001fe200000001ff */
[----:B------:R-:W-:-:S02]  /*0ba0*/  IADD3 R10, R0, R25, RZ ;  /* 0x00000019000a7210 */ /* 0x000fc40007ffe0ff */
[----:B------:R-:W-:-:S07]  /*0bb0*/  IADD3 R25, R25, 0x80, RZ ;  /* 0x0000008019197810 */ /* 0x000fce0007ffe0ff */
[----:B------:R-:W-:-:S05]  /*0bc0*/  IMAD.WIDE.U32 R10, R10, R11, c[0x0][0x168] ;  /* 0x00005a000a0a7625 */ /* 0x000fca00078e000b */
[----:B------:R0:W-:Y:S02]  /*0bd0*/  STG.E [R10.64], R4 ;  /* 0x000000040a007986 */ /* 0x0001e4000c101904 */
.L_x_11501:
[----:B0-----:R-:W-:-:S13]  /*0be0*/  ISETP.GE.AND P0, PT, R25, R2, PT ;  /* 0x000000021900720c */ /* 0x001fda0003f06270 */
[----:B------:R-:W-:Y:S05]  /*0bf0*/  @P0 BRA `(.L_x_11503) ;  /* 0x000000c000000947 */ /* 0x000fea0003800000 */
[----:B------:R-:W-:Y:S02]  /*0c00*/  IADD3 R10, R0, R25, RZ ;  /* 0x00000019000a7210 */ /* 0x000fe40007ffe0ff */
[----:B------:R-:W-:Y:S02]  /*0c10*/  MOV R11, 0x4 ;  /* 0x00000004000b7802 */ /* 0x000fe40000000f00 */
[----:B------:R-:W-:-:S03]  /*0c20*/  IADD3 R25, R25, 0x80, RZ ;  /* 0x0000008019197810 */ /* 0x000fc60007ffe0ff */
[----:B------:R-:W-:-:S05]  /*0c30*/  IMAD.WIDE.U32 R10, R10, R11, c[0x0][0x168] ;  /* 0x00005a000a0a7625 */ /* 0x000fca00078e000b */
[----:B------:R0:W-:Y:S02]  /*0c40*/  STG.E [R10.64], R5 ;  /* 0x000000050a007986 */ /* 0x0001e4000c101904 */
.L_x_11502:
[----:B------:R-:W-:-:S13]  /*0c50*/  ISETP.GE.AND P0, PT, R25, R2, PT ;  /* 0x000000021900720c */ /* 0x000fda0003f06270 */
[----:B------:R-:W-:Y:S05]  /*0c60*/  @P0 BRA `(.L_x_11504) ;  /* 0x000000d000000947 */ /* 0x000fea0003800000 */
[----:B------:R-:W-:Y:S01]  /*0c70*/  IADD3 R4, R0, R25, RZ ;  /* 0x0000001900047210 */ /* 0x000fe20007ffe0ff */
[----:B0-----:R-:W-:Y:S01]  /*0c80*/  IMAD.MOV.U32 R5, RZ, RZ, 0x4 ;  /* 0x00000004ff057424 */ /* 0x001fe200078e00ff */
[----:B------:R-:W-:-:S03]  /*0c90*/  IADD3 R25, R25, 0x80, RZ ;  /* 0x0000008019197810 */ /* 0x000fc60007ffe0ff */
[----:B------:R-:W-:-:S05]  /*0ca0*/  IMAD.WIDE.U32 R4, R4, R5, c[0x0][0x168] ;  /* 0x00005a0004047625 */ /* 0x000fca00078e0005 */
[----:B------:R0:W-:Y:S02]  /*0cb0*/  STG.E [R4.64], R9 ;  /* 0x0000000904007986 */ /* 0x0001e4000c101904 */
.L_x_11503:
[----:B------:R-:W-:-:S13]  /*0cc0*/  ISETP.GE.AND P0, PT, R25, R2, PT ;  /* 0x000000021900720c */ /* 0x000fda0003f06270 */
[----:B------:R-:W-:Y:S01]  /*0cd0*/  @P0 BREAK B1 ;  /* 0x0000000000010942 */ /* 0x000fe20003800000 */
[----:B------:R-:W-:Y:S05]  /*0ce0*/  @P0 BRA `(.L_x_11505) ;  /* 0x000000c000000947 */ /* 0x000fea0003800000 */
[----:B0-----:R-:W-:Y:S01]  /*0cf0*/  HFMA2.MMA R5, -RZ, RZ, 0, 2.384185791015625e-07 ;  /* 0x00000004ff057435 */ /* 0x001fe200000001ff */
[----:B------:R-:W-:Y:S02]  /*0d00*/  IADD3 R4, R0, R25, RZ ;  /* 0x0000001900047210 */ /* 0x000fe40007ffe0ff */
[----:B------:R-:W-:-:S07]  /*0d10*/  IADD3 R25, R25, 0x80, RZ ;  /* 0x0000008019197810 */ /* 0x000fce0007ffe0ff */
[----:B------:R-:W-:-:S05]  /*0d20*/  IMAD.WIDE.U32 R4, R4, R5, c[0x0][0x168] ;  /* 0x00005a0004047625 */ /* 0x000fca00078e0005 */
[----:B------:R0:W-:Y:S02]  /*0d30*/  STG.E [R4.64], R7 ;  /* 0x0000000704007986 */ /* 0x0001e4000c101904 */
.L_x_11504:
[----:B------:R-:W-:Y:S05]  /*0d40*/  BSYNC B1 ;  /* 0x0000000000017941 */ /* 0x000fea0003800000 */
.L_x_11500:
[----:B------:R-:W-:-:S13]  /*0d50*/  ISETP.GE.AND P0, PT, R25, R2, PT ;  /* 0x000000021900720c */ /* 0x000fda0003f06270 */
[----:B0-----:R-:W-:Y:S02]  /*0d60*/  @!P0 IADD3 R4, R0, R25, RZ ;  /* 0x0000001900048210 */ /* 0x001fe40007ffe0ff */
[----:B------:R-:W-:Y:S02]  /*0d70*/  @!P0 MOV R5, 0x4 ;  /* 0x0000000400058802 */ /* 0x000fe40000000f00 */
[----:B------:R-:W-:-:S03]  /*0d80*/  @!P0 IADD3 R25, R25, 0x80, RZ ;  /* 0x0000008019198810 */ /* 0x000fc60007ffe0ff */
[----:B------:R-:W-:-:S05]  /*0d90*/  @!P0 IMAD.WIDE.U32 R4, R4, R5, c[0x0][0x168] ;  /* 0x00005a0004048625 */ /* 0x000fca00078e0005 */
[----:B------:R0:W-:Y:S02]  /*0da0*/  @!P0 STG.E [R4.64], R8 ;  /* 0x0000000804008986 */ /* 0x0001e4000c101904 */
.L_x_11505:
[----:B------:R-:W-:Y:S05]  /*0db0*/  BSYNC B0 ;  /* 0x0000000000007941 */ /* 0x000fea0003800000 */
.L_x_11499:
[----:B------:R-:W-:Y:S01]  /*0dc0*/  WARPSYNC 0xffffffff ;  /* 0xffffffff00007948 */ /* 0x000fe20003800000 */
[----:B------:R-:W-:-:S13]  /*0dd0*/  ISETP.GE.AND P0, PT, R25, R2, PT ;  /* 0x000000021900720c */ /* 0x000fda0003f06270 */
[----:B------:R-:W-:Y:S05]  /*0de0*/  @P0 EXIT ;  /* 0x000000000000094d */ /* 0x000fea0003800000 */
[----:B------:R-:W-:Y:S01]  /*0df0*/  HFMA2.MMA R3, -RZ, RZ, 0, 2.384185791015625e-07 ;  /* 0x00000004ff037435 */ /* 0x000fe200000001ff */
[----:B------:R-:W-:-:S09]  /*0e00*/  IADD3 R2, R0, R25, RZ ;  /* 0x0000001900027210 */ /* 0x000fd20007ffe0ff */
[----:B------:R-:W-:-:S05]  /*0e10*/  IMAD.WIDE.U32 R2, R2, R3, c[0x0][0x168] ;  /* 0x00005a0002027625 */ /* 0x000fca00078e0003 */
[----:B------:R-:W-:Y:S01]  /*0e20*/  STG.E [R2.64], R16 ;  /* 0x0000001002007986 */ /* 0x000fe2000c101904 */
[----:B------:R-:W-:Y:S05]  /*0e30*/  EXIT ;  /* 0x000000000000794d */ /* 0x000fea0003800000 */
.L_x_11506:
        /* <DEDUP_REMOVED lines=12> */
.L_x_26820:


//--------------------- .text._ZN2at6native29vectorized_elementwise_kernelILi4EZZZNS0_49_GLOBAL__N__b919a28f_16_Normalization_cu_5c38458736batch_norm_elementwise_backward_evalERKNS_6TensorES5_S5_S5_ENKUlvE_clEvENKUlvE0_clEvEUlfffE_St5arrayIPcLm4EEEEviT0_T1_ --------------------------
	.section	.text._ZN2at6native29vectorized_elementwise_kernelILi4EZZZNS0_49_GLOBAL__N__b919a28f_16_Normalization_cu_5c38458736batch_norm_elementwise_backward_evalERKNS_6TensorES5_S5_S5_ENKUlvE_clEvENKUlvE0_clEvEUlfffE_St5arrayIPcLm4EEEEviT0_T1_,"ax",@progbits
	.sectioninfo	@"SHI_REGISTERS=32"
	.align	128
        .global         _ZN2at6native29vectorized_elementwise_kernelILi4EZZZNS0_49_GLOBAL__N__b919a28f_16_Normalization_cu_5c38458736batch_norm_elementwise_backward_evalERKNS_6TensorES5_S5_S5_ENKUlvE_clEvENKUlvE0_clEvEUlfffE_St5arrayIPcLm4EEEEviT0_T1_
        .type           _ZN2at6native29vectorized_elementwise_kernelILi4EZZZNS0_49_GLOBAL__N__b919a28f_16_Normalization_cu_5c38458736batch_norm_elementwise_backward_evalERKNS_6TensorES5_S5_S5_ENKUlvE_clEvENKUlvE0_clEvEUlfffE_St5arrayIPcLm4EEEEviT0_T1_,@function
        .size           _ZN2at6native29vectorized_elementwise_kernelILi4EZZZNS0_49_GLOBAL__N__b919a28f_16_Normalization_cu_5c38458736batch_norm_elementwise_backward_evalERKNS_6TensorES5_S5_S5_ENKUlvE_clEvENKUlvE0_clEvEUlfffE_St5arrayIPcLm4EEEEviT0_T1_,(.L_x_26821 - _ZN2at6native29vectorized_elementwise_kernelILi4EZZZNS0_49_GLOBAL__N__b919a28f_16_Normalization_cu_5c38458736batch_norm_elementwise_backward_evalERKNS_6TensorES5_S5_S5_ENKUlvE_clEvENKUlvE0_clEvEUlfffE_St5arrayIPcLm4EEEEviT0_T1_)
        .other          _ZN2at6native29vectorized_elementwise_kernelILi4EZZZNS0_49_GLOBAL__N__b919a28f_16_Normalization_cu_5c38458736batch_norm_elementwise_backward_evalERKNS_6TensorES5_S5_S5_ENKUlvE_clEvENKUlvE0_clEvEUlfffE_St5arrayIPcLm4EEEEviT0_T1_,@"STO_CUDA_ENTRY STV_DEFAULT"
_ZN2at6native29vectorized_elementwise_kernelILi4EZZZNS0_49_GLOBAL__N__b919a28f_16_Normalization_cu_5c38458736batch_norm_elementwise_backward_evalERKNS_6TensorES5_S5_S5_ENKUlvE_clEvENKUlvE0_clEvEUlfffE_St5arrayIPcLm4EEEEviT0_T1_:
.text._ZN2at6native29vectorized_elementwise_kernelILi4EZZZNS0_49_GLOBAL__N__b919a28f_16_Normalization_cu_5c38458736batch_norm_elementwise_backward_evalERKNS_6TensorES5_S5_S5_ENKUlvE_clEvENKUlvE0_clEvEUlfffE_St5arrayIPcLm4EEEEviT0_T1_:
        /* <DEDUP_REMOVED lines=12> */
[----:B0-----:R-:W-:-:S04]  /*00c0*/  IMAD.WIDE.U32 R8, R2, 0x10, R4 ;  /* 0x0000001002087825 */ /* 0x001fc800078e0004 */
[----:B------:R-:W-:Y:S01]  /*00d0*/  IMAD.WIDE.U32 R6, R2, 0x10, R6 ;  /* 0x0000001002067825 */ /* 0x000fe200078e0006 */
[----:B------:R0:W2:Y:S03]  /*00e0*/  LDG.E.128 R12, [R8.64] ;  /* 0x00000004080c7981 */ /* 0x0000a6000c1e1d00 */
[----:B------:R-:W-:Y:S01]  /*00f0*/  IMAD.WIDE.U32 R24, R0, R3, c[0x0][0x168] ;  /* 0x00005a0000187625 */ /* 0x000fe200078e0003 */
[----:B------:R1:W2:Y:S03]  /*0100*/  LDG.E.128 R16, [R6.64] ;  /* 0x0000000406107981 */ /* 0x0002a6000c1e1d00 */
[C---:B------:R-:W-:Y:S01]  /*0110*/  IMAD.WIDE.U32 R28, R2.reuse, 0x10, R28 ;  /* 0x00000010021c7825 */ /* 0x040fe200078e001c */
[----:B0-----:R-:W3:Y:S04]  /*0120*/  LDG.E.128 R8, [R8.64+0x800] ;  /* 0x0008000408087981 */ /* 0x001ee8000c1e1d00 */
[----:B-1----:R-:W3:Y:S01]  /*0130*/  LDG.E.128 R4, [R6.64+0x800] ;  /* 0x0008000406047981 */ /* 0x002ee2000c1e1d00 */
[----:B------:R-:W-:-:S03]  /*0140*/  IMAD.WIDE R2, R2, 0x10, R24 ;  /* 0x0000001002027825 */ /* 0x000fc600078e0218 */
[----:B------:R-:W4:Y:S04]  /*0150*/  LDG.E.128 R20, [R28.64] ;  /* 0x000000041c147981 */ /* 0x000f28000c1e1d00 */
[----:B------:R-:W5:Y:S01]  /*0160*/  LDG.E.128 R24, [R28.64+0x800] ;  /* 0x000800041c187981 */ /* 0x000f62000c1e1d00 */
[----:B--2---:R-:W-:Y:S02]  /*0170*/  FMUL.FTZ R0, R13, R17 ;  /* 0x000000110d007220 */ /* 0x004fe40000410000 */
[----:B------:R-:W-:Y:S02]  /*0180*/  FMUL.FTZ R17, R14, R18 ;  /* 0x000000120e117220 */ /* 0x000fe40000410000 */
[----:B------:R-:W-:Y:S02]  /*0190*/  FMUL.FTZ R12, R12, R16 ;  /* 0x000000100c0c7220 */ /* 0x000fe40000410000 */
[----:B------:R-:W-:-:S02]  /*01a0*/  FMUL.FTZ R14, R15, R19 ;  /* 0x000000130f0e7220 */ /* 0x000fc40000410000 */
[----:B---3--:R-:W-:Y:S02]  /*01b0*/  FMUL.FTZ R13, R8, R4 ;  /* 0x00000004080d7220 */ /* 0x008fe40000410000 */
[----:B------:R-:W-:Y:S02]  /*01c0*/  FMUL.FTZ R4, R9, R5 ;  /* 0x0000000509047220 */ /* 0x000fe40000410000 */
[----:B------:R-:W-:Y:S02]  /*01d0*/  FMUL.FTZ R5, R10, R6 ;  /* 0x000000060a057220 */ /* 0x000fe40000410000 */
[----:B------:R-:W-:Y:S02]  /*01e0*/  FMUL.FTZ R6, R11, R7 ;  /* 0x000000070b067220 */ /* 0x000fe40000410000 */
[----:B----4-:R-:W-:Y:S02]  /*01f0*/  FMUL.FTZ R23, R23, R14 ;  /* 0x0000000e17177220 */ /* 0x010fe40000410000 */
[----:B------:R-:W-:-:S02]  /*0200*/  FMUL.FTZ R22, R22, R17 ;  /* 0x0000001116167220 */ /* 0x000fc40000410000 */
[----:B------:R-:W-:Y:S02]  /*0210*/  FMUL.FTZ R21, R21, R0 ;  /* 0x0000000015157220 */ /* 0x000fe40000410000 */
[----:B------:R-:W-:Y:S02]  /*0220*/  FMUL.FTZ R20, R20, R12 ;  /* 0x0000000c14147220 */ /* 0x000fe40000410000 */
[----:B-----5:R-:W-:Y:S02]  /*0230*/  FMUL.FTZ R27, R27, R6 ;  /* 0x000000061b1b7220 */ /* 0x020fe40000410000 */
[----:B------:R-:W-:Y:S01]  /*0240*/  FMUL.FTZ R26, R26, R5 ;  /* 0x000000051a1a7220 */ /* 0x000fe20000410000 */
[----:B------:R-:W-:Y:S01]  /*0250*/  STG.E.128 [R2.64], R20 ;  /* 0x0000001402007986 */ /* 0x000fe2000c101d04 */
[----:B------:R-:W-:Y:S02]  /*0260*/  FMUL.FTZ R25, R25, R4 ;  /* 0x0000000419197220 */ /* 0x000fe40000410000 */
[----:B------:R-:W-:-:S05]  /*0270*/  FMUL.FTZ R24, R24, R13 ;  /* 0x0000000d18187220 */ /* 0x000fca0000410000 */
[----:B------:R-:W-:Y:S01]  /*0280*/  STG.E.128 [R2.64+0x800], R24 ;  /* 0x0008001802007986 */ /* 0x000fe2000c101d04 */
[----:B------:R-:W-:Y:S05]  /*0290*/  EXIT ;  /* 0x000000000000794d */ /* 0x000fea0003800000 */
.L_x_11507:
[----:B------:R-:W0:Y:S01]  /*02a0*/  S2R R25, SR_TID.X ;  /* 0x0000000000197919 */ /* 0x000e220000002100 */
[----:B------:R-:W-:Y:S01]  /*02b0*/  HFMA2.MMA R21, -RZ, RZ, 0, 0 ;  /* 0x00000000ff157435 */ /* 0x000fe200000001ff */
[----:B------:R-:W-:Y:S01]  /*02c0*/  IMAD.MOV.U32 R10, RZ, RZ, RZ ;  /* 0x000000ffff0a7224 */ /* 0x000fe200078e00ff */
        /* <DEDUP_REMOVED lines=137> */
.L_x_11510:
[----:B0-----:R-:W-:-:S13]  /*0b60*/  ISETP.GE.AND P0, PT, R25, R2, PT ;  /* 0x000000021900720c */ /* 0x001fda0003f06270 */
[----:B------:R-:W-:Y:S05]  /*0b70*/  @P0 BRA `(.L_x_11512) ;  /* 0x000000c000000947 */ /* 0x000fea0003800000 */
[----:B------:R-:W-:Y:S02]  /*0b80*/  IADD3 R10, R0, R25, RZ ;  /* 0x00000019000a7210 */ /* 0x000fe40007ffe0ff */
[----:B------:R-:W-:Y:S02]  /*0b90*/  MOV R11, 0x4 ;  /* 0x00000004000b7802 */ /* 0x000fe40000000f00 */
[----:B------:R-:W-:-:S03]  /*0ba0*/  IADD3 R25, R25, 0x80, RZ ;  /* 0x0000008019197810 */ /* 0x000fc60007ffe0ff */
[----:B------:R-:W-:-:S05]  /*0bb0*/  IMAD.WIDE.U32 R10, R10, R11, c[0x0][0x168] ;  /* 0x00005a000a0a7625 */ /* 0x000fca00078e000b */
[----:B------:R0:W-:Y:S02]  /*0bc0*/  STG.E [R10.64], R5 ;  /* 0x000000050a007986 */ /* 0x0001e4000c101904 */
.L_x_11511:
[----:B------:R-:W-:-:S13]  /*0bd0*/  ISETP.GE.AND P0, PT, R25, R2, PT ;  /* 0x000000021900720c */ /* 0x000fda0003f06270 */
[----:B------:R-:W-:Y:S05]  /*0be0*/  @P0 BRA `(.L_x_11513) ;  /* 0x000000d000000947 */ /* 0x000fea0003800000 */
[----:B------:R-:W-:Y:S01]  /*0bf0*/  IADD3 R4, R0, R25, RZ ;  /* 0x0000001900047210 */ /* 0x000fe20007ffe0ff */
[----:B0-----:R-:W-:Y:S01]  /*0c00*/  IMAD.MOV.U32 R5, RZ, RZ, 0x4 ;  /* 0x00000004ff057424 */ /* 0x001fe200078e00ff */
[----:B------:R-:W-:-:S03]  /*0c10*/  IADD3 R25, R25, 0x80, RZ ;  /* 0x0000008019197810 */ /* 0x000fc60007ffe0ff */
[----:B------:R-:W-:-:S05]  /*0c20*/  IMAD.WIDE.U32 R4, R4, R5, c[0x0][0x168] ;  /* 0x00005a0004047625 */ /* 0x000fca00078e0005 */
[----:B------:R0:W-:Y:S02]  /*0c30*/  STG.E [R4.64], R9 ;  /* 0x0000000904007986 */ /* 0x0001e4000c101904 */
.L_x_11512:
        /* <DEDUP_REMOVED lines=8> */
.L_x_11513:
[----:B------:R-:W-:Y:S05]  /*0cc0*/  BSYNC B1 ;  /* 0x0000000000017941 */ /* 0x000fea0003800000 */
.L_x_11509:
[----:B------:R-:W-:-:S13]  /*0cd0*/  ISETP.GE.AND P0, PT, R25, R2, PT ;  /* 0x000000021900720c */ /* 0x000fda0003f06270 */
[----:B0-----:R-:W-:Y:S02]  /*0ce0*/  @!P0 IADD3 R4, R0, R25, RZ ;  /* 0x0000001900048210 */ /* 0x001fe40007ffe0ff */
[----:B------:R-:W-:Y:S02]  /*0cf0*/  @!P0 MOV R5, 0x4 ;  /* 0x0000000400058802 */ /* 0x000fe40000000f00 */
[----:B------:R-:W-:-:S03]  /*0d00*/  @!P0 IADD3 R25, R25, 0x80, RZ ;  /* 0x0000008019198810 */ /* 0x000fc60007ffe0ff */
[----:B------:R-:W-:-:S05]  /*0d10*/  @!P0 IMAD.WIDE.U32 R4, R4, R5, c[0x0][0x168] ;  /* 0x00005a0004048625 */ /* 0x000fca00078e0005 */
[----:B------:R0:W-:Y:S02]  /*0d20*/  @!P0 STG.E [R4.64], R8 ;  /* 0x0000000804008986 */ /* 0x0001e4000c101904 */
.L_x_11514:
[----:B------:R-:W-:Y:S05]  /*0d30*/  BSYNC B0 ;  /* 0x0000000000007941 */ /* 0x000fea0003800000 */
.L_x_11508:
        /* <DEDUP_REMOVED lines=8> */
.L_x_11515:
        /* <DEDUP_REMOVED lines=12> */
.L_x_26821:


//--------------------- .text._ZN2at6native29vectorized_elementwise_kernelILi8EZZZNS0_49_GLOBAL__N__b919a28f_16_Normalization_cu_5c38458736batch_norm_elementwise_backward_evalERKNS_6TensorES5_S5_S5_ENKUlvE_clEvENKUlvE0_clEvEUlfffE_St5arrayIPcLm4EEEEviT0_T1_ --------------------------
	.section	.text._ZN2at6native29vectorized_elementwise_kernelILi8EZZZNS0_49_GLOBAL__N__b919a28f_16_Normalization_cu_5c38458736batch_norm_elementwise_backward_evalERKNS_6TensorES5_S5_S5_ENKUlvE_clEvENKUlvE0_clEvEUlfffE_St5arrayIPcLm4EEEEviT0_T1_,"ax",@progbits
	.sectioninfo	@"SHI_REGISTERS=4"
	.align	128
        .global         _ZN2at6native29vectorized_elementwise_kernelILi8EZZZNS0_49_GLOBAL__N__b919a28f_16_Normalization_cu_5c38458736batch_norm_elementwise_backward_evalERKNS_6TensorES5_S5_S5_ENKUlvE_clEvENKUlvE0_clEvEUlfffE_St5arrayIPcLm4EEEEviT0_T1_
        .type           _ZN2at6native29vectorized_elementwise_kernelILi8EZZZNS0_49_GLOBAL__N__b919a28f_16_Normalization_cu_5c38458736batch_norm_elementwise_backward_evalERKNS_6TensorES5_S5_S5_ENKUlvE_clEvENKUlvE0_clEvEUlfffE_St5arrayIPcLm4EEEEviT0_T1_,@function
        .size           _ZN2at6native29vectorized_elementwise_kernelILi8EZZZNS0_49_GLOBAL__N__b919a28f_16_Normalization_cu_5c38458736batch_norm_elementwise_backward_evalERKNS_6TensorES5_S5_S5_ENKUlvE_clEvENKUlvE0_clEvEUlfffE_St5arrayIPcLm4EEEEviT0_T1_,(.L_x_26822 - _ZN2at6native29vectorized_elementwise_kernelILi8EZZZNS0_49_GLOBAL__N__b919a28f_16_Normalization_cu_5c38458736batch_norm_elementwise_backward_evalERKNS_6TensorES5_S5_S5_ENKUlvE_clEvENKUlvE0_clEvEUlfffE_St5arrayIPcLm4EEEEviT0_T1_)
        .other          _ZN2at6native29vectorized_elementwise_kernelILi8EZZZNS0_49_GLOBAL__N__b919a28f_16_Normalization_cu_5c38458736batch_norm_elementwise_backward_evalERKNS_6TensorES5_S5_S5_ENKUlvE_clEvENKUlvE0_clEvEUlfffE_St5arrayIPcLm4EEEEviT0_T1_,@"STO_CUDA_ENTRY STV_DEFAULT"
_ZN2at6native29vectorized_elementwise_kernelILi8EZZZNS0_49_GLOBAL__N__b919a28f_16_Normalization_cu_5c38458736batch_norm_elementwise_backward_evalERKNS_6TensorES5_S5_S5_ENKUlvE_clEvENKUlvE0_clEvEUlfffE_St5arrayIPcLm4EEEEviT0_T1_:
.text._ZN2at6native29vectorized_elementwise_kernelILi8EZZZNS0_49_GLOBAL__N__b919a28f_16_Normalization_cu_5c38458736batch_norm_elementwise_backward_evalERKNS_6TensorES5_S5_S5_ENKUlvE_clEvENKUlvE0_clEvEUlfffE_St5arrayIPcLm4EEEEviT0_T1_:
[----:B------:R-:W-:Y:S02]  /*0000*/  MOV R1, c[0x0][0x28] ;  /* 0x00000a0000017a02 */ /* 0x000fe40000000f00 */
[----:B------:R-:W-:Y:S05]  /*0010*/  EXIT ;  /* 0x000000000000794d */ /* 0x000fea0003800000 */
.L_x_11516:
        /* <DEDUP_REMOVED lines=14> */
.L_x_26822:


//--------------------- .text._ZN2at6native18elementwise_kernelILi128ELi4EZNS0_15gpu_kernel_implIZZZNS0_49_GLOBAL__N__b919a28f_16_Normalization_cu_5c38458736batch_norm_elementwise_backward_evalERKNS_6TensorES6_S6_S6_ENKUlvE_clEvENKUlvE_clEvEUldddE_EEvRNS_18TensorIteratorBaseERKT_EUliE_EEviT1_ --------------------------
	.section	.text._ZN2at6native18elementwise_kernelILi128ELi4EZNS0_15gpu_kernel_implIZZZNS0_49_GLOBAL__N__b919a28f_16_Normalization_cu_5c38458736batch_norm_elementwise_backward_evalERKNS_6TensorES6_S6_S6_ENKUlvE_clEvENKUlvE_clEvEUldddE_EEvRNS_18TensorIteratorBaseERKT_EUliE_EEviT1_,"ax",@progbits
	.sectioninfo	@"SHI_REGISTERS=30"
	.align	128
        .global         _ZN2at6native18elementwise_kernelILi128ELi4EZNS0_15gpu_kernel_implIZZZNS0_49_GLOBAL__N__b919a28f_16_Normalization_cu_5c38458736batch_norm_elementwise_backward_evalERKNS_6TensorES6_S6_S6_ENKUlvE_clEvENKUlvE_clEvEUldddE_EEvRNS_18TensorIteratorBaseERKT_EUliE_EEviT1_
        .type           _ZN2at6native18elementwise_kernelILi128ELi4EZNS0_15gpu_kernel_implIZZZNS0_49_GLOBAL__N__b919a28f_16_Normalization_cu_5c38458736batch_norm_elementwise_backward_evalERKNS_6TensorES6_S6_S6_ENKUlvE_clEvENKUlvE_clEvEUldddE_EEvRNS_18TensorIteratorBaseERKT_EUliE_EEviT1_,@function
        .size           _ZN2at6native18elementwise_kernelILi128ELi4EZNS0_15gpu_kernel_implIZZZNS0_49_GLOBAL__N__b919a28f_16_Normalization_cu_5c38458736batch_norm_elementwise_backward_evalERKNS_6TensorES6_S6_S6_ENKUlvE_clEvENKUlvE_clEvEUldddE_EEvRNS_18TensorIteratorBaseERKT_EUliE_EEviT1_,(.L_x_26823 - _ZN2at6native18elementwise_kernelILi128ELi4EZNS0_15gpu_kernel_implIZZZNS0_49_GLOBAL__N__b919a28f_16_Normalization_cu_5c38458736batch_norm_elementwise_backward_evalERKNS_6TensorES6_S6_S6_ENKUlvE_clEvENKUlvE_clEvEUldddE_EEvRNS_18TensorIteratorBaseERKT_EUliE_EEviT1_)
        .other          _ZN2at6native18elementwise_kernelILi128ELi4EZNS0_15gpu_kernel_implIZZZNS0_49_GLOBAL__N__b919a28f_16_Normalization_cu_5c38458736batch_norm_elementwise_backward_evalERKNS_6TensorES6_S6_S6_ENKUlvE_clEvENKUlvE_clEvEUldddE_EEvRNS_18TensorIteratorBaseERKT_EUliE_EEviT1_,@"STO_CUDA_ENTRY STV_DEFAULT"
_ZN2at6native18elementwise_kernelILi128ELi4EZNS0_15gpu_kernel_implIZZZNS0_49_GLOBAL__N__b919a28f_16_Normalization_cu_5c38458736batch_norm_elementwise_backward_evalERKNS_6TensorES6_S6_S6_ENKUlvE_clEvENKUlvE_clEvEUldddE_EEvRNS_18TensorIteratorBaseERKT_EUliE_EEviT1_:
.text._ZN2at6native18elementwise_kernelILi128ELi4EZNS0_15gpu_kernel_implIZZZNS0_49_GLOBAL__N__b919a28f_16_Normalization_cu_5c38458736batch_norm_elementwise_backward_evalERKNS_6TensorES6_S6_S6_ENKUlvE_clEvENKUlvE_clEvEUldddE_EEvRNS_18TensorIteratorBaseERKT_EUliE_EEviT1_:
        /* <DEDUP_REMOVED lines=290> */
.L_x_11519:
        /* <DEDUP_REMOVED lines=19> */
.L_x_11523:
[----:B------:R-:W2:Y:S02]  /*1350*/  LDG.E.U8 R2, [R2.64] ;  /* 0x0000002402027981 */ /* 0x000ea4000c1e1100 */
[----:B--2---:R0:W1:Y:S01]  /*1360*/  I2F.F64.U16 R22, R2 ;  /* 0x0000000200167312 */ /* 0x0040620000101800 */
[----:B------:R-:W-:Y:S05]  /*1370*/  BRA `(.L_x_11525) ;  /* 0x00000df000007947 */ /* 0x000fea0003800000 */
.L_x_11522:
        /* <DEDUP_REMOVED lines=9> */
.L_x_11527:
[----:B------:R-:W2:Y:S02]  /*1410*/  LDG.E R2, [R2.64] ;  /* 0x0000002402027981 */ /* 0x000ea4000c1e1900 */
[----:B--2---:R0:W1:Y:S01]  /*1420*/  I2F.F64 R22, R2 ;  /* 0x0000000200167312 */ /* 0x0040620000201c00 */
[----:B------:R-:W-:Y:S05]  /*1430*/  BRA `(.L_x_11525) ;  /* 0x00000d3000007947 */ /* 0x000fea0003800000 */
.L_x_11526:
[----:B------:R-:W2:Y:S02]  /*1440*/  LDG.E.U16 R2, [R2.64] ;  /* 0x0000002402027981 */ /* 0x000ea4000c1e1500 */
[----:B--2---:R0:W1:Y:S01]  /*1450*/  I2F.F64.S16 R22, R2 ;  /* 0x0000000200167312 */ /* 0x0040620000101c00 */
[----:B------:R-:W-:Y:S05]  /*1460*/  BRA `(.L_x_11525) ;  /* 0x00000d0000007947 */ /* 0x000fea0003800000 */
.L_x_11521:
        /* <DEDUP_REMOVED lines=10> */
.L_x_11529:
[----:B------:R-:W2:Y:S02]  /*1510*/  LDG.E.U16 R0, [R2.64] ;  /* 0x0000002402007981 */ /* 0x000ea4000c1e1500 */
[----:B--2---:R-:W-:-:S05]  /*1520*/  HADD2.F32 R0, -RZ, R0.H0_H0 ;  /* 0x20000000ff007230 */ /* 0x004fca0000004100 */
[----:B------:R-:W-:-:S04]  /*1530*/  FMUL.FTZ R0, R0, 1 ;  /* 0x3f80000000007820 */ /* 0x000fc80000410000 */
[----:B------:R0:W1:Y:S01]  /*1540*/  F2F.F64.F32 R22, R0 ;  /* 0x0000000000167310 */ /* 0x0000620000201800 */
[----:B------:R-:W-:Y:S05]  /*1550*/  BRA `(.L_x_11525) ;  /* 0x00000c1000007947 */ /* 0x000fea0003800000 */
.L_x_11528:
        /* <DEDUP_REMOVED lines=10> */
.L_x_11531:
[----:B------:R-:W2:Y:S02]  /*1600*/  LDG.E.U16 R2, [R2.64] ;  /* 0x0000002402027981 */ /* 0x000ea4000c1e1500 */
[----:B--2---:R-:W-:-:S05]  /*1610*/  HADD2.F32 R0, -RZ, R2.H0_H0 ;  /* 0x20000002ff007230 */ /* 0x004fca0000004100 */
[----:B------:R-:W-:-:S04]  /*1620*/  FMUL.FTZ R0, R0, 1 ;  /* 0x3f80000000007820 */ /* 0x000fc80000410000 */
[----:B------:R0:W1:Y:S01]  /*1630*/  F2F.F64.F32 R22, R0 ;  /* 0x0000000000167310 */ /* 0x0000620000201800 */
[----:B------:R-:W-:Y:S05]  /*1640*/  BRA `(.L_x_11525) ;  /* 0x00000b2000007947 */ /* 0x000fea0003800000 */
.L_x_11530:
[----:B------:R0:W5:Y:S01]  /*1650*/  LDG.E.64 R22, [R2.64] ;  /* 0x0000002402167981 */ /* 0x000162000c1e1b00 */
[----:B------:R-:W-:Y:S05]  /*1660*/  BRA `(.L_x_11525) ;  /* 0x00000b0000007947 */ /* 0x000fea0003800000 */
.L_x_11520:
        /* <DEDUP_REMOVED lines=13> */
.L_x_11534:
[----:B------:R0:W5:Y:S01]  /*1740*/  LDG.E.64 R22, [R2.64] ;  /* 0x0000002402167981 */ /* 0x000162000c1e1b00 */
[----:B------:R-:W-:Y:S05]  /*1750*/  BRA `(.L_x_11525) ;  /* 0x00000a1000007947 */ /* 0x000fea0003800000 */
.L_x_11533:
        /* <DEDUP_REMOVED lines=28> */
.L_x_11536:
        /* <DEDUP_REMOVED lines=15> */
.L_x_11535:
[----:B------:R-:W2:Y:S02]  /*1a10*/  LDG.E.U16 R0, [R2.64] ;  /* 0x0000002402007981 */ /* 0x000ea4000c1e1500 */
[----:B--2---:R-:W-:-:S05]  /*1a20*/  PRMT R0, RZ, 0x5410, R0 ;  /* 0x00005410ff007816 */ /* 0x004fca0000000000 */
[----:B------:R-:W-:-:S04]  /*1a30*/  FMUL.FTZ R0, R0, 1 ;  /* 0x3f80000000007820 */ /* 0x000fc80000410000 */
[----:B------:R0:W1:Y:S01]  /*1a40*/  F2F.F64.F32 R22, R0 ;  /* 0x0000000000167310 */ /* 0x0000620000201800 */
[----:B------:R-:W-:Y:S05]  /*1a50*/  BRA `(.L_x_11525) ;  /* 0x0000071000007947 */ /* 0x000fea0003800000 */
.L_x_11532:
        /* <DEDUP_REMOVED lines=11> */
.L_x_11539:
        /* <DEDUP_REMOVED lines=21> */
.L_x_11543:
[----:B------:R-:W-:Y:S05]  /*1c60*/  BSYNC B1 ;  /* 0x0000000000017941 */ /* 0x000fea0003800000 */
.L_x_11542:
[----:B------:R-:W-:Y:S01]  /*1c70*/  LEA R3, R0, 0x3b800000, 0x17 ;  /* 0x3b80000000037811 */ /* 0x000fe200078eb8ff */
[----:B------:R-:W-:-:S05]  /*1c80*/  IMAD.SHL.U32 R0, R2, 0x100000, RZ ;  /* 0x0010000002007824 */ /* 0x000fca00078e00ff */
[----:B------:R-:W-:Y:S02]  /*1c90*/  LOP3.LUT R0, R3, R0, R4, 0xfe, !PT ;  /* 0x0000000003007212 */ /* 0x000fe400078efe04 */
.L_x_11541:
[----:B------:R-:W-:Y:S05]  /*1ca0*/  BSYNC B0 ;  /* 0x0000000000007941 */ /* 0x000fea0003800000 */
.L_x_11540:
[----:B------:R-:W-:-:S04]  /*1cb0*/  FMUL.FTZ R0, R0, 1 ;  /* 0x3f80000000007820 */ /* 0x000fc80000410000 */
[----:B------:R0:W1:Y:S01]  /*1cc0*/  F2F.F64.F32 R22, R0 ;  /* 0x0000000000167310 */ /* 0x0000620000201800 */
[----:B------:R-:W-:Y:S05]  /*1cd0*/  BRA `(.L_x_11525) ;  /* 0x0000049000007947 */ /* 0x000fea0003800000 */
.L_x_11538:
        /* <DEDUP_REMOVED lines=21> */
.L_x_11547:
[----:B------:R-:W-:Y:S05]  /*1e30*/  BSYNC B1 ;  /* 0x0000000000017941 */ /* 0x000fea0003800000 */
.L_x_11546:
[----:B------:R-:W-:Y:S01]  /*1e40*/  LEA R3, R0, 0x37800000, 0x17 ;  /* 0x3780000000037811 */ /* 0x000fe200078eb8ff */
[----:B------:R-:W-:-:S05]  /*1e50*/  IMAD.SHL.U32 R0, R2, 0x200000, RZ ;  /* 0x0020000002007824 */ /* 0x000fca00078e00ff */
[----:B------:R-:W-:Y:S02]  /*1e60*/  LOP3.LUT R0, R3, R0, R4, 0xfe, !PT ;  /* 0x0000000003007212 */ /* 0x000fe400078efe04 */
.L_x_11545:
[----:B------:R-:W-:Y:S05]  /*1e70*/  BSYNC B0 ;  /* 0x0000000000007941 */ /* 0x000fea0003800000 */
.L_x_11544:
[----:B------:R-:W-:-:S04]  /*1e80*/  FMUL.FTZ R0, R0, 1 ;  /* 0x3f80000000007820 */ /* 0x000fc80000410000 */
[----:B------:R0:W1:Y:S01]  /*1e90*/  F2F.F64.F32 R22, R0 ;  /* 0x0000000000167310 */ /* 0x0000620000201800 */
[----:B------:R-:W-:Y:S05]  /*1ea0*/  BRA `(.L_x_11525) ;  /* 0x000002c000007947 */ /* 0x000fea0003800000 */
.L_x_11537:
        /* <DEDUP_REMOVED lines=14> */
.L_x_11551:
[----:B------:R-:W-:Y:S05]  /*1f90*/  BSYNC B0 ;  /* 0x0000000000007941 */ /* 0x000fea0003800000 */
.L_x_11550:
[----:B------:R-:W-:-:S04]  /*1fa0*/  FMUL.FTZ R0, R0, 1 ;  /* 0x3f80000000007820 */ /* 0x000fc80000410000 */
[----:B------:R0:W1:Y:S01]  /*1fb0*/  F2F.F64.F32 R22, R0 ;  /* 0x0000000000167310 */ /* 0x0000620000201800 */
[----:B------:R-:W-:Y:S05]  /*1fc0*/  BRA `(.L_x_11525) ;  /* 0x000001a000007947 */ /* 0x000fea0003800000 */
.L_x_11524:
        /* <DEDUP_REMOVED lines=21> */
.L_x_11549:
[----:B------:R-:W2:Y:S02]  /*2120*/  LDG.E.64 R22, [R2.64] ;  /* 0x0000002402167981 */ /* 0x000ea4000c1e1b00 */
[----:B--2---:R-:W0:Y:S01]  /*2130*/  I2F.F64.U64 R22, R22 ;  /* 0x0000001600167312 */ /* 0x004e220000301800 */
[----:B------:R-:W-:Y:S05]  /*2140*/  BRA `(.L_x_11525) ;  /* 0x0000002000007947 */ /* 0x000fea0003800000 */
.L_x_11548:
[----:B------:R-:W2:Y:S02]  /*2150*/  LDG.E R2, [R2.64] ;  /* 0x0000002402027981 */ /* 0x000ea4000c1e1900 */
[----:B--2---:R0:W1:Y:S02]  /*2160*/  I2F.F64.U32 R22, R2 ;  /* 0x0000000200167312 */ /* 0x0040640000201800 */
.L_x_11525:
        /* <DEDUP_REMOVED lines=17> */
.L_x_11555:
[----:B------:R-:W2:Y:S02]  /*2280*/  LDG.E.U8 R2, [R2.64] ;  /* 0x0000002402027981 */ /* 0x000ea4000c1e1100 */
[----:B--2---:R0:W2:Y:S01]  /*2290*/  I2F.F64.U16 R18, R2 ;  /* 0x0000000200127312 */ /* 0x0040a20000101800 */
[----:B------:R-:W-:Y:S05]  /*22a0*/  BRA `(.L_x_11557) ;  /* 0x00000df000007947 */ /* 0x000fea0003800000 */
.L_x_11554:
        /* <DEDUP_REMOVED lines=9> */
.L_x_11559:
[----:B------:R-:W2:Y:S02]  /*2340*/  LDG.E R2, [R2.64] ;  /* 0x0000002402027981 */ /* 0x000ea4000c1e1900 */
[----:B--2---:R0:W2:Y:S01]  /*2350*/  I2F.F64 R18, R2 ;  /* 0x0000000200127312 */ /* 0x0040a20000201c00 */
[----:B------:R-:W-:Y:S05]  /*2360*/  BRA `(.L_x_11557) ;  /* 0x00000d3000007947 */ /* 0x000fea0003800000 */
.L_x_11558:
[----:B------:R-:W2:Y:S02]  /*2370*/  LDG.E.U16 R2, [R2.64] ;  /* 0x0000002402027981 */ /* 0x000ea4000c1e1500 */
[----:B--2---:R0:W2:Y:S01]  /*2380*/  I2F.F64.S16 R18, R2 ;  /* 0x0000000200127312 */ /* 0x0040a20000101c00 */
[----:B------:R-:W-:Y:S05]  /*2390*/  BRA `(.L_x_11557) ;  /* 0x00000d0000007947 */ /* 0x000fea0003800000 */
.L_x_11553:
        /* <DEDUP_REMOVED lines=10> */
.L_x_11561:
[----:B------:R-:W2:Y:S02]  /*2440*/  LDG.E.U16 R0, [R2.64] ;  /* 0x0000002402007981 */ /* 0x000ea4000c1e1500 */
[----:B--2---:R-:W-:-:S05]  /*2450*/  HADD2.F32 R0, -RZ, R0.H0_H0 ;  /* 0x20000000ff007230 */ /* 0x004fca0000004100 */
[----:B------:R-:W-:-:S04]  /*2460*/  FMUL.FTZ R0, R0, 1 ;  /* 0x3f80000000007820 */ /* 0x000fc80000410000 */
[----:B------:R0:W2:Y:S01]  /*2470*/  F2F.F64.F32 R18, R0 ;  /* 0x0000000000127310 */ /* 0x0000a20000201800 */
[----:B------:R-:W-:Y:S05]  /*2480*/  BRA `(.L_x_11557) ;  /* 0x00000c1000007947 */ /* 0x000fea0003800000 */
.L_x_11560:
        /* <DEDUP_REMOVED lines=10> */
.L_x_11563:
[----:B------:R-:W2:Y:S02]  /*2530*/  LDG.E.U16 R2, [R2.64] ;  /* 0x0000002402027981 */ /* 0x000ea4000c1e1500 */
[----:B--2---:R-:W-:-:S05]  /*2540*/  HADD2.F32 R0, -RZ, R2.H0_H0 ;  /* 0x20000002ff007230 */ /* 0x004fca0000004100 */
[----:B------:R-:W-:-:S04]  /*2550*/  FMUL.FTZ R0, R0, 1 ;  /* 0x3f80000000007820 */ /* 0x000fc80000410000 */
[----:B------:R0:W2:Y:S01]  /*2560*/  F2F.F64.F32 R18, R0 ;  /* 0x0000000000127310 */ /* 0x0000a20000201800 */
[----:B------:R-:W-:Y:S05]  /*2570*/  BRA `(.L_x_11557) ;  /* 0x00000b2000007947 */ /* 0x000fea0003800000 */
.L_x_11562:
[----:B------:R0:W5:Y:S01]  /*2580*/  LDG.E.64 R18, [R2.64] ;  /* 0x0000002402127981 */ /* 0x000162000c1e1b00 */
[----:B------:R-:W-:Y:S05]  /*2590*/  BRA `(.L_x_11557) ;  /* 0x00000b0000007947 */ /* 0x000fea0003800000 */
.L_x_11552:
        /* <DEDUP_REMOVED lines=13> */
.L_x_11566:
[----:B------:R0:W5:Y:S01]  /*2670*/  LDG.E.64 R18, [R2.64] ;  /* 0x0000002402127981 */ /* 0x000162000c1e1b00 */
[----:B------:R-:W-:Y:S05]  /*2680*/  BRA `(.L_x_11557) ;  /* 0x00000a1000007947 */ /* 0x000fea0003800000 */
.L_x_11565:
        /* <DEDUP_REMOVED lines=28> */
.L_x_11568:
        /* <DEDUP_REMOVED lines=15> */
.L_x_11567:
[----:B------:R-:W2:Y:S02]  /*2940*/  LDG.E.U16 R0, [R2.64] ;  /* 0x0000002402007981 */ /* 0x000ea4000c1e1500 */
[----:B--2---:R-:W-:-:S05]  /*2950*/  PRMT R0, RZ, 0x5410, R0 ;  /* 0x00005410ff007816 */ /* 0x004fca0000000000 */
[----:B------:R-:W-:-:S04]  /*2960*/  FMUL.FTZ R0, R0, 1 ;  /* 0x3f80000000007820 */ /* 0x000fc80000410000 */
[----:B------:R0:W2:Y:S01]  /*2970*/  F2F.F64.F32 R18, R0 ;  /* 0x0000000000127310 */ /* 0x0000a20000201800 */
[----:B------:R-:W-:Y:S05]  /*2980*/  BRA `(.L_x_11557) ;  /* 0x0000071000007947 */ /* 0x000fea0003800000 */
.L_x_11564:
        /* <DEDUP_REMOVED lines=11> */
.L_x_11571:
        /* <DEDUP_REMOVED lines=21> */
.L_x_11575:
[----:B------:R-:W-:Y:S05]  /*2b90*/  BSYNC B1 ;  /* 0x0000000000017941 */ /* 0x000fea0003800000 */
.L_x_11574:
[----:B------:R-:W-:Y:S01]  /*2ba0*/  LEA R3, R0, 0x3b800000, 0x17 ;  /* 0x3b80000000037811 */ /* 0x000fe200078eb8ff */
[----:B------:R-:W-:-:S05]  /*2bb0*/  IMAD.SHL.U32 R0, R2, 0x100000, RZ ;  /* 0x0010000002007824 */ /* 0x000fca00078e00ff */
[----:B------:R-:W-:Y:S02]  /*2bc0*/  LOP3.LUT R0, R3, R0, R4, 0xfe, !PT ;  /* 0x0000000003007212 */ /* 0x000fe400078efe04 */
.L_x_11573:
[----:B------:R-:W-:Y:S05]  /*2bd0*/  BSYNC B0 ;  /* 0x0000000000007941 */ /* 0x000fea0003800000 */
.L_x_11572:
[----:B------:R-:W-:-:S04]  /*2be0*/  FMUL.FTZ R0, R0, 1 ;  /* 0x3f80000000007820 */ /* 0x000fc80000410000 */
[----:B------:R0:W2:Y:S01]  /*2bf0*/  F2F.F64.F32 R18, R0 ;  /* 0x0000000000127310 */ /* 0x0000a20000201800 */
[----:B------:R-:W-:Y:S05]  /*2c00*/  BRA `(.L_x_11557) ;  /* 0x0000049000007947 */ /* 0x000fea0003800000 */
.L_x_11570:
        /* <DEDUP_REMOVED lines=21> */
.L_x_11579:
[----:B------:R-:W-:Y:S05]  /*2d60*/  BSYNC B1 ;  /* 0x0000000000017941 */ /* 0x000fea0003800000 */
.L_x_11578:
[----:B------:R-:W-:Y:S01]  /*2d70*/  LEA R3, R0, 0x37800000, 0x17 ;  /* 0x3780000000037811 */ /* 0x000fe200078eb8ff */
[----:B------:R-:W-:-:S05]  /*2d80*/  IMAD.SHL.U32 R0, R2, 0x200000, RZ ;  /* 0x0020000002007824 */ /* 0x000fca00078e00ff */
[----:B------:R-:W-:Y:S02]  /*2d90*/  LOP3.LUT R0, R3, R0, R4, 0xfe, !PT ;  /* 0x0000000003007212 */ /* 0x000fe400078efe04 */
.L_x_11577:
[----:B------:R-:W-:Y:S05]  /*2da0*/  BSYNC B0 ;  /* 0x0000000000007941 */ /* 0x000fea0003800000 */
.L_x_11576:
[----:B------:R-:W-:-:S04]  /*2db0*/  FMUL.FTZ R0, R0, 1 ;  /* 0x3f80000000007820 */ /* 0x000fc80000410000 */
[----:B------:R0:W2:Y:S01]  /*2dc0*/  F2F.F64.F32 R18, R0 ;  /* 0x0000000000127310 */ /* 0x0000a20000201800 */
[----:B------:R-:W-:Y:S05]  /*2dd0*/  BRA `(.L_x_11557) ;  /* 0x000002c000007947 */ /* 0x000fea0003800000 */
.L_x_11569:
        /* <DEDUP_REMOVED lines=14> */
.L_x_11583:
[----:B------:R-:W-:Y:S05]  /*2ec0*/  BSYNC B0 ;  /* 0x0000000000007941 */ /* 0x000fea0003800000 */
.L_x_11582:
[----:B------:R-:W-:-:S04]  /*2ed0*/  FMUL.FTZ R0, R0, 1 ;  /* 0x3f80000000007820 */ /* 0x000fc80000410000 */
[----:B------:R0:W2:Y:S01]  /*2ee0*/  F2F.F64.F32 R18, R0 ;  /* 0x0000000000127310 */ /* 0x0000a20000201800 */
[----:B------:R-:W-:Y:S05]  /*2ef0*/  BRA `(.L_x_11557) ;  /* 0x000001a000007947 */ /* 0x000fea0003800000 */
.L_x_11556:
        /* <DEDUP_REMOVED lines=21> */
.L_x_11581:
[----:B------:R-:W2:Y:S02]  /*3050*/  LDG.E.64 R18, [R2.64] ;  /* 0x0000002402127981 */ /* 0x000ea4000c1e1b00 */
[----:B--2---:R-:W0:Y:S01]  /*3060*/  I2F.F64.U64 R18, R18 ;  /* 0x0000001200127312 */ /* 0x004e220000301800 */
[----:B------:R-:W-:Y:S05]  /*3070*/  BRA `(.L_x_11557) ;  /* 0x0000002000007947 */ /* 0x000fea0003800000 */
.L_x_11580:
[----:B------:R-:W2:Y:S02]  /*3080*/  LDG.E R2, [R2.64] ;  /* 0x0000002402027981 */ /* 0x000ea4000c1e1900 */
[----:B--2---:R0:W2:Y:S02]  /*3090*/  I2F.F64.U32 R18, R2 ;  /* 0x0000000200127312 */ /* 0x0040a40000201800 */
.L_x_11557:
        /* <DEDUP_REMOVED lines=15> */
[----:B---3--:R-:W0:Y:S01]  /*3190*/  I2F.F64.S16 R2, R2 ;  /* 0x0000000200027312 */ /* 0x008e220000101c00 */
[----:B------:R-:W-:Y:S05]  /*31a0*/  BRA `(.L_x_11589) ;  /* 0x00000e2000007947 */ /* 0x000fea0003800000 */
.L_x_11587:
[----:B------:R-:W3:Y:S02]  /*31b0*/  LDG.E.U8 R2, [R4.64] ;  /* 0x0000002404027981 */ /* 0x000ee4000c1e1100 */
[----:B---3--:R-:W0:Y:S01]  /*31c0*/  I2F.F64.U16 R2, R2 ;  /* 0x0000000200027312 */ /* 0x008e220000101800 */
[----:B------:R-:W-:Y:S05]  /*31d0*/  BRA `(.L_x_11589) ;  /* 0x00000df000007947 */ /* 0x000fea0003800000 */
.L_x_11586:
        /* <DEDUP_REMOVED lines=9> */
.L_x_11591:
[----:B------:R-:W3:Y:S02]  /*3270*/  LDG.E R2, [R4.64] ;  /* 0x0000002404027981 */ /* 0x000ee4000c1e1900 */
[----:B---3--:R-:W0:Y:S01]  /*3280*/  I2F.F64 R2, R2 ;  /* 0x0000000200027312 */ /* 0x008e220000201c00 */
[----:B------:R-:W-:Y:S05]  /*3290*/  BRA `(.L_x_11589) ;  /* 0x00000d3000007947 */ /* 0x000fea0003800000 */
.L_x_11590:
[----:B------:R-:W3:Y:S02]  /*32a0*/  LDG.E.U16 R2, [R4.64] ;  /* 0x0000002404027981 */ /* 0x000ee4000c1e1500 */
[----:B---3--:R-:W0:Y:S01]  /*32b0*/  I2F.F64.S16 R2, R2 ;  /* 0x0000000200027312 */ /* 0x008e220000101c00 */
[----:B------:R-:W-:Y:S05]  /*32c0*/  BRA `(.L_x_11589) ;  /* 0x00000d0000007947 */ /* 0x000fea0003800000 */
.L_x_11585:
        /* <DEDUP_REMOVED lines=10> */
.L_x_11593:
[----:B------:R-:W3:Y:S02]  /*3370*/  LDG.E.U16 R0, [R4.64] ;  /* 0x0000002404007981 */ /* 0x000ee4000c1e1500 */
[----:B---3--:R-:W-:-:S05]  /*3380*/  HADD2.F32 R0, -RZ, R0.H0_H0 ;  /* 0x20000000ff007230 */ /* 0x008fca0000004100 */
[----:B------:R-:W-:-:S04]  /*3390*/  FMUL.FTZ R0, R0, 1 ;  /* 0x3f80000000007820 */ /* 0x000fc80000410000 */
[----:B------:R0:W3:Y:S01]  /*33a0*/  F2F.F64.F32 R2, R0 ;  /* 0x0000000000027310 */ /* 0x0000e20000201800 */
[----:B------:R-:W-:Y:S05]  /*33b0*/  BRA `(.L_x_11589) ;  /* 0x00000c1000007947 */ /* 0x000fea0003800000 */
.L_x_11592:
        /* <DEDUP_REMOVED lines=10> */
.L_x_11595:
[----:B------:R-:W3:Y:S02]  /*3460*/  LDG.E.U16 R4, [R4.64] ;  /* 0x0000002404047981 */ /* 0x000ee4000c1e1500 */
[----:B---3--:R-:W-:-:S05]  /*3470*/  HADD2.F32 R0, -RZ, R4.H0_H0 ;  /* 0x20000004ff007230 */ /* 0x008fca0000004100 */
[----:B------:R-:W-:-:S04]  /*3480*/  FMUL.FTZ R0, R0, 1 ;  /* 0x3f80000000007820 */ /* 0x000fc80000410000 */
[----:B------:R0:W3:Y:S01]  /*3490*/  F2F.F64.F32 R2, R0 ;  /* 0x0000000000027310 */ /* 0x0000e20000201800 */
[----:B------:R-:W-:Y:S05]  /*34a0*/  BRA `(.L_x_11589) ;  /* 0x00000b2000007947 */ /* 0x000fea0003800000 */
.L_x_11594:
[----:B------:R0:W5:Y:S01]  /*34b0*/  LDG.E.64 R2, [R4.64] ;  /* 0x0000002404027981 */ /* 0x000162000c1e1b00 */
[----:B------:R-:W-:Y:S05]  /*34c0*/  BRA `(.L_x_11589) ;  /* 0x00000b0000007947 */ /* 0x000fea0003800000 */
.L_x_11584:
        /* <DEDUP_REMOVED lines=13> */
.L_x_11598:
[----:B------:R0:W5:Y:S01]  /*35a0*/  LDG.E.64 R2, [R4.64] ;  /* 0x0000002404027981 */ /* 0x000162000c1e1b00 */
[----:B------:R-:W-:Y:S05]  /*35b0*/  BRA `(.L_x_11589) ;  /* 0x00000a1000007947 */ /* 0x000fea0003800000 */
.L_x_11597:
        /* <DEDUP_REMOVED lines=28> */
.L_x_11600:
        /* <DEDUP_REMOVED lines=15> */
.L_x_11599:
[----:B------:R-:W3:Y:S02]  /*3870*/  LDG.E.U16 R0, [R4.64] ;  /* 0x0000002404007981 */ /* 0x000ee4000c1e1500 */
[----:B---3--:R-:W-:-:S05]  /*3880*/  PRMT R0, RZ, 0x5410, R0 ;  /* 0x00005410ff007816 */ /* 0x008fca0000000000 */
[----:B------:R-:W-:-:S04]  /*3890*/  FMUL.FTZ R0, R0, 1 ;  /* 0x3f80000000007820 */ /* 0x000fc80000410000 */
[----:B------:R0:W3:Y:S01]  /*38a0*/  F2F.F64.F32 R2, R0 ;  /* 0x0000000000027310 */ /* 0x0000e20000201800 */
[----:B------:R-:W-:Y:S05]  /*38b0*/  BRA `(.L_x_11589) ;  /* 0x0000071000007947 */ /* 0x000fea0003800000 */
.L_x_11596:
        /* <DEDUP_REMOVED lines=9> */
[----:B---3--:R-:W0:Y:S01]  /*3950*/  I2F.F64.U16 R2, R2 ;  /* 0x0000000200027312 */ /* 0x008e220000101800 */
[----:B------:R-:W-:Y:S05]  /*3960*/  BRA `(.L_x_11589) ;  /* 0x0000066000007947 */ /* 0x000fea0003800000 */
.L_x_11603:
        /* <DEDUP_REMOVED lines=21> */
.L_x_11607:
[----:B------:R-:W-:Y:S05]  /*3ac0*/  BSYNC B1 ;  /* 0x0000000000017941 */ /* 0x000fea0003800000 */
.L_x_11606:
[----:B------:R-:W-:Y:S01]  /*3ad0*/  LEA R3, R0, 0x3b800000, 0x17 ;  /* 0x3b80000000037811 */ /* 0x000fe200078eb8ff */
[----:B------:R-:W-:-:S05]  /*3ae0*/  IMAD.SHL.U32 R0, R2, 0x100000, RZ ;  /* 0x0010000002007824 */ /* 0x000fca00078e00ff */
[----:B------:R-:W-:Y:S02]  /*3af0*/  LOP3.LUT R0, R3, R0, R4, 0xfe, !PT ;  /* 0x0000000003007212 */ /* 0x000fe400078efe04 */
.L_x_11605:
[----:B------:R-:W-:Y:S05]  /*3b00*/  BSYNC B0 ;  /* 0x0000000000007941 */ /* 0x000fea0003800000 */
.L_x_11604:
[----:B------:R-:W-:-:S04]  /*3b10*/  FMUL.FTZ R0, R0, 1 ;  /* 0x3f80000000007820 */ /* 0x000fc80000410000 */
[----:B------:R0:W3:Y:S01]  /*3b20*/  F2F.F64.F32 R2, R0 ;  /* 0x0000000000027310 */ /* 0x0000e20000201800 */
[----:B------:R-:W-:Y:S05]  /*3b30*/  BRA `(.L_x_11589) ;  /* 0x0000049000007947 */ /* 0x000fea0003800000 */
.L_x_11602:
        /* <DEDUP_REMOVED lines=21> */
.L_x_11611:
[----:B------:R-:W-:Y:S05]  /*3c90*/  BSYNC B1 ;  /* 0x0000000000017941 */ /* 0x000fea0003800000 */
.L_x_11610:
[----:B------:R-:W-:Y:S01]  /*3ca0*/  LEA R3, R0, 0x37800000, 0x17 ;  /* 0x3780000000037811 */ /* 0x000fe200078eb8ff */
[----:B------:R-:W-:-:S05]  /*3cb0*/  IMAD.SHL.U32 R0, R2, 0x200000, RZ ;  /* 0x0020000002007824 */ /* 0x000fca00078e00ff */
[----:B------:R-:W-:Y:S02]  /*3cc0*/  LOP3.LUT R0, R3, R0, R4, 0xfe, !PT ;  /* 0x0000000003007212 */ /* 0x000fe400078efe04 */
.L_x_11609:
[----:B------:R-:W-:Y:S05]  /*3cd0*/  BSYNC B0 ;  /* 0x0000000000007941 */ /* 0x000fea0003800000 */
.L_x_11608:
[----:B------:R-:W-:-:S04]  /*3ce0*/  FMUL.FTZ R0, R0, 1 ;  /* 0x3f80000000007820 */ /* 0x000fc80000410000 */
[----:B------:R0:W3:Y:S01]  /*3cf0*/  F2F.F64.F32 R2, R0 ;  /* 0x0000000000027310 */ /* 0x0000e20000201800 */
[----:B------:R-:W-:Y:S05]  /*3d00*/  BRA `(.L_x_11589) ;  /* 0x000002c000007947 */ /* 0x000fea0003800000 */
.L_x_11601:
        /* <DEDUP_REMOVED lines=14> */
.L_x_11615:
[----:B------:R-:W-:Y:S05]  /*3df0*/  BSYNC B0 ;  /* 0x0000000000007941 */ /* 0x000fea0003800000 */
.L_x_11614:
[----:B------:R-:W-:-:S04]  /*3e00*/  FMUL.FTZ R0, R0, 1 ;  /* 0x3f80000000007820 */ /* 0x000fc80000410000 */
[----:B------:R0:W3:Y:S01]  /*3e10*/  F2F.F64.F32 R2, R0 ;  /* 0x0000000000027310 */ /* 0x0000e20000201800 */
[----:B------:R-:W-:Y:S05]  /*3e20*/  BRA `(.L_x_11589) ;  /* 0x000001a000007947 */ /* 0x000fea0003800000 */
.L_x_11588:
        /* <DEDUP_REMOVED lines=21> */
.L_x_11613:
[----:B------:R-:W3:Y:S02]  /*3f80*/  LDG.E.64 R2, [R4.64] ;  /* 0x0000002404027981 */ /* 0x000ee4000c1e1b00 */
[----:B---3--:R-:W0:Y:S01]  /*3f90*/  I2F.F64.U64 R2, R2 ;  /* 0x0000000200027312 */ /* 0x008e220000301800 */
[----:B------:R-:W-:Y:S05]  /*3fa0*/  BRA `(.L_x_11589) ;  /* 0x0000002000007947 */ /* 0x000fea0003800000 */
.L_x_11612:
[----:B------:R-:W3:Y:S02]  /*3fb0*/  LDG.E R2, [R4.64] ;  /* 0x0000002404027981 */ /* 0x000ee4000c1e1900 */
[----:B---3--:R-:W0:Y:S02]  /*3fc0*/  I2F.F64.U32 R2, R2 ;  /* 0x0000000200027312 */ /* 0x008e240000201800 */
.L_x_11589:
[----:B------:R-:W4:Y:S01]  /*3fd0*/  LDC.U8 R6, c[0x0][0x449] ;  /* 0x00011240ff067b82 */ /* 0x000f220000000000 */
[----:B01-3-5:R-:W0:-:S06]  /*3fe0*/  DMUL R4, R2, R22 ;  /* 0x0000001602047228 */ /* 0x02be0c0000000000 */
[----:B0-2---:R0:W1:Y:S01]  /*3ff0*/  DMUL R4, R4, R18 ;  /* 0x0000001204047228 */ /* 0x0050620000000000 */
[----:B----4-:R-:W-:-:S04]  /*4000*/  PRMT R0, R6, 0x9910, RZ ;  /* 0x0000991006007816 */ /* 0x010fc800000000ff */
[----:B------:R-:W-:-:S13]  /*4010*/  ISETP.GT.AND P0, PT, R0, 0x9, PT ;  /* 0x000000090000780c */ /* 0x000fda0003f04270 */
[----:B------:R-:W-:Y:S05]  /*4020*/  @P0 BRA `(.L_x_11616) ;  /* 0x0000044000000947 */ /* 0x000fea0003800000 */
[----:B01----:R-:W-:-:S13]  /*4030*/  ISETP.GT.AND P0, PT, R0, 0x4, PT ;  /* 0x000000040000780c */ /* 0x003fda0003f04270 */
        /* <DEDUP_REMOVED lines=10> */
.L_x_11619:
[----:B------:R-:W0:Y:S02]  /*40e0*/  F2I.S64.F64.TRUNC R4, R4 ;  /* 0x0000000400047311 */ /* 0x000e24000030d900 */
[----:B0-----:R-:W-:-:S05]  /*40f0*/  IMAD.MOV.U32 R3, RZ, RZ, R4 ;  /* 0x000000ffff037224 */ /* 0x001fca00078e0004 */
[----:B------:R0:W-:Y:S01]  /*4100*/  STG.E.U8 [R16.64], R3 ;  /* 0x0000000310007986 */ /* 0x0001e2000c101124 */
[----:B------:R-:W-:Y:S05]  /*4110*/  BRA `(.L_x_11621) ;  /* 0x00000ed000007947 */ /* 0x000fea0003800000 */
.L_x_11618:
        /* <DEDUP_REMOVED lines=9> */
.L_x_11623:
[----:B------:R-:W0:Y:S02]  /*41b0*/  F2I.F64.TRUNC R5, R4 ;  /* 0x0000000400057311 */ /* 0x000e24000030d100 */
[----:B0-----:R0:W-:Y:S01]  /*41c0*/  STG.E [R16.64], R5 ;  /* 0x0000000510007986 */ /* 0x0011e2000c101924 */
[----:B------:R-:W-:Y:S05]  /*41d0*/  BRA `(.L_x_11621) ;  /* 0x00000e1000007947 */ /* 0x000fea0003800000 */
.L_x_11622:
[----:B------:R-:W0:Y:S02]  /*41e0*/  F2I.F64.TRUNC R5, R4 ;  /* 0x0000000400057311 */ /* 0x000e24000030d100 */
[----:B0-----:R0:W-:Y:S01]  /*41f0*/  STG.E.U16 [R16.64], R5 ;  /* 0x0000000510007986 */ /* 0x0011e2000c101524 */
[----:B------:R-:W-:Y:S05]  /*4200*/  BRA `(.L_x_11621) ;  /* 0x00000de000007947 */ /* 0x000fea0003800000 */
.L_x_11617:
        /* <DEDUP_REMOVED lines=11> */
.L_x_11625:
[----:B------:R-:W0:Y:S01]  /*42c0*/  F2F.F32.F64 R0, R4 ;  /* 0x0000000400007310 */ /* 0x000e220000301000 */
[----:B------:R-:W0:-:S14]  /*42d0*/  DSETP.GEU.AND P0, PT, |R4|, c[0x2][0x0], PT ;  /* 0x008000000400762a */ /* 0x000e1c0003f0e200 */
[----:B0-----:R-:W-:-:S05]  /*42e0*/  @!P0 FMUL R0, R0, 1.175494350822287508e-38 ;  /* 0x0080000000008820 */ /* 0x001fca0000400000 */
[----:B------:R-:W-:-:S05]  /*42f0*/  F2FP.PACK_AB R0, RZ, R0 ;  /* 0x00000000ff00723e */ /* 0x000fca00000000ff */
[----:B------:R0:W-:Y:S01]  /*4300*/  STG.E.U16 [R16.64], R0 ;  /* 0x0000000010007986 */ /* 0x0001e2000c101524 */
[----:B------:R-:W-:Y:S05]  /*4310*/  BRA `(.L_x_11621) ;  /* 0x00000cd000007947 */ /* 0x000fea0003800000 */
.L_x_11624:
        /* <DEDUP_REMOVED lines=12> */
.L_x_11627:
[----:B------:R-:W0:Y:S01]  /*43e0*/  F2F.F32.F64 R0, R4 ;  /* 0x0000000400007310 */ /* 0x000e220000301000 */
[----:B------:R-:W0:-:S14]  /*43f0*/  DSETP.GEU.AND P0, PT, |R4|, c[0x2][0x0], PT ;  /* 0x008000000400762a */ /* 0x000e1c0003f0e200 */
[----:B0-----:R-:W-:-:S05]  /*4400*/  @!P0 FMUL R0, R0, 1.175494350822287508e-38 ;  /* 0x0080000000008820 */ /* 0x001fca0000400000 */
[----:B------:R-:W-:-:S04]  /*4410*/  F2FP.PACK_AB R3, RZ, R0 ;  /* 0x00000000ff03723e */ /* 0x000fc800000000ff */
[----:B------:R-:W-:-:S05]  /*4420*/  PRMT R3, R3, 0x5410, RZ ;  /* 0x0000541003037816 */ /* 0x000fca00000000ff */
[----:B------:R0:W-:Y:S01]  /*4430*/  STG.E [R16.64], R3 ;  /* 0x0000000310007986 */ /* 0x0001e2000c101924 */
[----:B------:R-:W-:Y:S05]  /*4440*/  BRA `(.L_x_11621) ;  /* 0x00000ba000007947 */ /* 0x000fea0003800000 */
.L_x_11626:
[----:B------:R0:W-:Y:S01]  /*4450*/  STG.E.64 [R16.64], R4 ;  /* 0x0000000410007986 */ /* 0x0001e2000c101b24 */
[----:B------:R-:W-:Y:S05]  /*4460*/  BRA `(.L_x_11621) ;  /* 0x00000b8000007947 */ /* 0x000fea0003800000 */
.L_x_11616:
[----:B01----:R-:W-:-:S13]  /*4470*/  ISETP.GT.AND P0, PT, R0, 0x18, PT ;  /* 0x000000180000780c */ /* 0x003fda0003f04270 */
        /* <DEDUP_REMOVED lines=11> */
.L_x_11630:
[----:B------:R-:W-:-:S05]  /*4530*/  CS2R R6, SRZ ;  /* 0x0000000000067805 */ /* 0x000fca000001ff00 */
[----:B------:R0:W-:Y:S01]  /*4540*/  STG.E.128 [R16.64], R4 ;  /* 0x0000000410007986 */ /* 0x0001e2000c101d24 */
[----:B------:R-:W-:Y:S05]  /*4550*/  BRA `(.L_x_11621) ;  /* 0x00000a9000007947 */ /* 0x000fea0003800000 */
.L_x_11629:
        /* <DEDUP_REMOVED lines=23> */
.L_x_11634:
[----:B------:R-:W-:Y:S05]  /*46d0*/  BSYNC B0 ;  /* 0x0000000000007941 */ /* 0x000fea0003800000 */
.L_x_11633:
[----:B------:R-:W-:-:S05]  /*46e0*/  LOP3.LUT R3, R0, R3, RZ, 0xfc, !PT ;  /* 0x0000000300037212 */ /* 0x000fca00078efcff */
[----:B------:R0:W-:Y:S01]  /*46f0*/  STG.E.U8 [R16.64], R3 ;  /* 0x0000000310007986 */ /* 0x0001e2000c101124 */
[----:B------:R-:W-:Y:S05]  /*4700*/  BRA `(.L_x_11621) ;  /* 0x000008e000007947 */ /* 0x000fea0003800000 */
.L_x_11632:
        /* <DEDUP_REMOVED lines=15> */
.L_x_11636:
[----:B------:R-:W-:Y:S01]  /*4800*/  IMAD.MOV.U32 R0, RZ, RZ, 0x7f ;  /* 0x0000007fff007424 */ /* 0x000fe200078e00ff */
[----:B------:R-:W-:-:S04]  /*4810*/  ISETP.GT.U32.AND P0, PT, R2, 0x7f800000, PT ;  /* 0x7f8000000200780c */ /* 0x000fc80003f04070 */
[----:B------:R-:W-:-:S04]  /*4820*/  SEL R0, R0, 0x7c, P0 ;  /* 0x0000007c00007807 */ /* 0x000fc80000000000 */
.L_x_11637:
[----:B------:R-:W-:Y:S05]  /*4830*/  BSYNC B0 ;  /* 0x0000000000007941 */ /* 0x000fea0003800000 */
.L_x_11635:
[----:B------:R-:W-:-:S04]  /*4840*/  LOP3.LUT R2, R3, 0x80000000, RZ, 0xc0, !PT ;  /* 0x8000000003027812 */ /* 0x000fc800078ec0ff */
[----:B------:R-:W-:-:S04]  /*4850*/  SHF.R.U32.HI R3, RZ, 0x18, R2 ;  /* 0x00000018ff037819 */ /* 0x000fc80000011602 */
[----:B------:R-:W-:-:S05]  /*4860*/  LOP3.LUT R3, R0, R3, RZ, 0xfc, !PT ;  /* 0x0000000300037212 */ /* 0x000fca00078efcff */
[----:B------:R0:W-:Y:S01]  /*4870*/  STG.E.U8 [R16.64], R3 ;  /* 0x0000000310007986 */ /* 0x0001e2000c101124 */
[----:B------:R-:W-:Y:S05]  /*4880*/  BRA `(.L_x_11621) ;  /* 0x0000076000007947 */ /* 0x000fea0003800000 */
.L_x_11631:
[----:B------:R-:W0:Y:S01]  /*4890*/  F2F.F32.F64 R0, R4 ;  /* 0x0000000400007310 */ /* 0x000e220000301000 */
[----:B------:R-:W0:-:S14]  /*48a0*/  DSETP.GEU.AND P0, PT, |R4|, c[0x2][0x0], PT ;  /* 0x008000000400762a */ /* 0x000e1c0003f0e200 */
[----:B0-----:R-:W-:-:S05]  /*48b0*/  @!P0 FMUL R0, R0, 1.175494350822287508e-38 ;  /* 0x0080000000008820 */ /* 0x001fca0000400000 */
[----:B------:R-:W-:-:S05]  /*48c0*/  F2FP.BF16.PACK_AB R0, RZ, R0 ;  /* 0x00000000ff00723e */ /* 0x000fca00000010ff */
[----:B------:R0:W-:Y:S01]  /*48d0*/  STG.E.U16 [R16.64], R0 ;  /* 0x0000000010007986 */ /* 0x0001e2000c101524 */
[----:B------:R-:W-:Y:S05]  /*48e0*/  BRA `(.L_x_11621) ;  /* 0x0000070000007947 */ /* 0x000fea0003800000 */
.L_x_11628:
        /* <DEDUP_REMOVED lines=11> */
.L_x_11640:
        /* <DEDUP_REMOVED lines=19> */
.L_x_11643:
[----:B------:R-:W-:-:S04]  /*4ad0*/  LOP3.LUT R2, R3, 0x80000000, RZ, 0xc0, !PT ;  /* 0x8000000003027812 */ /* 0x000fc800078ec0ff */
[----:B------:R-:W-:-:S04]  /*4ae0*/  SHF.R.U32.HI R3, RZ, 0x18, R2 ;  /* 0x00000018ff037819 */ /* 0x000fc80000011602 */
[----:B------:R-:W-:-:S04]  /*4af0*/  LOP3.LUT R0, R0, R3, RZ, 0xfc, !PT ;  /* 0x0000000300007212 */ /* 0x000fc800078efcff */
[----:B------:R-:W-:Y:S02]  /*4b00*/  PRMT R8, R0, 0x7610, R8 ;  /* 0x0000761000087816 */ /* 0x000fe40000000008 */
.L_x_11642:
[----:B------:R-:W-:Y:S05]  /*4b10*/  BSYNC B0 ;  /* 0x0000000000007941 */ /* 0x000fea0003800000 */
.L_x_11641:
[----:B------:R0:W-:Y:S01]  /*4b20*/  STG.E.U8 [R16.64], R8 ;  /* 0x0000000810007986 */ /* 0x0001e2000c101124 */
[----:B------:R-:W-:Y:S05]  /*4b30*/  BRA `(.L_x_11621) ;  /* 0x000004b000007947 */ /* 0x000fea0003800000 */
.L_x_11639:
        /* <DEDUP_REMOVED lines=19> */
.L_x_11646:
[----:B------:R-:W-:-:S04]  /*4c70*/  LOP3.LUT R2, R3, 0x80000000, RZ, 0xc0, !PT ;  /* 0x8000000003027812 */ /* 0x000fc800078ec0ff */
[----:B------:R-:W-:-:S04]  /*4c80*/  SHF.R.U32.HI R3, RZ, 0x18, R2 ;  /* 0x00000018ff037819 */ /* 0x000fc80000011602 */
[----:B------:R-:W-:-:S04]  /*4c90*/  LOP3.LUT R0, R0, R3, RZ, 0xfc, !PT ;  /* 0x0000000300007212 */ /* 0x000fc800078efcff */
[----:B------:R-:W-:Y:S02]  /*4ca0*/  PRMT R8, R0, 0x7610, R8 ;  /* 0x0000761000087816 */ /* 0x000fe40000000008 */
.L_x_11645:
[----:B------:R-:W-:Y:S05]  /*4cb0*/  BSYNC B0 ;  /* 0x0000000000007941 */ /* 0x000fea0003800000 */
.L_x_11644:
[----:B------:R0:W-:Y:S01]  /*4cc0*/  STG.E.U8 [R16.64], R8 ;  /* 0x0000000810007986 */ /* 0x0001e2000c101124 */
[----:B------:R-:W-:Y:S05]  /*4cd0*/  BRA `(.L_x_11621) ;  /* 0x0000031000007947 */ /* 0x000fea0003800000 */
.L_x_11638:
        /* <DEDUP_REMOVED lines=24> */
.L_x_11620:
        /* <DEDUP_REMOVED lines=20> */
.L_x_11648:
[----:B------:R-:W0:Y:S02]  /*4fa0*/  F2I.U64.F64.TRUNC R4, R4 ;  /* 0x0000000400047311 */ /* 0x000e24000030d800 */
[----:B0-----:R0:W-:Y:S01]  /*4fb0*/  STG.E.64 [R16.64], R4 ;  /* 0x0000000410007986 */ /* 0x0011e2000c101b24 */
[----:B------:R-:W-:Y:S05]  /*4fc0*/  BRA `(.L_x_11621) ;  /* 0x0000002000007947 */ /* 0x000fea0003800000 */
.L_x_11647:
[----:B------:R-:W0:Y:S02]  /*4fd0*/  F2I.U32.F64.TRUNC R5, R4 ;  /* 0x0000000400057311 */ /* 0x000e24000030d000 */
[----:B0-----:R0:W-:Y:S02]  /*4fe0*/  STG.E [R16.64], R5 ;  /* 0x0000000510007986 */ /* 0x0011e4000c101924 */
.L_x_11621:
[----:B------:R-:W-:-:S05]  /*4ff0*/  IMAD R24, R27, 0x200, R24 ;  /* 0x000002001b187824 */ /* 0x000fca00078e0218 */
[----:B------:R-:W-:Y:S02]  /*5000*/  IADD3 R25, R24, 0x80, RZ ;  /* 0x0000008018197810 */ /* 0x000fe40007ffe0ff */
.L_x_11518:
[----:B------:R-:W-:Y:S05]  /*5010*/  BSYNC B6 ;  /* 0x0000000000067941 */ /* 0x000fea0003800000 */
.L_x_11517:
        /* <DEDUP_REMOVED lines=284> */
.L_x_11651:
        /* <DEDUP_REMOVED lines=19> */
.L_x_11655:
[----:B------:R-:W2:Y:S02]  /*6310*/  LDG.E.U8 R2, [R2.64] ;  /* 0x0000002402027981 */ /* 0x000ea4000c1e1100 */
[----:B--2---:R0:W1:Y:S01]  /*6320*/  I2F.F64.U16 R22, R2 ;  /* 0x0000000200167312 */ /* 0x0040620000101800 */
[----:B------:R-:W-:Y:S05]  /*6330*/  BRA `(.L_x_11657) ;  /* 0x00000df000007947 */ /* 0x000fea0003800000 */
.L_x_11654:
        /* <DEDUP_REMOVED lines=9> */
.L_x_11659:
[----:B------:R-:W2:Y:S02]  /*63d0*/  LDG.E R2, [R2.64] ;  /* 0x0000002402027981 */ /* 0x000ea4000c1e1900 */
[----:B--2---:R0:W1:Y:S01]  /*63e0*/  I2F.F64 R22, R2 ;  /* 0x0000000200167312 */ /* 0x0040620000201c00 */
[----:B------:R-:W-:Y:S05]  /*63f0*/  BRA `(.L_x_11657) ;  /* 0x00000d3000007947 */ /* 0x000fea0003800000 */
.L_x_11658:
[----:B------:R-:W2:Y:S02]  /*6400*/  LDG.E.U16 R2, [R2.64] ;  /* 0x0000002402027981 */ /* 0x000ea4000c1e1500 */
[----:B--2---:R0:W1:Y:S01]  /*6410*/  I2F.F64.S16 R22, R2 ;  /* 0x0000000200167312 */ /* 0x0040620000101c00 */
[----:B------:R-:W-:Y:S05]  /*6420*/  BRA `(.L_x_11657) ;  /* 0x00000d0000007947 */ /* 0x000fea0003800000 */
.L_x_11653:
        /* <DEDUP_REMOVED lines=10> */
.L_x_11661:
[----:B------:R-:W2:Y:S02]  /*64d0*/  LDG.E.U16 R0, [R2.64] ;  /* 0x0000002402007981 */ /* 0x000ea4000c1e1500 */
[----:B--2---:R-:W-:-:S05]  /*64e0*/  HADD2.F32 R0, -RZ, R0.H0_H0 ;  /* 0x20000000ff007230 */ /* 0x004fca0000004100 */
[----:B------:R-:W-:-:S04]  /*64f0*/  FMUL.FTZ R0, R0, 1 ;  /* 0x3f80000000007820 */ /* 0x000fc80000410000 */
[----:B------:R0:W1:Y:S01]  /*6500*/  F2F.F64.F32 R22, R0 ;  /* 0x0000000000167310 */ /* 0x0000620000201800 */
[----:B------:R-:W-:Y:S05]  /*6510*/  BRA `(.L_x_11657) ;  /* 0x00000c1000007947 */ /* 0x000fea0003800000 */
.L_x_11660:
        /* <DEDUP_REMOVED lines=10> */
.L_x_11663:
[----:B------:R-:W2:Y:S02]  /*65c0*/  LDG.E.U16 R2, [R2.64] ;  /* 0x0000002402027981 */ /* 0x000ea4000c1e1500 */
[----:B--2---:R-:W-:-:S05]  /*65d0*/  HADD2.F32 R0, -RZ, R2.H0_H0 ;  /* 0x20000002ff007230 */ /* 0x004fca0000004100 */
[----:B------:R-:W-:-:S04]  /*65e0*/  FMUL.FTZ R0, R0, 1 ;  /* 0x3f80000000007820 */ /* 0x000fc80000410000 */
[----:B------:R0:W1:Y:S01]  /*65f0*/  F2F.F64.F32 R22, R0 ;  /* 0x0000000000167310 */ /* 0x0000620000201800 */
[----:B------:R-:W-:Y:S05]  /*6600*/  BRA `(.L_x_11657) ;  /* 0x00000b2000007947 */ /* 0x000fea0003800000 */
.L_x_11662:
[----:B------:R0:W5:Y:S01]  /*6610*/  LDG.E.64 R22, [R2.64] ;  /* 0x0000002402167981 */ /* 0x000162000c1e1b00 */
[----:B------:R-:W-:Y:S05]  /*6620*/  BRA `(.L_x_11657) ;  /* 0x00000b0000007947 */ /* 0x000fea0003800000 */
.L_x_11652:
        /* <DEDUP_REMOVED lines=13> */
.L_x_11666:
[----:B------:R0:W5:Y:S01]  /*6700*/  LDG.E.64 R22, [R2.64] ;  /* 0x0000002402167981 */ /* 0x000162000c1e1b00 */
[----:B------:R-:W-:Y:S05]  /*6710*/  BRA `(.L_x_11657) ;  /* 0x00000a1000007947 */ /* 0x000fea0003800000 */
.L_x_11665:
        /* <DEDUP_REMOVED lines=28> */
.L_x_11668:
        /* <DEDUP_REMOVED lines=15> */
.L_x_11667:
[----:B------:R-:W2:Y:S02]  /*69d0*/  LDG.E.U16 R0, [R2.64] ;  /* 0x0000002402007981 */ /* 0x000ea4000c1e1500 */
[----:B--2---:R-:W-:-:S05]  /*69e0*/  PRMT R0, RZ, 0x5410, R0 ;  /* 0x00005410ff007816 */ /* 0x004fca0000000000 */
[----:B------:R-:W-:-:S04]  /*69f0*/  FMUL.FTZ R0, R0, 1 ;  /* 0x3f80000000007820 */ /* 0x000fc80000410000 */
[----:B------:R0:W1:Y:S01]  /*6a00*/  F2F.F64.F32 R22, R0 ;  /* 0x0000000000167310 */ /* 0x0000620000201800 */
[----:B------:R-:W-:Y:S05]  /*6a10*/  BRA `(.L_x_11657) ;  /* 0x0000071000007947 */ /* 0x000fea0003800000 */
.L_x_11664:
        /* <DEDUP_REMOVED lines=11> */
.L_x_11671:
        /* <DEDUP_REMOVED lines=21> */
.L_x_11675:
[----:B------:R-:W-:Y:S05]  /*6c20*/  BSYNC B1 ;  /* 0x0000000000017941 */ /* 0x000fea0003800000 */
.L_x_11674:
[----:B------:R-:W-:Y:S01]  /*6c30*/  LEA R3, R0, 0x3b800000, 0x17 ;  /* 0x3b80000000037811 */ /* 0x000fe200078eb8ff */
[----:B------:R-:W-:-:S05]  /*6c40*/  IMAD.SHL.U32 R0, R2, 0x100000, RZ ;  /* 0x0010000002007824 */ /* 0x000fca00078e00ff */
[----:B------:R-:W-:Y:S02]  /*6c50*/  LOP3.LUT R0, R3, R0, R4, 0xfe, !PT ;  /* 0x0000000003007212 */ /* 0x000fe400078efe04 */
.L_x_11673:
[----:B------:R-:W-:Y:S05]  /*6c60*/  BSYNC B0 ;  /* 0x0000000000007941 */ /* 0x000fea0003800000 */
.L_x_11672:
[----:B------:R-:W-:-:S04]  /*6c70*/  FMUL.FTZ R0, R0, 1 ;  /* 0x3f80000000007820 */ /* 0x000fc80000410000 */
[----:B------:R0:W1:Y:S01]  /*6c80*/  F2F.F64.F32 R22, R0 ;  /* 0x0000000000167310 */ /* 0x0000620000201800 */
[----:B------:R-:W-:Y:S05]  /*6c90*/  BRA `(.L_x_11657) ;  /* 0x0000049000007947 */ /* 0x000fea0003800000 */
.L_x_11670:
        /* <DEDUP_REMOVED lines=21> */
.L_x_11679:
[----:B------:R-:W-:Y:S05]  /*6df0*/  BSYNC B1 ;  /* 0x0000000000017941 */ /* 0x000fea0003800000 */
.L_x_11678:
[----:B------:R-:W-:Y:S01]  /*6e00*/  LEA R3, R0, 0x37800000, 0x17 ;  /* 0x3780000000037811 */ /* 0x000fe200078eb8ff */
[----:B------:R-:W-:-:S05]  /*6e10*/  IMAD.SHL.U32 R0, R2, 0x200000, RZ ;  /* 0x0020000002007824 */ /* 0x000fca00078e00ff */
[----:B------:R-:W-:Y:S02]  /*6e20*/  LOP3.LUT R0, R3, R0, R4, 0xfe, !PT ;  /* 0x0000000003007212 */ /* 0x000fe400078efe04 */
.L_x_11677:
[----:B------:R-:W-:Y:S05]  /*6e30*/  BSYNC B0 ;  /* 0x0000000000007941 */ /* 0x000fea0003800000 */
.L_x_11676:
[----:B------:R-:W-:-:S04]  /*6e40*/  FMUL.FTZ R0, R0, 1 ;  /* 0x3f80000000007820 */ /* 0x000fc80000410000 */
[----:B------:R0:W1:Y:S01]  /*6e50*/  F2F.F64.F32 R22, R0 ;  /* 0x0000000000167310 */ /* 0x0000620000201800 */
[----:B------:R-:W-:Y:S05]  /*6e60*/  BRA `(.L_x_11657) ;  /* 0x000002c000007947 */ /* 0x000fea0003800000 */
.L_x_11669:
        /* <DEDUP_REMOVED lines=14> */
.L_x_11683:
[----:B------:R-:W-:Y:S05]  /*6f50*/  BSYNC B0 ;  /* 0x0000000000007941 */ /* 0x000fea0003800000 */
.L_x_11682:
[----:B------:R-:W-:-:S04]  /*6f60*/  FMUL.FTZ R0, R0, 1 ;  /* 0x3f80000000007820 */ /* 0x000fc80000410000 */
[----:B------:R0:W1:Y:S01]  /*6f70*/  F2F.F64.F32 R22, R0 ;  /* 0x0000000000167310 */ /* 0x0000620000201800 */
[----:B------:R-:W-:Y:S05]  /*6f80*/  BRA `(.L_x_11657) ;  /* 0x000001a000007947 */ /* 0x000fea0003800000 */
.L_x_11656:
        /* <DEDUP_REMOVED lines=21> */
.L_x_11681:
[----:B------:R-:W2:Y:S02]  /*70e0*/  LDG.E.64 R22, [R2.64] ;  /* 0x0000002402167981 */ /* 0x000ea4000c1e1b00 */
[----:B--2---:R-:W0:Y:S01]  /*70f0*/  I2F.F64.U64 R22, R22 ;  /* 0x0000001600167312 */ /* 0x004e220000301800 */
[----:B------:R-:W-:Y:S05]  /*7100*/  BRA `(.L_x_11657) ;  /* 0x0000002000007947 */ /* 0x000fea0003800000 */
.L_x_11680:
[----:B------:R-:W2:Y:S02]  /*7110*/  LDG.E R2, [R2.64] ;  /* 0x0000002402027981 */ /* 0x000ea4000c1e1900 */
[----:B--2---:R0:W1:Y:S02]  /*7120*/  I2F.F64.U32 R22, R2 ;  /* 0x0000000200167312 */ /* 0x0040640000201800 */
.L_x_11657:
        /* <DEDUP_REMOVED lines=17> */
.L_x_11687:
[----:B------:R-:W2:Y:S02]  /*7240*/  LDG.E.U8 R2, [R2.64] ;  /* 0x0000002402027981 */ /* 0x000ea4000c1e1100 */
[----:B--2---:R0:W2:Y:S01]  /*7250*/  I2F.F64.U16 R18, R2 ;  /* 0x0000000200127312 */ /* 0x0040a20000101800 */
[----:B------:R-:W-:Y:S05]  /*7260*/  BRA `(.L_x_11689) ;  /* 0x00000df000007947 */ /* 0x000fea0003800000 */
.L_x_11686:
        /* <DEDUP_REMOVED lines=9> */
.L_x_11691:
[----:B------:R-:W2:Y:S02]  /*7300*/  LDG.E R2, [R2.64] ;  /* 0x0000002402027981 */ /* 0x000ea4000c1e1900 */
[----:B--2---:R0:W2:Y:S01]  /*7310*/  I2F.F64 R18, R2 ;  /* 0x0000000200127312 */ /* 0x0040a20000201c00 */
[----:B------:R-:W-:Y:S05]  /*7320*/  BRA `(.L_x_11689) ;  /* 0x00000d3000007947 */ /* 0x000fea0003800000 */
.L_x_11690:
[----:B------:R-:W2:Y:S02]  /*7330*/  LDG.E.U16 R2, [R2.64] ;  /* 0x0000002402027981 */ /* 0x000ea4000c1e1500 */
[----:B--2---:R0:W2:Y:S01]  /*7340*/  I2F.F64.S16 R18, R2 ;  /* 0x0000000200127312 */ /* 0x0040a20000101c00 */
[----:B------:R-:W-:Y:S05]  /*7350*/  BRA `(.L_x_11689) ;  /* 0x00000d0000007947 */ /* 0x000fea0003800000 */
.L_x_11685:
        /* <DEDUP_REMOVED lines=10> */
.L_x_11693:
[----:B------:R-:W2:Y:S02]  /*7400*/  LDG.E.U16 R0, [R2.64] ;  /* 0x0000002402007981 */ /* 0x000ea4000c1e1500 */
[----:B--2---:R-:W-:-:S05]  /*7410*/  HADD2.F32 R0, -RZ, R0.H0_H0 ;  /* 0x20000000ff007230 */ /* 0x004fca0000004100 */
[----:B------:R-:W-:-:S04]  /*7420*/  FMUL.FTZ R0, R0, 1 ;  /* 0x3f80000000007820 */ /* 0x000fc80000410000 */
[----:B------:R0:W2:Y:S01]  /*7430*/  F2F.F64.F32 R18, R0 ;  /* 0x0000000000127310 */ /* 0x0000a20000201800 */
[----:B------:R-:W-:Y:S05]  /*7440*/  BRA `(.L_x_11689) ;  /* 0x00000c1000007947 */ /* 0x000fea0003800000 */
.L_x_11692:
        /* <DEDUP_REMOVED lines=10> */
.L_x_11695:
[----:B------:R-:W2:Y:S02]  /*74f0*/  LDG.E.U16 R2, [R2.64] ;  /* 0x0000002402027981 */ /* 0x000ea4000c1e1500 */
[----:B--2---:R-:W-:-:S05]  /*7500*/  HADD2.F32 R0, -RZ, R2.H0_H0 ;  /* 0x20000002ff007230 */ /* 0x004fca0000004100 */
[----:B------:R-:W-:-:S04]  /*7510*/  FMUL.FTZ R0, R0, 1 ;  /* 0x3f80000000007820 */ /* 0x000fc80000410000 */
[----:B------:R0:W2:Y:S01]  /*7520*/  F2F.F64.F32 R18, R0 ;  /* 0x0000000000127310 */ /* 0x0000a20000201800 */
[----:B------:R-:W-:Y:S05]  /*7530*/  BRA `(.L_x_11689) ;  /* 0x00000b2000007947 */ /* 0x000fea0003800000 */
.L_x_11694:
[----:B------:R0:W5:Y:S01]  /*7540*/  LDG.E.64 R18, [R2.64] ;  /* 0x0000002402127981 */ /* 0x000162000c1e1b00 */
[----:B------:R-:W-:Y:S05]  /*7550*/  BRA `(.L_x_11689) ;  /* 0x00000b0000007947 */ /* 0x000fea0003800000 */
.L_x_11684:
        /* <DEDUP_REMOVED lines=13> */
.L_x_11698:
[----:B------:R0:W5:Y:S01]  /*7630*/  LDG.E.64 R18, [R2.64] ;  /* 0x0000002402127981 */ /* 0x000162000c1e1b00 */
[----:B------:R-:W-:Y:S05]  /*7640*/  BRA `(.L_x_11689) ;  /* 0x00000a1000007947 */ /* 0x000fea0003800000 */
.L_x_11697:
        /* <DEDUP_REMOVED lines=28> */
.L_x_11700:
        /* <DEDUP_REMOVED lines=15> */
.L_x_11699:
[----:B------:R-:W2:Y:S02]  /*7900*/  LDG.E.U16 R0, [R2.64] ;  /* 0x0000002402007981 */ /* 0x000ea4000c1e1500 */
[----:B--2---:R-:W-:-:S05]  /*7910*/  PRMT R0, RZ, 0x5410, R0 ;  /* 0x00005410ff007816 */ /* 0x004fca0000000000 */
[----:B------:R-:W-:-:S04]  /*7920*/  FMUL.FTZ R0, R0, 1 ;  /* 0x3f80000000007820 */ /* 0x000fc80000410000 */
[----:B------:R0:W2:Y:S01]  /*7930*/  F2F.F64.F32 R18, R0 ;  /* 0x0000000000127310 */ /* 0x0000a20000201800 */
[----:B------:R-:W-:Y:S05]  /*7940*/  BRA `(.L_x_11689) ;  /* 0x0000071000007947 */ /* 0x000fea0003800000 */
.L_x_11696:
        /* <DEDUP_REMOVED lines=11> */
.L_x_11703:
        /* <DEDUP_REMOVED lines=21> */
.L_x_11707:
[----:B------:R-:W-:Y:S05]  /*7b50*/  BSYNC B1 ;  /* 0x0000000000017941 */ /* 0x000fea0003800000 */
.L_x_11706:
[----:B------:R-:W-:Y:S01]  /*7b60*/  LEA R3, R0, 0x3b800000, 0x17 ;  /* 0x3b80000000037811 */ /* 0x000fe200078eb8ff */
[----:B------:R-:W-:-:S05]  /*7b70*/  IMAD.SHL.U32 R0, R2, 0x100000, RZ ;  /* 0x0010000002007824 */ /* 0x000fca00078e00ff */
[----:B------:R-:W-:Y:S02]  /*7b80*/  LOP3.LUT R0, R3, R0, R4, 0xfe, !PT ;  /* 0x0000000003007212 */ /* 0x000fe400078efe04 */
.L_x_11705:
[----:B------:R-:W-:Y:S05]  /*7b90*/  BSYNC B0 ;  /* 0x0000000000007941 */ /* 0x000fea0003800000 */
.L_x_11704:
[----:B------:R-:W-:-:S04]  /*7ba0*/  FMUL.FTZ R0, R0, 1 ;  /* 0x3f80000000007820 */ /* 0x000fc80000410000 */
[----:B------:R0:W2:Y:S01]  /*7bb0*/  F2F.F64.F32 R18, R0 ;  /* 0x0000000000127310 */ /* 0x0000a20000201800 */
[----:B------:R-:W-:Y:S05]  /*7bc0*/  BRA `(.L_x_11689) ;  /* 0x0000049000007947 */ /* 0x000fea0003800000 */
.L_x_11702:
        /* <DEDUP_REMOVED lines=21> */
.L_x_11711:
[----:B------:R-:W-:Y:S05]  /*7d20*/  BSYNC B1 ;  /* 0x0000000000017941 */ /* 0x000fea0003800000 */
.L_x_11710:
[----:B------:R-:W-:Y:S01]  /*7d30*/  LEA R3, R0, 0x37800000, 0x17 ;  /* 0x3780000000037811 */ /* 0x000fe200078eb8ff */
[----:B------:R-:W-:-:S05]  /*7d40*/  IMAD.SHL.U32 R0, R2, 0x200000, RZ ;  /* 0x0020000002007824 */ /* 0x000fca00078e00ff */
[----:B------:R-:W-:Y:S02]  /*7d50*/  LOP3.LUT R0, R3, R0, R4, 0xfe, !PT ;  /* 0x0000000003007212 */ /* 0x000fe400078efe04 */
.L_x_11709:
[----:B------:R-:W-:Y:S05]  /*7d60*/  BSYNC B0 ;  /* 0x0000000000007941 */ /* 0x000fea0003800000 */
.L_x_11708:
[----:B------:R-:W-:-:S04]  /*7d70*/  FMUL.FTZ R0, R0, 1 ;  /* 0x3f80000000007820 */ /* 0x000fc80000410000 */
[----:B------:R0:W2:Y:S01]  /*7d80*/  F2F.F64.F32 R18, R0 ;  /* 0x0000000000127310 */ /* 0x0000a20000201800 */
[----:B------:R-:W-:Y:S05]  /*7d90*/  BRA `(.L_x_11689) ;  /* 0x000002c000007947 */ /* 0x000fea0003800000 */
.L_x_11701:
        /* <DEDUP_REMOVED lines=14> */
.L_x_11715:
[----:B------:R-:W-:Y:S05]  /*7e80*/  BSYNC B0 ;  /* 0x0000000000007941 */ /* 0x000fea0003800000 */
.L_x_11714:
[----:B------:R-:W-:-:S04]  /*7e90*/  FMUL.FTZ R0, R0, 1 ;  /* 0x3f80000000007820 */ /* 0x000fc80000410000 */
[----:B------:R0:W2:Y:S01]  /*7ea0*/  F2F.F64.F32 R18, R0 ;  /* 0x0000000000127310 */ /* 0x0000a20000201800 */
[----:B------:R-:W-:Y:S05]  /*7eb0*/  BRA `(.L_x_11689) ;  /* 0x000001a000007947 */ /* 0x000fea0003800000 */
.L_x_11688:
        /* <DEDUP_REMOVED lines=21> */
.L_x_11713:
[----:B------:R-:W2:Y:S02]  /*8010*/  LDG.E.64 R18, [R2.64] ;  /* 0x0000002402127981 */ /* 0x000ea4000c1e1b00 */
[----:B--2---:R-:W0:Y:S01]  /*8020*/  I2F.F64.U64 R18, R18 ;  /* 0x0000001200127312 */ /* 0x004e220000301800 */
[----:B------:R-:W-:Y:S05]  /*8030*/  BRA `(.L_x_11689) ;  /* 0x0000002000007947 */ /* 0x000fea0003800000 */
.L_x_11712:
[----:B------:R-:W2:Y:S02]  /*8040*/  LDG.E R2, [R2.64] ;  /* 0x0000002402027981 */ /* 0x000ea4000c1e1900 */
[----:B--2---:R0:W2:Y:S02]  /*8050*/  I2F.F64.U32 R18, R2 ;  /* 0x0000000200127312 */ /* 0x0040a40000201800 */
.L_x_11689:
        /* <DEDUP_REMOVED lines=17> */
.L_x_11719:
[----:B------:R-:W3:Y:S02]  /*8170*/  LDG.E.U8 R2, [R4.64] ;  /* 0x0000002404027981 */ /* 0x000ee4000c1e1100 */
[----:B---3--:R-:W0:Y:S01]  /*8180*/  I2F.F64.U16 R2, R2 ;  /* 0x0000000200027312 */ /* 0x008e220000101800 */
[----:B------:R-:W-:Y:S05]  /*8190*/  BRA `(.L_x_11721) ;  /* 0x00000df000007947 */ /* 0x000fea0003800000 */
.L_x_11718:
        /* <DEDUP_REMOVED lines=9> */
.L_x_11723:
[----:B------:R-:W3:Y:S02]  /*8230*/  LDG.E R2, [R4.64] ;  /* 0x0000002404027981 */ /* 0x000ee4000c1e1900 */
[----:B---3--:R-:W0:Y:S01]  /*8240*/  I2F.F64 R2, R2 ;  /* 0x0000000200027312 */ /* 0x008e220000201c00 */
[----:B------:R-:W-:Y:S05]  /*8250*/  BRA `(.L_x_11721) ;  /* 0x00000d3000007947 */ /* 0x000fea0003800000 */
.L_x_11722:
[----:B------:R-:W3:Y:S02]  /*8260*/  LDG.E.U16 R2, [R4.64] ;  /* 0x0000002404027981 */ /* 0x000ee4000c1e1500 */
[----:B---3--:R-:W0:Y:S01]  /*8270*/  I2F.F64.S16 R2, R2 ;  /* 0x0000000200027312 */ /* 0x008e220000101c00 */
[----:B------:R-:W-:Y:S05]  /*8280*/  BRA `(.L_x_11721) ;  /* 0x00000d0000007947 */ /* 0x000fea0003800000 */
.L_x_11717:
        /* <DEDUP_REMOVED lines=10> */
.L_x_11725:
[----:B------:R-:W3:Y:S02]  /*8330*/  LDG.E.U16 R0, [R4.64] ;  /* 0x0000002404007981 */ /* 0x000ee4000c1e1500 */
[----:B---3--:R-:W-:-:S05]  /*8340*/  HADD2.F32 R0, -RZ, R0.H0_H0 ;  /* 0x20000000ff007230 */ /* 0x008fca0000004100 */
[----:B------:R-:W-:-:S04]  /*8350*/  FMUL.FTZ R0, R0, 1 ;  /* 0x3f80000000007820 */ /* 0x000fc80000410000 */
[----:B------:R0:W3:Y:S01]  /*8360*/  F2F.F64.F32 R2, R0 ;  /* 0x0000000000027310 */ /* 0x0000e20000201800 */
[----:B------:R-:W-:Y:S05]  /*8370*/  BRA `(.L_x_11721) ;  /* 0x00000c1000007947 */ /* 0x000fea0003800000 */
.L_x_11724:
        /* <DEDUP_REMOVED lines=10> */
.L_x_11727:
[----:B------:R-:W3:Y:S02]  /*8420*/  LDG.E.U16 R4, [R4.64] ;  /* 0x0000002404047981 */ /* 0x000ee4000c1e1500 */
[----:B---3--:R-:W-:-:S05]  /*8430*/  HADD2.F32 R0, -RZ, R4.H0_H0 ;  /* 0x20000004ff007230 */ /* 0x008fca0000004100 */
[----:B------:R-:W-:-:S04]  /*8440*/  FMUL.FTZ R0, R0, 1 ;  /* 0x3f80000000007820 */ /* 0x000fc80000410000 */
[----:B------:R0:W3:Y:S01]  /*8450*/  F2F.F64.F32 R2, R0 ;  /* 0x0000000000027310 */ /* 0x0000e20000201800 */
[----:B------:R-:W-:Y:S05]  /*8460*/  BRA `(.L_x_11721) ;  /* 0x00000b2000007947 */ /* 0x000fea0003800000 */
.L_x_11726:
[----:B------:R0:W5:Y:S01]  /*8470*/  LDG.E.64 R2, [R4.64] ;  /* 0x0000002404027981 */ /* 0x000162000c1e1b00 */
[----:B------:R-:W-:Y:S05]  /*8480*/  BRA `(.L_x_11721) ;  /* 0x00000b0000007947 */ /* 0x000fea0003800000 */
.L_x_11716:
        /* <DEDUP_REMOVED lines=13> */
.L_x_11730:
[----:B------:R0:W5:Y:S01]  /*8560*/  LDG.E.64 R2, [R4.64] ;  /* 0x0000002404027981 */ /* 0x000162000c1e1b00 */
[----:B------:R-:W-:Y:S05]  /*8570*/  BRA `(.L_x_11721) ;  /* 0x00000a1000007947 */ /* 0x000fea0003800000 */
.L_x_11729:
        /* <DEDUP_REMOVED lines=28> */
.L_x_11732:
        /* <DEDUP_REMOVED lines=15> */
.L_x_11731:
[----:B------:R-:W3:Y:S02]  /*8830*/  LDG.E.U16 R0, [R4.64] ;  /* 0x0000002404007981 */ /* 0x000ee4000c1e1500 */
[----:B---3--:R-:W-:-:S05]  /*8840*/  PRMT R0, RZ, 0x5410, R0 ;  /* 0x00005410ff007816 */ /* 0x008fca0000000000 */
[----:B------:R-:W-:-:S04]  /*8850*/  FMUL.FTZ R0, R0, 1 ;  /* 0x3f80000000007820 */ /* 0x000fc80000410000 */
[----:B------:R0:W3:Y:S01]  /*8860*/  F2F.F64.F32 R2, R0 ;  /* 0x0000000000027310 */ /* 0x0000e20000201800 */
[----:B------:R-:W-:Y:S05]  /*8870*/  BRA `(.L_x_11721) ;  /* 0x0000071000007947 */ /* 0x000fea0003800000 */
.L_x_11728:
        /* <DEDUP_REMOVED lines=11> */
.L_x_11735:
        /* <DEDUP_REMOVED lines=21> */
.L_x_11739:
[----:B------:R-:W-:Y:S05]  /*8a80*/  BSYNC B1 ;  /* 0x0000000000017941 */ /* 0x000fea0003800000 */
.L_x_11738:
[----:B------:R-:W-:Y:S01]  /*8a90*/  LEA R3, R0, 0x3b800000, 0x17 ;  /* 0x3b80000000037811 */ /* 0x000fe200078eb8ff */
[----:B------:R-:W-:-:S05]  /*8aa0*/  IMAD.SHL.U32 R0, R2, 0x100000, RZ ;  /* 0x0010000002007824 */ /* 0x000fca00078e00ff */
[----:B------:R-:W-:Y:S02]  /*8ab0*/  LOP3.LUT R0, R3, R0, R4, 0xfe, !PT ;  /* 0x0000000003007212 */ /* 0x000fe400078efe04 */
.L_x_11737:
[----:B------:R-:W-:Y:S05]  /*8ac0*/  BSYNC B0 ;  /* 0x0000000000007941 */ /* 0x000fea0003800000 */
.L_x_11736:
[----:B------:R-:W-:-:S04]  /*8ad0*/  FMUL.FTZ R0, R0, 1 ;  /* 0x3f80000000007820 */ /* 0x000fc80000410000 */
[----:B------:R0:W3:Y:S01]  /*8ae0*/  F2F.F64.F32 R2, R0 ;  /* 0x0000000000027310 */ /* 0x0000e20000201800 */
[----:B------:R-:W-:Y:S05]  /*8af0*/  BRA `(.L_x_11721) ;  /* 0x0000049000007947 */ /* 0x000fea0003800000 */
.L_x_11734:
        /* <DEDUP_REMOVED lines=21> */
.L_x_11743:
[----:B------:R-:W-:Y:S05]  /*8c50*/  BSYNC B1 ;  /* 0x0000000000017941 */ /* 0x000fea0003800000 */
.L_x_11742:
[----:B------:R-:W-:Y:S01]  /*8c60*/  LEA R3, R0, 0x37800000, 0x17 ;  /* 0x3780000000037811 */ /* 0x000fe200078eb8ff */
[----:B------:R-:W-:-:S05]  /*8c70*/  IMAD.SHL.U32 R0, R2, 0x200000, RZ ;  /* 0x0020000002007824 */ /* 0x000fca00078e00ff */
[----:B------:R-:W-:Y:S02]  /*8c80*/  LOP3.LUT R0, R3, R0, R4, 0xfe, !PT ;  /* 0x0000000003007212 */ /* 0x000fe400078efe04 */
.L_x_11741:
[----:B------:R-:W-:Y:S05]  /*8c90*/  BSYNC B0 ;  /* 0x0000000000007941 */ /* 0x000fea0003800000 */
.L_x_11740:
[----:B------:R-:W-:-:S04]  /*8ca0*/  FMUL.FTZ R0, R0, 1 ;  /* 0x3f80000000007820 */ /* 0x000fc80000410000 */
[----:B------:R0:W3:Y:S01]  /*8cb0*/  F2F.F64.F32 R2, R0 ;  /* 0x0000000000027310 */ /* 0x0000e20000201800 */
[----:B------:R-:W-:Y:S05]  /*8cc0*/  BRA `(.L_x_11721) ;  /* 0x000002c000007947 */ /* 0x000fea0003800000 */
.L_x_11733:
        /* <DEDUP_REMOVED lines=14> */
.L_x_11747:
[----:B------:R-:W-:Y:S05]  /*8db0*/  BSYNC B0 ;  /* 0x0000000000007941 */ /* 0x000fea0003800000 */
.L_x_11746:
[----:B------:R-:W-:-:S04]  /*8dc0*/  FMUL.FTZ R0, R0, 1 ;  /* 0x3f80000000007820 */ /* 0x000fc80000410000 */
[----:B------:R0:W3:Y:S01]  /*8dd0*/  F2F.F64.F32 R2, R0 ;  /* 0x0000000000027310 */ /* 0x0000e20000201800 */
[----:B------:R-:W-:Y:S05]  /*8de0*/  BRA `(.L_x_11721) ;  /* 0x000001a000007947 */ /* 0x000fea0003800000 */
.L_x_11720:
        /* <DEDUP_REMOVED lines=21> */
.L_x_11745:
[----:B------:R-:W3:Y:S02]  /*8f40*/  LDG.E.64 R2, [R4.64] ;  /* 0x0000002404027981 */ /* 0x000ee4000c1e1b00 */
[----:B---3--:R-:W0:Y:S01]  /*8f50*/  I2F.F64.U64 R2, R2 ;  /* 0x0000000200027312 */ /* 0x008e220000301800 */
[----:B------:R-:W-:Y:S05]  /*8f60*/  BRA `(.L_x_11721) ;  /* 0x0000002000007947 */ /* 0x000fea0003800000 */
.L_x_11744:
[----:B------:R-:W3:Y:S02]  /*8f70*/  LDG.E R2, [R4.64] ;  /* 0x0000002404027981 */ /* 0x000ee4000c1e1900 */
[----:B---3--:R-:W0:Y:S02]  /*8f80*/  I2F.F64.U32 R2, R2 ;  /* 0x0000000200027312 */ /* 0x008e240000201800 */
.L_x_11721:
        /* <DEDUP_REMOVED lines=17> */
.L_x_11751:
[----:B------:R-:W0:Y:S02]  /*90a0*/  F2I.S64.F64.TRUNC R4, R4 ;  /* 0x0000000400047311 */ /* 0x000e24000030d900 */
[----:B0-----:R-:W-:-:S05]  /*90b0*/  IMAD.MOV.U32 R3, RZ, RZ, R4 ;  /* 0x000000ffff037224 */ /* 0x001fca00078e0004 */
[----:B------:R0:W-:Y:S01]  /*90c0*/  STG.E.U8 [R16.64], R3 ;  /* 0x0000000310007986 */ /* 0x0001e2000c101124 */
[----:B------:R-:W-:Y:S05]  /*90d0*/  BRA `(.L_x_11753) ;  /* 0x00000ed000007947 */ /* 0x000fea0003800000 */
.L_x_11750:
        /* <DEDUP_REMOVED lines=9> */
.L_x_11755:
[----:B------:R-:W0:Y:S02]  /*9170*/  F2I.F64.TRUNC R5, R4 ;  /* 0x0000000400057311 */ /* 0x000e24000030d100 */
[----:B0-----:R0:W-:Y:S01]  /*9180*/  STG.E [R16.64], R5 ;  /* 0x0000000510007986 */ /* 0x0011e2000c101924 */
[----:B------:R-:W-:Y:S05]  /*9190*/  BRA `(.L_x_11753) ;  /* 0x00000e1000007947 */ /* 0x000fea0003800000 */
.L_x_11754:
[----:B------:R-:W0:Y:S02]  /*91a0*/  F2I.F64.TRUNC R5, R4 ;  /* 0x0000000400057311 */ /* 0x000e24000030d100 */
[----:B0-----:R0:W-:Y:S01]  /*91b0*/  STG.E.U16 [R16.64], R5 ;  /* 0x0000000510007986 */ /* 0x0011e2000c101524 */
[----:B------:R-:W-:Y:S05]  /*91c0*/  BRA `(.L_x_11753) ;  /* 0x00000de000007947 */ /* 0x000fea0003800000 */
.L_x_11749:
        /* <DEDUP_REMOVED lines=11> */
.L_x_11757:
[----:B------:R-:W0:Y:S01]  /*9280*/  F2F.F32.F64 R0, R4 ;  /* 0x0000000400007310 */ /* 0x000e220000301000 */
[----:B------:R-:W0:-:S14]  /*9290*/  DSETP.GEU.AND P0, PT, |R4|, c[0x2][0x0], PT ;  /* 0x008000000400762a */ /* 0x000e1c0003f0e200 */
[----:B0-----:R-:W-:-:S05]  /*92a0*/  @!P0 FMUL R0, R0, 1.175494350822287508e-38 ;  /* 0x0080000000008820 */ /* 0x001fca0000400000 */
[----:B------:R-:W-:-:S05]  /*92b0*/  F2FP.PACK_AB R0, RZ, R0 ;  /* 0x00000000ff00723e */ /* 0x000fca00000000ff */
[----:B------:R0:W-:Y:S01]  /*92c0*/  STG.E.U16 [R16.64], R0 ;  /* 0x0000000010007986 */ /* 0x0001e2000c101524 */
[----:B------:R-:W-:Y:S05]  /*92d0*/  BRA `(.L_x_11753) ;  /* 0x00000cd000007947 */ /* 0x000fea0003800000 */
.L_x_11756:
        /* <DEDUP_REMOVED lines=12> */
.L_x_11759:
[----:B------:R-:W0:Y:S01]  /*93a0*/  F2F.F32.F64 R0, R4 ;  /* 0x0000000400007310 */ /* 0x000e220000301000 */
[----:B------:R-:W0:-:S14]  /*93b0*/  DSETP.GEU.AND P0, PT, |R4|, c[0x2][0x0], PT ;  /* 0x008000000400762a */ /* 0x000e1c0003f0e200 */
[----:B0-----:R-:W-:-:S05]  /*93c0*/  @!P0 FMUL R0, R0, 1.175494350822287508e-38 ;  /* 0x0080000000008820 */ /* 0x001fca0000400000 */
[----:B------:R-:W-:-:S04]  /*93d0*/  F2FP.PACK_AB R3, RZ, R0 ;  /* 0x00000000ff03723e */ /* 0x000fc800000000ff */
[----:B------:R-:W-:-:S05]  /*93e0*/  PRMT R3, R3, 0x5410, RZ ;  /* 0x0000541003037816 */ /* 0x000fca00000000ff */
[----:B------:R0:W-:Y:S01]  /*93f0*/  STG.E [R16.64], R3 ;  /* 0x0000000310007986 */ /* 0x0001e2000c101924 */
[----:B------:R-:W-:Y:S05]  /*9400*/  BRA `(.L_x_11753) ;  /* 0x00000ba000007947 */ /* 0x000fea0003800000 */
.L_x_11758:
[----:B------:R0:W-:Y:S01]  /*9410*/  STG.E.64 [R16.64], R4 ;  /* 0x0000000410007986 */ /* 0x0001e2000c101b24 */
[----:B------:R-:W-:Y:S05]  /*9420*/  BRA `(.L_x_11753) ;  /* 0x00000b8000007947 */ /* 0x000fea0003800000 */
.L_x_11748:
        /* <DEDUP_REMOVED lines=12> */
.L_x_11762:
[----:B------:R-:W-:-:S05]  /*94f0*/  CS2R R6, SRZ ;  /* 0x0000000000067805 */ /* 0x000fca000001ff00 */
[----:B------:R0:W-:Y:S01]  /*9500*/  STG.E.128 [R16.64], R4 ;  /* 0x0000000410007986 */ /* 0x0001e2000c101d24 */
[----:B------:R-:W-:Y:S05]  /*9510*/  BRA `(.L_x_11753) ;  /* 0x00000a9000007947 */ /* 0x000fea0003800000 */
.L_x_11761:
        /* <DEDUP_REMOVED lines=23> */
.L_x_11766:
[----:B------:R-:W-:Y:S05]  /*9690*/  BSYNC B0 ;  /* 0x0000000000007941 */ /* 0x000fea0003800000 */
.L_x_11765:
[----:B------:R-:W-:-:S05]  /*96a0*/  LOP3.LUT R3, R0, R3, RZ, 0xfc, !PT ;  /* 0x0000000300037212 */ /* 0x000fca00078efcff */
[----:B------:R0:W-:Y:S01]  /*96b0*/  STG.E.U8 [R16.64], R3 ;  /* 0x0000000310007986 */ /* 0x0001e2000c101124 */
[----:B------:R-:W-:Y:S05]  /*96c0*/  BRA `(.L_x_11753) ;  /* 0x000008e000007947 */ /* 0x000fea0003800000 */
.L_x_11764:
        /* <DEDUP_REMOVED lines=15> */
.L_x_11768:
[----:B------:R-:W-:Y:S01]  /*97c0*/  IMAD.MOV.U32 R0, RZ, RZ, 0x7f ;  /* 0x0000007fff007424 */ /* 0x000fe200078e00ff */
[----:B------:R-:W-:-:S04]  /*97d0*/  ISETP.GT.U32.AND P0, PT, R2, 0x7f800000, PT ;  /* 0x7f8000000200780c */ /* 0x000fc80003f04070 */
[----:B------:R-:W-:-:S04]  /*97e0*/  SEL R0, R0, 0x7c, P0 ;  /* 0x0000007c00007807 */ /* 0x000fc80000000000 */
.L_x_11769:
[----:B------:R-:W-:Y:S05]  /*97f0*/  BSYNC B0 ;  /* 0x0000000000007941 */ /* 0x000fea0003800000 */
.L_x_11767:
[----:B------:R-:W-:-:S04]  /*9800*/  LOP3.LUT R2, R3, 0x80000000, RZ, 0xc0, !PT ;  /* 0x8000000003027812 */ /* 0x000fc800078ec0ff */
[----:B------:R-:W-:-:S04]  /*9810*/  SHF.R.U32.HI R3, RZ, 0x18, R2 ;  /* 0x00000018ff037819 */ /* 0x000fc80000011602 */
[----:B------:R-:W-:-:S05]  /*9820*/  LOP3.LUT R3, R0, R3, RZ, 0xfc, !PT ;  /* 0x0000000300037212 */ /* 0x000fca00078efcff */
[----:B------:R0:W-:Y:S01]  /*9830*/  STG.E.U8 [R16.64], R3 ;  /* 0x0000000310007986 */ /* 0x0001e2000c101124 */
[----:B------:R-:W-:Y:S05]  /*9840*/  BRA `(.L_x_11753) ;  /* 0x0000076000007947 */ /* 0x000fea0003800000 */
.L_x_11763:
[----:B------:R-:W0:Y:S01]  /*9850*/  F2F.F32.F64 R0, R4 ;  /* 0x0000000400007310 */ /* 0x000e220000301000 */
[----:B------:R-:W0:-:S14]  /*9860*/  DSETP.GEU.AND P0, PT, |R4|, c[0x2][0x0], PT ;  /* 0x008000000400762a */ /* 0x000e1c0003f0e200 */
[----:B0-----:R-:W-:-:S05]  /*9870*/  @!P0 FMUL R0, R0, 1.175494350822287508e-38 ;  /* 0x0080000000008820 */ /* 0x001fca0000400000 */
[----:B------:R-:W-:-:S05]  /*9880*/  F2FP.BF16.PACK_AB R0, RZ, R0 ;  /* 0x00000000ff00723e */ /* 0x000fca00000010ff */
[----:B------:R0:W-:Y:S01]  /*9890*/  STG.E.U16 [R16.64], R0 ;  /* 0x0000000010007986 */ /* 0x0001e2000c101524 */
[----:B------:R-:W-:Y:S05]  /*98a0*/  BRA `(.L_x_11753) ;  /* 0x0000070000007947 */ /* 0x000fea0003800000 */
.L_x_11760:
        /* <DEDUP_REMOVED lines=11> */
.L_x_11772:
        /* <DEDUP_REMOVED lines=19> */
.L_x_11775:
[----:B------:R-:W-:-:S04]  /*9a90*/  LOP3.LUT R2, R3, 0x80000000, RZ, 0xc0, !PT ;  /* 0x8000000003027812 */ /* 0x000fc800078ec0ff */
[----:B------:R-:W-:-:S04]  /*9aa0*/  SHF.R.U32.HI R3, RZ, 0x18, R2 ;  /* 0x00000018ff037819 */ /* 0x000fc80000011602 */
[----:B------:R-:W-:-:S04]  /*9ab0*/  LOP3.LUT R0, R0, R3, RZ, 0xfc, !PT ;  /* 0x0000000300007212 */ /* 0x000fc800078efcff */
[----:B------:R-:W-:Y:S02]  /*9ac0*/  PRMT R8, R0, 0x7610, R8 ;  /* 0x0000761000087816 */ /* 0x000fe40000000008 */
.L_x_11774:
[----:B------:R-:W-:Y:S05]  /*9ad0*/  BSYNC B0 ;  /* 0x0000000000007941 */ /* 0x000fea0003800000 */
.L_x_11773:
[----:B------:R0:W-:Y:S01]  /*9ae0*/  STG.E.U8 [R16.64], R8 ;  /* 0x0000000810007986 */ /* 0x0001e2000c101124 */
[----:B------:R-:W-:Y:S05]  /*9af0*/  BRA `(.L_x_11753) ;  /* 0x000004b000007947 */ /* 0x000fea0003800000 */
.L_x_11771:
        /* <DEDUP_REMOVED lines=19> */
.L_x_11778:
[----:B------:R-:W-:-:S04]  /*9c30*/  LOP3.LUT R2, R3, 0x80000000, RZ, 0xc0, !PT ;  /* 0x8000000003027812 */ /* 0x000fc800078ec0ff */
[----:B------:R-:W-:-:S04]  /*9c40*/  SHF.R.U32.HI R3, RZ, 0x18, R2 ;  /* 0x00000018ff037819 */ /* 0x000fc80000011602 */
[----:B------:R-:W-:-:S04]  /*9c50*/  LOP3.LUT R0, R0, R3, RZ, 0xfc, !PT ;  /* 0x0000000300007212 */ /* 0x000fc800078efcff */
[----:B------:R-:W-:Y:S02]  /*9c60*/  PRMT R8, R0, 0x7610, R8 ;  /* 0x0000761000087816 */ /* 0x000fe40000000008 */
.L_x_11777:
[----:B------:R-:W-:Y:S05]  /*9c70*/  BSYNC B0 ;  /* 0x0000000000007941 */ /* 0x000fea0003800000 */
.L_x_11776:
[----:B------:R0:W-:Y:S01]  /*9c80*/  STG.E.U8 [R16.64], R8 ;  /* 0x0000000810007986 */ /* 0x0001e2000c101124 */
[----:B------:R-:W-:Y:S05]  /*9c90*/  BRA `(.L_x_11753) ;  /* 0x0000031000007947 */ /* 0x000fea0003800000 */
.L_x_11770:
        /* <DEDUP_REMOVED lines=24> */
.L_x_11752:
        /* <DEDUP_REMOVED lines=20> */
.L_x_11780:
[----:B------:R-:W0:Y:S02]  /*9f60*/  F2I.U64.F64.TRUNC R4, R4 ;  /* 0x0000000400047311 */ /* 0x000e24000030d800 */
[----:B0-----:R0:W-:Y:S01]  /*9f70*/  STG.E.64 [R16.64], R4 ;  /* 0x0000000410007986 */ /* 0x0011e2000c101b24 */
[----:B------:R-:W-:Y:S05]  /*9f80*/  BRA `(.L_x_11753) ;  /* 0x0000002000007947 */ /* 0x000fea0003800000 */
.L_x_11779:
[----:B------:R-:W0:Y:S02]  /*9f90*/  F2I.U32.F64.TRUNC R5, R4 ;  /* 0x0000000400057311 */ /* 0x000e24000030d000 */
[----:B0-----:R0:W-:Y:S02]  /*9fa0*/  STG.E [R16.64], R5 ;  /* 0x0000000510007986 */ /* 0x0011e4000c101924 */
.L_x_11753:
        /* <DEDUP_REMOVED lines=284> */
.L_x_11781:
        /* <DEDUP_REMOVED lines=19> */
.L_x_11785:
[----:B------:R-:W2:Y:S02]  /*b2a0*/  LDG.E.U8 R2, [R2.64] ;  /* 0x0000002402027981 */ /* 0x000ea4000c1e1100 */
[----:B--2---:R0:W1:Y:S01]  /*b2b0*/  I2F.F64.U16 R22, R2 ;  /* 0x0000000200167312 */ /* 0x0040620000101800 */
[----:B------:R-:W-:Y:S05]  /*b2c0*/  BRA `(.L_x_11787) ;  /* 0x00000df000007947 */ /* 0x000fea0003800000 */
.L_x_11784:
        /* <DEDUP_REMOVED lines=9> */
.L_x_11789:
[----:B------:R-:W2:Y:S02]  /*b360*/  LDG.E R2, [R2.64] ;  /* 0x0000002402027981 */ /* 0x000ea4000c1e1900 */
[----:B--2---:R0:W1:Y:S01]  /*b370*/  I2F.F64 R22, R2 ;  /* 0x0000000200167312 */ /* 0x0040620000201c00 */
[----:B------:R-:W-:Y:S05]  /*b380*/  BRA `(.L_x_11787) ;  /* 0x00000d3000007947 */ /* 0x000fea0003800000 */
.L_x_11788:
[----:B------:R-:W2:Y:S02]  /*b390*/  LDG.E.U16 R2, [R2.64] ;  /* 0x0000002402027981 */ /* 0x000ea4000c1e1500 */
[----:B--2---:R0:W1:Y:S01]  /*b3a0*/  I2F.F64.S16 R22, R2 ;  /* 0x0000000200167312 */ /* 0x0040620000101c00 */
[----:B------:R-:W-:Y:S05]  /*b3b0*/  BRA `(.L_x_11787) ;  /* 0x00000d0000007947 */ /* 0x000fea0003800000 */
.L_x_11783:
        /* <DEDUP_REMOVED lines=10> */
.L_x_11791:
[----:B------:R-:W2:Y:S02]  /*b460*/  LDG.E.U16 R0, [R2.64] ;  /* 0x0000002402007981 */ /* 0x000ea4000c1e1500 */
[----:B--2---:R-:W-:-:S05]  /*b470*/  HADD2.F32 R0, -RZ, R0.H0_H0 ;  /* 0x20000000ff007230 */ /* 0x004fca0000004100 */
[----:B------:R-:W-:-:S04]  /*b480*/  FMUL.FTZ R0, R0, 1 ;  /* 0x3f80000000007820 */ /* 0x000fc80000410000 */
[----:B------:R0:W1:Y:S01]  /*b490*/  F2F.F64.F32 R22, R0 ;  /* 0x0000000000167310 */ /* 0x0000620000201800 */
[----:B------:R-:W-:Y:S05]  /*b4a0*/  BRA `(.L_x_11787) ;  /* 0x00000c1000007947 */ /* 0x000fea0003800000 */
.L_x_11790:
        /* <DEDUP_REMOVED lines=10> */
.L_x_11793:
[----:B------:R-:W2:Y:S02]  /*b550*/  LDG.E.U16 R2, [R2.64] ;  /* 0x0000002402027981 */ /* 0x000ea4000c1e1500 */
[----:B--2---:R-:W-:-:S05]  /*b560*/  HADD2.F32 R0, -RZ, R2.H0_H0 ;  /* 0x20000002ff007230 */ /* 0x004fca0000004100 */
[----:B------:R-:W-:-:S04]  /*b570*/  FMUL.FTZ R0, R0, 1 ;  /* 0x3f80000000007820 */ /* 0x000fc80000410000 */
[----:B------:R0:W1:Y:S01]  /*b580*/  F2F.F64.F32 R22, R0 ;  /* 0x0000000000167310 */ /* 0x0000620000201800 */
[----:B------:R-:W-:Y:S05]  /*b590*/  BRA `(.L_x_11787) ;  /* 0x00000b2000007947 */ /* 0x000fea0003800000 */
.L_x_11792:
[----:B------:R0:W5:Y:S01]  /*b5a0*/  LDG.E.64 R22, [R2.64] ;  /* 0x0000002402167981 */ /* 0x000162000c1e1b00 */
[----:B------:R-:W-:Y:S05]  /*b5b0*/  BRA `(.L_x_11787) ;  /* 0x00000b0000007947 */ /* 0x000fea0003800000 */
.L_x_11782:
        /* <DEDUP_REMOVED lines=13> */
.L_x_11796:
[----:B------:R0:W5:Y:S01]  /*b690*/  LDG.E.64 R22, [R2.64] ;  /* 0x0000002402167981 */ /* 0x000162000c1e1b00 */
[----:B------:R-:W-:Y:S05]  /*b6a0*/  BRA `(.L_x_11787) ;  /* 0x00000a1000007947 */ /* 0x000fea0003800000 */
.L_x_11795:
        /* <DEDUP_REMOVED lines=28> */
.L_x_11798:
        /* <DEDUP_REMOVED lines=15> */
.L_x_11797:
[----:B------:R-:W2:Y:S02]  /*b960*/  LDG.E.U16 R0, [R2.64] ;  /* 0x0000002402007981 */ /* 0x000ea4000c1e1500 */
[----:B--2---:R-:W-:-:S05]  /*b970*/  PRMT R0, RZ, 0x5410, R0 ;  /* 0x00005410ff007816 */ /* 0x004fca0000000000 */
[----:B------:R-:W-:-:S04]  /*b980*/  FMUL.FTZ R0, R0, 1 ;  /* 0x3f80000000007820 */ /* 0x000fc80000410000 */
[----:B------:R0:W1:Y:S01]  /*b990*/  F2F.F64.F32 R22, R0 ;  /* 0x0000000000167310 */ /* 0x0000620000201800 */
[----:B------:R-:W-:Y:S05]  /*b9a0*/  BRA `(.L_x_11787) ;  /* 0x0000071000007947 */ /* 0x000fea0003800000 */
.L_x_11794:
        /* <DEDUP_REMOVED lines=11> */
.L_x_11801:
        /* <DEDUP_REMOVED lines=21> */
.L_x_11805:
[----:B------:R-:W-:Y:S05]  /*bbb0*/  BSYNC B1 ;  /* 0x0000000000017941 */ /* 0x000fea0003800000 */
.L_x_11804:
[----:B------:R-:W-:Y:S01]  /*bbc0*/  LEA R3, R0, 0x3b800000, 0x17 ;  /* 0x3b80000000037811 */ /* 0x000fe200078eb8ff */
[----:B------:R-:W-:-:S05]  /*bbd0*/  IMAD.SHL.U32 R0, R2, 0x100000, RZ ;  /* 0x0010000002007824 */ /* 0x000fca00078e00ff */
[----:B------:R-:W-:Y:S02]  /*bbe0*/  LOP3.LUT R0, R3, R0, R4, 0xfe, !PT ;  /* 0x0000000003007212 */ /* 0x000fe400078efe04 */
.L_x_11803:
[----:B------:R-:W-:Y:S05]  /*bbf0*/  BSYNC B0 ;  /* 0x0000000000007941 */ /* 0x000fea0003800000 */
.L_x_11802:
[----:B------:R-:W-:-:S04]  /*bc00*/  FMUL.FTZ R0, R0, 1 ;  /* 0x3f80000000007820 */ /* 0x000fc80000410000 */
[----:B------:R0:W1:Y:S01]  /*bc10*/  F2F.F64.F32 R22, R0 ;  /* 0x0000000000167310 */ /* 0x0000620000201800 */
[----:B------:R-:W-:Y:S05]  /*bc20*/  BRA `(.L_x_11787) ;  /* 0x0000049000007947 */ /* 0x000fea0003800000 */
.L_x_11800:
        /* <DEDUP_REMOVED lines=21> */
.L_x_11809:
[----:B------:R-:W-:Y:S05]  /*bd80*/  BSYNC B1 ;  /* 0x0000000000017941 */ /* 0x000fea0003800000 */
.L_x_11808:
[----:B------:R-:W-:Y:S01]  /*bd90*/  LEA R3, R0, 0x37800000, 0x17 ;  /* 0x3780000000037811 */ /* 0x000fe200078eb8ff */
[----:B------:R-:W-:-:S05]  /*bda0*/  IMAD.SHL.U32 R0, R2, 0x200000, RZ ;  /* 0x0020000002007824 */ /* 0x000fca00078e00ff */
[----:B------:R-:W-:Y:S02]  /*bdb0*/  LOP3.LUT R0, R3, R0, R4, 0xfe, !PT ;  /* 0x0000000003007212 */ /* 0x000fe400078efe04 */
.L_x_11807:
[----:B------:R-:W-:Y:S05]  /*bdc0*/  BSYNC B0 ;  /* 0x0000000000007941 */ /* 0x000fea0003800000 */
.L_x_11806:
[----:B------:R-:W-:-:S04]  /*bdd0*/  FMUL.FTZ R0, R0, 1 ;  /* 0x3f80000000007820 */ /* 0x000fc80000410000 */
[----:B------:R0:W1:Y:S01]  /*bde0*/  F2F.F64.F32 R22, R0 ;  /* 0x0000000000167310 */ /* 0x0000620000201800 */
[----:B------:R-:W-:Y:S05]  /*bdf0*/  BRA `(.L_x_11787) ;  /* 0x000002c000007947 */ /* 0x000fea0003800000 */
.L_x_11799:
        /* <DEDUP_REMOVED lines=14> */
.L_x_11813:
[----:B------:R-:W-:Y:S05]  /*bee0*/  BSYNC B0 ;  /* 0x0000000000007941 */ /* 0x000fea0003800000 */
.L_x_11812:
[----:B------:R-:W-:-:S04]  /*bef0*/  FMUL.FTZ R0, R0, 1 ;  /* 0x3f80000000007820 */ /* 0x000fc80000410000 */
[----:B------:R0:W1:Y:S01]  /*bf00*/  F2F.F64.F32 R22, R0 ;  /* 0x0000000000167310 */ /* 0x0000620000201800 */
[----:B------:R-:W-:Y:S05]  /*bf10*/  BRA `(.L_x_11787) ;  /* 0x000001a000007947 */ /* 0x000fea0003800000 */
.L_x_11786:
        /* <DEDUP_REMOVED lines=21> */
.L_x_11811:
[----:B------:R-:W2:Y:S02]  /*c070*/  LDG.E.64 R22, [R2.64] ;  /* 0x0000002402167981 */ /* 0x000ea4000c1e1b00 */
[----:B--2---:R-:W0:Y:S01]  /*c080*/  I2F.F64.U64 R22, R22 ;  /* 0x0000001600167312 */ /* 0x004e220000301800 */
[----:B------:R-:W-:Y:S05]  /*c090*/  BRA `(.L_x_11787) ;  /* 0x0000002000007947 */ /* 0x000fea0003800000 */
.L_x_11810:
[----:B------:R-:W2:Y:S02]  /*c0a0*/  LDG.E R2, [R2.64] ;  /* 0x0000002402027981 */ /* 0x000ea4000c1e1900 */
[----:B--2---:R0:W1:Y:S02]  /*c0b0*/  I2F.F64.U32 R22, R2 ;  /* 0x0000000200167312 */ /* 0x0040640000201800 */
.L_x_11787:
        /* <DEDUP_REMOVED lines=17> */
.L_x_11817:
[----:B------:R-:W2:Y:S02]  /*c1d0*/  LDG.E.U8 R2, [R2.64] ;  /* 0x0000002402027981 */ /* 0x000ea4000c1e1100 */
[----:B--2---:R0:W2:Y:S01]  /*c1e0*/  I2F.F64.U16 R18, R2 ;  /* 0x0000000200127312 */ /* 0x0040a20000101800 */
[----:B------:R-:W-:Y:S05]  /*c1f0*/  BRA `(.L_x_11819) ;  /* 0x00000df000007947 */ /* 0x000fea0003800000 */
.L_x_11816:
        /* <DEDUP_REMOVED lines=9> */
.L_x_11821:
[----:B------:R-:W2:Y:S02]  /*c290*/  LDG.E R2, [R2.64] ;  /* 0x0000002402027981 */ /* 0x000ea4000c1e1900 */
[----:B--2---:R0:W2:Y:S01]  /*c2a0*/  I2F.F64 R18, R2 ;  /* 0x0000000200127312 */ /* 0x0040a20000201c00 */
[----:B------:R-:W-:Y:S05]  /*c2b0*/  BRA `(.L_x_11819) ;  /* 0x00000d3000007947 */ /* 0x000fea0003800000 */
.L_x_11820:
[----:B------:R-:W2:Y:S02]  /*c2c0*/  LDG.E.U16 R2, [R2.64] ;  /* 0x0000002402027981 */ /* 0x000ea4000c1e1500 */
[----:B--2---:R0:W2:Y:S01]  /*c2d0*/  I2F.F64.S16 R18, R2 ;  /* 0x0000000200127312 */ /* 0x0040a20000101c00 */
[----:B------:R-:W-:Y:S05]  /*c2e0*/  BRA `(.L_x_11819) ;  /* 0x00000d0000007947 */ /* 0x000fea0003800000 */
.L_x_11815:
        /* <DEDUP_REMOVED lines=10> */
.L_x_11823:
[----:B------:R-:W2:Y:S02]  /*c390*/  LDG.E.U16 R0, [R2.64] ;  /* 0x0000002402007981 */ /* 0x000ea4000c1e1500 */
[----:B--2---:R-:W-:-:S05]  /*c3a0*/  HADD2.F32 R0, -RZ, R0.H0_H0 ;  /* 0x20000000ff007230 */ /* 0x004fca0000004100 */
[----:B------:R-:W-:-:S04]  /*c3b0*/  FMUL.FTZ R0, R0, 1 ;  /* 0x3f80000000007820 */ /* 0x000fc80000410000 */
[----:B------:R0:W2:Y:S01]  /*c3c0*/  F2F.F64.F32 R18, R0 ;  /* 0x0000000000127310 */ /* 0x0000a20000201800 */
[----:B------:R-:W-:Y:S05]  /*c3d0*/  BRA `(.L_x_11819) ;  /* 0x00000c1000007947 */ /* 0x000fea0003800000 */
.L_x_11822:
        /* <DEDUP_REMOVED lines=10> */
.L_x_11825:
[----:B------:R-:W2:Y:S02]  /*c480*/  LDG.E.U16 R2, [R2.64] ;  /* 0x0000002402027981 */ /* 0x000ea4000c1e1500 */
[----:B--2---:R-:W-:-:S05]  /*c490*/  HADD2.F32 R0, -RZ, R2.H0_H0 ;  /* 0x20000002ff007230 */ /* 0x004fca0000004100 */
[----:B------:R-:W-:-:S04]  /*c4a0*/  FMUL.FTZ R0, R0, 1 ;  /* 0x3f80000000007820 */ /* 0x000fc80000410000 */
[----:B------:R0:W2:Y:S01]  /*c4b0*/  F2F.F64.F32 R18, R0 ;  /* 0x0000000000127310 */ /* 0x0000a20000201800 */
[----:B------:R-:W-:Y:S05]  /*c4c0*/  BRA `(.L_x_11819) ;  /* 0x00000b2000007947 */ /* 0x000fea0003800000 */
.L_x_11824:
[----:B------:R0:W5:Y:S01]  /*c4d0*/  LDG.E.64 R18, [R2.64] ;  /* 0x0000002402127981 */ /* 0x000162000c1e1b00 */
[----:B------:R-:W-:Y:S05]  /*c4e0*/  BRA `(.L_x_11819) ;  /* 0x00000b0000007947 */ /* 0x000fea0003800000 */
.L_x_11814:
        /* <DEDUP_REMOVED lines=13> */
.L_x_11828:
[----:B------:R0:W5:Y:S01]  /*c5c0*/  LDG.E.64 R18, [R2.64] ;  /* 0x0000002402127981 */ /* 0x000162000c1e1b00 */
[----:B------:R-:W-:Y:S05]  /*c5d0*/  BRA `(.L_x_11819) ;  /* 0x00000a1000007947 */ /* 0x000fea0003800000 */
.L_x_11827:
        /* <DEDUP_REMOVED lines=28> */
.L_x_11830:
        /* <DEDUP_REMOVED lines=15> */
.L_x_11829:
[----:B------:R-:W2:Y:S02]  /*c890*/  LDG.E.U16 R0, [R2.64] ;  /* 0x0000002402007981 */ /* 0x000ea4000c1e1500 */
[----:B--2---:R-:W-:-:S05]  /*c8a0*/  PRMT R0, RZ, 0x5410, R0 ;  /* 0x00005410ff007816 */ /* 0x004fca0000000000 */
[----:B------:R-:W-:-:S04]  /*c8b0*/  FMUL.FTZ R0, R0, 1 ;  /* 0x3f80000000007820 */ /* 0x000fc80000410000 */
[----:B------:R0:W2:Y:S01]  /*c8c0*/  F2F.F64.F32 R18, R0 ;  /* 0x0000000000127310 */ /* 0x0000a20000201800 */
[----:B------:R-:W-:Y:S05]  /*c8d0*/  BRA `(.L_x_11819) ;  /* 0x0000071000007947 */ /* 0x000fea0003800000 */
.L_x_11826:
        /* <DEDUP_REMOVED lines=11> */
.L_x_11833:
        /* <DEDUP_REMOVED lines=21> */
.L_x_11837:
[----:B------:R-:W-:Y:S05]  /*cae0*/  BSYNC B1 ;  /* 0x0000000000017941 */ /* 0x000fea0003800000 */
.L_x_11836:
[----:B------:R-:W-:Y:S01]  /*caf0*/  LEA R3, R0, 0x3b800000, 0x17 ;  /* 0x3b80000000037811 */ /* 0x000fe200078eb8ff */
[----:B------:R-:W-:-:S05]  /*cb00*/  IMAD.SHL.U32 R0, R2, 0x100000, RZ ;  /* 0x0010000002007824 */ /* 0x000fca00078e00ff */
[----:B------:R-:W-:Y:S02]  /*cb10*/  LOP3.LUT R0, R3, R0, R4, 0xfe, !PT ;  /* 0x0000000003007212 */ /* 0x000fe400078efe04 */
.L_x_11835:
[----:B------:R-:W-:Y:S05]  /*cb20*/  BSYNC B0 ;  /* 0x0000000000007941 */ /* 0x000fea0003800000 */
.L_x_11834:
[----:B------:R-:W-:-:S04]  /*cb30*/  FMUL.FTZ R0, R0, 1 ;  /* 0x3f80000000007820 */ /* 0x000fc80000410000 */
[----:B------:R0:W2:Y:S01]  /*cb40*/  F2F.F64.F32 R18, R0 ;  /* 0x0000000000127310 */ /* 0x0000a20000201800 */
[----:B------:R-:W-:Y:S05]  /*cb50*/  BRA `(.L_x_11819) ;  /* 0x0000049000007947 */ /* 0x000fea0003800000 */
.L_x_11832:
        /* <DEDUP_REMOVED lines=21> */
.L_x_11841:
[----:B------:R-:W-:Y:S05]  /*ccb0*/  BSYNC B1 ;  /* 0x0000000000017941 */ /* 0x000fea0003800000 */
.L_x_11840:
[----:B------:R-:W-:Y:S01]  /*ccc0*/  LEA R3, R0, 0x37800000, 0x17 ;  /* 0x3780000000037811 */ /* 0x000fe200078eb8ff */
[----:B------:R-:W-:-:S05]  /*ccd0*/  IMAD.SHL.U32 R0, R2, 0x200000, RZ ;  /* 0x0020000002007824 */ /* 0x000fca00078e00ff */
[----:B------:R-:W-:Y:S02]  /*cce0*/  LOP3.LUT R0, R3, R0, R4, 0xfe, !PT ;  /* 0x0000000003007212 */ /* 0x000fe400078efe04 */
.L_x_11839:
[----:B------:R-:W-:Y:S05]  /*ccf0*/  BSYNC B0 ;  /* 0x0000000000007941 */ /* 0x000fea0003800000 */
.L_x_11838:
[----:B------:R-:W-:-:S04]  /*cd00*/  FMUL.FTZ R0, R0, 1 ;  /* 0x3f80000000007820 */ /* 0x000fc80000410000 */
[----:B------:R0:W2:Y:S01]  /*cd10*/  F2F.F64.F32 R18, R0 ;  /* 0x0000000000127310 */ /* 0x0000a20000201800 */
[----:B------:R-:W-:Y:S05]  /*cd20*/  BRA `(.L_x_11819) ;  /* 0x000002c000007947 */ /* 0x000fea0003800000 */
.L_x_11831:
        /* <DEDUP_REMOVED lines=14> */
.L_x_11845:
[----:B------:R-:W-:Y:S05]  /*ce10*/  BSYNC B0 ;  /* 0x0000000000007941 */ /* 0x000fea0003800000 */
.L_x_11844:
[----:B------:R-:W-:-:S04]  /*ce20*/  FMUL.FTZ R0, R0, 1 ;  /* 0x3f80000000007820 */ /* 0x000fc80000410000 */
[----:B------:R0:W2:Y:S01]  /*ce30*/  F2F.F64.F32 R18, R0 ;  /* 0x0000000000127310 */ /* 0x0000a20000201800 */
[----:B------:R-:W-:Y:S05]  /*ce40*/  BRA `(.L_x_11819) ;  /* 0x000001a000007947 */ /* 0x000fea0003800000 */
.L_x_11818:
        /* <DEDUP_REMOVED lines=21> */
.L_x_11843:
[----:B------:R-:W2:Y:S02]  /*cfa0*/  LDG.E.64 R18, [R2.64] ;  /* 0x0000002402127981 */ /* 0x000ea4000c1e1b00 */
[----:B--2---:R-:W0:Y:S01]  /*cfb0*/  I2F.F64.U64 R18, R18 ;  /* 0x0000001200127312 */ /* 0x004e220000301800 */
[----:B------:R-:W-:Y:S05]  /*cfc0*/  BRA `(.L_x_11819) ;  /* 0x0000002000007947 */ /* 0x000fea0003800000 */
.L_x_11842:
[----:B------:R-:W2:Y:S02]  /*cfd0*/  LDG.E R2, [R2.64] ;  /* 0x0000002402027981 */ /* 0x000ea4000c1e1900 */
[----:B--2---:R0:W2:Y:S02]  /*cfe0*/  I2F.F64.U32 R18, R2 ;  /* 0x0000000200127312 */ /* 0x0040a40000201800 */
.L_x_11819:
        /* <DEDUP_REMOVED lines=17> */
.L_x_11849:
[----:B------:R-:W3:Y:S02]  /*d100*/  LDG.E.U8 R2, [R4.64] ;  /* 0x0000002404027981 */ /* 0x000ee4000c1e1100 */
[----:B---3--:R-:W0:Y:S01]  /*d110*/  I2F.F64.U16 R2, R2 ;  /* 0x0000000200027312 */ /* 0x008e220000101800 */
[----:B------:R-:W-:Y:S05]  /*d120*/  BRA `(.L_x_11851) ;  /* 0x00000df000007947 */ /* 0x000fea0003800000 */
.L_x_11848:
        /* <DEDUP_REMOVED lines=9> */
.L_x_11853:
[----:B------:R-:W3:Y:S02]  /*d1c0*/  LDG.E R2, [R4.64] ;  /* 0x0000002404027981 */ /* 0x000ee4000c1e1900 */
[----:B---3--:R-:W0:Y:S01]  /*d1d0*/  I2F.F64 R2, R2 ;  /* 0x0000000200027312 */ /* 0x008e220000201c00 */
[----:B------:R-:W-:Y:S05]  /*d1e0*/  BRA `(.L_x_11851) ;  /* 0x00000d3000007947 */ /* 0x000fea0003800000 */
.L_x_11852:
[----:B------:R-:W3:Y:S02]  /*d1f0*/  LDG.E.U16 R2, [R4.64] ;  /* 0x0000002404027981 */ /* 0x000ee4000c1e1500 */
[----:B---3--:R-:W0:Y:S01]  /*d200*/  I2F.F64.S16 R2, R2 ;  /* 0x0000000200027312 */ /* 0x008e220000101c00 */
[----:B------:R-:W-:Y:S05]  /*d210*/  BRA `(.L_x_11851) ;  /* 0x00000d0000007947 */ /* 0x000fea0003800000 */
.L_x_11847:
        /* <DEDUP_REMOVED lines=10> */
.L_x_11855:
[----:B------:R-:W3:Y:S02]  /*d2c0*/  LDG.E.U16 R0, [R4.64] ;  /* 0x0000002404007981 */ /* 0x000ee4000c1e1500 */
[----:B---3--:R-:W-:-:S05]  /*d2d0*/  HADD2.F32 R0, -RZ, R0.H0_H0 ;  /* 0x20000000ff007230 */ /* 0x008fca0000004100 */
[----:B------:R-:W-:-:S04]  /*d2e0*/  FMUL.FTZ R0, R0, 1 ;  /* 0x3f80000000007820 */ /* 0x000fc80000410000 */
[----:B------:R0:W3:Y:S01]  /*d2f0*/  F2F.F64.F32 R2, R0 ;  /* 0x0000000000027310 */ /* 0x0000e20000201800 */
[----:B------:R-:W-:Y:S05]  /*d300*/  BRA `(.L_x_11851) ;  /* 0x00000c1000007947 */ /* 0x000fea0003800000 */
.L_x_11854:
        /* <DEDUP_REMOVED lines=10> */
.L_x_11857:
[----:B------:R-:W3:Y:S02]  /*d3b0*/  LDG.E.U16 R4, [R4.64] ;  /* 0x0000002404047981 */ /* 0x000ee4000c1e1500 */
[----:B---3--:R-:W-:-:S05]  /*d3c0*/  HADD2.F32 R0, -RZ, R4.H0_H0 ;  /* 0x20000004ff007230 */ /* 0x008fca0000004100 */
[----:B------:R-:W-:-:S04]  /*d3d0*/  FMUL.FTZ R0, R0, 1 ;  /* 0x3f80000000007820 */ /* 0x000fc80000410000 */
[----:B------:R0:W3:Y:S01]  /*d3e0*/  F2F.F64.F32 R2, R0 ;  /* 0x0000000000027310 */ /* 0x0000e20000201800 */
[----:B------:R-:W-:Y:S05]  /*d3f0*/  BRA `(.L_x_11851) ;  /* 0x00000b2000007947 */ /* 0x000fea0003800000 */
.L_x_11856:
[----:B------:R0:W5:Y:S01]  /*d400*/  LDG.E.64 R2, [R4.64] ;  /* 0x0000002404027981 */ /* 0x000162000c1e1b00 */
[----:B------:R-:W-:Y:S05]  /*d410*/  BRA `(.L_x_11851) ;  /* 0x00000b0000007947 */ /* 0x000fea0003800000 */
.L_x_11846:
        /* <DEDUP_REMOVED lines=13> */
.L_x_11860:
[----:B------:R0:W5:Y:S01]  /*d4f0*/  LDG.E.64 R2, [R4.64] ;  /* 0x0000002404027981 */ /* 0x000162000c1e1b00 */
[----:B------:R-:W-:Y:S05]  /*d500*/  BRA `(.L_x_11851) ;  /* 0x00000a1000007947 */ /* 0x000fea0003800000 */
.L_x_11859:
        /* <DEDUP_REMOVED lines=28> */
.L_x_11862:
        /* <DEDUP_REMOVED lines=15> */
.L_x_11861:
[----:B------:R-:W3:Y:S02]  /*d7c0*/  LDG.E.U16 R0, [R4.64] ;  /* 0x0000002404007981 */ /* 0x000ee4000c1e1500 */
[----:B---3--:R-:W-:-:S05]  /*d7d0*/  PRMT R0, RZ, 0x5410, R0 ;  /* 0x00005410ff007816 */ /* 0x008fca0000000000 */
[----:B------:R-:W-:-:S04]  /*d7e0*/  FMUL.FTZ R0, R0, 1 ;  /* 0x3f80000000007820 */ /* 0x000fc80000410000 */
[----:B------:R0:W3:Y:S01]  /*d7f0*/  F2F.F64.F32 R2, R0 ;  /* 0x0000000000027310 */ /* 0x0000e20000201800 */
[----:B------:R-:W-:Y:S05]  /*d800*/  BRA `(.L_x_11851) ;  /* 0x0000071000007947 */ /* 0x000fea0003800000 */
.L_x_11858:
        /* <DEDUP_REMOVED lines=11> */
.L_x_11865:
        /* <DEDUP_REMOVED lines=21> */
.L_x_11869:
[----:B------:R-:W-:Y:S05]  /*da10*/  BSYNC B1 ;  /* 0x0000000000017941 */ /* 0x000fea0003800000 */
.L_x_11868:
[----:B------:R-:W-:Y:S01]  /*da20*/  LEA R3, R0, 0x3b800000, 0x17 ;  /* 0x3b80000000037811 */ /* 0x000fe200078eb8ff */
[----:B------:R-:W-:-:S05]  /*da30*/  IMAD.SHL.U32 R0, R2, 0x100000, RZ ;  /* 0x0010000002007824 */ /* 0x000fca00078e00ff */
[----:B------:R-:W-:Y:S02]  /*da40*/  LOP3.LUT R0, R3, R0, R4, 0xfe, !PT ;  /* 0x0000000003007212 */ /* 0x000fe400078efe04 */
.L_x_11867:
[----:B------:R-:W-:Y:S05]  /*da50*/  BSYNC B0 ;  /* 0x0000000000007941 */ /* 0x000fea0003800000 */
.L_x_11866:
[----:B------:R-:W-:-:S04]  /*da60*/  FMUL.FTZ R0, R0, 1 ;  /* 0x3f80000000007820 */ /* 0x000fc80000410000 */
[----:B------:R0:W3:Y:S01]  /*da70*/  F2F.F64.F32 R2, R0 ;  /* 0x0000000000027310 */ /* 0x0000e20000201800 */
[----:B------:R-:W-:Y:S05]  /*da80*/  BRA `(.L_x_11851) ;  /* 0x0000049000007947 */ /* 0x000fea0003800000 */
.L_x_11864:
        /* <DEDUP_REMOVED lines=21> */
.L_x_11873:
[----:B------:R-:W-:Y:S05]  /*dbe0*/  BSYNC B1 ;  /* 0x0000000000017941 */ /* 0x000fea0003800000 */
.L_x_11872:
[----:B------:R-:W-:Y:S01]  /*dbf0*/  LEA R3, R0, 0x37800000, 0x17 ;  /* 0x3780000000037811 */ /* 0x000fe200078eb8ff */
[----:B------:R-:W-:-:S05]  /*dc00*/  IMAD.SHL.U32 R0, R2, 0x200000, RZ ;  /* 0x0020000002007824 */ /* 0x000fca00078e00ff */
[----:B------:R-:W-:Y:S02]  /*dc10*/  LOP3.LUT R0, R3, R0, R4, 0xfe, !PT ;  /* 0x0000000003007212 */ /* 0x000fe400078efe04 */
.L_x_11871:
[----:B------:R-:W-:Y:S05]  /*dc20*/  BSYNC B0 ;  /* 0x0000000000007941 */ /* 0x000fea0003800000 */
.L_x_11870:
[----:B------:R-:W-:-:S04]  /*dc30*/  FMUL.FTZ R0, R0, 1 ;  /* 0x3f80000000007820 */ /* 0x000fc80000410000 */
[----:B------:R0:W3:Y:S01]  /*dc40*/  F2F.F64.F32 R2, R0 ;  /* 0x0000000000027310 */ /* 0x0000e20000201800 */
[----:B------:R-:W-:Y:S05]  /*dc50*/  BRA `(.L_x_11851) ;  /* 0x000002c000007947 */ /* 0x000fea0003800000 */
.L_x_11863:
        /* <DEDUP_REMOVED lines=14> */
.L_x_11877:
[----:B------:R-:W-:Y:S05]  /*dd40*/  BSYNC B0 ;  /* 0x0000000000007941 */ /* 0x000fea0003800000 */
.L_x_11876:
[----:B------:R-:W-:-:S04]  /*dd50*/  FMUL.FTZ R0, R0, 1 ;  /* 0x3f80000000007820 */ /* 0x000fc80000410000 */
[----:B------:R0:W3:Y:S01]  /*dd60*/  F2F.F64.F32 R2, R0 ;  /* 0x0000000000027310 */ /* 0x0000e20000201800 */
[----:B------:R-:W-:Y:S05]  /*dd70*/  BRA `(.L_x_11851) ;  /* 0x000001a000007947 */ /* 0x000fea0003800000 */
.L_x_11850:
        /* <DEDUP_REMOVED lines=21> */
.L_x_11875:
[----:B------:R-:W3:Y:S02]  /*ded0*/  LDG.E.64 R2, [R4.64] ;  /* 0x0000002404027981 */ /* 0x000ee4000c1e1b00 */
[----:B---3--:R-:W0:Y:S01]  /*dee0*/  I2F.F64.U64 R2, R2 ;  /* 0x0000000200027312 */ /* 0x008e220000301800 */
[----:B------:R-:W-:Y:S05]  /*def0*/  BRA `(.L_x_11851) ;  /* 0x0000002000007947 */ /* 0x000fea0003800000 */
.L_x_11874:
[----:B------:R-:W3:Y:S02]  /*df00*/  LDG.E R2, [R4.64] ;  /* 0x0000002404027981 */ /* 0x000ee4000c1e1900 */
[----:B---3--:R-:W0:Y:S02]  /*df10*/  I2F.F64.U32 R2, R2 ;  /* 0x0000000200027312 */ /* 0x008e240000201800 */
.L_x_11851:
        /* <DEDUP_REMOVED lines=17> */
.L_x_11881:
[----:B------:R-:W0:Y:S02]  /*e030*/  F2I.S64.F64.TRUNC R4, R4 ;  /* 0x0000000400047311 */ /* 0x000e24000030d900 */
[----:B0-----:R-:W-:-:S05]  /*e040*/  IMAD.MOV.U32 R3, RZ, RZ, R4 ;  /* 0x000000ffff037224 */ /* 0x001fca00078e0004 */
[----:B------:R0:W-:Y:S01]  /*e050*/  STG.E.U8 [R16.64], R3 ;  /* 0x0000000310007986 */ /* 0x0001e2000c101124 */
[----:B------:R-:W-:Y:S05]  /*e060*/  BRA `(.L_x_11883) ;  /* 0x00000ed000007947 */ /* 0x000fea0003800000 */
.L_x_11880:
        /* <DEDUP_REMOVED lines=9> */
.L_x_11885:
[----:B------:R-:W0:Y:S02]  /*e100*/  F2I.F64.TRUNC R5, R4 ;  /* 0x0000000400057311 */ /* 0x000e24000030d100 */
[----:B0-----:R0:W-:Y:S01]  /*e110*/  STG.E [R16.64], R5 ;  /* 0x0000000510007986 */ /* 0x0011e2000c101924 */
[----:B------:R-:W-:Y:S05]  /*e120*/  BRA `(.L_x_11883) ;  /* 0x00000e1000007947 */ /* 0x000fea0003800000 */
.L_x_11884:
[----:B------:R-:W0:Y:S02]  /*e130*/  F2I.F64.TRUNC R5, R4 ;  /* 0x0000000400057311 */ /* 0x000e24000030d100 */
[----:B0-----:R0:W-:Y:S01]  /*e140*/  STG.E.U16 [R16.64], R5 ;  /* 0x0000000510007986 */ /* 0x0011e2000c101524 */
[----:B------:R-:W-:Y:S05]  /*e150*/  BRA `(.L_x_11883) ;  /* 0x00000de000007947 */ /* 0x000fea0003800000 */
.L_x_11879:
        /* <DEDUP_REMOVED lines=11> */
.L_x_11887:
[----:B------:R-:W0:Y:S01]  /*e210*/  F2F.F32.F64 R0, R4 ;  /* 0x0000000400007310 */ /* 0x000e220000301000 */
[----:B------:R-:W0:-:S14]  /*e220*/  DSETP.GEU.AND P0, PT, |R4|, c[0x2][0x0], PT ;  /* 0x008000000400762a */ /* 0x000e1c0003f0e200 */
[----:B0-----:R-:W-:-:S05]  /*e230*/  @!P0 FMUL R0, R0, 1.175494350822287508e-38 ;  /* 0x0080000000008820 */ /* 0x001fca0000400000 */
[----:B------:R-:W-:-:S05]  /*e240*/  F2FP.PACK_AB R0, RZ, R0 ;  /* 0x00000000ff00723e */ /* 0x000fca00000000ff */
[----:B------:R0:W-:Y:S01]  /*e250*/  STG.E.U16 [R16.64], R0 ;  /* 0x0000000010007986 */ /* 0x0001e2000c101524 */
[----:B------:R-:W-:Y:S05]  /*e260*/  BRA `(.L_x_11883) ;  /* 0x00000cd000007947 */ /* 0x000fea0003800000 */
.L_x_11886:
        /* <DEDUP_REMOVED lines=12> */
.L_x_11889:
[----:B------:R-:W0:Y:S01]  /*e330*/  F2F.F32.F64 R0, R4 ;  /* 0x0000000400007310 */ /* 0x000e220000301000 */
[----:B------:R-:W0:-:S14]  /*e340*/  DSETP.GEU.AND P0, PT, |R4|, c[0x2][0x0], PT ;  /* 0x008000000400762a */ /* 0x000e1c0003f0e200 */
[----:B0-----:R-:W-:-:S05]  /*e350*/  @!P0 FMUL R0, R0, 1.175494350822287508e-38 ;  /* 0x0080000000008820 */ /* 0x001fca0000400000 */
[----:B------:R-:W-:-:S04]  /*e360*/  F2FP.PACK_AB R3, RZ, R0 ;  /* 0x00000000ff03723e */ /* 0x000fc800000000ff */
[----:B------:R-:W-:-:S05]  /*e370*/  PRMT R3, R3, 0x5410, RZ ;  /* 0x0000541003037816 */ /* 0x000fca00000000ff */
[----:B------:R0:W-:Y:S01]  /*e380*/  STG.E [R16.64], R3 ;  /* 0x0000000310007986 */ /* 0x0001e2000c101924 */
[----:B------:R-:W-:Y:S05]  /*e390*/  BRA `(.L_x_11883) ;  /* 0x00000ba000007947 */ /* 0x000fea0003800000 */
.L_x_11888:
[----:B------:R0:W-:Y:S01]  /*e3a0*/  STG.E.64 [R16.64], R4 ;  /* 0x0000000410007986 */ /* 0x0001e2000c101b24 */
[----:B------:R-:W-:Y:S05]  /*e3b0*/  BRA `(.L_x_11883) ;  /* 0x00000b8000007947 */ /* 0x000fea0003800000 */
.L_x_11878:
        /* <DEDUP_REMOVED lines=12> */
.L_x_11892:
[----:B------:R-:W-:-:S05]  /*e480*/  CS2R R6, SRZ ;  /* 0x0000000000067805 */ /* 0x000fca000001ff00 */
[----:B------:R0:W-:Y:S01]  /*e490*/  STG.E.128 [R16.64], R4 ;  /* 0x0000000410007986 */ /* 0x0001e2000c101d24 */
[----:B------:R-:W-:Y:S05]  /*e4a0*/  BRA `(.L_x_11883) ;  /* 0x00000a9000007947 */ /* 0x000fea0003800000 */
.L_x_11891:
        /* <DEDUP_REMOVED lines=23> */
.L_x_11896:
[----:B------:R-:W-:Y:S05]  /*e620*/  BSYNC B0 ;  /* 0x0000000000007941 */ /* 0x000fea0003800000 */
.L_x_11895:
[----:B------:R-:W-:-:S05]  /*e630*/  LOP3.LUT R3, R0, R3, RZ, 0xfc, !PT ;  /* 0x0000000300037212 */ /* 0x000fca00078efcff */
[----:B------:R0:W-:Y:S01]  /*e640*/  STG.E.U8 [R16.64], R3 ;  /* 0x0000000310007986 */ /* 0x0001e2000c101124 */
[----:B------:R-:W-:Y:S05]  /*e650*/  BRA `(.L_x_11883) ;  /* 0x000008e000007947 */ /* 0x000fea0003800000 */
.L_x_11894:
        /* <DEDUP_REMOVED lines=15> */
.L_x_11898:
[----:B------:R-:W-:Y:S01]  /*e750*/  IMAD.MOV.U32 R0, RZ, RZ, 0x7f ;  /* 0x0000007fff007424 */ /* 0x000fe200078e00ff */
[----:B------:R-:W-:-:S04]  /*e760*/  ISETP.GT.U32.AND P0, PT, R2, 0x7f800000, PT ;  /* 0x7f8000000200780c */ /* 0x000fc80003f04070 */
[----:B------:R-:W-:-:S04]  /*e770*/  SEL R0, R0, 0x7c, P0 ;  /* 0x0000007c00007807 */ /* 0x000fc80000000000 */
.L_x_11899:
[----:B------:R-:W-:Y:S05]  /*e780*/  BSYNC B0 ;  /* 0x0000000000007941 */ /* 0x000fea0003800000 */
.L_x_11897:
[----:B------:R-:W-:-:S04]  /*e790*/  LOP3.LUT R2, R3, 0x80000000, RZ, 0xc0, !PT ;  /* 0x8000000003027812 */ /* 0x000fc800078ec0ff */
[----:B------:R-:W-:-:S04]  /*e7a0*/  SHF.R.U32.HI R3, RZ, 0x18, R2 ;  /* 0x00000018ff037819 */ /* 0x000fc80000011602 */
[----:B------:R-:W-:-:S05]  /*e7b0*/  LOP3.LUT R3, R0, R3, RZ, 0xfc, !PT ;  /* 0x0000000300037212 */ /* 0x000fca00078efcff */
[----:B------:R0:W-:Y:S01]  /*e7c0*/  STG.E.U8 [R16.64], R3 ;  /* 0x0000000310007986 */ /* 0x0001e2000c101124 */
[----:B------:R-:W-:Y:S05]  /*e7d0*/  BRA `(.L_x_11883) ;  /* 0x0000076000007947 */ /* 0x000fea0003800000 */
.L_x_11893:
[----:B------:R-:W0:Y:S01]  /*e7e0*/  F2F.F32.F64 R0, R4 ;  /* 0x0000000400007310 */ /* 0x000e220000301000 */
[----:B------:R-:W0:-:S14]  /*e7f0*/  DSETP.GEU.AND P0, PT, |R4|, c[0x2][0x0], PT ;  /* 0x008000000400762a */ /* 0x000e1c0003f0e200 */
[----:B0-----:R-:W-:-:S05]  /*e800*/  @!P0 FMUL R0, R0, 1.175494350822287508e-38 ;  /* 0x0080000000008820 */ /* 0x001fca0000400000 */
[----:B------:R-:W-:-:S05]  /*e810*/  F2FP.BF16.PACK_AB R0, RZ, R0 ;  /* 0x00000000ff00723e */ /* 0x000fca00000010ff */
[----:B------:R0:W-:Y:S01]  /*e820*/  STG.E.U16 [R16.64], R0 ;  /* 0x0000000010007986 */ /* 0x0001e2000c101524 */
[----:B------:R-:W-:Y:S05]  /*e830*/  BRA `(.L_x_11883) ;  /* 0x0000070000007947 */ /* 0x000fea0003800000 */
.L_x_11890:
        /* <DEDUP_REMOVED lines=11> */
.L_x_11902:
        /* <DEDUP_REMOVED lines=19> */
.L_x_11905:
[----:B------:R-:W-:-:S04]  /*ea20*/  LOP3.LUT R2, R3, 0x80000000, RZ, 0xc0, !PT ;  /* 0x8000000003027812 */ /* 0x000fc800078ec0ff */
[----:B------:R-:W-:-:S04]  /*ea30*/  SHF.R.U32.HI R3, RZ, 0x18, R2 ;  /* 0x00000018ff037819 */ /* 0x000fc80000011602 */
[----:B------:R-:W-:-:S04]  /*ea40*/  LOP3.LUT R0, R0, R3, RZ, 0xfc, !PT ;  /* 0x0000000300007212 */ /* 0x000fc800078efcff */
[----:B------:R-:W-:Y:S02]  /*ea50*/  PRMT R8, R0, 0x7610, R8 ;  /* 0x0000761000087816 */ /* 0x000fe40000000008 */
.L_x_11904:
[----:B------:R-:W-:Y:S05]  /*ea60*/  BSYNC B0 ;  /* 0x0000000000007941 */ /* 0x000fea0003800000 */
.L_x_11903:
[----:B------:R0:W-:Y:S01]  /*ea70*/  STG.E.U8 [R16.64], R8 ;  /* 0x0000000810007986 */ /* 0x0001e2000c101124 */
[----:B------:R-:W-:Y:S05]  /*ea80*/  BRA `(.L_x_11883) ;  /* 0x000004b000007947 */ /* 0x000fea0003800000 */
.L_x_11901:
        /* <DEDUP_REMOVED lines=19> */
.L_x_11908:
[----:B------:R-:W-:-:S04]  /*ebc0*/  LOP3.LUT R2, R3, 0x80000000, RZ, 0xc0, !PT ;  /* 0x8000000003027812 */ /* 0x000fc800078ec0ff */
[----:B------:R-:W-:-:S04]  /*ebd0*/  SHF.R.U32.HI R3, RZ, 0x18, R2 ;  /* 0x00000018ff037819 */ /* 0x000fc80000011602 */
[----:B------:R-:W-:-:S04]  /*ebe0*/  LOP3.LUT R0, R0, R3, RZ, 0xfc, !PT ;  /* 0x0000000300007212 */ /* 0x000fc800078efcff */
[----:B------:R-:W-:Y:S02]  /*ebf0*/  PRMT R8, R0, 0x7610, R8 ;  /* 0x0000761000087816 */ /* 0x000fe40000000008 */
.L_x_11907:
[----:B------:R-:W-:Y:S05]  /*ec00*/  BSYNC B0 ;  /* 0x0000000000007941 */ /* 0x000fea0003800000 */
.L_x_11906:
[----:B------:R0:W-:Y:S01]  /*ec10*/  STG.E.U8 [R16.64], R8 ;  /* 0x0000000810007986 */ /* 0x0001e2000c101124 */
[----:B------:R-:W-:Y:S05]  /*ec20*/  BRA `(.L_x_11883) ;  /* 0x0000031000007947 */ /* 0x000fea0003800000 */
.L_x_11900:
        /* <DEDUP_REMOVED lines=24> */
.L_x_11882:
        /* <DEDUP_REMOVED lines=20> */
.L_x_11910:
[----:B------:R-:W0:Y:S02]  /*eef0*/  F2I.U64.F64.TRUNC R4, R4 ;  /* 0x0000000400047311 */ /* 0x000e24000030d800 */
[----:B0-----:R0:W-:Y:S01]  /*ef00*/  STG.E.64 [R16.64], R4 ;  /* 0x0000000410007986 */ /* 0x0011e2000c101b24 */
[----:B------:R-:W-:Y:S05]  /*ef10*/  BRA `(.L_x_11883) ;  /* 0x0000002000007947 */ /* 0x000fea0003800000 */
.L_x_11909:
[----:B------:R-:W0:Y:S02]  /*ef20*/  F2I.U32.F64.TRUNC R5, R4 ;  /* 0x0000000400057311 */ /* 0x000e24000030d000 */
[----:B0-----:R0:W-:Y:S02]  /*ef30*/  STG.E [R16.64], R5 ;  /* 0x0000000510007986 */ /* 0x0011e4000c101924 */
.L_x_11883:
[----:B------:R-:W-:Y:S02]  /*ef40*/  IADD3 R25, R25, 0x80, RZ ;  /* 0x0000008019197810 */ /* 0x000fe40007ffe0ff */
.L_x_11650:
[----:B------:R-:W-:Y:S05]  /*ef50*/  BSYNC B6 ;  /* 0x0000000000067941 */ /* 0x000fea0003800000 */
.L_x_11649:
        /* <DEDUP_REMOVED lines=283> */
.L_x_11911:
        /* <DEDUP_REMOVED lines=19> */
.L_x_11915:
[----:B------:R-:W2:Y:S02]  /*10240*/  LDG.E.U8 R2, [R2.64] ;  /* 0x0000002402027981 */ /* 0x000ea4000c1e1100 */
[----:B--2---:R0:W1:Y:S01]  /*10250*/  I2F.F64.U16 R22, R2 ;  /* 0x0000000200167312 */ /* 0x0040620000101800 */
[----:B------:R-:W-:Y:S05]  /*10260*/  BRA `(.L_x_11917) ;  /* 0x00000df000007947 */ /* 0x000fea0003800000 */
.L_x_11914:
        /* <DEDUP_REMOVED lines=9> */
.L_x_11919:
[----:B------:R-:W2:Y:S02]  /*10300*/  LDG.E R2, [R2.64] ;  /* 0x0000002402027981 */ /* 0x000ea4000c1e1900 */
[----:B--2---:R0:W1:Y:S01]  /*10310*/  I2F.F64 R22, R2 ;  /* 0x0000000200167312 */ /* 0x0040620000201c00 */
[----:B------:R-:W-:Y:S05]  /*10320*/  BRA `(.L_x_11917) ;  /* 0x00000d3000007947 */ /* 0x000fea0003800000 */
.L_x_11918:
[----:B------:R-:W2:Y:S02]  /*10330*/  LDG.E.U16 R2, [R2.64] ;  /* 0x0000002402027981 */ /* 0x000ea4000c1e1500 */
[----:B--2---:R0:W1:Y:S01]  /*10340*/  I2F.F64.S16 R22, R2 ;  /* 0x0000000200167312 */ /* 0x0040620000101c00 */
[----:B------:R-:W-:Y:S05]  /*10350*/  BRA `(.L_x_11917) ;  /* 0x00000d0000007947 */ /* 0x000fea0003800000 */
.L_x_11913:
        /* <DEDUP_REMOVED lines=10> */
.L_x_11921:
[----:B------:R-:W2:Y:S02]  /*10400*/  LDG.E.U16 R0, [R2.64] ;  /* 0x0000002402007981 */ /* 0x000ea4000c1e1500 */
[----:B--2---:R-:W-:-:S05]  /*10410*/  HADD2.F32 R0, -RZ, R0.H0_H0 ;  /* 0x20000000ff007230 */ /* 0x004fca0000004100 */
[----:B------:R-:W-:-:S04]  /*10420*/  FMUL.FTZ R0, R0, 1 ;  /* 0x3f80000000007820 */ /* 0x000fc80000410000 */
[----:B------:R0:W1:Y:S01]  /*10430*/  F2F.F64.F32 R22, R0 ;  /* 0x0000000000167310 */ /* 0x0000620000201800 */
[----:B------:R-:W-:Y:S05]  /*10440*/  BRA `(.L_x_11917) ;  /* 0x00000c1000007947 */ /* 0x000fea0003800000 */
.L_x_11920:
        /* <DEDUP_REMOVED lines=10> */
.L_x_11923:
[----:B------:R-:W2:Y:S02]  /*104f0*/  LDG.E.U16 R2, [R2.64] ;  /* 0x0000002402027981 */ /* 0x000ea4000c1e1500 */
[----:B--2---:R-:W-:-:S05]  /*10500*/  HADD2.F32 R0, -RZ, R2.H0_H0 ;  /* 0x20000002ff007230 */ /* 0x004fca0000004100 */
[----:B------:R-:W-:-:S04]  /*10510*/  FMUL.FTZ R0, R0, 1 ;  /* 0x3f80000000007820 */ /* 0x000fc80000410000 */
[----:B------:R0:W1:Y:S01]  /*10520*/  F2F.F64.F32 R22, R0 ;  /* 0x0000000000167310 */ /* 0x0000620000201800 */
[----:B------:R-:W-:Y:S05]  /*10530*/  BRA `(.L_x_11917) ;  /* 0x00000b2000007947 */ /* 0x000fea0003800000 */
.L_x_11922:
[----:B------:R0:W5:Y:S01]  /*10540*/  LDG.E.64 R22, [R2.64] ;  /* 0x0000002402167981 */ /* 0x000162000c1e1b00 */
[----:B------:R-:W-:Y:S05]  /*10550*/  BRA `(.L_x_11917) ;  /* 0x00000b0000007947 */ /* 0x000fea0003800000 */
.L_x_11912:
        /* <DEDUP_REMOVED lines=13> */
.L_x_11926:
[----:B------:R0:W5:Y:S01]  /*10630*/  LDG.E.64 R22, [R2.64] ;  /* 0x0000002402167981 */ /* 0x000162000c1e1b00 */
[----:B------:R-:W-:Y:S05]  /*10640*/  BRA `(.L_x_11917) ;  /* 0x00000a1000007947 */ /* 0x000fea0003800000 */
.L_x_11925:
        /* <DEDUP_REMOVED lines=28> */
.L_x_11928:
        /* <DEDUP_REMOVED lines=15> */
.L_x_11927:
[----:B------:R-:W2:Y:S02]  /*10900*/  LDG.E.U16 R0, [R2.64] ;  /* 0x0000002402007981 */ /* 0x000ea4000c1e1500 */
[----:B--2---:R-:W-:-:S05]  /*10910*/  PRMT R0, RZ, 0x5410, R0 ;  /* 0x00005410ff007816 */ /* 0x004fca0000000000 */
[----:B------:R-:W-:-:S04]  /*10920*/  FMUL.FTZ R0, R0, 1 ;  /* 0x3f80000000007820 */ /* 0x000fc80000410000 */
[----:B------:R0:W1:Y:S01]  /*10930*/  F2F.F64.F32 R22, R0 ;  /* 0x0000000000167310 */ /* 0x0000620000201800 */
[----:B------:R-:W-:Y:S05]  /*10940*/  BRA `(.L_x_11917) ;  /* 0x0000071000007947 */ /* 0x000fea0003800000 */
.L_x_11924:
        /* <DEDUP_REMOVED lines=11> */
.L_x_11931:
        /* <DEDUP_REMOVED lines=21> */
.L_x_11935:
[----:B------:R-:W-:Y:S05]  /*10b50*/  BSYNC B1 ;  /* 0x0000000000017941 */ /* 0x000fea0003800000 */
.L_x_11934:
[----:B------:R-:W-:Y:S01]  /*10b60*/  LEA R3, R0, 0x3b800000, 0x17 ;  /* 0x3b80000000037811 */ /* 0x000fe200078eb8ff */
[----:B------:R-:W-:-:S05]  /*10b70*/  IMAD.SHL.U32 R0, R2, 0x100000, RZ ;  /* 0x0010000002007824 */ /* 0x000fca00078e00ff */
[----:B------:R-:W-:Y:S02]  /*10b80*/  LOP3.LUT R0, R3, R0, R4, 0xfe, !PT ;  /* 0x0000000003007212 */ /* 0x000fe400078efe04 */
.L_x_11933:
[----:B------:R-:W-:Y:S05]  /*10b90*/  BSYNC B0 ;  /* 0x0000000000007941 */ /* 0x000fea0003800000 */
.L_x_11932:
[----:B------:R-:W-:-:S04]  /*10ba0*/  FMUL.FTZ R0, R0, 1 ;  /* 0x3f80000000007820 */ /* 0x000fc80000410000 */
[----:B------:R0:W1:Y:S01]  /*10bb0*/  F2F.F64.F32 R22, R0 ;  /* 0x0000000000167310 */ /* 0x0000620000201800 */
[----:B------:R-:W-:Y:S05]  /*10bc0*/  BRA `(.L_x_11917) ;  /* 0x0000049000007947 */ /* 0x000fea0003800000 */
.L_x_11930:
        /* <DEDUP_REMOVED lines=21> */
.L_x_11939:
[----:B------:R-:W-:Y:S05]  /*10d20*/  BSYNC B1 ;  /* 0x0000000000017941 */ /* 0x000fea0003800000 */
.L_x_11938:
[----:B------:R-:W-:Y:S01]  /*10d30*/  LEA R3, R0, 0x37800000, 0x17 ;  /* 0x3780000000037811 */ /* 0x000fe200078eb8ff */
[----:B------:R-:W-:-:S05]  /*10d40*/  IMAD.SHL.U32 R0, R2, 0x200000, RZ ;  /* 0x0020000002007824 */ /* 0x000fca00078e00ff */
[----:B------:R-:W-:Y:S02]  /*10d50*/  LOP3.LUT R0, R3, R0, R4, 0xfe, !PT ;  /* 0x0000000003007212 */ /* 0x000fe400078efe04 */
.L_x_11937:
[----:B------:R-:W-:Y:S05]  /*10d60*/  BSYNC B0 ;  /* 0x0000000000007941 */ /* 0x000fea0003800000 */
.L_x_11936:
[----:B------:R-:W-:-:S04]  /*10d70*/  FMUL.FTZ R0, R0, 1 ;  /* 0x3f80000000007820 */ /* 0x000fc80000410000 */
[----:B------:R0:W1:Y:S01]  /*10d80*/  F2F.F64.F32 R22, R0 ;  /* 0x0000000000167310 */ /* 0x0000620000201800 */
[----:B------:R-:W-:Y:S05]  /*10d90*/  BRA `(.L_x_11917) ;  /* 0x000002c000007947 */ /* 0x000fea0003800000 */
.L_x_11929:
        /* <DEDUP_REMOVED lines=14> */
.L_x_11943:
[----:B------:R-:W-:Y:S05]  /*10e80*/  BSYNC B0 ;  /* 0x0000000000007941 */ /* 0x000fea0003800000 */
.L_x_11942:
[----:B------:R-:W-:-:S04]  /*10e90*/  FMUL.FTZ R0, R0, 1 ;  /* 0x3f80000000007820 */ /* 0x000fc80000410000 */
[----:B------:R0:W1:Y:S01]  /*10ea0*/  F2F.F64.F32 R22, R0 ;  /* 0x0000000000167310 */ /* 0x0000620000201800 */
[----:B------:R-:W-:Y:S05]  /*10eb0*/  BRA `(.L_x_11917) ;  /* 0x000001a000007947 */ /* 0x000fea0003800000 */
.L_x_11916:
        /* <DEDUP_REMOVED lines=21> */
.L_x_11941:
[----:B------:R-:W2:Y:S02]  /*11010*/  LDG.E.64 R22, [R2.64] ;  /* 0x0000002402167981 */ /* 0x000ea4000c1e1b00 */
[----:B--2---:R-:W0:Y:S01]  /*11020*/  I2F.F64.U64 R22, R22 ;  /* 0x0000001600167312 */ /* 0x004e220000301800 */
[----:B------:R-:W-:Y:S05]  /*11030*/  BRA `(.L_x_11917) ;  /* 0x0000002000007947 */ /* 0x000fea0003800000 */
.L_x_11940:
[----:B------:R-:W2:Y:S02]  /*11040*/  LDG.E R2, [R2.64] ;  /* 0x0000002402027981 */ /* 0x000ea4000c1e1900 */
[----:B--2---:R0:W1:Y:S02]  /*11050*/  I2F.F64.U32 R22, R2 ;  /* 0x0000000200167312 */ /* 0x0040640000201800 */
.L_x_11917:
        /* <DEDUP_REMOVED lines=17> */
.L_x_11947:
[----:B------:R-:W2:Y:S02]  /*11170*/  LDG.E.U8 R2, [R2.64] ;  /* 0x0000002402027981 */ /* 0x000ea4000c1e1100 */
[----:B--2---:R0:W2:Y:S01]  /*11180*/  I2F.F64.U16 R18, R2 ;  /* 0x0000000200127312 */ /* 0x0040a20000101800 */
[----:B------:R-:W-:Y:S05]  /*11190*/  BRA `(.L_x_11949) ;  /* 0x00000df000007947 */ /* 0x000fea0003800000 */
.L_x_11946:
        /* <DEDUP_REMOVED lines=9> */
.L_x_11951:
[----:B------:R-:W2:Y:S02]  /*11230*/  LDG.E R2, [R2.64] ;  /* 0x0000002402027981 */ /* 0x000ea4000c1e1900 */
[----:B--2---:R0:W2:Y:S01]  /*11240*/  I2F.F64 R18, R2 ;  /* 0x0000000200127312 */ /* 0x0040a20000201c00 */
[----:B------:R-:W-:Y:S05]  /*11250*/  BRA `(.L_x_11949) ;  /* 0x00000d3000007947 */ /* 0x000fea0003800000 */
.L_x_11950:
[----:B------:R-:W2:Y:S02]  /*11260*/  LDG.E.U16 R2, [R2.64] ;  /* 0x0000002402027981 */ /* 0x000ea4000c1e1500 */
[----:B--2---:R0:W2:Y:S01]  /*11270*/  I2F.F64.S16 R18, R2 ;  /* 0x0000000200127312 */ /* 0x0040a20000101c00 */
[----:B------:R-:W-:Y:S05]  /*11280*/  BRA `(.L_x_11949) ;  /* 0x00000d0000007947 */ /* 0x000fea0003800000 */
.L_x_11945:
        /* <DEDUP_REMOVED lines=10> */
.L_x_11953:
[----:B------:R-:W2:Y:S02]  /*11330*/  LDG.E.U16 R0, [R2.64] ;  /* 0x0000002402007981 */ /* 0x000ea4000c1e1500 */
[----:B--2---:R-:W-:-:S05]  /*11340*/  HADD2.F32 R0, -RZ, R0.H0_H0 ;  /* 0x20000000ff007230 */ /* 0x004fca0000004100 */
[----:B------:R-:W-:-:S04]  /*11350*/  FMUL.FTZ R0, R0, 1 ;  /* 0x3f80000000007820 */ /* 0x000fc80000410000 */
[----:B------:R0:W2:Y:S01]  /*11360*/  F2F.F64.F32 R18, R0 ;  /* 0x0000000000127310 */ /* 0x0000a20000201800 */
[----:B------:R-:W-:Y:S05]  /*11370*/  BRA `(.L_x_11949) ;  /* 0x00000c1000007947 */ /* 0x000fea0003800000 */
.L_x_11952:
        /* <DEDUP_REMOVED lines=10> */
.L_x_11955:
[----:B------:R-:W2:Y:S02]  /*11420*/  LDG.E.U16 R2, [R2.64] ;  /* 0x0000002402027981 */ /* 0x000ea4000c1e1500 */
[----:B--2---:R-:W-:-:S05]  /*11430*/  HADD2.F32 R0, -RZ, R2.H0_H0 ;  /* 0x20000002ff007230 */ /* 0x004fca0000004100 */
[----:B------:R-:W-:-:S04]  /*11440*/  FMUL.FTZ R0, R0, 1 ;  /* 0x3f80000000007820 */ /* 0x000fc80000410000 */
[----:B------:R0:W2:Y:S01]  /*11450*/  F2F.F64.F32 R18, R0 ;  /* 0x0000000000127310 */ /* 0x0000a20000201800 */
[----:B------:R-:W-:Y:S05]  /*11460*/  BRA `(.L_x_11949) ;  /* 0x00000b2000007947 */ /* 0x000fea0003800000 */
.L_x_11954:
[----:B------:R0:W5:Y:S01]  /*11470*/  LDG.E.64 R18, [R2.64] ;  /* 0x0000002402127981 */ /* 0x000162000c1e1b00 */
[----:B------:R-:W-:Y:S05]  /*11480*/  BRA `(.L_x_11949) ;  /* 0x00000b0000007947 */ /* 0x000fea0003800000 */
.L_x_11944:
        /* <DEDUP_REMOVED lines=13> */
.L_x_11958:
[----:B------:R0:W5:Y:S01]  /*11560*/  LDG.E.64 R18, [R2.64] ;  /* 0x0000002402127981 */ /* 0x000162000c1e1b00 */
[----:B------:R-:W-:Y:S05]  /*11570*/  BRA `(.L_x_11949) ;  /* 0x00000a1000007947 */ /* 0x000fea0003800000 */
.L_x_11957:
        /* <DEDUP_REMOVED lines=28> */
.L_x_11960:
        /* <DEDUP_REMOVED lines=15> */
.L_x_11959:
[----:B------:R-:W2:Y:S02]  /*11830*/  LDG.E.U16 R0, [R2.64] ;  /* 0x0000002402007981 */ /* 0x000ea4000c1e1500 */
[----:B--2---:R-:W-:-:S05]  /*11840*/  PRMT R0, RZ, 0x5410, R0 ;  /* 0x00005410ff007816 */ /* 0x004fca0000000000 */
[----:B------:R-:W-:-:S04]  /*11850*/  FMUL.FTZ R0, R0, 1 ;  /* 0x3f80000000007820 */ /* 0x000fc80000410000 */
[----:B------:R0:W2:Y:S01]  /*11860*/  F2F.F64.F32 R18, R0 ;  /* 0x0000000000127310 */ /* 0x0000a20000201800 */
[----:B------:R-:W-:Y:S05]  /*11870*/  BRA `(.L_x_11949) ;  /* 0x0000071000007947 */ /* 0x000fea0003800000 */
.L_x_11956:
        /* <DEDUP_REMOVED lines=11> */
.L_x_11963:
        /* <DEDUP_REMOVED lines=21> */
.L_x_11967:
[----:B------:R-:W-:Y:S05]  /*11a80*/  BSYNC B1 ;  /* 0x0000000000017941 */ /* 0x000fea0003800000 */
.L_x_11966:
[----:B------:R-:W-:Y:S01]  /*11a90*/  LEA R3, R0, 0x3b800000, 0x17 ;  /* 0x3b80000000037811 */ /* 0x000fe200078eb8ff */
[----:B------:R-:W-:-:S05]  /*11aa0*/  IMAD.SHL.U32 R0, R2, 0x100000, RZ ;  /* 0x0010000002007824 */ /* 0x000fca00078e00ff */
[----:B------:R-:W-:Y:S02]  /*11ab0*/  LOP3.LUT R0, R3, R0, R4, 0xfe, !PT ;  /* 0x0000000003007212 */ /* 0x000fe400078efe04 */
.L_x_11965:
[----:B------:R-:W-:Y:S05]  /*11ac0*/  BSYNC B0 ;  /* 0x0000000000007941 */ /* 0x000fea0003800000 */
.L_x_11964:
[----:B------:R-:W-:-:S04]  /*11ad0*/  FMUL.FTZ R0, R0, 1 ;  /* 0x3f80000000007820 */ /* 0x000fc80000410000 */
[----:B------:R0:W2:Y:S01]  /*11ae0*/  F2F.F64.F32 R18, R0 ;  /* 0x0000000000127310 */ /* 0x0000a20000201800 */
[----:B------:R-:W-:Y:S05]  /*11af0*/  BRA `(.L_x_11949) ;  /* 0x0000049000007947 */ /* 0x000fea0003800000 */
.L_x_11962:
        /* <DEDUP_REMOVED lines=21> */
.L_x_11971:
[----:B------:R-:W-:Y:S05]  /*11c50*/  BSYNC B1 ;  /* 0x0000000000017941 */ /* 0x000fea0003800000 */
.L_x_11970:
[----:B------:R-:W-:Y:S01]  /*11c60*/  LEA R3, R0, 0x37800000, 0x17 ;  /* 0x3780000000037811 */ /* 0x000fe200078eb8ff */
[----:B------:R-:W-:-:S05]  /*11c70*/  IMAD.SHL.U32 R0, R2, 0x200000, RZ ;  /* 0x0020000002007824 */ /* 0x000fca00078e00ff */
[----:B------:R-:W-:Y:S02]  /*11c80*/  LOP3.LUT R0, R3, R0, R4, 0xfe, !PT ;  /* 0x0000000003007212 */ /* 0x000fe400078efe04 */
.L_x_11969:
[----:B------:R-:W-:Y:S05]  /*11c90*/  BSYNC B0 ;  /* 0x0000000000007941 */ /* 0x000fea0003800000 */
.L_x_11968:
[----:B------:R-:W-:-:S04]  /*11ca0*/  FMUL.FTZ R0, R0, 1 ;  /* 0x3f80000000007820 */ /* 0x000fc80000410000 */
[----:B------:R0:W2:Y:S01]  /*11cb0*/  F2F.F64.F32 R18, R0 ;  /* 0x0000000000127310 */ /* 0x0000a20000201800 */
[----:B------:R-:W-:Y:S05]  /*11cc0*/  BRA `(.L_x_11949) ;  /* 0x000002c000007947 */ /* 0x000fea0003800000 */
.L_x_11961:
        /* <DEDUP_REMOVED lines=14> */
.L_x_11975:
[----:B------:R-:W-:Y:S05]  /*11db0*/  BSYNC B0 ;  /* 0x0000000000007941 */ /* 0x000fea0003800000 */
.L_x_11974:
[----:B------:R-:W-:-:S04]  /*11dc0*/  FMUL.FTZ R0, R0, 1 ;  /* 0x3f80000000007820 */ /* 0x000fc80000410000 */
[----:B------:R0:W2:Y:S01]  /*11dd0*/  F2F.F64.F32 R18, R0 ;  /* 0x0000000000127310 */ /* 0x0000a20000201800 */
[----:B------:R-:W-:Y:S05]  /*11de0*/  BRA `(.L_x_11949) ;  /* 0x000001a000007947 */ /* 0x000fea0003800000 */
.L_x_11948:
        /* <DEDUP_REMOVED lines=21> */
.L_x_11973:
[----:B------:R-:W2:Y:S02]  /*11f40*/  LDG.E.64 R18, [R2.64] ;  /* 0x0000002402127981 */ /* 0x000ea4000c1e1b00 */
[----:B--2---:R-:W0:Y:S01]  /*11f50*/  I2F.F64.U64 R18, R18 ;  /* 0x0000001200127312 */ /* 0x004e220000301800 */
[----:B------:R-:W-:Y:S05]  /*11f60*/  BRA `(.L_x_11949) ;  /* 0x0000002000007947 */ /* 0x000fea0003800000 */
.L_x_11972:
[----:B------:R-:W2:Y:S02]  /*11f70*/  LDG.E R2, [R2.64] ;  /* 0x0000002402027981 */ /* 0x000ea4000c1e1900 */
[----:B--2---:R0:W2:Y:S02]  /*11f80*/  I2F.F64.U32 R18, R2 ;  /* 0x0000000200127312 */ /* 0x0040a40000201800 */
.L_x_11949:
        /* <DEDUP_REMOVED lines=17> */
.L_x_11979:
[----:B------:R-:W3:Y:S02]  /*120a0*/  LDG.E.U8 R2, [R24.64] ;  /* 0x0000002418027981 */ /* 0x000ee4000c1e1100 */
[----:B---3--:R-:W0:Y:S01]  /*120b0*/  I2F.F64.U16 R2, R2 ;  /* 0x0000000200027312 */ /* 0x008e220000101800 */
[----:B------:R-:W-:Y:S05]  /*120c0*/  BRA `(.L_x_11981) ;  /* 0x00000df000007947 */ /* 0x000fea0003800000 */
.L_x_11978:
        /* <DEDUP_REMOVED lines=9> */
.L_x_11983:
[----:B------:R-:W3:Y:S02]  /*12160*/  LDG.E R2, [R24.64] ;  /* 0x0000002418027981 */ /* 0x000ee4000c1e1900 */
[----:B---3--:R-:W0:Y:S01]  /*12170*/  I2F.F64 R2, R2 ;  /* 0x0000000200027312 */ /* 0x008e220000201c00 */
[----:B------:R-:W-:Y:S05]  /*12180*/  BRA `(.L_x_11981) ;  /* 0x00000d3000007947 */ /* 0x000fea0003800000 */
.L_x_11982:
[----:B------:R-:W3:Y:S02]  /*12190*/  LDG.E.U16 R2, [R24.64] ;  /* 0x0000002418027981 */ /* 0x000ee4000c1e1500 */
[----:B---3--:R-:W0:Y:S01]  /*121a0*/  I2F.F64.S16 R2, R2 ;  /* 0x0000000200027312 */ /* 0x008e220000101c00 */
[----:B------:R-:W-:Y:S05]  /*121b0*/  BRA `(.L_x_11981) ;  /* 0x00000d0000007947 */ /* 0x000fea0003800000 */
.L_x_11977:
        /* <DEDUP_REMOVED lines=10> */
.L_x_11985:
[----:B------:R-:W3:Y:S02]  /*12260*/  LDG.E.U16 R0, [R24.64] ;  /* 0x0000002418007981 */ /* 0x000ee4000c1e1500 */
[----:B---3--:R-:W-:-:S05]  /*12270*/  HADD2.F32 R0, -RZ, R0.H0_H0 ;  /* 0x20000000ff007230 */ /* 0x008fca0000004100 */
[----:B------:R-:W-:-:S04]  /*12280*/  FMUL.FTZ R0, R0, 1 ;  /* 0x3f80000000007820 */ /* 0x000fc80000410000 */
[----:B------:R0:W3:Y:S01]  /*12290*/  F2F.F64.F32 R2, R0 ;  /* 0x0000000000027310 */ /* 0x0000e20000201800 */
[----:B------:R-:W-:Y:S05]  /*122a0*/  BRA `(.L_x_11981) ;  /* 0x00000c1000007947 */ /* 0x000fea0003800000 */
.L_x_11984:
        /* <DEDUP_REMOVED lines=10> */
.L_x_11987:
[----:B------:R-:W3:Y:S02]  /*12350*/  LDG.E.U16 R24, [R24.64] ;  /* 0x0000002418187981 */ /* 0x000ee4000c1e1500 */
[----:B---3--:R-:W-:-:S05]  /*12360*/  HADD2.F32 R0, -RZ, R24.H0_H0 ;  /* 0x20000018ff007230 */ /* 0x008fca0000004100 */
[----:B------:R-:W-:-:S04]  /*12370*/  FMUL.FTZ R0, R0, 1 ;  /* 0x3f80000000007820 */ /* 0x000fc80000410000 */
[----:B------:R0:W3:Y:S01]  /*12380*/  F2F.F64.F32 R2, R0 ;  /* 0x0000000000027310 */ /* 0x0000e20000201800 */
[----:B------:R-:W-:Y:S05]  /*12390*/  BRA `(.L_x_11981) ;  /* 0x00000b2000007947 */ /* 0x000fea0003800000 */
.L_x_11986:
[----:B------:R0:W5:Y:S01]  /*123a0*/  LDG.E.64 R2, [R24.64] ;  /* 0x0000002418027981 */ /* 0x000162000c1e1b00 */
[----:B------:R-:W-:Y:S05]  /*123b0*/  BRA `(.L_x_11981) ;  /* 0x00000b0000007947 */ /* 0x000fea0003800000 */
.L_x_11976:
        /* <DEDUP_REMOVED lines=13> */
.L_x_11990:
[----:B------:R0:W5:Y:S01]  /*12490*/  LDG.E.64 R2, [R24.64] ;  /* 0x0000002418027981 */ /* 0x000162000c1e1b00 */
[----:B------:R-:W-:Y:S05]  /*124a0*/  BRA `(.L_x_11981) ;  /* 0x00000a1000007947 */ /* 0x000fea0003800000 */
.L_x_11989:
        /* <DEDUP_REMOVED lines=28> */
.L_x_11992:
        /* <DEDUP_REMOVED lines=15> */
.L_x_11991:
[----:B------:R-:W3:Y:S02]  /*12760*/  LDG.E.U16 R0, [R24.64] ;  /* 0x0000002418007981 */ /* 0x000ee4000c1e1500 */
[----:B---3--:R-:W-:-:S05]  /*12770*/  PRMT R0, RZ, 0x5410, R0 ;  /* 0x00005410ff007816 */ /* 0x008fca0000000000 */
[----:B------:R-:W-:-:S04]  /*12780*/  FMUL.FTZ R0, R0, 1 ;  /* 0x3f80000000007820 */ /* 0x000fc80000410000 */
[----:B------:R0:W3:Y:S01]  /*12790*/  F2F.F64.F32 R2, R0 ;  /* 0x0000000000027310 */ /* 0x0000e20000201800 */
[----:B------:R-:W-:Y:S05]  /*127a0*/  BRA `(.L_x_11981) ;  /* 0x0000071000007947 */ /* 0x000fea0003800000 */
.L_x_11988:
        /* <DEDUP_REMOVED lines=11> */
.L_x_11995:
        /* <DEDUP_REMOVED lines=21> */
.L_x_11999:
[----:B------:R-:W-:Y:S05]  /*129b0*/  BSYNC B1 ;  /* 0x0000000000017941 */ /* 0x000fea0003800000 */
.L_x_11998:
[----:B------:R-:W-:Y:S01]  /*129c0*/  LEA R3, R0, 0x3b800000, 0x17 ;  /* 0x3b80000000037811 */ /* 0x000fe200078eb8ff */
[----:B------:R-:W-:-:S05]  /*129d0*/  IMAD.SHL.U32 R0, R2, 0x100000, RZ ;  /* 0x0010000002007824 */ /* 0x000fca00078e00ff */
[----:B------:R-:W-:Y:S02]  /*129e0*/  LOP3.LUT R0, R3, R0, R4, 0xfe, !PT ;  /* 0x0000000003007212 */ /* 0x000fe400078efe04 */
.L_x_11997:
[----:B------:R-:W-:Y:S05]  /*129f0*/  BSYNC B0 ;  /* 0x0000000000007941 */ /* 0x000fea0003800000 */
.L_x_11996:
[----:B------:R-:W-:-:S04]  /*12a00*/  FMUL.FTZ R0, R0, 1 ;  /* 0x3f80000000007820 */ /* 0x000fc80000410000 */
[----:B------:R0:W3:Y:S01]  /*12a10*/  F2F.F64.F32 R2, R0 ;  /* 0x0000000000027310 */ /* 0x0000e20000201800 */
[----:B------:R-:W-:Y:S05]  /*12a20*/  BRA `(.L_x_11981) ;  /* 0x0000049000007947 */ /* 0x000fea0003800000 */
.L_x_11994:
        /* <DEDUP_REMOVED lines=21> */
.L_x_12003:
[----:B------:R-:W-:Y:S05]  /*12b80*/  BSYNC B1 ;  /* 0x0000000000017941 */ /* 0x000fea0003800000 */
.L_x_12002:
[----:B------:R-:W-:Y:S01]  /*12b90*/  LEA R3, R0, 0x37800000, 0x17 ;  /* 0x3780000000037811 */ /* 0x000fe200078eb8ff */
[----:B------:R-:W-:-:S05]  /*12ba0*/  IMAD.SHL.U32 R0, R2, 0x200000, RZ ;  /* 0x0020000002007824 */ /* 0x000fca00078e00ff */
[----:B------:R-:W-:Y:S02]  /*12bb0*/  LOP3.LUT R0, R3, R0, R4, 0xfe, !PT ;  /* 0x0000000003007212 */ /* 0x000fe400078efe04 */
.L_x_12001:
[----:B------:R-:W-:Y:S05]  /*12bc0*/  BSYNC B0 ;  /* 0x0000000000007941 */ /* 0x000fea0003800000 */
.L_x_12000:
[----:B------:R-:W-:-:S04]  /*12bd0*/  FMUL.FTZ R0, R0, 1 ;  /* 0x3f80000000007820 */ /* 0x000fc80000410000 */
[----:B------:R0:W3:Y:S01]  /*12be0*/  F2F.F64.F32 R2, R0 ;  /* 0x0000000000027310 */ /* 0x0000e20000201800 */
[----:B------:R-:W-:Y:S05]  /*12bf0*/  BRA `(.L_x_11981) ;  /* 0x000002c000007947 */ /* 0x000fea0003800000 */
.L_x_11993:
        /* <DEDUP_REMOVED lines=14> */
.L_x_12007:
[----:B------:R-:W-:Y:S05]  /*12ce0*/  BSYNC B0 ;  /* 0x0000000000007941 */ /* 0x000fea0003800000 */
.L_x_12006:
[----:B------:R-:W-:-:S04]  /*12cf0*/  FMUL.FTZ R0, R0, 1 ;  /* 0x3f80000000007820 */ /* 0x000fc80000410000 */
[----:B------:R0:W3:Y:S01]  /*12d00*/  F2F.F64.F32 R2, R0 ;  /* 0x0000000000027310 */ /* 0x0000e20000201800 */
[----:B------:R-:W-:Y:S05]  /*12d10*/  BRA `(.L_x_11981) ;  /* 0x000001a000007947 */ /* 0x000fea0003800000 */
.L_x_11980:
        /* <DEDUP_REMOVED lines=21> */
.L_x_12005:
[----:B------:R-:W3:Y:S02]  /*12e70*/  LDG.E.64 R2, [R24.64] ;  /* 0x0000002418027981 */ /* 0x000ee4000c1e1b00 */
[----:B---3--:R-:W0:Y:S01]  /*12e80*/  I2F.F64.U64 R2, R2 ;  /* 0x0000000200027312 */ /* 0x008e220000301800 */
[----:B------:R-:W-:Y:S05]  /*12e90*/  BRA `(.L_x_11981) ;  /* 0x0000002000007947 */ /* 0x000fea0003800000 */
.L_x_12004:
[----:B------:R-:W3:Y:S02]  /*12ea0*/  LDG.E R2, [R24.64] ;  /* 0x0000002418027981 */ /* 0x000ee4000c1e1900 */
[----:B---3--:R-:W0:Y:S02]  /*12eb0*/  I2F.F64.U32 R2, R2 ;  /* 0x0000000200027312 */ /* 0x008e240000201800 */
.L_x_11981:
        /* <DEDUP_REMOVED lines=17> */
.L_x_12011:
[----:B------:R-:W0:Y:S02]  /*12fd0*/  F2I.S64.F64.TRUNC R4, R4 ;  /* 0x0000000400047311 */ /* 0x000e24000030d900 */
[----:B0-----:R-:W-:-:S05]  /*12fe0*/  IMAD.MOV.U32 R3, RZ, RZ, R4 ;  /* 0x000000ffff037224 */ /* 0x001fca00078e0004 */
[----:B------:R-:W-:Y:S01]  /*12ff0*/  STG.E.U8 [R16.64], R3 ;  /* 0x0000000310007986 */ /* 0x000fe2000c101124 */
[----:B------:R-:W-:Y:S05]  /*13000*/  EXIT ;  /* 0x000000000000794d */ /* 0x000fea0003800000 */
.L_x_12010:
        /* <DEDUP_REMOVED lines=9> */
.L_x_12014:
[----:B------:R-:W0:Y:S02]  /*130a0*/  F2I.F64.TRUNC R5, R4 ;  /* 0x0000000400057311 */ /* 0x000e24000030d100 */
[----:B0-----:R-:W-:Y:S01]  /*130b0*/  STG.E [R16.64], R5 ;  /* 0x0000000510007986 */ /* 0x001fe2000c101924 */
[----:B------:R-:W-:Y:S05]  /*130c0*/  EXIT ;  /* 0x000000000000794d */ /* 0x000fea0003800000 */
.L_x_12013:
[----:B------:R-:W0:Y:S02]  /*130d0*/  F2I.F64.TRUNC R5, R4 ;  /* 0x0000000400057311 */ /* 0x000e24000030d100 */
[----:B0-----:R-:W-:Y:S01]  /*130e0*/  STG.E.U16 [R16.64], R5 ;  /* 0x0000000510007986 */ /* 0x001fe2000c101524 */
[----:B------:R-:W-:Y:S05]  /*130f0*/  EXIT ;  /* 0x000000000000794d */ /* 0x000fea0003800000 */
.L_x_12009:
        /* <DEDUP_REMOVED lines=11> */
.L_x_12016:
[----:B------:R-:W0:Y:S01]  /*131b0*/  F2F.F32.F64 R0, R4 ;  /* 0x0000000400007310 */ /* 0x000e220000301000 */
[----:B------:R-:W0:-:S14]  /*131c0*/  DSETP.GEU.AND P0, PT, |R4|, c[0x2][0x0], PT ;  /* 0x008000000400762a */ /* 0x000e1c0003f0e200 */
[----:B0-----:R-:W-:-:S05]  /*131d0*/  @!P0 FMUL R0, R0, 1.175494350822287508e-38 ;  /* 0x0080000000008820 */ /* 0x001fca0000400000 */
[----:B------:R-:W-:-:S05]  /*131e0*/  F2FP.PACK_AB R0, RZ, R0 ;  /* 0x00000000ff00723e */ /* 0x000fca00000000ff */
[----:B------:R-:W-:Y:S01]  /*131f0*/  STG.E.U16 [R16.64], R0 ;  /* 0x0000000010007986 */ /* 0x000fe2000c101524 */
[----:B------:R-:W-:Y:S05]  /*13200*/  EXIT ;  /* 0x000000000000794d */ /* 0x000fea0003800000 */
.L_x_12015:
        /* <DEDUP_REMOVED lines=12> */
.L_x_12018:
[----:B------:R-:W0:Y:S01]  /*132d0*/  F2F.F32.F64 R0, R4 ;  /* 0x0000000400007310 */ /* 0x000e220000301000 */
[----:B------:R-:W0:-:S14]  /*132e0*/  DSETP.GEU.AND P0, PT, |R4|, c[0x2][0x0], PT ;  /* 0x008000000400762a */ /* 0x000e1c0003f0e200 */
[----:B0-----:R-:W-:-:S05]  /*132f0*/  @!P0 FMUL R0, R0, 1.175494350822287508e-38 ;  /* 0x0080000000008820 */ /* 0x001fca0000400000 */
[----:B------:R-:W-:-:S04]  /*13300*/  F2FP.PACK_AB R3, RZ, R0 ;  /* 0x00000000ff03723e */ /* 0x000fc800000000ff */
[----:B------:R-:W-:-:S05]  /*13310*/  PRMT R3, R3, 0x5410, RZ ;  /* 0x0000541003037816 */ /* 0x000fca00000000ff */
[----:B------:R-:W-:Y:S01]  /*13320*/  STG.E [R16.64], R3 ;  /* 0x0000000310007986 */ /* 0x000fe2000c101924 */
[----:B------:R-:W-:Y:S05]  /*13330*/  EXIT ;  /* 0x000000000000794d */ /* 0x000fea0003800000 */
.L_x_12017:
[----:B------:R-:W-:Y:S01]  /*13340*/  STG.E.64 [R16.64], R4 ;  /* 0x0000000410007986 */ /* 0x000fe2000c101b24 */
[----:B------:R-:W-:Y:S05]  /*13350*/  EXIT ;  /* 0x000000000000794d */ /* 0x000fea0003800000 */
.L_x_12008:
        /* <DEDUP_REMOVED lines=12> */
.L_x_12021:
[----:B------:R-:W-:-:S05]  /*13420*/  CS2R R6, SRZ ;  /* 0x0000000000067805 */ /* 0x000fca000001ff00 */
[----:B------:R-:W-:Y:S01]  /*13430*/  STG.E.128 [R16.64], R4 ;  /* 0x0000000410007986 */ /* 0x000fe2000c101d24 */
[----:B------:R-:W-:Y:S05]  /*13440*/  EXIT ;  /* 0x000000000000794d */ /* 0x000fea0003800000 */
.L_x_12020:
        /* <DEDUP_REMOVED lines=23> */
.L_x_12025:
[----:B------:R-:W-:Y:S05]  /*135c0*/  BSYNC B0 ;  /* 0x0000000000007941 */ /* 0x000fea0003800000 */
.L_x_12024:
[----:B------:R-:W-:-:S05]  /*135d0*/  LOP3.LUT R3, R0, R3, RZ, 0xfc, !PT ;  /* 0x0000000300037212 */ /* 0x000fca00078efcff */
[----:B------:R-:W-:Y:S01]  /*135e0*/  STG.E.U8 [R16.64], R3 ;  /* 0x0000000310007986 */ /* 0x000fe2000c101124 */
[----:B------:R-:W-:Y:S05]  /*135f0*/  EXIT ;  /* 0x000000000000794d */ /* 0x000fea0003800000 */
.L_x_12023:
        /* <DEDUP_REMOVED lines=15> */
.L_x_12027:
[----:B------:R-:W-:Y:S01]  /*136f0*/  IMAD.MOV.U32 R0, RZ, RZ, 0x7f ;  /* 0x0000007fff007424 */ /* 0x000fe200078e00ff */
[----:B------:R-:W-:-:S04]  /*13700*/  ISETP.GT.U32.AND P0, PT, R2, 0x7f800000, PT ;  /* 0x7f8000000200780c */ /* 0x000fc80003f04070 */
[----:B------:R-:W-:-:S04]  /*13710*/  SEL R0, R0, 0x7c, P0 ;  /* 0x0000007c00007807 */ /* 0x000fc80000000000 */
.L_x_12028:
[----:B------:R-:W-:Y:S05]  /*13720*/  BSYNC B0 ;  /* 0x0000000000007941 */ /* 0x000fea0003800000 */
.L_x_12026:
[----:B------:R-:W-:-:S04]  /*13730*/  LOP3.LUT R2, R3, 0x80000000, RZ, 0xc0, !PT ;  /* 0x8000000003027812 */ /* 0x000fc800078ec0ff */
[----:B------:R-:W-:-:S04]  /*13740*/  SHF.R.U32.HI R3, RZ, 0x18, R2 ;  /* 0x00000018ff037819 */ /* 0x000fc80000011602 */
[----:B------:R-:W-:-:S05]  /*13750*/  LOP3.LUT R3, R0, R3, RZ, 0xfc, !PT ;  /* 0x0000000300037212 */ /* 0x000fca00078efcff */
[----:B------:R-:W-:Y:S01]  /*13760*/  STG.E.U8 [R16.64], R3 ;  /* 0x0000000310007986 */ /* 0x000fe2000c101124 */
[----:B------:R-:W-:Y:S05]  /*13770*/  EXIT ;  /* 0x000000000000794d */ /* 0x000fea0003800000 */
.L_x_12022:
[----:B------:R-:W0:Y:S01]  /*13780*/  F2F.F32.F64 R0, R4 ;  /* 0x0000000400007310 */ /* 0x000e220000301000 */
[----:B------:R-:W0:-:S14]  /*13790*/  DSETP.GEU.AND P0, PT, |R4|, c[0x2][0x0], PT ;  /* 0x008000000400762a */ /* 0x000e1c0003f0e200 */
[----:B0-----:R-:W-:-:S05]  /*137a0*/  @!P0 FMUL R0, R0, 1.175494350822287508e-38 ;  /* 0x0080000000008820 */ /* 0x001fca0000400000 */
[----:B------:R-:W-:-:S05]  /*137b0*/  F2FP.BF16.PACK_AB R0, RZ, R0 ;  /* 0x00000000ff00723e */ /* 0x000fca00000010ff */
[----:B------:R-:W-:Y:S01]  /*137c0*/  STG.E.U16 [R16.64], R0 ;  /* 0x0000000010007986 */ /* 0x000fe2000c101524 */
[----:B------:R-:W-:Y:S05]  /*137d0*/  EXIT ;  /* 0x000000000000794d */ /* 0x000fea0003800000 */
.L_x_12019:
        /* <DEDUP_REMOVED lines=11> */
.L_x_12031:
        /* <DEDUP_REMOVED lines=19> */
.L_x_12034:
[----:B------:R-:W-:-:S04]  /*139c0*/  LOP3.LUT R2, R3, 0x80000000, RZ, 0xc0, !PT ;  /* 0x8000000003027812 */ /* 0x000fc800078ec0ff */
[----:B------:R-:W-:-:S04]  /*139d0*/  SHF.R.U32.HI R3, RZ, 0x18, R2 ;  /* 0x00000018ff037819 */ /* 0x000fc80000011602 */
[----:B------:R-:W-:-:S04]  /*139e0*/  LOP3.LUT R0, R0, R3, RZ, 0xfc, !PT ;  /* 0x0000000300007212 */ /* 0x000fc800078efcff */
[----:B------:R-:W-:Y:S02]  /*139f0*/  PRMT R8, R0, 0x7610, R8 ;  /* 0x0000761000087816 */ /* 0x000fe40000000008 */
.L_x_12033:
[----:B------:R-:W-:Y:S05]  /*13a00*/  BSYNC B0 ;  /* 0x0000000000007941 */ /* 0x000fea0003800000 */
.L_x_12032:
[----:B------:R-:W-:Y:S01]  /*13a10*/  STG.E.U8 [R16.64], R8 ;  /* 0x0000000810007986 */ /* 0x000fe2000c101124 */
[----:B------:R-:W-:Y:S05]  /*13a20*/  EXIT ;  /* 0x000000000000794d */ /* 0x000fea0003800000 */
.L_x_12030:
        /* <DEDUP_REMOVED lines=19> */
.L_x_12037:
[----:B------:R-:W-:-:S04]  /*13b60*/  LOP3.LUT R2, R3, 0x80000000, RZ, 0xc0, !PT ;  /* 0x8000000003027812 */ /* 0x000fc800078ec0ff */
[----:B------:R-:W-:-:S04]  /*13b70*/  SHF.R.U32.HI R3, RZ, 0x18, R2 ;  /* 0x00000018ff037819 */ /* 0x000fc80000011602 */
[----:B------:R-:W-:-:S04]  /*13b80*/  LOP3.LUT R0, R0, R3, RZ, 0xfc, !PT ;  /* 0x0000000300007212 */ /* 0x000fc800078efcff */
[----:B------:R-:W-:Y:S02]  /*13b90*/  PRMT R8, R0, 0x7610, R8 ;  /* 0x0000761000087816 */ /* 0x000fe40000000008 */
.L_x_12036:
[----:B------:R-:W-:Y:S05]  /*13ba0*/  BSYNC B0 ;  /* 0x0000000000007941 */ /* 0x000fea0003800000 */
.L_x_12035:
[----:B------:R-:W-:Y:S01]  /*13bb0*/  STG.E.U8 [R16.64], R8 ;  /* 0x0000000810007986 */ /* 0x000fe2000c101124 */
[----:B------:R-:W-:Y:S05]  /*13bc0*/  EXIT ;  /* 0x000000000000794d */ /* 0x000fea0003800000 */
.L_x_12029:
        /* <DEDUP_REMOVED lines=24> */
.L_x_12012:
        /* <DEDUP_REMOVED lines=20> */
.L_x_12039:
[----:B------:R-:W0:Y:S02]  /*13e90*/  F2I.U64.F64.TRUNC R4, R4 ;  /* 0x0000000400047311 */ /* 0x000e24000030d800 */
[----:B0-----:R-:W-:Y:S01]  /*13ea0*/  STG.E.64 [R16.64], R4 ;  /* 0x0000000410007986 */ /* 0x001fe2000c101b24 */
[----:B------:R-:W-:Y:S05]  /*13eb0*/  EXIT ;  /* 0x000000000000794d */ /* 0x000fea0003800000 */
.L_x_12038:
[----:B------:R-:W0:Y:S02]  /*13ec0*/  F2I.U32.F64.TRUNC R5, R4 ;  /* 0x0000000400057311 */ /* 0x000e24000030d000 */
[----:B0-----:R-:W-:Y:S01]  /*13ed0*/  STG.E [R16.64], R5 ;  /* 0x0000000510007986 */ /* 0x001fe2000c101924 */
[----:B------:R-:W-:Y:S05]  /*13ee0*/  EXIT ;  /* 0x000000000000794d */ /* 0x000fea0003800000 */
.L_x_12040:
        /* <DEDUP_REMOVED lines=9> */
.L_x_26823:


//--------------------- .text._ZN2at6native27unrolled_elementwise_kernelIZZZNS0_49_GLOBAL__N__b919a28f_16_Normalization_cu_5c38458736batch_norm_elementwise_backward_evalERKNS_6TensorES5_S5_S5_ENKUlvE_clEvENKUlvE_clEvEUldddE_St5arrayIPcLm4EELi4E23TrivialOffsetCalculatorILi3EjESC_ILi1EjENS0_6memory12LoadWithCastILi3EEENSF_13StoreWithCastILi1EEEEEviT_T0_T2_T3_T4_T5_ --------------------------
	.section	.text._ZN2at6native27unrolled_elementwise_kernelIZZZNS0_49_GLOBAL__N__b919a28f_16_Normalization_cu_5c38458736batch_norm_elementwise_backward_evalERKNS_6TensorES5_S5_S5_ENKUlvE_clEvENKUlvE_clEvEUldddE_St5arrayIPcLm4EELi4E23TrivialOffsetCalculatorILi3EjESC_ILi1EjENS0_6memory12LoadWithCastILi3EEENSF_13StoreWithCastILi1EEEEEviT_T0_T2_T3_T4_T5_,"ax",@progbits
	.sectioninfo	@"SHI_REGISTERS=48"
	.align	128
        .global         _ZN2at6native27unrolled_elementwise_kernelIZZZNS0_49_GLOBAL__N__b919a28f_16_Normalization_cu_5c38458736batch_norm_elementwise_backward_evalERKNS_6TensorES5_S5_S5_ENKUlvE_clEvENKUlvE_clEvEUldddE_St5arrayIPcLm4EELi4E23TrivialOffsetCalculatorILi3EjESC_ILi1EjENS0_6memory12LoadWithCastILi3EEENSF_13StoreWithCastILi1EEEEEviT_T0_T2_T3_T4_T5_
        .type           _ZN2at6native27unrolled_elementwise_kernelIZZZNS0_49_GLOBAL__N__b919a28f_16_Normalization_cu_5c38458736batch_norm_elementwise_backward_evalERKNS_6TensorES5_S5_S5_ENKUlvE_clEvENKUlvE_clEvEUldddE_St5arrayIPcLm4EELi4E23TrivialOffsetCalculatorILi3EjESC_ILi1EjENS0_6memory12LoadWithCastILi3EEENSF_13StoreWithCastILi1EEEEEviT_T0_T2_T3_T4_T5_,@function
        .size           _ZN2at6native27unrolled_elementwise_kernelIZZZNS0_49_GLOBAL__N__b919a28f_16_Normalization_cu_5c38458736batch_norm_elementwise_backward_evalERKNS_6TensorES5_S5_S5_ENKUlvE_clEvENKUlvE_clEvEUldddE_St5arrayIPcLm4EELi4E23TrivialOffsetCalculatorILi3EjESC_ILi1EjENS0_6memory12LoadWithCastILi3EEENSF_13StoreWithCastILi1EEEEEviT_T0_T2_T3_T4_T5_,(.L_x_26824 - _ZN2at6native27unrolled_elementwise_kernelIZZZNS0_49_GLOBAL__N__b919a28f_16_Normalization_cu_5c38458736batch_norm_elementwise_backward_evalERKNS_6TensorES5_S5_S5_ENKUlvE_clEvENKUlvE_clEvEUldddE_St5arrayIPcLm4EELi4E23TrivialOffsetCalculatorILi3EjESC_ILi1EjENS0_6memory12LoadWithCastILi3EEENSF_13StoreWithCastILi1EEEEEviT_T0_T2_T3_T4_T5_)
        .other          _ZN2at6native27unrolled_elementwise_kernelIZZZNS0_49_GLOBAL__N__b919a28f_16_Normalization_cu_5c38458736batch_norm_elementwise_backward_evalERKNS_6TensorES5_S5_S5_ENKUlvE_clEvENKUlvE_clEvEUldddE_St5arrayIPcLm4EELi4E23TrivialOffsetCalculatorILi3EjESC_ILi1EjENS0_6memory12LoadWithCastILi3EEENSF_13StoreWithCastILi1EEEEEviT_T0_T2_T3_T4_T5_,@"STO_CUDA_ENTRY STV_DEFAULT"
_ZN2at6native27unrolled_elementwise_kernelIZZZNS0_49_GLOBAL__N__b919a28f_16_Normalization_cu_5c38458736batch_norm_elementwise_backward_evalERKNS_6TensorES5_S5_S5_ENKUlvE_clEvENKUlvE_clEvEUldddE_St5arrayIPcLm4EELi4E23TrivialOffsetCalculatorILi3EjESC_ILi1EjENS0_6memory12LoadWithCastILi3EEENSF_13StoreWithCastILi1EEEEEviT_T0_T2_T3_T4_T5_:
.text._ZN2at6native27unrolled_elementwise_kernelIZZZNS0_49_GLOBAL__N__b919a28f_16_Normalization_cu_5c38458736batch_norm_elementwise_backward_evalERKNS_6TensorES5_S5_S5_ENKUlvE_clEvENKUlvE_clEvEUldddE_St5arrayIPcLm4EELi4E23TrivialOffsetCalculatorILi3EjESC_ILi1EjENS0_6memory12LoadWithCastILi3EEENSF_13StoreWithCastILi1EEEEEviT_T0_T2_T3_T4_T5_:
        /* <DEDUP_REMOVED lines=9> */
[----:B------:R-:W-:Y:S01]  /*0090*/  CS2R R30, SRZ ;  /* 0x00000000001e7805 */ /* 0x000fe2000001ff00 */
[----:B------:R-:W-:Y:S01]  /*00a0*/  CS2R R16, SRZ ;  /* 0x0000000000107805 */ /* 0x000fe2000001ff00 */
[----:B------:R-:W3:Y:S08]  /*00b0*/  LDC.U8 R27, c[0x0][0x18d] ;  /* 0x00006340ff1b7b82 */ /* 0x000ef00000000000 */
        /* <DEDUP_REMOVED lines=22> */
.L_x_12046:
[----:B------:R-:W2:Y:S02]  /*0220*/  LDG.E.U8 R2, [R2.64] ;  /* 0x0000002402027981 */ /* 0x000ea4000c1e1100 */
[----:B--2---:R0:W1:Y:S01]  /*0230*/  I2F.F64.U16 R32, R2 ;  /* 0x0000000200207312 */ /* 0x0040620000101800 */
[----:B------:R-:W-:Y:S05]  /*0240*/  BRA `(.L_x_12048) ;  /* 0x00000df000007947 */ /* 0x000fea0003800000 */
.L_x_12045:
        /* <DEDUP_REMOVED lines=9> */
.L_x_12050:
[----:B------:R-:W2:Y:S02]  /*02e0*/  LDG.E R2, [R2.64] ;  /* 0x0000002402027981 */ /* 0x000ea4000c1e1900 */
[----:B--2---:R0:W1:Y:S01]  /*02f0*/  I2F.F64 R32, R2 ;  /* 0x0000000200207312 */ /* 0x0040620000201c00 */
[----:B------:R-:W-:Y:S05]  /*0300*/  BRA `(.L_x_12048) ;  /* 0x00000d3000007947 */ /* 0x000fea0003800000 */
.L_x_12049:
[----:B------:R-:W2:Y:S02]  /*0310*/  LDG.E.U16 R2, [R2.64] ;  /* 0x0000002402027981 */ /* 0x000ea4000c1e1500 */
[----:B--2---:R0:W1:Y:S01]  /*0320*/  I2F.F64.S16 R32, R2 ;  /* 0x0000000200207312 */ /* 0x0040620000101c00 */
[----:B------:R-:W-:Y:S05]  /*0330*/  BRA `(.L_x_12048) ;  /* 0x00000d0000007947 */ /* 0x000fea0003800000 */
.L_x_12044:
        /* <DEDUP_REMOVED lines=10> */
.L_x_12052:
[----:B------:R-:W2:Y:S02]  /*03e0*/  LDG.E.U16 R0, [R2.64] ;  /* 0x0000002402007981 */ /* 0x000ea4000c1e1500 */
[----:B--2---:R-:W-:-:S05]  /*03f0*/  HADD2.F32 R0, -RZ, R0.H0_H0 ;  /* 0x20000000ff007230 */ /* 0x004fca0000004100 */
[----:B------:R-:W-:-:S04]  /*0400*/  FMUL.FTZ R0, R0, 1 ;  /* 0x3f80000000007820 */ /* 0x000fc80000410000 */
[----:B------:R0:W1:Y:S01]  /*0410*/  F2F.F64.F32 R32, R0 ;  /* 0x0000000000207310 */ /* 0x0000620000201800 */
[----:B------:R-:W-:Y:S05]  /*0420*/  BRA `(.L_x_12048) ;  /* 0x00000c1000007947 */ /* 0x000fea0003800000 */
.L_x_12051:
        /* <DEDUP_REMOVED lines=10> */
.L_x_12054:
[----:B------:R-:W2:Y:S02]  /*04d0*/  LDG.E.U16 R2, [R2.64] ;  /* 0x0000002402027981 */ /* 0x000ea4000c1e1500 */
[----:B--2---:R-:W-:-:S05]  /*04e0*/  HADD2.F32 R0, -RZ, R2.H0_H0 ;  /* 0x20000002ff007230 */ /* 0x004fca0000004100 */
[----:B------:R-:W-:-:S04]  /*04f0*/  FMUL.FTZ R0, R0, 1 ;  /* 0x3f80000000007820 */ /* 0x000fc80000410000 */
[----:B------:R0:W1:Y:S01]  /*0500*/  F2F.F64.F32 R32, R0 ;  /* 0x0000000000207310 */ /* 0x0000620000201800 */
[----:B------:R-:W-:Y:S05]  /*0510*/  BRA `(.L_x_12048) ;  /* 0x00000b2000007947 */ /* 0x000fea0003800000 */
.L_x_12053:
[----:B------:R0:W5:Y:S01]  /*0520*/  LDG.E.64 R32, [R2.64] ;  /* 0x0000002402207981 */ /* 0x000162000c1e1b00 */
[----:B------:R-:W-:Y:S05]  /*0530*/  BRA `(.L_x_12048) ;  /* 0x00000b0000007947 */ /* 0x000fea0003800000 */
.L_x_12043:
        /* <DEDUP_REMOVED lines=13> */
.L_x_12057:
[----:B------:R0:W5:Y:S01]  /*0610*/  LDG.E.64 R32, [R2.64] ;  /* 0x0000002402207981 */ /* 0x000162000c1e1b00 */
[----:B------:R-:W-:Y:S05]  /*0620*/  BRA `(.L_x_12048) ;  /* 0x00000a1000007947 */ /* 0x000fea0003800000 */
.L_x_12056:
        /* <DEDUP_REMOVED lines=28> */
.L_x_12059:
        /* <DEDUP_REMOVED lines=15> */
.L_x_12058:
[----:B------:R-:W2:Y:S02]  /*08e0*/  LDG.E.U16 R0, [R2.64] ;  /* 0x0000002402007981 */ /* 0x000ea4000c1e1500 */
[----:B--2---:R-:W-:-:S05]  /*08f0*/  PRMT R0, RZ, 0x5410, R0 ;  /* 0x00005410ff007816 */ /* 0x004fca0000000000 */
[----:B------:R-:W-:-:S04]  /*0900*/  FMUL.FTZ R0, R0, 1 ;  /* 0x3f80000000007820 */ /* 0x000fc80000410000 */
[----:B------:R0:W1:Y:S01]  /*0910*/  F2F.F64.F32 R32, R0 ;  /* 0x0000000000207310 */ /* 0x0000620000201800 */
[----:B------:R-:W-:Y:S05]  /*0920*/  BRA `(.L_x_12048) ;  /* 0x0000071000007947 */ /* 0x000fea0003800000 */
.L_x_12055:
        /* <DEDUP_REMOVED lines=11> */
.L_x_12062:
        /* <DEDUP_REMOVED lines=21> */
.L_x_12066:
[----:B------:R-:W-:Y:S05]  /*0b30*/  BSYNC B1 ;  /* 0x0000000000017941 */ /* 0x000fea0003800000 */
.L_x_12065:
[----:B------:R-:W-:Y:S01]  /*0b40*/  LEA R3, R0, 0x3b800000, 0x17 ;  /* 0x3b80000000037811 */ /* 0x000fe200078eb8ff */
[----:B------:R-:W-:-:S05]  /*0b50*/  IMAD.SHL.U32 R0, R2, 0x100000, RZ ;  /* 0x0010000002007824 */ /* 0x000fca00078e00ff */
[----:B------:R-:W-:Y:S02]  /*0b60*/  LOP3.LUT R0, R3, R0, R4, 0xfe, !PT ;  /* 0x0000000003007212 */ /* 0x000fe400078efe04 */
.L_x_12064:
[----:B------:R-:W-:Y:S05]  /*0b70*/  BSYNC B0 ;  /* 0x0000000000007941 */ /* 0x000fea0003800000 */
.L_x_12063:
[----:B------:R-:W-:-:S04]  /*0b80*/  FMUL.FTZ R0, R0, 1 ;  /* 0x3f80000000007820 */ /* 0x000fc80000410000 */
[----:B------:R0:W1:Y:S01]  /*0b90*/  F2F.F64.F32 R32, R0 ;  /* 0x0000000000207310 */ /* 0x0000620000201800 */
[----:B------:R-:W-:Y:S05]  /*0ba0*/  BRA `(.L_x_12048) ;  /* 0x0000049000007947 */ /* 0x000fea0003800000 */
.L_x_12061:
        /* <DEDUP_REMOVED lines=21> */
.L_x_12070:
[----:B------:R-:W-:Y:S05]  /*0d00*/  BSYNC B1 ;  /* 0x0000000000017941 */ /* 0x000fea0003800000 */
.L_x_12069:
[----:B------:R-:W-:Y:S01]  /*0d10*/  LEA R3, R0, 0x37800000, 0x17 ;  /* 0x3780000000037811 */ /* 0x000fe200078eb8ff */
[----:B------:R-:W-:-:S05]  /*0d20*/  IMAD.SHL.U32 R0, R2, 0x200000, RZ ;  /* 0x0020000002007824 */ /* 0x000fca00078e00ff */
[----:B------:R-:W-:Y:S02]  /*0d30*/  LOP3.LUT R0, R3, R0, R4, 0xfe, !PT ;  /* 0x0000000003007212 */ /* 0x000fe400078efe04 */
.L_x_12068:
[----:B------:R-:W-:Y:S05]  /*0d40*/  BSYNC B0 ;  /* 0x0000000000007941 */ /* 0x000fea0003800000 */
.L_x_12067:
[----:B------:R-:W-:-:S04]  /*0d50*/  FMUL.FTZ R0, R0, 1 ;  /* 0x3f80000000007820 */ /* 0x000fc80000410000 */
[----:B------:R0:W1:Y:S01]  /*0d60*/  F2F.F64.F32 R32, R0 ;  /* 0x0000000000207310 */ /* 0x0000620000201800 */
[----:B------:R-:W-:Y:S05]  /*0d70*/  BRA `(.L_x_12048) ;  /* 0x000002c000007947 */ /* 0x000fea0003800000 */
.L_x_12060:
        /* <DEDUP_REMOVED lines=14> */
.L_x_12074:
[----:B------:R-:W-:Y:S05]  /*0e60*/  BSYNC B0 ;  /* 0x0000000000007941 */ /* 0x000fea0003800000 */
.L_x_12073:
[----:B------:R-:W-:-:S04]  /*0e70*/  FMUL.FTZ R0, R0, 1 ;  /* 0x3f80000000007820 */ /* 0x000fc80000410000 */
[----:B------:R0:W1:Y:S01]  /*0e80*/  F2F.F64.F32 R32, R0 ;  /* 0x0000000000207310 */ /* 0x0000620000201800 */
[----:B------:R-:W-:Y:S05]  /*0e90*/  BRA `(.L_x_12048) ;  /* 0x000001a000007947 */ /* 0x000fea0003800000 */
.L_x_12047:
        /* <DEDUP_REMOVED lines=21> */
.L_x_12072:
[----:B------:R-:W2:Y:S02]  /*0ff0*/  LDG.E.64 R32, [R2.64] ;  /* 0x0000002402207981 */ /* 0x000ea4000c1e1b00 */
[----:B--2---:R-:W0:Y:S01]  /*1000*/  I2F.F64.U64 R32, R32 ;  /* 0x0000002000207312 */ /* 0x004e220000301800 */
[----:B------:R-:W-:Y:S05]  /*1010*/  BRA `(.L_x_12048) ;  /* 0x0000002000007947 */ /* 0x000fea0003800000 */
.L_x_12071:
[----:B------:R-:W2:Y:S02]  /*1020*/  LDG.E R2, [R2.64] ;  /* 0x0000002402027981 */ /* 0x000ea4000c1e1900 */
[----:B--2---:R0:W1:Y:S02]  /*1030*/  I2F.F64.U32 R32, R2 ;  /* 0x0000000200207312 */ /* 0x0040640000201800 */
.L_x_12048:
        /* <DEDUP_REMOVED lines=17> */
.L_x_12078:
[----:B------:R-:W2:Y:S02]  /*1150*/  LDG.E.U8 R2, [R2.64] ;  /* 0x0000002402027981 */ /* 0x000ea4000c1e1100 */
[----:B--2---:R0:W2:Y:S01]  /*1160*/  I2F.F64.U16 R30, R2 ;  /* 0x00000002001e7312 */ /* 0x0040a20000101800 */
[----:B------:R-:W-:Y:S05]  /*1170*/  BRA `(.L_x_12080) ;  /* 0x00000df000007947 */ /* 0x000fea0003800000 */
.L_x_12077:
        /* <DEDUP_REMOVED lines=9> */
.L_x_12082:
[----:B------:R-:W2:Y:S02]  /*1210*/  LDG.E R2, [R2.64] ;  /* 0x0000002402027981 */ /* 0x000ea4000c1e1900 */
[----:B--2---:R0:W2:Y:S01]  /*1220*/  I2F.F64 R30, R2 ;  /* 0x00000002001e7312 */ /* 0x0040a20000201c00 */
[----:B------:R-:W-:Y:S05]  /*1230*/  BRA `(.L_x_12080) ;  /* 0x00000d3000007947 */ /* 0x000fea0003800000 */
.L_x_12081:
[----:B------:R-:W2:Y:S02]  /*1240*/  LDG.E.U16 R2, [R2.64] ;  /* 0x0000002402027981 */ /* 0x000ea4000c1e1500 */
[----:B--2---:R0:W2:Y:S01]  /*1250*/  I2F.F64.S16 R30, R2 ;  /* 0x00000002001e7312 */ /* 0x0040a20000101c00 */
[----:B------:R-:W-:Y:S05]  /*1260*/  BRA `(.L_x_12080) ;  /* 0x00000d0000007947 */ /* 0x000fea0003800000 */
.L_x_12076:
        /* <DEDUP_REMOVED lines=10> */
.L_x_12084:
[----:B------:R-:W2:Y:S02]  /*1310*/  LDG.E.U16 R0, [R2.64] ;  /* 0x0000002402007981 */ /* 0x000ea4000c1e1500 */
[----:B--2---:R-:W-:-:S05]  /*1320*/  HADD2.F32 R0, -RZ, R0.H0_H0 ;  /* 0x20000000ff007230 */ /* 0x004fca0000004100 */
[----:B------:R-:W-:-:S04]  /*1330*/  FMUL.FTZ R0, R0, 1 ;  /* 0x3f80000000007820 */ /* 0x000fc80000410000 */
[----:B------:R0:W2:Y:S01]  /*1340*/  F2F.F64.F32 R30, R0 ;  /* 0x00000000001e7310 */ /* 0x0000a20000201800 */
[----:B------:R-:W-:Y:S05]  /*1350*/  BRA `(.L_x_12080) ;  /* 0x00000c1000007947 */ /* 0x000fea0003800000 */
.L_x_12083:
        /* <DEDUP_REMOVED lines=10> */
.L_x_12086:
[----:B------:R-:W2:Y:S02]  /*1400*/  LDG.E.U16 R2, [R2.64] ;  /* 0x0000002402027981 */ /* 0x000ea4000c1e1500 */
[----:B--2---:R-:W-:-:S05]  /*1410*/  HADD2.F32 R0, -RZ, R2.H0_H0 ;  /* 0x20000002ff007230 */ /* 0x004fca0000004100 */
[----:B------:R-:W-:-:S04]  /*1420*/  FMUL.FTZ R0, R0, 1 ;  /* 0x3f80000000007820 */ /* 0x000fc80000410000 */
[----:B------:R0:W2:Y:S01]  /*1430*/  F2F.F64.F32 R30, R0 ;  /* 0x00000000001e7310 */ /* 0x0000a20000201800 */
[----:B------:R-:W-:Y:S05]  /*1440*/  BRA `(.L_x_12080) ;  /* 0x00000b2000007947 */ /* 0x000fea0003800000 */
.L_x_12085:
[----:B------:R0:W5:Y:S01]  /*1450*/  LDG.E.64 R30, [R2.64] ;  /* 0x00000024021e7981 */ /* 0x000162000c1e1b00 */
[----:B------:R-:W-:Y:S05]  /*1460*/  BRA `(.L_x_12080) ;  /* 0x00000b0000007947 */ /* 0x000fea0003800000 */
.L_x_12075:
        /* <DEDUP_REMOVED lines=13> */
.L_x_12089:
[----:B------:R0:W5:Y:S01]  /*1540*/  LDG.E.64 R30, [R2.64] ;  /* 0x00000024021e7981 */ /* 0x000162000c1e1b00 */
[----:B------:R-:W-:Y:S05]  /*1550*/  BRA `(.L_x_12080) ;  /* 0x00000a1000007947 */ /* 0x000fea0003800000 */
.L_x_12088:
        /* <DEDUP_REMOVED lines=28> */
.L_x_12091:
        /* <DEDUP_REMOVED lines=15> */
.L_x_12090:
[----:B------:R-:W2:Y:S02]  /*1810*/  LDG.E.U16 R0, [R2.64] ;  /* 0x0000002402007981 */ /* 0x000ea4000c1e1500 */
[----:B--2---:R-:W-:-:S05]  /*1820*/  PRMT R0, RZ, 0x5410, R0 ;  /* 0x00005410ff007816 */ /* 0x004fca0000000000 */
[----:B------:R-:W-:-:S04]  /*1830*/  FMUL.FTZ R0, R0, 1 ;  /* 0x3f80000000007820 */ /* 0x000fc80000410000 */
[----:B------:R0:W2:Y:S01]  /*1840*/  F2F.F64.F32 R30, R0 ;  /* 0x00000000001e7310 */ /* 0x0000a20000201800 */
[----:B------:R-:W-:Y:S05]  /*1850*/  BRA `(.L_x_12080) ;  /* 0x0000071000007947 */ /* 0x000fea0003800000 */
.L_x_12087:
        /* <DEDUP_REMOVED lines=11> */
.L_x_12094:
        /* <DEDUP_REMOVED lines=21> */
.L_x_12098:
[----:B------:R-:W-:Y:S05]  /*1a60*/  BSYNC B1 ;  /* 0x0000000000017941 */ /* 0x000fea0003800000 */
.L_x_12097:
[----:B------:R-:W-:Y:S01]  /*1a70*/  LEA R3, R0, 0x3b800000, 0x17 ;  /* 0x3b80000000037811 */ /* 0x000fe200078eb8ff */
[----:B------:R-:W-:-:S05]  /*1a80*/  IMAD.SHL.U32 R0, R2, 0x100000, RZ ;  /* 0x0010000002007824 */ /* 0x000fca00078e00ff */
[----:B------:R-:W-:Y:S02]  /*1a90*/  LOP3.LUT R0, R3, R0, R4, 0xfe, !PT ;  /* 0x0000000003007212 */ /* 0x000fe400078efe04 */
.L_x_12096:
[----:B------:R-:W-:Y:S05]  /*1aa0*/  BSYNC B0 ;  /* 0x0000000000007941 */ /* 0x000fea0003800000 */
.L_x_12095:
[----:B------:R-:W-:-:S04]  /*1ab0*/  FMUL.FTZ R0, R0, 1 ;  /* 0x3f80000000007820 */ /* 0x000fc80000410000 */
[----:B------:R0:W2:Y:S01]  /*1ac0*/  F2F.F64.F32 R30, R0 ;  /* 0x00000000001e7310 */ /* 0x0000a20000201800 */
[----:B------:R-:W-:Y:S05]  /*1ad0*/  BRA `(.L_x_12080) ;  /* 0x0000049000007947 */ /* 0x000fea0003800000 */
.L_x_12093:
        /* <DEDUP_REMOVED lines=21> */
.L_x_12102:
[----:B------:R-:W-:Y:S05]  /*1c30*/  BSYNC B1 ;  /* 0x0000000000017941 */ /* 0x000fea0003800000 */
.L_x_12101:
[----:B------:R-:W-:Y:S01]  /*1c40*/  LEA R3, R0, 0x37800000, 0x17 ;  /* 0x3780000000037811 */ /* 0x000fe200078eb8ff */
[----:B------:R-:W-:-:S05]  /*1c50*/  IMAD.SHL.U32 R0, R2, 0x200000, RZ ;  /* 0x0020000002007824 */ /* 0x000fca00078e00ff */
[----:B------:R-:W-:Y:S02]  /*1c60*/  LOP3.LUT R0, R3, R0, R4, 0xfe, !PT ;  /* 0x0000000003007212 */ /* 0x000fe400078efe04 */
.L_x_12100:
[----:B------:R-:W-:Y:S05]  /*1c70*/  BSYNC B0 ;  /* 0x0000000000007941 */ /* 0x000fea0003800000 */
.L_x_12099:
[----:B------:R-:W-:-:S04]  /*1c80*/  FMUL.FTZ R0, R0, 1 ;  /* 0x3f80000000007820 */ /* 0x000fc80000410000 */
[----:B------:R0:W2:Y:S01]  /*1c90*/  F2F.F64.F32 R30, R0 ;  /* 0x00000000001e7310 */ /* 0x0000a20000201800 */
[----:B------:R-:W-:Y:S05]  /*1ca0*/  BRA `(.L_x_12080) ;  /* 0x000002c000007947 */ /* 0x000fea0003800000 */
.L_x_12092:
        /* <DEDUP_REMOVED lines=14> */
.L_x_12106:
[----:B------:R-:W-:Y:S05]  /*1d90*/  BSYNC B0 ;  /* 0x0000000000007941 */ /* 0x000fea0003800000 */
.L_x_12105:
[----:B------:R-:W-:-:S04]  /*1da0*/  FMUL.FTZ R0, R0, 1 ;  /* 0x3f80000000007820 */ /* 0x000fc80000410000 */
[----:B------:R0:W2:Y:S01]  /*1db0*/  F2F.F64.F32 R30, R0 ;  /* 0x00000000001e7310 */ /* 0x0000a20000201800 */
[----:B------:R-:W-:Y:S05]  /*1dc0*/  BRA `(.L_x_12080) ;  /* 0x000001a000007947 */ /* 0x000fea0003800000 */
.L_x_12079:
        /* <DEDUP_REMOVED lines=21> */
.L_x_12104:
[----:B------:R-:W2:Y:S02]  /*1f20*/  LDG.E.64 R30, [R2.64] ;  /* 0x00000024021e7981 */ /* 0x000ea4000c1e1b00 */
[----:B--2---:R-:W0:Y:S01]  /*1f30*/  I2F.F64.U64 R30, R30 ;  /* 0x0000001e001e7312 */ /* 0x004e220000301800 */
[----:B------:R-:W-:Y:S05]  /*1f40*/  BRA `(.L_x_12080) ;  /* 0x0000002000007947 */ /* 0x000fea0003800000 */
.L_x_12103:
[----:B------:R-:W2:Y:S02]  /*1f50*/  LDG.E R2, [R2.64] ;  /* 0x0000002402027981 */ /* 0x000ea4000c1e1900 */
[----:B--2---:R0:W2:Y:S02]  /*1f60*/  I2F.F64.U32 R30, R2 ;  /* 0x00000002001e7312 */ /* 0x0040a40000201800 */
.L_x_12080:
        /* <DEDUP_REMOVED lines=17> */
.L_x_12110:
[----:B------:R-:W3:Y:S02]  /*2080*/  LDG.E.U8 R2, [R2.64] ;  /* 0x0000002402027981 */ /* 0x000ee4000c1e1100 */
[----:B---3--:R0:W3:Y:S01]  /*2090*/  I2F.F64.U16 R16, R2 ;  /* 0x0000000200107312 */ /* 0x0080e20000101800 */
[----:B------:R-:W-:Y:S05]  /*20a0*/  BRA `(.L_x_12112) ;  /* 0x00000df000007947 */ /* 0x000fea0003800000 */
.L_x_12109:
        /* <DEDUP_REMOVED lines=9> */
.L_x_12114:
[----:B------:R-:W3:Y:S02]  /*2140*/  LDG.E R2, [R2.64] ;  /* 0x0000002402027981 */ /* 0x000ee4000c1e1900 */
[----:B---3--:R0:W3:Y:S01]  /*2150*/  I2F.F64 R16, R2 ;  /* 0x0000000200107312 */ /* 0x0080e20000201c00 */
[----:B------:R-:W-:Y:S05]  /*2160*/  BRA `(.L_x_12112) ;  /* 0x00000d3000007947 */ /* 0x000fea0003800000 */
.L_x_12113:
[----:B------:R-:W3:Y:S02]  /*2170*/  LDG.E.U16 R2, [R2.64] ;  /* 0x0000002402027981 */ /* 0x000ee4000c1e1500 */
[----:B---3--:R0:W3:Y:S01]  /*2180*/  I2F.F64.S16 R16, R2 ;  /* 0x0000000200107312 */ /* 0x0080e20000101c00 */
[----:B------:R-:W-:Y:S05]  /*2190*/  BRA `(.L_x_12112) ;  /* 0x00000d0000007947 */ /* 0x000fea0003800000 */
.L_x_12108:
        /* <DEDUP_REMOVED lines=10> */
.L_x_12116:
[----:B------:R-:W3:Y:S02]  /*2240*/  LDG.E.U16 R0, [R2.64] ;  /* 0x0000002402007981 */ /* 0x000ee4000c1e1500 */
[----:B---3--:R-:W-:-:S05]  /*2250*/  HADD2.F32 R0, -RZ, R0.H0_H0 ;  /* 0x20000000ff007230 */ /* 0x008fca0000004100 */
[----:B------:R-:W-:-:S04]  /*2260*/  FMUL.FTZ R0, R0, 1 ;  /* 0x3f80000000007820 */ /* 0x000fc80000410000 */
[----:B------:R0:W3:Y:S01]  /*2270*/  F2F.F64.F32 R16, R0 ;  /* 0x0000000000107310 */ /* 0x0000e20000201800 */
[----:B------:R-:W-:Y:S05]  /*2280*/  BRA `(.L_x_12112) ;  /* 0x00000c1000007947 */ /* 0x000fea0003800000 */
.L_x_12115:
        /* <DEDUP_REMOVED lines=10> */
.L_x_12118:
[----:B------:R-:W3:Y:S02]  /*2330*/  LDG.E.U16 R2, [R2.64] ;  /* 0x0000002402027981 */ /* 0x000ee4000c1e1500 */
[----:B---3--:R-:W-:-:S05]  /*2340*/  HADD2.F32 R0, -RZ, R2.H0_H0 ;  /* 0x20000002ff007230 */ /* 0x008fca0000004100 */
[----:B------:R-:W-:-:S04]  /*2350*/  FMUL.FTZ R0, R0, 1 ;  /* 0x3f80000000007820 */ /* 0x000fc80000410000 */
[----:B------:R0:W3:Y:S01]  /*2360*/  F2F.F64.F32 R16, R0 ;  /* 0x0000000000107310 */ /* 0x0000e20000201800 */
[----:B------:R-:W-:Y:S05]  /*2370*/  BRA `(.L_x_12112) ;  /* 0x00000b2000007947 */ /* 0x000fea0003800000 */
.L_x_12117:
[----:B------:R0:W5:Y:S01]  /*2380*/  LDG.E.64 R16, [R2.64] ;  /* 0x0000002402107981 */ /* 0x000162000c1e1b00 */
[----:B------:R-:W-:Y:S05]  /*2390*/  BRA `(.L_x_12112) ;  /* 0x00000b0000007947 */ /* 0x000fea0003800000 */
.L_x_12107:
        /* <DEDUP_REMOVED lines=13> */
.L_x_12121:
[----:B------:R0:W5:Y:S01]  /*2470*/  LDG.E.64 R16, [R2.64] ;  /* 0x0000002402107981 */ /* 0x000162000c1e1b00 */
[----:B------:R-:W-:Y:S05]  /*2480*/  BRA `(.L_x_12112) ;  /* 0x00000a1000007947 */ /* 0x000fea0003800000 */
.L_x_12120:
        /* <DEDUP_REMOVED lines=28> */
.L_x_12123:
        /* <DEDUP_REMOVED lines=13> */
[----:B------:R0:W3:Y:S01]  /*2720*/  F2F.F64.F32 R16, R4 ;  /* 0x0000000400107310 */ /* 0x0000e20000201800 */
[----:B------:R-:W-:Y:S05]  /*2730*/  BRA `(.L_x_12112) ;  /* 0x0000076000007947 */ /* 0x000fea0003800000 */
.L_x_12122:
[----:B------:R-:W3:Y:S02]  /*2740*/  LDG.E.U16 R0, [R2.64] ;  /* 0x0000002402007981 */ /* 0x000ee4000c1e1500 */
[----:B---3--:R-:W-:-:S05]  /*2750*/  PRMT R0, RZ, 0x5410, R0 ;  /* 0x00005410ff007816 */ /* 0x008fca0000000000 */
[----:B------:R-:W-:-:S04]  /*2760*/  FMUL.FTZ R0, R0, 1 ;  /* 0x3f80000000007820 */ /* 0x000fc80000410000 */
[----:B------:R0:W3:Y:S01]  /*2770*/  F2F.F64.F32 R16, R0 ;  /* 0x0000000000107310 */ /* 0x0000e20000201800 */
[----:B------:R-:W-:Y:S05]  /*2780*/  BRA `(.L_x_12112) ;  /* 0x0000071000007947 */ /* 0x000fea0003800000 */
.L_x_12119:
        /* <DEDUP_REMOVED lines=11> */
.L_x_12126:
        /* <DEDUP_REMOVED lines=21> */
.L_x_12130:
[----:B------:R-:W-:Y:S05]  /*2990*/  BSYNC B1 ;  /* 0x0000000000017941 */ /* 0x000fea0003800000 */
.L_x_12129:
[----:B------:R-:W-:Y:S01]  /*29a0*/  LEA R3, R0, 0x3b800000, 0x17 ;  /* 0x3b80000000037811 */ /* 0x000fe200078eb8ff */
[----:B------:R-:W-:-:S05]  /*29b0*/  IMAD.SHL.U32 R0, R2, 0x100000, RZ ;  /* 0x0010000002007824 */ /* 0x000fca00078e00ff */
[----:B------:R-:W-:Y:S02]  /*29c0*/  LOP3.LUT R0, R3, R0, R4, 0xfe, !PT ;  /* 0x0000000003007212 */ /* 0x000fe400078efe04 */
.L_x_12128:
[----:B------:R-:W-:Y:S05]  /*29d0*/  BSYNC B0 ;  /* 0x0000000000007941 */ /* 0x000fea0003800000 */
.L_x_12127:
[----:B------:R-:W-:-:S04]  /*29e0*/  FMUL.FTZ R0, R0, 1 ;  /* 0x3f80000000007820 */ /* 0x000fc80000410000 */
[----:B------:R0:W3:Y:S01]  /*29f0*/  F2F.F64.F32 R16, R0 ;  /* 0x0000000000107310 */ /* 0x0000e20000201800 */
[----:B------:R-:W-:Y:S05]  /*2a00*/  BRA `(.L_x_12112) ;  /* 0x0000049000007947 */ /* 0x000fea0003800000 */
.L_x_12125:
        /* <DEDUP_REMOVED lines=21> */
.L_x_12134:
[----:B------:R-:W-:Y:S05]  /*2b60*/  BSYNC B1 ;  /* 0x0000000000017941 */ /* 0x000fea0003800000 */
.L_x_12133:
[----:B------:R-:W-:Y:S01]  /*2b70*/  LEA R3, R0, 0x37800000, 0x17 ;  /* 0x3780000000037811 */ /* 0x000fe200078eb8ff */
[----:B------:R-:W-:-:S05]  /*2b80*/  IMAD.SHL.U32 R0, R2, 0x200000, RZ ;  /* 0x0020000002007824 */ /* 0x000fca00078e00ff */
[----:B------:R-:W-:Y:S02]  /*2b90*/  LOP3.LUT R0, R3, R0, R4, 0xfe, !PT ;  /* 0x0000000003007212 */ /* 0x000fe400078efe04 */
.L_x_12132:
[----:B------:R-:W-:Y:S05]  /*2ba0*/  BSYNC B0 ;  /* 0x0000000000007941 */ /* 0x000fea0003800000 */
.L_x_12131:
[----:B------:R-:W-:-:S04]  /*2bb0*/  FMUL.FTZ R0, R0, 1 ;  /* 0x3f80000000007820 */ /* 0x000fc80000410000 */
[----:B------:R0:W3:Y:S01]  /*2bc0*/  F2F.F64.F32 R16, R0 ;  /* 0x0000000000107310 */ /* 0x0000e20000201800 */
[----:B------:R-:W-:Y:S05]  /*2bd0*/  BRA `(.L_x_12112) ;  /* 0x000002c000007947 */ /* 0x000fea0003800000 */
.L_x_12124:
        /* <DEDUP_REMOVED lines=14> */
.L_x_12138:
[----:B------:R-:W-:Y:S05]  /*2cc0*/  BSYNC B0 ;  /* 0x0000000000007941 */ /* 0x000fea0003800000 */
.L_x_12137:
[----:B------:R-:W-:-:S04]  /*2cd0*/  FMUL.FTZ R0, R0, 1 ;  /* 0x3f80000000007820 */ /* 0x000fc80000410000 */
[----:B------:R0:W3:Y:S01]  /*2ce0*/  F2F.F64.F32 R16, R0 ;  /* 0x0000000000107310 */ /* 0x0000e20000201800 */
[----:B------:R-:W-:Y:S05]  /*2cf0*/  BRA `(.L_x_12112) ;  /* 0x000001a000007947 */ /* 0x000fea0003800000 */
.L_x_12111:
        /* <DEDUP_REMOVED lines=21> */
.L_x_12136:
[----:B------:R-:W3:Y:S02]  /*2e50*/  LDG.E.64 R16, [R2.64] ;  /* 0x0000002402107981 */ /* 0x000ee4000c1e1b00 */
[----:B---3--:R-:W0:Y:S01]  /*2e60*/  I2F.F64.U64 R16, R16 ;  /* 0x0000001000107312 */ /* 0x008e220000301800 */
[----:B------:R-:W-:Y:S05]  /*2e70*/  BRA `(.L_x_12112) ;  /* 0x0000002000007947 */ /* 0x000fea0003800000 */
.L_x_12135:
[----:B------:R-:W3:Y:S02]  /*2e80*/  LDG.E R2, [R2.64] ;  /* 0x0000002402027981 */ /* 0x000ee4000c1e1900 */
[----:B---3--:R0:W3:Y:S02]  /*2e90*/  I2F.F64.U32 R16, R2 ;  /* 0x0000000200107312 */ /* 0x0080e40000201800 */
.L_x_12112:
[----:B------:R-:W-:-:S03]  /*2ea0*/  IADD3 R42, R42, 0x80, RZ ;  /* 0x000000802a2a7810 */ /* 0x000fc60007ffe0ff */
.L_x_12042:
[----:B-1-34-:R-:W-:Y:S05]  /*2eb0*/  BSYNC B6 ;  /* 0x0000000000067941 */ /* 0x01afea0003800000 */
.L_x_12041:
[----:B------:R-:W-:Y:S01]  /*2ec0*/  ISETP.GE.AND P0, PT, R42, R43, PT ;  /* 0x0000002b2a00720c */ /* 0x000fe20003f06270 */
[----:B------:R-:W-:Y:S01]  /*2ed0*/  BSSY B6, `(.L_x_12139) ;  /* 0x00002df000067945 */ /* 0x000fe20003800000 */
[----:B------:R-:W-:Y:S01]  /*2ee0*/  CS2R R28, SRZ ;  /* 0x00000000001c7805 */ /* 0x000fe2000001ff00 */
[----:B------:R-:W-:-:S10]  /*2ef0*/  CS2R R18, SRZ ;  /* 0x0000000000127805 */ /* 0x000fd4000001ff00 */
        /* <DEDUP_REMOVED lines=19> */
.L_x_12144:
[----:B------:R-:W3:Y:S02]  /*3030*/  LDG.E.U8 R2, [R2.64] ;  /* 0x0000002402027981 */ /* 0x000ee4000c1e1100 */
[----:B---3--:R0:W1:Y:S01]  /*3040*/  I2F.F64.U16 R34, R2 ;  /* 0x0000000200227312 */ /* 0x0080620000101800 */
[----:B------:R-:W-:Y:S05]  /*3050*/  BRA `(.L_x_12146) ;  /* 0x00000df000007947 */ /* 0x000fea0003800000 */
.L_x_12143:
        /* <DEDUP_REMOVED lines=9> */
.L_x_12148:
[----:B------:R-:W3:Y:S02]  /*30f0*/  LDG.E R2, [R2.64] ;  /* 0x0000002402027981 */ /* 0x000ee4000c1e1900 */
[----:B---3--:R0:W1:Y:S01]  /*3100*/  I2F.F64 R34, R2 ;  /* 0x0000000200227312 */ /* 0x0080620000201c00 */
[----:B------:R-:W-:Y:S05]  /*3110*/  BRA `(.L_x_12146) ;  /* 0x00000d3000007947 */ /* 0x000fea0003800000 */
.L_x_12147:
[----:B------:R-:W3:Y:S02]  /*3120*/  LDG.E.U16 R2, [R2.64] ;  /* 0x0000002402027981 */ /* 0x000ee4000c1e1500 */
[----:B---3--:R0:W1:Y:S01]  /*3130*/  I2F.F64.S16 R34, R2 ;  /* 0x0000000200227312 */ /* 0x0080620000101c00 */
[----:B------:R-:W-:Y:S05]  /*3140*/  BRA `(.L_x_12146) ;  /* 0x00000d0000007947 */ /* 0x000fea0003800000 */
.L_x_12142:
        /* <DEDUP_REMOVED lines=10> */
.L_x_12150:
[----:B------:R-:W3:Y:S02]  /*31f0*/  LDG.E.U16 R0, [R2.64] ;  /* 0x0000002402007981 */ /* 0x000ee4000c1e1500 */
[----:B---3--:R-:W-:-:S05]  /*3200*/  HADD2.F32 R0, -RZ, R0.H0_H0 ;  /* 0x20000000ff007230 */ /* 0x008fca0000004100 */
[----:B------:R-:W-:-:S04]  /*3210*/  FMUL.FTZ R0, R0, 1 ;  /* 0x3f80000000007820 */ /* 0x000fc80000410000 */
[----:B------:R0:W1:Y:S01]  /*3220*/  F2F.F64.F32 R34, R0 ;  /* 0x0000000000227310 */ /* 0x0000620000201800 */
[----:B------:R-:W-:Y:S05]  /*3230*/  BRA `(.L_x_12146) ;  /* 0x00000c1000007947 */ /* 0x000fea0003800000 */
.L_x_12149:
        /* <DEDUP_REMOVED lines=10> */
.L_x_12152:
[----:B------:R-:W3:Y:S02]  /*32e0*/  LDG.E.U16 R2, [R2.64] ;  /* 0x0000002402027981 */ /* 0x000ee4000c1e1500 */
[----:B---3--:R-:W-:-:S05]  /*32f0*/  HADD2.F32 R0, -RZ, R2.H0_H0 ;  /* 0x20000002ff007230 */ /* 0x008fca0000004100 */
[----:B------:R-:W-:-:S04]  /*3300*/  FMUL.FTZ R0, R0, 1 ;  /* 0x3f80000000007820 */ /* 0x000fc80000410000 */
[----:B------:R0:W1:Y:S01]  /*3310*/  F2F.F64.F32 R34, R0 ;  /* 0x0000000000227310 */ /* 0x0000620000201800 */
[----:B------:R-:W-:Y:S05]  /*3320*/  BRA `(.L_x_12146) ;  /* 0x00000b2000007947 */ /* 0x000fea0003800000 */
.L_x_12151:
[----:B------:R0:W5:Y:S01]  /*3330*/  LDG.E.64 R34, [R2.64] ;  /* 0x0000002402227981 */ /* 0x000162000c1e1b00 */
[----:B------:R-:W-:Y:S05]  /*3340*/  BRA `(.L_x_12146) ;  /* 0x00000b0000007947 */ /* 0x000fea0003800000 */
.L_x_12141:
        /* <DEDUP_REMOVED lines=13> */
.L_x_12155:
[----:B------:R0:W5:Y:S01]  /*3420*/  LDG.E.64 R34, [R2.64] ;  /* 0x0000002402227981 */ /* 0x000162000c1e1b00 */
[----:B------:R-:W-:Y:S05]  /*3430*/  BRA `(.L_x_12146) ;  /* 0x00000a1000007947 */ /* 0x000fea0003800000 */
.L_x_12154:
        /* <DEDUP_REMOVED lines=28> */
.L_x_12157:
        /* <DEDUP_REMOVED lines=15> */
.L_x_12156:
[----:B------:R-:W3:Y:S02]  /*36f0*/  LDG.E.U16 R0, [R2.64] ;  /* 0x0000002402007981 */ /* 0x000ee4000c1e1500 */
[----:B---3--:R-:W-:-:S05]  /*3700*/  PRMT R0, RZ, 0x5410, R0 ;  /* 0x00005410ff007816 */ /* 0x008fca0000000000 */
[----:B------:R-:W-:-:S04]  /*3710*/  FMUL.FTZ R0, R0, 1 ;  /* 0x3f80000000007820 */ /* 0x000fc80000410000 */
[----:B------:R0:W1:Y:S01]  /*3720*/  F2F.F64.F32 R34, R0 ;  /* 0x0000000000227310 */ /* 0x0000620000201800 */
[----:B------:R-:W-:Y:S05]  /*3730*/  BRA `(.L_x_12146) ;  /* 0x0000071000007947 */ /* 0x000fea0003800000 */
.L_x_12153:
        /* <DEDUP_REMOVED lines=11> */
.L_x_12160:
        /* <DEDUP_REMOVED lines=21> */
.L_x_12164:
[----:B------:R-:W-:Y:S05]  /*3940*/  BSYNC B1 ;  /* 0x0000000000017941 */ /* 0x000fea0003800000 */
.L_x_12163:
[----:B------:R-:W-:Y:S01]  /*3950*/  LEA R3, R0, 0x3b800000, 0x17 ;  /* 0x3b80000000037811 */ /* 0x000fe200078eb8ff */
[----:B------:R-:W-:-:S05]  /*3960*/  IMAD.SHL.U32 R0, R2, 0x100000, RZ ;  /* 0x0010000002007824 */ /* 0x000fca00078e00ff */
[----:B------:R-:W-:Y:S02]  /*3970*/  LOP3.LUT R0, R3, R0, R4, 0xfe, !PT ;  /* 0x0000000003007212 */ /* 0x000fe400078efe04 */
.L_x_12162:
[----:B------:R-:W-:Y:S05]  /*3980*/  BSYNC B0 ;  /* 0x0000000000007941 */ /* 0x000fea0003800000 */
.L_x_12161:
[----:B------:R-:W-:-:S04]  /*3990*/  FMUL.FTZ R0, R0, 1 ;  /* 0x3f80000000007820 */ /* 0x000fc80000410000 */
[----:B------:R0:W1:Y:S01]  /*39a0*/  F2F.F64.F32 R34, R0 ;  /* 0x0000000000227310 */ /* 0x0000620000201800 */
[----:B------:R-:W-:Y:S05]  /*39b0*/  BRA `(.L_x_12146) ;  /* 0x0000049000007947 */ /* 0x000fea0003800000 */
.L_x_12159:
        /* <DEDUP_REMOVED lines=21> */
.L_x_12168:
[----:B------:R-:W-:Y:S05]  /*3b10*/  BSYNC B1 ;  /* 0x0000000000017941 */ /* 0x000fea0003800000 */
.L_x_12167:
[----:B------:R-:W-:Y:S01]  /*3b20*/  LEA R3, R0, 0x37800000, 0x17 ;  /* 0x3780000000037811 */ /* 0x000fe200078eb8ff */
[----:B------:R-:W-:-:S05]  /*3b30*/  IMAD.SHL.U32 R0, R2, 0x200000, RZ ;  /* 0x0020000002007824 */ /* 0x000fca00078e00ff */
[----:B------:R-:W-:Y:S02]  /*3b40*/  LOP3.LUT R0, R3, R0, R4, 0xfe, !PT ;  /* 0x0000000003007212 */ /* 0x000fe400078efe04 */
.L_x_12166:
[----:B------:R-:W-:Y:S05]  /*3b50*/  BSYNC B0 ;  /* 0x0000000000007941 */ /* 0x000fea0003800000 */
.L_x_12165:
[----:B------:R-:W-:-:S04]  /*3b60*/  FMUL.FTZ R0, R0, 1 ;  /* 0x3f80000000007820 */ /* 0x000fc80000410000 */
[----:B------:R0:W1:Y:S01]  /*3b70*/  F2F.F64.F32 R34, R0 ;  /* 0x0000000000227310 */ /* 0x0000620000201800 */
[----:B------:R-:W-:Y:S05]  /*3b80*/  BRA `(.L_x_12146) ;  /* 0x000002c000007947 */ /* 0x000fea0003800000 */
.L_x_12158:
        /* <DEDUP_REMOVED lines=14> */
.L_x_12172:
[----:B------:R-:W-:Y:S05]  /*3c70*/  BSYNC B0 ;  /* 0x0000000000007941 */ /* 0x000fea0003800000 */
.L_x_12171:
[----:B------:R-:W-:-:S04]  /*3c80*/  FMUL.FTZ R0, R0, 1 ;  /* 0x3f80000000007820 */ /* 0x000fc80000410000 */
[----:B------:R0:W1:Y:S01]  /*3c90*/  F2F.F64.F32 R34, R0 ;  /* 0x0000000000227310 */ /* 0x0000620000201800 */
[----:B------:R-:W-:Y:S05]  /*3ca0*/  BRA `(.L_x_12146) ;  /* 0x000001a000007947 */ /* 0x000fea0003800000 */
.L_x_12145:
        /* <DEDUP_REMOVED lines=21> */
.L_x_12170:
[----:B------:R-:W3:Y:S02]  /*3e00*/  LDG.E.64 R34, [R2.64] ;  /* 0x0000002402227981 */ /* 0x000ee4000c1e1b00 */
[----:B---3--:R-:W0:Y:S01]  /*3e10*/  I2F.F64.U64 R34, R34 ;  /* 0x0000002200227312 */ /* 0x008e220000301800 */
[----:B------:R-:W-:Y:S05]  /*3e20*/  BRA `(.L_x_12146) ;  /* 0x0000002000007947 */ /* 0x000fea0003800000 */
.L_x_12169:
[----:B------:R-:W3:Y:S02]  /*3e30*/  LDG.E R2, [R2.64] ;  /* 0x0000002402027981 */ /* 0x000ee4000c1e1900 */
[----:B---3--:R0:W1:Y:S02]  /*3e40*/  I2F.F64.U32 R34, R2 ;  /* 0x0000000200227312 */ /* 0x0080640000201800 */
.L_x_12146:
        /* <DEDUP_REMOVED lines=17> */
.L_x_12176:
[----:B------:R-:W3:Y:S02]  /*3f60*/  LDG.E.U8 R2, [R2.64] ;  /* 0x0000002402027981 */ /* 0x000ee4000c1e1100 */
[----:B---3--:R0:W3:Y:S01]  /*3f70*/  I2F.F64.U16 R28, R2 ;  /* 0x00000002001c7312 */ /* 0x0080e20000101800 */
[----:B------:R-:W-:Y:S05]  /*3f80*/  BRA `(.L_x_12178) ;  /* 0x00000df000007947 */ /* 0x000fea0003800000 */
.L_x_12175:
        /* <DEDUP_REMOVED lines=9> */
.L_x_12180:
[----:B------:R-:W3:Y:S02]  /*4020*/  LDG.E R2, [R2.64] ;  /* 0x0000002402027981 */ /* 0x000ee4000c1e1900 */
[----:B---3--:R0:W3:Y:S01]  /*4030*/  I2F.F64 R28, R2 ;  /* 0x00000002001c7312 */ /* 0x0080e20000201c00 */
[----:B------:R-:W-:Y:S05]  /*4040*/  BRA `(.L_x_12178) ;  /* 0x00000d3000007947 */ /* 0x000fea0003800000 */
.L_x_12179:
[----:B------:R-:W3:Y:S02]  /*4050*/  LDG.E.U16 R2, [R2.64] ;  /* 0x0000002402027981 */ /* 0x000ee4000c1e1500 */
[----:B---3--:R0:W3:Y:S01]  /*4060*/  I2F.F64.S16 R28, R2 ;  /* 0x00000002001c7312 */ /* 0x0080e20000101c00 */
[----:B------:R-:W-:Y:S05]  /*4070*/  BRA `(.L_x_12178) ;  /* 0x00000d0000007947 */ /* 0x000fea0003800000 */
.L_x_12174:
        /* <DEDUP_REMOVED lines=10> */
.L_x_12182:
[----:B------:R-:W3:Y:S02]  /*4120*/  LDG.E.U16 R0, [R2.64] ;  /* 0x0000002402007981 */ /* 0x000ee4000c1e1500 */
[----:B---3--:R-:W-:-:S05]  /*4130*/  HADD2.F32 R0, -RZ, R0.H0_H0 ;  /* 0x20000000ff007230 */ /* 0x008fca0000004100 */
[----:B------:R-:W-:-:S04]  /*4140*/  FMUL.FTZ R0, R0, 1 ;  /* 0x3f80000000007820 */ /* 0x000fc80000410000 */
[----:B------:R0:W3:Y:S01]  /*4150*/  F2F.F64.F32 R28, R0 ;  /* 0x00000000001c7310 */ /* 0x0000e20000201800 */
[----:B------:R-:W-:Y:S05]  /*4160*/  BRA `(.L_x_12178) ;  /* 0x00000c1000007947 */ /* 0x000fea0003800000 */
.L_x_12181:
        /* <DEDUP_REMOVED lines=10> */
.L_x_12184:
[----:B------:R-:W3:Y:S02]  /*4210*/  LDG.E.U16 R2, [R2.64] ;  /* 0x0000002402027981 */ /* 0x000ee4000c1e1500 */
[----:B---3--:R-:W-:-:S05]  /*4220*/  HADD2.F32 R0, -RZ, R2.H0_H0 ;  /* 0x20000002ff007230 */ /* 0x008fca0000004100 */
[----:B------:R-:W-:-:S04]  /*4230*/  FMUL.FTZ R0, R0, 1 ;  /* 0x3f80000000007820 */ /* 0x000fc80000410000 */
[----:B------:R0:W3:Y:S01]  /*4240*/  F2F.F64.F32 R28, R0 ;  /* 0x00000000001c7310 */ /* 0x0000e20000201800 */
[----:B------:R-:W-:Y:S05]  /*4250*/  BRA `(.L_x_12178) ;  /* 0x00000b2000007947 */ /* 0x000fea0003800000 */
.L_x_12183:
[----:B------:R0:W5:Y:S01]  /*4260*/  LDG.E.64 R28, [R2.64] ;  /* 0x00000024021c7981 */ /* 0x000162000c1e1b00 */
[----:B------:R-:W-:Y:S05]  /*4270*/  BRA `(.L_x_12178) ;  /* 0x00000b0000007947 */ /* 0x000fea0003800000 */
.L_x_12173:
        /* <DEDUP_REMOVED lines=13> */
.L_x_12187:
[----:B------:R0:W5:Y:S01]  /*4350*/  LDG.E.64 R28, [R2.64] ;  /* 0x00000024021c7981 */ /* 0x000162000c1e1b00 */
[----:B------:R-:W-:Y:S05]  /*4360*/  BRA `(.L_x_12178) ;  /* 0x00000a1000007947 */ /* 0x000fea0003800000 */
.L_x_12186:
        /* <DEDUP_REMOVED lines=28> */
.L_x_12189:
        /* <DEDUP_REMOVED lines=15> */
.L_x_12188:
[----:B------:R-:W3:Y:S02]  /*4620*/  LDG.E.U16 R0, [R2.64] ;  /* 0x0000002402007981 */ /* 0x000ee4000c1e1500 */
[----:B---3--:R-:W-:-:S05]  /*4630*/  PRMT R0, RZ, 0x5410, R0 ;  /* 0x00005410ff007816 */ /* 0x008fca0000000000 */
[----:B------:R-:W-:-:S04]  /*4640*/  FMUL.FTZ R0, R0, 1 ;  /* 0x3f80000000007820 */ /* 0x000fc80000410000 */
[----:B------:R0:W3:Y:S01]  /*4650*/  F2F.F64.F32 R28, R0 ;  /* 0x00000000001c7310 */ /* 0x0000e20000201800 */
[----:B------:R-:W-:Y:S05]  /*4660*/  BRA `(.L_x_12178) ;  /* 0x0000071000007947 */ /* 0x000fea0003800000 */
.L_x_12185:
        /* <DEDUP_REMOVED lines=11> */
.L_x_12192:
        /* <DEDUP_REMOVED lines=21> */
.L_x_12196:
[----:B------:R-:W-:Y:S05]  /*4870*/  BSYNC B1 ;  /* 0x0000000000017941 */ /* 0x000fea0003800000 */
.L_x_12195:
[----:B------:R-:W-:Y:S01]  /*4880*/  LEA R3, R0, 0x3b800000, 0x17 ;  /* 0x3b80000000037811 */ /* 0x000fe200078eb8ff */
[----:B------:R-:W-:-:S05]  /*4890*/  IMAD.SHL.U32 R0, R2, 0x100000, RZ ;  /* 0x0010000002007824 */ /* 0x000fca00078e00ff */
[----:B------:R-:W-:Y:S02]  /*48a0*/  LOP3.LUT R0, R3, R0, R4, 0xfe, !PT ;  /* 0x0000000003007212 */ /* 0x000fe400078efe04 */
.L_x_12194:
[----:B------:R-:W-:Y:S05]  /*48b0*/  BSYNC B0 ;  /* 0x0000000000007941 */ /* 0x000fea0003800000 */
.L_x_12193:
[----:B------:R-:W-:-:S04]  /*48c0*/  FMUL.FTZ R0, R0, 1 ;  /* 0x3f80000000007820 */ /* 0x000fc80000410000 */
[----:B------:R0:W3:Y:S01]  /*48d0*/  F2F.F64.F32 R28, R0 ;  /* 0x00000000001c7310 */ /* 0x0000e20000201800 */
[----:B------:R-:W-:Y:S05]  /*48e0*/  BRA `(.L_x_12178) ;  /* 0x0000049000007947 */ /* 0x000fea0003800000 */
.L_x_12191:
        /* <DEDUP_REMOVED lines=21> */
.L_x_12200:
[----:B------:R-:W-:Y:S05]  /*4a40*/  BSYNC B1 ;  /* 0x0000000000017941 */ /* 0x000fea0003800000 */
.L_x_12199:
[----:B------:R-:W-:Y:S01]  /*4a50*/  LEA R3, R0, 0x37800000, 0x17 ;  /* 0x3780000000037811 */ /* 0x000fe200078eb8ff */
[----:B------:R-:W-:-:S05]  /*4a60*/  IMAD.SHL.U32 R0, R2, 0x200000, RZ ;  /* 0x0020000002007824 */ /* 0x000fca00078e00ff */
[----:B------:R-:W-:Y:S02]  /*4a70*/  LOP3.LUT R0, R3, R0, R4, 0xfe, !PT ;  /* 0x0000000003007212 */ /* 0x000fe400078efe04 */
.L_x_12198:
[----:B------:R-:W-:Y:S05]  /*4a80*/  BSYNC B0 ;  /* 0x0000000000007941 */ /* 0x000fea0003800000 */
.L_x_12197:
[----:B------:R-:W-:-:S04]  /*4a90*/  FMUL.FTZ R0, R0, 1 ;  /* 0x3f80000000007820 */ /* 0x000fc80000410000 */
[----:B------:R0:W3:Y:S01]  /*4aa0*/  F2F.F64.F32 R28, R0 ;  /* 0x00000000001c7310 */ /* 0x0000e20000201800 */
[----:B------:R-:W-:Y:S05]  /*4ab0*/  BRA `(.L_x_12178) ;  /* 0x000002c000007947 */ /* 0x000fea0003800000 */
.L_x_12190:
        /* <DEDUP_REMOVED lines=14> */
.L_x_12204:
[----:B------:R-:W-:Y:S05]  /*4ba0*/  BSYNC B0 ;  /* 0x0000000000007941 */ /* 0x000fea0003800000 */
.L_x_12203:
[----:B------:R-:W-:-:S04]  /*4bb0*/  FMUL.FTZ R0, R0, 1 ;  /* 0x3f80000000007820 */ /* 0x000fc80000410000 */
[----:B------:R0:W3:Y:S01]  /*4bc0*/  F2F.F64.F32 R28, R0 ;  /* 0x00000000001c7310 */ /* 0x0000e20000201800 */
[----:B------:R-:W-:Y:S05]  /*4bd0*/  BRA `(.L_x_12178) ;  /* 0x000001a000007947 */ /* 0x000fea0003800000 */
.L_x_12177:
        /* <DEDUP_REMOVED lines=21> */
.L_x_12202:
[----:B------:R-:W3:Y:S02]  /*4d30*/  LDG.E.64 R28, [R2.64] ;  /* 0x00000024021c7981 */ /* 0x000ee4000c1e1b00 */
[----:B---3--:R-:W0:Y:S01]  /*4d40*/  I2F.F64.U64 R28, R28 ;  /* 0x0000001c001c7312 */ /* 0x008e220000301800 */
[----:B------:R-:W-:Y:S05]  /*4d50*/  BRA `(.L_x_12178) ;  /* 0x0000002000007947 */ /* 0x000fea0003800000 */
.L_x_12201:
[----:B------:R-:W3:Y:S02]  /*4d60*/  LDG.E R2, [R2.64] ;  /* 0x0000002402027981 */ /* 0x000ee4000c1e1900 */
[----:B---3--:R0:W3:Y:S02]  /*4d70*/  I2F.F64.U32 R28, R2 ;  /* 0x00000002001c7312 */ /* 0x0080e40000201800 */
.L_x_12178:
        /* <DEDUP_REMOVED lines=17> */
.L_x_12208:
[----:B------:R-:W4:Y:S02]  /*4e90*/  LDG.E.U8 R2, [R2.64] ;  /* 0x0000002402027981 */ /* 0x000f24000c1e1100 */
[----:B----4-:R0:W4:Y:S01]  /*4ea0*/  I2F.F64.U16 R18, R2 ;  /* 0x0000000200127312 */ /* 0x0101220000101800 */
[----:B------:R-:W-:Y:S05]  /*4eb0*/  BRA `(.L_x_12210) ;  /* 0x00000df000007947 */ /* 0x000fea0003800000 */
.L_x_12207:
        /* <DEDUP_REMOVED lines=9> */
.L_x_12212:
[----:B------:R-:W4:Y:S02]  /*4f50*/  LDG.E R2, [R2.64] ;  /* 0x0000002402027981 */ /* 0x000f24000c1e1900 */
[----:B----4-:R0:W4:Y:S01]  /*4f60*/  I2F.F64 R18, R2 ;  /* 0x0000000200127312 */ /* 0x0101220000201c00 */
[----:B------:R-:W-:Y:S05]  /*4f70*/  BRA `(.L_x_12210) ;  /* 0x00000d3000007947 */ /* 0x000fea0003800000 */
.L_x_12211:
[----:B------:R-:W4:Y:S02]  /*4f80*/  LDG.E.U16 R2, [R2.64] ;  /* 0x0000002402027981 */ /* 0x000f24000c1e1500 */
[----:B----4-:R0:W4:Y:S01]  /*4f90*/  I2F.F64.S16 R18, R2 ;  /* 0x0000000200127312 */ /* 0x0101220000101c00 */
[----:B------:R-:W-:Y:S05]  /*4fa0*/  BRA `(.L_x_12210) ;  /* 0x00000d0000007947 */ /* 0x000fea0003800000 */
.L_x_12206:
        /* <DEDUP_REMOVED lines=10> */
.L_x_12214:
[----:B------:R-:W4:Y:S02]  /*5050*/  LDG.E.U16 R0, [R2.64] ;  /* 0x0000002402007981 */ /* 0x000f24000c1e1500 */
[----:B----4-:R-:W-:-:S05]  /*5060*/  HADD2.F32 R0, -RZ, R0.H0_H0 ;  /* 0x20000000ff007230 */ /* 0x010fca0000004100 */
[----:B------:R-:W-:-:S04]  /*5070*/  FMUL.FTZ R0, R0, 1 ;  /* 0x3f80000000007820 */ /* 0x000fc80000410000 */
[----:B------:R0:W4:Y:S01]  /*5080*/  F2F.F64.F32 R18, R0 ;  /* 0x0000000000127310 */ /* 0x0001220000201800 */
[----:B------:R-:W-:Y:S05]  /*5090*/  BRA `(.L_x_12210) ;  /* 0x00000c1000007947 */ /* 0x000fea0003800000 */
.L_x_12213:
        /* <DEDUP_REMOVED lines=10> */
.L_x_12216:
[----:B------:R-:W4:Y:S02]  /*5140*/  LDG.E.U16 R2, [R2.64] ;  /* 0x0000002402027981 */ /* 0x000f24000c1e1500 */
[----:B----4-:R-:W-:-:S05]  /*5150*/  HADD2.F32 R0, -RZ, R2.H0_H0 ;  /* 0x20000002ff007230 */ /* 0x010fca0000004100 */
[----:B------:R-:W-:-:S04]  /*5160*/  FMUL.FTZ R0, R0, 1 ;  /* 0x3f80000000007820 */ /* 0x000fc80000410000 */
[----:B------:R0:W4:Y:S01]  /*5170*/  F2F.F64.F32 R18, R0 ;  /* 0x0000000000127310 */ /* 0x0001220000201800 */
[----:B------:R-:W-:Y:S05]  /*5180*/  BRA `(.L_x_12210) ;  /* 0x00000b2000007947 */ /* 0x000fea0003800000 */
.L_x_12215:
[----:B------:R0:W5:Y:S01]  /*5190*/  LDG.E.64 R18, [R2.64] ;  /* 0x0000002402127981 */ /* 0x000162000c1e1b00 */
[----:B------:R-:W-:Y:S05]  /*51a0*/  BRA `(.L_x_12210) ;  /* 0x00000b0000007947 */ /* 0x000fea0003800000 */
.L_x_12205:
        /* <DEDUP_REMOVED lines=13> */
.L_x_12219:
[----:B------:R0:W5:Y:S01]  /*5280*/  LDG.E.64 R18, [R2.64] ;  /* 0x0000002402127981 */ /* 0x000162000c1e1b00 */
[----:B------:R-:W-:Y:S05]  /*5290*/  BRA `(.L_x_12210) ;  /* 0x00000a1000007947 */ /* 0x000fea0003800000 */
.L_x_12218:
        /* <DEDUP_REMOVED lines=28> */
.L_x_12221:
        /* <DEDUP_REMOVED lines=13> */
[----:B------:R0:W4:Y:S01]  /*5530*/  F2F.F64.F32 R18, R4 ;  /* 0x0000000400127310 */ /* 0x0001220000201800 */
[----:B------:R-:W-:Y:S05]  /*5540*/  BRA `(.L_x_12210) ;  /* 0x0000076000007947 */ /* 0x000fea0003800000 */
.L_x_12220:
[----:B------:R-:W4:Y:S02]  /*5550*/  LDG.E.U16 R0, [R2.64] ;  /* 0x0000002402007981 */ /* 0x000f24000c1e1500 */
[----:B----4-:R-:W-:-:S05]  /*5560*/  PRMT R0, RZ, 0x5410, R0 ;  /* 0x00005410ff007816 */ /* 0x010fca0000000000 */
[----:B------:R-:W-:-:S04]  /*5570*/  FMUL.FTZ R0, R0, 1 ;  /* 0x3f80000000007820 */ /* 0x000fc80000410000 */
[----:B------:R0:W4:Y:S01]  /*5580*/  F2F.F64.F32 R18, R0 ;  /* 0x0000000000127310 */ /* 0x0001220000201800 */
[----:B------:R-:W-:Y:S05]  /*5590*/  BRA `(.L_x_12210) ;  /* 0x0000071000007947 */ /* 0x000fea0003800000 */
.L_x_12217:
        /* <DEDUP_REMOVED lines=11> */
.L_x_12224:
        /* <DEDUP_REMOVED lines=21> */
.L_x_12228:
[----:B------:R-:W-:Y:S05]  /*57a0*/  BSYNC B1 ;  /* 0x0000000000017941 */ /* 0x000fea0003800000 */
.L_x_12227:
[----:B------:R-:W-:Y:S01]  /*57b0*/  LEA R3, R0, 0x3b800000, 0x17 ;  /* 0x3b80000000037811 */ /* 0x000fe200078eb8ff */
[----:B------:R-:W-:-:S05]  /*57c0*/  IMAD.SHL.U32 R0, R2, 0x100000, RZ ;  /* 0x0010000002007824 */ /* 0x000fca00078e00ff */
[----:B------:R-:W-:Y:S02]  /*57d0*/  LOP3.LUT R0, R3, R0, R4, 0xfe, !PT ;  /* 0x0000000003007212 */ /* 0x000fe400078efe04 */
.L_x_12226:
[----:B------:R-:W-:Y:S05]  /*57e0*/  BSYNC B0 ;  /* 0x0000000000007941 */ /* 0x000fea0003800000 */
.L_x_12225:
[----:B------:R-:W-:-:S04]  /*57f0*/  FMUL.FTZ R0, R0, 1 ;  /* 0x3f80000000007820 */ /* 0x000fc80000410000 */
[----:B------:R0:W4:Y:S01]  /*5800*/  F2F.F64.F32 R18, R0 ;  /* 0x0000000000127310 */ /* 0x0001220000201800 */
[----:B------:R-:W-:Y:S05]  /*5810*/  BRA `(.L_x_12210) ;  /* 0x0000049000007947 */ /* 0x000fea0003800000 */
.L_x_12223:
        /* <DEDUP_REMOVED lines=21> */
.L_x_12232:
[----:B------:R-:W-:Y:S05]  /*5970*/  BSYNC B1 ;  /* 0x0000000000017941 */ /* 0x000fea0003800000 */
.L_x_12231:
[----:B------:R-:W-:Y:S01]  /*5980*/  LEA R3, R0, 0x37800000, 0x17 ;  /* 0x3780000000037811 */ /* 0x000fe200078eb8ff */
[----:B------:R-:W-:-:S05]  /*5990*/  IMAD.SHL.U32 R0, R2, 0x200000, RZ ;  /* 0x0020000002007824 */ /* 0x000fca00078e00ff */
[----:B------:R-:W-:Y:S02]  /*59a0*/  LOP3.LUT R0, R3, R0, R4, 0xfe, !PT ;  /* 0x0000000003007212 */ /* 0x000fe400078efe04 */
.L_x_12230:
[----:B------:R-:W-:Y:S05]  /*59b0*/  BSYNC B0 ;  /* 0x0000000000007941 */ /* 0x000fea0003800000 */
.L_x_12229:
[----:B------:R-:W-:-:S04]  /*59c0*/  FMUL.FTZ R0, R0, 1 ;  /* 0x3f80000000007820 */ /* 0x000fc80000410000 */
[----:B------:R0:W4:Y:S01]  /*59d0*/  F2F.F64.F32 R18, R0 ;  /* 0x0000000000127310 */ /* 0x0001220000201800 */
[----:B------:R-:W-:Y:S05]  /*59e0*/  BRA `(.L_x_12210) ;  /* 0x000002c000007947 */ /* 0x000fea0003800000 */
.L_x_12222:
        /* <DEDUP_REMOVED lines=14> */
.L_x_12236:
[----:B------:R-:W-:Y:S05]  /*5ad0*/  BSYNC B0 ;  /* 0x0000000000007941 */ /* 0x000fea0003800000 */
.L_x_12235:
[----:B------:R-:W-:-:S04]  /*5ae0*/  FMUL.FTZ R0, R0, 1 ;  /* 0x3f80000000007820 */ /* 0x000fc80000410000 */
[----:B------:R0:W4:Y:S01]  /*5af0*/  F2F.F64.F32 R18, R0 ;  /* 0x0000000000127310 */ /* 0x0001220000201800 */
[----:B------:R-:W-:Y:S05]  /*5b00*/  BRA `(.L_x_12210) ;  /* 0x000001a000007947 */ /* 0x000fea0003800000 */
.L_x_12209:
        /* <DEDUP_REMOVED lines=21> */
.L_x_12234:
[----:B------:R-:W4:Y:S02]  /*5c60*/  LDG.E.64 R18, [R2.64] ;  /* 0x0000002402127981 */ /* 0x000f24000c1e1b00 */
[----:B----4-:R-:W0:Y:S01]  /*5c70*/  I2F.F64.U64 R18, R18 ;  /* 0x0000001200127312 */ /* 0x010e220000301800 */
[----:B------:R-:W-:Y:S05]  /*5c80*/  BRA `(.L_x_12210) ;  /* 0x0000002000007947 */ /* 0x000fea0003800000 */
.L_x_12233:
[----:B------:R-:W4:Y:S02]  /*5c90*/  LDG.E R2, [R2.64] ;  /* 0x0000002402027981 */ /* 0x000f24000c1e1900 */
[----:B----4-:R0:W4:Y:S02]  /*5ca0*/  I2F.F64.U32 R18, R2 ;  /* 0x0000000200127312 */ /* 0x0101240000201800 */
.L_x_12210:
[----:B------:R-:W-:-:S03]  /*5cb0*/  IADD3 R42, R42, 0x80, RZ ;  /* 0x000000802a2a7810 */ /* 0x000fc60007ffe0ff */
.L_x_12140:
[----:B------:R-:W-:Y:S05]  /*5cc0*/  BSYNC B6 ;  /* 0x0000000000067941 */ /* 0x000fea0003800000 */
.L_x_12139:
[----:B------:R-:W-:Y:S01]  /*5cd0*/  ISETP.GE.AND P0, PT, R42, R43, PT ;  /* 0x0000002b2a00720c */ /* 0x000fe20003f06270 */
[----:B------:R-:W-:Y:S01]  /*5ce0*/  BSSY B6, `(.L_x_12237) ;  /* 0x00002e1000067945 */ /* 0x000fe20003800000 */
[----:B------:R-:W-:Y:S01]  /*5cf0*/  CS2R R40, SRZ ;  /* 0x0000000000287805 */ /* 0x000fe2000001ff00 */
[----:B------:R-:W-:Y:S01]  /*5d00*/  CS2R R22, SRZ ;  /* 0x0000000000167805 */ /* 0x000fe2000001ff00 */
[----:B------:R-:W-:Y:S01]  /*5d10*/  CS2R R36, SRZ ;  /* 0x0000000000247805 */ /* 0x000fe2000001ff00 */
[----:B------:R-:W-:-:S08]  /*5d20*/  CS2R R24, SRZ ;  /* 0x0000000000187805 */ /* 0x000fd0000001ff00 */
        /* <DEDUP_REMOVED lines=19> */
.L_x_12242:
[----:B----4-:R-:W4:Y:S02]  /*5e60*/  LDG.E.U8 R2, [R2.64] ;  /* 0x0000002402027981 */ /* 0x010f24000c1e1100 */
[----:B----4-:R0:W4:Y:S01]  /*5e70*/  I2F.F64.U16 R22, R2 ;  /* 0x0000000200167312 */ /* 0x0101220000101800 */
[----:B------:R-:W-:Y:S05]  /*5e80*/  BRA `(.L_x_12244) ;  /* 0x00000df000007947 */ /* 0x000fea0003800000 */
.L_x_12241:
        /* <DEDUP_REMOVED lines=9> */
.L_x_12246:
[----:B----4-:R-:W4:Y:S02]  /*5f20*/  LDG.E R2, [R2.64] ;  /* 0x0000002402027981 */ /* 0x010f24000c1e1900 */
[----:B----4-:R0:W4:Y:S01]  /*5f30*/  I2F.F64 R22, R2 ;  /* 0x0000000200167312 */ /* 0x0101220000201c00 */
[----:B------:R-:W-:Y:S05]  /*5f40*/  BRA `(.L_x_12244) ;  /* 0x00000d3000007947 */ /* 0x000fea0003800000 */
.L_x_12245:
[----:B----4-:R-:W4:Y:S02]  /*5f50*/  LDG.E.U16 R2, [R2.64] ;  /* 0x0000002402027981 */ /* 0x010f24000c1e1500 */
[----:B----4-:R0:W4:Y:S01]  /*5f60*/  I2F.F64.S16 R22, R2 ;  /* 0x0000000200167312 */ /* 0x0101220000101c00 */
[----:B------:R-:W-:Y:S05]  /*5f70*/  BRA `(.L_x_12244) ;  /* 0x00000d0000007947 */ /* 0x000fea0003800000 */
.L_x_12240:
        /* <DEDUP_REMOVED lines=10> */
.L_x_12248:
[----:B----4-:R-:W4:Y:S02]  /*6020*/  LDG.E.U16 R0, [R2.64] ;  /* 0x0000002402007981 */ /* 0x010f24000c1e1500 */
[----:B----4-:R-:W-:-:S05]  /*6030*/  HADD2.F32 R0, -RZ, R0.H0_H0 ;  /* 0x20000000ff007230 */ /* 0x010fca0000004100 */
[----:B------:R-:W-:-:S04]  /*6040*/  FMUL.FTZ R0, R0, 1 ;  /* 0x3f80000000007820 */ /* 0x000fc80000410000 */
[----:B------:R0:W4:Y:S01]  /*6050*/  F2F.F64.F32 R22, R0 ;  /* 0x0000000000167310 */ /* 0x0001220000201800 */
[----:B------:R-:W-:Y:S05]  /*6060*/  BRA `(.L_x_12244) ;  /* 0x00000c1000007947 */ /* 0x000fea0003800000 */
.L_x_12247:
        /* <DEDUP_REMOVED lines=10> */
.L_x_12250:
[----:B----4-:R-:W4:Y:S02]  /*6110*/  LDG.E.U16 R2, [R2.64] ;  /* 0x0000002402027981 */ /* 0x010f24000c1e1500 */
[----:B----4-:R-:W-:-:S05]  /*6120*/  HADD2.F32 R0, -RZ, R2.H0_H0 ;  /* 0x20000002ff007230 */ /* 0x010fca0000004100 */
[----:B------:R-:W-:-:S04]  /*6130*/  FMUL.FTZ R0, R0, 1 ;  /* 0x3f80000000007820 */ /* 0x000fc80000410000 */
[----:B------:R0:W4:Y:S01]  /*6140*/  F2F.F64.F32 R22, R0 ;  /* 0x0000000000167310 */ /* 0x0001220000201800 */
[----:B------:R-:W-:Y:S05]  /*6150*/  BRA `(.L_x_12244) ;  /* 0x00000b2000007947 */ /* 0x000fea0003800000 */
.L_x_12249:
[----:B------:R0:W5:Y:S01]  /*6160*/  LDG.E.64 R22, [R2.64] ;  /* 0x0000002402167981 */ /* 0x000162000c1e1b00 */
[----:B------:R-:W-:Y:S05]  /*6170*/  BRA `(.L_x_12244) ;  /* 0x00000b0000007947 */ /* 0x000fea0003800000 */
.L_x_12239:
        /* <DEDUP_REMOVED lines=13> */
.L_x_12253:
[----:B------:R0:W5:Y:S01]  /*6250*/  LDG.E.64 R22, [R2.64] ;  /* 0x0000002402167981 */ /* 0x000162000c1e1b00 */
[----:B------:R-:W-:Y:S05]  /*6260*/  BRA `(.L_x_12244) ;  /* 0x00000a1000007947 */ /* 0x000fea0003800000 */
.L_x_12252:
        /* <DEDUP_REMOVED lines=28> */
.L_x_12255:
        /* <DEDUP_REMOVED lines=15> */
.L_x_12254:
[----:B----4-:R-:W4:Y:S02]  /*6520*/  LDG.E.U16 R0, [R2.64] ;  /* 0x0000002402007981 */ /* 0x010f24000c1e1500 */
[----:B----4-:R-:W-:-:S05]  /*6530*/  PRMT R0, RZ, 0x5410, R0 ;  /* 0x00005410ff007816 */ /* 0x010fca0000000000 */
[----:B------:R-:W-:-:S04]  /*6540*/  FMUL.FTZ R0, R0, 1 ;  /* 0x3f80000000007820 */ /* 0x000fc80000410000 */
[----:B------:R0:W4:Y:S01]  /*6550*/  F2F.F64.F32 R22, R0 ;  /* 0x0000000000167310 */ /* 0x0001220000201800 */
[----:B------:R-:W-:Y:S05]  /*6560*/  BRA `(.L_x_12244) ;  /* 0x0000071000007947 */ /* 0x000fea0003800000 */
.L_x_12251:
        /* <DEDUP_REMOVED lines=11> */
.L_x_12258:
        /* <DEDUP_REMOVED lines=21> */
.L_x_12262:
[----:B------:R-:W-:Y:S05]  /*6770*/  BSYNC B1 ;  /* 0x0000000000017941 */ /* 0x000fea0003800000 */
.L_x_12261:
[----:B------:R-:W-:Y:S01]  /*6780*/  LEA R3, R0, 0x3b800000, 0x17 ;  /* 0x3b80000000037811 */ /* 0x000fe200078eb8ff */
[----:B------:R-:W-:-:S05]  /*6790*/  IMAD.SHL.U32 R0, R2, 0x100000, RZ ;  /* 0x0010000002007824 */ /* 0x000fca00078e00ff */
[----:B------:R-:W-:Y:S02]  /*67a0*/  LOP3.LUT R0, R3, R0, R4, 0xfe, !PT ;  /* 0x0000000003007212 */ /* 0x000fe400078efe04 */
.L_x_12260:
[----:B------:R-:W-:Y:S05]  /*67b0*/  BSYNC B0 ;  /* 0x0000000000007941 */ /* 0x000fea0003800000 */
.L_x_12259:
[----:B------:R-:W-:-:S04]  /*67c0*/  FMUL.FTZ R0, R0, 1 ;  /* 0x3f80000000007820 */ /* 0x000fc80000410000 */
[----:B------:R0:W4:Y:S01]  /*67d0*/  F2F.F64.F32 R22, R0 ;  /* 0x0000000000167310 */ /* 0x0001220000201800 */
[----:B------:R-:W-:Y:S05]  /*67e0*/  BRA `(.L_x_12244) ;  /* 0x0000049000007947 */ /* 0x000fea0003800000 */
.L_x_12257:
        /* <DEDUP_REMOVED lines=21> */
.L_x_12266:
[----:B------:R-:W-:Y:S05]  /*6940*/  BSYNC B1 ;  /* 0x0000000000017941 */ /* 0x000fea0003800000 */
.L_x_12265:
[----:B------:R-:W-:Y:S01]  /*6950*/  LEA R3, R0, 0x37800000, 0x17 ;  /* 0x3780000000037811 */ /* 0x000fe200078eb8ff */
[----:B------:R-:W-:-:S05]  /*6960*/  IMAD.SHL.U32 R0, R2, 0x200000, RZ ;  /* 0x0020000002007824 */ /* 0x000fca00078e00ff */
[----:B------:R-:W-:Y:S02]  /*6970*/  LOP3.LUT R0, R3, R0, R4, 0xfe, !PT ;  /* 0x0000000003007212 */ /* 0x000fe400078efe04 */
.L_x_12264:
[----:B------:R-:W-:Y:S05]  /*6980*/  BSYNC B0 ;  /* 0x0000000000007941 */ /* 0x000fea0003800000 */
.L_x_12263:
[----:B------:R-:W-:-:S04]  /*6990*/  FMUL.FTZ R0, R0, 1 ;  /* 0x3f80000000007820 */ /* 0x000fc80000410000 */
[----:B------:R0:W4:Y:S01]  /*69a0*/  F2F.F64.F32 R22, R0 ;  /* 0x0000000000167310 */ /* 0x0001220000201800 */
[----:B------:R-:W-:Y:S05]  /*69b0*/  BRA `(.L_x_12244) ;  /* 0x000002c000007947 */ /* 0x000fea0003800000 */
.L_x_12256:
        /* <DEDUP_REMOVED lines=14> */
.L_x_12270:
[----:B------:R-:W-:Y:S05]  /*6aa0*/  BSYNC B0 ;  /* 0x0000000000007941 */ /* 0x000fea0003800000 */
.L_x_12269:
[----:B------:R-:W-:-:S04]  /*6ab0*/  FMUL.FTZ R0, R0, 1 ;  /* 0x3f80000000007820 */ /* 0x000fc80000410000 */
[----:B------:R0:W4:Y:S01]  /*6ac0*/  F2F.F64.F32 R22, R0 ;  /* 0x0000000000167310 */ /* 0x0001220000201800 */
[----:B------:R-:W-:Y:S05]  /*6ad0*/  BRA `(.L_x_12244) ;  /* 0x000001a000007947 */ /* 0x000fea0003800000 */
.L_x_12243:
        /* <DEDUP_REMOVED lines=21> */
.L_x_12268:
[----:B----4-:R-:W4:Y:S02]  /*6c30*/  LDG.E.64 R22, [R2.64] ;  /* 0x0000002402167981 */ /* 0x010f24000c1e1b00 */
[----:B----4-:R-:W0:Y:S01]  /*6c40*/  I2F.F64.U64 R22, R22 ;  /* 0x0000001600167312 */ /* 0x010e220000301800 */
[----:B------:R-:W-:Y:S05]  /*6c50*/  BRA `(.L_x_12244) ;  /* 0x0000002000007947 */ /* 0x000fea0003800000 */
.L_x_12267:
[----:B----4-:R-:W4:Y:S02]  /*6c60*/  LDG.E R2, [R2.64] ;  /* 0x0000002402027981 */ /* 0x010f24000c1e1900 */
[----:B----4-:R0:W4:Y:S02]  /*6c70*/  I2F.F64.U32 R22, R2 ;  /* 0x0000000200167312 */ /* 0x0101240000201800 */
.L_x_12244:
        /* <DEDUP_REMOVED lines=17> */
.L_x_12274:
[----:B----4-:R-:W4:Y:S02]  /*6d90*/  LDG.E.U8 R2, [R2.64] ;  /* 0x0000002402027981 */ /* 0x010f24000c1e1100 */
[----:B----4-:R0:W4:Y:S01]  /*6da0*/  I2F.F64.U16 R36, R2 ;  /* 0x0000000200247312 */ /* 0x0101220000101800 */
[----:B------:R-:W-:Y:S05]  /*6db0*/  BRA `(.L_x_12276) ;  /* 0x00000df000007947 */ /* 0x000fea0003800000 */
.L_x_12273:
        /* <DEDUP_REMOVED lines=9> */
.L_x_12278:
[----:B----4-:R-:W4:Y:S02]  /*6e50*/  LDG.E R2, [R2.64] ;  /* 0x0000002402027981 */ /* 0x010f24000c1e1900 */
[----:B----4-:R0:W4:Y:S01]  /*6e60*/  I2F.F64 R36, R2 ;  /* 0x0000000200247312 */ /* 0x0101220000201c00 */
[----:B------:R-:W-:Y:S05]  /*6e70*/  BRA `(.L_x_12276) ;  /* 0x00000d3000007947 */ /* 0x000fea0003800000 */
.L_x_12277:
[----:B----4-:R-:W4:Y:S02]  /*6e80*/  LDG.E.U16 R2, [R2.64] ;  /* 0x0000002402027981 */ /* 0x010f24000c1e1500 */
[----:B----4-:R0:W4:Y:S01]  /*6e90*/  I2F.F64.S16 R36, R2 ;  /* 0x0000000200247312 */ /* 0x0101220000101c00 */
[----:B------:R-:W-:Y:S05]  /*6ea0*/  BRA `(.L_x_12276) ;  /* 0x00000d0000007947 */ /* 0x000fea0003800000 */
.L_x_12272:
        /* <DEDUP_REMOVED lines=10> */
.L_x_12280:
[----:B----4-:R-:W4:Y:S02]  /*6f50*/  LDG.E.U16 R0, [R2.64] ;  /* 0x0000002402007981 */ /* 0x010f24000c1e1500 */
[----:B----4-:R-:W-:-:S05]  /*6f60*/  HADD2.F32 R0, -RZ, R0.H0_H0 ;  /* 0x20000000ff007230 */ /* 0x010fca0000004100 */
[----:B------:R-:W-:-:S04]  /*6f70*/  FMUL.FTZ R0, R0, 1 ;  /* 0x3f80000000007820 */ /* 0x000fc80000410000 */
[----:B------:R0:W4:Y:S01]  /*6f80*/  F2F.F64.F32 R36, R0 ;  /* 0x0000000000247310 */ /* 0x0001220000201800 */
[----:B------:R-:W-:Y:S05]  /*6f90*/  BRA `(.L_x_12276) ;  /* 0x00000c1000007947 */ /* 0x000fea0003800000 */
.L_x_12279:
        /* <DEDUP_REMOVED lines=10> */
.L_x_12282:
[----:B----4-:R-:W4:Y:S02]  /*7040*/  LDG.E.U16 R2, [R2.64] ;  /* 0x0000002402027981 */ /* 0x010f24000c1e1500 */
[----:B----4-:R-:W-:-:S05]  /*7050*/  HADD2.F32 R0, -RZ, R2.H0_H0 ;  /* 0x20000002ff007230 */ /* 0x010fca0000004100 */
[----:B------:R-:W-:-:S04]  /*7060*/  FMUL.FTZ R0, R0, 1 ;  /* 0x3f80000000007820 */ /* 0x000fc80000410000 */
[----:B------:R0:W4:Y:S01]  /*7070*/  F2F.F64.F32 R36, R0 ;  /* 0x0000000000247310 */ /* 0x0001220000201800 */
[----:B------:R-:W-:Y:S05]  /*7080*/  BRA `(.L_x_12276) ;  /* 0x00000b2000007947 */ /* 0x000fea0003800000 */
.L_x_12281:
[----:B------:R0:W5:Y:S01]  /*7090*/  LDG.E.64 R36, [R2.64] ;  /* 0x0000002402247981 */ /* 0x000162000c1e1b00 */
[----:B------:R-:W-:Y:S05]  /*70a0*/  BRA `(.L_x_12276) ;  /* 0x00000b0000007947 */ /* 0x000fea0003800000 */
.L_x_12271:
        /* <DEDUP_REMOVED lines=13> */
.L_x_12285:
[----:B------:R0:W5:Y:S01]  /*7180*/  LDG.E.64 R36, [R2.64] ;  /* 0x0000002402247981 */ /* 0x000162000c1e1b00 */
[----:B------:R-:W-:Y:S05]  /*7190*/  BRA `(.L_x_12276) ;  /* 0x00000a1000007947 */ /* 0x000fea0003800000 */
.L_x_12284:
        /* <DEDUP_REMOVED lines=28> */
.L_x_12287:
        /* <DEDUP_REMOVED lines=15> */
.L_x_12286:
[----:B----4-:R-:W4:Y:S02]  /*7450*/  LDG.E.U16 R0, [R2.64] ;  /* 0x0000002402007981 */ /* 0x010f24000c1e1500 */
[----:B----4-:R-:W-:-:S05]  /*7460*/  PRMT R0, RZ, 0x5410, R0 ;  /* 0x00005410ff007816 */ /* 0x010fca0000000000 */
[----:B------:R-:W-:-:S04]  /*7470*/  FMUL.FTZ R0, R0, 1 ;  /* 0x3f80000000007820 */ /* 0x000fc80000410000 */
[----:B------:R0:W4:Y:S01]  /*7480*/  F2F.F64.F32 R36, R0 ;  /* 0x0000000000247310 */ /* 0x0001220000201800 */
[----:B------:R-:W-:Y:S05]  /*7490*/  BRA `(.L_x_12276) ;  /* 0x0000071000007947 */ /* 0x000fea0003800000 */
.L_x_12283:
        /* <DEDUP_REMOVED lines=11> */
.L_x_12290:
        /* <DEDUP_REMOVED lines=21> */
.L_x_12294:
[----:B------:R-:W-:Y:S05]  /*76a0*/  BSYNC B1 ;  /* 0x0000000000017941 */ /* 0x000fea0003800000 */
.L_x_12293:
[----:B------:R-:W-:Y:S01]  /*76b0*/  LEA R3, R0, 0x3b800000, 0x17 ;  /* 0x3b80000000037811 */ /* 0x000fe200078eb8ff */
[----:B------:R-:W-:-:S05]  /*76c0*/  IMAD.SHL.U32 R0, R2, 0x100000, RZ ;  /* 0x0010000002007824 */ /* 0x000fca00078e00ff */
[----:B------:R-:W-:Y:S02]  /*76d0*/  LOP3.LUT R0, R3, R0, R4, 0xfe, !PT ;  /* 0x0000000003007212 */ /* 0x000fe400078efe04 */
.L_x_12292:
[----:B------:R-:W-:Y:S05]  /*76e0*/  BSYNC B0 ;  /* 0x0000000000007941 */ /* 0x000fea0003800000 */
.L_x_12291:
[----:B------:R-:W-:-:S04]  /*76f0*/  FMUL.FTZ R0, R0, 1 ;  /* 0x3f80000000007820 */ /* 0x000fc80000410000 */
[----:B------:R0:W4:Y:S01]  /*7700*/  F2F.F64.F32 R36, R0 ;  /* 0x0000000000247310 */ /* 0x0001220000201800 */
[----:B------:R-:W-:Y:S05]  /*7710*/  BRA `(.L_x_12276) ;  /* 0x0000049000007947 */ /* 0x000fea0003800000 */
.L_x_12289:
        /* <DEDUP_REMOVED lines=21> */
.L_x_12298:
[----:B------:R-:W-:Y:S05]  /*7870*/  BSYNC B1 ;  /* 0x0000000000017941 */ /* 0x000fea0003800000 */
.L_x_12297:
[----:B------:R-:W-:Y:S01]  /*7880*/  LEA R3, R0, 0x37800000, 0x17 ;  /* 0x3780000000037811 */ /* 0x000fe200078eb8ff */
[----:B------:R-:W-:-:S05]  /*7890*/  IMAD.SHL.U32 R0, R2, 0x200000, RZ ;  /* 0x0020000002007824 */ /* 0x000fca00078e00ff */
[----:B------:R-:W-:Y:S02]  /*78a0*/  LOP3.LUT R0, R3, R0, R4, 0xfe, !PT ;  /* 0x0000000003007212 */ /* 0x000fe400078efe04 */
.L_x_12296:
[----:B------:R-:W-:Y:S05]  /*78b0*/  BSYNC B0 ;  /* 0x0000000000007941 */ /* 0x000fea0003800000 */
.L_x_12295:
[----:B------:R-:W-:-:S04]  /*78c0*/  FMUL.FTZ R0, R0, 1 ;  /* 0x3f80000000007820 */ /* 0x000fc80000410000 */
[----:B------:R0:W4:Y:S01]  /*78d0*/  F2F.F64.F32 R36, R0 ;  /* 0x0000000000247310 */ /* 0x0001220000201800 */
[----:B------:R-:W-:Y:S05]  /*78e0*/  BRA `(.L_x_12276) ;  /* 0x000002c000007947 */ /* 0x000fea0003800000 */
.L_x_12288:
        /* <DEDUP_REMOVED lines=14> */
.L_x_12302:
[----:B------:R-:W-:Y:S05]  /*79d0*/  BSYNC B0 ;  /* 0x0000000000007941 */ /* 0x000fea0003800000 */
.L_x_12301:
[----:B------:R-:W-:-:S04]  /*79e0*/  FMUL.FTZ R0, R0, 1 ;  /* 0x3f80000000007820 */ /* 0x000fc80000410000 */
[----:B------:R0:W4:Y:S01]  /*79f0*/  F2F.F64.F32 R36, R0 ;  /* 0x0000000000247310 */ /* 0x0001220000201800 */
[----:B------:R-:W-:Y:S05]  /*7a00*/  BRA `(.L_x_12276) ;  /* 0x000001a000007947 */ /* 0x000fea0003800000 */
.L_x_12275:
        /* <DEDUP_REMOVED lines=21> */
.L_x_12300:
[----:B----4-:R-:W4:Y:S02]  /*7b60*/  LDG.E.64 R36, [R2.64] ;  /* 0x0000002402247981 */ /* 0x010f24000c1e1b00 */
[----:B----4-:R-:W0:Y:S01]  /*7b70*/  I2F.F64.U64 R36, R36 ;  /* 0x0000002400247312 */ /* 0x010e220000301800 */
[----:B------:R-:W-:Y:S05]  /*7b80*/  BRA `(.L_x_12276) ;  /* 0x0000002000007947 */ /* 0x000fea0003800000 */
.L_x_12299:
[----:B----4-:R-:W4:Y:S02]  /*7b90*/  LDG.E R2, [R2.64] ;  /* 0x0000002402027981 */ /* 0x010f24000c1e1900 */
[----:B----4-:R0:W4:Y:S02]  /*7ba0*/  I2F.F64.U32 R36, R2 ;  /* 0x0000000200247312 */ /* 0x0101240000201800 */
.L_x_12276:
        /* <DEDUP_REMOVED lines=17> */
.L_x_12306:
[----:B----4-:R-:W4:Y:S02]  /*7cc0*/  LDG.E.U8 R2, [R2.64] ;  /* 0x0000002402027981 */ /* 0x010f24000c1e1100 */
[----:B----4-:R0:W4:Y:S01]  /*7cd0*/  I2F.F64.U16 R24, R2 ;  /* 0x0000000200187312 */ /* 0x0101220000101800 */
[----:B------:R-:W-:Y:S05]  /*7ce0*/  BRA `(.L_x_12308) ;  /* 0x00000df000007947 */ /* 0x000fea0003800000 */
.L_x_12305:
        /* <DEDUP_REMOVED lines=9> */
.L_x_12310:
[----:B----4-:R-:W4:Y:S02]  /*7d80*/  LDG.E R2, [R2.64] ;  /* 0x0000002402027981 */ /* 0x010f24000c1e1900 */
[----:B----4-:R0:W4:Y:S01]  /*7d90*/  I2F.F64 R24, R2 ;  /* 0x0000000200187312 */ /* 0x0101220000201c00 */
[----:B------:R-:W-:Y:S05]  /*7da0*/  BRA `(.L_x_12308) ;  /* 0x00000d3000007947 */ /* 0x000fea0003800000 */
.L_x_12309:
[----:B----4-:R-:W4:Y:S02]  /*7db0*/  LDG.E.U16 R2, [R2.64] ;  /* 0x0000002402027981 */ /* 0x010f24000c1e1500 */
[----:B----4-:R0:W4:Y:S01]  /*7dc0*/  I2F.F64.S16 R24, R2 ;  /* 0x0000000200187312 */ /* 0x0101220000101c00 */
[----:B------:R-:W-:Y:S05]  /*7dd0*/  BRA `(.L_x_12308) ;  /* 0x00000d0000007947 */ /* 0x000fea0003800000 */
.L_x_12304:
        /* <DEDUP_REMOVED lines=10> */
.L_x_12312:
[----:B----4-:R-:W4:Y:S02]  /*7e80*/  LDG.E.U16 R0, [R2.64] ;  /* 0x0000002402007981 */ /* 0x010f24000c1e1500 */
[----:B----4-:R-:W-:-:S05]  /*7e90*/  HADD2.F32 R0, -RZ, R0.H0_H0 ;  /* 0x20000000ff007230 */ /* 0x010fca0000004100 */
[----:B------:R-:W-:-:S04]  /*7ea0*/  FMUL.FTZ R0, R0, 1 ;  /* 0x3f80000000007820 */ /* 0x000fc80000410000 */
[----:B------:R0:W4:Y:S01]  /*7eb0*/  F2F.F64.F32 R24, R0 ;  /* 0x0000000000187310 */ /* 0x0001220000201800 */
[----:B------:R-:W-:Y:S05]  /*7ec0*/  BRA `(.L_x_12308) ;  /* 0x00000c1000007947 */ /* 0x000fea0003800000 */
.L_x_12311:
        /* <DEDUP_REMOVED lines=10> */
.L_x_12314:
[----:B----4-:R-:W4:Y:S02]  /*7f70*/  LDG.E.U16 R2, [R2.64] ;  /* 0x0000002402027981 */ /* 0x010f24000c1e1500 */
[----:B----4-:R-:W-:-:S05]  /*7f80*/  HADD2.F32 R0, -RZ, R2.H0_H0 ;  /* 0x20000002ff007230 */ /* 0x010fca0000004100 */
[----:B------:R-:W-:-:S04]  /*7f90*/  FMUL.FTZ R0, R0, 1 ;  /* 0x3f80000000007820 */ /* 0x000fc80000410000 */
[----:B------:R0:W4:Y:S01]  /*7fa0*/  F2F.F64.F32 R24, R0 ;  /* 0x0000000000187310 */ /* 0x0001220000201800 */
[----:B------:R-:W-:Y:S05]  /*7fb0*/  BRA `(.L_x_12308) ;  /* 0x00000b2000007947 */ /* 0x000fea0003800000 */
.L_x_12313:
[----:B------:R0:W5:Y:S01]  /*7fc0*/  LDG.E.64 R24, [R2.64] ;  /* 0x0000002402187981 */ /* 0x000162000c1e1b00 */
[----:B------:R-:W-:Y:S05]  /*7fd0*/  BRA `(.L_x_12308) ;  /* 0x00000b0000007947 */ /* 0x000fea0003800000 */
.L_x_12303:
        /* <DEDUP_REMOVED lines=13> */
.L_x_12317:
[----:B------:R0:W5:Y:S01]  /*80b0*/  LDG.E.64 R24, [R2.64] ;  /* 0x0000002402187981 */ /* 0x000162000c1e1b00 */
[----:B------:R-:W-:Y:S05]  /*80c0*/  BRA `(.L_x_12308) ;  /* 0x00000a1000007947 */ /* 0x000fea0003800000 */
.L_x_12316:
        /* <DEDUP_REMOVED lines=28> */
.L_x_12319:
        /* <DEDUP_REMOVED lines=15> */
.L_x_12318:
[----:B----4-:R-:W4:Y:S02]  /*8380*/  LDG.E.U16 R0, [R2.64] ;  /* 0x0000002402007981 */ /* 0x010f24000c1e1500 */
[----:B----4-:R-:W-:-:S05]  /*8390*/  PRMT R0, RZ, 0x5410, R0 ;  /* 0x00005410ff007816 */ /* 0x010fca0000000000 */
[----:B------:R-:W-:-:S04]  /*83a0*/  FMUL.FTZ R0, R0, 1 ;  /* 0x3f80000000007820 */ /* 0x000fc80000410000 */
[----:B------:R0:W4:Y:S01]  /*83b0*/  F2F.F64.F32 R24, R0 ;  /* 0x0000000000187310 */ /* 0x0001220000201800 */
[----:B------:R-:W-:Y:S05]  /*83c0*/  BRA `(.L_x_12308) ;  /* 0x0000071000007947 */ /* 0x000fea0003800000 */
.L_x_12315:
        /* <DEDUP_REMOVED lines=11> */
.L_x_12322:
        /* <DEDUP_REMOVED lines=21> */
.L_x_12326:
[----:B------:R-:W-:Y:S05]  /*85d0*/  BSYNC B1 ;  /* 0x0000000000017941 */ /* 0x000fea0003800000 */
.L_x_12325:
[----:B------:R-:W-:Y:S01]  /*85e0*/  LEA R3, R0, 0x3b800000, 0x17 ;  /* 0x3b80000000037811 */ /* 0x000fe200078eb8ff */
[----:B------:R-:W-:-:S05]  /*85f0*/  IMAD.SHL.U32 R0, R2, 0x100000, RZ ;  /* 0x0010000002007824 */ /* 0x000fca00078e00ff */
[----:B------:R-:W-:Y:S02]  /*8600*/  LOP3.LUT R0, R3, R0, R4, 0xfe, !PT ;  /* 0x0000000003007212 */ /* 0x000fe400078efe04 */
.L_x_12324:
[----:B------:R-:W-:Y:S05]  /*8610*/  BSYNC B0 ;  /* 0x0000000000007941 */ /* 0x000fea0003800000 */
.L_x_12323:
[----:B------:R-:W-:-:S04]  /*8620*/  FMUL.FTZ R0, R0, 1 ;  /* 0x3f80000000007820 */ /* 0x000fc80000410000 */
[----:B------:R0:W4:Y:S01]  /*8630*/  F2F.F64.F32 R24, R0 ;  /* 0x0000000000187310 */ /* 0x0001220000201800 */
[----:B------:R-:W-:Y:S05]  /*8640*/  BRA `(.L_x_12308) ;  /* 0x0000049000007947 */ /* 0x000fea0003800000 */
.L_x_12321:
        /* <DEDUP_REMOVED lines=21> */
.L_x_12330:
[----:B------:R-:W-:Y:S05]  /*87a0*/  BSYNC B1 ;  /* 0x0000000000017941 */ /* 0x000fea0003800000 */
.L_x_12329:
[----:B------:R-:W-:Y:S01]  /*87b0*/  LEA R3, R0, 0x37800000, 0x17 ;  /* 0x3780000000037811 */ /* 0x000fe200078eb8ff */
[----:B------:R-:W-:-:S05]  /*87c0*/  IMAD.SHL.U32 R0, R2, 0x200000, RZ ;  /* 0x0020000002007824 */ /* 0x000fca00078e00ff */
[----:B------:R-:W-:Y:S02]  /*87d0*/  LOP3.LUT R0, R3, R0, R4, 0xfe, !PT ;  /* 0x0000000003007212 */ /* 0x000fe400078efe04 */
.L_x_12328:
[----:B------:R-:W-:Y:S05]  /*87e0*/  BSYNC B0 ;  /* 0x0000000000007941 */ /* 0x000fea0003800000 */
.L_x_12327:
[----:B------:R-:W-:-:S04]  /*87f0*/  FMUL.FTZ R0, R0, 1 ;  /* 0x3f80000000007820 */ /* 0x000fc80000410000 */
[----:B------:R0:W4:Y:S01]  /*8800*/  F2F.F64.F32 R24, R0 ;  /* 0x0000000000187310 */ /* 0x0001220000201800 */
[----:B------:R-:W-:Y:S05]  /*8810*/  BRA `(.L_x_12308) ;  /* 0x000002c000007947 */ /* 0x000fea0003800000 */
.L_x_12320:
        /* <DEDUP_REMOVED lines=14> */
.L_x_12334:
[----:B------:R-:W-:Y:S05]  /*8900*/  BSYNC B0 ;  /* 0x0000000000007941 */ /* 0x000fea0003800000 */
.L_x_12333:
[----:B------:R-:W-:-:S04]  /*8910*/  FMUL.FTZ R0, R0, 1 ;  /* 0x3f80000000007820 */ /* 0x000fc80000410000 */
[----:B------:R0:W4:Y:S01]  /*8920*/  F2F.F64.F32 R24, R0 ;  /* 0x0000000000187310 */ /* 0x0001220000201800 */
[----:B------:R-:W-:Y:S05]  /*8930*/  BRA `(.L_x_12308) ;  /* 0x000001a000007947 */ /* 0x000fea0003800000 */
.L_x_12307:
        /* <DEDUP_REMOVED lines=21> */
.L_x_12332:
[----:B----4-:R-:W4:Y:S02]  /*8a90*/  LDG.E.64 R24, [R2.64] ;  /* 0x0000002402187981 */ /* 0x010f24000c1e1b00 */
[----:B----4-:R-:W0:Y:S01]  /*8aa0*/  I2F.F64.U64 R24, R24 ;  /* 0x0000001800187312 */ /* 0x010e220000301800 */
[----:B------:R-:W-:Y:S05]  /*8ab0*/  BRA `(.L_x_12308) ;  /* 0x0000002000007947 */ /* 0x000fea0003800000 */
.L_x_12331:
[----:B----4-:R-:W4:Y:S02]  /*8ac0*/  LDG.E R2, [R2.64] ;  /* 0x0000002402027981 */ /* 0x010f24000c1e1900 */
[----:B----4-:R0:W4:Y:S02]  /*8ad0*/  I2F.F64.U32 R24, R2 ;  /* 0x0000000200187312 */ /* 0x0101240000201800 */
.L_x_12308:
[----:B------:R-:W-:-:S03]  /*8ae0*/  IADD3 R42, R42, 0x80, RZ ;  /* 0x000000802a2a7810 */ /* 0x000fc60007ffe0ff */
.L_x_12238:
[----:B------:R-:W-:Y:S05]  /*8af0*/  BSYNC B6 ;  /* 0x0000000000067941 */ /* 0x000fea0003800000 */
.L_x_12237:
        /* <DEDUP_REMOVED lines=23> */
.L_x_12340:
[----:B----4-:R-:W4:Y:S02]  /*8c70*/  LDG.E.U8 R2, [R2.64] ;  /* 0x0000002402027981 */ /* 0x010f24000c1e1100 */
[----:B----4-:R0:W4:Y:S01]  /*8c80*/  I2F.F64.U16 R26, R2 ;  /* 0x00000002001a7312 */ /* 0x0101220000101800 */
[----:B------:R-:W-:Y:S05]  /*8c90*/  BRA `(.L_x_12342) ;  /* 0x00000df000007947 */ /* 0x000fea0003800000 */
.L_x_12339:
        /* <DEDUP_REMOVED lines=9> */
.L_x_12344:
[----:B----4-:R-:W4:Y:S02]  /*8d30*/  LDG.E R2, [R2.64] ;  /* 0x0000002402027981 */ /* 0x010f24000c1e1900 */
[----:B----4-:R0:W4:Y:S01]  /*8d40*/  I2F.F64 R26, R2 ;  /* 0x00000002001a7312 */ /* 0x0101220000201c00 */
[----:B------:R-:W-:Y:S05]  /*8d50*/  BRA `(.L_x_12342) ;  /* 0x00000d3000007947 */ /* 0x000fea0003800000 */
.L_x_12343:
[----:B----4-:R-:W4:Y:S02]  /*8d60*/  LDG.E.U16 R2, [R2.64] ;  /* 0x0000002402027981 */ /* 0x010f24000c1e1500 */
[----:B----4-:R0:W4:Y:S01]  /*8d70*/  I2F.F64.S16 R26, R2 ;  /* 0x00000002001a7312 */ /* 0x0101220000101c00 */
[----:B------:R-:W-:Y:S05]  /*8d80*/  BRA `(.L_x_12342) ;  /* 0x00000d0000007947 */ /* 0x000fea0003800000 */
.L_x_12338:
        /* <DEDUP_REMOVED lines=10> */
.L_x_12346:
[----:B----4-:R-:W4:Y:S02]  /*8e30*/  LDG.E.U16 R0, [R2.64] ;  /* 0x0000002402007981 */ /* 0x010f24000c1e1500 */
[----:B----4-:R-:W-:-:S05]  /*8e40*/  HADD2.F32 R0, -RZ, R0.H0_H0 ;  /* 0x20000000ff007230 */ /* 0x010fca0000004100 */
[----:B------:R-:W-:-:S04]  /*8e50*/  FMUL.FTZ R0, R0, 1 ;  /* 0x3f80000000007820 */ /* 0x000fc80000410000 */
[----:B------:R0:W4:Y:S01]  /*8e60*/  F2F.F64.F32 R26, R0 ;  /* 0x00000000001a7310 */ /* 0x0001220000201800 */
[----:B------:R-:W-:Y:S05]  /*8e70*/  BRA `(.L_x_12342) ;  /* 0x00000c1000007947 */ /* 0x000fea0003800000 */
.L_x_12345:
        /* <DEDUP_REMOVED lines=10> */
.L_x_12348:
[----:B----4-:R-:W4:Y:S02]  /*8f20*/  LDG.E.U16 R2, [R2.64] ;  /* 0x0000002402027981 */ /* 0x010f24000c1e1500 */
[----:B----4-:R-:W-:-:S05]  /*8f30*/  HADD2.F32 R0, -RZ, R2.H0_H0 ;  /* 0x20000002ff007230 */ /* 0x010fca0000004100 */
[----:B------:R-:W-:-:S04]  /*8f40*/  FMUL.FTZ R0, R0, 1 ;  /* 0x3f80000000007820 */ /* 0x000fc80000410000 */
[----:B------:R0:W4:Y:S01]  /*8f50*/  F2F.F64.F32 R26, R0 ;  /* 0x00000000001a7310 */ /* 0x0001220000201800 */
[----:B------:R-:W-:Y:S05]  /*8f60*/  BRA `(.L_x_12342) ;  /* 0x00000b2000007947 */ /* 0x000fea0003800000 */
.L_x_12347:
[----:B------:R0:W5:Y:S01]  /*8f70*/  LDG.E.64 R26, [R2.64] ;  /* 0x00000024021a7981 */ /* 0x000162000c1e1b00 */
[----:B------:R-:W-:Y:S05]  /*8f80*/  BRA `(.L_x_12342) ;  /* 0x00000b0000007947 */ /* 0x000fea0003800000 */
.L_x_12337:
        /* <DEDUP_REMOVED lines=13> */
.L_x_12351:
[----:B------:R0:W5:Y:S01]  /*9060*/  LDG.E.64 R26, [R2.64] ;  /* 0x00000024021a7981 */ /* 0x000162000c1e1b00 */
[----:B------:R-:W-:Y:S05]  /*9070*/  BRA `(.L_x_12342) ;  /* 0x00000a1000007947 */ /* 0x000fea0003800000 */
.L_x_12350:
        /* <DEDUP_REMOVED lines=28> */
.L_x_12353:
        /* <DEDUP_REMOVED lines=15> */
.L_x_12352:
[----:B----4-:R-:W4:Y:S02]  /*9330*/  LDG.E.U16 R0, [R2.64] ;  /* 0x0000002402007981 */ /* 0x010f24000c1e1500 */
[----:B----4-:R-:W-:-:S05]  /*9340*/  PRMT R0, RZ, 0x5410, R0 ;  /* 0x00005410ff007816 */ /* 0x010fca0000000000 */
[----:B------:R-:W-:-:S04]  /*9350*/  FMUL.FTZ R0, R0, 1 ;  /* 0x3f80000000007820 */ /* 0x000fc80000410000 */
[----:B------:R0:W4:Y:S01]  /*9360*/  F2F.F64.F32 R26, R0 ;  /* 0x00000000001a7310 */ /* 0x0001220000201800 */
[----:B------:R-:W-:Y:S05]  /*9370*/  BRA `(.L_x_12342) ;  /* 0x0000071000007947 */ /* 0x000fea0003800000 */
.L_x_12349:
        /* <DEDUP_REMOVED lines=11> */
.L_x_12356:
        /* <DEDUP_REMOVED lines=21> */
.L_x_12360:
[----:B------:R-:W-:Y:S05]  /*9580*/  BSYNC B1 ;  /* 0x0000000000017941 */ /* 0x000fea0003800000 */
.L_x_12359:
[----:B------:R-:W-:Y:S01]  /*9590*/  LEA R3, R0, 0x3b800000, 0x17 ;  /* 0x3b80000000037811 */ /* 0x000fe200078eb8ff */
[----:B------:R-:W-:-:S05]  /*95a0*/  IMAD.SHL.U32 R0, R2, 0x100000, RZ ;  /* 0x0010000002007824 */ /* 0x000fca00078e00ff */
[----:B------:R-:W-:Y:S02]  /*95b0*/  LOP3.LUT R0, R3, R0, R4, 0xfe, !PT ;  /* 0x0000000003007212 */ /* 0x000fe400078efe04 */
.L_x_12358:
[----:B------:R-:W-:Y:S05]  /*95c0*/  BSYNC B0 ;  /* 0x0000000000007941 */ /* 0x000fea0003800000 */
.L_x_12357:
[----:B------:R-:W-:-:S04]  /*95d0*/  FMUL.FTZ R0, R0, 1 ;  /* 0x3f80000000007820 */ /* 0x000fc80000410000 */
[----:B------:R0:W4:Y:S01]  /*95e0*/  F2F.F64.F32 R26, R0 ;  /* 0x00000000001a7310 */ /* 0x0001220000201800 */
[----:B------:R-:W-:Y:S05]  /*95f0*/  BRA `(.L_x_12342) ;  /* 0x0000049000007947 */ /* 0x000fea0003800000 */
.L_x_12355:
        /* <DEDUP_REMOVED lines=21> */
.L_x_12364:
[----:B------:R-:W-:Y:S05]  /*9750*/  BSYNC B1 ;  /* 0x0000000000017941 */ /* 0x000fea0003800000 */
.L_x_12363:
[----:B------:R-:W-:Y:S01]  /*9760*/  LEA R3, R0, 0x37800000, 0x17 ;  /* 0x3780000000037811 */ /* 0x000fe200078eb8ff */
[----:B------:R-:W-:-:S05]  /*9770*/  IMAD.SHL.U32 R0, R2, 0x200000, RZ ;  /* 0x0020000002007824 */ /* 0x000fca00078e00ff */
[----:B------:R-:W-:Y:S02]  /*9780*/  LOP3.LUT R0, R3, R0, R4, 0xfe, !PT ;  /* 0x0000000003007212 */ /* 0x000fe400078efe04 */
.L_x_12362:
[----:B------:R-:W-:Y:S05]  /*9790*/  BSYNC B0 ;  /* 0x0000000000007941 */ /* 0x000fea0003800000 */
.L_x_12361:
[----:B------:R-:W-:-:S04]  /*97a0*/  FMUL.FTZ R0, R0, 1 ;  /* 0x3f80000000007820 */ /* 0x000fc80000410000 */
[----:B------:R0:W4:Y:S01]  /*97b0*/  F2F.F64.F32 R26, R0 ;  /* 0x00000000001a7310 */ /* 0x0001220000201800 */
[----:B------:R-:W-:Y:S05]  /*97c0*/  BRA `(.L_x_12342) ;  /* 0x000002c000007947 */ /* 0x000fea0003800000 */
.L_x_12354:
        /* <DEDUP_REMOVED lines=14> */
.L_x_12368:
[----:B------:R-:W-:Y:S05]  /*98b0*/  BSYNC B0 ;  /* 0x0000000000007941 */ /* 0x000fea0003800000 */
.L_x_12367:
[----:B------:R-:W-:-:S04]  /*98c0*/  FMUL.FTZ R0, R0, 1 ;  /* 0x3f80000000007820 */ /* 0x000fc80000410000 */
[----:B------:R0:W4:Y:S01]  /*98d0*/  F2F.F64.F32 R26, R0 ;  /* 0x00000000001a7310 */ /* 0x0001220000201800 */
[----:B------:R-:W-:Y:S05]  /*98e0*/  BRA `(.L_x_12342) ;  /* 0x000001a000007947 */ /* 0x000fea0003800000 */
.L_x_12341:
        /* <DEDUP_REMOVED lines=21> */
.L_x_12366:
[----:B----4-:R-:W4:Y:S02]  /*9a40*/  LDG.E.64 R26, [R2.64] ;  /* 0x00000024021a7981 */ /* 0x010f24000c1e1b00 */
[----:B----4-:R-:W0:Y:S01]  /*9a50*/  I2F.F64.U64 R26, R26 ;  /* 0x0000001a001a7312 */ /* 0x010e220000301800 */
[----:B------:R-:W-:Y:S05]  /*9a60*/  BRA `(.L_x_12342) ;  /* 0x0000002000007947 */ /* 0x000fea0003800000 */
.L_x_12365:
[----:B----4-:R-:W4:Y:S02]  /*9a70*/  LDG.E R2, [R2.64] ;  /* 0x0000002402027981 */ /* 0x010f24000c1e1900 */
[----:B----4-:R0:W4:Y:S02]  /*9a80*/  I2F.F64.U32 R26, R2 ;  /* 0x00000002001a7312 */ /* 0x0101240000201800 */
.L_x_12342:
[----:B0-----:R-:W0:Y:S01]  /*9a90*/  LDC.U8 R4, c[0x0][0x18d] ;  /* 0x00006340ff047b82 */ /* 0x001e220000000000 */
[----:B------:R-:W-:-:S05]  /*9aa0*/  IMAD R2, R42, c[0x0][0x194], RZ ;  /* 0x000065002a027a24 */ /* 0x000fca00078e02ff */
        /* <DEDUP_REMOVED lines=16> */
.L_x_12372:
[----:B----4-:R-:W4:Y:S02]  /*9bb0*/  LDG.E.U8 R2, [R2.64] ;  /* 0x0000002402027981 */ /* 0x010f24000c1e1100 */
[----:B----4-:R0:W4:Y:S01]  /*9bc0*/  I2F.F64.U16 R38, R2 ;  /* 0x0000000200267312 */ /* 0x0101220000101800 */
[----:B------:R-:W-:Y:S05]  /*9bd0*/  BRA `(.L_x_12374) ;  /* 0x00000df000007947 */ /* 0x000fea0003800000 */
.L_x_12371:
        /* <DEDUP_REMOVED lines=9> */
.L_x_12376:
[----:B----4-:R-:W4:Y:S02]  /*9c70*/  LDG.E R2, [R2.64] ;  /* 0x0000002402027981 */ /* 0x010f24000c1e1900 */
[----:B----4-:R0:W4:Y:S01]  /*9c80*/  I2F.F64 R38, R2 ;  /* 0x0000000200267312 */ /* 0x0101220000201c00 */
[----:B------:R-:W-:Y:S05]  /*9c90*/  BRA `(.L_x_12374) ;  /* 0x00000d3000007947 */ /* 0x000fea0003800000 */
.L_x_12375:
[----:B----4-:R-:W4:Y:S02]  /*9ca0*/  LDG.E.U16 R2, [R2.64] ;  /* 0x0000002402027981 */ /* 0x010f24000c1e1500 */
[----:B----4-:R0:W4:Y:S01]  /*9cb0*/  I2F.F64.S16 R38, R2 ;  /* 0x0000000200267312 */ /* 0x0101220000101c00 */
[----:B------:R-:W-:Y:S05]  /*9cc0*/  BRA `(.L_x_12374) ;  /* 0x00000d0000007947 */ /* 0x000fea0003800000 */
.L_x_12370:
        /* <DEDUP_REMOVED lines=10> */
.L_x_12378:
[----:B----4-:R-:W4:Y:S02]  /*9d70*/  LDG.E.U16 R0, [R2.64] ;  /* 0x0000002402007981 */ /* 0x010f24000c1e1500 */
[----:B----4-:R-:W-:-:S05]  /*9d80*/  HADD2.F32 R0, -RZ, R0.H0_H0 ;  /* 0x20000000ff007230 */ /* 0x010fca0000004100 */
[----:B------:R-:W-:-:S04]  /*9d90*/  FMUL.FTZ R0, R0, 1 ;  /* 0x3f80000000007820 */ /* 0x000fc80000410000 */
[----:B------:R0:W4:Y:S01]  /*9da0*/  F2F.F64.F32 R38, R0 ;  /* 0x0000000000267310 */ /* 0x0001220000201800 */
[----:B------:R-:W-:Y:S05]  /*9db0*/  BRA `(.L_x_12374) ;  /* 0x00000c1000007947 */ /* 0x000fea0003800000 */
.L_x_12377:
        /* <DEDUP_REMOVED lines=10> */
.L_x_12380:
[----:B----4-:R-:W4:Y:S02]  /*9e60*/  LDG.E.U16 R2, [R2.64] ;  /* 0x0000002402027981 */ /* 0x010f24000c1e1500 */
[----:B----4-:R-:W-:-:S05]  /*9e70*/  HADD2.F32 R0, -RZ, R2.H0_H0 ;  /* 0x20000002ff007230 */ /* 0x010fca0000004100 */
[----:B------:R-:W-:-:S04]  /*9e80*/  FMUL.FTZ R0, R0, 1 ;  /* 0x3f80000000007820 */ /* 0x000fc80000410000 */
[----:B------:R0:W4:Y:S01]  /*9e90*/  F2F.F64.F32 R38, R0 ;  /* 0x0000000000267310 */ /* 0x0001220000201800 */
[----:B------:R-:W-:Y:S05]  /*9ea0*/  BRA `(.L_x_12374) ;  /* 0x00000b2000007947 */ /* 0x000fea0003800000 */
.L_x_12379:
[----:B------:R0:W5:Y:S01]  /*9eb0*/  LDG.E.64 R38, [R2.64] ;  /* 0x0000002402267981 */ /* 0x000162000c1e1b00 */
[----:B------:R-:W-:Y:S05]  /*9ec0*/  BRA `(.L_x_12374) ;  /* 0x00000b0000007947 */ /* 0x000fea0003800000 */
.L_x_12369:
        /* <DEDUP_REMOVED lines=13> */
.L_x_12383:
[----:B------:R0:W5:Y:S01]  /*9fa0*/  LDG.E.64 R38, [R2.64] ;  /* 0x0000002402267981 */ /* 0x000162000c1e1b00 */
[----:B------:R-:W-:Y:S05]  /*9fb0*/  BRA `(.L_x_12374) ;  /* 0x00000a1000007947 */ /* 0x000fea0003800000 */
.L_x_12382:
        /* <DEDUP_REMOVED lines=28> */
.L_x_12385:
        /* <DEDUP_REMOVED lines=15> */
.L_x_12384:
[----:B----4-:R-:W4:Y:S02]  /*a270*/  LDG.E.U16 R0, [R2.64] ;  /* 0x0000002402007981 */ /* 0x010f24000c1e1500 */
[----:B----4-:R-:W-:-:S05]  /*a280*/  PRMT R0, RZ, 0x5410, R0 ;  /* 0x00005410ff007816 */ /* 0x010fca0000000000 */
[----:B------:R-:W-:-:S04]  /*a290*/  FMUL.FTZ R0, R0, 1 ;  /* 0x3f80000000007820 */ /* 0x000fc80000410000 */
[----:B------:R0:W4:Y:S01]  /*a2a0*/  F2F.F64.F32 R38, R0 ;  /* 0x0000000000267310 */ /* 0x0001220000201800 */
[----:B------:R-:W-:Y:S05]  /*a2b0*/  BRA `(.L_x_12374) ;  /* 0x0000071000007947 */ /* 0x000fea0003800000 */
.L_x_12381:
        /* <DEDUP_REMOVED lines=11> */
.L_x_12388:
        /* <DEDUP_REMOVED lines=21> */
.L_x_12392:
[----:B------:R-:W-:Y:S05]  /*a4c0*/  BSYNC B1 ;  /* 0x0000000000017941 */ /* 0x000fea0003800000 */
.L_x_12391:
[----:B------:R-:W-:Y:S01]  /*a4d0*/  LEA R3, R0, 0x3b800000, 0x17 ;  /* 0x3b80000000037811 */ /* 0x000fe200078eb8ff */
[----:B------:R-:W-:-:S05]  /*a4e0*/  IMAD.SHL.U32 R0, R2, 0x100000, RZ ;  /* 0x0010000002007824 */ /* 0x000fca00078e00ff */
[----:B------:R-:W-:Y:S02]  /*a4f0*/  LOP3.LUT R0, R3, R0, R4, 0xfe, !PT ;  /* 0x0000000003007212 */ /* 0x000fe400078efe04 */
.L_x_12390:
[----:B------:R-:W-:Y:S05]  /*a500*/  BSYNC B0 ;  /* 0x0000000000007941 */ /* 0x000fea0003800000 */
.L_x_12389:
[----:B------:R-:W-:-:S04]  /*a510*/  FMUL.FTZ R0, R0, 1 ;  /* 0x3f80000000007820 */ /* 0x000fc80000410000 */
[----:B------:R0:W4:Y:S01]  /*a520*/  F2F.F64.F32 R38, R0 ;  /* 0x0000000000267310 */ /* 0x0001220000201800 */
[----:B------:R-:W-:Y:S05]  /*a530*/  BRA `(.L_x_12374) ;  /* 0x0000049000007947 */ /* 0x000fea0003800000 */
.L_x_12387:
        /* <DEDUP_REMOVED lines=21> */
.L_x_12396:
[----:B------:R-:W-:Y:S05]  /*a690*/  BSYNC B1 ;  /* 0x0000000000017941 */ /* 0x000fea0003800000 */
.L_x_12395:
[----:B------:R-:W-:Y:S01]  /*a6a0*/  LEA R3, R0, 0x37800000, 0x17 ;  /* 0x3780000000037811 */ /* 0x000fe200078eb8ff */
[----:B------:R-:W-:-:S05]  /*a6b0*/  IMAD.SHL.U32 R0, R2, 0x200000, RZ ;  /* 0x0020000002007824 */ /* 0x000fca00078e00ff */
[----:B------:R-:W-:Y:S02]  /*a6c0*/  LOP3.LUT R0, R3, R0, R4, 0xfe, !PT ;  /* 0x0000000003007212 */ /* 0x000fe400078efe04 */
.L_x_12394:
[----:B------:R-:W-:Y:S05]  /*a6d0*/  BSYNC B0 ;  /* 0x0000000000007941 */ /* 0x000fea0003800000 */
.L_x_12393:
[----:B------:R-:W-:-:S04]  /*a6e0*/  FMUL.FTZ R0, R0, 1 ;  /* 0x3f80000000007820 */ /* 0x000fc80000410000 */
[----:B------:R0:W4:Y:S01]  /*a6f0*/  F2F.F64.F32 R38, R0 ;  /* 0x0000000000267310 */ /* 0x0001220000201800 */
[----:B------:R-:W-:Y:S05]  /*a700*/  BRA `(.L_x_12374) ;  /* 0x000002c000007947 */ /* 0x000fea0003800000 */
.L_x_12386:
        /* <DEDUP_REMOVED lines=14> */
.L_x_12400:
[----:B------:R-:W-:Y:S05]  /*a7f0*/  BSYNC B0 ;  /* 0x0000000000007941 */ /* 0x000fea0003800000 */
.L_x_12399:
[----:B------:R-:W-:-:S04]  /*a800*/  FMUL.FTZ R0, R0, 1 ;  /* 0x3f80000000007820 */ /* 0x000fc80000410000 */
[----:B------:R0:W4:Y:S01]  /*a810*/  F2F.F64.F32 R38, R0 ;  /* 0x0000000000267310 */ /* 0x0001220000201800 */
[----:B------:R-:W-:Y:S05]  /*a820*/  BRA `(.L_x_12374) ;  /* 0x000001a000007947 */ /* 0x000fea0003800000 */
.L_x_12373:
        /* <DEDUP_REMOVED lines=21> */
.L_x_12398:
[----:B----4-:R-:W4:Y:S02]  /*a980*/  LDG.E.64 R38, [R2.64] ;  /* 0x0000002402267981 */ /* 0x010f24000c1e1b00 */
[----:B----4-:R-:W0:Y:S01]  /*a990*/  I2F.F64.U64 R38, R38 ;  /* 0x0000002600267312 */ /* 0x010e220000301800 */
[----:B------:R-:W-:Y:S05]  /*a9a0*/  BRA `(.L_x_12374) ;  /* 0x0000002000007947 */ /* 0x000fea0003800000 */
.L_x_12397:
[----:B----4-:R-:W4:Y:S02]  /*a9b0*/  LDG.E R2, [R2.64] ;  /* 0x0000002402027981 */ /* 0x010f24000c1e1900 */
[----:B----4-:R0:W4:Y:S02]  /*a9c0*/  I2F.F64.U32 R38, R2 ;  /* 0x0000000200267312 */ /* 0x0101240000201800 */
.L_x_12374:
        /* <DEDUP_REMOVED lines=18> */
.L_x_12404:
[----:B----4-:R-:W4:Y:S02]  /*aaf0*/  LDG.E.U8 R2, [R2.64] ;  /* 0x0000002402027981 */ /* 0x010f24000c1e1100 */
[----:B----4-:R0:W4:Y:S01]  /*ab00*/  I2F.F64.U16 R40, R2 ;  /* 0x0000000200287312 */ /* 0x0101220000101800 */
[----:B------:R-:W-:Y:S05]  /*ab10*/  BRA `(.L_x_12336) ;  /* 0x00000de000007947 */ /* 0x000fea0003800000 */
.L_x_12403:
        /* <DEDUP_REMOVED lines=9> */
.L_x_12407:
[----:B----4-:R-:W4:Y:S02]  /*abb0*/  LDG.E R2, [R2.64] ;  /* 0x0000002402027981 */ /* 0x010f24000c1e1900 */
[----:B----4-:R0:W4:Y:S01]  /*abc0*/  I2F.F64 R40, R2 ;  /* 0x0000000200287312 */ /* 0x0101220000201c00 */
[----:B------:R-:W-:Y:S05]  /*abd0*/  BRA `(.L_x_12336) ;  /* 0x00000d2000007947 */ /* 0x000fea0003800000 */
.L_x_12406:
[----:B----4-:R-:W4:Y:S02]  /*abe0*/  LDG.E.U16 R2, [R2.64] ;  /* 0x0000002402027981 */ /* 0x010f24000c1e1500 */
[----:B----4-:R0:W4:Y:S01]  /*abf0*/  I2F.F64.S16 R40, R2 ;  /* 0x0000000200287312 */ /* 0x0101220000101c00 */
[----:B------:R-:W-:Y:S05]  /*ac00*/  BRA `(.L_x_12336) ;  /* 0x00000cf000007947 */ /* 0x000fea0003800000 */
.L_x_12402:
        /* <DEDUP_REMOVED lines=10> */
.L_x_12409:
[----:B----4-:R-:W4:Y:S02]  /*acb0*/  LDG.E.U16 R0, [R2.64] ;  /* 0x0000002402007981 */ /* 0x010f24000c1e1500 */
[----:B----4-:R-:W-:-:S05]  /*acc0*/  HADD2.F32 R0, -RZ, R0.H0_H0 ;  /* 0x20000000ff007230 */ /* 0x010fca0000004100 */
[----:B------:R-:W-:-:S04]  /*acd0*/  FMUL.FTZ R0, R0, 1 ;  /* 0x3f80000000007820 */ /* 0x000fc80000410000 */
[----:B------:R0:W4:Y:S01]  /*ace0*/  F2F.F64.F32 R40, R0 ;  /* 0x0000000000287310 */ /* 0x0001220000201800 */
[----:B------:R-:W-:Y:S05]  /*acf0*/  BRA `(.L_x_12336) ;  /* 0x00000c0000007947 */ /* 0x000fea0003800000 */
.L_x_12408:
        /* <DEDUP_REMOVED lines=10> */
.L_x_12411:
[----:B----4-:R-:W4:Y:S02]  /*ada0*/  LDG.E.U16 R2, [R2.64] ;  /* 0x0000002402027981 */ /* 0x010f24000c1e1500 */
[----:B----4-:R-:W-:-:S05]  /*adb0*/  HADD2.F32 R0, -RZ, R2.H0_H0 ;  /* 0x20000002ff007230 */ /* 0x010fca0000004100 */
[----:B------:R-:W-:-:S04]  /*adc0*/  FMUL.FTZ R0, R0, 1 ;  /* 0x3f80000000007820 */ /* 0x000fc80000410000 */
[----:B------:R0:W4:Y:S01]  /*add0*/  F2F.F64.F32 R40, R0 ;  /* 0x0000000000287310 */ /* 0x0001220000201800 */
[----:B------:R-:W-:Y:S05]  /*ade0*/  BRA `(.L_x_12336) ;  /* 0x00000b1000007947 */ /* 0x000fea0003800000 */
.L_x_12410:
[----:B------:R0:W5:Y:S01]  /*adf0*/  LDG.E.64 R40, [R2.64] ;  /* 0x0000002402287981 */ /* 0x000162000c1e1b00 */
[----:B------:R-:W-:Y:S05]  /*ae00*/  BRA `(.L_x_12336) ;  /* 0x00000af000007947 */ /* 0x000fea0003800000 */
.L_x_12401:
        /* <DEDUP_REMOVED lines=13> */
.L_x_12414:
[----:B------:R0:W5:Y:S01]  /*aee0*/  LDG.E.64 R40, [R2.64] ;  /* 0x0000002402287981 */ /* 0x000162000c1e1b00 */
[----:B------:R-:W-:Y:S05]  /*aef0*/  BRA `(.L_x_12336) ;  /* 0x00000a0000007947 */ /* 0x000fea0003800000 */
.L_x_12413:
        /* <DEDUP_REMOVED lines=28> */
.L_x_12416:
        /* <DEDUP_REMOVED lines=15> */
.L_x_12415:
[----:B----4-:R-:W4:Y:S02]  /*b1b0*/  LDG.E.U16 R0, [R2.64] ;  /* 0x0000002402007981 */ /* 0x010f24000c1e1500 */
[----:B----4-:R-:W-:-:S05]  /*b1c0*/  PRMT R0, RZ, 0x5410, R0 ;  /* 0x00005410ff007816 */ /* 0x010fca0000000000 */
[----:B------:R-:W-:-:S04]  /*b1d0*/  FMUL.FTZ R0, R0, 1 ;  /* 0x3f80000000007820 */ /* 0x000fc80000410000 */
[----:B------:R0:W4:Y:S01]  /*b1e0*/  F2F.F64.F32 R40, R0 ;  /* 0x0000000000287310 */ /* 0x0001220000201800 */
[----:B------:R-:W-:Y:S05]  /*b1f0*/  BRA `(.L_x_12336) ;  /* 0x0000070000007947 */ /* 0x000fea0003800000 */
.L_x_12412:
        /* <DEDUP_REMOVED lines=11> */
.L_x_12419:
        /* <DEDUP_REMOVED lines=21> */
.L_x_12423:
[----:B------:R-:W-:Y:S05]  /*b400*/  BSYNC B1 ;  /* 0x0000000000017941 */ /* 0x000fea0003800000 */
.L_x_12422:
[----:B------:R-:W-:Y:S01]  /*b410*/  LEA R3, R0, 0x3b800000, 0x17 ;  /* 0x3b80000000037811 */ /* 0x000fe200078eb8ff */
[----:B------:R-:W-:-:S05]  /*b420*/  IMAD.SHL.U32 R0, R2, 0x100000, RZ ;  /* 0x0010000002007824 */ /* 0x000fca00078e00ff */
[----:B------:R-:W-:Y:S02]  /*b430*/  LOP3.LUT R0, R3, R0, R4, 0xfe, !PT ;  /* 0x0000000003007212 */ /* 0x000fe400078efe04 */
.L_x_12421:
[----:B------:R-:W-:Y:S05]  /*b440*/  BSYNC B0 ;  /* 0x0000000000007941 */ /* 0x000fea0003800000 */
.L_x_12420:
[----:B------:R-:W-:-:S04]  /*b450*/  FMUL.FTZ R0, R0, 1 ;  /* 0x3f80000000007820 */ /* 0x000fc80000410000 */
[----:B------:R0:W4:Y:S01]  /*b460*/  F2F.F64.F32 R40, R0 ;  /* 0x0000000000287310 */ /* 0x0001220000201800 */
[----:B------:R-:W-:Y:S05]  /*b470*/  BRA `(.L_x_12336) ;  /* 0x0000048000007947 */ /* 0x000fea0003800000 */
.L_x_12418:
        /* <DEDUP_REMOVED lines=21> */
.L_x_12427:
[----:B------:R-:W-:Y:S05]  /*b5d0*/  BSYNC B1 ;  /* 0x0000000000017941 */ /* 0x000fea0003800000 */
.L_x_12426:
[----:B------:R-:W-:Y:S01]  /*b5e0*/  LEA R3, R0, 0x37800000, 0x17 ;  /* 0x3780000000037811 */ /* 0x000fe200078eb8ff */
[----:B------:R-:W-:-:S05]  /*b5f0*/  IMAD.SHL.U32 R0, R2, 0x200000, RZ ;  /* 0x0020000002007824 */ /* 0x000fca00078e00ff */
[----:B------:R-:W-:Y:S02]  /*b600*/  LOP3.LUT R0, R3, R0, R4, 0xfe, !PT ;  /* 0x0000000003007212 */ /* 0x000fe400078efe04 */
.L_x_12425:
[----:B------:R-:W-:Y:S05]  /*b610*/  BSYNC B0 ;  /* 0x0000000000007941 */ /* 0x000fea0003800000 */
.L_x_12424:
[----:B------:R-:W-:-:S04]  /*b620*/  FMUL.FTZ R0, R0, 1 ;  /* 0x3f80000000007820 */ /* 0x000fc80000410000 */
[----:B------:R0:W4:Y:S01]  /*b630*/  F2F.F64.F32 R40, R0 ;  /* 0x0000000000287310 */ /* 0x0001220000201800 */
[----:B------:R-:W-:Y:S05]  /*b640*/  BRA `(.L_x_12336) ;  /* 0x000002b000007947 */ /* 0x000fea0003800000 */
.L_x_12417:
        /* <DEDUP_REMOVED lines=14> */
.L_x_12431:
[----:B------:R-:W-:Y:S05]  /*b730*/  BSYNC B0 ;  /* 0x0000000000007941 */ /* 0x000fea0003800000 */
.L_x_12430:
[----:B------:R-:W-:-:S04]  /*b740*/  FMUL.FTZ R0, R0, 1 ;  /* 0x3f80000000007820 */ /* 0x000fc80000410000 */
[----:B------:R0:W4:Y:S01]  /*b750*/  F2F.F64.F32 R40, R0 ;  /* 0x0000000000287310 */ /* 0x0001220000201800 */
[----:B------:R-:W-:Y:S05]  /*b760*/  BRA `(.L_x_12336) ;  /* 0x0000019000007947 */ /* 0x000fea0003800000 */
.L_x_12405:
        /* <DEDUP_REMOVED lines=20> */
.L_x_12429:
[----:B----4-:R-:W4:Y:S02]  /*b8b0*/  LDG.E.64 R40, [R2.64] ;  /* 0x0000002402287981 */ /* 0x010f24000c1e1b00 */
[----:B----4-:R-:W0:Y:S01]  /*b8c0*/  I2F.F64.U64 R40, R40 ;  /* 0x0000002800287312 */ /* 0x010e220000301800 */
[----:B------:R-:W-:Y:S05]  /*b8d0*/  BRA `(.L_x_12336) ;  /* 0x0000002000007947 */ /* 0x000fea0003800000 */
.L_x_12428:
[----:B----4-:R-:W4:Y:S02]  /*b8e0*/  LDG.E R2, [R2.64] ;  /* 0x0000002402027981 */ /* 0x010f24000c1e1900 */
[----:B----4-:R0:W4:Y:S02]  /*b8f0*/  I2F.F64.U32 R40, R2 ;  /* 0x0000000200287312 */ /* 0x0101240000201800 */
.L_x_12336:
[----:B------:R-:W-:Y:S05]  /*b900*/  BSYNC B6 ;  /* 0x0000000000067941 */ /* 0x000fea0003800000 */
.L_x_12335:
[----:B0-----:R-:W0:Y:S01]  /*b910*/  S2R R2, SR_TID.X ;  /* 0x0000000000027919 */ /* 0x001e220000002100 */
[----:B-1--45:R1:W-:Y:S01]  /*b920*/  DMUL R34, R18, R34 ;  /* 0x0000002212227228 */ /* 0x0323e20000000000 */
[----:B------:R-:W-:Y:S01]  /*b930*/  BSSY B6, `(.L_x_12432) ;  /* 0x0000126000067945 */ /* 0x000fe20003800000 */
[----:B-1----:R-:W1:Y:S02]  /*b940*/  LDC.U8 R18, c[0x0][0x19c] ;  /* 0x00006700ff127b82 */ /* 0x002e640000000000 */
[----:B------:R-:W4:-:S04]  /*b950*/  DMUL R4, R16, R32 ;  /* 0x0000002010047228 */ /* 0x000f080000000000 */
[----:B------:R-:W3:-:S04]  /*b960*/  DMUL R24, R24, R22 ;  /* 0x0000001618187228 */ /* 0x000ec80000000000 */
[----:B------:R-:W2:-:S04]  /*b970*/  DMUL R16, R26, R40 ;  /* 0x000000281a107228 */ /* 0x000e880000000000 */
[----:B--2-4-:R2:W4:-:S04]  /*b980*/  DMUL R4, R4, R30 ;  /* 0x0000001e04047228 */ /* 0x0145080000000000 */
[----:B---3--:R2:W3:Y:S01]  /*b990*/  DMUL R28, R34, R28 ;  /* 0x0000001c221c7228 */ /* 0x0084e20000000000 */
[----:B0-----:R-:W-:-:S03]  /*b9a0*/  ISETP.GE.AND P0, PT, R2, R43, PT ;  /* 0x0000002b0200720c */ /* 0x001fc60003f06270 */
[----:B------:R2:W0:-:S04]  /*b9b0*/  DMUL R24, R24, R36 ;  /* 0x0000002418187228 */ /* 0x0004080000000000 */
[----:B------:R2:W0:-:S06]  /*b9c0*/  DMUL R16, R16, R38 ;  /* 0x0000002610107228 */ /* 0x00040c0000000000 */
        /* <DEDUP_REMOVED lines=18> */
[----:B------:R-:W0:Y:S01]  /*baf0*/  F2I.F64.TRUNC R5, R4 ;  /* 0x0000000400057311 */ /* 0x000e22000030d100 */
[----:B------:R-:W-:Y:S01]  /*bb00*/  IMAD.MOV.U32 R2, RZ, RZ, R19 ;  /* 0x000000ffff027224 */ /* 0x000fe200078e0013 */
[----:B0-----:R0:W-:Y:S01]  /*bb10*/  STG.E.U8 [R8.64], R5 ;  /* 0x0000000508007986 */ /* 0x0011e2000c101124 */
[----:B------:R-:W-:Y:S05]  /*bb20*/  BRA `(.L_x_12433) ;  /* 0x0000106000007947 */ /* 0x000fea0003800000 */
.L_x_12437:
[----:B------:R-:W0:Y:S01]  /*bb30*/  F2I.S64.F64.TRUNC R4, R4 ;  /* 0x0000000400047311 */ /* 0x000e22000030d900 */
[----:B------:R-:W-:Y:S02]  /*bb40*/  IMAD.MOV.U32 R2, RZ, RZ, R19 ;  /* 0x000000ffff027224 */ /* 0x000fe400078e0013 */
[----:B0-----:R-:W-:-:S05]  /*bb50*/  IMAD.MOV.U32 R3, RZ, RZ, R4 ;  /* 0x000000ffff037224 */ /* 0x001fca00078e0004 */
[----:B------:R0:W-:Y:S01]  /*bb60*/  STG.E.U8 [R8.64], R3 ;  /* 0x0000000308007986 */ /* 0x0001e2000c101124 */
[----:B------:R-:W-:Y:S05]  /*bb70*/  BRA `(.L_x_12433) ;  /* 0x0000101000007947 */ /* 0x000fea0003800000 */
.L_x_12436:
[----:B------:R-:W-:-:S13]  /*bb80*/  ISETP.NE.AND P0, PT, R0, 0x2, PT ;  /* 0x000000020000780c */ /* 0x000fda0003f05270 */
[----:B------:R-:W-:Y:S05]  /*bb90*/  @!P0 BRA `(.L_x_12439) ;  /* 0x000000c000008947 */ /* 0x000fea0003800000 */
[----:B------:R-:W-:-:S13]  /*bba0*/  ISETP.NE.AND P0, PT, R0, 0x3, PT ;  /* 0x000000030000780c */ /* 0x000fda0003f05270 */
[----:B------:R-:W-:Y:S05]  /*bbb0*/  @!P0 BRA `(.L_x_12440) ;  /* 0x0000006000008947 */ /* 0x000fea0003800000 */
[----:B------:R-:W-:-:S13]  /*bbc0*/  ISETP.NE.AND P0, PT, R0, 0x4, PT ;  /* 0x000000040000780c */ /* 0x000fda0003f05270 */
[----:B------:R-:W-:Y:S05]  /*bbd0*/  @P0 BRA `(.L_x_12438) ;  /* 0x00000df000000947 */ /* 0x000fea0003800000 */
[----:B------:R-:W0:Y:S01]  /*bbe0*/  F2I.S64.F64.TRUNC R4, R4 ;  /* 0x0000000400047311 */ /* 0x000e22000030d900 */
[----:B------:R-:W-:Y:S01]  /*bbf0*/  IMAD.MOV.U32 R2, RZ, RZ, R19 ;  /* 0x000000ffff027224 */ /* 0x000fe200078e0013 */
[----:B0-----:R0:W-:Y:S01]  /*bc00*/  STG.E.64 [R8.64], R4 ;  /* 0x0000000408007986 */ /* 0x0011e2000c101b24 */
[----:B------:R-:W-:Y:S05]  /*bc10*/  BRA `(.L_x_12433) ;  /* 0x00000f7000007947 */ /* 0x000fea0003800000 */
.L_x_12440:
[----:B------:R-:W0:Y:S01]  /*bc20*/  F2I.F64.TRUNC R5, R4 ;  /* 0x0000000400057311 */ /* 0x000e22000030d100 */
[----:B------:R-:W-:Y:S01]  /*bc30*/  IMAD.MOV.U32 R2, RZ, RZ, R19 ;  /* 0x000000ffff027224 */ /* 0x000fe200078e0013 */
[----:B0-----:R0:W-:Y:S01]  /*bc40*/  STG.E [R8.64], R5 ;  /* 0x0000000508007986 */ /* 0x0011e2000c101924 */
[----:B------:R-:W-:Y:S05]  /*bc50*/  BRA `(.L_x_12433) ;  /* 0x00000f3000007947 */ /* 0x000fea0003800000 */
.L_x_12439:
[----:B------:R-:W0:Y:S01]  /*bc60*/  F2I.F64.TRUNC R5, R4 ;  /* 0x0000000400057311 */ /* 0x000e22000030d100 */
[----:B------:R-:W-:Y:S01]  /*bc70*/  IMAD.MOV.U32 R2, RZ, RZ, R19 ;  /* 0x000000ffff027224 */ /* 0x000fe200078e0013 */
[----:B0-----:R0:W-:Y:S01]  /*bc80*/  STG.E.U16 [R8.64], R5 ;  /* 0x0000000508007986 */ /* 0x0011e2000c101524 */
[----:B------:R-:W-:Y:S05]  /*bc90*/  BRA `(.L_x_12433) ;  /* 0x00000ef000007947 */ /* 0x000fea0003800000 */
.L_x_12435:
[----:B------:R-:W-:-:S13]  /*bca0*/  ISETP.GT.AND P0, PT, R0, 0x6, PT ;  /* 0x000000060000780c */ /* 0x000fda0003f04270 */
[----:B------:R-:W-:Y:S05]  /*bcb0*/  @P0 BRA `(.L_x_12441) ;  /* 0x0000011000000947 */ /* 0x000fea0003800000 */
[----:B------:R-:W-:-:S13]  /*bcc0*/  ISETP.NE.AND P0, PT, R0, 0x5, PT ;  /* 0x000000050000780c */ /* 0x000fda0003f05270 */
[----:B------:R-:W-:Y:S05]  /*bcd0*/  @!P0 BRA `(.L_x_12442) ;  /* 0x0000008000008947 */ /* 0x000fea0003800000 */
[----:B------:R-:W-:-:S13]  /*bce0*/  ISETP.NE.AND P0, PT, R0, 0x6, PT ;  /* 0x000000060000780c */ /* 0x000fda0003f05270 */
[----:B------:R-:W-:Y:S05]  /*bcf0*/  @P0 BRA `(.L_x_12438) ;  /* 0x00000cd000000947 */ /* 0x000fea0003800000 */
[----:B------:R-:W0:Y:S01]  /*bd00*/  F2F.F32.F64 R3, R4 ;  /* 0x0000000400037310 */ /* 0x000e220000301000 */
[----:B------:R-:W0:Y:S01]  /*bd10*/  DSETP.GEU.AND P0, PT, |R4|, c[0x2][0x0], PT ;  /* 0x008000000400762a */ /* 0x000e220003f0e200 */
[----:B------:R-:W-:-:S13]  /*bd20*/  IMAD.MOV.U32 R2, RZ, RZ, R19 ;  /* 0x000000ffff027224 */ /* 0x000fda00078e0013 */
[----:B0-----:R-:W-:-:S05]  /*bd30*/  @!P0 FMUL R3, R3, 1.175494350822287508e-38 ;  /* 0x0080000003038820 */ /* 0x001fca0000400000 */
[----:B------:R0:W-:Y:S01]  /*bd40*/  STG.E [R8.64], R3 ;  /* 0x0000000308007986 */ /* 0x0001e2000c101924 */
[----:B------:R-:W-:Y:S05]  /*bd50*/  BRA `(.L_x_12433) ;  /* 0x00000e3000007947 */ /* 0x000fea0003800000 */
.L_x_12442:
[----:B------:R-:W0:Y:S01]  /*bd60*/  F2F.F32.F64 R0, R4 ;  /* 0x0000000400007310 */ /* 0x000e220000301000 */
[----:B------:R-:W0:Y:S01]  /*bd70*/  DSETP.GEU.AND P0, PT, |R4|, c[0x2][0x0], PT ;  /* 0x008000000400762a */ /* 0x000e220003f0e200 */
[----:B------:R-:W-:-:S13]  /*bd80*/  IMAD.MOV.U32 R2, RZ, RZ, R19 ;  /* 0x000000ffff027224 */ /* 0x000fda00078e0013 */
[----:B0-----:R-:W-:-:S05]  /*bd90*/  @!P0 FMUL R0, R0, 1.175494350822287508e-38 ;  /* 0x0080000000008820 */ /* 0x001fca0000400000 */
[----:B------:R-:W-:-:S05]  /*bda0*/  F2FP.PACK_AB R0, RZ, R0 ;  /* 0x00000000ff00723e */ /* 0x000fca00000000ff */
[----:B------:R0:W-:Y:S01]  /*bdb0*/  STG.E.U16 [R8.64], R0 ;  /* 0x0000000008007986 */ /* 0x0001e2000c101524 */
[----:B------:R-:W-:Y:S05]  /*bdc0*/  BRA `(.L_x_12433) ;  /* 0x00000dc000007947 */ /* 0x000fea0003800000 */
.L_x_12441:
        /* <DEDUP_REMOVED lines=8> */
[----:B------:R-:W-:Y:S02]  /*be50*/  IMAD.MOV.U32 R7, RZ, RZ, RZ ;  /* 0x000000ffff077224 */ /* 0x000fe400078e00ff */
[----:B------:R-:W-:-:S11]  /*be60*/  IMAD.MOV.U32 R2, RZ, RZ, R19 ;  /* 0x000000ffff027224 */ /* 0x000fd600078e0013 */
[----:B0-----:R-:W-:-:S05]  /*be70*/  @!P0 FMUL R6, R6, 1.175494350822287508e-38 ;  /* 0x0080000006068820 */ /* 0x001fca0000400000 */
[----:B------:R0:W-:Y:S01]  /*be80*/  STG.E.64 [R8.64], R6 ;  /* 0x0000000608007986 */ /* 0x0001e2000c101b24 */
[----:B------:R-:W-:Y:S05]  /*be90*/  BRA `(.L_x_12433) ;  /* 0x00000cf000007947 */ /* 0x000fea0003800000 */
.L_x_12444:
[----:B------:R-:W0:Y:S01]  /*bea0*/  F2F.F32.F64 R0, R4 ;  /* 0x0000000400007310 */ /* 0x000e220000301000 */
[----:B------:R-:W0:Y:S01]  /*beb0*/  DSETP.GEU.AND P0, PT, |R4|, c[0x2][0x0], PT ;  /* 0x008000000400762a */ /* 0x000e220003f0e200 */
[----:B------:R-:W-:-:S13]  /*bec0*/  IMAD.MOV.U32 R2, RZ, RZ, R19 ;  /* 0x000000ffff027224 */ /* 0x000fda00078e0013 */
[----:B0-----:R-:W-:-:S05]  /*bed0*/  @!P0 FMUL R0, R0, 1.175494350822287508e-38 ;  /* 0x0080000000008820 */ /* 0x001fca0000400000 */
[----:B------:R-:W-:-:S04]  /*bee0*/  F2FP.PACK_AB R3, RZ, R0 ;  /* 0x00000000ff03723e */ /* 0x000fc800000000ff */
[----:B------:R-:W-:-:S05]  /*bef0*/  PRMT R3, R3, 0x5410, RZ ;  /* 0x0000541003037816 */ /* 0x000fca00000000ff */
[----:B------:R0:W-:Y:S01]  /*bf00*/  STG.E [R8.64], R3 ;  /* 0x0000000308007986 */ /* 0x0001e2000c101924 */
[----:B------:R-:W-:Y:S05]  /*bf10*/  BRA `(.L_x_12433) ;  /* 0x00000c7000007947 */ /* 0x000fea0003800000 */
.L_x_12443:
[----:B------:R0:W-:Y:S01]  /*bf20*/  STG.E.64 [R8.64], R4 ;  /* 0x0000000408007986 */ /* 0x0001e2000c101b24 */
[----:B------:R-:W-:Y:S01]  /*bf30*/  IMAD.MOV.U32 R2, RZ, RZ, R19 ;  /* 0x000000ffff027224 */ /* 0x000fe200078e0013 */
[----:B------:R-:W-:Y:S05]  /*bf40*/  BRA `(.L_x_12433) ;  /* 0x00000c4000007947 */ /* 0x000fea0003800000 */
.L_x_12434:
        /* <DEDUP_REMOVED lines=8> */
[----:B------:R-:W0:Y:S01]  /*bfd0*/  DSETP.NEU.AND P0, PT, R4, RZ, PT ;  /* 0x000000ff0400722a */ /* 0x000e220003f0d000 */
[----:B------:R-:W-:-:S05]  /*bfe0*/  IMAD.MOV.U32 R2, RZ, RZ, R19 ;  /* 0x000000ffff027224 */ /* 0x000fca00078e0013 */
[----:B0-----:R-:W-:-:S05]  /*bff0*/  SEL R3, RZ, 0x1, !P0 ;  /* 0x00000001ff037807 */ /* 0x001fca0004000000 */
[----:B------:R0:W-:Y:S01]  /*c000*/  STG.E.U8 [R8.64], R3 ;  /* 0x0000000308007986 */ /* 0x0001e2000c101124 */
[----:B------:R-:W-:Y:S05]  /*c010*/  BRA `(.L_x_12433) ;  /* 0x00000b7000007947 */ /* 0x000fea0003800000 */
.L_x_12447:
[----:B------:R-:W-:Y:S01]  /*c020*/  CS2R R6, SRZ ;  /* 0x0000000000067805 */ /* 0x000fe2000001ff00 */
[----:B------:R-:W-:-:S04]  /*c030*/  IMAD.MOV.U32 R2, RZ, RZ, R19 ;  /* 0x000000ffff027224 */ /* 0x000fc800078e0013 */
[----:B------:R0:W-:Y:S01]  /*c040*/  STG.E.128 [R8.64], R4 ;  /* 0x0000000408007986 */ /* 0x0001e2000c101d24 */
[----:B------:R-:W-:Y:S05]  /*c050*/  BRA `(.L_x_12433) ;  /* 0x00000b3000007947 */ /* 0x000fea0003800000 */
.L_x_12446:
        /* <DEDUP_REMOVED lines=23> */
.L_x_12451:
[----:B------:R-:W-:Y:S05]  /*c1d0*/  BSYNC B0 ;  /* 0x0000000000007941 */ /* 0x000fea0003800000 */
.L_x_12450:
[----:B------:R-:W-:Y:S01]  /*c1e0*/  LOP3.LUT R3, R0, R3, RZ, 0xfc, !PT ;  /* 0x0000000300037212 */ /* 0x000fe200078efcff */
[----:B------:R-:W-:-:S04]  /*c1f0*/  IMAD.MOV.U32 R2, RZ, RZ, R19 ;  /* 0x000000ffff027224 */ /* 0x000fc800078e0013 */
[----:B------:R0:W-:Y:S01]  /*c200*/  STG.E.U8 [R8.64], R3 ;  /* 0x0000000308007986 */ /* 0x0001e2000c101124 */
[----:B------:R-:W-:Y:S05]  /*c210*/  BRA `(.L_x_12433) ;  /* 0x0000097000007947 */ /* 0x000fea0003800000 */
.L_x_12449:
        /* <DEDUP_REMOVED lines=15> */
.L_x_12453:
[----:B------:R-:W-:Y:S01]  /*c310*/  IMAD.MOV.U32 R0, RZ, RZ, 0x7f ;  /* 0x0000007fff007424 */ /* 0x000fe200078e00ff */
[----:B------:R-:W-:-:S04]  /*c320*/  ISETP.GT.U32.AND P0, PT, R2, 0x7f800000, PT ;  /* 0x7f8000000200780c */ /* 0x000fc80003f04070 */
[----:B------:R-:W-:-:S04]  /*c330*/  SEL R0, R0, 0x7c, P0 ;  /* 0x0000007c00007807 */ /* 0x000fc80000000000 */
.L_x_12454:
[----:B------:R-:W-:Y:S05]  /*c340*/  BSYNC B0 ;  /* 0x0000000000007941 */ /* 0x000fea0003800000 */
.L_x_12452:
[----:B------:R-:W-:-:S04]  /*c350*/  LOP3.LUT R2, R3, 0x80000000, RZ, 0xc0, !PT ;  /* 0x8000000003027812 */ /* 0x000fc800078ec0ff */
[----:B------:R-:W-:Y:S01]  /*c360*/  SHF.R.U32.HI R3, RZ, 0x18, R2 ;  /* 0x00000018ff037819 */ /* 0x000fe20000011602 */
[----:B------:R-:W-:-:S03]  /*c370*/  IMAD.MOV.U32 R2, RZ, RZ, R19 ;  /* 0x000000ffff027224 */ /* 0x000fc600078e0013 */
[----:B------:R-:W-:-:S05]  /*c380*/  LOP3.LUT R3, R0, R3, RZ, 0xfc, !PT ;  /* 0x0000000300037212 */ /* 0x000fca00078efcff */
[----:B------:R0:W-:Y:S01]  /*c390*/  STG.E.U8 [R8.64], R3 ;  /* 0x0000000308007986 */ /* 0x0001e2000c101124 */
[----:B------:R-:W-:Y:S05]  /*c3a0*/  BRA `(.L_x_12433) ;  /* 0x000007e000007947 */ /* 0x000fea0003800000 */
.L_x_12448:
[----:B------:R-:W0:Y:S01]  /*c3b0*/  F2F.F32.F64 R0, R4 ;  /* 0x0000000400007310 */ /* 0x000e220000301000 */
[----:B------:R-:W0:Y:S01]  /*c3c0*/  DSETP.GEU.AND P0, PT, |R4|, c[0x2][0x0], PT ;  /* 0x008000000400762a */ /* 0x000e220003f0e200 */
[----:B------:R-:W-:-:S13]  /*c3d0*/  IMAD.MOV.U32 R2, RZ, RZ, R19 ;  /* 0x000000ffff027224 */ /* 0x000fda00078e0013 */
[----:B0-----:R-:W-:-:S05]  /*c3e0*/  @!P0 FMUL R0, R0, 1.175494350822287508e-38 ;  /* 0x0080000000008820 */ /* 0x001fca0000400000 */
[----:B------:R-:W-:-:S05]  /*c3f0*/  F2FP.BF16.PACK_AB R0, RZ, R0 ;  /* 0x00000000ff00723e */ /* 0x000fca00000010ff */
[----:B------:R0:W-:Y:S01]  /*c400*/  STG.E.U16 [R8.64], R0 ;  /* 0x0000000008007986 */ /* 0x0001e2000c101524 */
[----:B------:R-:W-:Y:S05]  /*c410*/  BRA `(.L_x_12433) ;  /* 0x0000077000007947 */ /* 0x000fea0003800000 */
.L_x_12445:
        /* <DEDUP_REMOVED lines=8> */
[----:B------:R-:W0:Y:S01]  /*c4a0*/  F2I.U32.F64.TRUNC R5, R4 ;  /* 0x0000000400057311 */ /* 0x000e22000030d000 */
[----:B------:R-:W-:Y:S01]  /*c4b0*/  IMAD.MOV.U32 R2, RZ, RZ, R19 ;  /* 0x000000ffff027224 */ /* 0x000fe200078e0013 */
[----:B0-----:R0:W-:Y:S01]  /*c4c0*/  STG.E.U16 [R8.64], R5 ;  /* 0x0000000508007986 */ /* 0x0011e2000c101524 */
[----:B------:R-:W-:Y:S05]  /*c4d0*/  BRA `(.L_x_12433) ;  /* 0x000006b000007947 */ /* 0x000fea0003800000 */
.L_x_12457:
        /* <DEDUP_REMOVED lines=19> */
.L_x_12460:
[----:B------:R-:W-:-:S04]  /*c610*/  LOP3.LUT R0, R7, 0x80000000, RZ, 0xc0, !PT ;  /* 0x8000000007007812 */ /* 0x000fc800078ec0ff */
[----:B------:R-:W-:-:S04]  /*c620*/  SHF.R.U32.HI R3, RZ, 0x18, R0 ;  /* 0x00000018ff037819 */ /* 0x000fc80000011600 */
[----:B------:R-:W-:-:S04]  /*c630*/  LOP3.LUT R2, R2, R3, RZ, 0xfc, !PT ;  /* 0x0000000302027212 */ /* 0x000fc800078efcff */
[----:B------:R-:W-:Y:S02]  /*c640*/  PRMT R0, R2, 0x7610, R0 ;  /* 0x0000761002007816 */ /* 0x000fe40000000000 */
.L_x_12459:
[----:B------:R-:W-:Y:S05]  /*c650*/  BSYNC B0 ;  /* 0x0000000000007941 */ /* 0x000fea0003800000 */
.L_x_12458:
[----:B------:R0:W-:Y:S01]  /*c660*/  STG.E.U8 [R8.64], R0 ;  /* 0x0000000008007986 */ /* 0x0001e2000c101124 */
[----:B------:R-:W-:Y:S01]  /*c670*/  IMAD.MOV.U32 R2, RZ, RZ, R19 ;  /* 0x000000ffff027224 */ /* 0x000fe200078e0013 */
[----:B------:R-:W-:Y:S05]  /*c680*/  BRA `(.L_x_12433) ;  /* 0x0000050000007947 */ /* 0x000fea0003800000 */
.L_x_12456:
        /* <DEDUP_REMOVED lines=19> */
.L_x_12463:
[----:B------:R-:W-:-:S04]  /*c7c0*/  LOP3.LUT R0, R7, 0x80000000, RZ, 0xc0, !PT ;  /* 0x8000000007007812 */ /* 0x000fc800078ec0ff */
[----:B------:R-:W-:-:S04]  /*c7d0*/  SHF.R.U32.HI R3, RZ, 0x18, R0 ;  /* 0x00000018ff037819 */ /* 0x000fc80000011600 */
[----:B------:R-:W-:-:S04]  /*c7e0*/  LOP3.LUT R2, R2, R3, RZ, 0xfc, !PT ;  /* 0x0000000302027212 */ /* 0x000fc800078efcff */
[----:B------:R-:W-:Y:S02]  /*c7f0*/  PRMT R0, R2, 0x7610, R0 ;  /* 0x0000761002007816 */ /* 0x000fe40000000000 */
.L_x_12462:
[----:B------:R-:W-:Y:S05]  /*c800*/  BSYNC B0 ;  /* 0x0000000000007941 */ /* 0x000fea0003800000 */
.L_x_12461:
[----:B------:R0:W-:Y:S01]  /*c810*/  STG.E.U8 [R8.64], R0 ;  /* 0x0000000008007986 */ /* 0x0001e2000c101124 */
[----:B------:R-:W-:Y:S01]  /*c820*/  IMAD.MOV.U32 R2, RZ, RZ, R19 ;  /* 0x000000ffff027224 */ /* 0x000fe200078e0013 */
[----:B------:R-:W-:Y:S05]  /*c830*/  BRA `(.L_x_12433) ;  /* 0x0000035000007947 */ /* 0x000fea0003800000 */
.L_x_12455:
        /* <DEDUP_REMOVED lines=20> */
[----:B------:R-:W-:Y:S02]  /*c980*/  @!P0 IMAD.MOV R0, RZ, RZ, R2 ;  /* 0x000000ffff008224 */ /* 0x000fe400078e0202 */
[----:B------:R-:W-:Y:S02]  /*c990*/  IMAD.MOV.U32 R2, RZ, RZ, R19 ;  /* 0x000000ffff027224 */ /* 0x000fe400078e0013 */
[----:B------:R-:W-:-:S05]  /*c9a0*/  @P2 IMAD.MOV.U32 R3, RZ, RZ, R0 ;  /* 0x000000ffff032224 */ /* 0x000fca00078e0000 */
[----:B------:R0:W-:Y:S01]  /*c9b0*/  STG.E.U8 [R8.64], R3 ;  /* 0x0000000308007986 */ /* 0x0001e2000c101124 */
[----:B------:R-:W-:Y:S05]  /*c9c0*/  BRA `(.L_x_12433) ;  /* 0x000001c000007947 */ /* 0x000fea0003800000 */
.L_x_12438:
        /* <DEDUP_REMOVED lines=21> */
.L_x_12465:
[----:B------:R-:W0:Y:S01]  /*cb20*/  F2I.U64.F64.TRUNC R4, R4 ;  /* 0x0000000400047311 */ /* 0x000e22000030d800 */
[----:B------:R-:W-:Y:S01]  /*cb30*/  IMAD.MOV.U32 R2, RZ, RZ, R19 ;  /* 0x000000ffff027224 */ /* 0x000fe200078e0013 */
[----:B0-----:R0:W-:Y:S01]  /*cb40*/  STG.E.64 [R8.64], R4 ;  /* 0x0000000408007986 */ /* 0x0011e2000c101b24 */
[----:B------:R-:W-:Y:S05]  /*cb50*/  BRA `(.L_x_12433) ;  /* 0x0000003000007947 */ /* 0x000fea0003800000 */
.L_x_12464:
[----:B------:R-:W0:Y:S01]  /*cb60*/  F2I.U32.F64.TRUNC R5, R4 ;  /* 0x0000000400057311 */ /* 0x000e22000030d000 */
[----:B------:R-:W-:Y:S01]  /*cb70*/  IMAD.MOV.U32 R2, RZ, RZ, R19 ;  /* 0x000000ffff027224 */ /* 0x000fe200078e0013 */
[----:B0-----:R0:W-:Y:S06]  /*cb80*/  STG.E [R8.64], R5 ;  /* 0x0000000508007986 */ /* 0x0011ec000c101924 */
.L_x_12433:
[----:B01234-:R-:W-:Y:S05]  /*cb90*/  BSYNC B6 ;  /* 0x0000000000067941 */ /* 0x01ffea0003800000 */
.L_x_12432:
        /* <DEDUP_REMOVED lines=22> */
.L_x_12471:
[----:B------:R-:W0:Y:S02]  /*cd00*/  F2I.S64.F64.TRUNC R28, R28 ;  /* 0x0000001c001c7311 */ /* 0x000e24000030d900 */
[----:B0-----:R-:W-:-:S05]  /*cd10*/  IMAD.MOV.U32 R3, RZ, RZ, R28 ;  /* 0x000000ffff037224 */ /* 0x001fca00078e001c */
[----:B------:R0:W-:Y:S01]  /*cd20*/  STG.E.U8 [R4.64], R3 ;  /* 0x0000000304007986 */ /* 0x0001e2000c101124 */
[----:B------:R-:W-:Y:S05]  /*cd30*/  BRA `(.L_x_12473) ;  /* 0x00000eb000007947 */ /* 0x000fea0003800000 */
.L_x_12470:
        /* <DEDUP_REMOVED lines=9> */
.L_x_12475:
[----:B------:R-:W0:Y:S02]  /*cdd0*/  F2I.F64.TRUNC R29, R28 ;  /* 0x0000001c001d7311 */ /* 0x000e24000030d100 */
[----:B0-----:R0:W-:Y:S01]  /*cde0*/  STG.E [R4.64], R29 ;  /* 0x0000001d04007986 */ /* 0x0011e2000c101924 */
[----:B------:R-:W-:Y:S05]  /*cdf0*/  BRA `(.L_x_12473) ;  /* 0x00000df000007947 */ /* 0x000fea0003800000 */
.L_x_12474:
[----:B------:R-:W0:Y:S02]  /*ce00*/  F2I.F64.TRUNC R29, R28 ;  /* 0x0000001c001d7311 */ /* 0x000e24000030d100 */
[----:B0-----:R0:W-:Y:S01]  /*ce10*/  STG.E.U16 [R4.64], R29 ;  /* 0x0000001d04007986 */ /* 0x0011e2000c101524 */
[----:B------:R-:W-:Y:S05]  /*ce20*/  BRA `(.L_x_12473) ;  /* 0x00000dc000007947 */ /* 0x000fea0003800000 */
.L_x_12469:
        /* <DEDUP_REMOVED lines=11> */
.L_x_12477:
[----:B------:R-:W0:Y:S01]  /*cee0*/  F2F.F32.F64 R0, R28 ;  /* 0x0000001c00007310 */ /* 0x000e220000301000 */
[----:B------:R-:W0:-:S14]  /*cef0*/  DSETP.GEU.AND P0, PT, |R28|, c[0x2][0x0], PT ;  /* 0x008000001c00762a */ /* 0x000e1c0003f0e200 */
[----:B0-----:R-:W-:-:S05]  /*cf00*/  @!P0 FMUL R0, R0, 1.175494350822287508e-38 ;  /* 0x0080000000008820 */ /* 0x001fca0000400000 */
[----:B------:R-:W-:-:S05]  /*cf10*/  F2FP.PACK_AB R0, RZ, R0 ;  /* 0x00000000ff00723e */ /* 0x000fca00000000ff */
[----:B------:R0:W-:Y:S01]  /*cf20*/  STG.E.U16 [R4.64], R0 ;  /* 0x0000000004007986 */ /* 0x0001e2000c101524 */
[----:B------:R-:W-:Y:S05]  /*cf30*/  BRA `(.L_x_12473) ;  /* 0x00000cb000007947 */ /* 0x000fea0003800000 */
.L_x_12476:
        /* <DEDUP_REMOVED lines=12> */
.L_x_12479:
[----:B------:R-:W0:Y:S01]  /*d000*/  F2F.F32.F64 R0, R28 ;  /* 0x0000001c00007310 */ /* 0x000e220000301000 */
[----:B------:R-:W0:-:S14]  /*d010*/  DSETP.GEU.AND P0, PT, |R28|, c[0x2][0x0], PT ;  /* 0x008000001c00762a */ /* 0x000e1c0003f0e200 */
[----:B0-----:R-:W-:-:S05]  /*d020*/  @!P0 FMUL R0, R0, 1.175494350822287508e-38 ;  /* 0x0080000000008820 */ /* 0x001fca0000400000 */
[----:B------:R-:W-:-:S04]  /*d030*/  F2FP.PACK_AB R3, RZ, R0 ;  /* 0x00000000ff03723e */ /* 0x000fc800000000ff */
[----:B------:R-:W-:-:S05]  /*d040*/  PRMT R3, R3, 0x5410, RZ ;  /* 0x0000541003037816 */ /* 0x000fca00000000ff */
[----:B------:R0:W-:Y:S01]  /*d050*/  STG.E [R4.64], R3 ;  /* 0x0000000304007986 */ /* 0x0001e2000c101924 */
[----:B------:R-:W-:Y:S05]  /*d060*/  BRA `(.L_x_12473) ;  /* 0x00000b8000007947 */ /* 0x000fea0003800000 */
.L_x_12478:
[----:B------:R0:W-:Y:S01]  /*d070*/  STG.E.64 [R4.64], R28 ;  /* 0x0000001c04007986 */ /* 0x0001e2000c101b24 */
[----:B------:R-:W-:Y:S05]  /*d080*/  BRA `(.L_x_12473) ;  /* 0x00000b6000007947 */ /* 0x000fea0003800000 */
.L_x_12468:
        /* <DEDUP_REMOVED lines=12> */
.L_x_12482:
[----:B------:R-:W-:-:S05]  /*d150*/  CS2R R30, SRZ ;  /* 0x00000000001e7805 */ /* 0x000fca000001ff00 */
[----:B------:R0:W-:Y:S01]  /*d160*/  STG.E.128 [R4.64], R28 ;  /* 0x0000001c04007986 */ /* 0x0001e2000c101d24 */
[----:B------:R-:W-:Y:S05]  /*d170*/  BRA `(.L_x_12473) ;  /* 0x00000a7000007947 */ /* 0x000fea0003800000 */
.L_x_12481:
        /* <DEDUP_REMOVED lines=23> */
.L_x_12486:
[----:B------:R-:W-:Y:S05]  /*d2f0*/  BSYNC B0 ;  /* 0x0000000000007941 */ /* 0x000fea0003800000 */
.L_x_12485:
[----:B------:R-:W-:-:S05]  /*d300*/  LOP3.LUT R7, R0, R7, RZ, 0xfc, !PT ;  /* 0x0000000700077212 */ /* 0x000fca00078efcff */
[----:B------:R0:W-:Y:S01]  /*d310*/  STG.E.U8 [R4.64], R7 ;  /* 0x0000000704007986 */ /* 0x0001e2000c101124 */
[----:B------:R-:W-:Y:S05]  /*d320*/  BRA `(.L_x_12473) ;  /* 0x000008c000007947 */ /* 0x000fea0003800000 */
.L_x_12484:
        /* <DEDUP_REMOVED lines=15> */
.L_x_12488:
[----:B------:R-:W-:Y:S01]  /*d420*/  IMAD.MOV.U32 R0, RZ, RZ, 0x7f ;  /* 0x0000007fff007424 */ /* 0x000fe200078e00ff */
[----:B------:R-:W-:-:S04]  /*d430*/  ISETP.GT.U32.AND P0, PT, R3, 0x7f800000, PT ;  /* 0x7f8000000300780c */ /* 0x000fc80003f04070 */
[----:B------:R-:W-:-:S04]  /*d440*/  SEL R0, R0, 0x7c, P0 ;  /* 0x0000007c00007807 */ /* 0x000fc80000000000 */
.L_x_12489:
[----:B------:R-:W-:Y:S05]  /*d450*/  BSYNC B0 ;  /* 0x0000000000007941 */ /* 0x000fea0003800000 */
.L_x_12487:
[----:B------:R-:W-:-:S04]  /*d460*/  LOP3.LUT R3, R7, 0x80000000, RZ, 0xc0, !PT ;  /* 0x8000000007037812 */ /* 0x000fc800078ec0ff */
[----:B------:R-:W-:-:S04]  /*d470*/  SHF.R.U32.HI R3, RZ, 0x18, R3 ;  /* 0x00000018ff037819 */ /* 0x000fc80000011603 */
[----:B------:R-:W-:-:S05]  /*d480*/  LOP3.LUT R3, R0, R3, RZ, 0xfc, !PT ;  /* 0x0000000300037212 */ /* 0x000fca00078efcff */
[----:B------:R0:W-:Y:S01]  /*d490*/  STG.E.U8 [R4.64], R3 ;  /* 0x0000000304007986 */ /* 0x0001e2000c101124 */
[----:B------:R-:W-:Y:S05]  /*d4a0*/  BRA `(.L_x_12473) ;  /* 0x0000074000007947 */ /* 0x000fea0003800000 */
.L_x_12483:
[----:B------:R-:W0:Y:S01]  /*d4b0*/  F2F.F32.F64 R0, R28 ;  /* 0x0000001c00007310 */ /* 0x000e220000301000 */
[----:B------:R-:W0:-:S14]  /*d4c0*/  DSETP.GEU.AND P0, PT, |R28|, c[0x2][0x0], PT ;  /* 0x008000001c00762a */ /* 0x000e1c0003f0e200 */
[----:B0-----:R-:W-:-:S05]  /*d4d0*/  @!P0 FMUL R0, R0, 1.175494350822287508e-38 ;  /* 0x0080000000008820 */ /* 0x001fca0000400000 */
[----:B------:R-:W-:-:S05]  /*d4e0*/  F2FP.BF16.PACK_AB R0, RZ, R0 ;  /* 0x00000000ff00723e */ /* 0x000fca00000010ff */
[----:B------:R0:W-:Y:S01]  /*d4f0*/  STG.E.U16 [R4.64], R0 ;  /* 0x0000000004007986 */ /* 0x0001e2000c101524 */
[----:B------:R-:W-:Y:S05]  /*d500*/  BRA `(.L_x_12473) ;  /* 0x000006e000007947 */ /* 0x000fea0003800000 */
.L_x_12480:
        /* <DEDUP_REMOVED lines=11> */
.L_x_12492:
        /* <DEDUP_REMOVED lines=19> */
.L_x_12495:
[----:B------:R-:W-:-:S04]  /*d6f0*/  LOP3.LUT R0, R7, 0x80000000, RZ, 0xc0, !PT ;  /* 0x8000000007007812 */ /* 0x000fc800078ec0ff */
[----:B------:R-:W-:-:S04]  /*d700*/  SHF.R.U32.HI R0, RZ, 0x18, R0 ;  /* 0x00000018ff007819 */ /* 0x000fc80000011600 */
[----:B------:R-:W-:Y:S02]  /*d710*/  LOP3.LUT R0, R3, R0, RZ, 0xfc, !PT ;  /* 0x0000000003007212 */ /* 0x000fe400078efcff */
.L_x_12494:
[----:B------:R-:W-:Y:S05]  /*d720*/  BSYNC B0 ;  /* 0x0000000000007941 */ /* 0x000fea0003800000 */
.L_x_12493:
[----:B------:R0:W-:Y:S01]  /*d730*/  STG.E.U8 [R4.64], R0 ;  /* 0x0000000004007986 */ /* 0x0001e2000c101124 */
[----:B------:R-:W-:Y:S05]  /*d740*/  BRA `(.L_x_12473) ;  /* 0x000004a000007947 */ /* 0x000fea0003800000 */
.L_x_12491:
        /* <DEDUP_REMOVED lines=19> */
.L_x_12498:
[----:B------:R-:W-:-:S04]  /*d880*/  LOP3.LUT R0, R7, 0x80000000, RZ, 0xc0, !PT ;  /* 0x8000000007007812 */ /* 0x000fc800078ec0ff */
[----:B------:R-:W-:-:S04]  /*d890*/  SHF.R.U32.HI R0, RZ, 0x18, R0 ;  /* 0x00000018ff007819 */ /* 0x000fc80000011600 */
[----:B------:R-:W-:Y:S02]  /*d8a0*/  LOP3.LUT R0, R3, R0, RZ, 0xfc, !PT ;  /* 0x0000000003007212 */ /* 0x000fe400078efcff */
.L_x_12497:
[----:B------:R-:W-:Y:S05]  /*d8b0*/  BSYNC B0 ;  /* 0x0000000000007941 */ /* 0x000fea0003800000 */
.L_x_12496:
[----:B------:R0:W-:Y:S01]  /*d8c0*/  STG.E.U8 [R4.64], R0 ;  /* 0x0000000004007986 */ /* 0x0001e2000c101124 */
[----:B------:R-:W-:Y:S05]  /*d8d0*/  BRA `(.L_x_12473) ;  /* 0x0000031000007947 */ /* 0x000fea0003800000 */
.L_x_12490:
        /* <DEDUP_REMOVED lines=24> */
.L_x_12472:
        /* <DEDUP_REMOVED lines=20> */
.L_x_12500:
[----:B------:R-:W0:Y:S02]  /*dba0*/  F2I.U64.F64.TRUNC R28, R28 ;  /* 0x0000001c001c7311 */ /* 0x000e24000030d800 */
[----:B0-----:R0:W-:Y:S01]  /*dbb0*/  STG.E.64 [R4.64], R28 ;  /* 0x0000001c04007986 */ /* 0x0011e2000c101b24 */
[----:B------:R-:W-:Y:S05]  /*dbc0*/  BRA `(.L_x_12473) ;  /* 0x0000002000007947 */ /* 0x000fea0003800000 */
.L_x_12499:
[----:B------:R-:W0:Y:S02]  /*dbd0*/  F2I.U32.F64.TRUNC R29, R28 ;  /* 0x0000001c001d7311 */ /* 0x000e24000030d000 */
[----:B0-----:R0:W-:Y:S02]  /*dbe0*/  STG.E [R4.64], R29 ;  /* 0x0000001d04007986 */ /* 0x0011e4000c101924 */
.L_x_12473:
        /* <DEDUP_REMOVED lines=22> */
.L_x_12504:
[----:B------:R-:W0:Y:S02]  /*dd50*/  F2I.S64.F64.TRUNC R24, R24 ;  /* 0x0000001800187311 */ /* 0x000e24000030d900 */
[----:B0-----:R-:W-:-:S05]  /*dd60*/  IMAD.MOV.U32 R3, RZ, RZ, R24 ;  /* 0x000000ffff037224 */ /* 0x001fca00078e0018 */
[----:B------:R0:W-:Y:S01]  /*dd70*/  STG.E.U8 [R4.64], R3 ;  /* 0x0000000304007986 */ /* 0x0001e2000c101124 */
[----:B------:R-:W-:Y:S05]  /*dd80*/  BRA `(.L_x_12506) ;  /* 0x00000eb000007947 */ /* 0x000fea0003800000 */
.L_x_12503:
        /* <DEDUP_REMOVED lines=9> */
.L_x_12508:
[----:B------:R-:W0:Y:S02]  /*de20*/  F2I.F64.TRUNC R25, R24 ;  /* 0x0000001800197311 */ /* 0x000e24000030d100 */
[----:B0-----:R0:W-:Y:S01]  /*de30*/  STG.E [R4.64], R25 ;  /* 0x0000001904007986 */ /* 0x0011e2000c101924 */
[----:B------:R-:W-:Y:S05]  /*de40*/  BRA `(.L_x_12506) ;  /* 0x00000df000007947 */ /* 0x000fea0003800000 */
.L_x_12507:
[----:B------:R-:W0:Y:S02]  /*de50*/  F2I.F64.TRUNC R25, R24 ;  /* 0x0000001800197311 */ /* 0x000e24000030d100 */
[----:B0-----:R0:W-:Y:S01]  /*de60*/  STG.E.U16 [R4.64], R25 ;  /* 0x0000001904007986 */ /* 0x0011e2000c101524 */
[----:B------:R-:W-:Y:S05]  /*de70*/  BRA `(.L_x_12506) ;  /* 0x00000dc000007947 */ /* 0x000fea0003800000 */
.L_x_12502:
        /* <DEDUP_REMOVED lines=11> */
.L_x_12510:
[----:B------:R-:W0:Y:S01]  /*df30*/  F2F.F32.F64 R0, R24 ;  /* 0x0000001800007310 */ /* 0x000e220000301000 */
[----:B------:R-:W0:-:S14]  /*df40*/  DSETP.GEU.AND P0, PT, |R24|, c[0x2][0x0], PT ;  /* 0x008000001800762a */ /* 0x000e1c0003f0e200 */
[----:B0-----:R-:W-:-:S05]  /*df50*/  @!P0 FMUL R0, R0, 1.175494350822287508e-38 ;  /* 0x0080000000008820 */ /* 0x001fca0000400000 */
[----:B------:R-:W-:-:S05]  /*df60*/  F2FP.PACK_AB R0, RZ, R0 ;  /* 0x00000000ff00723e */ /* 0x000fca00000000ff */
[----:B------:R0:W-:Y:S01]  /*df70*/  STG.E.U16 [R4.64], R0 ;  /* 0x0000000004007986 */ /* 0x0001e2000c101524 */
[----:B------:R-:W-:Y:S05]  /*df80*/  BRA `(.L_x_12506) ;  /* 0x00000cb000007947 */ /* 0x000fea0003800000 */
.L_x_12509:
        /* <DEDUP_REMOVED lines=12> */
.L_x_12512:
[----:B------:R-:W0:Y:S01]  /*e050*/  F2F.F32.F64 R0, R24 ;  /* 0x0000001800007310 */ /* 0x000e220000301000 */
[----:B------:R-:W0:-:S14]  /*e060*/  DSETP.GEU.AND P0, PT, |R24|, c[0x2][0x0], PT ;  /* 0x008000001800762a */ /* 0x000e1c0003f0e200 */
[----:B0-----:R-:W-:-:S05]  /*e070*/  @!P0 FMUL R0, R0, 1.175494350822287508e-38 ;  /* 0x0080000000008820 */ /* 0x001fca0000400000 */
[----:B------:R-:W-:-:S04]  /*e080*/  F2FP.PACK_AB R3, RZ, R0 ;  /* 0x00000000ff03723e */ /* 0x000fc800000000ff */
[----:B------:R-:W-:-:S05]  /*e090*/  PRMT R3, R3, 0x5410, RZ ;  /* 0x0000541003037816 */ /* 0x000fca00000000ff */
[----:B------:R0:W-:Y:S01]  /*e0a0*/  STG.E [R4.64], R3 ;  /* 0x0000000304007986 */ /* 0x0001e2000c101924 */
[----:B------:R-:W-:Y:S05]  /*e0b0*/  BRA `(.L_x_12506) ;  /* 0x00000b8000007947 */ /* 0x000fea0003800000 */
.L_x_12511:
[----:B------:R0:W-:Y:S01]  /*e0c0*/  STG.E.64 [R4.64], R24 ;  /* 0x0000001804007986 */ /* 0x0001e2000c101b24 */
[----:B------:R-:W-:Y:S05]  /*e0d0*/  BRA `(.L_x_12506) ;  /* 0x00000b6000007947 */ /* 0x000fea0003800000 */
.L_x_12501:
        /* <DEDUP_REMOVED lines=12> */
.L_x_12515:
[----:B------:R-:W-:-:S05]  /*e1a0*/  CS2R R26, SRZ ;  /* 0x00000000001a7805 */ /* 0x000fca000001ff00 */
[----:B------:R0:W-:Y:S01]  /*e1b0*/  STG.E.128 [R4.64], R24 ;  /* 0x0000001804007986 */ /* 0x0001e2000c101d24 */
[----:B------:R-:W-:Y:S05]  /*e1c0*/  BRA `(.L_x_12506) ;  /* 0x00000a7000007947 */ /* 0x000fea0003800000 */
.L_x_12514:
        /* <DEDUP_REMOVED lines=23> */
.L_x_12519:
[----:B------:R-:W-:Y:S05]  /*e340*/  BSYNC B0 ;  /* 0x0000000000007941 */ /* 0x000fea0003800000 */
.L_x_12518:
[----:B------:R-:W-:-:S05]  /*e350*/  LOP3.LUT R7, R0, R7, RZ, 0xfc, !PT ;  /* 0x0000000700077212 */ /* 0x000fca00078efcff */
[----:B------:R0:W-:Y:S01]  /*e360*/  STG.E.U8 [R4.64], R7 ;  /* 0x0000000704007986 */ /* 0x0001e2000c101124 */
[----:B------:R-:W-:Y:S05]  /*e370*/  BRA `(.L_x_12506) ;  /* 0x000008c000007947 */ /* 0x000fea0003800000 */
.L_x_12517:
        /* <DEDUP_REMOVED lines=15> */
.L_x_12521:
[----:B------:R-:W-:Y:S01]  /*e470*/  IMAD.MOV.U32 R0, RZ, RZ, 0x7f ;  /* 0x0000007fff007424 */ /* 0x000fe200078e00ff */
[----:B------:R-:W-:-:S04]  /*e480*/  ISETP.GT.U32.AND P0, PT, R3, 0x7f800000, PT ;  /* 0x7f8000000300780c */ /* 0x000fc80003f04070 */
[----:B------:R-:W-:-:S04]  /*e490*/  SEL R0, R0, 0x7c, P0 ;  /* 0x0000007c00007807 */ /* 0x000fc80000000000 */
.L_x_12522:
[----:B------:R-:W-:Y:S05]  /*e4a0*/  BSYNC B0 ;  /* 0x0000000000007941 */ /* 0x000fea0003800000 */
.L_x_12520:
[----:B------:R-:W-:-:S04]  /*e4b0*/  LOP3.LUT R3, R7, 0x80000000, RZ, 0xc0, !PT ;  /* 0x8000000007037812 */ /* 0x000fc800078ec0ff */
[----:B------:R-:W-:-:S04]  /*e4c0*/  SHF.R.U32.HI R3, RZ, 0x18, R3 ;  /* 0x00000018ff037819 */ /* 0x000fc80000011603 */
[----:B------:R-:W-:-:S05]  /*e4d0*/  LOP3.LUT R3, R0, R3, RZ, 0xfc, !PT ;  /* 0x0000000300037212 */ /* 0x000fca00078efcff */
[----:B------:R0:W-:Y:S01]  /*e4e0*/  STG.E.U8 [R4.64], R3 ;  /* 0x0000000304007986 */ /* 0x0001e2000c101124 */
[----:B------:R-:W-:Y:S05]  /*e4f0*/  BRA `(.L_x_12506) ;  /* 0x0000074000007947 */ /* 0x000fea0003800000 */
.L_x_12516:
[----:B------:R-:W0:Y:S01]  /*e500*/  F2F.F32.F64 R0, R24 ;  /* 0x0000001800007310 */ /* 0x000e220000301000 */
[----:B------:R-:W0:-:S14]  /*e510*/  DSETP.GEU.AND P0, PT, |R24|, c[0x2][0x0], PT ;  /* 0x008000001800762a */ /* 0x000e1c0003f0e200 */
[----:B0-----:R-:W-:-:S05]  /*e520*/  @!P0 FMUL R0, R0, 1.175494350822287508e-38 ;  /* 0x0080000000008820 */ /* 0x001fca0000400000 */
[----:B------:R-:W-:-:S05]  /*e530*/  F2FP.BF16.PACK_AB R0, RZ, R0 ;  /* 0x00000000ff00723e */ /* 0x000fca00000010ff */
[----:B------:R0:W-:Y:S01]  /*e540*/  STG.E.U16 [R4.64], R0 ;  /* 0x0000000004007986 */ /* 0x0001e2000c101524 */
[----:B------:R-:W-:Y:S05]  /*e550*/  BRA `(.L_x_12506) ;  /* 0x000006e000007947 */ /* 0x000fea0003800000 */
.L_x_12513:
        /* <DEDUP_REMOVED lines=11> */
.L_x_12525:
        /* <DEDUP_REMOVED lines=19> */
.L_x_12528:
[----:B------:R-:W-:-:S04]  /*e740*/  LOP3.LUT R0, R7, 0x80000000, RZ, 0xc0, !PT ;  /* 0x8000000007007812 */ /* 0x000fc800078ec0ff */
[----:B------:R-:W-:-:S04]  /*e750*/  SHF.R.U32.HI R0, RZ, 0x18, R0 ;  /* 0x00000018ff007819 */ /* 0x000fc80000011600 */
[----:B------:R-:W-:Y:S02]  /*e760*/  LOP3.LUT R0, R3, R0, RZ, 0xfc, !PT ;  /* 0x0000000003007212 */ /* 0x000fe400078efcff */
.L_x_12527:
[----:B------:R-:W-:Y:S05]  /*e770*/  BSYNC B0 ;  /* 0x0000000000007941 */ /* 0x000fea0003800000 */
.L_x_12526:
[----:B------:R0:W-:Y:S01]  /*e780*/  STG.E.U8 [R4.64], R0 ;  /* 0x0000000004007986 */ /* 0x0001e2000c101124 */
[----:B------:R-:W-:Y:S05]  /*e790*/  BRA `(.L_x_12506) ;  /* 0x000004a000007947 */ /* 0x000fea0003800000 */
.L_x_12524:
        /* <DEDUP_REMOVED lines=19> */
.L_x_12531:
[----:B------:R-:W-:-:S04]  /*e8d0*/  LOP3.LUT R0, R7, 0x80000000, RZ, 0xc0, !PT ;  /* 0x8000000007007812 */ /* 0x000fc800078ec0ff */
[----:B------:R-:W-:-:S04]  /*e8e0*/  SHF.R.U32.HI R0, RZ, 0x18, R0 ;  /* 0x00000018ff007819 */ /* 0x000fc80000011600 */
[----:B------:R-:W-:Y:S02]  /*e8f0*/  LOP3.LUT R0, R3, R0, RZ, 0xfc, !PT ;  /* 0x0000000003007212 */ /* 0x000fe400078efcff */
.L_x_12530:
[----:B------:R-:W-:Y:S05]  /*e900*/  BSYNC B0 ;  /* 0x0000000000007941 */ /* 0x000fea0003800000 */
.L_x_12529:
[----:B------:R0:W-:Y:S01]  /*e910*/  STG.E.U8 [R4.64], R0 ;  /* 0x0000000004007986 */ /* 0x0001e2000c101124 */
[----:B------:R-:W-:Y:S05]  /*e920*/  BRA `(.L_x_12506) ;  /* 0x0000031000007947 */ /* 0x000fea0003800000 */
.L_x_12523:
        /* <DEDUP_REMOVED lines=24> */
.L_x_12505:
        /* <DEDUP_REMOVED lines=19> */
[----:B------:R-:W-:Y:S05]  /*ebe0*/  BRA `(.L_x_12506) ;  /* 0x0000005000007947 */ /* 0x000fea0003800000 */
.L_x_12533:
[----:B------:R-:W0:Y:S02]  /*ebf0*/  F2I.U64.F64.TRUNC R24, R24 ;  /* 0x0000001800187311 */ /* 0x000e24000030d800 */
[----:B0-----:R0:W-:Y:S01]  /*ec00*/  STG.E.64 [R4.64], R24 ;  /* 0x0000001804007986 */ /* 0x0011e2000c101b24 */
[----:B------:R-:W-:Y:S05]  /*ec10*/  BRA `(.L_x_12506) ;  /* 0x0000002000007947 */ /* 0x000fea0003800000 */
.L_x_12532:
[----:B------:R-:W0:Y:S02]  /*ec20*/  F2I.U32.F64.TRUNC R25, R24 ;  /* 0x0000001800197311 */ /* 0x000e24000030d000 */
[----:B0-----:R0:W-:Y:S02]  /*ec30*/  STG.E [R4.64], R25 ;  /* 0x0000001904007986 */ /* 0x0011e4000c101924 */
.L_x_12506:
[----:B------:R-:W-:Y:S02]  /*ec40*/  IADD3 R2, R2, 0x80, RZ ;  /* 0x0000008002027810 */ /* 0x000fe40007ffe0ff */
.L_x_12467:
[----:B------:R-:W-:Y:S05]  /*ec50*/  BSYNC B6 ;  /* 0x0000000000067941 */ /* 0x000fea0003800000 */
.L_x_12466:
        /* <DEDUP_REMOVED lines=20> */
.L_x_12537:
[----:B------:R-:W0:Y:S02]  /*eda0*/  F2I.S64.F64.TRUNC R16, R16 ;  /* 0x0000001000107311 */ /* 0x000e24000030d900 */
[----:B0-----:R-:W-:-:S05]  /*edb0*/  IMAD.MOV.U32 R5, RZ, RZ, R16 ;  /* 0x000000ffff057224 */ /* 0x001fca00078e0010 */
[----:B------:R-:W-:Y:S01]  /*edc0*/  STG.E.U8 [R2.64], R5 ;  /* 0x0000000502007986 */ /* 0x000fe2000c101124 */
[----:B------:R-:W-:Y:S05]  /*edd0*/  EXIT ;  /* 0x000000000000794d */ /* 0x000fea0003800000 */
.L_x_12536:
        /* <DEDUP_REMOVED lines=9> */
.L_x_12540:
[----:B------:R-:W0:Y:S02]  /*ee70*/  F2I.F64.TRUNC R17, R16 ;  /* 0x0000001000117311 */ /* 0x000e24000030d100 */
[----:B0-----:R-:W-:Y:S01]  /*ee80*/  STG.E [R2.64], R17 ;  /* 0x0000001102007986 */ /* 0x001fe2000c101924 */
[----:B------:R-:W-:Y:S05]  /*ee90*/  EXIT ;  /* 0x000000000000794d */ /* 0x000fea0003800000 */
.L_x_12539:
[----:B------:R-:W0:Y:S02]  /*eea0*/  F2I.F64.TRUNC R17, R16 ;  /* 0x0000001000117311 */ /* 0x000e24000030d100 */
[----:B0-----:R-:W-:Y:S01]  /*eeb0*/  STG.E.U16 [R2.64], R17 ;  /* 0x0000001102007986 */ /* 0x001fe2000c101524 */
[----:B------:R-:W-:Y:S05]  /*eec0*/  EXIT ;  /* 0x000000000000794d */ /* 0x000fea0003800000 */
.L_x_12535:
        /* <DEDUP_REMOVED lines=11> */
.L_x_12542:
[----:B------:R-:W0:Y:S01]  /*ef80*/  F2F.F32.F64 R0, R16 ;  /* 0x0000001000007310 */ /* 0x000e220000301000 */
[----:B------:R-:W0:-:S14]  /*ef90*/  DSETP.GEU.AND P0, PT, |R16|, c[0x2][0x0], PT ;  /* 0x008000001000762a */ /* 0x000e1c0003f0e200 */
[----:B0-----:R-:W-:-:S05]  /*efa0*/  @!P0 FMUL R0, R0, 1.175494350822287508e-38 ;  /* 0x0080000000008820 */ /* 0x001fca0000400000 */
[----:B------:R-:W-:-:S05]  /*efb0*/  F2FP.PACK_AB R0, RZ, R0 ;  /* 0x00000000ff00723e */ /* 0x000fca00000000ff */
[----:B------:R-:W-:Y:S01]  /*efc0*/  STG.E.U16 [R2.64], R0 ;  /* 0x0000000002007986 */ /* 0x000fe2000c101524 */
[----:B------:R-:W-:Y:S05]  /*efd0*/  EXIT ;  /* 0x000000000000794d */ /* 0x000fea0003800000 */
.L_x_12541:
        /* <DEDUP_REMOVED lines=12> */
.L_x_12544:
[----:B------:R-:W0:Y:S01]  /*f0a0*/  F2F.F32.F64 R0, R16 ;  /* 0x0000001000007310 */ /* 0x000e220000301000 */
[----:B------:R-:W0:-:S14]  /*f0b0*/  DSETP.GEU.AND P0, PT, |R16|, c[0x2][0x0], PT ;  /* 0x008000001000762a */ /* 0x000e1c0003f0e200 */
[----:B0-----:R-:W-:-:S05]  /*f0c0*/  @!P0 FMUL R0, R0, 1.175494350822287508e-38 ;  /* 0x0080000000008820 */ /* 0x001fca0000400000 */
[----:B------:R-:W-:-:S04]  /*f0d0*/  F2FP.PACK_AB R5, RZ, R0 ;  /* 0x00000000ff05723e */ /* 0x000fc800000000ff */
[----:B------:R-:W-:-:S05]  /*f0e0*/  PRMT R5, R5, 0x5410, RZ ;  /* 0x0000541005057816 */ /* 0x000fca00000000ff */
[----:B------:R-:W-:Y:S01]  /*f0f0*/  STG.E [R2.64], R5 ;  /* 0x0000000502007986 */ /* 0x000fe2000c101924 */
[----:B------:R-:W-:Y:S05]  /*f100*/  EXIT ;  /* 0x000000000000794d */ /* 0x000fea0003800000 */
.L_x_12543:
[----:B------:R-:W-:Y:S01]  /*f110*/  STG.E.64 [R2.64], R16 ;  /* 0x0000001002007986 */ /* 0x000fe2000c101b24 */
[----:B------:R-:W-:Y:S05]  /*f120*/  EXIT ;  /* 0x000000000000794d */ /* 0x000fea0003800000 */
.L_x_12534:
        /* <DEDUP_REMOVED lines=12> */
.L_x_12547:
[----:B------:R-:W-:-:S05]  /*f1f0*/  CS2R R18, SRZ ;  /* 0x0000000000127805 */ /* 0x000fca000001ff00 */
[----:B------:R-:W-:Y:S01]  /*f200*/  STG.E.128 [R2.64], R16 ;  /* 0x0000001002007986 */ /* 0x000fe2000c101d24 */
[----:B------:R-:W-:Y:S05]  /*f210*/  EXIT ;  /* 0x000000000000794d */ /* 0x000fea0003800000 */
.L_x_12546:
        /* <DEDUP_REMOVED lines=23> */
.L_x_12551:
[----:B------:R-:W-:Y:S05]  /*f390*/  BSYNC B0 ;  /* 0x0000000000007941 */ /* 0x000fea0003800000 */
.L_x_12550:
[----:B------:R-:W-:-:S05]  /*f3a0*/  LOP3.LUT R5, R0, R5, RZ, 0xfc, !PT ;  /* 0x0000000500057212 */ /* 0x000fca00078efcff */
[----:B------:R-:W-:Y:S01]  /*f3b0*/  STG.E.U8 [R2.64], R5 ;  /* 0x0000000502007986 */ /* 0x000fe2000c101124 */
[----:B------:R-:W-:Y:S05]  /*f3c0*/  EXIT ;  /* 0x000000000000794d */ /* 0x000fea0003800000 */
.L_x_12549:
        /* <DEDUP_REMOVED lines=15> */
.L_x_12553:
[----:B------:R-:W-:Y:S01]  /*f4c0*/  IMAD.MOV.U32 R0, RZ, RZ, 0x7f ;  /* 0x0000007fff007424 */ /* 0x000fe200078e00ff */
[----:B------:R-:W-:-:S04]  /*f4d0*/  ISETP.GT.U32.AND P0, PT, R4, 0x7f800000, PT ;  /* 0x7f8000000400780c */ /* 0x000fc80003f04070 */
[----:B------:R-:W-:-:S04]  /*f4e0*/  SEL R0, R0, 0x7c, P0 ;  /* 0x0000007c00007807 */ /* 0x000fc80000000000 */
.L_x_12554:
[----:B------:R-:W-:Y:S05]  /*f4f0*/  BSYNC B0 ;  /* 0x0000000000007941 */ /* 0x000fea0003800000 */
.L_x_12552:
[----:B------:R-:W-:-:S04]  /*f500*/  LOP3.LUT R4, R5, 0x80000000, RZ, 0xc0, !PT ;  /* 0x8000000005047812 */ /* 0x000fc800078ec0ff */
[----:B------:R-:W-:-:S04]  /*f510*/  SHF.R.U32.HI R5, RZ, 0x18, R4 ;  /* 0x00000018ff057819 */ /* 0x000fc80000011604 */
[----:B------:R-:W-:-:S05]  /*f520*/  LOP3.LUT R5, R0, R5, RZ, 0xfc, !PT ;  /* 0x0000000500057212 */ /* 0x000fca00078efcff */
[----:B------:R-:W-:Y:S01]  /*f530*/  STG.E.U8 [R2.64], R5 ;  /* 0x0000000502007986 */ /* 0x000fe2000c101124 */
[----:B------:R-:W-:Y:S05]  /*f540*/  EXIT ;  /* 0x000000000000794d */ /* 0x000fea0003800000 */
.L_x_12548:
[----:B------:R-:W0:Y:S01]  /*f550*/  F2F.F32.F64 R0, R16 ;  /* 0x0000001000007310 */ /* 0x000e220000301000 */
[----:B------:R-:W0:-:S14]  /*f560*/  DSETP.GEU.AND P0, PT, |R16|, c[0x2][0x0], PT ;  /* 0x008000001000762a */ /* 0x000e1c0003f0e200 */
[----:B0-----:R-:W-:-:S05]  /*f570*/  @!P0 FMUL R0, R0, 1.175494350822287508e-38 ;  /* 0x0080000000008820 */ /* 0x001fca0000400000 */
[----:B------:R-:W-:-:S05]  /*f580*/  F2FP.BF16.PACK_AB R0, RZ, R0 ;  /* 0x00000000ff00723e */ /* 0x000fca00000010ff */
[----:B------:R-:W-:Y:S01]  /*f590*/  STG.E.U16 [R2.64], R0 ;  /* 0x0000000002007986 */ /* 0x000fe2000c101524 */
[----:B------:R-:W-:Y:S05]  /*f5a0*/  EXIT ;  /* 0x000000000000794d */ /* 0x000fea0003800000 */
.L_x_12545:
        /* <DEDUP_REMOVED lines=11> */
.L_x_12557:
        /* <DEDUP_REMOVED lines=19> */
.L_x_12560:
[----:B------:R-:W-:-:S04]  /*f790*/  LOP3.LUT R0, R7, 0x80000000, RZ, 0xc0, !PT ;  /* 0x8000000007007812 */ /* 0x000fc800078ec0ff */
[----:B------:R-:W-:-:S04]  /*f7a0*/  SHF.R.U32.HI R5, RZ, 0x18, R0 ;  /* 0x00000018ff057819 */ /* 0x000fc80000011600 */
[----:B------:R-:W-:-:S04]  /*f7b0*/  LOP3.LUT R4, R4, R5, RZ, 0xfc, !PT ;  /* 0x0000000504047212 */ /* 0x000fc800078efcff */
[----:B------:R-:W-:Y:S02]  /*f7c0*/  PRMT R0, R4, 0x7610, R0 ;  /* 0x0000761004007816 */ /* 0x000fe40000000000 */
.L_x_12559:
[----:B------:R-:W-:Y:S05]  /*f7d0*/  BSYNC B0 ;  /* 0x0000000000007941 */ /* 0x000fea0003800000 */
.L_x_12558:
[----:B------:R-:W-:Y:S01]  /*f7e0*/  STG.E.U8 [R2.64], R0 ;  /* 0x0000000002007986 */ /* 0x000fe2000c101124 */
[----:B------:R-:W-:Y:S05]  /*f7f0*/  EXIT ;  /* 0x000000000000794d */ /* 0x000fea0003800000 */
.L_x_12556:
        /* <DEDUP_REMOVED lines=19> */
.L_x_12563:
[----:B------:R-:W-:-:S04]  /*f930*/  LOP3.LUT R0, R7, 0x80000000, RZ, 0xc0, !PT ;  /* 0x8000000007007812 */ /* 0x000fc800078ec0ff */
[----:B------:R-:W-:-:S04]  /*f940*/  SHF.R.U32.HI R5, RZ, 0x18, R0 ;  /* 0x00000018ff057819 */ /* 0x000fc80000011600 */
[----:B------:R-:W-:-:S04]  /*f950*/  LOP3.LUT R4, R4, R5, RZ, 0xfc, !PT ;  /* 0x0000000504047212 */ /* 0x000fc800078efcff */
[----:B------:R-:W-:Y:S02]  /*f960*/  PRMT R0, R4, 0x7610, R0 ;  /* 0x0000761004007816 */ /* 0x000fe40000000000 */
.L_x_12562:
[----:B------:R-:W-:Y:S05]  /*f970*/  BSYNC B0 ;  /* 0x0000000000007941 */ /* 0x000fea0003800000 */
.L_x_12561:
[----:B------:R-:W-:Y:S01]  /*f980*/  STG.E.U8 [R2.64], R0 ;  /* 0x0000000002007986 */ /* 0x000fe2000c101124 */
[----:B------:R-:W-:Y:S05]  /*f990*/  EXIT ;  /* 0x000000000000794d */ /* 0x000fea0003800000 */
.L_x_12555:
        /* <DEDUP_REMOVED lines=24> */
.L_x_12538:
        /* <DEDUP_REMOVED lines=20> */
.L_x_12565:
[----:B------:R-:W0:Y:S02]  /*fc60*/  F2I.U64.F64.TRUNC R16, R16 ;  /* 0x0000001000107311 */ /* 0x000e24000030d800 */
[----:B0-----:R-:W-:Y:S01]  /*fc70*/  STG.E.64 [R2.64], R16 ;  /* 0x0000001002007986 */ /* 0x001fe2000c101b24 */
[----:B------:R-:W-:Y:S05]  /*fc80*/  EXIT ;  /* 0x000000000000794d */ /* 0x000fea0003800000 */
.L_x_12564:
[----:B------:R-:W0:Y:S02]  /*fc90*/  F2I.U32.F64.TRUNC R17, R16 ;  /* 0x0000001000117311 */ /* 0x000e24000030d000 */
[----:B0-----:R-:W-:Y:S01]  /*fca0*/  STG.E [R2.64], R17 ;  /* 0x0000001102007986 */ /* 0x001fe2000c101924 */
[----:B------:R-:W-:Y:S05]  /*fcb0*/  EXIT ;  /* 0x000000000000794d */ /* 0x000fea0003800000 */
.L_x_12566:
        /* <DEDUP_REMOVED lines=12> */
.L_x_26824:


//--------------------- .text._ZN2at6native18elementwise_kernelILi128ELi2EZNS0_22gpu_kernel_impl_nocastIZZZNS0_49_GLOBAL__N__b919a28f_16_Normalization_cu_5c38458736batch_norm_elementwise_backward_evalERKNS_6TensorES6_S6_S6_ENKUlvE_clEvENKUlvE_clEvEUldddE_EEvRNS_18TensorIteratorBaseERKT_EUliE_EEviT1_ --------------------------
	.section	.text._ZN2at6native18elementwise_kernelILi128ELi2EZNS0_22gpu_kernel_impl_nocastIZZZNS0_49_GLOBAL__N__b919a28f_16_Normalization_cu_5c38458736batch_norm_elementwise_backward_evalERKNS_6TensorES6_S6_S6_ENKUlvE_clEvENKUlvE_clEvEUldddE_EEvRNS_18TensorIteratorBaseERKT_EUliE_EEviT1_,"ax",@progbits
	.sectioninfo	@"SHI_REGISTERS=16"
	.align	128
        .global         _ZN2at6native18elementwise_kernelILi128ELi2EZNS0_22gpu_kernel_impl_nocastIZZZNS0_49_GLOBAL__N__b919a28f_16_Normalization_cu_5c38458736batch_norm_elementwise_backward_evalERKNS_6TensorES6_S6_S6_ENKUlvE_clEvENKUlvE_clEvEUldddE_EEvRNS_18TensorIteratorBaseERKT_EUliE_EEviT1_
        .type           _ZN2at6native18elementwise_kernelILi128ELi2EZNS0_22gpu_kernel_impl_nocastIZZZNS0_49_GLOBAL__N__b919a28f_16_Normalization_cu_5c38458736batch_norm_elementwise_backward_evalERKNS_6TensorES6_S6_S6_ENKUlvE_clEvENKUlvE_clEvEUldddE_EEvRNS_18TensorIteratorBaseERKT_EUliE_EEviT1_,@function
        .size           _ZN2at6native18elementwise_kernelILi128ELi2EZNS0_22gpu_kernel_impl_nocastIZZZNS0_49_GLOBAL__N__b919a28f_16_Normalization_cu_5c38458736batch_norm_elementwise_backward_evalERKNS_6TensorES6_S6_S6_ENKUlvE_clEvENKUlvE_clEvEUldddE_EEvRNS_18TensorIteratorBaseERKT_EUliE_EEviT1_,(.L_x_26825 - _ZN2at6native18elementwise_kernelILi128ELi2EZNS0_22gpu_kernel_impl_nocastIZZZNS0_49_GLOBAL__N__b919a28f_16_Normalization_cu_5c38458736batch_norm_elementwise_backward_evalERKNS_6TensorES6_S6_S6_ENKUlvE_clEvENKUlvE_clEvEUldddE_EEvRNS_18TensorIteratorBaseERKT_EUliE_EEviT1_)
        .other          _ZN2at6native18elementwise_kernelILi128ELi2EZNS0_22gpu_kernel_impl_nocastIZZZNS0_49_GLOBAL__N__b919a28f_16_Normalization_cu_5c38458736batch_norm_elementwise_backward_evalERKNS_6TensorES6_S6_S6_ENKUlvE_clEvENKUlvE_clEvEUldddE_EEvRNS_18TensorIteratorBaseERKT_EUliE_EEviT1_,@"STO_CUDA_ENTRY STV_DEFAULT"
_ZN2at6native18elementwise_kernelILi128ELi2EZNS0_22gpu_kernel_impl_nocastIZZZNS0_49_GLOBAL__N__b919a28f_16_Normalization_cu_5c38458736batch_norm_elementwise_backward_evalERKNS_6TensorES6_S6_S6_ENKUlvE_clEvENKUlvE_clEvEUldddE_EEvRNS_18TensorIteratorBaseERKT_EUliE_EEviT1_:
.text._ZN2at6native18elementwise_kernelILi128ELi2EZNS0_22gpu_kernel_impl_nocastIZZZNS0_49_GLOBAL__N__b919a28f_16_Normalization_cu_5c38458736batch_norm_elementwise_backward_evalERKNS_6TensorES6_S6_S6_ENKUlvE_clEvENKUlvE_clEvEUldddE_EEvRNS_18TensorIteratorBaseERKT_EUliE_EEviT1_:
        /* <DEDUP_REMOVED lines=287> */
.L_x_12569:
[----:B------:R-:W-:Y:S02]  /*11f0*/  IADD3 R6, P0, R4, c[0x0][0x430], RZ ;  /* 0x00010c0004067a10 */ /* 0x000fe40007f1e0ff */
[----:B------:R-:W-:Y:S02]  /*1200*/  IADD3 R10, P2, R5, c[0x0][0x440], RZ ;  /* 0x00011000050a7a10 */ /* 0x000fe40007f5e0ff */
[----:B------:R-:W-:Y:S02]  /*1210*/  IADD3.X R7, RZ, c[0x0][0x434], RZ, P0, !PT ;  /* 0x00010d00ff077a10 */ /* 0x000fe400007fe4ff */
[----:B------:R-:W-:-:S02]  /*1220*/  IADD3.X R11, RZ, c[0x0][0x444], RZ, P2, !PT ;  /* 0x00011100ff0b7a10 */ /* 0x000fc400017fe4ff */
[----:B------:R-:W-:Y:S02]  /*1230*/  IADD3 R8, P1, R3, c[0x0][0x438], RZ ;  /* 0x00010e0003087a10 */ /* 0x000fe40007f3e0ff */
[----:B------:R-:W2:Y:S02]  /*1240*/  LDG.E.64 R6, [R6.64] ;  /* 0x0000000406067981 */ /* 0x000ea4000c1e1b00 */
[----:B------:R-:W-:Y:S02]  /*1250*/  IADD3.X R9, RZ, c[0x0][0x43c], RZ, P1, !PT ;  /* 0x00010f00ff097a10 */ /* 0x000fe40000ffe4ff */
[----:B------:R-:W2:Y:S04]  /*1260*/  LDG.E.64 R4, [R10.64] ;  /* 0x000000040a047981 */ /* 0x000ea8000c1e1b00 */
[----:B------:R-:W3:Y:S01]  /*1270*/  LDG.E.64 R8, [R8.64] ;  /* 0x0000000408087981 */ /* 0x000ee2000c1e1b00 */
[----:B------:R-:W-:-:S04]  /*1280*/  IADD3 R2, P0, R2, c[0x0][0x428], RZ ;  /* 0x00010a0002027a10 */ /* 0x000fc80007f1e0ff */
[----:B------:R-:W-:Y:S02]  /*1290*/  IADD3.X R3, RZ, c[0x0][0x42c], RZ, P0, !PT ;  /* 0x00010b00ff037a10 */ /* 0x000fe400007fe4ff */
[----:B------:R-:W-:Y:S01]  /*12a0*/  IADD3 R13, R0, 0x80, RZ ;  /* 0x00000080000d7810 */ /* 0x000fe20007ffe0ff */
[----:B--2---:R-:W3:-:S06]  /*12b0*/  DMUL R4, R4, R6 ;  /* 0x0000000604047228 */ /* 0x004ecc0000000000 */
[----:B---3--:R-:W0:-:S07]  /*12c0*/  DMUL R4, R4, R8 ;  /* 0x0000000804047228 */ /* 0x008e0e0000000000 */
[----:B0-----:R0:W-:Y:S04]  /*12d0*/  STG.E.64 [R2.64], R4 ;  /* 0x0000000402007986 */ /* 0x0011e8000c101b04 */
.L_x_12568:
[----:B------:R-:W-:Y:S05]  /*12e0*/  BSYNC B0 ;  /* 0x0000000000007941 */ /* 0x000fea0003800000 */
.L_x_12567:
[----:B------:R-:W-:-:S13]  /*12f0*/  ISETP.GE.AND P0, PT, R13, c[0x0][0x160], PT ;  /* 0x000058000d007a0c */ /* 0x000fda0003f06270 */
[----:B------:R-:W-:Y:S05]  /*1300*/  @P0 EXIT ;  /* 0x000000000000094d */ /* 0x000fea0003800000 */
[----:B------:R-:W-:Y:S01]  /*1310*/  ISETP.NE.AND P0, PT, RZ, c[0x0][0x168], PT ;  /* 0x00005a00ff007a0c */ /* 0x000fe20003f05270 */
[----:B------:R-:W-:Y:S01]  /*1320*/  HFMA2.MMA R0, -RZ, RZ, 0, 0 ;  /* 0x00000000ff007435 */ /* 0x000fe200000001ff */
[----:B0-----:R-:W-:Y:S01]  /*1330*/  MOV R4, RZ ;  /* 0x000000ff00047202 */ /* 0x001fe20000000f00 */
[----:B------:R-:W-:-:S10]  /*1340*/  CS2R R2, SRZ ;  /* 0x0000000000027805 */ /* 0x000fd4000001ff00 */
        /* <DEDUP_REMOVED lines=274> */
[----:B------:R-:W-:-:S05]  /*2470*/  @P0 IMAD R4, R9, c[0x0][0x424], R4 ;  /* 0x0001090009040a24 */ /* 0x000fca00078e0204 */
.L_x_12570:
        /* <DEDUP_REMOVED lines=10> */
[----:B------:R-:W-:Y:S01]  /*2520*/  IADD3.X R11, RZ, c[0x0][0x42c], RZ, P0, !PT ;  /* 0x00010b00ff0b7a10 */ /* 0x000fe200007fe4ff */
[----:B--2---:R-:W3:-:S06]  /*2530*/  DMUL R2, R2, R4 ;  /* 0x0000000402027228 */ /* 0x004ecc0000000000 */
[----:B---3--:R-:W0:-:S07]  /*2540*/  DMUL R2, R2, R6 ;  /* 0x0000000602027228 */ /* 0x008e0e0000000000 */
[----:B0-----:R-:W-:Y:S01]  /*2550*/  STG.E.64 [R10.64], R2 ;  /* 0x000000020a007986 */ /* 0x001fe2000c101b04 */
[----:B------:R-:W-:Y:S05]  /*2560*/  EXIT ;  /* 0x000000000000794d */ /* 0x000fea0003800000 */
.L_x_12571:
        /* <DEDUP_REMOVED lines=9> */
.L_x_26825:


//--------------------- .text._ZN2at6native27unrolled_elementwise_kernelIZZZNS0_49_GLOBAL__N__b919a28f_16_Normalization_cu_5c38458736batch_norm_elementwise_backward_evalERKNS_6TensorES5_S5_S5_ENKUlvE_clEvENKUlvE_clEvEUldddE_St5arrayIPcLm4EELi4E23TrivialOffsetCalculatorILi3EjESC_ILi1EjENS0_6memory15LoadWithoutCastENSF_16StoreWithoutCastEEEviT_T0_T2_T3_T4_T5_ --------------------------
	.section	.text._ZN2at6native27unrolled_elementwise_kernelIZZZNS0_49_GLOBAL__N__b919a28f_16_Normalization_cu_5c38458736batch_norm_elementwise_backward_evalERKNS_6TensorES5_S5_S5_ENKUlvE_clEvENKUlvE_clEvEUldddE_St5arrayIPcLm4EELi4E23TrivialOffsetCalculatorILi3EjESC_ILi1EjENS0_6memory15LoadWithoutCastENSF_16StoreWithoutCastEEEviT_T0_T2_T3_T4_T5_,"ax",@progbits
	.sectioninfo	@"SHI_REGISTERS=32"
	.align	128
        .global         _ZN2at6native27unrolled_elementwise_kernelIZZZNS0_49_GLOBAL__N__b919a28f_16_Normalization_cu_5c38458736batch_norm_elementwise_backward_evalERKNS_6TensorES5_S5_S5_ENKUlvE_clEvENKUlvE_clEvEUldddE_St5arrayIPcLm4EELi4E23TrivialOffsetCalculatorILi3EjESC_ILi1EjENS0_6memory15LoadWithoutCastENSF_16StoreWithoutCastEEEviT_T0_T2_T3_T4_T5_
        .type           _ZN2at6native27unrolled_elementwise_kernelIZZZNS0_49_GLOBAL__N__b919a28f_16_Normalization_cu_5c38458736batch_norm_elementwise_backward_evalERKNS_6TensorES5_S5_S5_ENKUlvE_clEvENKUlvE_clEvEUldddE_St5arrayIPcLm4EELi4E23TrivialOffsetCalculatorILi3EjESC_ILi1EjENS0_6memory15LoadWithoutCastENSF_16StoreWithoutCastEEEviT_T0_T2_T3_T4_T5_,@function
        .size           _ZN2at6native27unrolled_elementwise_kernelIZZZNS0_49_GLOBAL__N__b919a28f_16_Normalization_cu_5c38458736batch_norm_elementwise_backward_evalERKNS_6TensorES5_S5_S5_ENKUlvE_clEvENKUlvE_clEvEUldddE_St5arrayIPcLm4EELi4E23TrivialOffsetCalculatorILi3EjESC_ILi1EjENS0_6memory15LoadWithoutCastENSF_16StoreWithoutCastEEEviT_T0_T2_T3_T4_T5_,(.L_x_26826 - _ZN2at6native27unrolled_elementwise_kernelIZZZNS0_49_GLOBAL__N__b919a28f_16_Normalization_cu_5c38458736batch_norm_elementwise_backward_evalERKNS_6TensorES5_S5_S5_ENKUlvE_clEvENKUlvE_clEvEUldddE_St5arrayIPcLm4EELi4E23TrivialOffsetCalculatorILi3EjESC_ILi1EjENS0_6memory15LoadWithoutCastENSF_16StoreWithoutCastEEEviT_T0_T2_T3_T4_T5_)
        .other          _ZN2at6native27unrolled_elementwise_kernelIZZZNS0_49_GLOBAL__N__b919a28f_16_Normalization_cu_5c38458736batch_norm_elementwise_backward_evalERKNS_6TensorES5_S5_S5_ENKUlvE_clEvENKUlvE_clEvEUldddE_St5arrayIPcLm4EELi4E23TrivialOffsetCalculatorILi3EjESC_ILi1EjENS0_6memory15LoadWithoutCastENSF_16StoreWithoutCastEEEviT_T0_T2_T3_T4_T5_,@"STO_CUDA_ENTRY STV_DEFAULT"
_ZN2at6native27unrolled_elementwise_kernelIZZZNS0_49_GLOBAL__N__b919a28f_16_Normalization_cu_5c38458736batch_norm_elementwise_backward_evalERKNS_6TensorES5_S5_S5_ENKUlvE_clEvENKUlvE_clEvEUldddE_St5arrayIPcLm4EELi4E23TrivialOffsetCalculatorILi3EjESC_ILi1EjENS0_6memory15LoadWithoutCastENSF_16StoreWithoutCastEEEviT_T0_T2_T3_T4_T5_:
.text._ZN2at6native27unrolled_elementwise_kernelIZZZNS0_49_GLOBAL__N__b919a28f_16_Normalization_cu_5c38458736batch_norm_elementwise_backward_evalERKNS_6TensorES5_S5_S5_ENKUlvE_clEvENKUlvE_clEvEUldddE_St5arrayIPcLm4EELi4E23TrivialOffsetCalculatorILi3EjESC_ILi1EjENS0_6memory15LoadWithoutCastENSF_16StoreWithoutCastEEEviT_T0_T2_T3_T4_T5_:
[----:B------:R-:W-:Y:S02]  /*0000*/  MOV R1, c[0x0][0x28] ;  /* 0x00000a0000017a02 */ /* 0x000fe40000000f00 */
[----:B------:R-:W0:Y:S01]  /*0010*/  S2R R0, SR_CTAID.X ;  /* 0x0000000000007919 */ /* 0x000e220000002500 */
[----:B------:R-:W-:Y:S01]  /*0020*/  IMAD.MOV.U32 R5, RZ, RZ, -0x200 ;  /* 0xfffffe00ff057424 */ /* 0x000fe200078e00ff */
        /* <DEDUP_REMOVED lines=11> */
[----:B------:R-:W-:Y:S01]  /*00e0*/  @!P0 IMAD.WIDE.U32 R10, R14, R15, c[0x0][0x170] ;  /* 0x00005c000e0a8625 */ /* 0x000fe200078e000f */
[----:B------:R-:W-:-:S03]  /*00f0*/  CS2R R6, SRZ ;  /* 0x0000000000067805 */ /* 0x000fc6000001ff00 */
[-C--:B------:R-:W-:Y:S01]  /*0100*/  @!P0 IMAD.WIDE.U32 R16, R14, R15.reuse, c[0x0][0x180] ;  /* 0x000060000e108625 */ /* 0x080fe200078e000f */
[----:B------:R0:W2:Y:S05]  /*0110*/  @!P0 LDG.E.64 R8, [R10.64] ;  /* 0x000000040a088981 */ /* 0x0000aa000c1e1b00 */
[----:B------:R-:W-:Y:S01]  /*0120*/  @!P2 IMAD R24, R0, 0x200, R5 ;  /* 0x000002000018a824 */ /* 0x000fe200078e0205 */
[----:B------:R-:W-:Y:S02]  /*0130*/  @!P2 IADD3 R5, R5, 0x80, RZ ;  /* 0x000000800505a810 */ /* 0x000fe40007ffe0ff */
[----:B------:R-:W-:Y:S01]  /*0140*/  @!P2 MOV R25, 0x8 ;  /* 0x000000080019a802 */ /* 0x000fe20000000f00 */
[----:B------:R-:W-:Y:S01]  /*0150*/  CS2R R12, SRZ ;  /* 0x00000000000c7805 */ /* 0x000fe2000001ff00 */
[----:B------:R-:W-:Y:S01]  /*0160*/  ISETP.GE.AND P1, PT, R5, R2, PT ;  /* 0x000000020500720c */ /* 0x000fe20003f26270 */
[----:B------:R-:W-:Y:S01]  /*0170*/  @!P0 IMAD.WIDE.U32 R14, R14, R15, c[0x0][0x178] ;  /* 0x00005e000e0e8625 */ /* 0x000fe200078e000f */
[----:B------:R-:W-:Y:S01]  /*0180*/  CS2R R20, SRZ ;  /* 0x0000000000147805 */ /* 0x000fe2000001ff00 */
[----:B------:R1:W2:Y:S02]  /*0190*/  @!P0 LDG.E.64 R22, [R16.64] ;  /* 0x0000000410168981 */ /* 0x0002a4000c1e1b00 */
[----:B------:R-:W-:-:S02]  /*01a0*/  @!P2 IMAD.WIDE.U32 R18, R24, R25, c[0x0][0x170] ;  /* 0x00005c001812a625 */ /* 0x000fc400078e0019 */
[----:B------:R3:W4:Y:S02]  /*01b0*/  @!P0 LDG.E.64 R6, [R14.64] ;  /* 0x000000040e068981 */ /* 0x000724000c1e1b00 */
[CC--:B0-----:R-:W-:Y:S02]  /*01c0*/  @!P2 IMAD.WIDE.U32 R10, R24.reuse, R25.reuse, c[0x0][0x178] ;  /* 0x00005e00180aa625 */ /* 0x0c1fe400078e0019 */
[----:B------:R0:W4:Y:S02]  /*01d0*/  @!P2 LDG.E.64 R12, [R18.64] ;  /* 0x00000004120ca981 */ /* 0x000124000c1e1b00 */
[----:B------:R-:W-:Y:S01]  /*01e0*/  @!P2 IMAD.WIDE.U32 R24, R24, R25, c[0x0][0x180] ;  /* 0x000060001818a625 */ /* 0x000fe200078e0019 */
[----:B------:R-:W-:Y:S01]  /*01f0*/  @!P1 MOV R29, 0x8 ;  /* 0x00000008001d9802 */ /* 0x000fe20000000f00 */
[----:B-1----:R-:W-:Y:S02]  /*0200*/  CS2R R16, SRZ ;  /* 0x0000000000107805 */ /* 0x002fe4000001ff00 */
[----:B------:R-:W-:Y:S01]  /*0210*/  @!P1 IMAD R28, R0, 0x200, R5 ;  /* 0x00000200001c9824 */ /* 0x000fe200078e0205 */
[----:B------:R1:W4:Y:S01]  /*0220*/  @!P2 LDG.E.64 R20, [R24.64] ;  /* 0x000000041814a981 */ /* 0x000322000c1e1b00 */
[----:B---3--:R-:W-:Y:S01]  /*0230*/  CS2R R14, SRZ ;  /* 0x00000000000e7805 */ /* 0x008fe2000001ff00 */
[----:B------:R-:W-:Y:S01]  /*0240*/  @!P1 IADD3 R5, R5, 0x80, RZ ;  /* 0x0000008005059810 */ /* 0x000fe20007ffe0ff */
[----:B0-----:R-:W-:Y:S01]  /*0250*/  CS2R R18, SRZ ;  /* 0x0000000000127805 */ /* 0x001fe2000001ff00 */
[CC--:B------:R-:W-:Y:S01]  /*0260*/  @!P1 IMAD.WIDE.U32 R26, R28.reuse, R29.reuse, c[0x0][0x180] ;  /* 0x000060001c1a9625 */ /* 0x0c0fe200078e001d */
[----:B------:R0:W3:Y:S04]  /*0270*/  @!P2 LDG.E.64 R16, [R10.64] ;  /* 0x000000040a10a981 */ /* 0x0000e8000c1e1b00 */
[----:B------:R0:W3:Y:S01]  /*0280*/  @!P1 LDG.E.64 R18, [R26.64] ;  /* 0x000000041a129981 */ /* 0x0000e2000c1e1b00 */
[----:B-1----:R-:W-:-:S05]  /*0290*/  @!P1 IMAD.WIDE.U32 R24, R28, R29, c[0x0][0x170] ;  /* 0x00005c001c189625 */ /* 0x002fca00078e001d */
[----:B------:R1:W3:Y:S01]  /*02a0*/  @!P1 LDG.E.64 R14, [R24.64] ;  /* 0x00000004180e9981 */ /* 0x0002e2000c1e1b00 */
[----:B0-----:R-:W-:Y:S01]  /*02b0*/  CS2R R10, SRZ ;  /* 0x00000000000a7805 */ /* 0x001fe2000001ff00 */
[----:B------:R-:W-:-:S05]  /*02c0*/  @!P1 IMAD.WIDE.U32 R28, R28, R29, c[0x0][0x178] ;  /* 0x00005e001c1c9625 */ /* 0x000fca00078e001d */
[----:B------:R-:W3:Y:S01]  /*02d0*/  @!P1 LDG.E.64 R10, [R28.64] ;  /* 0x000000041c0a9981 */ /* 0x000ee2000c1e1b00 */
[----:B------:R-:W-:-:S13]  /*02e0*/  ISETP.GE.AND P2, PT, R5, R2, PT ;  /* 0x000000020500720c */ /* 0x000fda0003f46270 */
[----:B------:R-:W-:Y:S01]  /*02f0*/  @!P2 IMAD R4, R0, 0x200, R5 ;  /* 0x000002000004a824 */ /* 0x000fe200078e0205 */
[----:B------:R-:W-:-:S05]  /*0300*/  @!P2 MOV R5, 0x8 ;  /* 0x000000080005a802 */ /* 0x000fca0000000f00 */
[----:B-1----:R-:W-:-:S04]  /*0310*/  @!P2 IMAD.WIDE.U32 R24, R4, R5, c[0x0][0x178] ;  /* 0x00005e000418a625 */ /* 0x002fc800078e0005 */
[----:B------:R-:W-:Y:S01]  /*0320*/  @!P2 IMAD.WIDE.U32 R26, R4, R5, c[0x0][0x170] ;  /* 0x00005c00041aa625 */ /* 0x000fe200078e0005 */
[----:B------:R-:W-:Y:S01]  /*0330*/  BSSY B0, `(.L_x_12572) ;  /* 0x0000021000007945 */ /* 0x000fe20003800000 */
[----:B--2---:R-:W4:-:S06]  /*0340*/  DMUL R22, R22, R8 ;  /* 0x0000000816167228 */ /* 0x004f0c0000000000 */
[----:B----4-:R0:W1:Y:S02]  /*0350*/  DMUL R22, R22, R6 ;  /* 0x0000000616167228 */ /* 0x0100640000000000 */
[----:B0-----:R-:W-:Y:S01]  /*0360*/  CS2R R6, SRZ ;  /* 0x0000000000067805 */ /* 0x001fe2000001ff00 */
[----:B------:R-:W-:-:S05]  /*0370*/  CS2R R8, SRZ ;  /* 0x0000000000087805 */ /* 0x000fca000001ff00 */
[----:B------:R0:W5:Y:S01]  /*0380*/  @!P2 LDG.E.64 R6, [R24.64] ;  /* 0x000000041806a981 */ /* 0x000162000c1e1b00 */
[----:B------:R2:W4:Y:S02]  /*0390*/  DMUL R20, R20, R12 ;  /* 0x0000000c14147228 */ /* 0x0005240000000000 */
[----:B--2---:R-:W-:Y:S01]  /*03a0*/  IADD3 R12, R3, 0x80, RZ ;  /* 0x00000080030c7810 */ /* 0x004fe20007ffe0ff */
[----:B------:R2:W5:Y:S01]  /*03b0*/  @!P2 LDG.E.64 R8, [R26.64] ;  /* 0x000000041a08a981 */ /* 0x000562000c1e1b00 */
[----:B0-----:R-:W-:Y:S02]  /*03c0*/  @!P2 IMAD.WIDE.U32 R24, R4, R5, c[0x0][0x180] ;  /* 0x000060000418a625 */ /* 0x001fe400078e0005 */
[----:B------:R-:W-:Y:S01]  /*03d0*/  CS2R R4, SRZ ;  /* 0x0000000000047805 */ /* 0x000fe2000001ff00 */
[----:B---3--:R0:W3:Y:S02]  /*03e0*/  DMUL R14, R18, R14 ;  /* 0x0000000e120e7228 */ /* 0x0080e40000000000 */
[----:B0-----:R-:W-:Y:S01]  /*03f0*/  @!P0 LEA R18, R0, R3, 0x9 ;  /* 0x0000000300128211 */ /* 0x001fe200078e48ff */
[----:B------:R-:W-:-:S02]  /*0400*/  @!P0 IMAD.MOV.U32 R19, RZ, RZ, 0x8 ;  /* 0x00000008ff138424 */ /* 0x000fc400078e00ff */
[----:B------:R2:W5:Y:S02]  /*0410*/  @!P2 LDG.E.64 R4, [R24.64] ;  /* 0x000000041804a981 */ /* 0x000564000c1e1b00 */
[----:B------:R-:W-:-:S04]  /*0420*/  @!P0 IMAD.WIDE.U32 R18, R18, R19, c[0x0][0x168] ;  /* 0x00005a0012128625 */ /* 0x000fc800078e0013 */
[----:B------:R-:W-:Y:S01]  /*0430*/  IMAD.MOV.U32 R13, RZ, RZ, R3 ;  /* 0x000000ffff0d7224 */ /* 0x000fe200078e0003 */
[----:B-1----:R2:W-:Y:S01]  /*0440*/  @!P0 STG.E.64 [R18.64], R22 ;  /* 0x0000001612008986 */ /* 0x0025e2000c101b04 */
[----:B------:R-:W-:-:S04]  /*0450*/  @!P0 MOV R13, R12 ;  /* 0x0000000c000d8202 */ /* 0x000fc80000000f00 */
[----:B------:R-:W-:Y:S01]  /*0460*/  ISETP.GE.AND P1, PT, R13, R2, PT ;  /* 0x000000020d00720c */ /* 0x000fe20003f26270 */
[----:B----4-:R2:W0:-:S04]  /*0470*/  DMUL R16, R20, R16 ;  /* 0x0000001014107228 */ /* 0x0104080000000000 */
[----:B---3--:R2:W1:-:S08]  /*0480*/  DMUL R10, R14, R10 ;  /* 0x0000000a0e0a7228 */ /* 0x0084500000000000 */
[----:B------:R-:W-:Y:S05]  /*0490*/  @P1 BRA `(.L_x_12573) ;  /* 0x000000a000001947 */ /* 0x000fea0003800000 */
[----:B012---:R-:W-:Y:S02]  /*04a0*/  LEA R14, R0, R13, 0x9 ;  /* 0x0000000d000e7211 */ /* 0x007fe400078e48ff */
        /* <DEDUP_REMOVED lines=8> */
[----:B------:R0:W-:Y:S02]  /*0530*/  @!P0 STG.E.64 [R18.64], R10 ;  /* 0x0000000a12008986 */ /* 0x0001e4000c101b04 */
.L_x_12573:
[----:B012---:R-:W-:Y:S05]  /*0540*/  BSYNC B0 ;  /* 0x0000000000007941 */ /* 0x007fea0003800000 */
.L_x_12572:
[----:B------:R-:W-:Y:S01]  /*0550*/  ISETP.GE.AND P0, PT, R13, R2, PT ;  /* 0x000000020d00720c */ /* 0x000fe20003f06270 */
[----:B-----5:R0:W1:-:S12]  /*0560*/  DMUL R4, R4, R8 ;  /* 0x0000000804047228 */ /* 0x0200580000000000 */
[----:B------:R-:W-:Y:S05]  /*0570*/  @P0 EXIT ;  /* 0x000000000000094d */ /* 0x000fea0003800000 */
[----:B01----:R-:W-:Y:S01]  /*0580*/  LEA R2, R0, R13, 0x9 ;  /* 0x0000000d00027211 */ /* 0x003fe200078e48ff */
[----:B------:R-:W0:Y:S01]  /*0590*/  DMUL R4, R4, R6 ;  /* 0x0000000604047228 */ /* 0x000e220000000000 */
[----:B------:R-:W-:-:S05]  /*05a0*/  MOV R3, 0x8 ;  /* 0x0000000800037802 */ /* 0x000fca0000000f00 */
[----:B------:R-:W-:-:S05]  /*05b0*/  IMAD.WIDE.U32 R2, R2, R3, c[0x0][0x168] ;  /* 0x00005a0002027625 */ /* 0x000fca00078e0003 */
[----:B0-----:R-:W-:Y:S01]  /*05c0*/  STG.E.64 [R2.64], R4 ;  /* 0x0000000402007986 */ /* 0x001fe2000c101b04 */
[----:B------:R-:W-:Y:S05]  /*05d0*/  EXIT ;  /* 0x000000000000794d */ /* 0x000fea0003800000 */
.L_x_12574:
        /* <DEDUP_REMOVED lines=10> */
.L_x_26826:


//--------------------- .text._ZN2at6native29vectorized_elementwise_kernelILi2EZZZNS0_49_GLOBAL__N__b919a28f_16_Normalization_cu_5c38458736batch_norm_elementwise_backward_evalERKNS_6TensorES5_S5_S5_ENKUlvE_clEvENKUlvE_clEvEUldddE_St5arrayIPcLm4EEEEviT0_T1_ --------------------------
	.section	.text._ZN2at6native29vectorized_elementwise_kernelILi2EZZZNS0_49_GLOBAL__N__b919a28f_16_Normalization_cu_5c38458736batch_norm_elementwise_backward_evalERKNS_6TensorES5_S5_S5_ENKUlvE_clEvENKUlvE_clEvEUldddE_St5arrayIPcLm4EEEEviT0_T1_,"ax",@progbits
	.sectioninfo	@"SHI_REGISTERS=40"
	.align	128
        .global         _ZN2at6native29vectorized_elementwise_kernelILi2EZZZNS0_49_GLOBAL__N__b919a28f_16_Normalization_cu_5c38458736batch_norm_elementwise_backward_evalERKNS_6TensorES5_S5_S5_ENKUlvE_clEvENKUlvE_clEvEUldddE_St5arrayIPcLm4EEEEviT0_T1_
        .type           _ZN2at6native29vectorized_elementwise_kernelILi2EZZZNS0_49_GLOBAL__N__b919a28f_16_Normalization_cu_5c38458736batch_norm_elementwise_backward_evalERKNS_6TensorES5_S5_S5_ENKUlvE_clEvENKUlvE_clEvEUldddE_St5arrayIPcLm4EEEEviT0_T1_,@function
        .size           _ZN2at6native29vectorized_elementwise_kernelILi2EZZZNS0_49_GLOBAL__N__b919a28f_16_Normalization_cu_5c38458736batch_norm_elementwise_backward_evalERKNS_6TensorES5_S5_S5_ENKUlvE_clEvENKUlvE_clEvEUldddE_St5arrayIPcLm4EEEEviT0_T1_,(.L_x_26827 - _ZN2at6native29vectorized_elementwise_kernelILi2EZZZNS0_49_GLOBAL__N__b919a28f_16_Normalization_cu_5c38458736batch_norm_elementwise_backward_evalERKNS_6TensorES5_S5_S5_ENKUlvE_clEvENKUlvE_clEvEUldddE_St5arrayIPcLm4EEEEviT0_T1_)
        .other          _ZN2at6native29vectorized_elementwise_kernelILi2EZZZNS0_49_GLOBAL__N__b919a28f_16_Normalization_cu_5c38458736batch_norm_elementwise_backward_evalERKNS_6TensorES5_S5_S5_ENKUlvE_clEvENKUlvE_clEvEUldddE_St5arrayIPcLm4EEEEviT0_T1_,@"STO_CUDA_ENTRY STV_DEFAULT"
_ZN2at6native29vectorized_elementwise_kernelILi2EZZZNS0_49_GLOBAL__N__b919a28f_16_Normalization_cu_5c38458736batch_norm_elementwise_backward_evalERKNS_6TensorES5_S5_S5_ENKUlvE_clEvENKUlvE_clEvEUldddE_St5arrayIPcLm4EEEEviT0_T1_:
.text._ZN2at6native29vectorized_elementwise_kernelILi2EZZZNS0_49_GLOBAL__N__b919a28f_16_Normalization_cu_5c38458736batch_norm_elementwise_backward_evalERKNS_6TensorES5_S5_S5_ENKUlvE_clEvENKUlvE_clEvEUldddE_St5arrayIPcLm4EEEEviT0_T1_:
        /* <DEDUP_REMOVED lines=8> */
[----:B------:R-:W-:-:S10]  /*0080*/  HFMA2.MMA R0, -RZ, RZ, 0, 4.76837158203125e-07 ;  /* 0x00000008ff007435 */ /* 0x000fd400000001ff */
[----:B------:R-:W-:-:S04]  /*0090*/  IMAD.WIDE R28, R3, R0, c[0x0][0x170] ;  /* 0x00005c00031c7625 */ /* 0x000fc800078e0200 */
[----:B------:R-:W-:-:S04]  /*00a0*/  IMAD.WIDE R26, R3, R0, c[0x0][0x180] ;  /* 0x00006000031a7625 */ /* 0x000fc800078e0200 */
[----:B0-----:R-:W-:-:S04]  /*00b0*/  IMAD.WIDE.U32 R28, R2, 0x10, R28 ;  /* 0x00000010021c7825 */ /* 0x001fc800078e001c */
[----:B------:R-:W-:Y:S01]  /*00c0*/  IMAD.WIDE.U32 R26, R2, 0x10, R26 ;  /* 0x00000010021a7825 */ /* 0x000fe200078e001a */
[----:B------:R-:W2:Y:S04]  /*00d0*/  LDG.E.128 R12, [R28.64] ;  /* 0x000000041c0c7981 */ /* 0x000ea8000c1e1d00 */
[----:B------:R-:W2:Y:S04]  /*00e0*/  LDG.E.128 R16, [R26.64] ;  /* 0x000000041a107981 */ /* 0x000ea8000c1e1d00 */
[----:B------:R-:W3:Y:S04]  /*00f0*/  LDG.E.128 R4, [R28.64+0x800] ;  /* 0x000800041c047981 */ /* 0x000ee8000c1e1d00 */
[----:B------:R-:W3:Y:S01]  /*0100*/  LDG.E.128 R8, [R26.64+0x800] ;  /* 0x000800041a087981 */ /* 0x000ee2000c1e1d00 */
[----:B------:R-:W-:Y:S01]  /*0110*/  IMAD.WIDE R36, R3, R0, c[0x0][0x178] ;  /* 0x00005e0003247625 */ /* 0x000fe200078e0200 */
[----:B--2---:R-:W-:-:S04]  /*0120*/  DMUL R24, R12, R16 ;  /* 0x000000100c187228 */ /* 0x004fc80000000000 */
[----:B------:R0:W-:Y:S02]  /*0130*/  DMUL R30, R14, R18 ;  /* 0x000000120e1e7228 */ /* 0x0001e40000000000 */
[----:B0-----:R-:W2:Y:S02]  /*0140*/  LDG.E.128 R16, [R28.64+0x1000] ;  /* 0x001000041c107981 */ /* 0x001ea4000c1e1d00 */
[----:B---3--:R-:W0:Y:S02]  /*0150*/  DMUL R20, R4, R8 ;  /* 0x0000000804147228 */ /* 0x008e240000000000 */
[----:B------:R-:W2:Y:S02]  /*0160*/  LDG.E.128 R12, [R26.64+0x1000] ;  /* 0x001000041a0c7981 */ /* 0x000ea4000c1e1d00 */
[----:B------:R1:W3:Y:S02]  /*0170*/  DMUL R34, R6, R10 ;  /* 0x0000000a06227228 */ /* 0x0002e40000000000 */
[----:B-1----:R1:W4:Y:S04]  /*0180*/  LDG.E.128 R4, [R28.64+0x1800] ;  /* 0x001800041c047981 */ /* 0x002328000c1e1d00 */
[----:B------:R-:W4:Y:S01]  /*0190*/  LDG.E.128 R8, [R26.64+0x1800] ;  /* 0x001800041a087981 */ /* 0x000f22000c1e1d00 */
[----:B------:R-:W-:Y:S01]  /*01a0*/  IMAD.WIDE.U32 R36, R2, 0x10, R36 ;  /* 0x0000001002247825 */ /* 0x000fe200078e0024 */
[----:B--2---:R-:W-:-:S04]  /*01b0*/  DMUL R22, R16, R12 ;  /* 0x0000000c10167228 */ /* 0x004fc80000000000 */
[----:B-1----:R1:W2:Y:S02]  /*01c0*/  DMUL R28, R18, R14 ;  /* 0x0000000e121c7228 */ /* 0x0022a40000000000 */
[----:B-1----:R-:W0:Y:S02]  /*01d0*/  LDG.E.128 R16, [R36.64+0x800] ;  /* 0x0008000424107981 */ /* 0x002e24000c1e1d00 */
[----:B----4-:R-:W-:Y:S02]  /*01e0*/  DMUL R26, R4, R8 ;  /* 0x00000008041a7228 */ /* 0x010fe40000000000 */
[----:B------:R-:W4:Y:S02]  /*01f0*/  LDG.E.128 R12, [R36.64+0x1800] ;  /* 0x00180004240c7981 */ /* 0x000f24000c1e1d00 */
[----:B------:R1:W4:Y:S02]  /*0200*/  DMUL R32, R6, R10 ;  /* 0x0000000a06207228 */ /* 0x0003240000000000 */
[----:B-1----:R-:W5:Y:S04]  /*0210*/  LDG.E.128 R4, [R36.64] ;  /* 0x0000000424047981 */ /* 0x002f68000c1e1d00 */
[----:B------:R-:W2:Y:S01]  /*0220*/  LDG.E.128 R8, [R36.64+0x1000] ;  /* 0x0010000424087981 */ /* 0x000ea2000c1e1d00 */
[----:B0-----:R0:W-:-:S02]  /*0230*/  DMUL R16, R16, R20 ;  /* 0x0000001410107228 */ /* 0x0011c40000000000 */
[----:B0-----:R-:W-:Y:S02]  /*0240*/  IMAD.WIDE.U32 R20, R3, R0, c[0x0][0x168] ;  /* 0x00005a0003147625 */ /* 0x001fe400078e0000 */
[----:B---3--:R-:W-:-:S04]  /*0250*/  DMUL R18, R18, R34 ;  /* 0x0000002212127228 */ /* 0x008fc80000000000 */
[----:B-----5:R-:W-:Y:S01]  /*0260*/  DMUL R6, R6, R30 ;  /* 0x0000001e06067228 */ /* 0x020fe20000000000 */
[----:B------:R-:W-:-:S03]  /*0270*/  IMAD.WIDE R20, R2, 0x10, R20 ;  /* 0x0000001002147825 */ /* 0x000fc600078e0214 */
[----:B------:R-:W0:-:S04]  /*0280*/  DMUL R4, R4, R24 ;  /* 0x0000001804047228 */ /* 0x000e080000000000 */
[----:B--2---:R-:W-:-:S04]  /*0290*/  DMUL R10, R10, R28 ;  /* 0x0000001c0a0a7228 */ /* 0x004fc80000000000 */
[----:B------:R-:W1:-:S04]  /*02a0*/  DMUL R8, R8, R22 ;  /* 0x0000001608087228 */ /* 0x000e480000000000 */
[----:B----4-:R-:W-:-:S04]  /*02b0*/  DMUL R14, R14, R32 ;  /* 0x000000200e0e7228 */ /* 0x010fc80000000000 */
[----:B------:R-:W2:Y:S01]  /*02c0*/  DMUL R12, R12, R26 ;  /* 0x0000001a0c0c7228 */ /* 0x000ea20000000000 */
[----:B0-----:R-:W-:Y:S04]  /*02d0*/  STG.E.128 [R20.64], R4 ;  /* 0x0000000414007986 */ /* 0x001fe8000c101d04 */
[----:B------:R-:W-:Y:S04]  /*02e0*/  STG.E.128 [R20.64+0x800], R16 ;  /* 0x0008001014007986 */ /* 0x000fe8000c101d04 */
[----:B-1----:R-:W-:Y:S04]  /*02f0*/  STG.E.128 [R20.64+0x1000], R8 ;  /* 0x0010000814007986 */ /* 0x002fe8000c101d04 */
[----:B--2---:R-:W-:Y:S01]  /*0300*/  STG.E.128 [R20.64+0x1800], R12 ;  /* 0x0018000c14007986 */ /* 0x004fe2000c101d04 */
[----:B------:R-:W-:Y:S05]  /*0310*/  EXIT ;  /* 0x000000000000794d */ /* 0x000fea0003800000 */
.L_x_12575:
[----:B------:R-:W0:Y:S01]  /*0320*/  S2R R2, SR_TID.X ;  /* 0x0000000000027919 */ /* 0x000e220000002100 */
[----:B------:R-:W-:Y:S01]  /*0330*/  CS2R R22, SRZ ;  /* 0x0000000000167805 */ /* 0x000fe2000001ff00 */
[----:B------:R-:W-:Y:S01]  /*0340*/  CS2R R6, SRZ ;  /* 0x0000000000067805 */ /* 0x000fe2000001ff00 */
[----:B0-----:R-:W-:Y:S01]  /*0350*/  ISETP.GE.AND P0, PT, R2, R5, PT ;  /* 0x000000050200720c */ /* 0x001fe20003f06270 */
[----:B------:R-:W-:-:S12]  /*0360*/  IMAD.MOV.U32 R0, RZ, RZ, R2 ;  /* 0x000000ffff007224 */ /* 0x000fd800078e0002 */
[----:B------:R-:W-:Y:S01]  /*0370*/  @!P0 IADD3 R28, R3, R0, RZ ;  /* 0x00000000031c8210 */ /* 0x000fe20007ffe0ff */
[----:B------:R-:W-:Y:S01]  /*0380*/  @!P0 IMAD.MOV.U32 R29, RZ, RZ, 0x8 ;  /* 0x00000008ff1d8424 */ /* 0x000fe200078e00ff */
[----:B------:R-:W-:-:S03]  /*0390*/  @!P0 IADD3 R0, R0, 0x80, RZ ;  /* 0x0000008000008810 */ /* 0x000fc60007ffe0ff */
[----:B------:R-:W-:Y:S01]  /*03a0*/  @!P0 IMAD.WIDE.U32 R14, R28, R29, c[0x0][0x170] ;  /* 0x00005c001c0e8625 */ /* 0x000fe200078e001d */
[----:B------:R-:W-:-:S03]  /*03b0*/  ISETP.GE.AND P2, PT, R0, R5, PT ;  /* 0x000000050000720c */ /* 0x000fc60003f46270 */
[----:B------:R-:W-:Y:S01]  /*03c0*/  @!P0 IMAD.WIDE.U32 R18, R28, R29, c[0x0][0x180] ;  /* 0x000060001c128625 */ /* 0x000fe200078e001d */
[----:B------:R0:W2:Y:S04]  /*03d0*/  @!P0 LDG.E.64 R22, [R14.64] ;  /* 0x000000040e168981 */ /* 0x0000a8000c1e1b00 */
[----:B------:R1:W2:Y:S05]  /*03e0*/  @!P0 LDG.E.64 R6, [R18.64] ;  /* 0x0000000412068981 */ /* 0x0002aa000c1e1b00 */
[----:B------:R-:W-:Y:S01]  /*03f0*/  @!P2 IADD3 R4, R3, R0, RZ ;  /* 0x000000000304a210 */ /* 0x000fe20007ffe0ff */
[----:B------:R-:W-:Y:S01]  /*0400*/  @!P2 IMAD.MOV.U32 R11, RZ, RZ, 0x8 ;  /* 0x00000008ff0ba424 */ /* 0x000fe200078e00ff */
[----:B------:R-:W-:-:S04]  /*0410*/  @!P2 IADD3 R0, R0, 0x80, RZ ;  /* 0x000000800000a810 */ /* 0x000fc80007ffe0ff */
[----:B------:R-:W-:Y:S01]  /*0420*/  ISETP.GE.AND P1, PT, R0, R5, PT ;  /* 0x000000050000720c */ /* 0x000fe20003f26270 */
[----:B------:R-:W-:Y:S01]  /*0430*/  CS2R R12, SRZ ;  /* 0x00000000000c7805 */ /* 0x000fe2000001ff00 */
[----:B------:R-:W-:Y:S01]  /*0440*/  CS2R R8, SRZ ;  /* 0x0000000000087805 */ /* 0x000fe2000001ff00 */
[----:B------:R-:W-:Y:S01]  /*0450*/  @!P2 IMAD.WIDE.U32 R20, R4, R11, c[0x0][0x170] ;  /* 0x00005c000414a625 */ /* 0x000fe200078e000b */
[----:B------:R-:W-:-:S03]  /*0460*/  CS2R R16, SRZ ;  /* 0x0000000000107805 */ /* 0x000fc6000001ff00 */
[----:B------:R-:W-:Y:S01]  /*0470*/  @!P2 IMAD.WIDE.U32 R26, R4, R11, c[0x0][0x180] ;  /* 0x00006000041aa625 */ /* 0x000fe200078e000b */
[----:B------:R3:W4:Y:S03]  /*0480*/  @!P2 LDG.E.64 R12, [R20.64] ;  /* 0x00000004140ca981 */ /* 0x000726000c1e1b00 */
[----:B------:R-:W-:Y:S01]  /*0490*/  @!P0 IMAD.WIDE.U32 R28, R28, R29, c[0x0][0x178] ;  /* 0x00005e001c1c8625 */ /* 0x000fe200078e001d */
[----:B------:R5:W4:Y:S01]  /*04a0*/  @!P2 LDG.E.64 R8, [R26.64] ;  /* 0x000000041a08a981 */ /* 0x000b22000c1e1b00 */
[----:B0-----:R-:W-:Y:S02]  /*04b0*/  CS2R R14, SRZ ;  /* 0x00000000000e7805 */ /* 0x001fe4000001ff00 */
[----:B------:R-:W-:Y:S01]  /*04c0*/  @!P2 IMAD.WIDE.U32 R32, R4, R11, c[0x0][0x178] ;  /* 0x00005e000420a625 */ /* 0x000fe200078e000b */
[----:B------:R0:W4:Y:S01]  /*04d0*/  @!P0 LDG.E.64 R16, [R28.64] ;  /* 0x000000041c108981 */ /* 0x000122000c1e1b00 */
[----:B------:R-:W-:-:S02]  /*04e0*/  @!P1 IADD3 R4, R3, R0, RZ ;  /* 0x0000000003049210 */ /* 0x000fc40007ffe0ff */
[----:B------:R-:W-:Y:S01]  /*04f0*/  @!P1 IMAD.MOV.U32 R25, RZ, RZ, 0x8 ;  /* 0x00000008ff199424 */ /* 0x000fe200078e00ff */
[----:B-1----:R-:W-:Y:S01]  /*0500*/  CS2R R18, SRZ ;  /* 0x0000000000127805 */ /* 0x002fe2000001ff00 */
[----:B---3--:R-:W-:Y:S01]  /*0510*/  CS2R R20, SRZ ;  /* 0x0000000000147805 */ /* 0x008fe2000001ff00 */
[----:B------:R-:W3:Y:S01]  /*0520*/  @!P2 LDG.E.64 R14, [R32.64] ;  /* 0x00000004200ea981 */ /* 0x000ee2000c1e1b00 */
[----:B-----5:R-:W-:Y:S01]  /*0530*/  @!P1 IMAD.WIDE.U32 R26, R4, R25, c[0x0][0x170] ;  /* 0x00005c00041a9625 */ /* 0x020fe200078e0019 */
[----:B------:R-:W-:-:S03]  /*0540*/  @!P1 IADD3 R0, R0, 0x80, RZ ;  /* 0x0000008000009810 */ /* 0x000fc60007ffe0ff */
[----:B------:R-:W-:Y:S01]  /*0550*/  @!P1 IMAD.WIDE.U32 R30, R4, R25, c[0x0][0x180] ;  /* 0x00006000041e9625 */ /* 0x000fe200078e0019 */
[----:B------:R1:W3:Y:S01]  /*0560*/  @!P1 LDG.E.64 R18, [R26.64] ;  /* 0x000000041a129981 */ /* 0x0002e2000c1e1b00 */
[----:B------:R-:W-:-:S03]  /*0570*/  ISETP.GE.AND P2, PT, R0, R5, PT ;  /* 0x000000050000720c */ /* 0x000fc60003f46270 */
[----:B------:R0:W3:Y:S01]  /*0580*/  @!P1 LDG.E.64 R20, [R30.64] ;  /* 0x000000041e149981 */ /* 0x0000e2000c1e1b00 */
[----:B------:R-:W-:Y:S01]  /*0590*/  @!P1 IMAD.WIDE.U32 R34, R4, R25, c[0x0][0x178] ;  /* 0x00005e0004229625 */ /* 0x000fe200078e0019 */
[----:B------:R-:W-:-:S06]  /*05a0*/  CS2R R10, SRZ ;  /* 0x00000000000a7805 */ /* 0x000fcc000001ff00 */
[----:B------:R-:W3:Y:S02]  /*05b0*/  @!P1 LDG.E.64 R10, [R34.64] ;  /* 0x00000004220a9981 */ /* 0x000ee4000c1e1b00 */
[----:B------:R-:W-:Y:S01]  /*05c0*/  @!P2 IADD3 R4, R3, R0, RZ ;  /* 0x000000000304a210 */ /* 0x000fe20007ffe0ff */
[----:B------:R-:W-:-:S04]  /*05d0*/  @!P2 IMAD.MOV.U32 R25, RZ, RZ, 0x8 ;  /* 0x00000008ff19a424 */ /* 0x000fc800078e00ff */
[----:B0-----:R-:W-:-:S04]  /*05e0*/  @!P2 IMAD.WIDE.U32 R28, R4, R25, c[0x0][0x170] ;  /* 0x00005c00041ca625 */ /* 0x001fc800078e0019 */
[----:B-1----:R-:W-:-:S04]  /*05f0*/  @!P2 IMAD.WIDE.U32 R26, R4, R25, c[0x0][0x178] ;  /* 0x00005e00041aa625 */ /* 0x002fc800078e0019 */
[----:B------:R-:W-:Y:S02]  /*0600*/  @!P2 IMAD.WIDE.U32 R30, R4, R25, c[0x0][0x180] ;  /* 0x00006000041ea625 */ /* 0x000fe400078e0019 */
[----:B------:R-:W-:-:S06]  /*0610*/  CS2R R24, SRZ ;  /* 0x0000000000187805 */ /* 0x000fcc000001ff00 */
[----:B------:R0:W3:Y:S01]  /*0620*/  @!P2 LDG.E.64 R24, [R30.64] ;  /* 0x000000041e18a981 */ /* 0x0000e2000c1e1b00 */
[----:B--2---:R1:W2:Y:S02]  /*0630*/  DMUL R6, R6, R22 ;  /* 0x0000001606067228 */ /* 0x0042a40000000000 */
[----:B-1----:R-:W-:-:S06]  /*0640*/  CS2R R22, SRZ ;  /* 0x0000000000167805 */ /* 0x002fcc000001ff00 */
[----:B------:R1:W5:Y:S01]  /*0650*/  @!P2 LDG.E.64 R22, [R28.64] ;  /* 0x000000041c16a981 */ /* 0x000362000c1e1b00 */
[----:B------:R-:W-:-:S04]  /*0660*/  @!P2 IADD3 R0, R0, 0x80, RZ ;  /* 0x000000800000a810 */ /* 0x000fc80007ffe0ff */
[----:B------:R-:W-:Y:S01]  /*0670*/  ISETP.GE.AND P1, PT, R0, R5, PT ;  /* 0x000000050000720c */ /* 0x000fe20003f26270 */
[----:B----4-:R4:W3:Y:S02]  /*0680*/  DMUL R8, R8, R12 ;  /* 0x0000000c08087228 */ /* 0x0108e40000000000 */
[----:B----4-:R-:W-:-:S10]  /*0690*/  CS2R R12, SRZ ;  /* 0x00000000000c7805 */ /* 0x010fd4000001ff00 */
[----:B------:R-:W-:Y:S01]  /*06a0*/  @!P1 IADD3 R4, R3, R0, RZ ;  /* 0x0000000003049210 */ /* 0x000fe20007ffe0ff */
[----:B--2---:R2:W-:Y:S02]  /*06b0*/  DMUL R16, R6, R16 ;  /* 0x0000001006107228 */ /* 0x0045e40000000000 */
[----:B--2---:R-:W-:Y:S01]  /*06c0*/  @!P1 IMAD.MOV.U32 R7, RZ, RZ, 0x8 ;  /* 0x00000008ff079424 */ /* 0x004fe200078e00ff */
[----:B------:R2:W4:Y:S01]  /*06d0*/  @!P2 LDG.E.64 R12, [R26.64] ;  /* 0x000000041a0ca981 */ /* 0x000522000c1e1b00 */
[----:B---3--:R3:W-:Y:S02]  /*06e0*/  DMUL R8, R8, R14 ;  /* 0x0000000e08087228 */ /* 0x0087e40000000000 */
[----:B-1----:R-:W-:Y:S01]  /*06f0*/  @!P1 IMAD.WIDE.U32 R28, R4, R7, c[0x0][0x170] ;  /* 0x00005c00041c9625 */ /* 0x002fe200078e0007 */
[----:B---3--:R-:W-:-:S03]  /*0700*/  CS2R R14, SRZ ;  /* 0x00000000000e7805 */ /* 0x008fc6000001ff00 */
[-C--:B0-----:R-:W-:Y:S01]  /*0710*/  @!P1 IMAD.WIDE.U32 R30, R4, R7.reuse, c[0x0][0x180] ;  /* 0x00006000041e9625 */ /* 0x081fe200078e0007 */
[----:B------:R-:W-:Y:S02]  /*0720*/  @!P1 IADD3 R0, R0, 0x80, RZ ;  /* 0x0000008000009810 */ /* 0x000fe40007ffe0ff */
[----:B------:R0:W3:Y:S01]  /*0730*/  @!P1 LDG.E.64 R14, [R28.64] ;  /* 0x000000041c0e9981 */ /* 0x0000e2000c1e1b00 */
[----:B--2---:R-:W-:Y:S02]  /*0740*/  @!P1 IMAD.WIDE.U32 R26, R4, R7, c[0x0][0x178] ;  /* 0x00005e00041a9625 */ /* 0x004fe400078e0007 */
[----:B------:R-:W-:Y:S01]  /*0750*/  CS2R R6, SRZ ;  /* 0x0000000000067805 */ /* 0x000fe2000001ff00 */
[----:B------:R1:W2:Y:S02]  /*0760*/  DMUL R20, R20, R18 ;  /* 0x0000001214147228 */ /* 0x0002a40000000000 */
[----:B-1----:R-:W-:-:S03]  /*0770*/  CS2R R18, SRZ ;  /* 0x0000000000127805 */ /* 0x002fc6000001ff00 */
[----:B------:R1:W3:Y:S04]  /*0780*/  @!P1 LDG.E.64 R6, [R30.64] ;  /* 0x000000041e069981 */ /* 0x0002e8000c1e1b00 */
[----:B------:R0:W4:Y:S01]  /*0790*/  @!P1 LDG.E.64 R18, [R26.64] ;  /* 0x000000041a129981 */ /* 0x000122000c1e1b00 */
[----:B------:R-:W-:Y:S01]  /*07a0*/  ISETP.GE.AND P1, PT, R0, R5, PT ;  /* 0x000000050000720c */ /* 0x000fe20003f26270 */
[----:B--2---:R2:W-:-:S12]  /*07b0*/  DMUL R10, R20, R10 ;  /* 0x0000000a140a7228 */ /* 0x0045d80000000000 */
[----:B------:R-:W-:Y:S02]  /*07c0*/  @!P1 IADD3 R4, R3, R0, RZ ;  /* 0x0000000003049210 */ /* 0x000fe40007ffe0ff */
[----:B--2---:R-:W-:-:S05]  /*07d0*/  @!P1 MOV R21, 0x8 ;  /* 0x0000000800159802 */ /* 0x004fca0000000f00 */
[----:B0-----:R-:W-:-:S04]  /*07e0*/  @!P1 IMAD.WIDE.U32 R26, R4, R21, c[0x0][0x170] ;  /* 0x00005c00041a9625 */ /* 0x001fc800078e0015 */
[----:B------:R-:W-:-:S04]  /*07f0*/  @!P1 IMAD.WIDE.U32 R28, R4, R21, c[0x0][0x178] ;  /* 0x00005e00041c9625 */ /* 0x000fc800078e0015 */
[----:B-1----:R-:W-:Y:S02]  /*0800*/  @!P1 IMAD.WIDE.U32 R30, R4, R21, c[0x0][0x180] ;  /* 0x00006000041e9625 */ /* 0x002fe400078e0015 */
[----:B------:R-:W-:-:S06]  /*0810*/  CS2R R20, SRZ ;  /* 0x0000000000147805 */ /* 0x000fcc000001ff00 */
[----:B------:R0:W2:Y:S01]  /*0820*/  @!P1 LDG.E.64 R20, [R30.64] ;  /* 0x000000041e149981 */ /* 0x0000a2000c1e1b00 */
[----:B-----5:R1:W4:Y:S02]  /*0830*/  DMUL R24, R24, R22 ;  /* 0x0000001618187228 */ /* 0x0203240000000000 */
[----:B-1----:R-:W-:-:S06]  /*0840*/  CS2R R22, SRZ ;  /* 0x0000000000167805 */ /* 0x002fcc000001ff00 */
[----:B------:R1:W2:Y:S01]  /*0850*/  @!P1 LDG.E.64 R22, [R26.64] ;  /* 0x000000041a169981 */ /* 0x0002a2000c1e1b00 */
[----:B------:R-:W-:Y:S01]  /*0860*/  @!P1 IADD3 R0, R0, 0x80, RZ ;  /* 0x0000008000009810 */ /* 0x000fe20007ffe0ff */
[----:B0-----:R-:W-:Y:S01]  /*0870*/  CS2R R30, SRZ ;  /* 0x00000000001e7805 */ /* 0x001fe2000001ff00 */
[----:B---3--:R0:W3:Y:S02]  /*0880*/  DMUL R6, R6, R14 ;  /* 0x0000000e06067228 */ /* 0x0080e40000000000 */
[----:B0-----:R-:W-:-:S06]  /*0890*/  CS2R R14, SRZ ;  /* 0x00000000000e7805 */ /* 0x001fcc000001ff00 */
[----:B------:R0:W5:Y:S01]  /*08a0*/  @!P1 LDG.E.64 R14, [R28.64] ;  /* 0x000000041c0e9981 */ /* 0x000162000c1e1b00 */
[----:B------:R-:W-:Y:S01]  /*08b0*/  ISETP.GE.AND P1, PT, R0, R5, PT ;  /* 0x000000050000720c */ /* 0x000fe20003f26270 */
[----:B----4-:R-:W-:-:S04]  /*08c0*/  DMUL R12, R24, R12 ;  /* 0x0000000c180c7228 */ /* 0x010fc80000000000 */
[----:B---3--:R3:W-:Y:S02]  /*08d0*/  DMUL R6, R6, R18 ;  /* 0x0000001206067228 */ /* 0x0087e40000000000 */
[----:B---3--:R-:W-:-:S06]  /*08e0*/  CS2R R18, SRZ ;  /* 0x0000000000127805 */ /* 0x008fcc000001ff00 */
[----:B-1----:R-:W-:Y:S01]  /*08f0*/  @!P1 MOV R27, 0x8 ;  /* 0x00000008001b9802 */ /* 0x002fe20000000f00 */
[----:B------:R-:W-:-:S04]  /*0900*/  @!P1 IMAD.IADD R4, R3, 0x1, R0 ;  /* 0x0000000103049824 */ /* 0x000fc800078e0200 */
[----:B0-----:R-:W-:-:S04]  /*0910*/  @!P1 IMAD.WIDE.U32 R28, R4, R27, c[0x0][0x170] ;  /* 0x00005c00041c9625 */ /* 0x001fc800078e001b */
[CC--:B------:R-:W-:Y:S01]  /*0920*/  @!P1 IMAD.WIDE.U32 R24, R4.reuse, R27.reuse, c[0x0][0x178] ;  /* 0x00005e0004189625 */ /* 0x0c0fe200078e001b */
[----:B------:R0:W3:Y:S03]  /*0930*/  @!P1 LDG.E.64 R18, [R28.64] ;  /* 0x000000041c129981 */ /* 0x0000e6000c1e1b00 */
[----:B------:R-:W-:-:S05]  /*0940*/  @!P1 IMAD.WIDE.U32 R26, R4, R27, c[0x0][0x180] ;  /* 0x00006000041a9625 */ /* 0x000fca00078e001b */
[----:B------:R1:W3:Y:S01]  /*0950*/  @!P1 LDG.E.64 R30, [R26.64] ;  /* 0x000000041a1e9981 */ /* 0x0002e2000c1e1b00 */
[----:B--2---:R2:W5:Y:S02]  /*0960*/  DMUL R20, R20, R22 ;  /* 0x0000001614147228 */ /* 0x0045640000000000 */
[----:B--2---:R-:W-:-:S06]  /*0970*/  CS2R R22, SRZ ;  /* 0x0000000000167805 */ /* 0x004fcc000001ff00 */
[----:B------:R2:W4:Y:S01]  /*0980*/  @!P1 LDG.E.64 R22, [R24.64] ;  /* 0x0000000418169981 */ /* 0x000522000c1e1b00 */
[----:B------:R-:W-:-:S04]  /*0990*/  @!P1 IADD3 R0, R0, 0x80, RZ ;  /* 0x0000008000009810 */ /* 0x000fc80007ffe0ff */
[----:B------:R-:W-:Y:S01]  /*09a0*/  ISETP.GE.AND P1, PT, R0, R5, PT ;  /* 0x000000050000720c */ /* 0x000fe20003f26270 */
[----:B-1----:R-:W-:-:S12]  /*09b0*/  CS2R R26, SRZ ;  /* 0x00000000001a7805 */ /* 0x002fd8000001ff00 */
[----:B------:R-:W-:Y:S01]  /*09c0*/  @!P1 IADD3 R0, R3, R0, RZ ;  /* 0x0000000003009210 */ /* 0x000fe20007ffe0ff */
[----:B0-----:R-:W-:-:S04]  /*09d0*/  @!P1 IMAD.MOV.U32 R29, RZ, RZ, 0x8 ;  /* 0x00000008ff1d9424 */ /* 0x001fc800078e00ff */
[----:B--2---:R-:W-:Y:S01]  /*09e0*/  @!P1 IMAD.WIDE.U32 R24, R0, R29, c[0x0][0x170] ;  /* 0x00005c0000189625 */ /* 0x004fe200078e001d */
[----:B-----5:R0:W-:Y:S02]  /*09f0*/  DMUL R14, R20, R14 ;  /* 0x0000000e140e7228 */ /* 0x0201e40000000000 */
[----:B0-----:R-:W-:-:S06]  /*0a00*/  CS2R R20, SRZ ;  /* 0x0000000000147805 */ /* 0x001fcc000001ff00 */
[----:B------:R-:W2:Y:S01]  /*0a10*/  @!P1 LDG.E.64 R20, [R24.64] ;  /* 0x0000000418149981 */ /* 0x000ea2000c1e1b00 */
[----:B---3--:R0:W4:Y:S02]  /*0a20*/  DMUL R18, R30, R18 ;  /* 0x000000121e127228 */ /* 0x0081240000000000 */
[----:B0-----:R-:W-:-:S04]  /*0a30*/  @!P1 IMAD.WIDE.U32 R30, R0, R29, c[0x0][0x180] ;  /* 0x00006000001e9625 */ /* 0x001fc800078e001d */
[----:B----4-:R0:W-:Y:S02]  /*0a40*/  DMUL R18, R18, R22 ;  /* 0x0000001612127228 */ /* 0x0101e40000000000 */
[----:B0-----:R-:W-:Y:S02]  /*0a50*/  @!P1 IMAD.WIDE.U32 R22, R0, R29, c[0x0][0x178] ;  /* 0x00005e0000169625 */ /* 0x001fe400078e001d */
[----:B------:R-:W-:-:S03]  /*0a60*/  CS2R R28, SRZ ;  /* 0x00000000001c7805 */ /* 0x000fc6000001ff00 */
[----:B------:R-:W3:Y:S04]  /*0a70*/  @!P1 LDG.E.64 R26, [R22.64] ;  /* 0x00000004161a9981 */ /* 0x000ee8000c1e1b00 */
[----:B------:R-:W2:Y:S01]  /*0a80*/  @!P1 LDG.E.64 R28, [R30.64] ;  /* 0x000000041e1c9981 */ /* 0x000ea2000c1e1b00 */
[----:B------:R-:W-:Y:S02]  /*0a90*/  @!P0 IADD3 R32, R3, R2, RZ ;  /* 0x0000000203208210 */ /* 0x000fe40007ffe0ff */
[----:B------:R-:W-:Y:S02]  /*0aa0*/  @!P0 MOV R33, 0x8 ;  /* 0x0000000800218802 */ /* 0x000fe40000000f00 */
[----:B------:R-:W-:-:S03]  /*0ab0*/  IADD3 R0, R2, 0x80, RZ ;  /* 0x0000008002007810 */ /* 0x000fc60007ffe0ff */
[----:B------:R-:W-:-:S04]  /*0ac0*/  @!P0 IMAD.WIDE.U32 R32, R32, R33, c[0x0][0x168] ;  /* 0x00005a0020208625 */ /* 0x000fc800078e0021 */
[----:B------:R-:W-:Y:S01]  /*0ad0*/  @!P0 IMAD.MOV.U32 R2, RZ, RZ, R0 ;  /* 0x000000ffff028224 */ /* 0x000fe200078e0000 */
[----:B------:R0:W-:Y:S04]  /*0ae0*/  @!P0 STG.E.64 [R32.64], R16 ;  /* 0x0000001020008986 */ /* 0x0001e8000c101b04 */
[----:B------:R-:W-:Y:S01]  /*0af0*/  ISETP.GE.AND P0, PT, R2, R5, PT ;  /* 0x000000050200720c */ /* 0x000fe20003f06270 */
[----:B------:R-:W-:Y:S01]  /*0b00*/  BSSY B0, `(.L_x_12576) ;  /* 0x000002e000007945 */ /* 0x000fe20003800000 */
[----:B------:R-:W-:Y:S01]  /*0b10*/  BSSY B1, `(.L_x_12577) ;  /* 0x0000026000017945 */ /* 0x000fe20003800000 */
[----:B--2---:R-:W3:-:S06]  /*0b20*/  DMUL R20, R28, R20 ;  /* 0x000000141c147228 */ /* 0x004ecc0000000000 */
[----:B---3--:R0:W1:-:S04]  /*0b30*/  DMUL R26, R20, R26 ;  /* 0x0000001a141a7228 */ /* 0x0080480000000000 */
[----:B------:R-:W-:Y:S05]  /*0b40*/  @P0 BRA `(.L_x_12578) ;  /* 0x000000c000000947 */ /* 0x000fea0003800000 */
[----:B0-----:R-:W-:Y:S02]  /*0b50*/  IADD3 R16, R3, R2, RZ ;  /* 0x0000000203107210 */ /* 0x001fe40007ffe0ff */
[----:B------:R-:W-:Y:S02]  /*0b60*/  MOV R17, 0x8 ;  /* 0x0000000800117802 */ /* 0x000fe40000000f00 */
[----:B------:R-:W-:-:S03]  /*0b70*/  IADD3 R2, R2, 0x80, RZ ;  /* 0x0000008002027810 */ /* 0x000fc60007ffe0ff */
[----:B------:R-:W-:Y:S01]  /*0b80*/  IMAD.WIDE.U32 R16, R16, R17, c[0x0][0x168] ;  /* 0x00005a0010107625 */ /* 0x000fe200078e0011 */
[----:B------:R-:W-:-:S04]  /*0b90*/  ISETP.GE.AND P0, PT, R2, R5, PT ;  /* 0x000000050200720c */ /* 0x000fc80003f06270 */
[----:B------:R0:W-:Y:S09]  /*0ba0*/  STG.E.64 [R16.64], R8 ;  /* 0x0000000810007986 */ /* 0x0001f2000c101b04 */
[----:B------:R-:W-:Y:S05]  /*0bb0*/  @P0 BRA `(.L_x_12579) ;  /* 0x000000c000000947 */ /* 0x000fea0003800000 */
[----:B0-----:R-:W-:Y:S01]  /*0bc0*/  MOV R9, 0x8 ;  /* 0x0000000800097802 */ /* 0x001fe20000000f00 */
[----:B------:R-:W-:Y:S01]  /*0bd0*/  IMAD.IADD R8, R3, 0x1, R2 ;  /* 0x0000000103087824 */ /* 0x000fe200078e0202 */
[----:B------:R-:W-:-:S03]  /*0be0*/  IADD3 R2, R2, 0x80, RZ ;  /* 0x0000008002027810 */ /* 0x000fc60007ffe0ff */
[----:B------:R-:W-:-:S05]  /*0bf0*/  IMAD.WIDE.U32 R8, R8, R9, c[0x0][0x168] ;  /* 0x00005a0008087625 */ /* 0x000fca00078e0009 */
[----:B------:R0:W-:Y:S02]  /*0c00*/  STG.E.64 [R8.64], R10 ;  /* 0x0000000a08007986 */ /* 0x0001e4000c101b04 */
.L_x_12578:
[----:B------:R-:W-:-:S13]  /*0c10*/  ISETP.GE.AND P0, PT, R2, R5, PT ;  /* 0x000000050200720c */ /* 0x000fda0003f06270 */
[----:B------:R-:W-:Y:S05]  /*0c20*/  @P0 BRA `(.L_x_12580) ;  /* 0x000000c000000947 */ /* 0x000fea0003800000 */
[----:B0-----:R-:W-:Y:S01]  /*0c30*/  IADD3 R8, R3, R2, RZ ;  /* 0x0000000203087210 */ /* 0x001fe20007ffe0ff */
[----:B------:R-:W-:Y:S01]  /*0c40*/  IMAD.MOV.U32 R9, RZ, RZ, 0x8 ;  /* 0x00000008ff097424 */ /* 0x000fe200078e00ff */
[----:B------:R-:W-:-:S03]  /*0c50*/  IADD3 R2, R2, 0x80, RZ ;  /* 0x0000008002027810 */ /* 0x000fc60007ffe0ff */
[----:B------:R-:W-:-:S05]  /*0c60*/  IMAD.WIDE.U32 R8, R8, R9, c[0x0][0x168] ;  /* 0x00005a0008087625 */ /* 0x000fca00078e0009 */
[----:B------:R0:W-:Y:S02]  /*0c70*/  STG.E.64 [R8.64], R12 ;  /* 0x0000000c08007986 */ /* 0x0001e4000c101b04 */
.L_x_12579:
[----:B------:R-:W-:-:S13]  /*0c80*/  ISETP.GE.AND P0, PT, R2, R5, PT ;  /* 0x000000050200720c */ /* 0x000fda0003f06270 */
[----:B------:R-:W-:Y:S05]  /*0c90*/  @P0 BRA `(.L_x_12581) ;  /* 0x000000d000000947 */ /* 0x000fea0003800000 */
[----:B0-----:R-:W-:Y:S01]  /*0ca0*/  HFMA2.MMA R9, -RZ, RZ, 0, 4.76837158203125e-07 ;  /* 0x00000008ff097435 */ /* 0x001fe200000001ff */
[----:B------:R-:W-:Y:S02]  /*0cb0*/  IADD3 R8, R3, R2, RZ ;  /* 0x0000000203087210 */ /* 0x000fe40007ffe0ff */
[----:B------:R-:W-:-:S07]  /*0cc0*/  IADD3 R2, R2, 0x80, RZ ;  /* 0x0000008002027810 */ /* 0x000fce0007ffe0ff */
[----:B------:R-:W-:-:S05]  /*0cd0*/  IMAD.WIDE.U32 R8, R8, R9, c[0x0][0x168] ;  /* 0x00005a0008087625 */ /* 0x000fca00078e0009 */
[----:B------:R0:W-:Y:S02]  /*0ce0*/  STG.E.64 [R8.64], R6 ;  /* 0x0000000608007986 */ /* 0x0001e4000c101b04 */
.L_x_12580:
[----:B------:R-:W-:-:S13]  /*0cf0*/  ISETP.GE.AND P0, PT, R2, R5, PT ;  /* 0x000000050200720c */ /* 0x000fda0003f06270 */
[----:B------:R-:W-:Y:S01]  /*0d00*/  @P0 BREAK B1 ;  /* 0x0000000000010942 */ /* 0x000fe20003800000 */
[----:B------:R-:W-:Y:S05]  /*0d10*/  @P0 BRA `(.L_x_12582) ;  /* 0x000000c000000947 */ /* 0x000fea0003800000 */
[----:B0-----:R-:W-:Y:S01]  /*0d20*/  MOV R7, 0x8 ;  /* 0x0000000800077802 */ /* 0x001fe20000000f00 */
[----:B------:R-:W-:Y:S01]  /*0d30*/  IMAD.IADD R6, R3, 0x1, R2 ;  /* 0x0000000103067824 */ /* 0x000fe200078e0202 */
[----:B------:R-:W-:-:S03]  /*0d40*/  IADD3 R2, R2, 0x80, RZ ;  /* 0x0000008002027810 */ /* 0x000fc60007ffe0ff */
[----:B------:R-:W-:-:S05]  /*0d50*/  IMAD.WIDE.U32 R6, R6, R7, c[0x0][0x168] ;  /* 0x00005a0006067625 */ /* 0x000fca00078e0007 */
[----:B------:R0:W-:Y:S02]  /*0d60*/  STG.E.64 [R6.64], R14 ;  /* 0x0000000e06007986 */ /* 0x0001e4000c101b04 */
.L_x_12581:
[----:B------:R-:W-:Y:S05]  /*0d70*/  BSYNC B1 ;  /* 0x0000000000017941 */ /* 0x000fea0003800000 */
.L_x_12577:
[----:B------:R-:W-:-:S13]  /*0d80*/  ISETP.GE.AND P0, PT, R2, R5, PT ;  /* 0x000000050200720c */ /* 0x000fda0003f06270 */
[----:B0-----:R-:W-:Y:S01]  /*0d90*/  @!P0 IADD3 R6, R3, R2, RZ ;  /* 0x0000000203068210 */ /* 0x001fe20007ffe0ff */
[----:B------:R-:W-:Y:S01]  /*0da0*/  @!P0 IMAD.MOV.U32 R7, RZ, RZ, 0x8 ;  /* 0x00000008ff078424 */ /* 0x000fe200078e00ff */
[----:B------:R-:W-:-:S03]  /*0db0*/  @!P0 IADD3 R2, R2, 0x80, RZ ;  /* 0x0000008002028810 */ /* 0x000fc60007ffe0ff */
[----:B------:R-:W-:-:S05]  /*0dc0*/  @!P0 IMAD.WIDE.U32 R6, R6, R7, c[0x0][0x168] ;  /* 0x00005a0006068625 */ /* 0x000fca00078e0007 */
[----:B------:R0:W-:Y:S02]  /*0dd0*/  @!P0 STG.E.64 [R6.64], R18 ;  /* 0x0000001206008986 */ /* 0x0001e4000c101b04 */
.L_x_12582:
[----:B------:R-:W-:Y:S05]  /*0de0*/  BSYNC B0 ;  /* 0x0000000000007941 */ /* 0x000fea0003800000 */
.L_x_12576:
[----:B------:R-:W-:Y:S01]  /*0df0*/  WARPSYNC 0xffffffff ;  /* 0xffffffff00007948 */ /* 0x000fe20003800000 */
[----:B------:R-:W-:-:S13]  /*0e00*/  ISETP.GE.AND P0, PT, R2, R5, PT ;  /* 0x000000050200720c */ /* 0x000fda0003f06270 */
[----:B------:R-:W-:Y:S05]  /*0e10*/  @P0 EXIT ;  /* 0x000000000000094d */ /* 0x000fea0003800000 */
[----:B------:R-:W-:Y:S01]  /*0e20*/  IADD3 R2, R3, R2, RZ ;  /* 0x0000000203027210 */ /* 0x000fe20007ffe0ff */
[----:B------:R-:W-:-:S10]  /*0e30*/  HFMA2.MMA R3, -RZ, RZ, 0, 4.76837158203125e-07 ;  /* 0x00000008ff037435 */ /* 0x000fd400000001ff */
[----:B------:R-:W-:-:S05]  /*0e40*/  IMAD.WIDE.U32 R2, R2, R3, c[0x0][0x168] ;  /* 0x00005a0002027625 */ /* 0x000fca00078e0003 */
[----:B-1----:R-:W-:Y:S01]  /*0e50*/  STG.E.64 [R2.64], R26 ;  /* 0x0000001a02007986 */ /* 0x002fe2000c101b04 */
[----:B------:R-:W-:Y:S05]  /*0e60*/  EXIT ;  /* 0x000000000000794d */ /* 0x000fea0003800000 */
.L_x_12583:
        /* <DEDUP_REMOVED lines=9> */
.L_x_26827:


//--------------------- .text._ZN2at6native29vectorized_elementwise_kernelILi4EZZZNS0_49_GLOBAL__N__b919a28f_16_Normalization_cu_5c38458736batch_norm_elementwise_backward_evalERKNS_6TensorES5_S5_S5_ENKUlvE_clEvENKUlvE_clEvEUldddE_St5arrayIPcLm4EEEEviT0_T1_ --------------------------
	.section	.text._ZN2at6native29vectorized_elementwise_kernelILi4EZZZNS0_49_GLOBAL__N__b919a28f_16_Normalization_cu_5c38458736batch_norm_elementwise_backward_evalERKNS_6TensorES5_S5_S5_ENKUlvE_clEvENKUlvE_clEvEUldddE_St5arrayIPcLm4EEEEviT0_T1_,"ax",@progbits
	.sectioninfo	@"SHI_REGISTERS=40"
	.align	128
        .global         _ZN2at6native29vectorized_elementwise_kernelILi4EZZZNS0_49_GLOBAL__N__b919a28f_16_Normalization_cu_5c38458736batch_norm_elementwise_backward_evalERKNS_6TensorES5_S5_S5_ENKUlvE_clEvENKUlvE_clEvEUldddE_St5arrayIPcLm4EEEEviT0_T1_
        .type           _ZN2at6native29vectorized_elementwise_kernelILi4EZZZNS0_49_GLOBAL__N__b919a28f_16_Normalization_cu_5c38458736batch_norm_elementwise_backward_evalERKNS_6TensorES5_S5_S5_ENKUlvE_clEvENKUlvE_clEvEUldddE_St5arrayIPcLm4EEEEviT0_T1_,@function
        .size           _ZN2at6native29vectorized_elementwise_kernelILi4EZZZNS0_49_GLOBAL__N__b919a28f_16_Normalization_cu_5c38458736batch_norm_elementwise_backward_evalERKNS_6TensorES5_S5_S5_ENKUlvE_clEvENKUlvE_clEvEUldddE_St5arrayIPcLm4EEEEviT0_T1_,(.L_x_26828 - _ZN2at6native29vectorized_elementwise_kernelILi4EZZZNS0_49_GLOBAL__N__b919a28f_16_Normalization_cu_5c38458736batch_norm_elementwise_backward_evalERKNS_6TensorES5_S5_S5_ENKUlvE_clEvENKUlvE_clEvEUldddE_St5arrayIPcLm4EEEEviT0_T1_)
        .other          _ZN2at6native29vectorized_elementwise_kernelILi4EZZZNS0_49_GLOBAL__N__b919a28f_16_Normalization_cu_5c38458736batch_norm_elementwise_backward_evalERKNS_6TensorES5_S5_S5_ENKUlvE_clEvENKUlvE_clEvEUldddE_St5arrayIPcLm4EEEEviT0_T1_,@"STO_CUDA_ENTRY STV_DEFAULT"
_ZN2at6native29vectorized_elementwise_kernelILi4EZZZNS0_49_GLOBAL__N__b919a28f_16_Normalization_cu_5c38458736batch_norm_elementwise_backward_evalERKNS_6TensorES5_S5_S5_ENKUlvE_clEvENKUlvE_clEvEUldddE_St5arrayIPcLm4EEEEviT0_T1_:
.text._ZN2at6native29vectorized_elementwise_kernelILi4EZZZNS0_49_GLOBAL__N__b919a28f_16_Normalization_cu_5c38458736batch_norm_elementwise_backward_evalERKNS_6TensorES5_S5_S5_ENKUlvE_clEvENKUlvE_clEvEUldddE_St5arrayIPcLm4EEEEviT0_T1_:
        /* <DEDUP_REMOVED lines=50> */
.L_x_12584:
        /* <DEDUP_REMOVED lines=143> */
.L_x_12587:
[----:B------:R-:W-:-:S13]  /*0c10*/  ISETP.GE.AND P0, PT, R2, R5, PT ;  /* 0x000000050200720c */ /* 0x000fda0003f06270 */
[----:B------:R-:W-:Y:S05]  /*0c20*/  @P0 BRA `(.L_x_12589) ;  /* 0x000000c000000947 */ /* 0x000fea0003800000 */
[----:B0-----:R-:W-:Y:S01]  /*0c30*/  IADD3 R8, R3, R2, RZ ;  /* 0x0000000203087210 */ /* 0x001fe20007ffe0ff */
[----:B------:R-:W-:Y:S01]  /*0c40*/  IMAD.MOV.U32 R9, RZ, RZ, 0x8 ;  /* 0x00000008ff097424 */ /* 0x000fe200078e00ff */
[----:B------:R-:W-:-:S03]  /*0c50*/  IADD3 R2, R2, 0x80, RZ ;  /* 0x0000008002027810 */ /* 0x000fc60007ffe0ff */
[----:B------:R-:W-:-:S05]  /*0c60*/  IMAD.WIDE.U32 R8, R8, R9, c[0x0][0x168] ;  /* 0x00005a0008087625 */ /* 0x000fca00078e0009 */
[----:B------:R0:W-:Y:S02]  /*0c70*/  STG.E.64 [R8.64], R12 ;  /* 0x0000000c08007986 */ /* 0x0001e4000c101b04 */
.L_x_12588:
[----:B------:R-:W-:-:S13]  /*0c80*/  ISETP.GE.AND P0, PT, R2, R5, PT ;  /* 0x000000050200720c */ /* 0x000fda0003f06270 */
[----:B------:R-:W-:Y:S05]  /*0c90*/  @P0 BRA `(.L_x_12590) ;  /* 0x000000d000000947 */ /* 0x000fea0003800000 */
[----:B0-----:R-:W-:Y:S01]  /*0ca0*/  HFMA2.MMA R9, -RZ, RZ, 0, 4.76837158203125e-07 ;  /* 0x00000008ff097435 */ /* 0x001fe200000001ff */
[----:B------:R-:W-:Y:S02]  /*0cb0*/  IADD3 R8, R3, R2, RZ ;  /* 0x0000000203087210 */ /* 0x000fe40007ffe0ff */
[----:B------:R-:W-:-:S07]  /*0cc0*/  IADD3 R2, R2, 0x80, RZ ;  /* 0x0000008002027810 */ /* 0x000fce0007ffe0ff */
[----:B------:R-:W-:-:S05]  /*0cd0*/  IMAD.WIDE.U32 R8, R8, R9, c[0x0][0x168] ;  /* 0x00005a0008087625 */ /* 0x000fca00078e0009 */
[----:B------:R0:W-:Y:S02]  /*0ce0*/  STG.E.64 [R8.64], R6 ;  /* 0x0000000608007986 */ /* 0x0001e4000c101b04 */
.L_x_12589:
        /* <DEDUP_REMOVED lines=8> */
.L_x_12590:
[----:B------:R-:W-:Y:S05]  /*0d70*/  BSYNC B1 ;  /* 0x0000000000017941 */ /* 0x000fea0003800000 */
.L_x_12586:
[----:B------:R-:W-:-:S13]  /*0d80*/  ISETP.GE.AND P0, PT, R2, R5, PT ;  /* 0x000000050200720c */ /* 0x000fda0003f06270 */
[----:B0-----:R-:W-:Y:S01]  /*0d90*/  @!P0 IADD3 R6, R3, R2, RZ ;  /* 0x0000000203068210 */ /* 0x001fe20007ffe0ff */
[----:B------:R-:W-:Y:S01]  /*0da0*/  @!P0 IMAD.MOV.U32 R7, RZ, RZ, 0x8 ;  /* 0x00000008ff078424 */ /* 0x000fe200078e00ff */
[----:B------:R-:W-:-:S03]  /*0db0*/  @!P0 IADD3 R2, R2, 0x80, RZ ;  /* 0x0000008002028810 */ /* 0x000fc60007ffe0ff */
[----:B------:R-:W-:-:S05]  /*0dc0*/  @!P0 IMAD.WIDE.U32 R6, R6, R7, c[0x0][0x168] ;  /* 0x00005a0006068625 */ /* 0x000fca00078e0007 */
[----:B------:R0:W-:Y:S02]  /*0dd0*/  @!P0 STG.E.64 [R6.64], R18 ;  /* 0x0000001206008986 */ /* 0x0001e4000c101b04 */
.L_x_12591:
[----:B------:R-:W-:Y:S05]  /*0de0*/  BSYNC B0 ;  /* 0x0000000000007941 */ /* 0x000fea0003800000 */
.L_x_12585:
        /* <DEDUP_REMOVED lines=8> */
.L_x_12592:
        /* <DEDUP_REMOVED lines=9> */
.L_x_26828:


//--------------------- .text._ZN2at6native29vectorized_elementwise_kernelILi8EZZZNS0_49_GLOBAL__N__b919a28f_16_Normalization_cu_5c38458736batch_norm_elementwise_backward_evalERKNS_6TensorES5_S5_S5_ENKUlvE_clEvENKUlvE_clEvEUldddE_St5arrayIPcLm4EEEEviT0_T1_ --------------------------
	.section	.text._ZN2at6native29vectorized_elementwise_kernelILi8EZZZNS0_49_GLOBAL__N__b919a28f_16_Normalization_cu_5c38458736batch_norm_elementwise_backward_evalERKNS_6TensorES5_S5_S5_ENKUlvE_clEvENKUlvE_clEvEUldddE_St5arrayIPcLm4EEEEviT0_T1_,"ax",@progbits
	.sectioninfo	@"SHI_REGISTERS=4"
	.align	128
        .global         _ZN2at6native29vectorized_elementwise_kernelILi8EZZZNS0_49_GLOBAL__N__b919a28f_16_Normalization_cu_5c38458736batch_norm_elementwise_backward_evalERKNS_6TensorES5_S5_S5_ENKUlvE_clEvENKUlvE_clEvEUldddE_St5arrayIPcLm4EEEEviT0_T1_
        .type           _ZN2at6native29vectorized_elementwise_kernelILi8EZZZNS0_49_GLOBAL__N__b919a28f_16_Normalization_cu_5c38458736batch_norm_elementwise_backward_evalERKNS_6TensorES5_S5_S5_ENKUlvE_clEvENKUlvE_clEvEUldddE_St5arrayIPcLm4EEEEviT0_T1_,@function
        .size           _ZN2at6native29vectorized_elementwise_kernelILi8EZZZNS0_49_GLOBAL__N__b919a28f_16_Normalization_cu_5c38458736batch_norm_elementwise_backward_evalERKNS_6TensorES5_S5_S5_ENKUlvE_clEvENKUlvE_clEvEUldddE_St5arrayIPcLm4EEEEviT0_T1_,(.L_x_26829 - _ZN2at6native29vectorized_elementwise_kernelILi8EZZZNS0_49_GLOBAL__N__b919a28f_16_Normalization_cu_5c38458736batch_norm_elementwise_backward_evalERKNS_6TensorES5_S5_S5_ENKUlvE_clEvENKUlvE_clEvEUldddE_St5arrayIPcLm4EEEEviT0_T1_)
        .other          _ZN2at6native29vectorized_elementwise_kernelILi8EZZZNS0_49_GLOBAL__N__b919a28f_16_Normalization_cu_5c38458736batch_norm_elementwise_backward_evalERKNS_6TensorES5_S5_S5_ENKUlvE_clEvENKUlvE_clEvEUldddE_St5arrayIPcLm4EEEEviT0_T1_,@"STO_CUDA_ENTRY STV_DEFAULT"
_ZN2at6native29vectorized_elementwise_kernelILi8EZZZNS0_49_GLOBAL__N__b919a28f_16_Normalization_cu_5c38458736batch_norm_elementwise_backward_evalERKNS_6TensorES5_S5_S5_ENKUlvE_clEvENKUlvE_clEvEUldddE_St5arrayIPcLm4EEEEviT0_T1_:
.text._ZN2at6native29vectorized_elementwise_kernelILi8EZZZNS0_49_GLOBAL__N__b919a28f_16_Normalization_cu_5c38458736batch_norm_elementwise_backward_evalERKNS_6TensorES5_S5_S5_ENKUlvE_clEvENKUlvE_clEvEUldddE_St5arrayIPcLm4EEEEviT0_T1_:
[----:B------:R-:W-:Y:S02]  /*0000*/  MOV R1, c[0x0][0x28] ;  /* 0x00000a0000017a02 */ /* 0x000fe40000000f00 */
[----:B------:R-:W-:Y:S05]  /*0010*/  EXIT ;  /* 0x000000000000794d */ /* 0x000fea0003800000 */
.L_x_12593:
        /* <DEDUP_REMOVED lines=14> */
.L_x_26829:


//--------------------- .text._ZN2at6native18elementwise_kernelILi128ELi4EZNS0_15gpu_kernel_implIZZZNS0_49_GLOBAL__N__b919a28f_16_Normalization_cu_5c38458737batch_norm_elementwise_backward_trainERKNS_6TensorES6_S6_S6_S6_S6_S6_ENKUlvE0_clEvENKUlvE2_clEvEUlN3c108BFloat16ESA_fffffE_EEvRNS_18TensorIteratorBaseERKT_EUliE_EEviT1_ --------------------------
	.section	.text._ZN2at6native18elementwise_kernelILi128ELi4EZNS0_15gpu_kernel_implIZZZNS0_49_GLOBAL__N__b919a28f_16_Normalization_cu_5c38458737batch_norm_elementwise_backward_trainERKNS_6TensorES6_S6_S6_S6_S6_S6_ENKUlvE0_clEvENKUlvE2_clEvEUlN3c108BFloat16ESA_fffffE_EEvRNS_18TensorIteratorBaseERKT_EUliE_EEviT1_,"ax",@progbits
	.sectioninfo	@"SHI_REGISTERS=32"
	.align	128
        .global         _ZN2at6native18elementwise_kernelILi128ELi4EZNS0_15gpu_kernel_implIZZZNS0_49_GLOBAL__N__b919a28f_16_Normalization_cu_5c38458737batch_norm_elementwise_backward_trainERKNS_6TensorES6_S6_S6_S6_S6_S6_ENKUlvE0_clEvENKUlvE2_clEvEUlN3c108BFloat16ESA_fffffE_EEvRNS_18TensorIteratorBaseERKT_EUliE_EEviT1_
        .type           _ZN2at6native18elementwise_kernelILi128ELi4EZNS0_15gpu_kernel_implIZZZNS0_49_GLOBAL__N__b919a28f_16_Normalization_cu_5c38458737batch_norm_elementwise_backward_trainERKNS_6TensorES6_S6_S6_S6_S6_S6_ENKUlvE0_clEvENKUlvE2_clEvEUlN3c108BFloat16ESA_fffffE_EEvRNS_18TensorIteratorBaseERKT_EUliE_EEviT1_,@function
        .size           _ZN2at6native18elementwise_kernelILi128ELi4EZNS0_15gpu_kernel_implIZZZNS0_49_GLOBAL__N__b919a28f_16_Normalization_cu_5c38458737batch_norm_elementwise_backward_trainERKNS_6TensorES6_S6_S6_S6_S6_S6_ENKUlvE0_clEvENKUlvE2_clEvEUlN3c108BFloat16ESA_fffffE_EEvRNS_18TensorIteratorBaseERKT_EUliE_EEviT1_,(.L_x_26830 - _ZN2at6native18elementwise_kernelILi128ELi4EZNS0_15gpu_kernel_implIZZZNS0_49_GLOBAL__N__b919a28f_16_Normalization_cu_5c38458737batch_norm_elementwise_backward_trainERKNS_6TensorES6_S6_S6_S6_S6_S6_ENKUlvE0_clEvENKUlvE2_clEvEUlN3c108BFloat16ESA_fffffE_EEvRNS_18TensorIteratorBaseERKT_EUliE_EEviT1_)
        .other          _ZN2at6native18elementwise_kernelILi128ELi4EZNS0_15gpu_kernel_implIZZZNS0_49_GLOBAL__N__b919a28f_16_Normalization_cu_5c38458737batch_norm_elementwise_backward_trainERKNS_6TensorES6_S6_S6_S6_S6_S6_ENKUlvE0_clEvENKUlvE2_clEvEUlN3c108BFloat16ESA_fffffE_EEvRNS_18TensorIteratorBaseERKT_EUliE_EEviT1_,@"STO_CUDA_ENTRY STV_DEFAULT"
_ZN2at6native18elementwise_kernelILi128ELi4EZNS0_15gpu_kernel_implIZZZNS0_49_GLOBAL__N__b919a28f_16_Normalization_cu_5c38458737batch_norm_elementwise_backward_trainERKNS_6TensorES6_S6_S6_S6_S6_S6_ENKUlvE0_clEvENKUlvE2_clEvEUlN3c108BFloat16ESA_fffffE_EEvRNS_18TensorIteratorBaseERKT_EUliE_EEviT1_:
.text._ZN2at6native18elementwise_kernelILi128ELi4EZNS0_15gpu_kernel_implIZZZNS0_49_GLOBAL__N__b919a28f_16_Normalization_cu_5c38458737batch_norm_elementwise_backward_trainERKNS_6TensorES6_S6_S6_S6_S6_S6_ENKUlvE0_clEvENKUlvE2_clEvEUlN3c108BFloat16ESA_fffffE_EEvRNS_18TensorIteratorBaseERKT_EUliE_EEviT1_:
        /* <DEDUP_REMOVED lines=9> */
[----:B------:R-:W-:Y:S01]  /*0090*/  IMAD.MOV.U32 R28, RZ, RZ, RZ ;  /* 0x000000ffff1c7224 */ /* 0x000fe200078e00ff */
[----:B------:R-:W-:Y:S01]  /*00a0*/  CS2R R26, SRZ ;  /* 0x00000000001a7805 */ /* 0x000fe2000001ff00 */
[----:B------:R-:W-:Y:S01]  /*00b0*/  CS2R R24, SRZ ;  /* 0x0000000000187805 */ /* 0x000fe2000001ff00 */
[----:B------:R-:W-:Y:S02]  /*00c0*/  IMAD.MOV.U32 R23, RZ, RZ, RZ ;  /* 0x000000ffff177224 */ /* 0x000fe400078e00ff */
[----:B------:R-:W-:Y:S02]  /*00d0*/  IMAD.MOV.U32 R0, RZ, RZ, RZ ;  /* 0x000000ffff007224 */ /* 0x000fe400078e00ff */
[----:B------:R-:W-:-:S05]  /*00e0*/  IMAD.MOV.U32 R16, RZ, RZ, RZ ;  /* 0x000000ffff107224 */ /* 0x000fca00078e00ff */
        /* <DEDUP_REMOVED lines=11> */
[C---:B------:R-:W-:Y:S02]  /*01a0*/  IMAD R24, R29.reuse, c[0x0][0x2a4], RZ ;  /* 0x0000a9001d187a24 */ /* 0x040fe400078e02ff */
[C---:B------:R-:W-:Y:S02]  /*01b0*/  IMAD R25, R29.reuse, c[0x0][0x2a8], RZ ;  /* 0x0000aa001d197a24 */ /* 0x040fe400078e02ff */
[----:B------:R-:W-:-:S02]  /*01c0*/  IMAD R27, R29, c[0x0][0x2ac], RZ ;  /* 0x0000ab001d1b7a24 */ /* 0x000fc400078e02ff */
        /* <DEDUP_REMOVED lines=12> */
[C---:B------:R-:W-:Y:S02]  /*0290*/  IMAD R24, R3.reuse, c[0x0][0x2c4], R24 ;  /* 0x0000b10003187a24 */ /* 0x040fe400078e0218 */
[C---:B------:R-:W-:Y:S02]  /*02a0*/  IMAD R25, R3.reuse, c[0x0][0x2c8], R25 ;  /* 0x0000b20003197a24 */ /* 0x040fe400078e0219 */
[----:B------:R-:W-:-:S02]  /*02b0*/  IMAD R27, R3, c[0x0][0x2cc], R27 ;  /* 0x0000b300031b7a24 */ /* 0x000fc400078e021b */
        /* <DEDUP_REMOVED lines=13> */
[C---:B------:R-:W-:Y:S02]  /*0390*/  IMAD R24, R5.reuse, c[0x0][0x2e4], R24 ;  /* 0x0000b90005187a24 */ /* 0x040fe400078e0218 */
[C---:B------:R-:W-:Y:S02]  /*03a0*/  IMAD R25, R5.reuse, c[0x0][0x2e8], R25 ;  /* 0x0000ba0005197a24 */ /* 0x040fe400078e0219 */
[----:B------:R-:W-:-:S02]  /*03b0*/  IMAD R27, R5, c[0x0][0x2ec], R27 ;  /* 0x0000bb00051b7a24 */ /* 0x000fc400078e021b */
        /* <DEDUP_REMOVED lines=330> */
[----:B------:R-:W-:Y:S02]  /*1860*/  IMAD R28, R5, c[0x0][0x5b4], R28 ;  /* 0x00016d00051c7a24 */ /* 0x000fe400078e021c */
.L_x_12596:
        /* <DEDUP_REMOVED lines=21> */
.L_x_12600:
[----:B------:R-:W2:Y:S02]  /*19c0*/  LDG.E.U8 R2, [R2.64] ;  /* 0x0000002402027981 */ /* 0x000ea4000c1e1100 */
[----:B--2---:R-:W0:Y:S02]  /*19d0*/  I2F.U16 R0, R2 ;  /* 0x0000000200007306 */ /* 0x004e240000101000 */
[----:B0-----:R-:W-:-:S04]  /*19e0*/  F2FP.BF16.PACK_AB R0, RZ, R0 ;  /* 0x00000000ff00723e */ /* 0x001fc800000010ff */
[----:B------:R-:W-:Y:S01]  /*19f0*/  PRMT R22, R0, 0x7610, R22 ;  /* 0x0000761000167816 */ /* 0x000fe20000000016 */
[----:B------:R-:W-:Y:S05]  /*1a00*/  BRA `(.L_x_12602) ;  /* 0x00000f0000007947 */ /* 0x000fea0003800000 */
.L_x_12599:
        /* <DEDUP_REMOVED lines=11> */
.L_x_12604:
[----:B------:R-:W2:Y:S02]  /*1ac0*/  LDG.E R2, [R2.64] ;  /* 0x0000002402027981 */ /* 0x000ea4000c1e1900 */
[----:B--2---:R-:W0:Y:S02]  /*1ad0*/  I2F R0, R2 ;  /* 0x0000000200007306 */ /* 0x004e240000201400 */
[----:B0-----:R-:W-:-:S04]  /*1ae0*/  F2FP.BF16.PACK_AB R0, RZ, R0 ;  /* 0x00000000ff00723e */ /* 0x001fc800000010ff */
[----:B------:R-:W-:Y:S01]  /*1af0*/  PRMT R22, R0, 0x7610, R22 ;  /* 0x0000761000167816 */ /* 0x000fe20000000016 */
[----:B------:R-:W-:Y:S05]  /*1b00*/  BRA `(.L_x_12602) ;  /* 0x00000e0000007947 */ /* 0x000fea0003800000 */
.L_x_12603:
[----:B------:R-:W2:Y:S02]  /*1b10*/  LDG.E.U16 R2, [R2.64] ;  /* 0x0000002402027981 */ /* 0x000ea4000c1e1500 */
[----:B--2---:R-:W0:Y:S02]  /*1b20*/  I2F.S16 R0, R2 ;  /* 0x0000000200007306 */ /* 0x004e240000101400 */
[----:B0-----:R-:W-:-:S04]  /*1b30*/  F2FP.BF16.PACK_AB R0, RZ, R0 ;  /* 0x00000000ff00723e */ /* 0x001fc800000010ff */
[----:B------:R-:W-:Y:S01]  /*1b40*/  PRMT R22, R0, 0x7610, R22 ;  /* 0x0000761000167816 */ /* 0x000fe20000000016 */
[----:B------:R-:W-:Y:S05]  /*1b50*/  BRA `(.L_x_12602) ;  /* 0x00000db000007947 */ /* 0x000fea0003800000 */
.L_x_12598:
        /* <DEDUP_REMOVED lines=9> */
.L_x_12606:
[----:B------:R-:W2:Y:S02]  /*1bf0*/  LDG.E.U16 R0, [R2.64] ;  /* 0x0000002402007981 */ /* 0x000ea4000c1e1500 */
[----:B--2---:R-:W-:-:S05]  /*1c00*/  HADD2.F32 R0, -RZ, R0.H0_H0 ;  /* 0x20000000ff007230 */ /* 0x004fca0000004100 */
[----:B------:R-:W-:-:S04]  /*1c10*/  F2FP.BF16.PACK_AB R0, RZ, R0 ;  /* 0x00000000ff00723e */ /* 0x000fc800000010ff */
[----:B------:R-:W-:Y:S01]  /*1c20*/  PRMT R22, R0, 0x7610, R22 ;  /* 0x0000761000167816 */ /* 0x000fe20000000016 */
[----:B------:R-:W-:Y:S05]  /*1c30*/  BRA `(.L_x_12602) ;  /* 0x00000cd000007947 */ /* 0x000fea0003800000 */
.L_x_12605:
        /* <DEDUP_REMOVED lines=9> */
.L_x_12608:
[----:B------:R-:W2:Y:S02]  /*1cd0*/  LDG.E.U16 R2, [R2.64] ;  /* 0x0000002402027981 */ /* 0x000ea4000c1e1500 */
[----:B--2---:R-:W-:-:S05]  /*1ce0*/  HADD2.F32 R0, -RZ, R2.H0_H0 ;  /* 0x20000002ff007230 */ /* 0x004fca0000004100 */
[----:B------:R-:W-:-:S04]  /*1cf0*/  F2FP.BF16.PACK_AB R0, RZ, R0 ;  /* 0x00000000ff00723e */ /* 0x000fc800000010ff */
[----:B------:R-:W-:Y:S01]  /*1d00*/  PRMT R22, R0, 0x7610, R22 ;  /* 0x0000761000167816 */ /* 0x000fe20000000016 */
[----:B------:R-:W-:Y:S05]  /*1d10*/  BRA `(.L_x_12602) ;  /* 0x00000bf000007947 */ /* 0x000fea0003800000 */
.L_x_12607:
[----:B------:R-:W2:Y:S02]  /*1d20*/  LDG.E.64 R2, [R2.64] ;  /* 0x0000002402027981 */ /* 0x000ea4000c1e1b00 */
[----:B--2---:R-:W0:Y:S01]  /*1d30*/  F2F.F32.F64 R0, R2 ;  /* 0x0000000200007310 */ /* 0x004e220000301000 */
[----:B------:R-:W0:-:S14]  /*1d40*/  DSETP.GEU.AND P0, PT, |R2|, c[0x2][0x0], PT ;  /* 0x008000000200762a */ /* 0x000e1c0003f0e200 */
[----:B0-----:R-:W-:-:S05]  /*1d50*/  @!P0 FMUL R0, R0, 1.175494350822287508e-38 ;  /* 0x0080000000008820 */ /* 0x001fca0000400000 */
[----:B------:R-:W-:-:S04]  /*1d60*/  F2FP.BF16.PACK_AB R0, RZ, R0 ;  /* 0x00000000ff00723e */ /* 0x000fc800000010ff */
[----:B------:R-:W-:Y:S01]  /*1d70*/  PRMT R22, R0, 0x7610, R22 ;  /* 0x0000761000167816 */ /* 0x000fe20000000016 */
[----:B------:R-:W-:Y:S05]  /*1d80*/  BRA `(.L_x_12602) ;  /* 0x00000b8000007947 */ /* 0x000fea0003800000 */
.L_x_12597:
        /* <DEDUP_REMOVED lines=14> */
.L_x_12611:
[----:B------:R-:W2:Y:S02]  /*1e70*/  LDG.E.64 R2, [R2.64] ;  /* 0x0000002402027981 */ /* 0x000ea4000c1e1b00 */
[----:B--2---:R-:W0:Y:S01]  /*1e80*/  F2F.F32.F64 R0, R2 ;  /* 0x0000000200007310 */ /* 0x004e220000301000 */
[----:B------:R-:W0:-:S14]  /*1e90*/  DSETP.GEU.AND P0, PT, |R2|, c[0x2][0x0], PT ;  /* 0x008000000200762a */ /* 0x000e1c0003f0e200 */
[----:B0-----:R-:W-:-:S05]  /*1ea0*/  @!P0 FMUL R0, R0, 1.175494350822287508e-38 ;  /* 0x0080000000008820 */ /* 0x001fca0000400000 */
[----:B------:R-:W-:-:S04]  /*1eb0*/  F2FP.BF16.PACK_AB R0, RZ, R0 ;  /* 0x00000000ff00723e */ /* 0x000fc800000010ff */
[----:B------:R-:W-:Y:S01]  /*1ec0*/  PRMT R22, R0, 0x7610, R22 ;  /* 0x0000761000167816 */ /* 0x000fe20000000016 */
[----:B------:R-:W-:Y:S05]  /*1ed0*/  BRA `(.L_x_12602) ;  /* 0x00000a3000007947 */ /* 0x000fea0003800000 */
.L_x_12610:
        /* <DEDUP_REMOVED lines=28> */
.L_x_12613:
        /* <DEDUP_REMOVED lines=15> */
.L_x_12612:
[----:B------:R0:W5:Y:S01]  /*2190*/  LDG.E.U16 R22, [R2.64] ;  /* 0x0000002402167981 */ /* 0x000162000c1e1500 */
[----:B------:R-:W-:Y:S05]  /*21a0*/  BRA `(.L_x_12602) ;  /* 0x0000076000007947 */ /* 0x000fea0003800000 */
.L_x_12609:
        /* <DEDUP_REMOVED lines=12> */
.L_x_12616:
        /* <DEDUP_REMOVED lines=21> */
.L_x_12620:
[----:B------:R-:W-:Y:S05]  /*23c0*/  BSYNC B1 ;  /* 0x0000000000017941 */ /* 0x000fea0003800000 */
.L_x_12619:
[----:B------:R-:W-:Y:S01]  /*23d0*/  LEA R3, R0, 0x3b800000, 0x17 ;  /* 0x3b80000000037811 */ /* 0x000fe200078eb8ff */
[----:B------:R-:W-:-:S05]  /*23e0*/  IMAD.SHL.U32 R0, R2, 0x100000, RZ ;  /* 0x0010000002007824 */ /* 0x000fca00078e00ff */
[----:B------:R-:W-:Y:S02]  /*23f0*/  LOP3.LUT R0, R3, R0, R4, 0xfe, !PT ;  /* 0x0000000003007212 */ /* 0x000fe400078efe04 */
.L_x_12618:
[----:B------:R-:W-:Y:S05]  /*2400*/  BSYNC B0 ;  /* 0x0000000000007941 */ /* 0x000fea0003800000 */
.L_x_12617:
[----:B------:R-:W-:-:S04]  /*2410*/  F2FP.BF16.PACK_AB R0, RZ, R0 ;  /* 0x00000000ff00723e */ /* 0x000fc800000010ff */
[----:B------:R-:W-:Y:S01]  /*2420*/  PRMT R22, R0, 0x7610, R22 ;  /* 0x0000761000167816 */ /* 0x000fe20000000016 */
[----:B------:R-:W-:Y:S05]  /*2430*/  BRA `(.L_x_12602) ;  /* 0x000004d000007947 */ /* 0x000fea0003800000 */
.L_x_12615:
        /* <DEDUP_REMOVED lines=21> */
.L_x_12624:
[----:B------:R-:W-:Y:S05]  /*2590*/  BSYNC B1 ;  /* 0x0000000000017941 */ /* 0x000fea0003800000 */
.L_x_12623:
[----:B------:R-:W-:Y:S01]  /*25a0*/  LEA R3, R0, 0x37800000, 0x17 ;  /* 0x3780000000037811 */ /* 0x000fe200078eb8ff */
[----:B------:R-:W-:-:S05]  /*25b0*/  IMAD.SHL.U32 R0, R2, 0x200000, RZ ;  /* 0x0020000002007824 */ /* 0x000fca00078e00ff */
[----:B------:R-:W-:Y:S02]  /*25c0*/  LOP3.LUT R0, R3, R0, R4, 0xfe, !PT ;  /* 0x0000000003007212 */ /* 0x000fe400078efe04 */
.L_x_12622:
[----:B------:R-:W-:Y:S05]  /*25d0*/  BSYNC B0 ;  /* 0x0000000000007941 */ /* 0x000fea0003800000 */
.L_x_12621:
[----:B------:R-:W-:-:S04]  /*25e0*/  F2FP.BF16.PACK_AB R0, RZ, R0 ;  /* 0x00000000ff00723e */ /* 0x000fc800000010ff */
[----:B------:R-:W-:Y:S01]  /*25f0*/  PRMT R22, R0, 0x7610, R22 ;  /* 0x0000761000167816 */ /* 0x000fe20000000016 */
[----:B------:R-:W-:Y:S05]  /*2600*/  BRA `(.L_x_12602) ;  /* 0x0000030000007947 */ /* 0x000fea0003800000 */
.L_x_12614:
        /* <DEDUP_REMOVED lines=14> */
.L_x_12628:
[----:B------:R-:W-:Y:S05]  /*26f0*/  BSYNC B0 ;  /* 0x0000000000007941 */ /* 0x000fea0003800000 */
.L_x_12627:
[----:B------:R-:W-:-:S04]  /*2700*/  F2FP.BF16.PACK_AB R0, RZ, R0 ;  /* 0x00000000ff00723e */ /* 0x000fc800000010ff */
[----:B------:R-:W-:Y:S01]  /*2710*/  PRMT R22, R0, 0x7610, R22 ;  /* 0x0000761000167816 */ /* 0x000fe20000000016 */
[----:B------:R-:W-:Y:S05]  /*2720*/  BRA `(.L_x_12602) ;  /* 0x000001e000007947 */ /* 0x000fea0003800000 */
.L_x_12601:
        /* <DEDUP_REMOVED lines=21> */
.L_x_12626:
[----:B------:R-:W2:Y:S02]  /*2880*/  LDG.E.64 R2, [R2.64] ;  /* 0x0000002402027981 */ /* 0x000ea4000c1e1b00 */
[----:B--2---:R-:W0:Y:S02]  /*2890*/  I2F.U64 R0, R2 ;  /* 0x0000000200007312 */ /* 0x004e240000301000 */
[----:B0-----:R-:W-:-:S04]  /*28a0*/  F2FP.BF16.PACK_AB R0, RZ, R0 ;  /* 0x00000000ff00723e */ /* 0x001fc800000010ff */
[----:B------:R-:W-:Y:S01]  /*28b0*/  PRMT R22, R0, 0x7610, R22 ;  /* 0x0000761000167816 */ /* 0x000fe20000000016 */
[----:B------:R-:W-:Y:S05]  /*28c0*/  BRA `(.L_x_12602) ;  /* 0x0000004000007947 */ /* 0x000fea0003800000 */
.L_x_12625:
[----:B------:R-:W2:Y:S02]  /*28d0*/  LDG.E R2, [R2.64] ;  /* 0x0000002402027981 */ /* 0x000ea4000c1e1900 */
[----:B--2---:R-:W0:Y:S02]  /*28e0*/  I2F.U32 R0, R2 ;  /* 0x0000000200007306 */ /* 0x004e240000201000 */
[----:B0-----:R-:W-:-:S04]  /*28f0*/  F2FP.BF16.PACK_AB R0, RZ, R0 ;  /* 0x00000000ff00723e */ /* 0x001fc800000010ff */
[----:B------:R-:W-:Y:S02]  /*2900*/  PRMT R22, R0, 0x7610, R22 ;  /* 0x0000761000167816 */ /* 0x000fe40000000016 */
.L_x_12602:
[----:B------:R-:W1:Y:S01]  /*2910*/  LDC.U8 R4, c[0x0][0x60a] ;  /* 0x00018280ff047b82 */ /* 0x000e620000000000 */
[----:B0-----:R-:W-:-:S05]  /*2920*/  IADD3 R2, P1, R23, c[0x0][0x5c8], RZ ;  /* 0x0001720017027a10 */ /* 0x001fca0007f3e0ff */
        /* <DEDUP_REMOVED lines=17> */
.L_x_12632:
[----:B------:R-:W2:Y:S02]  /*2a40*/  LDG.E.U8 R2, [R2.64] ;  /* 0x0000002402027981 */ /* 0x000ea4000c1e1100 */
[----:B--2---:R-:W0:Y:S02]  /*2a50*/  I2F.U16 R0, R2 ;  /* 0x0000000200007306 */ /* 0x004e240000101000 */
[----:B0-----:R-:W-:-:S04]  /*2a60*/  F2FP.BF16.PACK_AB R0, RZ, R0 ;  /* 0x00000000ff00723e */ /* 0x001fc800000010ff */
[----:B------:R-:W-:Y:S01]  /*2a70*/  PRMT R23, R0, 0x7610, R23 ;  /* 0x0000761000177816 */ /* 0x000fe20000000017 */
[----:B------:R-:W-:Y:S05]  /*2a80*/  BRA `(.L_x_12634) ;  /* 0x00000f0000007947 */ /* 0x000fea0003800000 */
.L_x_12631:
        /* <DEDUP_REMOVED lines=11> */
.L_x_12636:
[----:B------:R-:W2:Y:S02]  /*2b40*/  LDG.E R2, [R2.64] ;  /* 0x0000002402027981 */ /* 0x000ea4000c1e1900 */
[----:B--2---:R-:W0:Y:S02]  /*2b50*/  I2F R0, R2 ;  /* 0x0000000200007306 */ /* 0x004e240000201400 */
[----:B0-----:R-:W-:-:S04]  /*2b60*/  F2FP.BF16.PACK_AB R0, RZ, R0 ;  /* 0x00000000ff00723e */ /* 0x001fc800000010ff */
[----:B------:R-:W-:Y:S01]  /*2b70*/  PRMT R23, R0, 0x7610, R23 ;  /* 0x0000761000177816 */ /* 0x000fe20000000017 */
[----:B------:R-:W-:Y:S05]  /*2b80*/  BRA `(.L_x_12634) ;  /* 0x00000e0000007947 */ /* 0x000fea0003800000 */
.L_x_12635:
[----:B------:R-:W2:Y:S02]  /*2b90*/  LDG.E.U16 R2, [R2.64] ;  /* 0x0000002402027981 */ /* 0x000ea4000c1e1500 */
[----:B--2---:R-:W0:Y:S02]  /*2ba0*/  I2F.S16 R0, R2 ;  /* 0x0000000200007306 */ /* 0x004e240000101400 */
[----:B0-----:R-:W-:-:S04]  /*2bb0*/  F2FP.BF16.PACK_AB R0, RZ, R0 ;  /* 0x00000000ff00723e */ /* 0x001fc800000010ff */
[----:B------:R-:W-:Y:S01]  /*2bc0*/  PRMT R23, R0, 0x7610, R23 ;  /* 0x0000761000177816 */ /* 0x000fe20000000017 */
[----:B------:R-:W-:Y:S05]  /*2bd0*/  BRA `(.L_x_12634) ;  /* 0x00000db000007947 */ /* 0x000fea0003800000 */
.L_x_12630:
        /* <DEDUP_REMOVED lines=9> */
.L_x_12638:
[----:B------:R-:W2:Y:S02]  /*2c70*/  LDG.E.U16 R0, [R2.64] ;  /* 0x0000002402007981 */ /* 0x000ea4000c1e1500 */
[----:B--2---:R-:W-:-:S05]  /*2c80*/  HADD2.F32 R0, -RZ, R0.H0_H0 ;  /* 0x20000000ff007230 */ /* 0x004fca0000004100 */
[----:B------:R-:W-:-:S04]  /*2c90*/  F2FP.BF16.PACK_AB R0, RZ, R0 ;  /* 0x00000000ff00723e */ /* 0x000fc800000010ff */
[----:B------:R-:W-:Y:S01]  /*2ca0*/  PRMT R23, R0, 0x7610, R23 ;  /* 0x0000761000177816 */ /* 0x000fe20000000017 */
[----:B------:R-:W-:Y:S05]  /*2cb0*/  BRA `(.L_x_12634) ;  /* 0x00000cd000007947 */ /* 0x000fea0003800000 */
.L_x_12637:
        /* <DEDUP_REMOVED lines=9> */
.L_x_12640:
[----:B------:R-:W2:Y:S02]  /*2d50*/  LDG.E.U16 R2, [R2.64] ;  /* 0x0000002402027981 */ /* 0x000ea4000c1e1500 */
[----:B--2---:R-:W-:-:S05]  /*2d60*/  HADD2.F32 R0, -RZ, R2.H0_H0 ;  /* 0x20000002ff007230 */ /* 0x004fca0000004100 */
[----:B------:R-:W-:-:S04]  /*2d70*/  F2FP.BF16.PACK_AB R0, RZ, R0 ;  /* 0x00000000ff00723e */ /* 0x000fc800000010ff */
[----:B------:R-:W-:Y:S01]  /*2d80*/  PRMT R23, R0, 0x7610, R23 ;  /* 0x0000761000177816 */ /* 0x000fe20000000017 */
[----:B------:R-:W-:Y:S05]  /*2d90*/  BRA `(.L_x_12634) ;  /* 0x00000bf000007947 */ /* 0x000fea0003800000 */
.L_x_12639:
[----:B------:R-:W2:Y:S02]  /*2da0*/  LDG.E.64 R2, [R2.64] ;  /* 0x0000002402027981 */ /* 0x000ea4000c1e1b00 */
[----:B--2---:R-:W0:Y:S01]  /*2db0*/  F2F.F32.F64 R0, R2 ;  /* 0x0000000200007310 */ /* 0x004e220000301000 */
[----:B------:R-:W0:-:S14]  /*2dc0*/  DSETP.GEU.AND P0, PT, |R2|, c[0x2][0x0], PT ;  /* 0x008000000200762a */ /* 0x000e1c0003f0e200 */
[----:B0-----:R-:W-:-:S05]  /*2dd0*/  @!P0 FMUL R0, R0, 1.175494350822287508e-38 ;  /* 0x0080000000008820 */ /* 0x001fca0000400000 */
[----:B------:R-:W-:-:S04]  /*2de0*/  F2FP.BF16.PACK_AB R0, RZ, R0 ;  /* 0x00000000ff00723e */ /* 0x000fc800000010ff */
[----:B------:R-:W-:Y:S01]  /*2df0*/  PRMT R23, R0, 0x7610, R23 ;  /* 0x0000761000177816 */ /* 0x000fe20000000017 */
[----:B------:R-:W-:Y:S05]  /*2e00*/  BRA `(.L_x_12634) ;  /* 0x00000b8000007947 */ /* 0x000fea0003800000 */
.L_x_12629:
        /* <DEDUP_REMOVED lines=14> */
.L_x_12643:
[----:B------:R-:W2:Y:S02]  /*2ef0*/  LDG.E.64 R2, [R2.64] ;  /* 0x0000002402027981 */ /* 0x000ea4000c1e1b00 */
[----:B--2---:R-:W0:Y:S01]  /*2f00*/  F2F.F32.F64 R0, R2 ;  /* 0x0000000200007310 */ /* 0x004e220000301000 */
[----:B------:R-:W0:-:S14]  /*2f10*/  DSETP.GEU.AND P0, PT, |R2|, c[0x2][0x0], PT ;  /* 0x008000000200762a */ /* 0x000e1c0003f0e200 */
[----:B0-----:R-:W-:-:S05]  /*2f20*/  @!P0 FMUL R0, R0, 1.175494350822287508e-38 ;  /* 0x0080000000008820 */ /* 0x001fca0000400000 */
[----:B------:R-:W-:-:S04]  /*2f30*/  F2FP.BF16.PACK_AB R0, RZ, R0 ;  /* 0x00000000ff00723e */ /* 0x000fc800000010ff */
[----:B------:R-:W-:Y:S01]  /*2f40*/  PRMT R23, R0, 0x7610, R23 ;  /* 0x0000761000177816 */ /* 0x000fe20000000017 */
[----:B------:R-:W-:Y:S05]  /*2f50*/  BRA `(.L_x_12634) ;  /* 0x00000a3000007947 */ /* 0x000fea0003800000 */
.L_x_12642:
        /* <DEDUP_REMOVED lines=28> */
.L_x_12645:
        /* <DEDUP_REMOVED lines=15> */
.L_x_12644:
[----:B------:R0:W5:Y:S01]  /*3210*/  LDG.E.U16 R23, [R2.64] ;  /* 0x0000002402177981 */ /* 0x000162000c1e1500 */
[----:B------:R-:W-:Y:S05]  /*3220*/  BRA `(.L_x_12634) ;  /* 0x0000076000007947 */ /* 0x000fea0003800000 */
.L_x_12641:
        /* <DEDUP_REMOVED lines=12> */
.L_x_12648:
        /* <DEDUP_REMOVED lines=21> */
.L_x_12652:
[----:B------:R-:W-:Y:S05]  /*3440*/  BSYNC B1 ;  /* 0x0000000000017941 */ /* 0x000fea0003800000 */
.L_x_12651:
[----:B------:R-:W-:Y:S01]  /*3450*/  LEA R3, R0, 0x3b800000, 0x17 ;  /* 0x3b80000000037811 */ /* 0x000fe200078eb8ff */
[----:B------:R-:W-:-:S05]  /*3460*/  IMAD.SHL.U32 R0, R2, 0x100000, RZ ;  /* 0x0010000002007824 */ /* 0x000fca00078e00ff */
[----:B------:R-:W-:Y:S02]  /*3470*/  LOP3.LUT R0, R3, R0, R4, 0xfe, !PT ;  /* 0x0000000003007212 */ /* 0x000fe400078efe04 */
.L_x_12650:
[----:B------:R-:W-:Y:S05]  /*3480*/  BSYNC B0 ;  /* 0x0000000000007941 */ /* 0x000fea0003800000 */
.L_x_12649:
[----:B------:R-:W-:-:S04]  /*3490*/  F2FP.BF16.PACK_AB R0, RZ, R0 ;  /* 0x00000000ff00723e */ /* 0x000fc800000010ff */
[----:B------:R-:W-:Y:S01]  /*34a0*/  PRMT R23, R0, 0x7610, R23 ;  /* 0x0000761000177816 */ /* 0x000fe20000000017 */
[----:B------:R-:W-:Y:S05]  /*34b0*/  BRA `(.L_x_12634) ;  /* 0x000004d000007947 */ /* 0x000fea0003800000 */
.L_x_12647:
        /* <DEDUP_REMOVED lines=21> */
.L_x_12656:
[----:B------:R-:W-:Y:S05]  /*3610*/  BSYNC B1 ;  /* 0x0000000000017941 */ /* 0x000fea0003800000 */
.L_x_12655:
[----:B------:R-:W-:Y:S01]  /*3620*/  LEA R3, R0, 0x37800000, 0x17 ;  /* 0x3780000000037811 */ /* 0x000fe200078eb8ff */
[----:B------:R-:W-:-:S05]  /*3630*/  IMAD.SHL.U32 R0, R2, 0x200000, RZ ;  /* 0x0020000002007824 */ /* 0x000fca00078e00ff */
[----:B------:R-:W-:Y:S02]  /*3640*/  LOP3.LUT R0, R3, R0, R4, 0xfe, !PT ;  /* 0x0000000003007212 */ /* 0x000fe400078efe04 */
.L_x_12654:
[----:B------:R-:W-:Y:S05]  /*3650*/  BSYNC B0 ;  /* 0x0000000000007941 */ /* 0x000fea0003800000 */
.L_x_12653:
[----:B------:R-:W-:-:S04]  /*3660*/  F2FP.BF16.PACK_AB R0, RZ, R0 ;  /* 0x00000000ff00723e */ /* 0x000fc800000010ff */
[----:B------:R-:W-:Y:S01]  /*3670*/  PRMT R23, R0, 0x7610, R23 ;  /* 0x0000761000177816 */ /* 0x000fe20000000017 */
[----:B------:R-:W-:Y:S05]  /*3680*/  BRA `(.L_x_12634) ;  /* 0x0000030000007947 */ /* 0x000fea0003800000 */
.L_x_12646:
        /* <DEDUP_REMOVED lines=14> */
.L_x_12660:
[----:B------:R-:W-:Y:S05]  /*3770*/  BSYNC B0 ;  /* 0x0000000000007941 */ /* 0x000fea0003800000 */
.L_x_12659:
[----:B------:R-:W-:-:S04]  /*3780*/  F2FP.BF16.PACK_AB R0, RZ, R0 ;  /* 0x00000000ff00723e */ /* 0x000fc800000010ff */
[----:B------:R-:W-:Y:S01]  /*3790*/  PRMT R23, R0, 0x7610, R23 ;  /* 0x0000761000177816 */ /* 0x000fe20000000017 */
[----:B------:R-:W-:Y:S05]  /*37a0*/  BRA `(.L_x_12634) ;  /* 0x000001e000007947 */ /* 0x000fea0003800000 */
.L_x_12633:
        /* <DEDUP_REMOVED lines=21> */
.L_x_12658:
[----:B------:R-:W2:Y:S02]  /*3900*/  LDG.E.64 R2, [R2.64] ;  /* 0x0000002402027981 */ /* 0x000ea4000c1e1b00 */
[----:B--2---:R-:W0:Y:S02]  /*3910*/  I2F.U64 R0, R2 ;  /* 0x0000000200007312 */ /* 0x004e240000301000 */
[----:B0-----:R-:W-:-:S04]  /*3920*/  F2FP.BF16.PACK_AB R0, RZ, R0 ;  /* 0x00000000ff00723e */ /* 0x001fc800000010ff */
[----:B------:R-:W-:Y:S01]  /*3930*/  PRMT R23, R0, 0x7610, R23 ;  /* 0x0000761000177816 */ /* 0x000fe20000000017 */
[----:B------:R-:W-:Y:S05]  /*3940*/  BRA `(.L_x_12634) ;  /* 0x0000004000007947 */ /* 0x000fea0003800000 */
.L_x_12657:
[----:B------:R-:W2:Y:S02]  /*3950*/  LDG.E R2, [R2.64] ;  /* 0x0000002402027981 */ /* 0x000ea4000c1e1900 */
[----:B--2---:R-:W0:Y:S02]  /*3960*/  I2F.U32 R0, R2 ;  /* 0x0000000200007306 */ /* 0x004e240000201000 */
[----:B0-----:R-:W-:-:S04]  /*3970*/  F2FP.BF16.PACK_AB R0, RZ, R0 ;  /* 0x00000000ff00723e */ /* 0x001fc800000010ff */
[----:B------:R-:W-:Y:S02]  /*3980*/  PRMT R23, R0, 0x7610, R23 ;  /* 0x0000761000177816 */ /* 0x000fe40000000017 */
.L_x_12634:
        /* <DEDUP_REMOVED lines=18> */
.L_x_12665:
[----:B------:R-:W2:Y:S02]  /*3ab0*/  LDG.E.U8 R2, [R2.64] ;  /* 0x0000002402027981 */ /* 0x000ea4000c1e1100 */
[----:B--2---:R0:W1:Y:S01]  /*3ac0*/  I2F.U16 R24, R2 ;  /* 0x0000000200187306 */ /* 0x0040620000101000 */
[----:B------:R-:W-:Y:S05]  /*3ad0*/  BRA `(.L_x_12667) ;  /* 0x00000ca000007947 */ /* 0x000fea0003800000 */
.L_x_12664:
        /* <DEDUP_REMOVED lines=9> */
.L_x_12669:
[----:B------:R-:W2:Y:S02]  /*3b70*/  LDG.E R2, [R2.64] ;  /* 0x0000002402027981 */ /* 0x000ea4000c1e1900 */
[----:B--2---:R0:W1:Y:S01]  /*3b80*/  I2F R24, R2 ;  /* 0x0000000200187306 */ /* 0x0040620000201400 */
[----:B------:R-:W-:Y:S05]  /*3b90*/  BRA `(.L_x_12667) ;  /* 0x00000be000007947 */ /* 0x000fea0003800000 */
.L_x_12668:
[----:B------:R-:W2:Y:S02]  /*3ba0*/  LDG.E.U16 R2, [R2.64] ;  /* 0x0000002402027981 */ /* 0x000ea4000c1e1500 */
[----:B--2---:R0:W1:Y:S01]  /*3bb0*/  I2F.S16 R24, R2 ;  /* 0x0000000200187306 */ /* 0x0040620000101400 */
[----:B------:R-:W-:Y:S05]  /*3bc0*/  BRA `(.L_x_12667) ;  /* 0x00000bb000007947 */ /* 0x000fea0003800000 */
.L_x_12663:
        /* <DEDUP_REMOVED lines=8> */
.L_x_12671:
[----:B------:R-:W2:Y:S02]  /*3c50*/  LDG.E.U16 R2, [R2.64] ;  /* 0x0000002402027981 */ /* 0x000ea4000c1e1500 */
[----:B--2---:R-:W-:Y:S01]  /*3c60*/  HADD2.F32 R24, -RZ, R2.H0_H0 ;  /* 0x20000002ff187230 */ /* 0x004fe20000004100 */
[----:B------:R-:W-:Y:S05]  /*3c70*/  BRA `(.L_x_12667) ;  /* 0x00000b0000007947 */ /* 0x000fea0003800000 */
.L_x_12670:
        /* <DEDUP_REMOVED lines=8> */
.L_x_12673:
[----:B------:R-:W2:Y:S02]  /*3d00*/  LDG.E.U16 R2, [R2.64] ;  /* 0x0000002402027981 */ /* 0x000ea4000c1e1500 */
[----:B--2---:R-:W-:Y:S01]  /*3d10*/  HADD2.F32 R24, -RZ, R2.H0_H0 ;  /* 0x20000002ff187230 */ /* 0x004fe20000004100 */
[----:B------:R-:W-:Y:S05]  /*3d20*/  BRA `(.L_x_12667) ;  /* 0x00000a5000007947 */ /* 0x000fea0003800000 */
.L_x_12672:
[----:B------:R-:W2:Y:S02]  /*3d30*/  LDG.E.64 R2, [R2.64] ;  /* 0x0000002402027981 */ /* 0x000ea4000c1e1b00 */
[----:B--2---:R-:W0:Y:S01]  /*3d40*/  F2F.F32.F64 R24, R2 ;  /* 0x0000000200187310 */ /* 0x004e220000301000 */
[----:B------:R-:W0:-:S14]  /*3d50*/  DSETP.GEU.AND P0, PT, |R2|, c[0x2][0x0], PT ;  /* 0x008000000200762a */ /* 0x000e1c0003f0e200 */
[----:B0-----:R-:W-:Y:S01]  /*3d60*/  @!P0 FMUL R24, R24, 1.175494350822287508e-38 ;  /* 0x0080000018188820 */ /* 0x001fe20000400000 */
[----:B------:R-:W-:Y:S05]  /*3d70*/  BRA `(.L_x_12667) ;  /* 0x00000a0000007947 */ /* 0x000fea0003800000 */
.L_x_12662:
        /* <DEDUP_REMOVED lines=12> */
.L_x_12676:
[----:B------:R-:W2:Y:S02]  /*3e40*/  LDG.E.64 R2, [R2.64] ;  /* 0x0000002402027981 */ /* 0x000ea4000c1e1b00 */
[----:B--2---:R-:W0:Y:S01]  /*3e50*/  F2F.F32.F64 R24, R2 ;  /* 0x0000000200187310 */ /* 0x004e220000301000 */
[----:B------:R-:W0:-:S14]  /*3e60*/  DSETP.GEU.AND P0, PT, |R2|, c[0x2][0x0], PT ;  /* 0x008000000200762a */ /* 0x000e1c0003f0e200 */
[----:B0-----:R-:W-:Y:S01]  /*3e70*/  @!P0 FMUL R24, R24, 1.175494350822287508e-38 ;  /* 0x0080000018188820 */ /* 0x001fe20000400000 */
[----:B------:R-:W-:Y:S05]  /*3e80*/  BRA `(.L_x_12667) ;  /* 0x000008f000007947 */ /* 0x000fea0003800000 */
.L_x_12675:
        /* <DEDUP_REMOVED lines=26> */
.L_x_12678:
        /* <DEDUP_REMOVED lines=13> */
.L_x_12677:
[----:B------:R-:W2:Y:S02]  /*4100*/  LDG.E.U16 R2, [R2.64] ;  /* 0x0000002402027981 */ /* 0x000ea4000c1e1500 */
[----:B--2---:R-:W-:Y:S01]  /*4110*/  PRMT R24, RZ, 0x5410, R2 ;  /* 0x00005410ff187816 */ /* 0x004fe20000000002 */
[----:B------:R-:W-:Y:S05]  /*4120*/  BRA `(.L_x_12667) ;  /* 0x0000065000007947 */ /* 0x000fea0003800000 */
.L_x_12674:
        /* <DEDUP_REMOVED lines=11> */
.L_x_12681:
        /* <DEDUP_REMOVED lines=20> */
.L_x_12683:
[----:B------:R-:W-:Y:S05]  /*4320*/  BSYNC B0 ;  /* 0x0000000000007941 */ /* 0x000fea0003800000 */
.L_x_12682:
[----:B------:R-:W-:Y:S01]  /*4330*/  IMAD.SHL.U32 R2, R2, 0x100000, RZ ;  /* 0x0010000002027824 */ /* 0x000fe200078e00ff */
[----:B------:R-:W-:-:S04]  /*4340*/  LEA R3, R0, 0x3b800000, 0x17 ;  /* 0x3b80000000037811 */ /* 0x000fc800078eb8ff */
[----:B------:R-:W-:Y:S01]  /*4350*/  LOP3.LUT R24, R3, R2, R24, 0xfe, !PT ;  /* 0x0000000203187212 */ /* 0x000fe200078efe18 */
[----:B------:R-:W-:Y:S05]  /*4360*/  BRA `(.L_x_12667) ;  /* 0x0000041000007947 */ /* 0x000fea0003800000 */
.L_x_12680:
        /* <DEDUP_REMOVED lines=20> */
.L_x_12685:
[----:B------:R-:W-:Y:S05]  /*44b0*/  BSYNC B0 ;  /* 0x0000000000007941 */ /* 0x000fea0003800000 */
.L_x_12684:
[----:B------:R-:W-:Y:S01]  /*44c0*/  IMAD.SHL.U32 R2, R2, 0x200000, RZ ;  /* 0x0020000002027824 */ /* 0x000fe200078e00ff */
[----:B------:R-:W-:-:S04]  /*44d0*/  LEA R3, R0, 0x37800000, 0x17 ;  /* 0x3780000000037811 */ /* 0x000fc800078eb8ff */
[----:B------:R-:W-:Y:S01]  /*44e0*/  LOP3.LUT R24, R3, R2, R24, 0xfe, !PT ;  /* 0x0000000203187212 */ /* 0x000fe200078efe18 */
[----:B------:R-:W-:Y:S05]  /*44f0*/  BRA `(.L_x_12667) ;  /* 0x0000028000007947 */ /* 0x000fea0003800000 */
.L_x_12679:
        /* <DEDUP_REMOVED lines=14> */
.L_x_12666:
        /* <DEDUP_REMOVED lines=21> */
.L_x_12687:
[----:B------:R-:W2:Y:S02]  /*4730*/  LDG.E.64 R2, [R2.64] ;  /* 0x0000002402027981 */ /* 0x000ea4000c1e1b00 */
[----:B--2---:R0:W1:Y:S01]  /*4740*/  I2F.U64 R24, R2 ;  /* 0x0000000200187312 */ /* 0x0040620000301000 */
[----:B------:R-:W-:Y:S05]  /*4750*/  BRA `(.L_x_12667) ;  /* 0x0000002000007947 */ /* 0x000fea0003800000 */
.L_x_12686:
[----:B------:R-:W2:Y:S02]  /*4760*/  LDG.E R2, [R2.64] ;  /* 0x0000002402027981 */ /* 0x000ea4000c1e1900 */
[----:B--2---:R0:W1:Y:S02]  /*4770*/  I2F.U32 R24, R2 ;  /* 0x0000000200187306 */ /* 0x0040640000201000 */
.L_x_12667:
[----:B------:R-:W-:Y:S05]  /*4780*/  BSYNC B6 ;  /* 0x0000000000067941 */ /* 0x000fea0003800000 */
.L_x_12661:
        /* <DEDUP_REMOVED lines=18> */
.L_x_12692:
[----:B------:R-:W2:Y:S02]  /*48b0*/  LDG.E.U8 R2, [R2.64] ;  /* 0x0000002402027981 */ /* 0x000ea4000c1e1100 */
[----:B--2---:R0:W2:Y:S01]  /*48c0*/  I2F.U16 R25, R2 ;  /* 0x0000000200197306 */ /* 0x0040a20000101000 */
[----:B------:R-:W-:Y:S05]  /*48d0*/  BRA `(.L_x_12694) ;  /* 0x00000ca000007947 */ /* 0x000fea0003800000 */
.L_x_12691:
        /* <DEDUP_REMOVED lines=9> */
.L_x_12696:
[----:B------:R-:W2:Y:S02]  /*4970*/  LDG.E R2, [R2.64] ;  /* 0x0000002402027981 */ /* 0x000ea4000c1e1900 */
[----:B--2---:R0:W2:Y:S01]  /*4980*/  I2F R25, R2 ;  /* 0x0000000200197306 */ /* 0x0040a20000201400 */
[----:B------:R-:W-:Y:S05]  /*4990*/  BRA `(.L_x_12694) ;  /* 0x00000be000007947 */ /* 0x000fea0003800000 */
.L_x_12695:
[----:B------:R-:W2:Y:S02]  /*49a0*/  LDG.E.U16 R2, [R2.64] ;  /* 0x0000002402027981 */ /* 0x000ea4000c1e1500 */
[----:B--2---:R0:W2:Y:S01]  /*49b0*/  I2F.S16 R25, R2 ;  /* 0x0000000200197306 */ /* 0x0040a20000101400 */
[----:B------:R-:W-:Y:S05]  /*49c0*/  BRA `(.L_x_12694) ;  /* 0x00000bb000007947 */ /* 0x000fea0003800000 */
.L_x_12690:
        /* <DEDUP_REMOVED lines=8> */
.L_x_12698:
[----:B------:R-:W2:Y:S02]  /*4a50*/  LDG.E.U16 R2, [R2.64] ;  /* 0x0000002402027981 */ /* 0x000ea4000c1e1500 */
[----:B--2---:R-:W-:Y:S01]  /*4a60*/  HADD2.F32 R25, -RZ, R2.H0_H0 ;  /* 0x20000002ff197230 */ /* 0x004fe20000004100 */
[----:B------:R-:W-:Y:S05]  /*4a70*/  BRA `(.L_x_12694) ;  /* 0x00000b0000007947 */ /* 0x000fea0003800000 */
.L_x_12697:
        /* <DEDUP_REMOVED lines=8> */
.L_x_12700:
[----:B------:R-:W2:Y:S02]  /*4b00*/  LDG.E.U16 R2, [R2.64] ;  /* 0x0000002402027981 */ /* 0x000ea4000c1e1500 */
[----:B--2---:R-:W-:Y:S01]  /*4b10*/  HADD2.F32 R25, -RZ, R2.H0_H0 ;  /* 0x20000002ff197230 */ /* 0x004fe20000004100 */
[----:B------:R-:W-:Y:S05]  /*4b20*/  BRA `(.L_x_12694) ;  /* 0x00000a5000007947 */ /* 0x000fea0003800000 */
.L_x_12699:
[----:B------:R-:W2:Y:S02]  /*4b30*/  LDG.E.64 R2, [R2.64] ;  /* 0x0000002402027981 */ /* 0x000ea4000c1e1b00 */
[----:B--2---:R-:W0:Y:S01]  /*4b40*/  F2F.F32.F64 R25, R2 ;  /* 0x0000000200197310 */ /* 0x004e220000301000 */
[----:B------:R-:W0:-:S14]  /*4b50*/  DSETP.GEU.AND P0, PT, |R2|, c[0x2][0x0], PT ;  /* 0x008000000200762a */ /* 0x000e1c0003f0e200 */
[----:B0-----:R-:W-:Y:S01]  /*4b60*/  @!P0 FMUL R25, R25, 1.175494350822287508e-38 ;  /* 0x0080000019198820 */ /* 0x001fe20000400000 */
[----:B------:R-:W-:Y:S05]  /*4b70*/  BRA `(.L_x_12694) ;  /* 0x00000a0000007947 */ /* 0x000fea0003800000 */
.L_x_12689:
        /* <DEDUP_REMOVED lines=12> */
.L_x_12703:
[----:B------:R-:W2:Y:S02]  /*4c40*/  LDG.E.64 R2, [R2.64] ;  /* 0x0000002402027981 */ /* 0x000ea4000c1e1b00 */
[----:B--2---:R-:W0:Y:S01]  /*4c50*/  F2F.F32.F64 R25, R2 ;  /* 0x0000000200197310 */ /* 0x004e220000301000 */
[----:B------:R-:W0:-:S14]  /*4c60*/  DSETP.GEU.AND P0, PT, |R2|, c[0x2][0x0], PT ;  /* 0x008000000200762a */ /* 0x000e1c0003f0e200 */
[----:B0-----:R-:W-:Y:S01]  /*4c70*/  @!P0 FMUL R25, R25, 1.175494350822287508e-38 ;  /* 0x0080000019198820 */ /* 0x001fe20000400000 */
[----:B------:R-:W-:Y:S05]  /*4c80*/  BRA `(.L_x_12694) ;  /* 0x000008f000007947 */ /* 0x000fea0003800000 */
.L_x_12702:
        /* <DEDUP_REMOVED lines=26> */
.L_x_12705:
        /* <DEDUP_REMOVED lines=13> */
.L_x_12704:
[----:B------:R-:W2:Y:S02]  /*4f00*/  LDG.E.U16 R2, [R2.64] ;  /* 0x0000002402027981 */ /* 0x000ea4000c1e1500 */
[----:B--2---:R-:W-:Y:S01]  /*4f10*/  PRMT R25, RZ, 0x5410, R2 ;  /* 0x00005410ff197816 */ /* 0x004fe20000000002 */
[----:B------:R-:W-:Y:S05]  /*4f20*/  BRA `(.L_x_12694) ;  /* 0x0000065000007947 */ /* 0x000fea0003800000 */
.L_x_12701:
        /* <DEDUP_REMOVED lines=11> */
.L_x_12708:
        /* <DEDUP_REMOVED lines=20> */
.L_x_12710:
[----:B------:R-:W-:Y:S05]  /*5120*/  BSYNC B0 ;  /* 0x0000000000007941 */ /* 0x000fea0003800000 */
.L_x_12709:
[----:B------:R-:W-:Y:S01]  /*5130*/  IMAD.SHL.U32 R2, R2, 0x100000, RZ ;  /* 0x0010000002027824 */ /* 0x000fe200078e00ff */
[----:B------:R-:W-:-:S04]  /*5140*/  LEA R0, R0, 0x3b800000, 0x17 ;  /* 0x3b80000000007811 */ /* 0x000fc800078eb8ff */
[----:B------:R-:W-:Y:S01]  /*5150*/  LOP3.LUT R25, R0, R2, R25, 0xfe, !PT ;  /* 0x0000000200197212 */ /* 0x000fe200078efe19 */
[----:B------:R-:W-:Y:S05]  /*5160*/  BRA `(.L_x_12694) ;  /* 0x0000041000007947 */ /* 0x000fea0003800000 */
.L_x_12707:
        /* <DEDUP_REMOVED lines=20> */
.L_x_12712:
[----:B------:R-:W-:Y:S05]  /*52b0*/  BSYNC B0 ;  /* 0x0000000000007941 */ /* 0x000fea0003800000 */
.L_x_12711:
[----:B------:R-:W-:Y:S01]  /*52c0*/  IMAD.SHL.U32 R2, R2, 0x200000, RZ ;  /* 0x0020000002027824 */ /* 0x000fe200078e00ff */
[----:B------:R-:W-:-:S04]  /*52d0*/  LEA R0, R0, 0x37800000, 0x17 ;  /* 0x3780000000007811 */ /* 0x000fc800078eb8ff */
[----:B------:R-:W-:Y:S01]  /*52e0*/  LOP3.LUT R25, R0, R2, R25, 0xfe, !PT ;  /* 0x0000000200197212 */ /* 0x000fe200078efe19 */
[----:B------:R-:W-:Y:S05]  /*52f0*/  BRA `(.L_x_12694) ;  /* 0x0000028000007947 */ /* 0x000fea0003800000 */
.L_x_12706:
        /* <DEDUP_REMOVED lines=14> */
.L_x_12693:
        /* <DEDUP_REMOVED lines=21> */
.L_x_12714:
[----:B------:R-:W2:Y:S02]  /*5530*/  LDG.E.64 R2, [R2.64] ;  /* 0x0000002402027981 */ /* 0x000ea4000c1e1b00 */
[----:B--2---:R0:W2:Y:S01]  /*5540*/  I2F.U64 R25, R2 ;  /* 0x0000000200197312 */ /* 0x0040a20000301000 */
[----:B------:R-:W-:Y:S05]  /*5550*/  BRA `(.L_x_12694) ;  /* 0x0000002000007947 */ /* 0x000fea0003800000 */
.L_x_12713:
[----:B------:R-:W2:Y:S02]  /*5560*/  LDG.E R2, [R2.64] ;  /* 0x0000002402027981 */ /* 0x000ea4000c1e1900 */
[----:B--2---:R0:W2:Y:S02]  /*5570*/  I2F.U32 R25, R2 ;  /* 0x0000000200197306 */ /* 0x0040a40000201000 */
.L_x_12694:
[----:B------:R-:W-:Y:S05]  /*5580*/  BSYNC B6 ;  /* 0x0000000000067941 */ /* 0x000fea0003800000 */
.L_x_12688:
        /* <DEDUP_REMOVED lines=18> */
.L_x_12719:
[----:B------:R-:W3:Y:S02]  /*56b0*/  LDG.E.U8 R2, [R2.64] ;  /* 0x0000002402027981 */ /* 0x000ee4000c1e1100 */
[----:B---3--:R0:W3:Y:S01]  /*56c0*/  I2F.U16 R27, R2 ;  /* 0x00000002001b7306 */ /* 0x0080e20000101000 */
[----:B------:R-:W-:Y:S05]  /*56d0*/  BRA `(.L_x_12721) ;  /* 0x00000ca000007947 */ /* 0x000fea0003800000 */
.L_x_12718:
        /* <DEDUP_REMOVED lines=9> */
.L_x_12723:
[----:B------:R-:W3:Y:S02]  /*5770*/  LDG.E R2, [R2.64] ;  /* 0x0000002402027981 */ /* 0x000ee4000c1e1900 */
[----:B---3--:R0:W3:Y:S01]  /*5780*/  I2F R27, R2 ;  /* 0x00000002001b7306 */ /* 0x0080e20000201400 */
[----:B------:R-:W-:Y:S05]  /*5790*/  BRA `(.L_x_12721) ;  /* 0x00000be000007947 */ /* 0x000fea0003800000 */
.L_x_12722:
[----:B------:R-:W3:Y:S02]  /*57a0*/  LDG.E.U16 R2, [R2.64] ;  /* 0x0000002402027981 */ /* 0x000ee4000c1e1500 */
[----:B---3--:R0:W3:Y:S01]  /*57b0*/  I2F.S16 R27, R2 ;  /* 0x00000002001b7306 */ /* 0x0080e20000101400 */
[----:B------:R-:W-:Y:S05]  /*57c0*/  BRA `(.L_x_12721) ;  /* 0x00000bb000007947 */ /* 0x000fea0003800000 */
.L_x_12717:
        /* <DEDUP_REMOVED lines=8> */
.L_x_12725:
[----:B------:R-:W3:Y:S02]  /*5850*/  LDG.E.U16 R2, [R2.64] ;  /* 0x0000002402027981 */ /* 0x000ee4000c1e1500 */
[----:B---3--:R-:W-:Y:S01]  /*5860*/  HADD2.F32 R27, -RZ, R2.H0_H0 ;  /* 0x20000002ff1b7230 */ /* 0x008fe20000004100 */
[----:B------:R-:W-:Y:S05]  /*5870*/  BRA `(.L_x_12721) ;  /* 0x00000b0000007947 */ /* 0x000fea0003800000 */
.L_x_12724:
        /* <DEDUP_REMOVED lines=8> */
.L_x_12727:
[----:B------:R-:W3:Y:S02]  /*5900*/  LDG.E.U16 R2, [R2.64] ;  /* 0x0000002402027981 */ /* 0x000ee4000c1e1500 */
[----:B---3--:R-:W-:Y:S01]  /*5910*/  HADD2.F32 R27, -RZ, R2.H0_H0 ;  /* 0x20000002ff1b7230 */ /* 0x008fe20000004100 */
[----:B------:R-:W-:Y:S05]  /*5920*/  BRA `(.L_x_12721) ;  /* 0x00000a5000007947 */ /* 0x000fea0003800000 */
.L_x_12726:
[----:B------:R-:W3:Y:S02]  /*5930*/  LDG.E.64 R2, [R2.64] ;  /* 0x0000002402027981 */ /* 0x000ee4000c1e1b00 */
[----:B---3--:R-:W0:Y:S01]  /*5940*/  F2F.F32.F64 R27, R2 ;  /* 0x00000002001b7310 */ /* 0x008e220000301000 */
[----:B------:R-:W0:-:S14]  /*5950*/  DSETP.GEU.AND P0, PT, |R2|, c[0x2][0x0], PT ;  /* 0x008000000200762a */ /* 0x000e1c0003f0e200 */
[----:B0-----:R-:W-:Y:S01]  /*5960*/  @!P0 FMUL R27, R27, 1.175494350822287508e-38 ;  /* 0x008000001b1b8820 */ /* 0x001fe20000400000 */
[----:B------:R-:W-:Y:S05]  /*5970*/  BRA `(.L_x_12721) ;  /* 0x00000a0000007947 */ /* 0x000fea0003800000 */
.L_x_12716:
        /* <DEDUP_REMOVED lines=12> */
.L_x_12730:
[----:B------:R-:W3:Y:S02]  /*5a40*/  LDG.E.64 R2, [R2.64] ;  /* 0x0000002402027981 */ /* 0x000ee4000c1e1b00 */
[----:B---3--:R-:W0:Y:S01]  /*5a50*/  F2F.F32.F64 R27, R2 ;  /* 0x00000002001b7310 */ /* 0x008e220000301000 */
[----:B------:R-:W0:-:S14]  /*5a60*/  DSETP.GEU.AND P0, PT, |R2|, c[0x2][0x0], PT ;  /* 0x008000000200762a */ /* 0x000e1c0003f0e200 */
[----:B0-----:R-:W-:Y:S01]  /*5a70*/  @!P0 FMUL R27, R27, 1.175494350822287508e-38 ;  /* 0x008000001b1b8820 */ /* 0x001fe20000400000 */
[----:B------:R-:W-:Y:S05]  /*5a80*/  BRA `(.L_x_12721) ;  /* 0x000008f000007947 */ /* 0x000fea0003800000 */
.L_x_12729:
        /* <DEDUP_REMOVED lines=26> */
.L_x_12732:
        /* <DEDUP_REMOVED lines=13> */
.L_x_12731:
[----:B------:R-:W3:Y:S02]  /*5d00*/  LDG.E.U16 R2, [R2.64] ;  /* 0x0000002402027981 */ /* 0x000ee4000c1e1500 */
[----:B---3--:R-:W-:Y:S01]  /*5d10*/  PRMT R27, RZ, 0x5410, R2 ;  /* 0x00005410ff1b7816 */ /* 0x008fe20000000002 */
[----:B------:R-:W-:Y:S05]  /*5d20*/  BRA `(.L_x_12721) ;  /* 0x0000065000007947 */ /* 0x000fea0003800000 */
.L_x_12728:
        /* <DEDUP_REMOVED lines=11> */
.L_x_12735:
        /* <DEDUP_REMOVED lines=20> */
.L_x_12737:
[----:B------:R-:W-:Y:S05]  /*5f20*/  BSYNC B0 ;  /* 0x0000000000007941 */ /* 0x000fea0003800000 */
.L_x_12736:
[----:B------:R-:W-:Y:S01]  /*5f30*/  IMAD.SHL.U32 R2, R2, 0x100000, RZ ;  /* 0x0010000002027824 */ /* 0x000fe200078e00ff */
[----:B------:R-:W-:-:S04]  /*5f40*/  LEA R0, R0, 0x3b800000, 0x17 ;  /* 0x3b80000000007811 */ /* 0x000fc800078eb8ff */
[----:B------:R-:W-:Y:S01]  /*5f50*/  LOP3.LUT R27, R0, R2, R27, 0xfe, !PT ;  /* 0x00000002001b7212 */ /* 0x000fe200078efe1b */
[----:B------:R-:W-:Y:S05]  /*5f60*/  BRA `(.L_x_12721) ;  /* 0x0000041000007947 */ /* 0x000fea0003800000 */
.L_x_12734:
        /* <DEDUP_REMOVED lines=20> */
.L_x_12739:
[----:B------:R-:W-:Y:S05]  /*60b0*/  BSYNC B0 ;  /* 0x0000000000007941 */ /* 0x000fea0003800000 */
.L_x_12738:
[----:B------:R-:W-:Y:S01]  /*60c0*/  IMAD.SHL.U32 R2, R2, 0x200000, RZ ;  /* 0x0020000002027824 */ /* 0x000fe200078e00ff */
[----:B------:R-:W-:-:S04]  /*60d0*/  LEA R0, R0, 0x37800000, 0x17 ;  /* 0x3780000000007811 */ /* 0x000fc800078eb8ff */
[----:B------:R-:W-:Y:S01]  /*60e0*/  LOP3.LUT R27, R0, R2, R27, 0xfe, !PT ;  /* 0x00000002001b7212 */ /* 0x000fe200078efe1b */
[----:B------:R-:W-:Y:S05]  /*60f0*/  BRA `(.L_x_12721) ;  /* 0x0000028000007947 */ /* 0x000fea0003800000 */
.L_x_12733:
        /* <DEDUP_REMOVED lines=14> */
.L_x_12720:
        /* <DEDUP_REMOVED lines=21> */
.L_x_12741:
[----:B------:R-:W3:Y:S02]  /*6330*/  LDG.E.64 R2, [R2.64] ;  /* 0x0000002402027981 */ /* 0x000ee4000c1e1b00 */
[----:B---3--:R0:W3:Y:S01]  /*6340*/  I2F.U64 R27, R2 ;  /* 0x00000002001b7312 */ /* 0x0080e20000301000 */
[----:B------:R-:W-:Y:S05]  /*6350*/  BRA `(.L_x_12721) ;  /* 0x0000002000007947 */ /* 0x000fea0003800000 */
.L_x_12740:
[----:B------:R-:W3:Y:S02]  /*6360*/  LDG.E R2, [R2.64] ;  /* 0x0000002402027981 */ /* 0x000ee4000c1e1900 */
[----:B---3--:R0:W3:Y:S02]  /*6370*/  I2F.U32 R27, R2 ;  /* 0x00000002001b7306 */ /* 0x0080e40000201000 */
.L_x_12721:
[----:B------:R-:W-:Y:S05]  /*6380*/  BSYNC B6 ;  /* 0x0000000000067941 */ /* 0x000fea0003800000 */
.L_x_12715:
[----:B------:R-:W4:Y:S01]  /*6390*/  LDC.U8 R4, c[0x0][0x60e] ;  /* 0x00018380ff047b82 */ /* 0x000f220000000000 */
[----:B0-----:R-:W-:Y:S01]  /*63a0*/  IADD3 R2, P1, R26, c[0x0][0x5e8], RZ ;  /* 0x00017a001a027a10 */ /* 0x001fe20007f3e0ff */
[----:B------:R-:W-:Y:S04]  /*63b0*/  BSSY B6, `(.L_x_12742) ;  /* 0x00000dd000067945 */ /* 0x000fe80003800000 */
[----:B------:R-:W-:Y:S01]  /*63c0*/  IMAD.X R3, RZ, RZ, c[0x0][0x5ec], P1 ;  /* 0x00017b00ff037624 */ /* 0x000fe200008e06ff */
[----:B----4-:R-:W-:-:S04]  /*63d0*/  PRMT R0, R4, 0x9910, RZ ;  /* 0x0000991004007816 */ /* 0x010fc800000000ff */
        /* <DEDUP_REMOVED lines=13> */
.L_x_12746:
[----:B------:R-:W4:Y:S02]  /*64b0*/  LDG.E.U8 R2, [R2.64] ;  /* 0x0000002402027981 */ /* 0x000f24000c1e1100 */
[----:B----4-:R0:W4:Y:S01]  /*64c0*/  I2F.U16 R26, R2 ;  /* 0x00000002001a7306 */ /* 0x0101220000101000 */
[----:B------:R-:W-:Y:S05]  /*64d0*/  BRA `(.L_x_12748) ;  /* 0x00000ca000007947 */ /* 0x000fea0003800000 */
.L_x_12745:
        /* <DEDUP_REMOVED lines=9> */
.L_x_12750:
[----:B------:R-:W4:Y:S02]  /*6570*/  LDG.E R2, [R2.64] ;  /* 0x0000002402027981 */ /* 0x000f24000c1e1900 */
[----:B----4-:R0:W4:Y:S01]  /*6580*/  I2F R26, R2 ;  /* 0x00000002001a7306 */ /* 0x0101220000201400 */
[----:B------:R-:W-:Y:S05]  /*6590*/  BRA `(.L_x_12748) ;  /* 0x00000be000007947 */ /* 0x000fea0003800000 */
.L_x_12749:
[----:B------:R-:W4:Y:S02]  /*65a0*/  LDG.E.U16 R2, [R2.64] ;  /* 0x0000002402027981 */ /* 0x000f24000c1e1500 */
[----:B----4-:R0:W4:Y:S01]  /*65b0*/  I2F.S16 R26, R2 ;  /* 0x00000002001a7306 */ /* 0x0101220000101400 */
[----:B------:R-:W-:Y:S05]  /*65c0*/  BRA `(.L_x_12748) ;  /* 0x00000bb000007947 */ /* 0x000fea0003800000 */
.L_x_12744:
        /* <DEDUP_REMOVED lines=8> */
.L_x_12752:
[----:B------:R-:W4:Y:S02]  /*6650*/  LDG.E.U16 R2, [R2.64] ;  /* 0x0000002402027981 */ /* 0x000f24000c1e1500 */
[----:B----4-:R-:W-:Y:S01]  /*6660*/  HADD2.F32 R26, -RZ, R2.H0_H0 ;  /* 0x20000002ff1a7230 */ /* 0x010fe20000004100 */
[----:B------:R-:W-:Y:S05]  /*6670*/  BRA `(.L_x_12748) ;  /* 0x00000b0000007947 */ /* 0x000fea0003800000 */
.L_x_12751:
        /* <DEDUP_REMOVED lines=8> */
.L_x_12754:
[----:B------:R-:W4:Y:S02]  /*6700*/  LDG.E.U16 R2, [R2.64] ;  /* 0x0000002402027981 */ /* 0x000f24000c1e1500 */
[----:B----4-:R-:W-:Y:S01]  /*6710*/  HADD2.F32 R26, -RZ, R2.H0_H0 ;  /* 0x20000002ff1a7230 */ /* 0x010fe20000004100 */
[----:B------:R-:W-:Y:S05]  /*6720*/  BRA `(.L_x_12748) ;  /* 0x00000a5000007947 */ /* 0x000fea0003800000 */
.L_x_12753:
[----:B------:R-:W4:Y:S02]  /*6730*/  LDG.E.64 R2, [R2.64] ;  /* 0x0000002402027981 */ /* 0x000f24000c1e1b00 */
[----:B----4-:R-:W0:Y:S01]  /*6740*/  F2F.F32.F64 R26, R2 ;  /* 0x00000002001a7310 */ /* 0x010e220000301000 */
[----:B------:R-:W0:-:S14]  /*6750*/  DSETP.GEU.AND P0, PT, |R2|, c[0x2][0x0], PT ;  /* 0x008000000200762a */ /* 0x000e1c0003f0e200 */
[----:B0-----:R-:W-:Y:S01]  /*6760*/  @!P0 FMUL R26, R26, 1.175494350822287508e-38 ;  /* 0x008000001a1a8820 */ /* 0x001fe20000400000 */
[----:B------:R-:W-:Y:S05]  /*6770*/  BRA `(.L_x_12748) ;  /* 0x00000a0000007947 */ /* 0x000fea0003800000 */
.L_x_12743:
        /* <DEDUP_REMOVED lines=12> */
.L_x_12757:
[----:B------:R-:W4:Y:S02]  /*6840*/  LDG.E.64 R2, [R2.64] ;  /* 0x0000002402027981 */ /* 0x000f24000c1e1b00 */
[----:B----4-:R-:W0:Y:S01]  /*6850*/  F2F.F32.F64 R26, R2 ;  /* 0x00000002001a7310 */ /* 0x010e220000301000 */
[----:B------:R-:W0:-:S14]  /*6860*/  DSETP.GEU.AND P0, PT, |R2|, c[0x2][0x0], PT ;  /* 0x008000000200762a */ /* 0x000e1c0003f0e200 */
[----:B0-----:R-:W-:Y:S01]  /*6870*/  @!P0 FMUL R26, R26, 1.175494350822287508e-38 ;  /* 0x008000001a1a8820 */ /* 0x001fe20000400000 */
[----:B------:R-:W-:Y:S05]  /*6880*/  BRA `(.L_x_12748) ;  /* 0x000008f000007947 */ /* 0x000fea0003800000 */
.L_x_12756:
        /* <DEDUP_REMOVED lines=26> */
.L_x_12759:
        /* <DEDUP_REMOVED lines=13> */
.L_x_12758:
[----:B------:R-:W4:Y:S02]  /*6b00*/  LDG.E.U16 R2, [R2.64] ;  /* 0x0000002402027981 */ /* 0x000f24000c1e1500 */
[----:B----4-:R-:W-:Y:S01]  /*6b10*/  PRMT R26, RZ, 0x5410, R2 ;  /* 0x00005410ff1a7816 */ /* 0x010fe20000000002 */
[----:B------:R-:W-:Y:S05]  /*6b20*/  BRA `(.L_x_12748) ;  /* 0x0000065000007947 */ /* 0x000fea0003800000 */
.L_x_12755:
        /* <DEDUP_REMOVED lines=11> */
.L_x_12762:
        /* <DEDUP_REMOVED lines=20> */
.L_x_12764:
[----:B------:R-:W-:Y:S05]  /*6d20*/  BSYNC B0 ;  /* 0x0000000000007941 */ /* 0x000fea0003800000 */
.L_x_12763:
[----:B------:R-:W-:Y:S01]  /*6d30*/  IMAD.SHL.U32 R2, R2, 0x100000, RZ ;  /* 0x0010000002027824 */ /* 0x000fe200078e00ff */
[----:B------:R-:W-:-:S04]  /*6d40*/  LEA R3, R0, 0x3b800000, 0x17 ;  /* 0x3b80000000037811 */ /* 0x000fc800078eb8ff */
[----:B------:R-:W-:Y:S01]  /*6d50*/  LOP3.LUT R26, R3, R2, R26, 0xfe, !PT ;  /* 0x00000002031a7212 */ /* 0x000fe200078efe1a */
[----:B------:R-:W-:Y:S05]  /*6d60*/  BRA `(.L_x_12748) ;  /* 0x0000041000007947 */ /* 0x000fea0003800000 */
.L_x_12761:
        /* <DEDUP_REMOVED lines=20> */
.L_x_12766:
[----:B------:R-:W-:Y:S05]  /*6eb0*/  BSYNC B0 ;  /* 0x0000000000007941 */ /* 0x000fea0003800000 */
.L_x_12765:
[----:B------:R-:W-:Y:S01]  /*6ec0*/  IMAD.SHL.U32 R2, R2, 0x200000, RZ ;  /* 0x0020000002027824 */ /* 0x000fe200078e00ff */
[----:B------:R-:W-:-:S04]  /*6ed0*/  LEA R3, R0, 0x37800000, 0x17 ;  /* 0x3780000000037811 */ /* 0x000fc800078eb8ff */
[----:B------:R-:W-:Y:S01]  /*6ee0*/  LOP3.LUT R26, R3, R2, R26, 0xfe, !PT ;  /* 0x00000002031a7212 */ /* 0x000fe200078efe1a */
[----:B------:R-:W-:Y:S05]  /*6ef0*/  BRA `(.L_x_12748) ;  /* 0x0000028000007947 */ /* 0x000fea0003800000 */
.L_x_12760:
        /* <DEDUP_REMOVED lines=14> */
.L_x_12747:
        /* <DEDUP_REMOVED lines=21> */
.L_x_12768:
[----:B------:R-:W4:Y:S02]  /*7130*/  LDG.E.64 R2, [R2.64] ;  /* 0x0000002402027981 */ /* 0x000f24000c1e1b00 */
[----:B----4-:R0:W4:Y:S01]  /*7140*/  I2F.U64 R26, R2 ;  /* 0x00000002001a7312 */ /* 0x0101220000301000 */
[----:B------:R-:W-:Y:S05]  /*7150*/  BRA `(.L_x_12748) ;  /* 0x0000002000007947 */ /* 0x000fea0003800000 */
.L_x_12767:
[----:B------:R-:W4:Y:S02]  /*7160*/  LDG.E R2, [R2.64] ;  /* 0x0000002402027981 */ /* 0x000f24000c1e1900 */
[----:B----4-:R0:W4:Y:S02]  /*7170*/  I2F.U32 R26, R2 ;  /* 0x00000002001a7306 */ /* 0x0101240000201000 */
.L_x_12748:
[----:B------:R-:W-:Y:S05]  /*7180*/  BSYNC B6 ;  /* 0x0000000000067941 */ /* 0x000fea0003800000 */
.L_x_12742:
[----:B------:R-:W0:Y:S02]  /*7190*/  LDC.U8 R4, c[0x0][0x60f] ;  /* 0x000183c0ff047b82 */ /* 0x000e240000000000 */
[----:B0-----:R-:W-:Y:S01]  /*71a0*/  IADD3 R2, P1, R28, c[0x0][0x5f0], RZ ;  /* 0x00017c001c027a10 */ /* 0x001fe20007f3e0ff */
[----:B------:R-:W-:Y:S04]  /*71b0*/  BSSY B6, `(.L_x_12769) ;  /* 0x00000dd000067945 */ /* 0x000fe80003800000 */
        /* <DEDUP_REMOVED lines=13> */
[----:B----4-:R-:W0:Y:S01]  /*7290*/  I2F.S16 R0, R0 ;  /* 0x0000000000007306 */ /* 0x010e220000101400 */
[----:B------:R-:W-:Y:S05]  /*72a0*/  BRA `(.L_x_12775) ;  /* 0x00000cd000007947 */ /* 0x000fea0003800000 */
.L_x_12773:
[----:B----4-:R-:W4:Y:S02]  /*72b0*/  LDG.E.U8 R0, [R2.64] ;  /* 0x0000002402007981 */ /* 0x010f24000c1e1100 */
[----:B----4-:R-:W0:Y:S01]  /*72c0*/  I2F.U16 R0, R0 ;  /* 0x0000000000007306 */ /* 0x010e220000101000 */
[----:B------:R-:W-:Y:S05]  /*72d0*/  BRA `(.L_x_12775) ;  /* 0x00000ca000007947 */ /* 0x000fea0003800000 */
.L_x_12772:
        /* <DEDUP_REMOVED lines=9> */
.L_x_12777:
[----:B----4-:R-:W4:Y:S02]  /*7370*/  LDG.E R0, [R2.64] ;  /* 0x0000002402007981 */ /* 0x010f24000c1e1900 */
[----:B----4-:R-:W0:Y:S01]  /*7380*/  I2F R0, R0 ;  /* 0x0000000000007306 */ /* 0x010e220000201400 */
[----:B------:R-:W-:Y:S05]  /*7390*/  BRA `(.L_x_12775) ;  /* 0x00000be000007947 */ /* 0x000fea0003800000 */
.L_x_12776:
[----:B----4-:R-:W4:Y:S02]  /*73a0*/  LDG.E.U16 R0, [R2.64] ;  /* 0x0000002402007981 */ /* 0x010f24000c1e1500 */
[----:B----4-:R-:W0:Y:S01]  /*73b0*/  I2F.S16 R0, R0 ;  /* 0x0000000000007306 */ /* 0x010e220000101400 */
[----:B------:R-:W-:Y:S05]  /*73c0*/  BRA `(.L_x_12775) ;  /* 0x00000bb000007947 */ /* 0x000fea0003800000 */
.L_x_12771:
        /* <DEDUP_REMOVED lines=8> */
.L_x_12779:
[----:B----4-:R-:W4:Y:S02]  /*7450*/  LDG.E.U16 R0, [R2.64] ;  /* 0x0000002402007981 */ /* 0x010f24000c1e1500 */
[----:B----4-:R-:W-:Y:S01]  /*7460*/  HADD2.F32 R0, -RZ, R0.H0_H0 ;  /* 0x20000000ff007230 */ /* 0x010fe20000004100 */
[----:B------:R-:W-:Y:S05]  /*7470*/  BRA `(.L_x_12775) ;  /* 0x00000b0000007947 */ /* 0x000fea0003800000 */
.L_x_12778:
        /* <DEDUP_REMOVED lines=8> */
.L_x_12781:
[----:B----4-:R-:W4:Y:S02]  /*7500*/  LDG.E.U16 R0, [R2.64] ;  /* 0x0000002402007981 */ /* 0x010f24000c1e1500 */
[----:B----4-:R-:W-:Y:S01]  /*7510*/  HADD2.F32 R0, -RZ, R0.H0_H0 ;  /* 0x20000000ff007230 */ /* 0x010fe20000004100 */
[----:B------:R-:W-:Y:S05]  /*7520*/  BRA `(.L_x_12775) ;  /* 0x00000a5000007947 */ /* 0x000fea0003800000 */
.L_x_12780:
[----:B----4-:R-:W4:Y:S02]  /*7530*/  LDG.E.64 R2, [R2.64] ;  /* 0x0000002402027981 */ /* 0x010f24000c1e1b00 */
[----:B----4-:R-:W0:Y:S01]  /*7540*/  F2F.F32.F64 R0, R2 ;  /* 0x0000000200007310 */ /* 0x010e220000301000 */
[----:B------:R-:W0:-:S14]  /*7550*/  DSETP.GEU.AND P0, PT, |R2|, c[0x2][0x0], PT ;  /* 0x008000000200762a */ /* 0x000e1c0003f0e200 */
[----:B0-----:R-:W-:Y:S01]  /*7560*/  @!P0 FMUL R0, R0, 1.175494350822287508e-38 ;  /* 0x0080000000008820 */ /* 0x001fe20000400000 */
[----:B------:R-:W-:Y:S05]  /*7570*/  BRA `(.L_x_12775) ;  /* 0x00000a0000007947 */ /* 0x000fea0003800000 */
.L_x_12770:
        /* <DEDUP_REMOVED lines=12> */
.L_x_12784:
[----:B----4-:R-:W4:Y:S02]  /*7640*/  LDG.E.64 R2, [R2.64] ;  /* 0x0000002402027981 */ /* 0x010f24000c1e1b00 */
[----:B----4-:R-:W0:Y:S01]  /*7650*/  F2F.F32.F64 R0, R2 ;  /* 0x0000000200007310 */ /* 0x010e220000301000 */
[----:B------:R-:W0:-:S14]  /*7660*/  DSETP.GEU.AND P0, PT, |R2|, c[0x2][0x0], PT ;  /* 0x008000000200762a */ /* 0x000e1c0003f0e200 */
[----:B0-----:R-:W-:Y:S01]  /*7670*/  @!P0 FMUL R0, R0, 1.175494350822287508e-38 ;  /* 0x0080000000008820 */ /* 0x001fe20000400000 */
[----:B------:R-:W-:Y:S05]  /*7680*/  BRA `(.L_x_12775) ;  /* 0x000008f000007947 */ /* 0x000fea0003800000 */
.L_x_12783:
        /* <DEDUP_REMOVED lines=26> */
.L_x_12786:
        /* <DEDUP_REMOVED lines=13> */
.L_x_12785:
[----:B----4-:R-:W4:Y:S02]  /*7900*/  LDG.E.U16 R0, [R2.64] ;  /* 0x0000002402007981 */ /* 0x010f24000c1e1500 */
[----:B----4-:R-:W-:Y:S01]  /*7910*/  PRMT R0, RZ, 0x5410, R0 ;  /* 0x00005410ff007816 */ /* 0x010fe20000000000 */
[----:B------:R-:W-:Y:S05]  /*7920*/  BRA `(.L_x_12775) ;  /* 0x0000065000007947 */ /* 0x000fea0003800000 */
.L_x_12782:
        /* <DEDUP_REMOVED lines=9> */
[----:B----4-:R-:W0:Y:S01]  /*79c0*/  I2F.U16 R0, R0 ;  /* 0x0000000000007306 */ /* 0x010e220000101000 */
[----:B------:R-:W-:Y:S05]  /*79d0*/  BRA `(.L_x_12775) ;  /* 0x000005a000007947 */ /* 0x000fea0003800000 */
.L_x_12789:
        /* <DEDUP_REMOVED lines=20> */
.L_x_12791:
[----:B------:R-:W-:Y:S05]  /*7b20*/  BSYNC B0 ;  /* 0x0000000000007941 */ /* 0x000fea0003800000 */
.L_x_12790:
[----:B------:R-:W-:Y:S01]  /*7b30*/  LEA R3, R0, 0x3b800000, 0x17 ;  /* 0x3b80000000037811 */ /* 0x000fe200078eb8ff */
[----:B------:R-:W-:-:S05]  /*7b40*/  IMAD.SHL.U32 R0, R2, 0x100000, RZ ;  /* 0x0010000002007824 */ /* 0x000fca00078e00ff */
[----:B------:R-:W-:Y:S01]  /*7b50*/  LOP3.LUT R0, R3, R0, R4, 0xfe, !PT ;  /* 0x0000000003007212 */ /* 0x000fe200078efe04 */
[----:B------:R-:W-:Y:S05]  /*7b60*/  BRA `(.L_x_12775) ;  /* 0x0000041000007947 */ /* 0x000fea0003800000 */
.L_x_12788:
        /* <DEDUP_REMOVED lines=20> */
.L_x_12793:
[----:B------:R-:W-:Y:S05]  /*7cb0*/  BSYNC B0 ;  /* 0x0000000000007941 */ /* 0x000fea0003800000 */
.L_x_12792:
[----:B------:R-:W-:Y:S01]  /*7cc0*/  LEA R3, R0, 0x37800000, 0x17 ;  /* 0x3780000000037811 */ /* 0x000fe200078eb8ff */
[----:B------:R-:W-:-:S05]  /*7cd0*/  IMAD.SHL.U32 R0, R2, 0x200000, RZ ;  /* 0x0020000002007824 */ /* 0x000fca00078e00ff */
[----:B------:R-:W-:Y:S01]  /*7ce0*/  LOP3.LUT R0, R3, R0, R4, 0xfe, !PT ;  /* 0x0000000003007212 */ /* 0x000fe200078efe04 */
[----:B------:R-:W-:Y:S05]  /*7cf0*/  BRA `(.L_x_12775) ;  /* 0x0000028000007947 */ /* 0x000fea0003800000 */
.L_x_12787:
        /* <DEDUP_REMOVED lines=14> */
.L_x_12774:
        /* <DEDUP_REMOVED lines=21> */
.L_x_12795:
[----:B----4-:R-:W4:Y:S02]  /*7f30*/  LDG.E.64 R2, [R2.64] ;  /* 0x0000002402027981 */ /* 0x010f24000c1e1b00 */
[----:B----4-:R0:W4:Y:S01]  /*7f40*/  I2F.U64 R0, R2 ;  /* 0x0000000200007312 */ /* 0x0101220000301000 */
[----:B------:R-:W-:Y:S05]  /*7f50*/  BRA `(.L_x_12775) ;  /* 0x0000002000007947 */ /* 0x000fea0003800000 */
.L_x_12794:
[----:B----4-:R-:W4:Y:S02]  /*7f60*/  LDG.E R0, [R2.64] ;  /* 0x0000002402007981 */ /* 0x010f24000c1e1900 */
[----:B----4-:R-:W0:Y:S02]  /*7f70*/  I2F.U32 R0, R0 ;  /* 0x0000000000007306 */ /* 0x010e240000201000 */
.L_x_12775:
[----:B------:R-:W-:Y:S05]  /*7f80*/  BSYNC B6 ;  /* 0x0000000000067941 */ /* 0x000fea0003800000 */
.L_x_12769:
[----:B------:R-:W4:Y:S01]  /*7f90*/  LDC.U8 R6, c[0x0][0x608] ;  /* 0x00018200ff067b82 */ /* 0x000f220000000000 */
[C---:B0--3-5:R-:W-:Y:S01]  /*7fa0*/  FMUL.FTZ R3, R27.reuse, R27 ;  /* 0x0000001b1b037220 */ /* 0x069fe20000410000 */
[----:B------:R-:W-:Y:S01]  /*7fb0*/  PRMT R5, RZ, 0x5410, R22 ;  /* 0x00005410ff057816 */ /* 0x000fe20000000016 */
[----:B-1----:R-:W-:Y:S01]  /*7fc0*/  FMUL.FTZ R27, R27, R24 ;  /* 0x000000181b1b7220 */ /* 0x002fe20000410000 */
[----:B------:R-:W-:Y:S01]  /*7fd0*/  PRMT R2, RZ, 0x5410, R23 ;  /* 0x00005410ff027816 */ /* 0x000fe20000000017 */
[----:B----4-:R-:W-:-:S02]  /*7fe0*/  FMUL.FTZ R3, R3, R26 ;  /* 0x0000001a03037220 */ /* 0x010fc40000410000 */
[----:B------:R-:W-:Y:S02]  /*7ff0*/  FFMA.FTZ R0, -R0, c[0x0][0x5f8], R5 ;  /* 0x00017e0000007a23 */ /* 0x000fe40000010105 */
[----:B--2---:R-:W-:Y:S02]  /*8000*/  FADD.FTZ R2, R2, -R25 ;  /* 0x8000001902027221 */ /* 0x004fe40000010000 */
[----:B------:R-:W-:-:S04]  /*8010*/  FMUL.FTZ R3, R3, c[0x0][0x5f8] ;  /* 0x00017e0003037a20 */ /* 0x000fc80000410000 */
[----:B------:R-:W-:-:S04]  /*8020*/  FFMA.FTZ R0, -R3, R2, R0 ;  /* 0x0000000203007223 */ /* 0x000fc80000010100 */
[----:B------:R-:W-:Y:S01]  /*8030*/  FMUL.FTZ R0, R0, R27 ;  /* 0x0000001b00007220 */ /* 0x000fe20000410000 */
[----:B------:R-:W-:-:S04]  /*8040*/  PRMT R4, R6, 0x9910, RZ ;  /* 0x0000991006047816 */ /* 0x000fc800000000ff */
[----:B------:R-:W-:Y:S02]  /*8050*/  F2FP.BF16.PACK_AB R0, RZ, R0 ;  /* 0x00000000ff00723e */ /* 0x000fe400000010ff */
        /* <DEDUP_REMOVED lines=14> */
.L_x_12799:
[----:B------:R-:W-:-:S06]  /*8140*/  PRMT R3, RZ, 0x5410, R0 ;  /* 0x00005410ff037816 */ /* 0x000fcc0000000000 */
[----:B------:R-:W0:Y:S02]  /*8150*/  F2I.S64.TRUNC R2, R3 ;  /* 0x0000000300027311 */ /* 0x000e24000020d900 */
[----:B0-----:R0:W-:Y:S01]  /*8160*/  STG.E.U8 [R16.64], R2 ;  /* 0x0000000210007986 */ /* 0x0011e2000c101124 */
[----:B------:R-:W-:Y:S05]  /*8170*/  BRA `(.L_x_12801) ;  /* 0x00000e4000007947 */ /* 0x000fea0003800000 */
.L_x_12798:
        /* <DEDUP_REMOVED lines=10> */
.L_x_12803:
[----:B------:R-:W-:-:S04]  /*8220*/  PRMT R0, RZ, 0x5410, R0 ;  /* 0x00005410ff007816 */ /* 0x000fc80000000000 */
[----:B------:R-:W0:Y:S02]  /*8230*/  F2I.FTZ.TRUNC.NTZ R3, R0 ;  /* 0x0000000000037305 */ /* 0x000e24000021f100 */
[----:B0-----:R0:W-:Y:S01]  /*8240*/  STG.E [R16.64], R3 ;  /* 0x0000000310007986 */ /* 0x0011e2000c101924 */
[----:B------:R-:W-:Y:S05]  /*8250*/  BRA `(.L_x_12801) ;  /* 0x00000d6000007947 */ /* 0x000fea0003800000 */
.L_x_12802:
[----:B------:R-:W-:-:S04]  /*8260*/  PRMT R0, RZ, 0x5410, R0 ;  /* 0x00005410ff007816 */ /* 0x000fc80000000000 */
[----:B------:R-:W0:Y:S02]  /*8270*/  F2I.FTZ.TRUNC.NTZ R3, R0 ;  /* 0x0000000000037305 */ /* 0x000e24000021f100 */
[----:B0-----:R0:W-:Y:S01]  /*8280*/  STG.E.U16 [R16.64], R3 ;  /* 0x0000000310007986 */ /* 0x0011e2000c101524 */
[----:B------:R-:W-:Y:S05]  /*8290*/  BRA `(.L_x_12801) ;  /* 0x00000d2000007947 */ /* 0x000fea0003800000 */
.L_x_12797:
        /* <DEDUP_REMOVED lines=9> */
.L_x_12805:
[----:B------:R-:W-:-:S04]  /*8330*/  PRMT R0, RZ, 0x5410, R0 ;  /* 0x00005410ff007816 */ /* 0x000fc80000000000 */
[----:B------:R-:W-:-:S05]  /*8340*/  F2FP.PACK_AB R0, RZ, R0 ;  /* 0x00000000ff00723e */ /* 0x000fca00000000ff */
[----:B------:R0:W-:Y:S01]  /*8350*/  STG.E.U16 [R16.64], R0 ;  /* 0x0000000010007986 */ /* 0x0001e2000c101524 */
[----:B------:R-:W-:Y:S05]  /*8360*/  BRA `(.L_x_12801) ;  /* 0x00000c5000007947 */ /* 0x000fea0003800000 */
.L_x_12804:
        /* <DEDUP_REMOVED lines=10> */
.L_x_12807:
[----:B------:R-:W-:-:S04]  /*8410*/  PRMT R0, RZ, 0x5410, R0 ;  /* 0x00005410ff007816 */ /* 0x000fc80000000000 */
[----:B------:R-:W-:-:S04]  /*8420*/  F2FP.PACK_AB R3, RZ, R0 ;  /* 0x00000000ff03723e */ /* 0x000fc800000000ff */
[----:B------:R-:W-:-:S05]  /*8430*/  PRMT R3, R3, 0x5410, RZ ;  /* 0x0000541003037816 */ /* 0x000fca00000000ff */
[----:B------:R0:W-:Y:S01]  /*8440*/  STG.E [R16.64], R3 ;  /* 0x0000000310007986 */ /* 0x0001e2000c101924 */
[----:B------:R-:W-:Y:S05]  /*8450*/  BRA `(.L_x_12801) ;  /* 0x00000b6000007947 */ /* 0x000fea0003800000 */
.L_x_12806:
[----:B------:R-:W-:-:S05]  /*8460*/  PRMT R2, RZ, 0x5410, R0 ;  /* 0x00005410ff027816 */ /* 0x000fca0000000000 */
[----:B------:R-:W-:-:S06]  /*8470*/  FMUL.FTZ R2, R2, 1 ;  /* 0x3f80000002027820 */ /* 0x000fcc0000410000 */
[----:B------:R-:W0:Y:S02]  /*8480*/  F2F.F64.F32 R2, R2 ;  /* 0x0000000200027310 */ /* 0x000e240000201800 */
[----:B0-----:R0:W-:Y:S01]  /*8490*/  STG.E.64 [R16.64], R2 ;  /* 0x0000000210007986 */ /* 0x0011e2000c101b24 */
[----:B------:R-:W-:Y:S05]  /*84a0*/  BRA `(.L_x_12801) ;  /* 0x00000b1000007947 */ /* 0x000fea0003800000 */
.L_x_12796:
        /* <DEDUP_REMOVED lines=13> */
.L_x_12810:
[----:B------:R-:W-:Y:S01]  /*8580*/  PRMT R0, RZ, 0x5410, R0 ;  /* 0x00005410ff007816 */ /* 0x000fe20000000000 */
[----:B------:R-:W-:-:S04]  /*8590*/  CS2R R6, SRZ ;  /* 0x0000000000067805 */ /* 0x000fc8000001ff00 */
[----:B------:R-:W-:-:S04]  /*85a0*/  FMUL.FTZ R0, R0, 1 ;  /* 0x3f80000000007820 */ /* 0x000fc80000410000 */
[----:B------:R-:W0:Y:S02]  /*85b0*/  F2F.F64.F32 R4, R0 ;  /* 0x0000000000047310 */ /* 0x000e240000201800 */
[----:B0-----:R0:W-:Y:S01]  /*85c0*/  STG.E.128 [R16.64], R4 ;  /* 0x0000000410007986 */ /* 0x0011e2000c101d24 */
[----:B------:R-:W-:Y:S05]  /*85d0*/  BRA `(.L_x_12801) ;  /* 0x000009e000007947 */ /* 0x000fea0003800000 */
.L_x_12809:
        /* <DEDUP_REMOVED lines=21> */
.L_x_12814:
[----:B------:R-:W-:Y:S05]  /*8730*/  BSYNC B0 ;  /* 0x0000000000007941 */ /* 0x000fea0003800000 */
.L_x_12813:
[----:B------:R-:W-:-:S05]  /*8740*/  LOP3.LUT R3, R0, R3, RZ, 0xfc, !PT ;  /* 0x0000000300037212 */ /* 0x000fca00078efcff */
[----:B------:R0:W-:Y:S01]  /*8750*/  STG.E.U8 [R16.64], R3 ;  /* 0x0000000310007986 */ /* 0x0001e2000c101124 */
[----:B------:R-:W-:Y:S05]  /*8760*/  BRA `(.L_x_12801) ;  /* 0x0000085000007947 */ /* 0x000fea0003800000 */
.L_x_12812:
        /* <DEDUP_REMOVED lines=13> */
.L_x_12816:
[----:B------:R-:W-:Y:S01]  /*8840*/  IMAD.MOV.U32 R0, RZ, RZ, 0x7f ;  /* 0x0000007fff007424 */ /* 0x000fe200078e00ff */
[----:B------:R-:W-:-:S04]  /*8850*/  ISETP.GT.U32.AND P0, PT, R2, 0x7f800000, PT ;  /* 0x7f8000000200780c */ /* 0x000fc80003f04070 */
[----:B------:R-:W-:-:S04]  /*8860*/  SEL R0, R0, 0x7c, P0 ;  /* 0x0000007c00007807 */ /* 0x000fc80000000000 */
.L_x_12817:
[----:B------:R-:W-:Y:S05]  /*8870*/  BSYNC B0 ;  /* 0x0000000000007941 */ /* 0x000fea0003800000 */
.L_x_12815:
[----:B------:R-:W-:-:S04]  /*8880*/  LOP3.LUT R2, R3, 0x80000000, RZ, 0xc0, !PT ;  /* 0x8000000003027812 */ /* 0x000fc800078ec0ff */
[----:B------:R-:W-:-:S04]  /*8890*/  SHF.R.U32.HI R3, RZ, 0x18, R2 ;  /* 0x00000018ff037819 */ /* 0x000fc80000011602 */
[----:B------:R-:W-:-:S05]  /*88a0*/  LOP3.LUT R3, R0, R3, RZ, 0xfc, !PT ;  /* 0x0000000300037212 */ /* 0x000fca00078efcff */
[----:B------:R0:W-:Y:S01]  /*88b0*/  STG.E.U8 [R16.64], R3 ;  /* 0x0000000310007986 */ /* 0x0001e2000c101124 */
[----:B------:R-:W-:Y:S05]  /*88c0*/  BRA `(.L_x_12801) ;  /* 0x000006f000007947 */ /* 0x000fea0003800000 */
.L_x_12811:
[----:B------:R0:W-:Y:S01]  /*88d0*/  STG.E.U16 [R16.64], R0 ;  /* 0x0000000010007986 */ /* 0x0001e2000c101524 */
[----:B------:R-:W-:Y:S05]  /*88e0*/  BRA `(.L_x_12801) ;  /* 0x000006d000007947 */ /* 0x000fea0003800000 */
.L_x_12808:
        /* <DEDUP_REMOVED lines=12> */
.L_x_12820:
        /* <DEDUP_REMOVED lines=17> */
.L_x_12823:
[----:B------:R-:W-:-:S04]  /*8ac0*/  LOP3.LUT R2, R3, 0x80000000, RZ, 0xc0, !PT ;  /* 0x8000000003027812 */ /* 0x000fc800078ec0ff */
[----:B------:R-:W-:-:S04]  /*8ad0*/  SHF.R.U32.HI R3, RZ, 0x18, R2 ;  /* 0x00000018ff037819 */ /* 0x000fc80000011602 */
[----:B------:R-:W-:-:S04]  /*8ae0*/  LOP3.LUT R0, R0, R3, RZ, 0xfc, !PT ;  /* 0x0000000300007212 */ /* 0x000fc800078efcff */
[----:B------:R-:W-:Y:S02]  /*8af0*/  PRMT R8, R0, 0x7610, R8 ;  /* 0x0000761000087816 */ /* 0x000fe40000000008 */
.L_x_12822:
[----:B------:R-:W-:Y:S05]  /*8b00*/  BSYNC B0 ;  /* 0x0000000000007941 */ /* 0x000fea0003800000 */
.L_x_12821:
[----:B------:R0:W-:Y:S01]  /*8b10*/  STG.E.U8 [R16.64], R8 ;  /* 0x0000000810007986 */ /* 0x0001e2000c101124 */
[----:B------:R-:W-:Y:S05]  /*8b20*/  BRA `(.L_x_12801) ;  /* 0x0000049000007947 */ /* 0x000fea0003800000 */
.L_x_12819:
        /* <DEDUP_REMOVED lines=17> */
.L_x_12826:
[----:B------:R-:W-:-:S04]  /*8c40*/  LOP3.LUT R2, R3, 0x80000000, RZ, 0xc0, !PT ;  /* 0x8000000003027812 */ /* 0x000fc800078ec0ff */
[----:B------:R-:W-:-:S04]  /*8c50*/  SHF.R.U32.HI R3, RZ, 0x18, R2 ;  /* 0x00000018ff037819 */ /* 0x000fc80000011602 */
[----:B------:R-:W-:-:S04]  /*8c60*/  LOP3.LUT R0, R0, R3, RZ, 0xfc, !PT ;  /* 0x0000000300007212 */ /* 0x000fc800078efcff */
[----:B------:R-:W-:Y:S02]  /*8c70*/  PRMT R8, R0, 0x7610, R8 ;  /* 0x0000761000087816 */ /* 0x000fe40000000008 */
.L_x_12825:
[----:B------:R-:W-:Y:S05]  /*8c80*/  BSYNC B0 ;  /* 0x0000000000007941 */ /* 0x000fea0003800000 */
.L_x_12824:
[----:B------:R0:W-:Y:S01]  /*8c90*/  STG.E.U8 [R16.64], R8 ;  /* 0x0000000810007986 */ /* 0x0001e2000c101124 */
[----:B------:R-:W-:Y:S05]  /*8ca0*/  BRA `(.L_x_12801) ;  /* 0x0000031000007947 */ /* 0x000fea0003800000 */
.L_x_12818:
        /* <DEDUP_REMOVED lines=22> */
.L_x_12800:
        /* <DEDUP_REMOVED lines=20> */
.L_x_12828:
[----:B------:R-:W-:-:S06]  /*8f50*/  PRMT R2, RZ, 0x5410, R0 ;  /* 0x00005410ff027816 */ /* 0x000fcc0000000000 */
[----:B------:R-:W0:Y:S02]  /*8f60*/  F2I.U64.TRUNC R2, R2 ;  /* 0x0000000200027311 */ /* 0x000e24000020d800 */
[----:B0-----:R0:W-:Y:S01]  /*8f70*/  STG.E.64 [R16.64], R2 ;  /* 0x0000000210007986 */ /* 0x0011e2000c101b24 */
[----:B------:R-:W-:Y:S05]  /*8f80*/  BRA `(.L_x_12801) ;  /* 0x0000003000007947 */ /* 0x000fea0003800000 */
.L_x_12827:
[----:B------:R-:W-:-:S04]  /*8f90*/  PRMT R0, RZ, 0x5410, R0 ;  /* 0x00005410ff007816 */ /* 0x000fc80000000000 */
[----:B------:R-:W0:Y:S02]  /*8fa0*/  F2I.FTZ.U32.TRUNC.NTZ R3, R0 ;  /* 0x0000000000037305 */ /* 0x000e24000021f000 */
[----:B0-----:R0:W-:Y:S02]  /*8fb0*/  STG.E [R16.64], R3 ;  /* 0x0000000310007986 */ /* 0x0011e4000c101924 */
.L_x_12801:
[----:B------:R-:W-:-:S05]  /*8fc0*/  IMAD R18, R18, 0x200, R19 ;  /* 0x0000020012127824 */ /* 0x000fca00078e0213 */
[----:B------:R-:W-:Y:S02]  /*8fd0*/  IADD3 R29, R18, 0x80, RZ ;  /* 0x00000080121d7810 */ /* 0x000fe40007ffe0ff */
.L_x_12595:
[----:B------:R-:W-:Y:S05]  /*8fe0*/  BSYNC B7 ;  /* 0x0000000000077941 */ /* 0x000fea0003800000 */
.L_x_12594:
[----:B------:R-:W-:Y:S01]  /*8ff0*/  ISETP.GE.AND P0, PT, R29, c[0x0][0x160], PT ;  /* 0x000058001d007a0c */ /* 0x000fe20003f06270 */
[----:B------:R-:W-:-:S12]  /*9000*/  BSSY B7, `(.L_x_12829) ;  /* 0x00011ee000077945 */ /* 0x000fd80003800000 */
[----:B------:R-:W-:Y:S05]  /*9010*/  @P0 BRA `(.L_x_12830) ;  /* 0x00011ec000000947 */ /* 0x000fea0003800000 */
[----:B------:R-:W-:Y:S01]  /*9020*/  ISETP.NE.AND P0, PT, RZ, c[0x0][0x168], PT ;  /* 0x00005a00ff007a0c */ /* 0x000fe20003f05270 */
[----:B------:R-:W-:Y:S01]  /*9030*/  IMAD.MOV.U32 R26, RZ, RZ, RZ ;  /* 0x000000ffff1a7224 */ /* 0x000fe200078e00ff */
[----:B------:R-:W-:Y:S01]  /*9040*/  CS2R R18, SRZ ;  /* 0x0000000000127805 */ /* 0x000fe2000001ff00 */
[----:B------:R-:W-:Y:S01]  /*9050*/  IMAD.MOV.U32 R25, RZ, RZ, RZ ;  /* 0x000000ffff197224 */ /* 0x000fe200078e00ff */
[----:B------:R-:W-:Y:S01]  /*9060*/  CS2R R22, SRZ ;  /* 0x0000000000167805 */ /* 0x000fe2000001ff00 */
        /* <DEDUP_REMOVED lines=378> */
.L_x_12831:
        /* <DEDUP_REMOVED lines=21> */
.L_x_12835:
[----:B------:R-:W2:Y:S02]  /*a960*/  LDG.E.U8 R2, [R2.64] ;  /* 0x0000002402027981 */ /* 0x000ea4000c1e1100 */
[----:B--2---:R-:W0:Y:S02]  /*a970*/  I2F.U16 R0, R2 ;  /* 0x0000000200007306 */ /* 0x004e240000101000 */
[----:B0-----:R-:W-:-:S04]  /*a980*/  F2FP.BF16.PACK_AB R0, RZ, R0 ;  /* 0x00000000ff00723e */ /* 0x001fc800000010ff */
[----:B------:R-:W-:Y:S01]  /*a990*/  PRMT R24, R0, 0x7610, R24 ;  /* 0x0000761000187816 */ /* 0x000fe20000000018 */
[----:B------:R-:W-:Y:S05]  /*a9a0*/  BRA `(.L_x_12837) ;  /* 0x00000f0000007947 */ /* 0x000fea0003800000 */
.L_x_12834:
        /* <DEDUP_REMOVED lines=11> */
.L_x_12839:
[----:B------:R-:W2:Y:S02]  /*aa60*/  LDG.E R2, [R2.64] ;  /* 0x0000002402027981 */ /* 0x000ea4000c1e1900 */
[----:B--2---:R-:W0:Y:S02]  /*aa70*/  I2F R0, R2 ;  /* 0x0000000200007306 */ /* 0x004e240000201400 */
[----:B0-----:R-:W-:-:S04]  /*aa80*/  F2FP.BF16.PACK_AB R0, RZ, R0 ;  /* 0x00000000ff00723e */ /* 0x001fc800000010ff */
[----:B------:R-:W-:Y:S01]  /*aa90*/  PRMT R24, R0, 0x7610, R24 ;  /* 0x0000761000187816 */ /* 0x000fe20000000018 */
[----:B------:R-:W-:Y:S05]  /*aaa0*/  BRA `(.L_x_12837) ;  /* 0x00000e0000007947 */ /* 0x000fea0003800000 */
.L_x_12838:
[----:B------:R-:W2:Y:S02]  /*aab0*/  LDG.E.U16 R2, [R2.64] ;  /* 0x0000002402027981 */ /* 0x000ea4000c1e1500 */
[----:B--2---:R-:W0:Y:S02]  /*aac0*/  I2F.S16 R0, R2 ;  /* 0x0000000200007306 */ /* 0x004e240000101400 */
[----:B0-----:R-:W-:-:S04]  /*aad0*/  F2FP.BF16.PACK_AB R0, RZ, R0 ;  /* 0x00000000ff00723e */ /* 0x001fc800000010ff */
[----:B------:R-:W-:Y:S01]  /*aae0*/  PRMT R24, R0, 0x7610, R24 ;  /* 0x0000761000187816 */ /* 0x000fe20000000018 */
[----:B------:R-:W-:Y:S05]  /*aaf0*/  BRA `(.L_x_12837) ;  /* 0x00000db000007947 */ /* 0x000fea0003800000 */
.L_x_12833:
        /* <DEDUP_REMOVED lines=9> */
.L_x_12841:
[----:B------:R-:W2:Y:S02]  /*ab90*/  LDG.E.U16 R0, [R2.64] ;  /* 0x0000002402007981 */ /* 0x000ea4000c1e1500 */
[----:B--2---:R-:W-:-:S05]  /*aba0*/  HADD2.F32 R0, -RZ, R0.H0_H0 ;  /* 0x20000000ff007230 */ /* 0x004fca0000004100 */
[----:B------:R-:W-:-:S04]  /*abb0*/  F2FP.BF16.PACK_AB R0, RZ, R0 ;  /* 0x00000000ff00723e */ /* 0x000fc800000010ff */
[----:B------:R-:W-:Y:S01]  /*abc0*/  PRMT R24, R0, 0x7610, R24 ;  /* 0x0000761000187816 */ /* 0x000fe20000000018 */
[----:B------:R-:W-:Y:S05]  /*abd0*/  BRA `(.L_x_12837) ;  /* 0x00000cd000007947 */ /* 0x000fea0003800000 */
.L_x_12840:
        /* <DEDUP_REMOVED lines=9> */
.L_x_12843:
[----:B------:R-:W2:Y:S02]  /*ac70*/  LDG.E.U16 R2, [R2.64] ;  /* 0x0000002402027981 */ /* 0x000ea4000c1e1500 */
[----:B--2---:R-:W-:-:S05]  /*ac80*/  HADD2.F32 R0, -RZ, R2.H0_H0 ;  /* 0x20000002ff007230 */ /* 0x004fca0000004100 */
[----:B------:R-:W-:-:S04]  /*ac90*/  F2FP.BF16.PACK_AB R0, RZ, R0 ;  /* 0x00000000ff00723e */ /* 0x000fc800000010ff */
[----:B------:R-:W-:Y:S01]  /*aca0*/  PRMT R24, R0, 0x7610, R24 ;  /* 0x0000761000187816 */ /* 0x000fe20000000018 */
[----:B------:R-:W-:Y:S05]  /*acb0*/  BRA `(.L_x_12837) ;  /* 0x00000bf000007947 */ /* 0x000fea0003800000 */
.L_x_12842:
[----:B------:R-:W2:Y:S02]  /*acc0*/  LDG.E.64 R2, [R2.64] ;  /* 0x0000002402027981 */ /* 0x000ea4000c1e1b00 */
[----:B--2---:R-:W0:Y:S01]  /*acd0*/  F2F.F32.F64 R0, R2 ;  /* 0x0000000200007310 */ /* 0x004e220000301000 */
[----:B------:R-:W0:-:S14]  /*ace0*/  DSETP.GEU.AND P0, PT, |R2|, c[0x2][0x0], PT ;  /* 0x008000000200762a */ /* 0x000e1c0003f0e200 */
[----:B0-----:R-:W-:-:S05]  /*acf0*/  @!P0 FMUL R0, R0, 1.175494350822287508e-38 ;  /* 0x0080000000008820 */ /* 0x001fca0000400000 */
[----:B------:R-:W-:-:S04]  /*ad00*/  F2FP.BF16.PACK_AB R0, RZ, R0 ;  /* 0x00000000ff00723e */ /* 0x000fc800000010ff */
[----:B------:R-:W-:Y:S01]  /*ad10*/  PRMT R24, R0, 0x7610, R24 ;  /* 0x0000761000187816 */ /* 0x000fe20000000018 */
[----:B------:R-:W-:Y:S05]  /*ad20*/  BRA `(.L_x_12837) ;  /* 0x00000b8000007947 */ /* 0x000fea0003800000 */
.L_x_12832:
        /* <DEDUP_REMOVED lines=14> */
.L_x_12846:
[----:B------:R-:W2:Y:S02]  /*ae10*/  LDG.E.64 R2, [R2.64] ;  /* 0x0000002402027981 */ /* 0x000ea4000c1e1b00 */
[----:B--2---:R-:W0:Y:S01]  /*ae20*/  F2F.F32.F64 R0, R2 ;  /* 0x0000000200007310 */ /* 0x004e220000301000 */
[----:B------:R-:W0:-:S14]  /*ae30*/  DSETP.GEU.AND P0, PT, |R2|, c[0x2][0x0], PT ;  /* 0x008000000200762a */ /* 0x000e1c0003f0e200 */
[----:B0-----:R-:W-:-:S05]  /*ae40*/  @!P0 FMUL R0, R0, 1.175494350822287508e-38 ;  /* 0x0080000000008820 */ /* 0x001fca0000400000 */
[----:B------:R-:W-:-:S04]  /*ae50*/  F2FP.BF16.PACK_AB R0, RZ, R0 ;  /* 0x00000000ff00723e */ /* 0x000fc800000010ff */
[----:B------:R-:W-:Y:S01]  /*ae60*/  PRMT R24, R0, 0x7610, R24 ;  /* 0x0000761000187816 */ /* 0x000fe20000000018 */
[----:B------:R-:W-:Y:S05]  /*ae70*/  BRA `(.L_x_12837) ;  /* 0x00000a3000007947 */ /* 0x000fea0003800000 */
.L_x_12845:
        /* <DEDUP_REMOVED lines=28> */
.L_x_12848:
        /* <DEDUP_REMOVED lines=15> */
.L_x_12847:
[----:B------:R0:W5:Y:S01]  /*b130*/  LDG.E.U16 R24, [R2.64] ;  /* 0x0000002402187981 */ /* 0x000162000c1e1500 */
[----:B------:R-:W-:Y:S05]  /*b140*/  BRA `(.L_x_12837) ;  /* 0x0000076000007947 */ /* 0x000fea0003800000 */
.L_x_12844:
        /* <DEDUP_REMOVED lines=12> */
.L_x_12851:
        /* <DEDUP_REMOVED lines=21> */
.L_x_12855:
[----:B------:R-:W-:Y:S05]  /*b360*/  BSYNC B1 ;  /* 0x0000000000017941 */ /* 0x000fea0003800000 */
.L_x_12854:
[----:B------:R-:W-:Y:S01]  /*b370*/  LEA R3, R0, 0x3b800000, 0x17 ;  /* 0x3b80000000037811 */ /* 0x000fe200078eb8ff */
[----:B------:R-:W-:-:S05]  /*b380*/  IMAD.SHL.U32 R0, R2, 0x100000, RZ ;  /* 0x0010000002007824 */ /* 0x000fca00078e00ff */
[----:B------:R-:W-:Y:S02]  /*b390*/  LOP3.LUT R0, R3, R0, R4, 0xfe, !PT ;  /* 0x0000000003007212 */ /* 0x000fe400078efe04 */
.L_x_12853:
[----:B------:R-:W-:Y:S05]  /*b3a0*/  BSYNC B0 ;  /* 0x0000000000007941 */ /* 0x000fea0003800000 */
.L_x_12852:
[----:B------:R-:W-:-:S04]  /*b3b0*/  F2FP.BF16.PACK_AB R0, RZ, R0 ;  /* 0x00000000ff00723e */ /* 0x000fc800000010ff */
[----:B------:R-:W-:Y:S01]  /*b3c0*/  PRMT R24, R0, 0x7610, R24 ;  /* 0x0000761000187816 */ /* 0x000fe20000000018 */
[----:B------:R-:W-:Y:S05]  /*b3d0*/  BRA `(.L_x_12837) ;  /* 0x000004d000007947 */ /* 0x000fea0003800000 */
.L_x_12850:
        /* <DEDUP_REMOVED lines=21> */
.L_x_12859:
[----:B------:R-:W-:Y:S05]  /*b530*/  BSYNC B1 ;  /* 0x0000000000017941 */ /* 0x000fea0003800000 */
.L_x_12858:
[----:B------:R-:W-:Y:S01]  /*b540*/  LEA R3, R0, 0x37800000, 0x17 ;  /* 0x3780000000037811 */ /* 0x000fe200078eb8ff */
[----:B------:R-:W-:-:S05]  /*b550*/  IMAD.SHL.U32 R0, R2, 0x200000, RZ ;  /* 0x0020000002007824 */ /* 0x000fca00078e00ff */
[----:B------:R-:W-:Y:S02]  /*b560*/  LOP3.LUT R0, R3, R0, R4, 0xfe, !PT ;  /* 0x0000000003007212 */ /* 0x000fe400078efe04 */
.L_x_12857:
[----:B------:R-:W-:Y:S05]  /*b570*/  BSYNC B0 ;  /* 0x0000000000007941 */ /* 0x000fea0003800000 */
.L_x_12856:
[----:B------:R-:W-:-:S04]  /*b580*/  F2FP.BF16.PACK_AB R0, RZ, R0 ;  /* 0x00000000ff00723e */ /* 0x000fc800000010ff */
[----:B------:R-:W-:Y:S01]  /*b590*/  PRMT R24, R0, 0x7610, R24 ;  /* 0x0000761000187816 */ /* 0x000fe20000000018 */
[----:B------:R-:W-:Y:S05]  /*b5a0*/  BRA `(.L_x_12837) ;  /* 0x0000030000007947 */ /* 0x000fea0003800000 */
.L_x_12849:
        /* <DEDUP_REMOVED lines=14> */
.L_x_12863:
[----:B------:R-:W-:Y:S05]  /*b690*/  BSYNC B0 ;  /* 0x0000000000007941 */ /* 0x000fea0003800000 */
.L_x_12862:
[----:B------:R-:W-:-:S04]  /*b6a0*/  F2FP.BF16.PACK_AB R0, RZ, R0 ;  /* 0x00000000ff00723e */ /* 0x000fc800000010ff */
[----:B------:R-:W-:Y:S01]  /*b6b0*/  PRMT R24, R0, 0x7610, R24 ;  /* 0x0000761000187816 */ /* 0x000fe20000000018 */
[----:B------:R-:W-:Y:S05]  /*b6c0*/  BRA `(.L_x_12837) ;  /* 0x000001e000007947 */ /* 0x000fea0003800000 */
.L_x_12836:
        /* <DEDUP_REMOVED lines=21> */
.L_x_12861:
[----:B------:R-:W2:Y:S02]  /*b820*/  LDG.E.64 R2, [R2.64] ;  /* 0x0000002402027981 */ /* 0x000ea4000c1e1b00 */
[----:B--2---:R-:W0:Y:S02]  /*b830*/  I2F.U64 R0, R2 ;  /* 0x0000000200007312 */ /* 0x004e240000301000 */
[----:B0-----:R-:W-:-:S04]  /*b840*/  F2FP.BF16.PACK_AB R0, RZ, R0 ;  /* 0x00000000ff00723e */ /* 0x001fc800000010ff */
[----:B------:R-:W-:Y:S01]  /*b850*/  PRMT R24, R0, 0x7610, R24 ;  /* 0x0000761000187816 */ /* 0x000fe20000000018 */
[----:B------:R-:W-:Y:S05]  /*b860*/  BRA `(.L_x_12837) ;  /* 0x0000004000007947 */ /* 0x000fea0003800000 */
.L_x_12860:
[----:B------:R-:W2:Y:S02]  /*b870*/  LDG.E R2, [R2.64] ;  /* 0x0000002402027981 */ /* 0x000ea4000c1e1900 */
[----:B--2---:R-:W0:Y:S02]  /*b880*/  I2F.U32 R0, R2 ;  /* 0x0000000200007306 */ /* 0x004e240000201000 */
[----:B0-----:R-:W-:-:S04]  /*b890*/  F2FP.BF16.PACK_AB R0, RZ, R0 ;  /* 0x00000000ff00723e */ /* 0x001fc800000010ff */
[----:B------:R-:W-:Y:S02]  /*b8a0*/  PRMT R24, R0, 0x7610, R24 ;  /* 0x0000761000187816 */ /* 0x000fe40000000018 */
.L_x_12837:
        /* <DEDUP_REMOVED lines=19> */
.L_x_12867:
[----:B------:R-:W2:Y:S02]  /*b9e0*/  LDG.E.U8 R2, [R2.64] ;  /* 0x0000002402027981 */ /* 0x000ea4000c1e1100 */
[----:B--2---:R-:W0:Y:S02]  /*b9f0*/  I2F.U16 R0, R2 ;  /* 0x0000000200007306 */ /* 0x004e240000101000 */
[----:B0-----:R-:W-:-:S04]  /*ba00*/  F2FP.BF16.PACK_AB R0, RZ, R0 ;  /* 0x00000000ff00723e */ /* 0x001fc800000010ff */
[----:B------:R-:W-:Y:S01]  /*ba10*/  PRMT R22, R0, 0x7610, R22 ;  /* 0x0000761000167816 */ /* 0x000fe20000000016 */
[----:B------:R-:W-:Y:S05]  /*ba20*/  BRA `(.L_x_12869) ;  /* 0x00000f0000007947 */ /* 0x000fea0003800000 */
.L_x_12866:
        /* <DEDUP_REMOVED lines=11> */
.L_x_12871:
[----:B------:R-:W2:Y:S02]  /*bae0*/  LDG.E R2, [R2.64] ;  /* 0x0000002402027981 */ /* 0x000ea4000c1e1900 */
[----:B--2---:R-:W0:Y:S02]  /*baf0*/  I2F R0, R2 ;  /* 0x0000000200007306 */ /* 0x004e240000201400 */
[----:B0-----:R-:W-:-:S04]  /*bb00*/  F2FP.BF16.PACK_AB R0, RZ, R0 ;  /* 0x00000000ff00723e */ /* 0x001fc800000010ff */
[----:B------:R-:W-:Y:S01]  /*bb10*/  PRMT R22, R0, 0x7610, R22 ;  /* 0x0000761000167816 */ /* 0x000fe20000000016 */
[----:B------:R-:W-:Y:S05]  /*bb20*/  BRA `(.L_x_12869) ;  /* 0x00000e0000007947 */ /* 0x000fea0003800000 */
.L_x_12870:
[----:B------:R-:W2:Y:S02]  /*bb30*/  LDG.E.U16 R2, [R2.64] ;  /* 0x0000002402027981 */ /* 0x000ea4000c1e1500 */
[----:B--2---:R-:W0:Y:S02]  /*bb40*/  I2F.S16 R0, R2 ;  /* 0x0000000200007306 */ /* 0x004e240000101400 */
[----:B0-----:R-:W-:-:S04]  /*bb50*/  F2FP.BF16.PACK_AB R0, RZ, R0 ;  /* 0x00000000ff00723e */ /* 0x001fc800000010ff */
[----:B------:R-:W-:Y:S01]  /*bb60*/  PRMT R22, R0, 0x7610, R22 ;  /* 0x0000761000167816 */ /* 0x000fe20000000016 */
[----:B------:R-:W-:Y:S05]  /*bb70*/  BRA `(.L_x_12869) ;  /* 0x00000db000007947 */ /* 0x000fea0003800000 */
.L_x_12865:
        /* <DEDUP_REMOVED lines=9> */
.L_x_12873:
[----:B------:R-:W2:Y:S02]  /*bc10*/  LDG.E.U16 R0, [R2.64] ;  /* 0x0000002402007981 */ /* 0x000ea4000c1e1500 */
[----:B--2---:R-:W-:-:S05]  /*bc20*/  HADD2.F32 R0, -RZ, R0.H0_H0 ;  /* 0x20000000ff007230 */ /* 0x004fca0000004100 */
[----:B------:R-:W-:-:S04]  /*bc30*/  F2FP.BF16.PACK_AB R0, RZ, R0 ;  /* 0x00000000ff00723e */ /* 0x000fc800000010ff */
[----:B------:R-:W-:Y:S01]  /*bc40*/  PRMT R22, R0, 0x7610, R22 ;  /* 0x0000761000167816 */ /* 0x000fe20000000016 */
[----:B------:R-:W-:Y:S05]  /*bc50*/  BRA `(.L_x_12869) ;  /* 0x00000cd000007947 */ /* 0x000fea0003800000 */
.L_x_12872:
        /* <DEDUP_REMOVED lines=9> */
.L_x_12875:
[----:B------:R-:W2:Y:S02]  /*bcf0*/  LDG.E.U16 R2, [R2.64] ;  /* 0x0000002402027981 */ /* 0x000ea4000c1e1500 */
[----:B--2---:R-:W-:-:S05]  /*bd00*/  HADD2.F32 R0, -RZ, R2.H0_H0 ;  /* 0x20000002ff007230 */ /* 0x004fca0000004100 */
[----:B------:R-:W-:-:S04]  /*bd10*/  F2FP.BF16.PACK_AB R0, RZ, R0 ;  /* 0x00000000ff00723e */ /* 0x000fc800000010ff */
[----:B------:R-:W-:Y:S01]  /*bd20*/  PRMT R22, R0, 0x7610, R22 ;  /* 0x0000761000167816 */ /* 0x000fe20000000016 */
[----:B------:R-:W-:Y:S05]  /*bd30*/  BRA `(.L_x_12869) ;  /* 0x00000bf000007947 */ /* 0x000fea0003800000 */
.L_x_12874:
[----:B------:R-:W2:Y:S02]  /*bd40*/  LDG.E.64 R2, [R2.64] ;  /* 0x0000002402027981 */ /* 0x000ea4000c1e1b00 */
[----:B--2---:R-:W0:Y:S01]  /*bd50*/  F2F.F32.F64 R0, R2 ;  /* 0x0000000200007310 */ /* 0x004e220000301000 */
[----:B------:R-:W0:-:S14]  /*bd60*/  DSETP.GEU.AND P0, PT, |R2|, c[0x2][0x0], PT ;  /* 0x008000000200762a */ /* 0x000e1c0003f0e200 */
[----:B0-----:R-:W-:-:S05]  /*bd70*/  @!P0 FMUL R0, R0, 1.175494350822287508e-38 ;  /* 0x0080000000008820 */ /* 0x001fca0000400000 */
[----:B------:R-:W-:-:S04]  /*bd80*/  F2FP.BF16.PACK_AB R0, RZ, R0 ;  /* 0x00000000ff00723e */ /* 0x000fc800000010ff */
[----:B------:R-:W-:Y:S01]  /*bd90*/  PRMT R22, R0, 0x7610, R22 ;  /* 0x0000761000167816 */ /* 0x000fe20000000016 */
[----:B------:R-:W-:Y:S05]  /*bda0*/  BRA `(.L_x_12869) ;  /* 0x00000b8000007947 */ /* 0x000fea0003800000 */
.L_x_12864:
        /* <DEDUP_REMOVED lines=14> */
.L_x_12878:
[----:B------:R-:W2:Y:S02]  /*be90*/  LDG.E.64 R2, [R2.64] ;  /* 0x0000002402027981 */ /* 0x000ea4000c1e1b00 */
[----:B--2---:R-:W0:Y:S01]  /*bea0*/  F2F.F32.F64 R0, R2 ;  /* 0x0000000200007310 */ /* 0x004e220000301000 */
[----:B------:R-:W0:-:S14]  /*beb0*/  DSETP.GEU.AND P0, PT, |R2|, c[0x2][0x0], PT ;  /* 0x008000000200762a */ /* 0x000e1c0003f0e200 */
[----:B0-----:R-:W-:-:S05]  /*bec0*/  @!P0 FMUL R0, R0, 1.175494350822287508e-38 ;  /* 0x0080000000008820 */ /* 0x001fca0000400000 */
[----:B------:R-:W-:-:S04]  /*bed0*/  F2FP.BF16.PACK_AB R0, RZ, R0 ;  /* 0x00000000ff00723e */ /* 0x000fc800000010ff */
[----:B------:R-:W-:Y:S01]  /*bee0*/  PRMT R22, R0, 0x7610, R22 ;  /* 0x0000761000167816 */ /* 0x000fe20000000016 */
[----:B------:R-:W-:Y:S05]  /*bef0*/  BRA `(.L_x_12869) ;  /* 0x00000a3000007947 */ /* 0x000fea0003800000 */
.L_x_12877:
        /* <DEDUP_REMOVED lines=28> */
.L_x_12880:
        /* <DEDUP_REMOVED lines=15> */
.L_x_12879:
[----:B------:R0:W5:Y:S01]  /*c1b0*/  LDG.E.U16 R22, [R2.64] ;  /* 0x0000002402167981 */ /* 0x000162000c1e1500 */
[----:B------:R-:W-:Y:S05]  /*c1c0*/  BRA `(.L_x_12869) ;  /* 0x0000076000007947 */ /* 0x000fea0003800000 */
.L_x_12876:
        /* <DEDUP_REMOVED lines=12> */
.L_x_12883:
        /* <DEDUP_REMOVED lines=21> */
.L_x_12887:
[----:B------:R-:W-:Y:S05]  /*c3e0*/  BSYNC B1 ;  /* 0x0000000000017941 */ /* 0x000fea0003800000 */
.L_x_12886:
[----:B------:R-:W-:Y:S01]  /*c3f0*/  LEA R3, R0, 0x3b800000, 0x17 ;  /* 0x3b80000000037811 */ /* 0x000fe200078eb8ff */
[----:B------:R-:W-:-:S05]  /*c400*/  IMAD.SHL.U32 R0, R2, 0x100000, RZ ;  /* 0x0010000002007824 */ /* 0x000fca00078e00ff */
[----:B------:R-:W-:Y:S02]  /*c410*/  LOP3.LUT R0, R3, R0, R4, 0xfe, !PT ;  /* 0x0000000003007212 */ /* 0x000fe400078efe04 */
.L_x_12885:
[----:B------:R-:W-:Y:S05]  /*c420*/  BSYNC B0 ;  /* 0x0000000000007941 */ /* 0x000fea0003800000 */
.L_x_12884:
[----:B------:R-:W-:-:S04]  /*c430*/  F2FP.BF16.PACK_AB R0, RZ, R0 ;  /* 0x00000000ff00723e */ /* 0x000fc800000010ff */
[----:B------:R-:W-:Y:S01]  /*c440*/  PRMT R22, R0, 0x7610, R22 ;  /* 0x0000761000167816 */ /* 0x000fe20000000016 */
[----:B------:R-:W-:Y:S05]  /*c450*/  BRA `(.L_x_12869) ;  /* 0x000004d000007947 */ /* 0x000fea0003800000 */
.L_x_12882:
        /* <DEDUP_REMOVED lines=21> */
.L_x_12891:
[----:B------:R-:W-:Y:S05]  /*c5b0*/  BSYNC B1 ;  /* 0x0000000000017941 */ /* 0x000fea0003800000 */
.L_x_12890:
[----:B------:R-:W-:Y:S01]  /*c5c0*/  LEA R3, R0, 0x37800000, 0x17 ;  /* 0x3780000000037811 */ /* 0x000fe200078eb8ff */
[----:B------:R-:W-:-:S05]  /*c5d0*/  IMAD.SHL.U32 R0, R2, 0x200000, RZ ;  /* 0x0020000002007824 */ /* 0x000fca00078e00ff */
[----:B------:R-:W-:Y:S02]  /*c5e0*/  LOP3.LUT R0, R3, R0, R4, 0xfe, !PT ;  /* 0x0000000003007212 */ /* 0x000fe400078efe04 */
.L_x_12889:
[----:B------:R-:W-:Y:S05]  /*c5f0*/  BSYNC B0 ;  /* 0x0000000000007941 */ /* 0x000fea0003800000 */
.L_x_12888:
[----:B------:R-:W-:-:S04]  /*c600*/  F2FP.BF16.PACK_AB R0, RZ, R0 ;  /* 0x00000000ff00723e */ /* 0x000fc800000010ff */
[----:B------:R-:W-:Y:S01]  /*c610*/  PRMT R22, R0, 0x7610, R22 ;  /* 0x0000761000167816 */ /* 0x000fe20000000016 */
[----:B------:R-:W-:Y:S05]  /*c620*/  BRA `(.L_x_12869) ;  /* 0x0000030000007947 */ /* 0x000fea0003800000 */
.L_x_12881:
        /* <DEDUP_REMOVED lines=14> */
.L_x_12895:
[----:B------:R-:W-:Y:S05]  /*c710*/  BSYNC B0 ;  /* 0x0000000000007941 */ /* 0x000fea0003800000 */
.L_x_12894:
[----:B------:R-:W-:-:S04]  /*c720*/  F2FP.BF16.PACK_AB R0, RZ, R0 ;  /* 0x00000000ff00723e */ /* 0x000fc800000010ff */
[----:B------:R-:W-:Y:S01]  /*c730*/  PRMT R22, R0, 0x7610, R22 ;  /* 0x0000761000167816 */ /* 0x000fe20000000016 */
[----:B------:R-:W-:Y:S05]  /*c740*/  BRA `(.L_x_12869) ;  /* 0x000001e000007947 */ /* 0x000fea0003800000 */
.L_x_12868:
        /* <DEDUP_REMOVED lines=21> */
.L_x_12893:
[----:B------:R-:W2:Y:S02]  /*c8a0*/  LDG.E.64 R2, [R2.64] ;  /* 0x0000002402027981 */ /* 0x000ea4000c1e1b00 */
[----:B--2---:R-:W0:Y:S02]  /*c8b0*/  I2F.U64 R0, R2 ;  /* 0x0000000200007312 */ /* 0x004e240000301000 */
[----:B0-----:R-:W-:-:S04]  /*c8c0*/  F2FP.BF16.PACK_AB R0, RZ, R0 ;  /* 0x00000000ff00723e */ /* 0x001fc800000010ff */
[----:B------:R-:W-:Y:S01]  /*c8d0*/  PRMT R22, R0, 0x7610, R22 ;  /* 0x0000761000167816 */ /* 0x000fe20000000016 */
[----:B------:R-:W-:Y:S05]  /*c8e0*/  BRA `(.L_x_12869) ;  /* 0x0000004000007947 */ /* 0x000fea0003800000 */
.L_x_12892:
[----:B------:R-:W2:Y:S02]  /*c8f0*/  LDG.E R2, [R2.64] ;  /* 0x0000002402027981 */ /* 0x000ea4000c1e1900 */
[----:B--2---:R-:W0:Y:S02]  /*c900*/  I2F.U32 R0, R2 ;  /* 0x0000000200007306 */ /* 0x004e240000201000 */
[----:B0-----:R-:W-:-:S04]  /*c910*/  F2FP.BF16.PACK_AB R0, RZ, R0 ;  /* 0x00000000ff00723e */ /* 0x001fc800000010ff */
[----:B------:R-:W-:Y:S02]  /*c920*/  PRMT R22, R0, 0x7610, R22 ;  /* 0x0000761000167816 */ /* 0x000fe40000000016 */
.L_x_12869:
        /* <DEDUP_REMOVED lines=18> */
.L_x_12900:
[----:B------:R-:W2:Y:S02]  /*ca50*/  LDG.E.U8 R2, [R2.64] ;  /* 0x0000002402027981 */ /* 0x000ea4000c1e1100 */
[----:B--2---:R0:W1:Y:S01]  /*ca60*/  I2F.U16 R23, R2 ;  /* 0x0000000200177306 */ /* 0x0040620000101000 */
[----:B------:R-:W-:Y:S05]  /*ca70*/  BRA `(.L_x_12902) ;  /* 0x00000ca000007947 */ /* 0x000fea0003800000 */
.L_x_12899:
        /* <DEDUP_REMOVED lines=9> */
.L_x_12904:
[----:B------:R-:W2:Y:S02]  /*cb10*/  LDG.E R2, [R2.64] ;  /* 0x0000002402027981 */ /* 0x000ea4000c1e1900 */
[----:B--2---:R0:W1:Y:S01]  /*cb20*/  I2F R23, R2 ;  /* 0x0000000200177306 */ /* 0x0040620000201400 */
[----:B------:R-:W-:Y:S05]  /*cb30*/  BRA `(.L_x_12902) ;  /* 0x00000be000007947 */ /* 0x000fea0003800000 */
.L_x_12903:
[----:B------:R-:W2:Y:S02]  /*cb40*/  LDG.E.U16 R2, [R2.64] ;  /* 0x0000002402027981 */ /* 0x000ea4000c1e1500 */
[----:B--2---:R0:W1:Y:S01]  /*cb50*/  I2F.S16 R23, R2 ;  /* 0x0000000200177306 */ /* 0x0040620000101400 */
[----:B------:R-:W-:Y:S05]  /*cb60*/  BRA `(.L_x_12902) ;  /* 0x00000bb000007947 */ /* 0x000fea0003800000 */
.L_x_12898:
        /* <DEDUP_REMOVED lines=8> */
.L_x_12906:
[----:B------:R-:W2:Y:S02]  /*cbf0*/  LDG.E.U16 R2, [R2.64] ;  /* 0x0000002402027981 */ /* 0x000ea4000c1e1500 */
[----:B--2---:R-:W-:Y:S01]  /*cc00*/  HADD2.F32 R23, -RZ, R2.H0_H0 ;  /* 0x20000002ff177230 */ /* 0x004fe20000004100 */
[----:B------:R-:W-:Y:S05]  /*cc10*/  BRA `(.L_x_12902) ;  /* 0x00000b0000007947 */ /* 0x000fea0003800000 */
.L_x_12905:
        /* <DEDUP_REMOVED lines=8> */
.L_x_12908:
[----:B------:R-:W2:Y:S02]  /*cca0*/  LDG.E.U16 R2, [R2.64] ;  /* 0x0000002402027981 */ /* 0x000ea4000c1e1500 */
[----:B--2---:R-:W-:Y:S01]  /*ccb0*/  HADD2.F32 R23, -RZ, R2.H0_H0 ;  /* 0x20000002ff177230 */ /* 0x004fe20000004100 */
[----:B------:R-:W-:Y:S05]  /*ccc0*/  BRA `(.L_x_12902) ;  /* 0x00000a5000007947 */ /* 0x000fea0003800000 */
.L_x_12907:
[----:B------:R-:W2:Y:S02]  /*ccd0*/  LDG.E.64 R2, [R2.64] ;  /* 0x0000002402027981 */ /* 0x000ea4000c1e1b00 */
[----:B--2---:R-:W0:Y:S01]  /*cce0*/  F2F.F32.F64 R23, R2 ;  /* 0x0000000200177310 */ /* 0x004e220000301000 */
[----:B------:R-:W0:-:S14]  /*ccf0*/  DSETP.GEU.AND P0, PT, |R2|, c[0x2][0x0], PT ;  /* 0x008000000200762a */ /* 0x000e1c0003f0e200 */
[----:B0-----:R-:W-:Y:S01]  /*cd00*/  @!P0 FMUL R23, R23, 1.175494350822287508e-38 ;  /* 0x0080000017178820 */ /* 0x001fe20000400000 */
[----:B------:R-:W-:Y:S05]  /*cd10*/  BRA `(.L_x_12902) ;  /* 0x00000a0000007947 */ /* 0x000fea0003800000 */
.L_x_12897:
        /* <DEDUP_REMOVED lines=12> */
.L_x_12911:
[----:B------:R-:W2:Y:S02]  /*cde0*/  LDG.E.64 R2, [R2.64] ;  /* 0x0000002402027981 */ /* 0x000ea4000c1e1b00 */
[----:B--2---:R-:W0:Y:S01]  /*cdf0*/  F2F.F32.F64 R23, R2 ;  /* 0x0000000200177310 */ /* 0x004e220000301000 */
[----:B------:R-:W0:-:S14]  /*ce00*/  DSETP.GEU.AND P0, PT, |R2|, c[0x2][0x0], PT ;  /* 0x008000000200762a */ /* 0x000e1c0003f0e200 */
[----:B0-----:R-:W-:Y:S01]  /*ce10*/  @!P0 FMUL R23, R23, 1.175494350822287508e-38 ;  /* 0x0080000017178820 */ /* 0x001fe20000400000 */
[----:B------:R-:W-:Y:S05]  /*ce20*/  BRA `(.L_x_12902) ;  /* 0x000008f000007947 */ /* 0x000fea0003800000 */
.L_x_12910:
        /* <DEDUP_REMOVED lines=26> */
.L_x_12913:
        /* <DEDUP_REMOVED lines=13> */
.L_x_12912:
[----:B------:R-:W2:Y:S02]  /*d0a0*/  LDG.E.U16 R2, [R2.64] ;  /* 0x0000002402027981 */ /* 0x000ea4000c1e1500 */
[----:B--2---:R-:W-:Y:S01]  /*d0b0*/  PRMT R23, RZ, 0x5410, R2 ;  /* 0x00005410ff177816 */ /* 0x004fe20000000002 */
[----:B------:R-:W-:Y:S05]  /*d0c0*/  BRA `(.L_x_12902) ;  /* 0x0000065000007947 */ /* 0x000fea0003800000 */
.L_x_12909:
        /* <DEDUP_REMOVED lines=11> */
.L_x_12916:
        /* <DEDUP_REMOVED lines=20> */
.L_x_12918:
[----:B------:R-:W-:Y:S05]  /*d2c0*/  BSYNC B0 ;  /* 0x0000000000007941 */ /* 0x000fea0003800000 */
.L_x_12917:
[----:B------:R-:W-:Y:S01]  /*d2d0*/  IMAD.SHL.U32 R2, R2, 0x100000, RZ ;  /* 0x0010000002027824 */ /* 0x000fe200078e00ff */
[----:B------:R-:W-:-:S04]  /*d2e0*/  LEA R0, R0, 0x3b800000, 0x17 ;  /* 0x3b80000000007811 */ /* 0x000fc800078eb8ff */
[----:B------:R-:W-:Y:S01]  /*d2f0*/  LOP3.LUT R23, R0, R2, R23, 0xfe, !PT ;  /* 0x0000000200177212 */ /* 0x000fe200078efe17 */
[----:B------:R-:W-:Y:S05]  /*d300*/  BRA `(.L_x_12902) ;  /* 0x0000041000007947 */ /* 0x000fea0003800000 */
.L_x_12915:
        /* <DEDUP_REMOVED lines=20> */
.L_x_12920:
[----:B------:R-:W-:Y:S05]  /*d450*/  BSYNC B0 ;  /* 0x0000000000007941 */ /* 0x000fea0003800000 */
.L_x_12919:
[----:B------:R-:W-:Y:S01]  /*d460*/  IMAD.SHL.U32 R2, R2, 0x200000, RZ ;  /* 0x0020000002027824 */ /* 0x000fe200078e00ff */
[----:B------:R-:W-:-:S04]  /*d470*/  LEA R0, R0, 0x37800000, 0x17 ;  /* 0x3780000000007811 */ /* 0x000fc800078eb8ff */
[----:B------:R-:W-:Y:S01]  /*d480*/  LOP3.LUT R23, R0, R2, R23, 0xfe, !PT ;  /* 0x0000000200177212 */ /* 0x000fe200078efe17 */
[----:B------:R-:W-:Y:S05]  /*d490*/  BRA `(.L_x_12902) ;  /* 0x0000028000007947 */ /* 0x000fea0003800000 */
.L_x_12914:
        /* <DEDUP_REMOVED lines=14> */
.L_x_12901:
        /* <DEDUP_REMOVED lines=21> */
.L_x_12922:
[----:B------:R-:W2:Y:S02]  /*d6d0*/  LDG.E.64 R2, [R2.64] ;  /* 0x0000002402027981 */ /* 0x000ea4000c1e1b00 */
[----:B--2---:R0:W1:Y:S01]  /*d6e0*/  I2F.U64 R23, R2 ;  /* 0x0000000200177312 */ /* 0x0040620000301000 */
[----:B------:R-:W-:Y:S05]  /*d6f0*/  BRA `(.L_x_12902) ;  /* 0x0000002000007947 */ /* 0x000fea0003800000 */
.L_x_12921:
[----:B------:R-:W2:Y:S02]  /*d700*/  LDG.E R2, [R2.64] ;  /* 0x0000002402027981 */ /* 0x000ea4000c1e1900 */
[----:B--2---:R0:W1:Y:S02]  /*d710*/  I2F.U32 R23, R2 ;  /* 0x0000000200177306 */ /* 0x0040640000201000 */
.L_x_12902:
[----:B------:R-:W-:Y:S05]  /*d720*/  BSYNC B6 ;  /* 0x0000000000067941 */ /* 0x000fea0003800000 */
.L_x_12896:
        /* <DEDUP_REMOVED lines=18> */
.L_x_12927:
[----:B------:R-:W2:Y:S02]  /*d850*/  LDG.E.U8 R2, [R2.64] ;  /* 0x0000002402027981 */ /* 0x000ea4000c1e1100 */
[----:B--2---:R0:W2:Y:S01]  /*d860*/  I2F.U16 R19, R2 ;  /* 0x0000000200137306 */ /* 0x0040a20000101000 */
[----:B------:R-:W-:Y:S05]  /*d870*/  BRA `(.L_x_12929) ;  /* 0x00000ca000007947 */ /* 0x000fea0003800000 */
.L_x_12926:
        /* <DEDUP_REMOVED lines=9> */
.L_x_12931:
[----:B------:R-:W2:Y:S02]  /*d910*/  LDG.E R2, [R2.64] ;  /* 0x0000002402027981 */ /* 0x000ea4000c1e1900 */
[----:B--2---:R0:W2:Y:S01]  /*d920*/  I2F R19, R2 ;  /* 0x0000000200137306 */ /* 0x0040a20000201400 */
[----:B------:R-:W-:Y:S05]  /*d930*/  BRA `(.L_x_12929) ;  /* 0x00000be000007947 */ /* 0x000fea0003800000 */
.L_x_12930:
[----:B------:R-:W2:Y:S02]  /*d940*/  LDG.E.U16 R2, [R2.64] ;  /* 0x0000002402027981 */ /* 0x000ea4000c1e1500 */
[----:B--2---:R0:W2:Y:S01]  /*d950*/  I2F.S16 R19, R2 ;  /* 0x0000000200137306 */ /* 0x0040a20000101400 */
[----:B------:R-:W-:Y:S05]  /*d960*/  BRA `(.L_x_12929) ;  /* 0x00000bb000007947 */ /* 0x000fea0003800000 */
.L_x_12925:
        /* <DEDUP_REMOVED lines=8> */
.L_x_12933:
[----:B------:R-:W2:Y:S02]  /*d9f0*/  LDG.E.U16 R2, [R2.64] ;  /* 0x0000002402027981 */ /* 0x000ea4000c1e1500 */
[----:B--2---:R-:W-:Y:S01]  /*da00*/  HADD2.F32 R19, -RZ, R2.H0_H0 ;  /* 0x20000002ff137230 */ /* 0x004fe20000004100 */
[----:B------:R-:W-:Y:S05]  /*da10*/  BRA `(.L_x_12929) ;  /* 0x00000b0000007947 */ /* 0x000fea0003800000 */
.L_x_12932:
        /* <DEDUP_REMOVED lines=8> */
.L_x_12935:
[----:B------:R-:W2:Y:S02]  /*daa0*/  LDG.E.U16 R2, [R2.64] ;  /* 0x0000002402027981 */ /* 0x000ea4000c1e1500 */
[----:B--2---:R-:W-:Y:S01]  /*dab0*/  HADD2.F32 R19, -RZ, R2.H0_H0 ;  /* 0x20000002ff137230 */ /* 0x004fe20000004100 */
[----:B------:R-:W-:Y:S05]  /*dac0*/  BRA `(.L_x_12929) ;  /* 0x00000a5000007947 */ /* 0x000fea0003800000 */
.L_x_12934:
[----:B------:R-:W2:Y:S02]  /*dad0*/  LDG.E.64 R2, [R2.64] ;  /* 0x0000002402027981 */ /* 0x000ea4000c1e1b00 */
[----:B--2---:R-:W0:Y:S01]  /*dae0*/  F2F.F32.F64 R19, R2 ;  /* 0x0000000200137310 */ /* 0x004e220000301000 */
[----:B------:R-:W0:-:S14]  /*daf0*/  DSETP.GEU.AND P0, PT, |R2|, c[0x2][0x0], PT ;  /* 0x008000000200762a */ /* 0x000e1c0003f0e200 */
[----:B0-----:R-:W-:Y:S01]  /*db00*/  @!P0 FMUL R19, R19, 1.175494350822287508e-38 ;  /* 0x0080000013138820 */ /* 0x001fe20000400000 */
[----:B------:R-:W-:Y:S05]  /*db10*/  BRA `(.L_x_12929) ;  /* 0x00000a0000007947 */ /* 0x000fea0003800000 */
.L_x_12924:
        /* <DEDUP_REMOVED lines=12> */
.L_x_12938:
[----:B------:R-:W2:Y:S02]  /*dbe0*/  LDG.E.64 R2, [R2.64] ;  /* 0x0000002402027981 */ /* 0x000ea4000c1e1b00 */
[----:B--2---:R-:W0:Y:S01]  /*dbf0*/  F2F.F32.F64 R19, R2 ;  /* 0x0000000200137310 */ /* 0x004e220000301000 */
[----:B------:R-:W0:-:S14]  /*dc00*/  DSETP.GEU.AND P0, PT, |R2|, c[0x2][0x0], PT ;  /* 0x008000000200762a */ /* 0x000e1c0003f0e200 */
[----:B0-----:R-:W-:Y:S01]  /*dc10*/  @!P0 FMUL R19, R19, 1.175494350822287508e-38 ;  /* 0x0080000013138820 */ /* 0x001fe20000400000 */
[----:B------:R-:W-:Y:S05]  /*dc20*/  BRA `(.L_x_12929) ;  /* 0x000008f000007947 */ /* 0x000fea0003800000 */
.L_x_12937:
        /* <DEDUP_REMOVED lines=26> */
.L_x_12940:
        /* <DEDUP_REMOVED lines=13> */
.L_x_12939:
[----:B------:R-:W2:Y:S02]  /*dea0*/  LDG.E.U16 R2, [R2.64] ;  /* 0x0000002402027981 */ /* 0x000ea4000c1e1500 */
[----:B--2---:R-:W-:Y:S01]  /*deb0*/  PRMT R19, RZ, 0x5410, R2 ;  /* 0x00005410ff137816 */ /* 0x004fe20000000002 */
[----:B------:R-:W-:Y:S05]  /*dec0*/  BRA `(.L_x_12929) ;  /* 0x0000065000007947 */ /* 0x000fea0003800000 */
.L_x_12936:
        /* <DEDUP_REMOVED lines=11> */
.L_x_12943:
        /* <DEDUP_REMOVED lines=20> */
.L_x_12945:
[----:B------:R-:W-:Y:S05]  /*e0c0*/  BSYNC B0 ;  /* 0x0000000000007941 */ /* 0x000fea0003800000 */
.L_x_12944:
[----:B------:R-:W-:Y:S01]  /*e0d0*/  IMAD.SHL.U32 R2, R2, 0x100000, RZ ;  /* 0x0010000002027824 */ /* 0x000fe200078e00ff */
[----:B------:R-:W-:-:S04]  /*e0e0*/  LEA R0, R0, 0x3b800000, 0x17 ;  /* 0x3b80000000007811 */ /* 0x000fc800078eb8ff */
[----:B------:R-:W-:Y:S01]  /*e0f0*/  LOP3.LUT R19, R0, R2, R19, 0xfe, !PT ;  /* 0x0000000200137212 */ /* 0x000fe200078efe13 */
[----:B------:R-:W-:Y:S05]  /*e100*/  BRA `(.L_x_12929) ;  /* 0x0000041000007947 */ /* 0x000fea0003800000 */
.L_x_12942:
        /* <DEDUP_REMOVED lines=20> */
.L_x_12947:
[----:B------:R-:W-:Y:S05]  /*e250*/  BSYNC B0 ;  /* 0x0000000000007941 */ /* 0x000fea0003800000 */
.L_x_12946:
[----:B------:R-:W-:Y:S01]  /*e260*/  IMAD.SHL.U32 R2, R2, 0x200000, RZ ;  /* 0x0020000002027824 */ /* 0x000fe200078e00ff */
[----:B------:R-:W-:-:S04]  /*e270*/  LEA R0, R0, 0x37800000, 0x17 ;  /* 0x3780000000007811 */ /* 0x000fc800078eb8ff */
[----:B------:R-:W-:Y:S01]  /*e280*/  LOP3.LUT R19, R0, R2, R19, 0xfe, !PT ;  /* 0x0000000200137212 */ /* 0x000fe200078efe13 */
[----:B------:R-:W-:Y:S05]  /*e290*/  BRA `(.L_x_12929) ;  /* 0x0000028000007947 */ /* 0x000fea0003800000 */
.L_x_12941:
        /* <DEDUP_REMOVED lines=14> */
.L_x_12928:
        /* <DEDUP_REMOVED lines=21> */
.L_x_12949:
[----:B------:R-:W2:Y:S02]  /*e4d0*/  LDG.E.64 R2, [R2.64] ;  /* 0x0000002402027981 */ /* 0x000ea4000c1e1b00 */
[----:B--2---:R0:W2:Y:S01]  /*e4e0*/  I2F.U64 R19, R2 ;  /* 0x0000000200137312 */ /* 0x0040a20000301000 */
[----:B------:R-:W-:Y:S05]  /*e4f0*/  BRA `(.L_x_12929) ;  /* 0x0000002000007947 */ /* 0x000fea0003800000 */
.L_x_12948:
[----:B------:R-:W2:Y:S02]  /*e500*/  LDG.E R2, [R2.64] ;  /* 0x0000002402027981 */ /* 0x000ea4000c1e1900 */
[----:B--2---:R0:W2:Y:S02]  /*e510*/  I2F.U32 R19, R2 ;  /* 0x0000000200137306 */ /* 0x0040a40000201000 */
.L_x_12929:
[----:B------:R-:W-:Y:S05]  /*e520*/  BSYNC B6 ;  /* 0x0000000000067941 */ /* 0x000fea0003800000 */
.L_x_12923:
        /* <DEDUP_REMOVED lines=18> */
.L_x_12954:
[----:B------:R-:W3:Y:S02]  /*e650*/  LDG.E.U8 R2, [R2.64] ;  /* 0x0000002402027981 */ /* 0x000ee4000c1e1100 */
[----:B---3--:R0:W3:Y:S01]  /*e660*/  I2F.U16 R18, R2 ;  /* 0x0000000200127306 */ /* 0x0080e20000101000 */
[----:B------:R-:W-:Y:S05]  /*e670*/  BRA `(.L_x_12956) ;  /* 0x00000ca000007947 */ /* 0x000fea0003800000 */
.L_x_12953:
        /* <DEDUP_REMOVED lines=9> */
.L_x_12958:
[----:B------:R-:W3:Y:S02]  /*e710*/  LDG.E R2, [R2.64] ;  /* 0x0000002402027981 */ /* 0x000ee4000c1e1900 */
[----:B---3--:R0:W3:Y:S01]  /*e720*/  I2F R18, R2 ;  /* 0x0000000200127306 */ /* 0x0080e20000201400 */
[----:B------:R-:W-:Y:S05]  /*e730*/  BRA `(.L_x_12956) ;  /* 0x00000be000007947 */ /* 0x000fea0003800000 */
.L_x_12957:
[----:B------:R-:W3:Y:S02]  /*e740*/  LDG.E.U16 R2, [R2.64] ;  /* 0x0000002402027981 */ /* 0x000ee4000c1e1500 */
[----:B---3--:R0:W3:Y:S01]  /*e750*/  I2F.S16 R18, R2 ;  /* 0x0000000200127306 */ /* 0x0080e20000101400 */
[----:B------:R-:W-:Y:S05]  /*e760*/  BRA `(.L_x_12956) ;  /* 0x00000bb000007947 */ /* 0x000fea0003800000 */
.L_x_12952:
        /* <DEDUP_REMOVED lines=8> */
.L_x_12960:
[----:B------:R-:W3:Y:S02]  /*e7f0*/  LDG.E.U16 R2, [R2.64] ;  /* 0x0000002402027981 */ /* 0x000ee4000c1e1500 */
[----:B---3--:R-:W-:Y:S01]  /*e800*/  HADD2.F32 R18, -RZ, R2.H0_H0 ;  /* 0x20000002ff127230 */ /* 0x008fe20000004100 */
[----:B------:R-:W-:Y:S05]  /*e810*/  BRA `(.L_x_12956) ;  /* 0x00000b0000007947 */ /* 0x000fea0003800000 */
.L_x_12959:
        /* <DEDUP_REMOVED lines=8> */
.L_x_12962:
[----:B------:R-:W3:Y:S02]  /*e8a0*/  LDG.E.U16 R2, [R2.64] ;  /* 0x0000002402027981 */ /* 0x000ee4000c1e1500 */
[----:B---3--:R-:W-:Y:S01]  /*e8b0*/  HADD2.F32 R18, -RZ, R2.H0_H0 ;  /* 0x20000002ff127230 */ /* 0x008fe20000004100 */
[----:B------:R-:W-:Y:S05]  /*e8c0*/  BRA `(.L_x_12956) ;  /* 0x00000a5000007947 */ /* 0x000fea0003800000 */
.L_x_12961:
[----:B------:R-:W3:Y:S02]  /*e8d0*/  LDG.E.64 R2, [R2.64] ;  /* 0x0000002402027981 */ /* 0x000ee4000c1e1b00 */
[----:B---3--:R-:W0:Y:S01]  /*e8e0*/  F2F.F32.F64 R18, R2 ;  /* 0x0000000200127310 */ /* 0x008e220000301000 */
[----:B------:R-:W0:-:S14]  /*e8f0*/  DSETP.GEU.AND P0, PT, |R2|, c[0x2][0x0], PT ;  /* 0x008000000200762a */ /* 0x000e1c0003f0e200 */
[----:B0-----:R-:W-:Y:S01]  /*e900*/  @!P0 FMUL R18, R18, 1.175494350822287508e-38 ;  /* 0x0080000012128820 */ /* 0x001fe20000400000 */
[----:B------:R-:W-:Y:S05]  /*e910*/  BRA `(.L_x_12956) ;  /* 0x00000a0000007947 */ /* 0x000fea0003800000 */
.L_x_12951:
        /* <DEDUP_REMOVED lines=12> */
.L_x_12965:
[----:B------:R-:W3:Y:S02]  /*e9e0*/  LDG.E.64 R2, [R2.64] ;  /* 0x0000002402027981 */ /* 0x000ee4000c1e1b00 */
[----:B---3--:R-:W0:Y:S01]  /*e9f0*/  F2F.F32.F64 R18, R2 ;  /* 0x0000000200127310 */ /* 0x008e220000301000 */
[----:B------:R-:W0:-:S14]  /*ea00*/  DSETP.GEU.AND P0, PT, |R2|, c[0x2][0x0], PT ;  /* 0x008000000200762a */ /* 0x000e1c0003f0e200 */
[----:B0-----:R-:W-:Y:S01]  /*ea10*/  @!P0 FMUL R18, R18, 1.175494350822287508e-38 ;  /* 0x0080000012128820 */ /* 0x001fe20000400000 */
[----:B------:R-:W-:Y:S05]  /*ea20*/  BRA `(.L_x_12956) ;  /* 0x000008f000007947 */ /* 0x000fea0003800000 */
.L_x_12964:
        /* <DEDUP_REMOVED lines=26> */
.L_x_12967:
        /* <DEDUP_REMOVED lines=13> */
.L_x_12966:
[----:B------:R-:W3:Y:S02]  /*eca0*/  LDG.E.U16 R2, [R2.64] ;  /* 0x0000002402027981 */ /* 0x000ee4000c1e1500 */
[----:B---3--:R-:W-:Y:S01]  /*ecb0*/  PRMT R18, RZ, 0x5410, R2 ;  /* 0x00005410ff127816 */ /* 0x008fe20000000002 */
[----:B------:R-:W-:Y:S05]  /*ecc0*/  BRA `(.L_x_12956) ;  /* 0x0000065000007947 */ /* 0x000fea0003800000 */
.L_x_12963:
        /* <DEDUP_REMOVED lines=11> */
.L_x_12970:
        /* <DEDUP_REMOVED lines=20> */
.L_x_12972:
[----:B------:R-:W-:Y:S05]  /*eec0*/  BSYNC B0 ;  /* 0x0000000000007941 */ /* 0x000fea0003800000 */
.L_x_12971:
[----:B------:R-:W-:Y:S01]  /*eed0*/  IMAD.SHL.U32 R2, R2, 0x100000, RZ ;  /* 0x0010000002027824 */ /* 0x000fe200078e00ff */
[----:B------:R-:W-:-:S04]  /*eee0*/  LEA R3, R0, 0x3b800000, 0x17 ;  /* 0x3b80000000037811 */ /* 0x000fc800078eb8ff */
[----:B------:R-:W-:Y:S01]  /*eef0*/  LOP3.LUT R18, R3, R2, R18, 0xfe, !PT ;  /* 0x0000000203127212 */ /* 0x000fe200078efe12 */
[----:B------:R-:W-:Y:S05]  /*ef00*/  BRA `(.L_x_12956) ;  /* 0x0000041000007947 */ /* 0x000fea0003800000 */
.L_x_12969:
        /* <DEDUP_REMOVED lines=20> */
.L_x_12974:
[----:B------:R-:W-:Y:S05]  /*f050*/  BSYNC B0 ;  /* 0x0000000000007941 */ /* 0x000fea0003800000 */
.L_x_12973:
[----:B------:R-:W-:Y:S01]  /*f060*/  IMAD.SHL.U32 R2, R2, 0x200000, RZ ;  /* 0x0020000002027824 */ /* 0x000fe200078e00ff */
[----:B------:R-:W-:-:S04]  /*f070*/  LEA R3, R0, 0x37800000, 0x17 ;  /* 0x3780000000037811 */ /* 0x000fc800078eb8ff */
[----:B------:R-:W-:Y:S01]  /*f080*/  LOP3.LUT R18, R3, R2, R18, 0xfe, !PT ;  /* 0x0000000203127212 */ /* 0x000fe200078efe12 */
[----:B------:R-:W-:Y:S05]  /*f090*/  BRA `(.L_x_12956) ;  /* 0x0000028000007947 */ /* 0x000fea0003800000 */
.L_x_12968:
        /* <DEDUP_REMOVED lines=14> */
.L_x_12955:
        /* <DEDUP_REMOVED lines=21> */
.L_x_12976:
[----:B------:R-:W3:Y:S02]  /*f2d0*/  LDG.E.64 R2, [R2.64] ;  /* 0x0000002402027981 */ /* 0x000ee4000c1e1b00 */
[----:B---3--:R0:W3:Y:S01]  /*f2e0*/  I2F.U64 R18, R2 ;  /* 0x0000000200127312 */ /* 0x0080e20000301000 */
[----:B------:R-:W-:Y:S05]  /*f2f0*/  BRA `(.L_x_12956) ;  /* 0x0000002000007947 */ /* 0x000fea0003800000 */
.L_x_12975:
[----:B------:R-:W3:Y:S02]  /*f300*/  LDG.E R2, [R2.64] ;  /* 0x0000002402027981 */ /* 0x000ee4000c1e1900 */
[----:B---3--:R0:W3:Y:S02]  /*f310*/  I2F.U32 R18, R2 ;  /* 0x0000000200127306 */ /* 0x0080e40000201000 */
.L_x_12956:
[----:B------:R-:W-:Y:S05]  /*f320*/  BSYNC B6 ;  /* 0x0000000000067941 */ /* 0x000fea0003800000 */
.L_x_12950:
        /* <DEDUP_REMOVED lines=18> */
.L_x_12981:
[----:B------:R-:W4:Y:S02]  /*f450*/  LDG.E.U8 R2, [R2.64] ;  /* 0x0000002402027981 */ /* 0x000f24000c1e1100 */
[----:B----4-:R0:W4:Y:S01]  /*f460*/  I2F.U16 R25, R2 ;  /* 0x0000000200197306 */ /* 0x0101220000101000 */
[----:B------:R-:W-:Y:S05]  /*f470*/  BRA `(.L_x_12983) ;  /* 0x00000ca000007947 */ /* 0x000fea0003800000 */
.L_x_12980:
        /* <DEDUP_REMOVED lines=9> */
.L_x_12985:
[----:B------:R-:W4:Y:S02]  /*f510*/  LDG.E R2, [R2.64] ;  /* 0x0000002402027981 */ /* 0x000f24000c1e1900 */
[----:B----4-:R0:W4:Y:S01]  /*f520*/  I2F R25, R2 ;  /* 0x0000000200197306 */ /* 0x0101220000201400 */
[----:B------:R-:W-:Y:S05]  /*f530*/  BRA `(.L_x_12983) ;  /* 0x00000be000007947 */ /* 0x000fea0003800000 */
.L_x_12984:
[----:B------:R-:W4:Y:S02]  /*f540*/  LDG.E.U16 R2, [R2.64] ;  /* 0x0000002402027981 */ /* 0x000f24000c1e1500 */
[----:B----4-:R0:W4:Y:S01]  /*f550*/  I2F.S16 R25, R2 ;  /* 0x0000000200197306 */ /* 0x0101220000101400 */
[----:B------:R-:W-:Y:S05]  /*f560*/  BRA `(.L_x_12983) ;  /* 0x00000bb000007947 */ /* 0x000fea0003800000 */
.L_x_12979:
        /* <DEDUP_REMOVED lines=8> */
.L_x_12987:
[----:B------:R-:W4:Y:S02]  /*f5f0*/  LDG.E.U16 R2, [R2.64] ;  /* 0x0000002402027981 */ /* 0x000f24000c1e1500 */
[----:B----4-:R-:W-:Y:S01]  /*f600*/  HADD2.F32 R25, -RZ, R2.H0_H0 ;  /* 0x20000002ff197230 */ /* 0x010fe20000004100 */
[----:B------:R-:W-:Y:S05]  /*f610*/  BRA `(.L_x_12983) ;  /* 0x00000b0000007947 */ /* 0x000fea0003800000 */
.L_x_12986:
        /* <DEDUP_REMOVED lines=8> */
.L_x_12989:
[----:B------:R-:W4:Y:S02]  /*f6a0*/  LDG.E.U16 R2, [R2.64] ;  /* 0x0000002402027981 */ /* 0x000f24000c1e1500 */
[----:B----4-:R-:W-:Y:S01]  /*f6b0*/  HADD2.F32 R25, -RZ, R2.H0_H0 ;  /* 0x20000002ff197230 */ /* 0x010fe20000004100 */
[----:B------:R-:W-:Y:S05]  /*f6c0*/  BRA `(.L_x_12983) ;  /* 0x00000a5000007947 */ /* 0x000fea0003800000 */
.L_x_12988:
[----:B------:R-:W4:Y:S02]  /*f6d0*/  LDG.E.64 R2, [R2.64] ;  /* 0x0000002402027981 */ /* 0x000f24000c1e1b00 */
[----:B----4-:R-:W0:Y:S01]  /*f6e0*/  F2F.F32.F64 R25, R2 ;  /* 0x0000000200197310 */ /* 0x010e220000301000 */
[----:B------:R-:W0:-:S14]  /*f6f0*/  DSETP.GEU.AND P0, PT, |R2|, c[0x2][0x0], PT ;  /* 0x008000000200762a */ /* 0x000e1c0003f0e200 */
[----:B0-----:R-:W-:Y:S01]  /*f700*/  @!P0 FMUL R25, R25, 1.175494350822287508e-38 ;  /* 0x0080000019198820 */ /* 0x001fe20000400000 */
[----:B------:R-:W-:Y:S05]  /*f710*/  BRA `(.L_x_12983) ;  /* 0x00000a0000007947 */ /* 0x000fea0003800000 */
.L_x_12978:
        /* <DEDUP_REMOVED lines=12> */
.L_x_12992:
[----:B------:R-:W4:Y:S02]  /*f7e0*/  LDG.E.64 R2, [R2.64] ;  /* 0x0000002402027981 */ /* 0x000f24000c1e1b00 */
[----:B----4-:R-:W0:Y:S01]  /*f7f0*/  F2F.F32.F64 R25, R2 ;  /* 0x0000000200197310 */ /* 0x010e220000301000 */
[----:B------:R-:W0:-:S14]  /*f800*/  DSETP.GEU.AND P0, PT, |R2|, c[0x2][0x0], PT ;  /* 0x008000000200762a */ /* 0x000e1c0003f0e200 */
[----:B0-----:R-:W-:Y:S01]  /*f810*/  @!P0 FMUL R25, R25, 1.175494350822287508e-38 ;  /* 0x0080000019198820 */ /* 0x001fe20000400000 */
[----:B------:R-:W-:Y:S05]  /*f820*/  BRA `(.L_x_12983) ;  /* 0x000008f000007947 */ /* 0x000fea0003800000 */
.L_x_12991:
        /* <DEDUP_REMOVED lines=26> */
.L_x_12994:
        /* <DEDUP_REMOVED lines=13> */
.L_x_12993:
[----:B------:R-:W4:Y:S02]  /*faa0*/  LDG.E.U16 R2, [R2.64] ;  /* 0x0000002402027981 */ /* 0x000f24000c1e1500 */
[----:B----4-:R-:W-:Y:S01]  /*fab0*/  PRMT R25, RZ, 0x5410, R2 ;  /* 0x00005410ff197816 */ /* 0x010fe20000000002 */
[----:B------:R-:W-:Y:S05]  /*fac0*/  BRA `(.L_x_12983) ;  /* 0x0000065000007947 */ /* 0x000fea0003800000 */
.L_x_12990:
        /* <DEDUP_REMOVED lines=11> */
.L_x_12997:
        /* <DEDUP_REMOVED lines=20> */
.L_x_12999:
[----:B------:R-:W-:Y:S05]  /*fcc0*/  BSYNC B0 ;  /* 0x0000000000007941 */ /* 0x000fea0003800000 */
.L_x_12998:
[----:B------:R-:W-:Y:S01]  /*fcd0*/  IMAD.SHL.U32 R2, R2, 0x100000, RZ ;  /* 0x0010000002027824 */ /* 0x000fe200078e00ff */
[----:B------:R-:W-:-:S04]  /*fce0*/  LEA R0, R0, 0x3b800000, 0x17 ;  /* 0x3b80000000007811 */ /* 0x000fc800078eb8ff */
[----:B------:R-:W-:Y:S01]  /*fcf0*/  LOP3.LUT R25, R0, R2, R25, 0xfe, !PT ;  /* 0x0000000200197212 */ /* 0x000fe200078efe19 */
[----:B------:R-:W-:Y:S05]  /*fd00*/  BRA `(.L_x_12983) ;  /* 0x0000041000007947 */ /* 0x000fea0003800000 */
.L_x_12996:
        /* <DEDUP_REMOVED lines=20> */
.L_x_13001:
[----:B------:R-:W-:Y:S05]  /*fe50*/  BSYNC B0 ;  /* 0x0000000000007941 */ /* 0x000fea0003800000 */
.L_x_13000:
[----:B------:R-:W-:Y:S01]  /*fe60*/  IMAD.SHL.U32 R2, R2, 0x200000, RZ ;  /* 0x0020000002027824 */ /* 0x000fe200078e00ff */
[----:B------:R-:W-:-:S04]  /*fe70*/  LEA R0, R0, 0x37800000, 0x17 ;  /* 0x3780000000007811 */ /* 0x000fc800078eb8ff */
[----:B------:R-:W-:Y:S01]  /*fe80*/  LOP3.LUT R25, R0, R2, R25, 0xfe, !PT ;  /* 0x0000000200197212 */ /* 0x000fe200078efe19 */
[----:B------:R-:W-:Y:S05]  /*fe90*/  BRA `(.L_x_12983) ;  /* 0x0000028000007947 */ /* 0x000fea0003800000 */
.L_x_12995:
        /* <DEDUP_REMOVED lines=14> */
.L_x_12982:
        /* <DEDUP_REMOVED lines=21> */
.L_x_13003:
[----:B------:R-:W4:Y:S02]  /*100d0*/  LDG.E.64 R2, [R2.64] ;  /* 0x0000002402027981 */ /* 0x000f24000c1e1b00 */
[----:B----4-:R0:W4:Y:S01]  /*100e0*/  I2F.U64 R25, R2 ;  /* 0x0000000200197312 */ /* 0x0101220000301000 */
[----:B------:R-:W-:Y:S05]  /*100f0*/  BRA `(.L_x_12983) ;  /* 0x0000002000007947 */ /* 0x000fea0003800000 */
.L_x_13002:
[----:B------:R-:W4:Y:S02]  /*10100*/  LDG.E R2, [R2.64] ;  /* 0x0000002402027981 */ /* 0x000f24000c1e1900 */
[----:B----4-:R0:W4:Y:S02]  /*10110*/  I2F.U32 R25, R2 ;  /* 0x0000000200197306 */ /* 0x0101240000201000 */
.L_x_12983:
[----:B------:R-:W-:Y:S05]  /*10120*/  BSYNC B6 ;  /* 0x0000000000067941 */ /* 0x000fea0003800000 */
.L_x_12977:
        /* <DEDUP_REMOVED lines=18> */
.L_x_13008:
[----:B----4-:R-:W4:Y:S02]  /*10250*/  LDG.E.U8 R0, [R2.64] ;  /* 0x0000002402007981 */ /* 0x010f24000c1e1100 */
[----:B----4-:R-:W0:Y:S01]  /*10260*/  I2F.U16 R0, R0 ;  /* 0x0000000000007306 */ /* 0x010e220000101000 */
[----:B------:R-:W-:Y:S05]  /*10270*/  BRA `(.L_x_13010) ;  /* 0x00000ca000007947 */ /* 0x000fea0003800000 */
.L_x_13007:
        /* <DEDUP_REMOVED lines=9> */
.L_x_13012:
[----:B----4-:R-:W4:Y:S02]  /*10310*/  LDG.E R0, [R2.64] ;  /* 0x0000002402007981 */ /* 0x010f24000c1e1900 */
[----:B----4-:R-:W0:Y:S01]  /*10320*/  I2F R0, R0 ;  /* 0x0000000000007306 */ /* 0x010e220000201400 */
[----:B------:R-:W-:Y:S05]  /*10330*/  BRA `(.L_x_13010) ;  /* 0x00000be000007947 */ /* 0x000fea0003800000 */
.L_x_13011:
[----:B----4-:R-:W4:Y:S02]  /*10340*/  LDG.E.U16 R0, [R2.64] ;  /* 0x0000002402007981 */ /* 0x010f24000c1e1500 */
[----:B----4-:R-:W0:Y:S01]  /*10350*/  I2F.S16 R0, R0 ;  /* 0x0000000000007306 */ /* 0x010e220000101400 */
[----:B------:R-:W-:Y:S05]  /*10360*/  BRA `(.L_x_13010) ;  /* 0x00000bb000007947 */ /* 0x000fea0003800000 */
.L_x_13006:
        /* <DEDUP_REMOVED lines=8> */
.L_x_13014:
[----:B----4-:R-:W4:Y:S02]  /*103f0*/  LDG.E.U16 R0, [R2.64] ;  /* 0x0000002402007981 */ /* 0x010f24000c1e1500 */
[----:B----4-:R-:W-:Y:S01]  /*10400*/  HADD2.F32 R0, -RZ, R0.H0_H0 ;  /* 0x20000000ff007230 */ /* 0x010fe20000004100 */
[----:B------:R-:W-:Y:S05]  /*10410*/  BRA `(.L_x_13010) ;  /* 0x00000b0000007947 */ /* 0x000fea0003800000 */
.L_x_13013:
        /* <DEDUP_REMOVED lines=8> */
.L_x_13016:
[----:B----4-:R-:W4:Y:S02]  /*104a0*/  LDG.E.U16 R0, [R2.64] ;  /* 0x0000002402007981 */ /* 0x010f24000c1e1500 */
[----:B----4-:R-:W-:Y:S01]  /*104b0*/  HADD2.F32 R0, -RZ, R0.H0_H0 ;  /* 0x20000000ff007230 */ /* 0x010fe20000004100 */
[----:B------:R-:W-:Y:S05]  /*104c0*/  BRA `(.L_x_13010) ;  /* 0x00000a5000007947 */ /* 0x000fea0003800000 */
.L_x_13015:
[----:B----4-:R-:W4:Y:S02]  /*104d0*/  LDG.E.64 R2, [R2.64] ;  /* 0x0000002402027981 */ /* 0x010f24000c1e1b00 */
[----:B----4-:R-:W0:Y:S01]  /*104e0*/  F2F.F32.F64 R0, R2 ;  /* 0x0000000200007310 */ /* 0x010e220000301000 */
[----:B------:R-:W0:-:S14]  /*104f0*/  DSETP.GEU.AND P0, PT, |R2|, c[0x2][0x0], PT ;  /* 0x008000000200762a */ /* 0x000e1c0003f0e200 */
[----:B0-----:R-:W-:Y:S01]  /*10500*/  @!P0 FMUL R0, R0, 1.175494350822287508e-38 ;  /* 0x0080000000008820 */ /* 0x001fe20000400000 */
[----:B------:R-:W-:Y:S05]  /*10510*/  BRA `(.L_x_13010) ;  /* 0x00000a0000007947 */ /* 0x000fea0003800000 */
.L_x_13005:
        /* <DEDUP_REMOVED lines=12> */
.L_x_13019:
[----:B----4-:R-:W4:Y:S02]  /*105e0*/  LDG.E.64 R2, [R2.64] ;  /* 0x0000002402027981 */ /* 0x010f24000c1e1b00 */
[----:B----4-:R-:W0:Y:S01]  /*105f0*/  F2F.F32.F64 R0, R2 ;  /* 0x0000000200007310 */ /* 0x010e220000301000 */
[----:B------:R-:W0:-:S14]  /*10600*/  DSETP.GEU.AND P0, PT, |R2|, c[0x2][0x0], PT ;  /* 0x008000000200762a */ /* 0x000e1c0003f0e200 */
[----:B0-----:R-:W-:Y:S01]  /*10610*/  @!P0 FMUL R0, R0, 1.175494350822287508e-38 ;  /* 0x0080000000008820 */ /* 0x001fe20000400000 */
[----:B------:R-:W-:Y:S05]  /*10620*/  BRA `(.L_x_13010) ;  /* 0x000008f000007947 */ /* 0x000fea0003800000 */
.L_x_13018:
        /* <DEDUP_REMOVED lines=26> */
.L_x_13021:
        /* <DEDUP_REMOVED lines=13> */
.L_x_13020:
[----:B----4-:R-:W4:Y:S02]  /*108a0*/  LDG.E.U16 R0, [R2.64] ;  /* 0x0000002402007981 */ /* 0x010f24000c1e1500 */
[----:B----4-:R-:W-:Y:S01]  /*108b0*/  PRMT R0, RZ, 0x5410, R0 ;  /* 0x00005410ff007816 */ /* 0x010fe20000000000 */
[----:B------:R-:W-:Y:S05]  /*108c0*/  BRA `(.L_x_13010) ;  /* 0x0000065000007947 */ /* 0x000fea0003800000 */
.L_x_13017:
        /* <DEDUP_REMOVED lines=11> */
.L_x_13024:
        /* <DEDUP_REMOVED lines=20> */
.L_x_13026:
[----:B------:R-:W-:Y:S05]  /*10ac0*/  BSYNC B0 ;  /* 0x0000000000007941 */ /* 0x000fea0003800000 */
.L_x_13025:
[----:B------:R-:W-:Y:S01]  /*10ad0*/  LEA R3, R0, 0x3b800000, 0x17 ;  /* 0x3b80000000037811 */ /* 0x000fe200078eb8ff */
[----:B------:R-:W-:-:S05]  /*10ae0*/  IMAD.SHL.U32 R0, R2, 0x100000, RZ ;  /* 0x0010000002007824 */ /* 0x000fca00078e00ff */
[----:B------:R-:W-:Y:S01]  /*10af0*/  LOP3.LUT R0, R3, R0, R4, 0xfe, !PT ;  /* 0x0000000003007212 */ /* 0x000fe200078efe04 */
[----:B------:R-:W-:Y:S05]  /*10b00*/  BRA `(.L_x_13010) ;  /* 0x0000041000007947 */ /* 0x000fea0003800000 */
.L_x_13023:
        /* <DEDUP_REMOVED lines=20> */
.L_x_13028:
[----:B------:R-:W-:Y:S05]  /*10c50*/  BSYNC B0 ;  /* 0x0000000000007941 */ /* 0x000fea0003800000 */
.L_x_13027:
[----:B------:R-:W-:Y:S01]  /*10c60*/  LEA R3, R0, 0x37800000, 0x17 ;  /* 0x3780000000037811 */ /* 0x000fe200078eb8ff */
[----:B------:R-:W-:-:S05]  /*10c70*/  IMAD.SHL.U32 R0, R2, 0x200000, RZ ;  /* 0x0020000002007824 */ /* 0x000fca00078e00ff */
[----:B------:R-:W-:Y:S01]  /*10c80*/  LOP3.LUT R0, R3, R0, R4, 0xfe, !PT ;  /* 0x0000000003007212 */ /* 0x000fe200078efe04 */
[----:B------:R-:W-:Y:S05]  /*10c90*/  BRA `(.L_x_13010) ;  /* 0x0000028000007947 */ /* 0x000fea0003800000 */
.L_x_13022:
        /* <DEDUP_REMOVED lines=14> */
.L_x_13009:
        /* <DEDUP_REMOVED lines=21> */
.L_x_13030:
[----:B----4-:R-:W4:Y:S02]  /*10ed0*/  LDG.E.64 R2, [R2.64] ;  /* 0x0000002402027981 */ /* 0x010f24000c1e1b00 */
[----:B----4-:R0:W4:Y:S01]  /*10ee0*/  I2F.U64 R0, R2 ;  /* 0x0000000200007312 */ /* 0x0101220000301000 */
[----:B------:R-:W-:Y:S05]  /*10ef0*/  BRA `(.L_x_13010) ;  /* 0x0000002000007947 */ /* 0x000fea0003800000 */
.L_x_13029:
[----:B----4-:R-:W4:Y:S02]  /*10f00*/  LDG.E R0, [R2.64] ;  /* 0x0000002402007981 */ /* 0x010f24000c1e1900 */
[----:B----4-:R-:W0:Y:S02]  /*10f10*/  I2F.U32 R0, R0 ;  /* 0x0000000000007306 */ /* 0x010e240000201000 */
.L_x_13010:
[----:B------:R-:W-:Y:S05]  /*10f20*/  BSYNC B6 ;  /* 0x0000000000067941 */ /* 0x000fea0003800000 */
.L_x_13004:
[----:B------:R-:W4:Y:S01]  /*10f30*/  LDC.U8 R4, c[0x0][0x608] ;  /* 0x00018200ff047b82 */ /* 0x000f220000000000 */
[----:B0----5:R-:W-:Y:S01]  /*10f40*/  PRMT R3, RZ, 0x5410, R24 ;  /* 0x00005410ff037816 */ /* 0x021fe20000000018 */
[C---:B---3--:R-:W-:Y:S01]  /*10f50*/  FMUL.FTZ R2, R18.reuse, R18 ;  /* 0x0000001212027220 */ /* 0x048fe20000410000 */
[----:B------:R-:W-:Y:S01]  /*10f60*/  PRMT R22, RZ, 0x5410, R22 ;  /* 0x00005410ff167816 */ /* 0x000fe20000000016 */
[----:B-1----:R-:W-:-:S02]  /*10f70*/  FMUL.FTZ R23, R18, R23 ;  /* 0x0000001712177220 */ /* 0x002fc40000410000 */
[----:B----4-:R-:W-:Y:S02]  /*10f80*/  FFMA.FTZ R3, -R0, c[0x0][0x5f8], R3 ;  /* 0x00017e0000037a23 */ /* 0x010fe40000010103 */
[----:B------:R-:W-:Y:S02]  /*10f90*/  FMUL.FTZ R2, R2, R25 ;  /* 0x0000001902027220 */ /* 0x000fe40000410000 */
        /* <DEDUP_REMOVED lines=20> */
.L_x_13034:
[----:B------:R-:W-:-:S06]  /*110e0*/  PRMT R3, RZ, 0x5410, R2 ;  /* 0x00005410ff037816 */ /* 0x000fcc0000000002 */
[----:B------:R-:W0:Y:S02]  /*110f0*/  F2I.S64.TRUNC R2, R3 ;  /* 0x0000000300027311 */ /* 0x000e24000020d900 */
[----:B0-----:R0:W-:Y:S01]  /*11100*/  STG.E.U8 [R16.64], R2 ;  /* 0x0000000210007986 */ /* 0x0011e2000c101124 */
[----:B------:R-:W-:Y:S05]  /*11110*/  BRA `(.L_x_13036) ;  /* 0x00000e4000007947 */ /* 0x000fea0003800000 */
.L_x_13033:
        /* <DEDUP_REMOVED lines=10> */
.L_x_13038:
[----:B------:R-:W-:-:S04]  /*111c0*/  PRMT R2, RZ, 0x5410, R2 ;  /* 0x00005410ff027816 */ /* 0x000fc80000000002 */
[----:B------:R-:W0:Y:S02]  /*111d0*/  F2I.FTZ.TRUNC.NTZ R3, R2 ;  /* 0x0000000200037305 */ /* 0x000e24000021f100 */
[----:B0-----:R0:W-:Y:S01]  /*111e0*/  STG.E [R16.64], R3 ;  /* 0x0000000310007986 */ /* 0x0011e2000c101924 */
[----:B------:R-:W-:Y:S05]  /*111f0*/  BRA `(.L_x_13036) ;  /* 0x00000d6000007947 */ /* 0x000fea0003800000 */
.L_x_13037:
[----:B------:R-:W-:-:S04]  /*11200*/  PRMT R2, RZ, 0x5410, R2 ;  /* 0x00005410ff027816 */ /* 0x000fc80000000002 */
[----:B------:R-:W0:Y:S02]  /*11210*/  F2I.FTZ.TRUNC.NTZ R3, R2 ;  /* 0x0000000200037305 */ /* 0x000e24000021f100 */
[----:B0-----:R0:W-:Y:S01]  /*11220*/  STG.E.U16 [R16.64], R3 ;  /* 0x0000000310007986 */ /* 0x0011e2000c101524 */
[----:B------:R-:W-:Y:S05]  /*11230*/  BRA `(.L_x_13036) ;  /* 0x00000d2000007947 */ /* 0x000fea0003800000 */
.L_x_13032:
        /* <DEDUP_REMOVED lines=9> */
.L_x_13040:
[----:B------:R-:W-:-:S04]  /*112d0*/  PRMT R0, RZ, 0x5410, R2 ;  /* 0x00005410ff007816 */ /* 0x000fc80000000002 */
[----:B------:R-:W-:-:S05]  /*112e0*/  F2FP.PACK_AB R0, RZ, R0 ;  /* 0x00000000ff00723e */ /* 0x000fca00000000ff */
[----:B------:R0:W-:Y:S01]  /*112f0*/  STG.E.U16 [R16.64], R0 ;  /* 0x0000000010007986 */ /* 0x0001e2000c101524 */
[----:B------:R-:W-:Y:S05]  /*11300*/  BRA `(.L_x_13036) ;  /* 0x00000c5000007947 */ /* 0x000fea0003800000 */
.L_x_13039:
        /* <DEDUP_REMOVED lines=10> */
.L_x_13042:
[----:B------:R-:W-:-:S04]  /*113b0*/  PRMT R2, RZ, 0x5410, R2 ;  /* 0x00005410ff027816 */ /* 0x000fc80000000002 */
[----:B------:R-:W-:-:S04]  /*113c0*/  F2FP.PACK_AB R3, RZ, R2 ;  /* 0x00000002ff03723e */ /* 0x000fc800000000ff */
[----:B------:R-:W-:-:S05]  /*113d0*/  PRMT R3, R3, 0x5410, RZ ;  /* 0x0000541003037816 */ /* 0x000fca00000000ff */
[----:B------:R0:W-:Y:S01]  /*113e0*/  STG.E [R16.64], R3 ;  /* 0x0000000310007986 */ /* 0x0001e2000c101924 */
[----:B------:R-:W-:Y:S05]  /*113f0*/  BRA `(.L_x_13036) ;  /* 0x00000b6000007947 */ /* 0x000fea0003800000 */
.L_x_13041:
[----:B------:R-:W-:-:S05]  /*11400*/  PRMT R2, RZ, 0x5410, R2 ;  /* 0x00005410ff027816 */ /* 0x000fca0000000002 */
[----:B------:R-:W-:-:S06]  /*11410*/  FMUL.FTZ R2, R2, 1 ;  /* 0x3f80000002027820 */ /* 0x000fcc0000410000 */
[----:B------:R-:W0:Y:S02]  /*11420*/  F2F.F64.F32 R2, R2 ;  /* 0x0000000200027310 */ /* 0x000e240000201800 */
[----:B0-----:R0:W-:Y:S01]  /*11430*/  STG.E.64 [R16.64], R2 ;  /* 0x0000000210007986 */ /* 0x0011e2000c101b24 */
[----:B------:R-:W-:Y:S05]  /*11440*/  BRA `(.L_x_13036) ;  /* 0x00000b1000007947 */ /* 0x000fea0003800000 */
.L_x_13031:
        /* <DEDUP_REMOVED lines=13> */
.L_x_13045:
[----:B------:R-:W-:Y:S01]  /*11520*/  PRMT R2, RZ, 0x5410, R2 ;  /* 0x00005410ff027816 */ /* 0x000fe20000000002 */
[----:B------:R-:W-:-:S04]  /*11530*/  CS2R R6, SRZ ;  /* 0x0000000000067805 */ /* 0x000fc8000001ff00 */
[----:B------:R-:W-:-:S04]  /*11540*/  FMUL.FTZ R2, R2, 1 ;  /* 0x3f80000002027820 */ /* 0x000fc80000410000 */
[----:B------:R-:W0:Y:S02]  /*11550*/  F2F.F64.F32 R4, R2 ;  /* 0x0000000200047310 */ /* 0x000e240000201800 */
[----:B0-----:R0:W-:Y:S01]  /*11560*/  STG.E.128 [R16.64], R4 ;  /* 0x0000000410007986 */ /* 0x0011e2000c101d24 */
[----:B------:R-:W-:Y:S05]  /*11570*/  BRA `(.L_x_13036) ;  /* 0x000009e000007947 */ /* 0x000fea0003800000 */
.L_x_13044:
        /* <DEDUP_REMOVED lines=21> */
.L_x_13049:
[----:B------:R-:W-:Y:S05]  /*116d0*/  BSYNC B0 ;  /* 0x0000000000007941 */ /* 0x000fea0003800000 */
.L_x_13048:
[----:B------:R-:W-:-:S05]  /*116e0*/  LOP3.LUT R3, R0, R3, RZ, 0xfc, !PT ;  /* 0x0000000300037212 */ /* 0x000fca00078efcff */
[----:B------:R0:W-:Y:S01]  /*116f0*/  STG.E.U8 [R16.64], R3 ;  /* 0x0000000310007986 */ /* 0x0001e2000c101124 */
[----:B------:R-:W-:Y:S05]  /*11700*/  BRA `(.L_x_13036) ;  /* 0x0000085000007947 */ /* 0x000fea0003800000 */
.L_x_13047:
        /* <DEDUP_REMOVED lines=13> */
.L_x_13051:
[----:B------:R-:W-:Y:S01]  /*117e0*/  IMAD.MOV.U32 R0, RZ, RZ, 0x7f ;  /* 0x0000007fff007424 */ /* 0x000fe200078e00ff */
[----:B------:R-:W-:-:S04]  /*117f0*/  ISETP.GT.U32.AND P0, PT, R2, 0x7f800000, PT ;  /* 0x7f8000000200780c */ /* 0x000fc80003f04070 */
[----:B------:R-:W-:-:S04]  /*11800*/  SEL R0, R0, 0x7c, P0 ;  /* 0x0000007c00007807 */ /* 0x000fc80000000000 */
.L_x_13052:
[----:B------:R-:W-:Y:S05]  /*11810*/  BSYNC B0 ;  /* 0x0000000000007941 */ /* 0x000fea0003800000 */
.L_x_13050:
[----:B------:R-:W-:-:S04]  /*11820*/  LOP3.LUT R2, R3, 0x80000000, RZ, 0xc0, !PT ;  /* 0x8000000003027812 */ /* 0x000fc800078ec0ff */
[----:B------:R-:W-:-:S04]  /*11830*/  SHF.R.U32.HI R3, RZ, 0x18, R2 ;  /* 0x00000018ff037819 */ /* 0x000fc80000011602 */
[----:B------:R-:W-:-:S05]  /*11840*/  LOP3.LUT R3, R0, R3, RZ, 0xfc, !PT ;  /* 0x0000000300037212 */ /* 0x000fca00078efcff */
[----:B------:R0:W-:Y:S01]  /*11850*/  STG.E.U8 [R16.64], R3 ;  /* 0x0000000310007986 */ /* 0x0001e2000c101124 */
[----:B------:R-:W-:Y:S05]  /*11860*/  BRA `(.L_x_13036) ;  /* 0x000006f000007947 */ /* 0x000fea0003800000 */
.L_x_13046:
[----:B------:R0:W-:Y:S01]  /*11870*/  STG.E.U16 [R16.64], R2 ;  /* 0x0000000210007986 */ /* 0x0001e2000c101524 */
[----:B------:R-:W-:Y:S05]  /*11880*/  BRA `(.L_x_13036) ;  /* 0x000006d000007947 */ /* 0x000fea0003800000 */
.L_x_13043:
        /* <DEDUP_REMOVED lines=12> */
.L_x_13055:
        /* <DEDUP_REMOVED lines=17> */
.L_x_13058:
[----:B------:R-:W-:-:S04]  /*11a60*/  LOP3.LUT R2, R3, 0x80000000, RZ, 0xc0, !PT ;  /* 0x8000000003027812 */ /* 0x000fc800078ec0ff */
[----:B------:R-:W-:-:S04]  /*11a70*/  SHF.R.U32.HI R3, RZ, 0x18, R2 ;  /* 0x00000018ff037819 */ /* 0x000fc80000011602 */
[----:B------:R-:W-:-:S04]  /*11a80*/  LOP3.LUT R0, R0, R3, RZ, 0xfc, !PT ;  /* 0x0000000300007212 */ /* 0x000fc800078efcff */
[----:B------:R-:W-:Y:S02]  /*11a90*/  PRMT R8, R0, 0x7610, R8 ;  /* 0x0000761000087816 */ /* 0x000fe40000000008 */
.L_x_13057:
[----:B------:R-:W-:Y:S05]  /*11aa0*/  BSYNC B0 ;  /* 0x0000000000007941 */ /* 0x000fea0003800000 */
.L_x_13056:
[----:B------:R0:W-:Y:S01]  /*11ab0*/  STG.E.U8 [R16.64], R8 ;  /* 0x0000000810007986 */ /* 0x0001e2000c101124 */
[----:B------:R-:W-:Y:S05]  /*11ac0*/  BRA `(.L_x_13036) ;  /* 0x0000049000007947 */ /* 0x000fea0003800000 */
.L_x_13054:
        /* <DEDUP_REMOVED lines=17> */
.L_x_13061:
[----:B------:R-:W-:-:S04]  /*11be0*/  LOP3.LUT R2, R3, 0x80000000, RZ, 0xc0, !PT ;  /* 0x8000000003027812 */ /* 0x000fc800078ec0ff */
[----:B------:R-:W-:-:S04]  /*11bf0*/  SHF.R.U32.HI R3, RZ, 0x18, R2 ;  /* 0x00000018ff037819 */ /* 0x000fc80000011602 */
[----:B------:R-:W-:-:S04]  /*11c00*/  LOP3.LUT R0, R0, R3, RZ, 0xfc, !PT ;  /* 0x0000000300007212 */ /* 0x000fc800078efcff */
[----:B------:R-:W-:Y:S02]  /*11c10*/  PRMT R8, R0, 0x7610, R8 ;  /* 0x0000761000087816 */ /* 0x000fe40000000008 */
.L_x_13060:
[----:B------:R-:W-:Y:S05]  /*11c20*/  BSYNC B0 ;  /* 0x0000000000007941 */ /* 0x000fea0003800000 */
.L_x_13059:
[----:B------:R0:W-:Y:S01]  /*11c30*/  STG.E.U8 [R16.64], R8 ;  /* 0x0000000810007986 */ /* 0x0001e2000c101124 */
[----:B------:R-:W-:Y:S05]  /*11c40*/  BRA `(.L_x_13036) ;  /* 0x0000031000007947 */ /* 0x000fea0003800000 */
.L_x_13053:
        /* <DEDUP_REMOVED lines=22> */
.L_x_13035:
        /* <DEDUP_REMOVED lines=20> */
.L_x_13063:
[----:B------:R-:W-:-:S06]  /*11ef0*/  PRMT R2, RZ, 0x5410, R2 ;  /* 0x00005410ff027816 */ /* 0x000fcc0000000002 */
[----:B------:R-:W0:Y:S02]  /*11f00*/  F2I.U64.TRUNC R2, R2 ;  /* 0x0000000200027311 */ /* 0x000e24000020d800 */
[----:B0-----:R0:W-:Y:S01]  /*11f10*/  STG.E.64 [R16.64], R2 ;  /* 0x0000000210007986 */ /* 0x0011e2000c101b24 */
[----:B------:R-:W-:Y:S05]  /*11f20*/  BRA `(.L_x_13036) ;  /* 0x0000003000007947 */ /* 0x000fea0003800000 */
.L_x_13062:
[----:B------:R-:W-:-:S04]  /*11f30*/  PRMT R2, RZ, 0x5410, R2 ;  /* 0x00005410ff027816 */ /* 0x000fc80000000002 */
[----:B------:R-:W0:Y:S02]  /*11f40*/  F2I.FTZ.U32.TRUNC.NTZ R3, R2 ;  /* 0x0000000200037305 */ /* 0x000e24000021f000 */
[----:B0-----:R0:W-:Y:S02]  /*11f50*/  STG.E [R16.64], R3 ;  /* 0x0000000310007986 */ /* 0x0011e4000c101924 */
.L_x_13036:
[----:B------:R-:W-:-:S04]  /*11f60*/  IADD3 R29, R29, 0x80, RZ ;  /* 0x000000801d1d7810 */ /* 0x000fc80007ffe0ff */
[----:B------:R-:W-:-:S13]  /*11f70*/  ISETP.GE.AND P0, PT, R29, c[0x0][0x160], PT ;  /* 0x000058001d007a0c */ /* 0x000fda0003f06270 */
        /* <DEDUP_REMOVED lines=384> */
.L_x_13064:
        /* <DEDUP_REMOVED lines=21> */
.L_x_13068:
[----:B------:R-:W2:Y:S02]  /*138d0*/  LDG.E.U8 R2, [R2.64] ;  /* 0x0000002402027981 */ /* 0x000ea4000c1e1100 */
[----:B--2---:R-:W0:Y:S02]  /*138e0*/  I2F.U16 R0, R2 ;  /* 0x0000000200007306 */ /* 0x004e240000101000 */
[----:B0-----:R-:W-:-:S04]  /*138f0*/  F2FP.BF16.PACK_AB R0, RZ, R0 ;  /* 0x00000000ff00723e */ /* 0x001fc800000010ff */
[----:B------:R-:W-:Y:S01]  /*13900*/  PRMT R24, R0, 0x7610, R24 ;  /* 0x0000761000187816 */ /* 0x000fe20000000018 */
[----:B------:R-:W-:Y:S05]  /*13910*/  BRA `(.L_x_13070) ;  /* 0x00000f0000007947 */ /* 0x000fea0003800000 */
.L_x_13067:
        /* <DEDUP_REMOVED lines=11> */
.L_x_13072:
[----:B------:R-:W2:Y:S02]  /*139d0*/  LDG.E R2, [R2.64] ;  /* 0x0000002402027981 */ /* 0x000ea4000c1e1900 */
[----:B--2---:R-:W0:Y:S02]  /*139e0*/  I2F R0, R2 ;  /* 0x0000000200007306 */ /* 0x004e240000201400 */
[----:B0-----:R-:W-:-:S04]  /*139f0*/  F2FP.BF16.PACK_AB R0, RZ, R0 ;  /* 0x00000000ff00723e */ /* 0x001fc800000010ff */
[----:B------:R-:W-:Y:S01]  /*13a00*/  PRMT R24, R0, 0x7610, R24 ;  /* 0x0000761000187816 */ /* 0x000fe20000000018 */
[----:B------:R-:W-:Y:S05]  /*13a10*/  BRA `(.L_x_13070) ;  /* 0x00000e0000007947 */ /* 0x000fea0003800000 */
.L_x_13071:
[----:B------:R-:W2:Y:S02]  /*13a20*/  LDG.E.U16 R2, [R2.64] ;  /* 0x0000002402027981 */ /* 0x000ea4000c1e1500 */
[----:B--2---:R-:W0:Y:S02]  /*13a30*/  I2F.S16 R0, R2 ;  /* 0x0000000200007306 */ /* 0x004e240000101400 */
[----:B0-----:R-:W-:-:S04]  /*13a40*/  F2FP.BF16.PACK_AB R0, RZ, R0 ;  /* 0x00000000ff00723e */ /* 0x001fc800000010ff */
[----:B------:R-:W-:Y:S01]  /*13a50*/  PRMT R24, R0, 0x7610, R24 ;  /* 0x0000761000187816 */ /* 0x000fe20000000018 */
[----:B------:R-:W-:Y:S05]  /*13a60*/  BRA `(.L_x_13070) ;  /* 0x00000db000007947 */ /* 0x000fea0003800000 */
.L_x_13066:
        /* <DEDUP_REMOVED lines=9> */
.L_x_13074:
[----:B------:R-:W2:Y:S02]  /*13b00*/  LDG.E.U16 R0, [R2.64] ;  /* 0x0000002402007981 */ /* 0x000ea4000c1e1500 */
[----:B--2---:R-:W-:-:S05]  /*13b10*/  HADD2.F32 R0, -RZ, R0.H0_H0 ;  /* 0x20000000ff007230 */ /* 0x004fca0000004100 */
[----:B------:R-:W-:-:S04]  /*13b20*/  F2FP.BF16.PACK_AB R0, RZ, R0 ;  /* 0x00000000ff00723e */ /* 0x000fc800000010ff */
[----:B------:R-:W-:Y:S01]  /*13b30*/  PRMT R24, R0, 0x7610, R24 ;  /* 0x0000761000187816 */ /* 0x000fe20000000018 */
[----:B------:R-:W-:Y:S05]  /*13b40*/  BRA `(.L_x_13070) ;  /* 0x00000cd000007947 */ /* 0x000fea0003800000 */
.L_x_13073:
        /* <DEDUP_REMOVED lines=9> */
.L_x_13076:
[----:B------:R-:W2:Y:S02]  /*13be0*/  LDG.E.U16 R2, [R2.64] ;  /* 0x0000002402027981 */ /* 0x000ea4000c1e1500 */
[----:B--2---:R-:W-:-:S05]  /*13bf0*/  HADD2.F32 R0, -RZ, R2.H0_H0 ;  /* 0x20000002ff007230 */ /* 0x004fca0000004100 */
[----:B------:R-:W-:-:S04]  /*13c00*/  F2FP.BF16.PACK_AB R0, RZ, R0 ;  /* 0x00000000ff00723e */ /* 0x000fc800000010ff */
[----:B------:R-:W-:Y:S01]  /*13c10*/  PRMT R24, R0, 0x7610, R24 ;  /* 0x0000761000187816 */ /* 0x000fe20000000018 */
[----:B------:R-:W-:Y:S05]  /*13c20*/  BRA `(.L_x_13070) ;  /* 0x00000bf000007947 */ /* 0x000fea0003800000 */
.L_x_13075:
[----:B------:R-:W2:Y:S02]  /*13c30*/  LDG.E.64 R2, [R2.64] ;  /* 0x0000002402027981 */ /* 0x000ea4000c1e1b00 */
[----:B--2---:R-:W0:Y:S01]  /*13c40*/  F2F.F32.F64 R0, R2 ;  /* 0x0000000200007310 */ /* 0x004e220000301000 */
[----:B------:R-:W0:-:S14]  /*13c50*/  DSETP.GEU.AND P0, PT, |R2|, c[0x2][0x0], PT ;  /* 0x008000000200762a */ /* 0x000e1c0003f0e200 */
[----:B0-----:R-:W-:-:S05]  /*13c60*/  @!P0 FMUL R0, R0, 1.175494350822287508e-38 ;  /* 0x0080000000008820 */ /* 0x001fca0000400000 */
[----:B------:R-:W-:-:S04]  /*13c70*/  F2FP.BF16.PACK_AB R0, RZ, R0 ;  /* 0x00000000ff00723e */ /* 0x000fc800000010ff */
[----:B------:R-:W-:Y:S01]  /*13c80*/  PRMT R24, R0, 0x7610, R24 ;  /* 0x0000761000187816 */ /* 0x000fe20000000018 */
[----:B------:R-:W-:Y:S05]  /*13c90*/  BRA `(.L_x_13070) ;  /* 0x00000b8000007947 */ /* 0x000fea0003800000 */
.L_x_13065:
        /* <DEDUP_REMOVED lines=14> */
.L_x_13079:
[----:B------:R-:W2:Y:S02]  /*13d80*/  LDG.E.64 R2, [R2.64] ;  /* 0x0000002402027981 */ /* 0x000ea4000c1e1b00 */
[----:B--2---:R-:W0:Y:S01]  /*13d90*/  F2F.F32.F64 R0, R2 ;  /* 0x0000000200007310 */ /* 0x004e220000301000 */
[----:B------:R-:W0:-:S14]  /*13da0*/  DSETP.GEU.AND P0, PT, |R2|, c[0x2][0x0], PT ;  /* 0x008000000200762a */ /* 0x000e1c0003f0e200 */
[----:B0-----:R-:W-:-:S05]  /*13db0*/  @!P0 FMUL R0, R0, 1.175494350822287508e-38 ;  /* 0x0080000000008820 */ /* 0x001fca0000400000 */
[----:B------:R-:W-:-:S04]  /*13dc0*/  F2FP.BF16.PACK_AB R0, RZ, R0 ;  /* 0x00000000ff00723e */ /* 0x000fc800000010ff */
[----:B------:R-:W-:Y:S01]  /*13dd0*/  PRMT R24, R0, 0x7610, R24 ;  /* 0x0000761000187816 */ /* 0x000fe20000000018 */
[----:B------:R-:W-:Y:S05]  /*13de0*/  BRA `(.L_x_13070) ;  /* 0x00000a3000007947 */ /* 0x000fea0003800000 */
.L_x_13078:
        /* <DEDUP_REMOVED lines=28> */
.L_x_13081:
        /* <DEDUP_REMOVED lines=15> */
.L_x_13080:
[----:B------:R0:W5:Y:S01]  /*140a0*/  LDG.E.U16 R24, [R2.64] ;  /* 0x0000002402187981 */ /* 0x000162000c1e1500 */
[----:B------:R-:W-:Y:S05]  /*140b0*/  BRA `(.L_x_13070) ;  /* 0x0000076000007947 */ /* 0x000fea0003800000 */
.L_x_13077:
        /* <DEDUP_REMOVED lines=12> */
.L_x_13084:
        /* <DEDUP_REMOVED lines=21> */
.L_x_13088:
[----:B------:R-:W-:Y:S05]  /*142d0*/  BSYNC B1 ;  /* 0x0000000000017941 */ /* 0x000fea0003800000 */
.L_x_13087:
[----:B------:R-:W-:Y:S01]  /*142e0*/  LEA R3, R0, 0x3b800000, 0x17 ;  /* 0x3b80000000037811 */ /* 0x000fe200078eb8ff */
[----:B------:R-:W-:-:S05]  /*142f0*/  IMAD.SHL.U32 R0, R2, 0x100000, RZ ;  /* 0x0010000002007824 */ /* 0x000fca00078e00ff */
[----:B------:R-:W-:Y:S02]  /*14300*/  LOP3.LUT R0, R3, R0, R4, 0xfe, !PT ;  /* 0x0000000003007212 */ /* 0x000fe400078efe04 */
.L_x_13086:
[----:B------:R-:W-:Y:S05]  /*14310*/  BSYNC B0 ;  /* 0x0000000000007941 */ /* 0x000fea0003800000 */
.L_x_13085:
[----:B------:R-:W-:-:S04]  /*14320*/  F2FP.BF16.PACK_AB R0, RZ, R0 ;  /* 0x00000000ff00723e */ /* 0x000fc800000010ff */
[----:B------:R-:W-:Y:S01]  /*14330*/  PRMT R24, R0, 0x7610, R24 ;  /* 0x0000761000187816 */ /* 0x000fe20000000018 */
[----:B------:R-:W-:Y:S05]  /*14340*/  BRA `(.L_x_13070) ;  /* 0x000004d000007947 */ /* 0x000fea0003800000 */
.L_x_13083:
        /* <DEDUP_REMOVED lines=21> */
.L_x_13092:
[----:B------:R-:W-:Y:S05]  /*144a0*/  BSYNC B1 ;  /* 0x0000000000017941 */ /* 0x000fea0003800000 */
.L_x_13091:
[----:B------:R-:W-:Y:S01]  /*144b0*/  LEA R3, R0, 0x37800000, 0x17 ;  /* 0x3780000000037811 */ /* 0x000fe200078eb8ff */
[----:B------:R-:W-:-:S05]  /*144c0*/  IMAD.SHL.U32 R0, R2, 0x200000, RZ ;  /* 0x0020000002007824 */ /* 0x000fca00078e00ff */
[----:B------:R-:W-:Y:S02]  /*144d0*/  LOP3.LUT R0, R3, R0, R4, 0xfe, !PT ;  /* 0x0000000003007212 */ /* 0x000fe400078efe04 */
.L_x_13090:
[----:B------:R-:W-:Y:S05]  /*144e0*/  BSYNC B0 ;  /* 0x0000000000007941 */ /* 0x000fea0003800000 */
.L_x_13089:
[----:B------:R-:W-:-:S04]  /*144f0*/  F2FP.BF16.PACK_AB R0, RZ, R0 ;  /* 0x00000000ff00723e */ /* 0x000fc800000010ff */
[----:B------:R-:W-:Y:S01]  /*14500*/  PRMT R24, R0, 0x7610, R24 ;  /* 0x0000761000187816 */ /* 0x000fe20000000018 */
[----:B------:R-:W-:Y:S05]  /*14510*/  BRA `(.L_x_13070) ;  /* 0x0000030000007947 */ /* 0x000fea0003800000 */
.L_x_13082:
        /* <DEDUP_REMOVED lines=14> */
.L_x_13096:
[----:B------:R-:W-:Y:S05]  /*14600*/  BSYNC B0 ;  /* 0x0000000000007941 */ /* 0x000fea0003800000 */
.L_x_13095:
[----:B------:R-:W-:-:S04]  /*14610*/  F2FP.BF16.PACK_AB R0, RZ, R0 ;  /* 0x00000000ff00723e */ /* 0x000fc800000010ff */
[----:B------:R-:W-:Y:S01]  /*14620*/  PRMT R24, R0, 0x7610, R24 ;  /* 0x0000761000187816 */ /* 0x000fe20000000018 */
[----:B------:R-:W-:Y:S05]  /*14630*/  BRA `(.L_x_13070) ;  /* 0x000001e000007947 */ /* 0x000fea0003800000 */
.L_x_13069:
        /* <DEDUP_REMOVED lines=21> */
.L_x_13094:
[----:B------:R-:W2:Y:S02]  /*14790*/  LDG.E.64 R2, [R2.64] ;  /* 0x0000002402027981 */ /* 0x000ea4000c1e1b00 */
[----:B--2---:R-:W0:Y:S02]  /*147a0*/  I2F.U64 R0, R2 ;  /* 0x0000000200007312 */ /* 0x004e240000301000 */
[----:B0-----:R-:W-:-:S04]  /*147b0*/  F2FP.BF16.PACK_AB R0, RZ, R0 ;  /* 0x00000000ff00723e */ /* 0x001fc800000010ff */
[----:B------:R-:W-:Y:S01]  /*147c0*/  PRMT R24, R0, 0x7610, R24 ;  /* 0x0000761000187816 */ /* 0x000fe20000000018 */
[----:B------:R-:W-:Y:S05]  /*147d0*/  BRA `(.L_x_13070) ;  /* 0x0000004000007947 */ /* 0x000fea0003800000 */
.L_x_13093:
[----:B------:R-:W2:Y:S02]  /*147e0*/  LDG.E R2, [R2.64] ;  /* 0x0000002402027981 */ /* 0x000ea4000c1e1900 */
[----:B--2---:R-:W0:Y:S02]  /*147f0*/  I2F.U32 R0, R2 ;  /* 0x0000000200007306 */ /* 0x004e240000201000 */
[----:B0-----:R-:W-:-:S04]  /*14800*/  F2FP.BF16.PACK_AB R0, RZ, R0 ;  /* 0x00000000ff00723e */ /* 0x001fc800000010ff */
[----:B------:R-:W-:Y:S02]  /*14810*/  PRMT R24, R0, 0x7610, R24 ;  /* 0x0000761000187816 */ /* 0x000fe40000000018 */
.L_x_13070:
        /* <DEDUP_REMOVED lines=19> */
.L_x_13100:
[----:B------:R-:W2:Y:S02]  /*14950*/  LDG.E.U8 R2, [R2.64] ;  /* 0x0000002402027981 */ /* 0x000ea4000c1e1100 */
[----:B--2---:R-:W0:Y:S02]  /*14960*/  I2F.U16 R0, R2 ;  /* 0x0000000200007306 */ /* 0x004e240000101000 */
[----:B0-----:R-:W-:-:S04]  /*14970*/  F2FP.BF16.PACK_AB R0, RZ, R0 ;  /* 0x00000000ff00723e */ /* 0x001fc800000010ff */
[----:B------:R-:W-:Y:S01]  /*14980*/  PRMT R22, R0, 0x7610, R22 ;  /* 0x0000761000167816 */ /* 0x000fe20000000016 */
[----:B------:R-:W-:Y:S05]  /*14990*/  BRA `(.L_x_13102) ;  /* 0x00000f0000007947 */ /* 0x000fea0003800000 */
.L_x_13099:
        /* <DEDUP_REMOVED lines=11> */
.L_x_13104:
[----:B------:R-:W2:Y:S02]  /*14a50*/  LDG.E R2, [R2.64] ;  /* 0x0000002402027981 */ /* 0x000ea4000c1e1900 */
[----:B--2---:R-:W0:Y:S02]  /*14a60*/  I2F R0, R2 ;  /* 0x0000000200007306 */ /* 0x004e240000201400 */
[----:B0-----:R-:W-:-:S04]  /*14a70*/  F2FP.BF16.PACK_AB R0, RZ, R0 ;  /* 0x00000000ff00723e */ /* 0x001fc800000010ff */
[----:B------:R-:W-:Y:S01]  /*14a80*/  PRMT R22, R0, 0x7610, R22 ;  /* 0x0000761000167816 */ /* 0x000fe20000000016 */
[----:B------:R-:W-:Y:S05]  /*14a90*/  BRA `(.L_x_13102) ;  /* 0x00000e0000007947 */ /* 0x000fea0003800000 */
.L_x_13103:
[----:B------:R-:W2:Y:S02]  /*14aa0*/  LDG.E.U16 R2, [R2.64] ;  /* 0x0000002402027981 */ /* 0x000ea4000c1e1500 */
[----:B--2---:R-:W0:Y:S02]  /*14ab0*/  I2F.S16 R0, R2 ;  /* 0x0000000200007306 */ /* 0x004e240000101400 */
[----:B0-----:R-:W-:-:S04]  /*14ac0*/  F2FP.BF16.PACK_AB R0, RZ, R0 ;  /* 0x00000000ff00723e */ /* 0x001fc800000010ff */
[----:B------:R-:W-:Y:S01]  /*14ad0*/  PRMT R22, R0, 0x7610, R22 ;  /* 0x0000761000167816 */ /* 0x000fe20000000016 */
[----:B------:R-:W-:Y:S05]  /*14ae0*/  BRA `(.L_x_13102) ;  /* 0x00000db000007947 */ /* 0x000fea0003800000 */
.L_x_13098:
        /* <DEDUP_REMOVED lines=9> */
.L_x_13106:
[----:B------:R-:W2:Y:S02]  /*14b80*/  LDG.E.U16 R0, [R2.64] ;  /* 0x0000002402007981 */ /* 0x000ea4000c1e1500 */
[----:B--2---:R-:W-:-:S05]  /*14b90*/  HADD2.F32 R0, -RZ, R0.H0_H0 ;  /* 0x20000000ff007230 */ /* 0x004fca0000004100 */
[----:B------:R-:W-:-:S04]  /*14ba0*/  F2FP.BF16.PACK_AB R0, RZ, R0 ;  /* 0x00000000ff00723e */ /* 0x000fc800000010ff */
[----:B------:R-:W-:Y:S01]  /*14bb0*/  PRMT R22, R0, 0x7610, R22 ;  /* 0x0000761000167816 */ /* 0x000fe20000000016 */
[----:B------:R-:W-:Y:S05]  /*14bc0*/  BRA `(.L_x_13102) ;  /* 0x00000cd000007947 */ /* 0x000fea0003800000 */
.L_x_13105:
        /* <DEDUP_REMOVED lines=9> */
.L_x_13108:
[----:B------:R-:W2:Y:S02]  /*14c60*/  LDG.E.U16 R2, [R2.64] ;  /* 0x0000002402027981 */ /* 0x000ea4000c1e1500 */
[----:B--2---:R-:W-:-:S05]  /*14c70*/  HADD2.F32 R0, -RZ, R2.H0_H0 ;  /* 0x20000002ff007230 */ /* 0x004fca0000004100 */
[----:B------:R-:W-:-:S04]  /*14c80*/  F2FP.BF16.PACK_AB R0, RZ, R0 ;  /* 0x00000000ff00723e */ /* 0x000fc800000010ff */
[----:B------:R-:W-:Y:S01]  /*14c90*/  PRMT R22, R0, 0x7610, R22 ;  /* 0x0000761000167816 */ /* 0x000fe20000000016 */
[----:B------:R-:W-:Y:S05]  /*14ca0*/  BRA `(.L_x_13102) ;  /* 0x00000bf000007947 */ /* 0x000fea0003800000 */
.L_x_13107:
[----:B------:R-:W2:Y:S02]  /*14cb0*/  LDG.E.64 R2, [R2.64] ;  /* 0x0000002402027981 */ /* 0x000ea4000c1e1b00 */
[----:B--2---:R-:W0:Y:S01]  /*14cc0*/  F2F.F32.F64 R0, R2 ;  /* 0x0000000200007310 */ /* 0x004e220000301000 */
[----:B------:R-:W0:-:S14]  /*14cd0*/  DSETP.GEU.AND P0, PT, |R2|, c[0x2][0x0], PT ;  /* 0x008000000200762a */ /* 0x000e1c0003f0e200 */
[----:B0-----:R-:W-:-:S05]  /*14ce0*/  @!P0 FMUL R0, R0, 1.175494350822287508e-38 ;  /* 0x0080000000008820 */ /* 0x001fca0000400000 */
[----:B------:R-:W-:-:S04]  /*14cf0*/  F2FP.BF16.PACK_AB R0, RZ, R0 ;  /* 0x00000000ff00723e */ /* 0x000fc800000010ff */
[----:B------:R-:W-:Y:S01]  /*14d00*/  PRMT R22, R0, 0x7610, R22 ;  /* 0x0000761000167816 */ /* 0x000fe20000000016 */
[----:B------:R-:W-:Y:S05]  /*14d10*/  BRA `(.L_x_13102) ;  /* 0x00000b8000007947 */ /* 0x000fea0003800000 */
.L_x_13097:
        /* <DEDUP_REMOVED lines=14> */
.L_x_13111:
[----:B------:R-:W2:Y:S02]  /*14e00*/  LDG.E.64 R2, [R2.64] ;  /* 0x0000002402027981 */ /* 0x000ea4000c1e1b00 */
[----:B--2---:R-:W0:Y:S01]  /*14e10*/  F2F.F32.F64 R0, R2 ;  /* 0x0000000200007310 */ /* 0x004e220000301000 */
[----:B------:R-:W0:-:S14]  /*14e20*/  DSETP.GEU.AND P0, PT, |R2|, c[0x2][0x0], PT ;  /* 0x008000000200762a */ /* 0x000e1c0003f0e200 */
[----:B0-----:R-:W-:-:S05]  /*14e30*/  @!P0 FMUL R0, R0, 1.175494350822287508e-38 ;  /* 0x0080000000008820 */ /* 0x001fca0000400000 */
[----:B------:R-:W-:-:S04]  /*14e40*/  F2FP.BF16.PACK_AB R0, RZ, R0 ;  /* 0x00000000ff00723e */ /* 0x000fc800000010ff */
[----:B------:R-:W-:Y:S01]  /*14e50*/  PRMT R22, R0, 0x7610, R22 ;  /* 0x0000761000167816 */ /* 0x000fe20000000016 */
[----:B------:R-:W-:Y:S05]  /*14e60*/  BRA `(.L_x_13102) ;  /* 0x00000a3000007947 */ /* 0x000fea0003800000 */
.L_x_13110:
        /* <DEDUP_REMOVED lines=28> */
.L_x_13113:
        /* <DEDUP_REMOVED lines=15> */
.L_x_13112:
[----:B------:R0:W5:Y:S01]  /*15120*/  LDG.E.U16 R22, [R2.64] ;  /* 0x0000002402167981 */ /* 0x000162000c1e1500 */
[----:B------:R-:W-:Y:S05]  /*15130*/  BRA `(.L_x_13102) ;  /* 0x0000076000007947 */ /* 0x000fea0003800000 */
.L_x_13109:
        /* <DEDUP_REMOVED lines=12> */
.L_x_13116:
        /* <DEDUP_REMOVED lines=21> */
.L_x_13120:
[----:B------:R-:W-:Y:S05]  /*15350*/  BSYNC B1 ;  /* 0x0000000000017941 */ /* 0x000fea0003800000 */
.L_x_13119:
[----:B------:R-:W-:Y:S01]  /*15360*/  LEA R3, R0, 0x3b800000, 0x17 ;  /* 0x3b80000000037811 */ /* 0x000fe200078eb8ff */
[----:B------:R-:W-:-:S05]  /*15370*/  IMAD.SHL.U32 R0, R2, 0x100000, RZ ;  /* 0x0010000002007824 */ /* 0x000fca00078e00ff */
[----:B------:R-:W-:Y:S02]  /*15380*/  LOP3.LUT R0, R3, R0, R4, 0xfe, !PT ;  /* 0x0000000003007212 */ /* 0x000fe400078efe04 */
.L_x_13118:
[----:B------:R-:W-:Y:S05]  /*15390*/  BSYNC B0 ;  /* 0x0000000000007941 */ /* 0x000fea0003800000 */
.L_x_13117:
[----:B------:R-:W-:-:S04]  /*153a0*/  F2FP.BF16.PACK_AB R0, RZ, R0 ;  /* 0x00000000ff00723e */ /* 0x000fc800000010ff */
[----:B------:R-:W-:Y:S01]  /*153b0*/  PRMT R22, R0, 0x7610, R22 ;  /* 0x0000761000167816 */ /* 0x000fe20000000016 */
[----:B------:R-:W-:Y:S05]  /*153c0*/  BRA `(.L_x_13102) ;  /* 0x000004d000007947 */ /* 0x000fea0003800000 */
.L_x_13115:
        /* <DEDUP_REMOVED lines=21> */
.L_x_13124:
[----:B------:R-:W-:Y:S05]  /*15520*/  BSYNC B1 ;  /* 0x0000000000017941 */ /* 0x000fea0003800000 */
.L_x_13123:
[----:B------:R-:W-:Y:S01]  /*15530*/  LEA R3, R0, 0x37800000, 0x17 ;  /* 0x3780000000037811 */ /* 0x000fe200078eb8ff */
[----:B------:R-:W-:-:S05]  /*15540*/  IMAD.SHL.U32 R0, R2, 0x200000, RZ ;  /* 0x0020000002007824 */ /* 0x000fca00078e00ff */
[----:B------:R-:W-:Y:S02]  /*15550*/  LOP3.LUT R0, R3, R0, R4, 0xfe, !PT ;  /* 0x0000000003007212 */ /* 0x000fe400078efe04 */
.L_x_13122:
[----:B------:R-:W-:Y:S05]  /*15560*/  BSYNC B0 ;  /* 0x0000000000007941 */ /* 0x000fea0003800000 */
.L_x_13121:
[----:B------:R-:W-:-:S04]  /*15570*/  F2FP.BF16.PACK_AB R0, RZ, R0 ;  /* 0x00000000ff00723e */ /* 0x000fc800000010ff */
[----:B------:R-:W-:Y:S01]  /*15580*/  PRMT R22, R0, 0x7610, R22 ;  /* 0x0000761000167816 */ /* 0x000fe20000000016 */
[----:B------:R-:W-:Y:S05]  /*15590*/  BRA `(.L_x_13102) ;  /* 0x0000030000007947 */ /* 0x000fea0003800000 */
.L_x_13114:
        /* <DEDUP_REMOVED lines=14> */
.L_x_13128:
[----:B------:R-:W-:Y:S05]  /*15680*/  BSYNC B0 ;  /* 0x0000000000007941 */ /* 0x000fea0003800000 */
.L_x_13127:
[----:B------:R-:W-:-:S04]  /*15690*/  F2FP.BF16.PACK_AB R0, RZ, R0 ;  /* 0x00000000ff00723e */ /* 0x000fc800000010ff */
[----:B------:R-:W-:Y:S01]  /*156a0*/  PRMT R22, R0, 0x7610, R22 ;  /* 0x0000761000167816 */ /* 0x000fe20000000016 */
[----:B------:R-:W-:Y:S05]  /*156b0*/  BRA `(.L_x_13102) ;  /* 0x000001e000007947 */ /* 0x000fea0003800000 */
.L_x_13101:
        /* <DEDUP_REMOVED lines=21> */
.L_x_13126:
[----:B------:R-:W2:Y:S02]  /*15810*/  LDG.E.64 R2, [R2.64] ;  /* 0x0000002402027981 */ /* 0x000ea4000c1e1b00 */
[----:B--2---:R-:W0:Y:S02]  /*15820*/  I2F.U64 R0, R2 ;  /* 0x0000000200007312 */ /* 0x004e240000301000 */
[----:B0-----:R-:W-:-:S04]  /*15830*/  F2FP.BF16.PACK_AB R0, RZ, R0 ;  /* 0x00000000ff00723e */ /* 0x001fc800000010ff */
[----:B------:R-:W-:Y:S01]  /*15840*/  PRMT R22, R0, 0x7610, R22 ;  /* 0x0000761000167816 */ /* 0x000fe20000000016 */
[----:B------:R-:W-:Y:S05]  /*15850*/  BRA `(.L_x_13102) ;  /* 0x0000004000007947 */ /* 0x000fea0003800000 */
.L_x_13125:
[----:B------:R-:W2:Y:S02]  /*15860*/  LDG.E R2, [R2.64] ;  /* 0x0000002402027981 */ /* 0x000ea4000c1e1900 */
[----:B--2---:R-:W0:Y:S02]  /*15870*/  I2F.U32 R0, R2 ;  /* 0x0000000200007306 */ /* 0x004e240000201000 */
[----:B0-----:R-:W-:-:S04]  /*15880*/  F2FP.BF16.PACK_AB R0, RZ, R0 ;  /* 0x00000000ff00723e */ /* 0x001fc800000010ff */
[----:B------:R-:W-:Y:S02]  /*15890*/  PRMT R22, R0, 0x7610, R22 ;  /* 0x0000761000167816 */ /* 0x000fe40000000016 */
.L_x_13102:
        /* <DEDUP_REMOVED lines=18> */
.L_x_13133:
[----:B------:R-:W2:Y:S02]  /*159c0*/  LDG.E.U8 R2, [R2.64] ;  /* 0x0000002402027981 */ /* 0x000ea4000c1e1100 */
[----:B--2---:R0:W1:Y:S01]  /*159d0*/  I2F.U16 R23, R2 ;  /* 0x0000000200177306 */ /* 0x0040620000101000 */
[----:B------:R-:W-:Y:S05]  /*159e0*/  BRA `(.L_x_13135) ;  /* 0x00000ca000007947 */ /* 0x000fea0003800000 */
.L_x_13132:
        /* <DEDUP_REMOVED lines=9> */
.L_x_13137:
[----:B------:R-:W2:Y:S02]  /*15a80*/  LDG.E R2, [R2.64] ;  /* 0x0000002402027981 */ /* 0x000ea4000c1e1900 */
[----:B--2---:R0:W1:Y:S01]  /*15a90*/  I2F R23, R2 ;  /* 0x0000000200177306 */ /* 0x0040620000201400 */
[----:B------:R-:W-:Y:S05]  /*15aa0*/  BRA `(.L_x_13135) ;  /* 0x00000be000007947 */ /* 0x000fea0003800000 */
.L_x_13136:
[----:B------:R-:W2:Y:S02]  /*15ab0*/  LDG.E.U16 R2, [R2.64] ;  /* 0x0000002402027981 */ /* 0x000ea4000c1e1500 */
[----:B--2---:R0:W1:Y:S01]  /*15ac0*/  I2F.S16 R23, R2 ;  /* 0x0000000200177306 */ /* 0x0040620000101400 */
[----:B------:R-:W-:Y:S05]  /*15ad0*/  BRA `(.L_x_13135) ;  /* 0x00000bb000007947 */ /* 0x000fea0003800000 */
.L_x_13131:
        /* <DEDUP_REMOVED lines=8> */
.L_x_13139:
[----:B------:R-:W2:Y:S02]  /*15b60*/  LDG.E.U16 R2, [R2.64] ;  /* 0x0000002402027981 */ /* 0x000ea4000c1e1500 */
[----:B--2---:R-:W-:Y:S01]  /*15b70*/  HADD2.F32 R23, -RZ, R2.H0_H0 ;  /* 0x20000002ff177230 */ /* 0x004fe20000004100 */
[----:B------:R-:W-:Y:S05]  /*15b80*/  BRA `(.L_x_13135) ;  /* 0x00000b0000007947 */ /* 0x000fea0003800000 */
.L_x_13138:
        /* <DEDUP_REMOVED lines=8> */
.L_x_13141:
[----:B------:R-:W2:Y:S02]  /*15c10*/  LDG.E.U16 R2, [R2.64] ;  /* 0x0000002402027981 */ /* 0x000ea4000c1e1500 */
[----:B--2---:R-:W-:Y:S01]  /*15c20*/  HADD2.F32 R23, -RZ, R2.H0_H0 ;  /* 0x20000002ff177230 */ /* 0x004fe20000004100 */
[----:B------:R-:W-:Y:S05]  /*15c30*/  BRA `(.L_x_13135) ;  /* 0x00000a5000007947 */ /* 0x000fea0003800000 */
.L_x_13140:
[----:B------:R-:W2:Y:S02]  /*15c40*/  LDG.E.64 R2, [R2.64] ;  /* 0x0000002402027981 */ /* 0x000ea4000c1e1b00 */
[----:B--2---:R-:W0:Y:S01]  /*15c50*/  F2F.F32.F64 R23, R2 ;  /* 0x0000000200177310 */ /* 0x004e220000301000 */
[----:B------:R-:W0:-:S14]  /*15c60*/  DSETP.GEU.AND P0, PT, |R2|, c[0x2][0x0], PT ;  /* 0x008000000200762a */ /* 0x000e1c0003f0e200 */
[----:B0-----:R-:W-:Y:S01]  /*15c70*/  @!P0 FMUL R23, R23, 1.175494350822287508e-38 ;  /* 0x0080000017178820 */ /* 0x001fe20000400000 */
[----:B------:R-:W-:Y:S05]  /*15c80*/  BRA `(.L_x_13135) ;  /* 0x00000a0000007947 */ /* 0x000fea0003800000 */
.L_x_13130:
        /* <DEDUP_REMOVED lines=12> */
.L_x_13144:
[----:B------:R-:W2:Y:S02]  /*15d50*/  LDG.E.64 R2, [R2.64] ;  /* 0x0000002402027981 */ /* 0x000ea4000c1e1b00 */
[----:B--2---:R-:W0:Y:S01]  /*15d60*/  F2F.F32.F64 R23, R2 ;  /* 0x0000000200177310 */ /* 0x004e220000301000 */
[----:B------:R-:W0:-:S14]  /*15d70*/  DSETP.GEU.AND P0, PT, |R2|, c[0x2][0x0], PT ;  /* 0x008000000200762a */ /* 0x000e1c0003f0e200 */
[----:B0-----:R-:W-:Y:S01]  /*15d80*/  @!P0 FMUL R23, R23, 1.175494350822287508e-38 ;  /* 0x0080000017178820 */ /* 0x001fe20000400000 */
[----:B------:R-:W-:Y:S05]  /*15d90*/  BRA `(.L_x_13135) ;  /* 0x000008f000007947 */ /* 0x000fea0003800000 */
.L_x_13143:
        /* <DEDUP_REMOVED lines=26> */
.L_x_13146:
        /* <DEDUP_REMOVED lines=13> */
.L_x_13145:
[----:B------:R-:W2:Y:S02]  /*16010*/  LDG.E.U16 R2, [R2.64] ;  /* 0x0000002402027981 */ /* 0x000ea4000c1e1500 */
[----:B--2---:R-:W-:Y:S01]  /*16020*/  PRMT R23, RZ, 0x5410, R2 ;  /* 0x00005410ff177816 */ /* 0x004fe20000000002 */
[----:B------:R-:W-:Y:S05]  /*16030*/  BRA `(.L_x_13135) ;  /* 0x0000065000007947 */ /* 0x000fea0003800000 */
.L_x_13142:
        /* <DEDUP_REMOVED lines=11> */
.L_x_13149:
        /* <DEDUP_REMOVED lines=20> */
.L_x_13151:
[----:B------:R-:W-:Y:S05]  /*16230*/  BSYNC B0 ;  /* 0x0000000000007941 */ /* 0x000fea0003800000 */
.L_x_13150:
[----:B------:R-:W-:Y:S01]  /*16240*/  IMAD.SHL.U32 R2, R2, 0x100000, RZ ;  /* 0x0010000002027824 */ /* 0x000fe200078e00ff */
[----:B------:R-:W-:-:S04]  /*16250*/  LEA R0, R0, 0x3b800000, 0x17 ;  /* 0x3b80000000007811 */ /* 0x000fc800078eb8ff */
[----:B------:R-:W-:Y:S01]  /*16260*/  LOP3.LUT R23, R0, R2, R23, 0xfe, !PT ;  /* 0x0000000200177212 */ /* 0x000fe200078efe17 */
[----:B------:R-:W-:Y:S05]  /*16270*/  BRA `(.L_x_13135) ;  /* 0x0000041000007947 */ /* 0x000fea0003800000 */
.L_x_13148:
        /* <DEDUP_REMOVED lines=20> */
.L_x_13153:
[----:B------:R-:W-:Y:S05]  /*163c0*/  BSYNC B0 ;  /* 0x0000000000007941 */ /* 0x000fea0003800000 */
.L_x_13152:
[----:B------:R-:W-:Y:S01]  /*163d0*/  IMAD.SHL.U32 R2, R2, 0x200000, RZ ;  /* 0x0020000002027824 */ /* 0x000fe200078e00ff */
[----:B------:R-:W-:-:S04]  /*163e0*/  LEA R0, R0, 0x37800000, 0x17 ;  /* 0x3780000000007811 */ /* 0x000fc800078eb8ff */
[----:B------:R-:W-:Y:S01]  /*163f0*/  LOP3.LUT R23, R0, R2, R23, 0xfe, !PT ;  /* 0x0000000200177212 */ /* 0x000fe200078efe17 */
[----:B------:R-:W-:Y:S05]  /*16400*/  BRA `(.L_x_13135) ;  /* 0x0000028000007947 */ /* 0x000fea0003800000 */
.L_x_13147:
        /* <DEDUP_REMOVED lines=14> */
.L_x_13134:
        /* <DEDUP_REMOVED lines=21> */
.L_x_13155:
[----:B------:R-:W2:Y:S02]  /*16640*/  LDG.E.64 R2, [R2.64] ;  /* 0x0000002402027981 */ /* 0x000ea4000c1e1b00 */
[----:B--2---:R0:W1:Y:S01]  /*16650*/  I2F.U64 R23, R2 ;  /* 0x0000000200177312 */ /* 0x0040620000301000 */
[----:B------:R-:W-:Y:S05]  /*16660*/  BRA `(.L_x_13135) ;  /* 0x0000002000007947 */ /* 0x000fea0003800000 */
.L_x_13154:
[----:B------:R-:W2:Y:S02]  /*16670*/  LDG.E R2, [R2.64] ;  /* 0x0000002402027981 */ /* 0x000ea4000c1e1900 */
[----:B--2---:R0:W1:Y:S02]  /*16680*/  I2F.U32 R23, R2 ;  /* 0x0000000200177306 */ /* 0x0040640000201000 */
.L_x_13135:
[----:B------:R-:W-:Y:S05]  /*16690*/  BSYNC B6 ;  /* 0x0000000000067941 */ /* 0x000fea0003800000 */
.L_x_13129:
        /* <DEDUP_REMOVED lines=18> */
.L_x_13160:
[----:B------:R-:W2:Y:S02]  /*167c0*/  LDG.E.U8 R2, [R2.64] ;  /* 0x0000002402027981 */ /* 0x000ea4000c1e1100 */
[----:B--2---:R0:W2:Y:S01]  /*167d0*/  I2F.U16 R19, R2 ;  /* 0x0000000200137306 */ /* 0x0040a20000101000 */
[----:B------:R-:W-:Y:S05]  /*167e0*/  BRA `(.L_x_13162) ;  /* 0x00000ca000007947 */ /* 0x000fea0003800000 */
.L_x_13159:
        /* <DEDUP_REMOVED lines=9> */
.L_x_13164:
[----:B------:R-:W2:Y:S02]  /*16880*/  LDG.E R2, [R2.64] ;  /* 0x0000002402027981 */ /* 0x000ea4000c1e1900 */
[----:B--2---:R0:W2:Y:S01]  /*16890*/  I2F R19, R2 ;  /* 0x0000000200137306 */ /* 0x0040a20000201400 */
[----:B------:R-:W-:Y:S05]  /*168a0*/  BRA `(.L_x_13162) ;  /* 0x00000be000007947 */ /* 0x000fea0003800000 */
.L_x_13163:
[----:B------:R-:W2:Y:S02]  /*168b0*/  LDG.E.U16 R2, [R2.64] ;  /* 0x0000002402027981 */ /* 0x000ea4000c1e1500 */
[----:B--2---:R0:W2:Y:S01]  /*168c0*/  I2F.S16 R19, R2 ;  /* 0x0000000200137306 */ /* 0x0040a20000101400 */
[----:B------:R-:W-:Y:S05]  /*168d0*/  BRA `(.L_x_13162) ;  /* 0x00000bb000007947 */ /* 0x000fea0003800000 */
.L_x_13158:
        /* <DEDUP_REMOVED lines=8> */
.L_x_13166:
[----:B------:R-:W2:Y:S02]  /*16960*/  LDG.E.U16 R2, [R2.64] ;  /* 0x0000002402027981 */ /* 0x000ea4000c1e1500 */
[----:B--2---:R-:W-:Y:S01]  /*16970*/  HADD2.F32 R19, -RZ, R2.H0_H0 ;  /* 0x20000002ff137230 */ /* 0x004fe20000004100 */
[----:B------:R-:W-:Y:S05]  /*16980*/  BRA `(.L_x_13162) ;  /* 0x00000b0000007947 */ /* 0x000fea0003800000 */
.L_x_13165:
        /* <DEDUP_REMOVED lines=8> */
.L_x_13168:
[----:B------:R-:W2:Y:S02]  /*16a10*/  LDG.E.U16 R2, [R2.64] ;  /* 0x0000002402027981 */ /* 0x000ea4000c1e1500 */
[----:B--2---:R-:W-:Y:S01]  /*16a20*/  HADD2.F32 R19, -RZ, R2.H0_H0 ;  /* 0x20000002ff137230 */ /* 0x004fe20000004100 */
[----:B------:R-:W-:Y:S05]  /*16a30*/  BRA `(.L_x_13162) ;  /* 0x00000a5000007947 */ /* 0x000fea0003800000 */
.L_x_13167:
[----:B------:R-:W2:Y:S02]  /*16a40*/  LDG.E.64 R2, [R2.64] ;  /* 0x0000002402027981 */ /* 0x000ea4000c1e1b00 */
[----:B--2---:R-:W0:Y:S01]  /*16a50*/  F2F.F32.F64 R19, R2 ;  /* 0x0000000200137310 */ /* 0x004e220000301000 */
[----:B------:R-:W0:-:S14]  /*16a60*/  DSETP.GEU.AND P0, PT, |R2|, c[0x2][0x0], PT ;  /* 0x008000000200762a */ /* 0x000e1c0003f0e200 */
[----:B0-----:R-:W-:Y:S01]  /*16a70*/  @!P0 FMUL R19, R19, 1.175494350822287508e-38 ;  /* 0x0080000013138820 */ /* 0x001fe20000400000 */
[----:B------:R-:W-:Y:S05]  /*16a80*/  BRA `(.L_x_13162) ;  /* 0x00000a0000007947 */ /* 0x000fea0003800000 */
.L_x_13157:
        /* <DEDUP_REMOVED lines=12> */
.L_x_13171:
[----:B------:R-:W2:Y:S02]  /*16b50*/  LDG.E.64 R2, [R2.64] ;  /* 0x0000002402027981 */ /* 0x000ea4000c1e1b00 */
[----:B--2---:R-:W0:Y:S01]  /*16b60*/  F2F.F32.F64 R19, R2 ;  /* 0x0000000200137310 */ /* 0x004e220000301000 */
[----:B------:R-:W0:-:S14]  /*16b70*/  DSETP.GEU.AND P0, PT, |R2|, c[0x2][0x0], PT ;  /* 0x008000000200762a */ /* 0x000e1c0003f0e200 */
[----:B0-----:R-:W-:Y:S01]  /*16b80*/  @!P0 FMUL R19, R19, 1.175494350822287508e-38 ;  /* 0x0080000013138820 */ /* 0x001fe20000400000 */
[----:B------:R-:W-:Y:S05]  /*16b90*/  BRA `(.L_x_13162) ;  /* 0x000008f000007947 */ /* 0x000fea0003800000 */
.L_x_13170:
        /* <DEDUP_REMOVED lines=26> */
.L_x_13173:
        /* <DEDUP_REMOVED lines=13> */
.L_x_13172:
[----:B------:R-:W2:Y:S02]  /*16e10*/  LDG.E.U16 R2, [R2.64] ;  /* 0x0000002402027981 */ /* 0x000ea4000c1e1500 */
[----:B--2---:R-:W-:Y:S01]  /*16e20*/  PRMT R19, RZ, 0x5410, R2 ;  /* 0x00005410ff137816 */ /* 0x004fe20000000002 */
[----:B------:R-:W-:Y:S05]  /*16e30*/  BRA `(.L_x_13162) ;  /* 0x0000065000007947 */ /* 0x000fea0003800000 */
.L_x_13169:
        /* <DEDUP_REMOVED lines=11> */
.L_x_13176:
        /* <DEDUP_REMOVED lines=20> */
.L_x_13178:
[----:B------:R-:W-:Y:S05]  /*17030*/  BSYNC B0 ;  /* 0x0000000000007941 */ /* 0x000fea0003800000 */
.L_x_13177:
[----:B------:R-:W-:Y:S01]  /*17040*/  IMAD.SHL.U32 R2, R2, 0x100000, RZ ;  /* 0x0010000002027824 */ /* 0x000fe200078e00ff */
[----:B------:R-:W-:-:S04]  /*17050*/  LEA R0, R0, 0x3b800000, 0x17 ;  /* 0x3b80000000007811 */ /* 0x000fc800078eb8ff */
[----:B------:R-:W-:Y:S01]  /*17060*/  LOP3.LUT R19, R0, R2, R19, 0xfe, !PT ;  /* 0x0000000200137212 */ /* 0x000fe200078efe13 */
[----:B------:R-:W-:Y:S05]  /*17070*/  BRA `(.L_x_13162) ;  /* 0x0000041000007947 */ /* 0x000fea0003800000 */
.L_x_13175:
        /* <DEDUP_REMOVED lines=20> */
.L_x_13180:
[----:B------:R-:W-:Y:S05]  /*171c0*/  BSYNC B0 ;  /* 0x0000000000007941 */ /* 0x000fea0003800000 */
.L_x_13179:
[----:B------:R-:W-:Y:S01]  /*171d0*/  IMAD.SHL.U32 R2, R2, 0x200000, RZ ;  /* 0x0020000002027824 */ /* 0x000fe200078e00ff */
[----:B------:R-:W-:-:S04]  /*171e0*/  LEA R0, R0, 0x37800000, 0x17 ;  /* 0x3780000000007811 */ /* 0x000fc800078eb8ff */
[----:B------:R-:W-:Y:S01]  /*171f0*/  LOP3.LUT R19, R0, R2, R19, 0xfe, !PT ;  /* 0x0000000200137212 */ /* 0x000fe200078efe13 */
[----:B------:R-:W-:Y:S05]  /*17200*/  BRA `(.L_x_13162) ;  /* 0x0000028000007947 */ /* 0x000fea0003800000 */
.L_x_13174:
        /* <DEDUP_REMOVED lines=14> */
.L_x_13161:
        /* <DEDUP_REMOVED lines=21> */
.L_x_13182:
[----:B------:R-:W2:Y:S02]  /*17440*/  LDG.E.64 R2, [R2.64] ;  /* 0x0000002402027981 */ /* 0x000ea4000c1e1b00 */
[----:B--2---:R0:W2:Y:S01]  /*17450*/  I2F.U64 R19, R2 ;  /* 0x0000000200137312 */ /* 0x0040a20000301000 */
[----:B------:R-:W-:Y:S05]  /*17460*/  BRA `(.L_x_13162) ;  /* 0x0000002000007947 */ /* 0x000fea0003800000 */
.L_x_13181:
[----:B------:R-:W2:Y:S02]  /*17470*/  LDG.E R2, [R2.64] ;  /* 0x0000002402027981 */ /* 0x000ea4000c1e1900 */
[----:B--2---:R0:W2:Y:S02]  /*17480*/  I2F.U32 R19, R2 ;  /* 0x0000000200137306 */ /* 0x0040a40000201000 */
.L_x_13162:
[----:B------:R-:W-:Y:S05]  /*17490*/  BSYNC B6 ;  /* 0x0000000000067941 */ /* 0x000fea0003800000 */
.L_x_13156:
        /* <DEDUP_REMOVED lines=18> */
.L_x_13187:
[----:B------:R-:W3:Y:S02]  /*175c0*/  LDG.E.U8 R2, [R2.64] ;  /* 0x0000002402027981 */ /* 0x000ee4000c1e1100 */
[----:B---3--:R0:W3:Y:S01]  /*175d0*/  I2F.U16 R18, R2 ;  /* 0x0000000200127306 */ /* 0x0080e20000101000 */
[----:B------:R-:W-:Y:S05]  /*175e0*/  BRA `(.L_x_13189) ;  /* 0x00000ca000007947 */ /* 0x000fea0003800000 */
.L_x_13186:
        /* <DEDUP_REMOVED lines=9> */
.L_x_13191:
[----:B------:R-:W3:Y:S02]  /*17680*/  LDG.E R2, [R2.64] ;  /* 0x0000002402027981 */ /* 0x000ee4000c1e1900 */
[----:B---3--:R0:W3:Y:S01]  /*17690*/  I2F R18, R2 ;  /* 0x0000000200127306 */ /* 0x0080e20000201400 */
[----:B------:R-:W-:Y:S05]  /*176a0*/  BRA `(.L_x_13189) ;  /* 0x00000be000007947 */ /* 0x000fea0003800000 */
.L_x_13190:
[----:B------:R-:W3:Y:S02]  /*176b0*/  LDG.E.U16 R2, [R2.64] ;  /* 0x0000002402027981 */ /* 0x000ee4000c1e1500 */
[----:B---3--:R0:W3:Y:S01]  /*176c0*/  I2F.S16 R18, R2 ;  /* 0x0000000200127306 */ /* 0x0080e20000101400 */
[----:B------:R-:W-:Y:S05]  /*176d0*/  BRA `(.L_x_13189) ;  /* 0x00000bb000007947 */ /* 0x000fea0003800000 */
.L_x_13185:
        /* <DEDUP_REMOVED lines=8> */
.L_x_13193:
[----:B------:R-:W3:Y:S02]  /*17760*/  LDG.E.U16 R2, [R2.64] ;  /* 0x0000002402027981 */ /* 0x000ee4000c1e1500 */
[----:B---3--:R-:W-:Y:S01]  /*17770*/  HADD2.F32 R18, -RZ, R2.H0_H0 ;  /* 0x20000002ff127230 */ /* 0x008fe20000004100 */
[----:B------:R-:W-:Y:S05]  /*17780*/  BRA `(.L_x_13189) ;  /* 0x00000b0000007947 */ /* 0x000fea0003800000 */
.L_x_13192:
        /* <DEDUP_REMOVED lines=8> */
.L_x_13195:
[----:B------:R-:W3:Y:S02]  /*17810*/  LDG.E.U16 R2, [R2.64] ;  /* 0x0000002402027981 */ /* 0x000ee4000c1e1500 */
[----:B---3--:R-:W-:Y:S01]  /*17820*/  HADD2.F32 R18, -RZ, R2.H0_H0 ;  /* 0x20000002ff127230 */ /* 0x008fe20000004100 */
[----:B------:R-:W-:Y:S05]  /*17830*/  BRA `(.L_x_13189) ;  /* 0x00000a5000007947 */ /* 0x000fea0003800000 */
.L_x_13194:
[----:B------:R-:W3:Y:S02]  /*17840*/  LDG.E.64 R2, [R2.64] ;  /* 0x0000002402027981 */ /* 0x000ee4000c1e1b00 */
[----:B---3--:R-:W0:Y:S01]  /*17850*/  F2F.F32.F64 R18, R2 ;  /* 0x0000000200127310 */ /* 0x008e220000301000 */
[----:B------:R-:W0:-:S14]  /*17860*/  DSETP.GEU.AND P0, PT, |R2|, c[0x2][0x0], PT ;  /* 0x008000000200762a */ /* 0x000e1c0003f0e200 */
[----:B0-----:R-:W-:Y:S01]  /*17870*/  @!P0 FMUL R18, R18, 1.175494350822287508e-38 ;  /* 0x0080000012128820 */ /* 0x001fe20000400000 */
[----:B------:R-:W-:Y:S05]  /*17880*/  BRA `(.L_x_13189) ;  /* 0x00000a0000007947 */ /* 0x000fea0003800000 */
.L_x_13184:
        /* <DEDUP_REMOVED lines=12> */
.L_x_13198:
[----:B------:R-:W3:Y:S02]  /*17950*/  LDG.E.64 R2, [R2.64] ;  /* 0x0000002402027981 */ /* 0x000ee4000c1e1b00 */
[----:B---3--:R-:W0:Y:S01]  /*17960*/  F2F.F32.F64 R18, R2 ;  /* 0x0000000200127310 */ /* 0x008e220000301000 */
[----:B------:R-:W0:-:S14]  /*17970*/  DSETP.GEU.AND P0, PT, |R2|, c[0x2][0x0], PT ;  /* 0x008000000200762a */ /* 0x000e1c0003f0e200 */
[----:B0-----:R-:W-:Y:S01]  /*17980*/  @!P0 FMUL R18, R18, 1.175494350822287508e-38 ;  /* 0x0080000012128820 */ /* 0x001fe20000400000 */
[----:B------:R-:W-:Y:S05]  /*17990*/  BRA `(.L_x_13189) ;  /* 0x000008f000007947 */ /* 0x000fea0003800000 */
.L_x_13197:
        /* <DEDUP_REMOVED lines=26> */
.L_x_13200:
        /* <DEDUP_REMOVED lines=13> */
.L_x_13199:
[----:B------:R-:W3:Y:S02]  /*17c10*/  LDG.E.U16 R2, [R2.64] ;  /* 0x0000002402027981 */ /* 0x000ee4000c1e1500 */
[----:B---3--:R-:W-:Y:S01]  /*17c20*/  PRMT R18, RZ, 0x5410, R2 ;  /* 0x00005410ff127816 */ /* 0x008fe20000000002 */
[----:B------:R-:W-:Y:S05]  /*17c30*/  BRA `(.L_x_13189) ;  /* 0x0000065000007947 */ /* 0x000fea0003800000 */
.L_x_13196:
        /* <DEDUP_REMOVED lines=11> */
.L_x_13203:
        /* <DEDUP_REMOVED lines=20> */
.L_x_13205:
[----:B------:R-:W-:Y:S05]  /*17e30*/  BSYNC B0 ;  /* 0x0000000000007941 */ /* 0x000fea0003800000 */
.L_x_13204:
[----:B------:R-:W-:Y:S01]  /*17e40*/  IMAD.SHL.U32 R2, R2, 0x100000, RZ ;  /* 0x0010000002027824 */ /* 0x000fe200078e00ff */
[----:B------:R-:W-:-:S04]  /*17e50*/  LEA R3, R0, 0x3b800000, 0x17 ;  /* 0x3b80000000037811 */ /* 0x000fc800078eb8ff */
[----:B------:R-:W-:Y:S01]  /*17e60*/  LOP3.LUT R18, R3, R2, R18, 0xfe, !PT ;  /* 0x0000000203127212 */ /* 0x000fe200078efe12 */
[----:B------:R-:W-:Y:S05]  /*17e70*/  BRA `(.L_x_13189) ;  /* 0x0000041000007947 */ /* 0x000fea0003800000 */
.L_x_13202:
        /* <DEDUP_REMOVED lines=20> */
.L_x_13207:
[----:B------:R-:W-:Y:S05]  /*17fc0*/  BSYNC B0 ;  /* 0x0000000000007941 */ /* 0x000fea0003800000 */
.L_x_13206:
[----:B------:R-:W-:Y:S01]  /*17fd0*/  IMAD.SHL.U32 R2, R2, 0x200000, RZ ;  /* 0x0020000002027824 */ /* 0x000fe200078e00ff */
[----:B------:R-:W-:-:S04]  /*17fe0*/  LEA R3, R0, 0x37800000, 0x17 ;  /* 0x3780000000037811 */ /* 0x000fc800078eb8ff */
[----:B------:R-:W-:Y:S01]  /*17ff0*/  LOP3.LUT R18, R3, R2, R18, 0xfe, !PT ;  /* 0x0000000203127212 */ /* 0x000fe200078efe12 */
[----:B------:R-:W-:Y:S05]  /*18000*/  BRA `(.L_x_13189) ;  /* 0x0000028000007947 */ /* 0x000fea0003800000 */
.L_x_13201:
        /* <DEDUP_REMOVED lines=14> */
.L_x_13188:
        /* <DEDUP_REMOVED lines=21> */
.L_x_13209:
[----:B------:R-:W3:Y:S02]  /*18240*/  LDG.E.64 R2, [R2.64] ;  /* 0x0000002402027981 */ /* 0x000ee4000c1e1b00 */
[----:B---3--:R0:W3:Y:S01]  /*18250*/  I2F.U64 R18, R2 ;  /* 0x0000000200127312 */ /* 0x0080e20000301000 */
[----:B------:R-:W-:Y:S05]  /*18260*/  BRA `(.L_x_13189) ;  /* 0x0000002000007947 */ /* 0x000fea0003800000 */
.L_x_13208:
[----:B------:R-:W3:Y:S02]  /*18270*/  LDG.E R2, [R2.64] ;  /* 0x0000002402027981 */ /* 0x000ee4000c1e1900 */
[----:B---3--:R0:W3:Y:S02]  /*18280*/  I2F.U32 R18, R2 ;  /* 0x0000000200127306 */ /* 0x0080e40000201000 */
.L_x_13189:
[----:B------:R-:W-:Y:S05]  /*18290*/  BSYNC B6 ;  /* 0x0000000000067941 */ /* 0x000fea0003800000 */
.L_x_13183:
        /* <DEDUP_REMOVED lines=18> */
.L_x_13214:
[----:B------:R-:W4:Y:S02]  /*183c0*/  LDG.E.U8 R2, [R2.64] ;  /* 0x0000002402027981 */ /* 0x000f24000c1e1100 */
[----:B----4-:R0:W4:Y:S01]  /*183d0*/  I2F.U16 R25, R2 ;  /* 0x0000000200197306 */ /* 0x0101220000101000 */
[----:B------:R-:W-:Y:S05]  /*183e0*/  BRA `(.L_x_13216) ;  /* 0x00000ca000007947 */ /* 0x000fea0003800000 */
.L_x_13213:
        /* <DEDUP_REMOVED lines=9> */
.L_x_13218:
[----:B------:R-:W4:Y:S02]  /*18480*/  LDG.E R2, [R2.64] ;  /* 0x0000002402027981 */ /* 0x000f24000c1e1900 */
[----:B----4-:R0:W4:Y:S01]  /*18490*/  I2F R25, R2 ;  /* 0x0000000200197306 */ /* 0x0101220000201400 */
[----:B------:R-:W-:Y:S05]  /*184a0*/  BRA `(.L_x_13216) ;  /* 0x00000be000007947 */ /* 0x000fea0003800000 */
.L_x_13217:
[----:B------:R-:W4:Y:S02]  /*184b0*/  LDG.E.U16 R2, [R2.64] ;  /* 0x0000002402027981 */ /* 0x000f24000c1e1500 */
[----:B----4-:R0:W4:Y:S01]  /*184c0*/  I2F.S16 R25, R2 ;  /* 0x0000000200197306 */ /* 0x0101220000101400 */
[----:B------:R-:W-:Y:S05]  /*184d0*/  BRA `(.L_x_13216) ;  /* 0x00000bb000007947 */ /* 0x000fea0003800000 */
.L_x_13212:
        /* <DEDUP_REMOVED lines=8> */
.L_x_13220:
[----:B------:R-:W4:Y:S02]  /*18560*/  LDG.E.U16 R2, [R2.64] ;  /* 0x0000002402027981 */ /* 0x000f24000c1e1500 */
[----:B----4-:R-:W-:Y:S01]  /*18570*/  HADD2.F32 R25, -RZ, R2.H0_H0 ;  /* 0x20000002ff197230 */ /* 0x010fe20000004100 */
[----:B------:R-:W-:Y:S05]  /*18580*/  BRA `(.L_x_13216) ;  /* 0x00000b0000007947 */ /* 0x000fea0003800000 */
.L_x_13219:
        /* <DEDUP_REMOVED lines=8> */
.L_x_13222:
[----:B------:R-:W4:Y:S02]  /*18610*/  LDG.E.U16 R2, [R2.64] ;  /* 0x0000002402027981 */ /* 0x000f24000c1e1500 */
[----:B----4-:R-:W-:Y:S01]  /*18620*/  HADD2.F32 R25, -RZ, R2.H0_H0 ;  /* 0x20000002ff197230 */ /* 0x010fe20000004100 */
[----:B------:R-:W-:Y:S05]  /*18630*/  BRA `(.L_x_13216) ;  /* 0x00000a5000007947 */ /* 0x000fea0003800000 */
.L_x_13221:
[----:B------:R-:W4:Y:S02]  /*18640*/  LDG.E.64 R2, [R2.64] ;  /* 0x0000002402027981 */ /* 0x000f24000c1e1b00 */
[----:B----4-:R-:W0:Y:S01]  /*18650*/  F2F.F32.F64 R25, R2 ;  /* 0x0000000200197310 */ /* 0x010e220000301000 */
[----:B------:R-:W0:-:S14]  /*18660*/  DSETP.GEU.AND P0, PT, |R2|, c[0x2][0x0], PT ;  /* 0x008000000200762a */ /* 0x000e1c0003f0e200 */
[----:B0-----:R-:W-:Y:S01]  /*18670*/  @!P0 FMUL R25, R25, 1.175494350822287508e-38 ;  /* 0x0080000019198820 */ /* 0x001fe20000400000 */
[----:B------:R-:W-:Y:S05]  /*18680*/  BRA `(.L_x_13216) ;  /* 0x00000a0000007947 */ /* 0x000fea0003800000 */
.L_x_13211:
        /* <DEDUP_REMOVED lines=12> */
.L_x_13225:
[----:B------:R-:W4:Y:S02]  /*18750*/  LDG.E.64 R2, [R2.64] ;  /* 0x0000002402027981 */ /* 0x000f24000c1e1b00 */
[----:B----4-:R-:W0:Y:S01]  /*18760*/  F2F.F32.F64 R25, R2 ;  /* 0x0000000200197310 */ /* 0x010e220000301000 */
[----:B------:R-:W0:-:S14]  /*18770*/  DSETP.GEU.AND P0, PT, |R2|, c[0x2][0x0], PT ;  /* 0x008000000200762a */ /* 0x000e1c0003f0e200 */
[----:B0-----:R-:W-:Y:S01]  /*18780*/  @!P0 FMUL R25, R25, 1.175494350822287508e-38 ;  /* 0x0080000019198820 */ /* 0x001fe20000400000 */
[----:B------:R-:W-:Y:S05]  /*18790*/  BRA `(.L_x_13216) ;  /* 0x000008f000007947 */ /* 0x000fea0003800000 */
.L_x_13224:
        /* <DEDUP_REMOVED lines=26> */
.L_x_13227:
        /* <DEDUP_REMOVED lines=13> */
.L_x_13226:
[----:B------:R-:W4:Y:S02]  /*18a10*/  LDG.E.U16 R2, [R2.64] ;  /* 0x0000002402027981 */ /* 0x000f24000c1e1500 */
[----:B----4-:R-:W-:Y:S01]  /*18a20*/  PRMT R25, RZ, 0x5410, R2 ;  /* 0x00005410ff197816 */ /* 0x010fe20000000002 */
[----:B------:R-:W-:Y:S05]  /*18a30*/  BRA `(.L_x_13216) ;  /* 0x0000065000007947 */ /* 0x000fea0003800000 */
.L_x_13223:
        /* <DEDUP_REMOVED lines=11> */
.L_x_13230:
        /* <DEDUP_REMOVED lines=20> */
.L_x_13232:
[----:B------:R-:W-:Y:S05]  /*18c30*/  BSYNC B0 ;  /* 0x0000000000007941 */ /* 0x000fea0003800000 */
.L_x_13231:
[----:B------:R-:W-:Y:S01]  /*18c40*/  IMAD.SHL.U32 R2, R2, 0x100000, RZ ;  /* 0x0010000002027824 */ /* 0x000fe200078e00ff */
[----:B------:R-:W-:-:S04]  /*18c50*/  LEA R0, R0, 0x3b800000, 0x17 ;  /* 0x3b80000000007811 */ /* 0x000fc800078eb8ff */
[----:B------:R-:W-:Y:S01]  /*18c60*/  LOP3.LUT R25, R0, R2, R25, 0xfe, !PT ;  /* 0x0000000200197212 */ /* 0x000fe200078efe19 */
[----:B------:R-:W-:Y:S05]  /*18c70*/  BRA `(.L_x_13216) ;  /* 0x0000041000007947 */ /* 0x000fea0003800000 */
.L_x_13229:
        /* <DEDUP_REMOVED lines=20> */
.L_x_13234:
[----:B------:R-:W-:Y:S05]  /*18dc0*/  BSYNC B0 ;  /* 0x0000000000007941 */ /* 0x000fea0003800000 */
.L_x_13233:
[----:B------:R-:W-:Y:S01]  /*18dd0*/  IMAD.SHL.U32 R2, R2, 0x200000, RZ ;  /* 0x0020000002027824 */ /* 0x000fe200078e00ff */
[----:B------:R-:W-:-:S04]  /*18de0*/  LEA R0, R0, 0x37800000, 0x17 ;  /* 0x3780000000007811 */ /* 0x000fc800078eb8ff */
[----:B------:R-:W-:Y:S01]  /*18df0*/  LOP3.LUT R25, R0, R2, R25, 0xfe, !PT ;  /* 0x0000000200197212 */ /* 0x000fe200078efe19 */
[----:B------:R-:W-:Y:S05]  /*18e00*/  BRA `(.L_x_13216) ;  /* 0x0000028000007947 */ /* 0x000fea0003800000 */
.L_x_13228:
        /* <DEDUP_REMOVED lines=14> */
.L_x_13215:
        /* <DEDUP_REMOVED lines=21> */
.L_x_13236:
[----:B------:R-:W4:Y:S02]  /*19040*/  LDG.E.64 R2, [R2.64] ;  /* 0x0000002402027981 */ /* 0x000f24000c1e1b00 */
[----:B----4-:R0:W4:Y:S01]  /*19050*/  I2F.U64 R25, R2 ;  /* 0x0000000200197312 */ /* 0x0101220000301000 */
[----:B------:R-:W-:Y:S05]  /*19060*/  BRA `(.L_x_13216) ;  /* 0x0000002000007947 */ /* 0x000fea0003800000 */
.L_x_13235:
[----:B------:R-:W4:Y:S02]  /*19070*/  LDG.E R2, [R2.64] ;  /* 0x0000002402027981 */ /* 0x000f24000c1e1900 */
[----:B----4-:R0:W4:Y:S02]  /*19080*/  I2F.U32 R25, R2 ;  /* 0x0000000200197306 */ /* 0x0101240000201000 */
.L_x_13216:
[----:B------:R-:W-:Y:S05]  /*19090*/  BSYNC B6 ;  /* 0x0000000000067941 */ /* 0x000fea0003800000 */
.L_x_13210:
        /* <DEDUP_REMOVED lines=18> */
.L_x_13241:
[----:B----4-:R-:W4:Y:S02]  /*191c0*/  LDG.E.U8 R0, [R2.64] ;  /* 0x0000002402007981 */ /* 0x010f24000c1e1100 */
[----:B----4-:R-:W0:Y:S01]  /*191d0*/  I2F.U16 R0, R0 ;  /* 0x0000000000007306 */ /* 0x010e220000101000 */
[----:B------:R-:W-:Y:S05]  /*191e0*/  BRA `(.L_x_13243) ;  /* 0x00000ca000007947 */ /* 0x000fea0003800000 */
.L_x_13240:
        /* <DEDUP_REMOVED lines=9> */
.L_x_13245:
[----:B----4-:R-:W4:Y:S02]  /*19280*/  LDG.E R0, [R2.64] ;  /* 0x0000002402007981 */ /* 0x010f24000c1e1900 */
[----:B----4-:R-:W0:Y:S01]  /*19290*/  I2F R0, R0 ;  /* 0x0000000000007306 */ /* 0x010e220000201400 */
[----:B------:R-:W-:Y:S05]  /*192a0*/  BRA `(.L_x_13243) ;  /* 0x00000be000007947 */ /* 0x000fea0003800000 */
.L_x_13244:
[----:B----4-:R-:W4:Y:S02]  /*192b0*/  LDG.E.U16 R0, [R2.64] ;  /* 0x0000002402007981 */ /* 0x010f24000c1e1500 */
[----:B----4-:R-:W0:Y:S01]  /*192c0*/  I2F.S16 R0, R0 ;  /* 0x0000000000007306 */ /* 0x010e220000101400 */
[----:B------:R-:W-:Y:S05]  /*192d0*/  BRA `(.L_x_13243) ;  /* 0x00000bb000007947 */ /* 0x000fea0003800000 */
.L_x_13239:
        /* <DEDUP_REMOVED lines=8> */
.L_x_13247:
[----:B----4-:R-:W4:Y:S02]  /*19360*/  LDG.E.U16 R0, [R2.64] ;  /* 0x0000002402007981 */ /* 0x010f24000c1e1500 */
[----:B----4-:R-:W-:Y:S01]  /*19370*/  HADD2.F32 R0, -RZ, R0.H0_H0 ;  /* 0x20000000ff007230 */ /* 0x010fe20000004100 */
[----:B------:R-:W-:Y:S05]  /*19380*/  BRA `(.L_x_13243) ;  /* 0x00000b0000007947 */ /* 0x000fea0003800000 */
.L_x_13246:
        /* <DEDUP_REMOVED lines=8> */
.L_x_13249:
[----:B----4-:R-:W4:Y:S02]  /*19410*/  LDG.E.U16 R0, [R2.64] ;  /* 0x0000002402007981 */ /* 0x010f24000c1e1500 */
[----:B----4-:R-:W-:Y:S01]  /*19420*/  HADD2.F32 R0, -RZ, R0.H0_H0 ;  /* 0x20000000ff007230 */ /* 0x010fe20000004100 */
[----:B------:R-:W-:Y:S05]  /*19430*/  BRA `(.L_x_13243) ;  /* 0x00000a5000007947 */ /* 0x000fea0003800000 */
.L_x_13248:
[----:B----4-:R-:W4:Y:S02]  /*19440*/  LDG.E.64 R2, [R2.64] ;  /* 0x0000002402027981 */ /* 0x010f24000c1e1b00 */
[----:B----4-:R-:W0:Y:S01]  /*19450*/  F2F.F32.F64 R0, R2 ;  /* 0x0000000200007310 */ /* 0x010e220000301000 */
[----:B------:R-:W0:-:S14]  /*19460*/  DSETP.GEU.AND P0, PT, |R2|, c[0x2][0x0], PT ;  /* 0x008000000200762a */ /* 0x000e1c0003f0e200 */
[----:B0-----:R-:W-:Y:S01]  /*19470*/  @!P0 FMUL R0, R0, 1.175494350822287508e-38 ;  /* 0x0080000000008820 */ /* 0x001fe20000400000 */
[----:B------:R-:W-:Y:S05]  /*19480*/  BRA `(.L_x_13243) ;  /* 0x00000a0000007947 */ /* 0x000fea0003800000 */
.L_x_13238:
        /* <DEDUP_REMOVED lines=12> */
.L_x_13252:
[----:B----4-:R-:W4:Y:S02]  /*19550*/  LDG.E.64 R2, [R2.64] ;  /* 0x0000002402027981 */ /* 0x010f24000c1e1b00 */
[----:B----4-:R-:W0:Y:S01]  /*19560*/  F2F.F32.F64 R0, R2 ;  /* 0x0000000200007310 */ /* 0x010e220000301000 */
[----:B------:R-:W0:-:S14]  /*19570*/  DSETP.GEU.AND P0, PT, |R2|, c[0x2][0x0], PT ;  /* 0x008000000200762a */ /* 0x000e1c0003f0e200 */
[----:B0-----:R-:W-:Y:S01]  /*19580*/  @!P0 FMUL R0, R0, 1.175494350822287508e-38 ;  /* 0x0080000000008820 */ /* 0x001fe20000400000 */
[----:B------:R-:W-:Y:S05]  /*19590*/  BRA `(.L_x_13243) ;  /* 0x000008f000007947 */ /* 0x000fea0003800000 */
.L_x_13251:
        /* <DEDUP_REMOVED lines=26> */
.L_x_13254:
        /* <DEDUP_REMOVED lines=13> */
.L_x_13253:
[----:B----4-:R-:W4:Y:S02]  /*19810*/  LDG.E.U16 R0, [R2.64] ;  /* 0x0000002402007981 */ /* 0x010f24000c1e1500 */
[----:B----4-:R-:W-:Y:S01]  /*19820*/  PRMT R0, RZ, 0x5410, R0 ;  /* 0x00005410ff007816 */ /* 0x010fe20000000000 */
[----:B------:R-:W-:Y:S05]  /*19830*/  BRA `(.L_x_13243) ;  /* 0x0000065000007947 */ /* 0x000fea0003800000 */
.L_x_13250:
        /* <DEDUP_REMOVED lines=11> */
.L_x_13257:
        /* <DEDUP_REMOVED lines=20> */
.L_x_13259:
[----:B------:R-:W-:Y:S05]  /*19a30*/  BSYNC B0 ;  /* 0x0000000000007941 */ /* 0x000fea0003800000 */
.L_x_13258:
[----:B------:R-:W-:Y:S01]  /*19a40*/  LEA R3, R0, 0x3b800000, 0x17 ;  /* 0x3b80000000037811 */ /* 0x000fe200078eb8ff */
[----:B------:R-:W-:-:S05]  /*19a50*/  IMAD.SHL.U32 R0, R2, 0x100000, RZ ;  /* 0x0010000002007824 */ /* 0x000fca00078e00ff */
[----:B------:R-:W-:Y:S01]  /*19a60*/  LOP3.LUT R0, R3, R0, R4, 0xfe, !PT ;  /* 0x0000000003007212 */ /* 0x000fe200078efe04 */
[----:B------:R-:W-:Y:S05]  /*19a70*/  BRA `(.L_x_13243) ;  /* 0x0000041000007947 */ /* 0x000fea0003800000 */
.L_x_13256:
        /* <DEDUP_REMOVED lines=20> */
.L_x_13261:
[----:B------:R-:W-:Y:S05]  /*19bc0*/  BSYNC B0 ;  /* 0x0000000000007941 */ /* 0x000fea0003800000 */
.L_x_13260:
[----:B------:R-:W-:Y:S01]  /*19bd0*/  LEA R3, R0, 0x37800000, 0x17 ;  /* 0x3780000000037811 */ /* 0x000fe200078eb8ff */
[----:B------:R-:W-:-:S05]  /*19be0*/  IMAD.SHL.U32 R0, R2, 0x200000, RZ ;  /* 0x0020000002007824 */ /* 0x000fca00078e00ff */
[----:B------:R-:W-:Y:S01]  /*19bf0*/  LOP3.LUT R0, R3, R0, R4, 0xfe, !PT ;  /* 0x0000000003007212 */ /* 0x000fe200078efe04 */
[----:B------:R-:W-:Y:S05]  /*19c00*/  BRA `(.L_x_13243) ;  /* 0x0000028000007947 */ /* 0x000fea0003800000 */
.L_x_13255:
        /* <DEDUP_REMOVED lines=14> */
.L_x_13242:
        /* <DEDUP_REMOVED lines=21> */
.L_x_13263:
[----:B----4-:R-:W4:Y:S02]  /*19e40*/  LDG.E.64 R2, [R2.64] ;  /* 0x0000002402027981 */ /* 0x010f24000c1e1b00 */
[----:B----4-:R0:W4:Y:S01]  /*19e50*/  I2F.U64 R0, R2 ;  /* 0x0000000200007312 */ /* 0x0101220000301000 */
[----:B------:R-:W-:Y:S05]  /*19e60*/  BRA `(.L_x_13243) ;  /* 0x0000002000007947 */ /* 0x000fea0003800000 */
.L_x_13262:
[----:B----4-:R-:W4:Y:S02]  /*19e70*/  LDG.E R0, [R2.64] ;  /* 0x0000002402007981 */ /* 0x010f24000c1e1900 */
[----:B----4-:R-:W0:Y:S02]  /*19e80*/  I2F.U32 R0, R0 ;  /* 0x0000000000007306 */ /* 0x010e240000201000 */
.L_x_13243:
[----:B------:R-:W-:Y:S05]  /*19e90*/  BSYNC B6 ;  /* 0x0000000000067941 */ /* 0x000fea0003800000 */
.L_x_13237:
        /* <DEDUP_REMOVED lines=27> */
.L_x_13267:
[----:B------:R-:W-:-:S06]  /*1a050*/  PRMT R3, RZ, 0x5410, R2 ;  /* 0x00005410ff037816 */ /* 0x000fcc0000000002 */
[----:B------:R-:W0:Y:S02]  /*1a060*/  F2I.S64.TRUNC R2, R3 ;  /* 0x0000000300027311 */ /* 0x000e24000020d900 */
[----:B0-----:R0:W-:Y:S01]  /*1a070*/  STG.E.U8 [R16.64], R2 ;  /* 0x0000000210007986 */ /* 0x0011e2000c101124 */
[----:B------:R-:W-:Y:S05]  /*1a080*/  BRA `(.L_x_13269) ;  /* 0x00000e4000007947 */ /* 0x000fea0003800000 */
.L_x_13266:
        /* <DEDUP_REMOVED lines=10> */
.L_x_13271:
[----:B------:R-:W-:-:S04]  /*1a130*/  PRMT R2, RZ, 0x5410, R2 ;  /* 0x00005410ff027816 */ /* 0x000fc80000000002 */
[----:B------:R-:W0:Y:S02]  /*1a140*/  F2I.FTZ.TRUNC.NTZ R3, R2 ;  /* 0x0000000200037305 */ /* 0x000e24000021f100 */
[----:B0-----:R0:W-:Y:S01]  /*1a150*/  STG.E [R16.64], R3 ;  /* 0x0000000310007986 */ /* 0x0011e2000c101924 */
[----:B------:R-:W-:Y:S05]  /*1a160*/  BRA `(.L_x_13269) ;  /* 0x00000d6000007947 */ /* 0x000fea0003800000 */
.L_x_13270:
[----:B------:R-:W-:-:S04]  /*1a170*/  PRMT R2, RZ, 0x5410, R2 ;  /* 0x00005410ff027816 */ /* 0x000fc80000000002 */
[----:B------:R-:W0:Y:S02]  /*1a180*/  F2I.FTZ.TRUNC.NTZ R3, R2 ;  /* 0x0000000200037305 */ /* 0x000e24000021f100 */
[----:B0-----:R0:W-:Y:S01]  /*1a190*/  STG.E.U16 [R16.64], R3 ;  /* 0x0000000310007986 */ /* 0x0011e2000c101524 */
[----:B------:R-:W-:Y:S05]  /*1a1a0*/  BRA `(.L_x_13269) ;  /* 0x00000d2000007947 */ /* 0x000fea0003800000 */
.L_x_13265:
        /* <DEDUP_REMOVED lines=9> */
.L_x_13273:
[----:B------:R-:W-:-:S04]  /*1a240*/  PRMT R0, RZ, 0x5410, R2 ;  /* 0x00005410ff007816 */ /* 0x000fc80000000002 */
[----:B------:R-:W-:-:S05]  /*1a250*/  F2FP.PACK_AB R0, RZ, R0 ;  /* 0x00000000ff00723e */ /* 0x000fca00000000ff */
[----:B------:R0:W-:Y:S01]  /*1a260*/  STG.E.U16 [R16.64], R0 ;  /* 0x0000000010007986 */ /* 0x0001e2000c101524 */
[----:B------:R-:W-:Y:S05]  /*1a270*/  BRA `(.L_x_13269) ;  /* 0x00000c5000007947 */ /* 0x000fea0003800000 */
.L_x_13272:
        /* <DEDUP_REMOVED lines=10> */
.L_x_13275:
[----:B------:R-:W-:-:S04]  /*1a320*/  PRMT R2, RZ, 0x5410, R2 ;  /* 0x00005410ff027816 */ /* 0x000fc80000000002 */
[----:B------:R-:W-:-:S04]  /*1a330*/  F2FP.PACK_AB R3, RZ, R2 ;  /* 0x00000002ff03723e */ /* 0x000fc800000000ff */
[----:B------:R-:W-:-:S05]  /*1a340*/  PRMT R3, R3, 0x5410, RZ ;  /* 0x0000541003037816 */ /* 0x000fca00000000ff */
[----:B------:R0:W-:Y:S01]  /*1a350*/  STG.E [R16.64], R3 ;  /* 0x0000000310007986 */ /* 0x0001e2000c101924 */
[----:B------:R-:W-:Y:S05]  /*1a360*/  BRA `(.L_x_13269) ;  /* 0x00000b6000007947 */ /* 0x000fea0003800000 */
.L_x_13274:
[----:B------:R-:W-:-:S05]  /*1a370*/  PRMT R2, RZ, 0x5410, R2 ;  /* 0x00005410ff027816 */ /* 0x000fca0000000002 */
[----:B------:R-:W-:-:S06]  /*1a380*/  FMUL.FTZ R2, R2, 1 ;  /* 0x3f80000002027820 */ /* 0x000fcc0000410000 */
[----:B------:R-:W0:Y:S02]  /*1a390*/  F2F.F64.F32 R2, R2 ;  /* 0x0000000200027310 */ /* 0x000e240000201800 */
[----:B0-----:R0:W-:Y:S01]  /*1a3a0*/  STG.E.64 [R16.64], R2 ;  /* 0x0000000210007986 */ /* 0x0011e2000c101b24 */
[----:B------:R-:W-:Y:S05]  /*1a3b0*/  BRA `(.L_x_13269) ;  /* 0x00000b1000007947 */ /* 0x000fea0003800000 */
.L_x_13264:
        /* <DEDUP_REMOVED lines=13> */
.L_x_13278:
[----:B------:R-:W-:Y:S01]  /*1a490*/  PRMT R2, RZ, 0x5410, R2 ;  /* 0x00005410ff027816 */ /* 0x000fe20000000002 */
[----:B------:R-:W-:-:S04]  /*1a4a0*/  CS2R R6, SRZ ;  /* 0x0000000000067805 */ /* 0x000fc8000001ff00 */
[----:B------:R-:W-:-:S04]  /*1a4b0*/  FMUL.FTZ R2, R2, 1 ;  /* 0x3f80000002027820 */ /* 0x000fc80000410000 */
[----:B------:R-:W0:Y:S02]  /*1a4c0*/  F2F.F64.F32 R4, R2 ;  /* 0x0000000200047310 */ /* 0x000e240000201800 */
[----:B0-----:R0:W-:Y:S01]  /*1a4d0*/  STG.E.128 [R16.64], R4 ;  /* 0x0000000410007986 */ /* 0x0011e2000c101d24 */
[----:B------:R-:W-:Y:S05]  /*1a4e0*/  BRA `(.L_x_13269) ;  /* 0x000009e000007947 */ /* 0x000fea0003800000 */
.L_x_13277:
        /* <DEDUP_REMOVED lines=21> */
.L_x_13282:
[----:B------:R-:W-:Y:S05]  /*1a640*/  BSYNC B0 ;  /* 0x0000000000007941 */ /* 0x000fea0003800000 */
.L_x_13281:
[----:B------:R-:W-:-:S05]  /*1a650*/  LOP3.LUT R3, R0, R3, RZ, 0xfc, !PT ;  /* 0x0000000300037212 */ /* 0x000fca00078efcff */
[----:B------:R0:W-:Y:S01]  /*1a660*/  STG.E.U8 [R16.64], R3 ;  /* 0x0000000310007986 */ /* 0x0001e2000c101124 */
[----:B------:R-:W-:Y:S05]  /*1a670*/  BRA `(.L_x_13269) ;  /* 0x0000085000007947 */ /* 0x000fea0003800000 */
.L_x_13280:
        /* <DEDUP_REMOVED lines=13> */
.L_x_13284:
[----:B------:R-:W-:Y:S01]  /*1a750*/  IMAD.MOV.U32 R0, RZ, RZ, 0x7f ;  /* 0x0000007fff007424 */ /* 0x000fe200078e00ff */
[----:B------:R-:W-:-:S04]  /*1a760*/  ISETP.GT.U32.AND P0, PT, R2, 0x7f800000, PT ;  /* 0x7f8000000200780c */ /* 0x000fc80003f04070 */
[----:B------:R-:W-:-:S04]  /*1a770*/  SEL R0, R0, 0x7c, P0 ;  /* 0x0000007c00007807 */ /* 0x000fc80000000000 */
.L_x_13285:
[----:B------:R-:W-:Y:S05]  /*1a780*/  BSYNC B0 ;  /* 0x0000000000007941 */ /* 0x000fea0003800000 */
.L_x_13283:
[----:B------:R-:W-:-:S04]  /*1a790*/  LOP3.LUT R2, R3, 0x80000000, RZ, 0xc0, !PT ;  /* 0x8000000003027812 */ /* 0x000fc800078ec0ff */
[----:B------:R-:W-:-:S04]  /*1a7a0*/  SHF.R.U32.HI R3, RZ, 0x18, R2 ;  /* 0x00000018ff037819 */ /* 0x000fc80000011602 */
[----:B------:R-:W-:-:S05]  /*1a7b0*/  LOP3.LUT R3, R0, R3, RZ, 0xfc, !PT ;  /* 0x0000000300037212 */ /* 0x000fca00078efcff */
[----:B------:R0:W-:Y:S01]  /*1a7c0*/  STG.E.U8 [R16.64], R3 ;  /* 0x0000000310007986 */ /* 0x0001e2000c101124 */
[----:B------:R-:W-:Y:S05]  /*1a7d0*/  BRA `(.L_x_13269) ;  /* 0x000006f000007947 */ /* 0x000fea0003800000 */
.L_x_13279:
[----:B------:R0:W-:Y:S01]  /*1a7e0*/  STG.E.U16 [R16.64], R2 ;  /* 0x0000000210007986 */ /* 0x0001e2000c101524 */
[----:B------:R-:W-:Y:S05]  /*1a7f0*/  BRA `(.L_x_13269) ;  /* 0x000006d000007947 */ /* 0x000fea0003800000 */
.L_x_13276:
        /* <DEDUP_REMOVED lines=12> */
.L_x_13288:
        /* <DEDUP_REMOVED lines=17> */
.L_x_13291:
[----:B------:R-:W-:-:S04]  /*1a9d0*/  LOP3.LUT R2, R3, 0x80000000, RZ, 0xc0, !PT ;  /* 0x8000000003027812 */ /* 0x000fc800078ec0ff */
[----:B------:R-:W-:-:S04]  /*1a9e0*/  SHF.R.U32.HI R3, RZ, 0x18, R2 ;  /* 0x00000018ff037819 */ /* 0x000fc80000011602 */
[----:B------:R-:W-:-:S04]  /*1a9f0*/  LOP3.LUT R0, R0, R3, RZ, 0xfc, !PT ;  /* 0x0000000300007212 */ /* 0x000fc800078efcff */
[----:B------:R-:W-:Y:S02]  /*1aa00*/  PRMT R8, R0, 0x7610, R8 ;  /* 0x0000761000087816 */ /* 0x000fe40000000008 */
.L_x_13290:
[----:B------:R-:W-:Y:S05]  /*1aa10*/  BSYNC B0 ;  /* 0x0000000000007941 */ /* 0x000fea0003800000 */
.L_x_13289:
[----:B------:R0:W-:Y:S01]  /*1aa20*/  STG.E.U8 [R16.64], R8 ;  /* 0x0000000810007986 */ /* 0x0001e2000c101124 */
[----:B------:R-:W-:Y:S05]  /*1aa30*/  BRA `(.L_x_13269) ;  /* 0x0000049000007947 */ /* 0x000fea0003800000 */
.L_x_13287:
        /* <DEDUP_REMOVED lines=17> */
.L_x_13294:
[----:B------:R-:W-:-:S04]  /*1ab50*/  LOP3.LUT R2, R3, 0x80000000, RZ, 0xc0, !PT ;  /* 0x8000000003027812 */ /* 0x000fc800078ec0ff */
[----:B------:R-:W-:-:S04]  /*1ab60*/  SHF.R.U32.HI R3, RZ, 0x18, R2 ;  /* 0x00000018ff037819 */ /* 0x000fc80000011602 */
[----:B------:R-:W-:-:S04]  /*1ab70*/  LOP3.LUT R0, R0, R3, RZ, 0xfc, !PT ;  /* 0x0000000300007212 */ /* 0x000fc800078efcff */
[----:B------:R-:W-:Y:S02]  /*1ab80*/  PRMT R8, R0, 0x7610, R8 ;  /* 0x0000761000087816 */ /* 0x000fe40000000008 */
.L_x_13293:
[----:B------:R-:W-:Y:S05]  /*1ab90*/  BSYNC B0 ;  /* 0x0000000000007941 */ /* 0x000fea0003800000 */
.L_x_13292:
[----:B------:R0:W-:Y:S01]  /*1aba0*/  STG.E.U8 [R16.64], R8 ;  /* 0x0000000810007986 */ /* 0x0001e2000c101124 */
[----:B------:R-:W-:Y:S05]  /*1abb0*/  BRA `(.L_x_13269) ;  /* 0x0000031000007947 */ /* 0x000fea0003800000 */
.L_x_13286:
        /* <DEDUP_REMOVED lines=22> */
.L_x_13268:
        /* <DEDUP_REMOVED lines=20> */
.L_x_13296:
[----:B------:R-:W-:-:S06]  /*1ae60*/  PRMT R2, RZ, 0x5410, R2 ;  /* 0x00005410ff027816 */ /* 0x000fcc0000000002 */
[----:B------:R-:W0:Y:S02]  /*1ae70*/  F2I.U64.TRUNC R2, R2 ;  /* 0x0000000200027311 */ /* 0x000e24000020d800 */
[----:B0-----:R0:W-:Y:S01]  /*1ae80*/  STG.E.64 [R16.64], R2 ;  /* 0x0000000210007986 */ /* 0x0011e2000c101b24 */
[----:B------:R-:W-:Y:S05]  /*1ae90*/  BRA `(.L_x_13269) ;  /* 0x0000003000007947 */ /* 0x000fea0003800000 */
.L_x_13295:
[----:B------:R-:W-:-:S04]  /*1aea0*/  PRMT R2, RZ, 0x5410, R2 ;  /* 0x00005410ff027816 */ /* 0x000fc80000000002 */
[----:B------:R-:W0:Y:S02]  /*1aeb0*/  F2I.FTZ.U32.TRUNC.NTZ R3, R2 ;  /* 0x0000000200037305 */ /* 0x000e24000021f000 */
[----:B0-----:R0:W-:Y:S02]  /*1aec0*/  STG.E [R16.64], R3 ;  /* 0x0000000310007986 */ /* 0x0011e4000c101924 */
.L_x_13269:
[----:B------:R-:W-:Y:S02]  /*1aed0*/  IADD3 R29, R29, 0x80, RZ ;  /* 0x000000801d1d7810 */ /* 0x000fe40007ffe0ff */
.L_x_12830:
[----:B------:R-:W-:Y:S05]  /*1aee0*/  BSYNC B7 ;  /* 0x0000000000077941 */ /* 0x000fea0003800000 */
.L_x_12829:
[----:B------:R-:W-:-:S13]  /*1aef0*/  ISETP.GE.AND P0, PT, R29, c[0x0][0x160], PT ;  /* 0x000058001d007a0c */ /* 0x000fda0003f06270 */
[----:B------:R-:W-:Y:S05]  /*1af00*/  @P0 EXIT ;  /* 0x000000000000094d */ /* 0x000fea0003800000 */
[----:B------:R-:W-:Y:S01]  /*1af10*/  ISETP.NE.AND P0, PT, RZ, c[0x0][0x168], PT ;  /* 0x00005a00ff007a0c */ /* 0x000fe20003f05270 */
[----:B------:R-:W-:Y:S01]  /*1af20*/  CS2R R24, SRZ ;  /* 0x0000000000187805 */ /* 0x000fe2000001ff00 */
[----:B------:R-:W-:Y:S01]  /*1af30*/  CS2R R22, SRZ ;  /* 0x0000000000167805 */ /* 0x000fe2000001ff00 */
[----:B------:R-:W-:Y:S01]  /*1af40*/  CS2R R18, SRZ ;  /* 0x0000000000127805 */ /* 0x000fe2000001ff00 */
[----:B0-----:R-:W-:Y:S02]  /*1af50*/  IMAD.MOV.U32 R0, RZ, RZ, RZ ;  /* 0x000000ffff007224 */ /* 0x001fe400078e00ff */
[----:B------:R-:W-:-:S07]  /*1af60*/  IMAD.MOV.U32 R16, RZ, RZ, RZ ;  /* 0x000000ffff107224 */ /* 0x000fce00078e00ff */
        /* <DEDUP_REMOVED lines=376> */
.L_x_13297:
        /* <DEDUP_REMOVED lines=21> */
.L_x_13301:
[----:B------:R-:W2:Y:S02]  /*1c840*/  LDG.E.U8 R2, [R2.64] ;  /* 0x0000002402027981 */ /* 0x000ea4000c1e1100 */
[----:B--2---:R-:W0:Y:S02]  /*1c850*/  I2F.U16 R0, R2 ;  /* 0x0000000200007306 */ /* 0x004e240000101000 */
[----:B0-----:R-:W-:-:S04]  /*1c860*/  F2FP.BF16.PACK_AB R0, RZ, R0 ;  /* 0x00000000ff00723e */ /* 0x001fc800000010ff */
[----:B------:R-:W-:Y:S01]  /*1c870*/  PRMT R26, R0, 0x7610, R26 ;  /* 0x00007610001a7816 */ /* 0x000fe2000000001a */
[----:B------:R-:W-:Y:S05]  /*1c880*/  BRA `(.L_x_13303) ;  /* 0x00000f0000007947 */ /* 0x000fea0003800000 */
.L_x_13300:
        /* <DEDUP_REMOVED lines=11> */
.L_x_13305:
[----:B------:R-:W2:Y:S02]  /*1c940*/  LDG.E R2, [R2.64] ;  /* 0x0000002402027981 */ /* 0x000ea4000c1e1900 */
[----:B--2---:R-:W0:Y:S02]  /*1c950*/  I2F R0, R2 ;  /* 0x0000000200007306 */ /* 0x004e240000201400 */
[----:B0-----:R-:W-:-:S04]  /*1c960*/  F2FP.BF16.PACK_AB R0, RZ, R0 ;  /* 0x00000000ff00723e */ /* 0x001fc800000010ff */
[----:B------:R-:W-:Y:S01]  /*1c970*/  PRMT R26, R0, 0x7610, R26 ;  /* 0x00007610001a7816 */ /* 0x000fe2000000001a */
[----:B------:R-:W-:Y:S05]  /*1c980*/  BRA `(.L_x_13303) ;  /* 0x00000e0000007947 */ /* 0x000fea0003800000 */
.L_x_13304:
[----:B------:R-:W2:Y:S02]  /*1c990*/  LDG.E.U16 R2, [R2.64] ;  /* 0x0000002402027981 */ /* 0x000ea4000c1e1500 */
[----:B--2---:R-:W0:Y:S02]  /*1c9a0*/  I2F.S16 R0, R2 ;  /* 0x0000000200007306 */ /* 0x004e240000101400 */
[----:B0-----:R-:W-:-:S04]  /*1c9b0*/  F2FP.BF16.PACK_AB R0, RZ, R0 ;  /* 0x00000000ff00723e */ /* 0x001fc800000010ff */
[----:B------:R-:W-:Y:S01]  /*1c9c0*/  PRMT R26, R0, 0x7610, R26 ;  /* 0x00007610001a7816 */ /* 0x000fe2000000001a */
[----:B------:R-:W-:Y:S05]  /*1c9d0*/  BRA `(.L_x_13303) ;  /* 0x00000db000007947 */ /* 0x000fea0003800000 */
.L_x_13299:
        /* <DEDUP_REMOVED lines=9> */
.L_x_13307:
[----:B------:R-:W2:Y:S02]  /*1ca70*/  LDG.E.U16 R0, [R2.64] ;  /* 0x0000002402007981 */ /* 0x000ea4000c1e1500 */
[----:B--2---:R-:W-:-:S05]  /*1ca80*/  HADD2.F32 R0, -RZ, R0.H0_H0 ;  /* 0x20000000ff007230 */ /* 0x004fca0000004100 */
[----:B------:R-:W-:-:S04]  /*1ca90*/  F2FP.BF16.PACK_AB R0, RZ, R0 ;  /* 0x00000000ff00723e */ /* 0x000fc800000010ff */
[----:B------:R-:W-:Y:S01]  /*1caa0*/  PRMT R26, R0, 0x7610, R26 ;  /* 0x00007610001a7816 */ /* 0x000fe2000000001a */
[----:B------:R-:W-:Y:S05]  /*1cab0*/  BRA `(.L_x_13303) ;  /* 0x00000cd000007947 */ /* 0x000fea0003800000 */
.L_x_13306:
        /* <DEDUP_REMOVED lines=9> */
.L_x_13309:
[----:B------:R-:W2:Y:S02]  /*1cb50*/  LDG.E.U16 R2, [R2.64] ;  /* 0x0000002402027981 */ /* 0x000ea4000c1e1500 */
[----:B--2---:R-:W-:-:S05]  /*1cb60*/  HADD2.F32 R0, -RZ, R2.H0_H0 ;  /* 0x20000002ff007230 */ /* 0x004fca0000004100 */
[----:B------:R-:W-:-:S04]  /*1cb70*/  F2FP.BF16.PACK_AB R0, RZ, R0 ;  /* 0x00000000ff00723e */ /* 0x000fc800000010ff */
[----:B------:R-:W-:Y:S01]  /*1cb80*/  PRMT R26, R0, 0x7610, R26 ;  /* 0x00007610001a7816 */ /* 0x000fe2000000001a */
[----:B------:R-:W-:Y:S05]  /*1cb90*/  BRA `(.L_x_13303) ;  /* 0x00000bf000007947 */ /* 0x000fea0003800000 */
.L_x_13308:
[----:B------:R-:W2:Y:S02]  /*1cba0*/  LDG.E.64 R2, [R2.64] ;  /* 0x0000002402027981 */ /* 0x000ea4000c1e1b00 */
[----:B--2---:R-:W0:Y:S01]  /*1cbb0*/  F2F.F32.F64 R0, R2 ;  /* 0x0000000200007310 */ /* 0x004e220000301000 */
[----:B------:R-:W0:-:S14]  /*1cbc0*/  DSETP.GEU.AND P0, PT, |R2|, c[0x2][0x0], PT ;  /* 0x008000000200762a */ /* 0x000e1c0003f0e200 */
[----:B0-----:R-:W-:-:S05]  /*1cbd0*/  @!P0 FMUL R0, R0, 1.175494350822287508e-38 ;  /* 0x0080000000008820 */ /* 0x001fca0000400000 */
[----:B------:R-:W-:-:S04]  /*1cbe0*/  F2FP.BF16.PACK_AB R0, RZ, R0 ;  /* 0x00000000ff00723e */ /* 0x000fc800000010ff */
[----:B------:R-:W-:Y:S01]  /*1cbf0*/  PRMT R26, R0, 0x7610, R26 ;  /* 0x00007610001a7816 */ /* 0x000fe2000000001a */
[----:B------:R-:W-:Y:S05]  /*1cc00*/  BRA `(.L_x_13303) ;  /* 0x00000b8000007947 */ /* 0x000fea0003800000 */
.L_x_13298:
        /* <DEDUP_REMOVED lines=14> */
.L_x_13312:
[----:B------:R-:W2:Y:S02]  /*1ccf0*/  LDG.E.64 R2, [R2.64] ;  /* 0x0000002402027981 */ /* 0x000ea4000c1e1b00 */
[----:B--2---:R-:W0:Y:S01]  /*1cd00*/  F2F.F32.F64 R0, R2 ;  /* 0x0000000200007310 */ /* 0x004e220000301000 */
[----:B------:R-:W0:-:S14]  /*1cd10*/  DSETP.GEU.AND P0, PT, |R2|, c[0x2][0x0], PT ;  /* 0x008000000200762a */ /* 0x000e1c0003f0e200 */
[----:B0-----:R-:W-:-:S05]  /*1cd20*/  @!P0 FMUL R0, R0, 1.175494350822287508e-38 ;  /* 0x0080000000008820 */ /* 0x001fca0000400000 */
[----:B------:R-:W-:-:S04]  /*1cd30*/  F2FP.BF16.PACK_AB R0, RZ, R0 ;  /* 0x00000000ff00723e */ /* 0x000fc800000010ff */
[----:B------:R-:W-:Y:S01]  /*1cd40*/  PRMT R26, R0, 0x7610, R26 ;  /* 0x00007610001a7816 */ /* 0x000fe2000000001a */
[----:B------:R-:W-:Y:S05]  /*1cd50*/  BRA `(.L_x_13303) ;  /* 0x00000a3000007947 */ /* 0x000fea0003800000 */
.L_x_13311:
        /* <DEDUP_REMOVED lines=28> */
.L_x_13314:
        /* <DEDUP_REMOVED lines=15> */
.L_x_13313:
[----:B------:R0:W5:Y:S01]  /*1d010*/  LDG.E.U16 R26, [R2.64] ;  /* 0x00000024021a7981 */ /* 0x000162000c1e1500 */
[----:B------:R-:W-:Y:S05]  /*1d020*/  BRA `(.L_x_13303) ;  /* 0x0000076000007947 */ /* 0x000fea0003800000 */
.L_x_13310:
        /* <DEDUP_REMOVED lines=12> */
.L_x_13317:
        /* <DEDUP_REMOVED lines=21> */
.L_x_13321:
[----:B------:R-:W-:Y:S05]  /*1d240*/  BSYNC B1 ;  /* 0x0000000000017941 */ /* 0x000fea0003800000 */
.L_x_13320:
[----:B------:R-:W-:Y:S01]  /*1d250*/  LEA R3, R0, 0x3b800000, 0x17 ;  /* 0x3b80000000037811 */ /* 0x000fe200078eb8ff */
[----:B------:R-:W-:-:S05]  /*1d260*/  IMAD.SHL.U32 R0, R2, 0x100000, RZ ;  /* 0x0010000002007824 */ /* 0x000fca00078e00ff */
[----:B------:R-:W-:Y:S02]  /*1d270*/  LOP3.LUT R0, R3, R0, R4, 0xfe, !PT ;  /* 0x0000000003007212 */ /* 0x000fe400078efe04 */
.L_x_13319:
[----:B------:R-:W-:Y:S05]  /*1d280*/  BSYNC B0 ;  /* 0x0000000000007941 */ /* 0x000fea0003800000 */
.L_x_13318:
[----:B------:R-:W-:-:S04]  /*1d290*/  F2FP.BF16.PACK_AB R0, RZ, R0 ;  /* 0x00000000ff00723e */ /* 0x000fc800000010ff */
[----:B------:R-:W-:Y:S01]  /*1d2a0*/  PRMT R26, R0, 0x7610, R26 ;  /* 0x00007610001a7816 */ /* 0x000fe2000000001a */
[----:B------:R-:W-:Y:S05]  /*1d2b0*/  BRA `(.L_x_13303) ;  /* 0x000004d000007947 */ /* 0x000fea0003800000 */
.L_x_13316:
        /* <DEDUP_REMOVED lines=21> */
.L_x_13325:
[----:B------:R-:W-:Y:S05]  /*1d410*/  BSYNC B1 ;  /* 0x0000000000017941 */ /* 0x000fea0003800000 */
.L_x_13324:
[----:B------:R-:W-:Y:S01]  /*1d420*/  LEA R3, R0, 0x37800000, 0x17 ;  /* 0x3780000000037811 */ /* 0x000fe200078eb8ff */
[----:B------:R-:W-:-:S05]  /*1d430*/  IMAD.SHL.U32 R0, R2, 0x200000, RZ ;  /* 0x0020000002007824 */ /* 0x000fca00078e00ff */
[----:B------:R-:W-:Y:S02]  /*1d440*/  LOP3.LUT R0, R3, R0, R4, 0xfe, !PT ;  /* 0x0000000003007212 */ /* 0x000fe400078efe04 */
.L_x_13323:
[----:B------:R-:W-:Y:S05]  /*1d450*/  BSYNC B0 ;  /* 0x0000000000007941 */ /* 0x000fea0003800000 */
.L_x_13322:
[----:B------:R-:W-:-:S04]  /*1d460*/  F2FP.BF16.PACK_AB R0, RZ, R0 ;  /* 0x00000000ff00723e */ /* 0x000fc800000010ff */
[----:B------:R-:W-:Y:S01]  /*1d470*/  PRMT R26, R0, 0x7610, R26 ;  /* 0x00007610001a7816 */ /* 0x000fe2000000001a */
[----:B------:R-:W-:Y:S05]  /*1d480*/  BRA `(.L_x_13303) ;  /* 0x0000030000007947 */ /* 0x000fea0003800000 */
.L_x_13315:
        /* <DEDUP_REMOVED lines=14> */
.L_x_13329:
[----:B------:R-:W-:Y:S05]  /*1d570*/  BSYNC B0 ;  /* 0x0000000000007941 */ /* 0x000fea0003800000 */
.L_x_13328:
[----:B------:R-:W-:-:S04]  /*1d580*/  F2FP.BF16.PACK_AB R0, RZ, R0 ;  /* 0x00000000ff00723e */ /* 0x000fc800000010ff */
[----:B------:R-:W-:Y:S01]  /*1d590*/  PRMT R26, R0, 0x7610, R26 ;  /* 0x00007610001a7816 */ /* 0x000fe2000000001a */
[----:B------:R-:W-:Y:S05]  /*1d5a0*/  BRA `(.L_x_13303) ;  /* 0x000001e000007947 */ /* 0x000fea0003800000 */
.L_x_13302:
        /* <DEDUP_REMOVED lines=21> */
.L_x_13327:
[----:B------:R-:W2:Y:S02]  /*1d700*/  LDG.E.64 R2, [R2.64] ;  /* 0x0000002402027981 */ /* 0x000ea4000c1e1b00 */
[----:B--2---:R-:W0:Y:S02]  /*1d710*/  I2F.U64 R0, R2 ;  /* 0x0000000200007312 */ /* 0x004e240000301000 */
[----:B0-----:R-:W-:-:S04]  /*1d720*/  F2FP.BF16.PACK_AB R0, RZ, R0 ;  /* 0x00000000ff00723e */ /* 0x001fc800000010ff */
[----:B------:R-:W-:Y:S01]  /*1d730*/  PRMT R26, R0, 0x7610, R26 ;  /* 0x00007610001a7816 */ /* 0x000fe2000000001a */
[----:B------:R-:W-:Y:S05]  /*1d740*/  BRA `(.L_x_13303) ;  /* 0x0000004000007947 */ /* 0x000fea0003800000 */
.L_x_13326:
[----:B------:R-:W2:Y:S02]  /*1d750*/  LDG.E R2, [R2.64] ;  /* 0x0000002402027981 */ /* 0x000ea4000c1e1900 */
[----:B--2---:R-:W0:Y:S02]  /*1d760*/  I2F.U32 R0, R2 ;  /* 0x0000000200007306 */ /* 0x004e240000201000 */
[----:B0-----:R-:W-:-:S04]  /*1d770*/  F2FP.BF16.PACK_AB R0, RZ, R0 ;  /* 0x00000000ff00723e */ /* 0x001fc800000010ff */
[----:B------:R-:W-:Y:S02]  /*1d780*/  PRMT R26, R0, 0x7610, R26 ;  /* 0x00007610001a7816 */ /* 0x000fe4000000001a */
.L_x_13303:
        /* <DEDUP_REMOVED lines=19> */
.L_x_13333:
[----:B------:R-:W2:Y:S02]  /*1d8c0*/  LDG.E.U8 R2, [R2.64] ;  /* 0x0000002402027981 */ /* 0x000ea4000c1e1100 */
[----:B--2---:R-:W0:Y:S02]  /*1d8d0*/  I2F.U16 R0, R2 ;  /* 0x0000000200007306 */ /* 0x004e240000101000 */
[----:B0-----:R-:W-:-:S04]  /*1d8e0*/  F2FP.BF16.PACK_AB R0, RZ, R0 ;  /* 0x00000000ff00723e */ /* 0x001fc800000010ff */
[----:B------:R-:W-:Y:S01]  /*1d8f0*/  PRMT R25, R0, 0x7610, R25 ;  /* 0x0000761000197816 */ /* 0x000fe20000000019 */
[----:B------:R-:W-:Y:S05]  /*1d900*/  BRA `(.L_x_13335) ;  /* 0x00000f0000007947 */ /* 0x000fea0003800000 */
.L_x_13332:
        /* <DEDUP_REMOVED lines=11> */
.L_x_13337:
[----:B------:R-:W2:Y:S02]  /*1d9c0*/  LDG.E R2, [R2.64] ;  /* 0x0000002402027981 */ /* 0x000ea4000c1e1900 */
[----:B--2---:R-:W0:Y:S02]  /*1d9d0*/  I2F R0, R2 ;  /* 0x0000000200007306 */ /* 0x004e240000201400 */
[----:B0-----:R-:W-:-:S04]  /*1d9e0*/  F2FP.BF16.PACK_AB R0, RZ, R0 ;  /* 0x00000000ff00723e */ /* 0x001fc800000010ff */
[----:B------:R-:W-:Y:S01]  /*1d9f0*/  PRMT R25, R0, 0x7610, R25 ;  /* 0x0000761000197816 */ /* 0x000fe20000000019 */
[----:B------:R-:W-:Y:S05]  /*1da00*/  BRA `(.L_x_13335) ;  /* 0x00000e0000007947 */ /* 0x000fea0003800000 */
.L_x_13336:
[----:B------:R-:W2:Y:S02]  /*1da10*/  LDG.E.U16 R2, [R2.64] ;  /* 0x0000002402027981 */ /* 0x000ea4000c1e1500 */
[----:B--2---:R-:W0:Y:S02]  /*1da20*/  I2F.S16 R0, R2 ;  /* 0x0000000200007306 */ /* 0x004e240000101400 */
[----:B0-----:R-:W-:-:S04]  /*1da30*/  F2FP.BF16.PACK_AB R0, RZ, R0 ;  /* 0x00000000ff00723e */ /* 0x001fc800000010ff */
[----:B------:R-:W-:Y:S01]  /*1da40*/  PRMT R25, R0, 0x7610, R25 ;  /* 0x0000761000197816 */ /* 0x000fe20000000019 */
[----:B------:R-:W-:Y:S05]  /*1da50*/  BRA `(.L_x_13335) ;  /* 0x00000db000007947 */ /* 0x000fea0003800000 */
.L_x_13331:
        /* <DEDUP_REMOVED lines=9> */
.L_x_13339:
[----:B------:R-:W2:Y:S02]  /*1daf0*/  LDG.E.U16 R0, [R2.64] ;  /* 0x0000002402007981 */ /* 0x000ea4000c1e1500 */
[----:B--2---:R-:W-:-:S05]  /*1db00*/  HADD2.F32 R0, -RZ, R0.H0_H0 ;  /* 0x20000000ff007230 */ /* 0x004fca0000004100 */
[----:B------:R-:W-:-:S04]  /*1db10*/  F2FP.BF16.PACK_AB R0, RZ, R0 ;  /* 0x00000000ff00723e */ /* 0x000fc800000010ff */
[----:B------:R-:W-:Y:S01]  /*1db20*/  PRMT R25, R0, 0x7610, R25 ;  /* 0x0000761000197816 */ /* 0x000fe20000000019 */
[----:B------:R-:W-:Y:S05]  /*1db30*/  BRA `(.L_x_13335) ;  /* 0x00000cd000007947 */ /* 0x000fea0003800000 */
.L_x_13338:
        /* <DEDUP_REMOVED lines=9> */
.L_x_13341:
[----:B------:R-:W2:Y:S02]  /*1dbd0*/  LDG.E.U16 R2, [R2.64] ;  /* 0x0000002402027981 */ /* 0x000ea4000c1e1500 */
[----:B--2---:R-:W-:-:S05]  /*1dbe0*/  HADD2.F32 R0, -RZ, R2.H0_H0 ;  /* 0x20000002ff007230 */ /* 0x004fca0000004100 */
[----:B------:R-:W-:-:S04]  /*1dbf0*/  F2FP.BF16.PACK_AB R0, RZ, R0 ;  /* 0x00000000ff00723e */ /* 0x000fc800000010ff */
[----:B------:R-:W-:Y:S01]  /*1dc00*/  PRMT R25, R0, 0x7610, R25 ;  /* 0x0000761000197816 */ /* 0x000fe20000000019 */
[----:B------:R-:W-:Y:S05]  /*1dc10*/  BRA `(.L_x_13335) ;  /* 0x00000bf000007947 */ /* 0x000fea0003800000 */
.L_x_13340:
[----:B------:R-:W2:Y:S02]  /*1dc20*/  LDG.E.64 R2, [R2.64] ;  /* 0x0000002402027981 */ /* 0x000ea4000c1e1b00 */
[----:B--2---:R-:W0:Y:S01]  /*1dc30*/  F2F.F32.F64 R0, R2 ;  /* 0x0000000200007310 */ /* 0x004e220000301000 */
[----:B------:R-:W0:-:S14]  /*1dc40*/  DSETP.GEU.AND P0, PT, |R2|, c[0x2][0x0], PT ;  /* 0x008000000200762a */ /* 0x000e1c0003f0e200 */
[----:B0-----:R-:W-:-:S05]  /*1dc50*/  @!P0 FMUL R0, R0, 1.175494350822287508e-38 ;  /* 0x0080000000008820 */ /* 0x001fca0000400000 */
[----:B------:R-:W-:-:S04]  /*1dc60*/  F2FP.BF16.PACK_AB R0, RZ, R0 ;  /* 0x00000000ff00723e */ /* 0x000fc800000010ff */
[----:B------:R-:W-:Y:S01]  /*1dc70*/  PRMT R25, R0, 0x7610, R25 ;  /* 0x0000761000197816 */ /* 0x000fe20000000019 */
[----:B------:R-:W-:Y:S05]  /*1dc80*/  BRA `(.L_x_13335) ;  /* 0x00000b8000007947 */ /* 0x000fea0003800000 */
.L_x_13330:
        /* <DEDUP_REMOVED lines=14> */
.L_x_13344:
[----:B------:R-:W2:Y:S02]  /*1dd70*/  LDG.E.64 R2, [R2.64] ;  /* 0x0000002402027981 */ /* 0x000ea4000c1e1b00 */
[----:B--2---:R-:W0:Y:S01]  /*1dd80*/  F2F.F32.F64 R0, R2 ;  /* 0x0000000200007310 */ /* 0x004e220000301000 */
[----:B------:R-:W0:-:S14]  /*1dd90*/  DSETP.GEU.AND P0, PT, |R2|, c[0x2][0x0], PT ;  /* 0x008000000200762a */ /* 0x000e1c0003f0e200 */
[----:B0-----:R-:W-:-:S05]  /*1dda0*/  @!P0 FMUL R0, R0, 1.175494350822287508e-38 ;  /* 0x0080000000008820 */ /* 0x001fca0000400000 */
[----:B------:R-:W-:-:S04]  /*1ddb0*/  F2FP.BF16.PACK_AB R0, RZ, R0 ;  /* 0x00000000ff00723e */ /* 0x000fc800000010ff */
[----:B------:R-:W-:Y:S01]  /*1ddc0*/  PRMT R25, R0, 0x7610, R25 ;  /* 0x0000761000197816 */ /* 0x000fe20000000019 */
[----:B------:R-:W-:Y:S05]  /*1ddd0*/  BRA `(.L_x_13335) ;  /* 0x00000a3000007947 */ /* 0x000fea0003800000 */
.L_x_13343:
        /* <DEDUP_REMOVED lines=28> */
.L_x_13346:
        /* <DEDUP_REMOVED lines=15> */
.L_x_13345:
[----:B------:R0:W5:Y:S01]  /*1e090*/  LDG.E.U16 R25, [R2.64] ;  /* 0x0000002402197981 */ /* 0x000162000c1e1500 */
[----:B------:R-:W-:Y:S05]  /*1e0a0*/  BRA `(.L_x_13335) ;  /* 0x0000076000007947 */ /* 0x000fea0003800000 */
.L_x_13342:
        /* <DEDUP_REMOVED lines=12> */
.L_x_13349:
        /* <DEDUP_REMOVED lines=21> */
.L_x_13353:
[----:B------:R-:W-:Y:S05]  /*1e2c0*/  BSYNC B1 ;  /* 0x0000000000017941 */ /* 0x000fea0003800000 */
.L_x_13352:
[----:B------:R-:W-:Y:S01]  /*1e2d0*/  LEA R3, R0, 0x3b800000, 0x17 ;  /* 0x3b80000000037811 */ /* 0x000fe200078eb8ff */
[----:B------:R-:W-:-:S05]  /*1e2e0*/  IMAD.SHL.U32 R0, R2, 0x100000, RZ ;  /* 0x0010000002007824 */ /* 0x000fca00078e00ff */
[----:B------:R-:W-:Y:S02]  /*1e2f0*/  LOP3.LUT R0, R3, R0, R4, 0xfe, !PT ;  /* 0x0000000003007212 */ /* 0x000fe400078efe04 */
.L_x_13351:
[----:B------:R-:W-:Y:S05]  /*1e300*/  BSYNC B0 ;  /* 0x0000000000007941 */ /* 0x000fea0003800000 */
.L_x_13350:
[----:B------:R-:W-:-:S04]  /*1e310*/  F2FP.BF16.PACK_AB R0, RZ, R0 ;  /* 0x00000000ff00723e */ /* 0x000fc800000010ff */
[----:B------:R-:W-:Y:S01]  /*1e320*/  PRMT R25, R0, 0x7610, R25 ;  /* 0x0000761000197816 */ /* 0x000fe20000000019 */
[----:B------:R-:W-:Y:S05]  /*1e330*/  BRA `(.L_x_13335) ;  /* 0x000004d000007947 */ /* 0x000fea0003800000 */
.L_x_13348:
        /* <DEDUP_REMOVED lines=21> */
.L_x_13357:
[----:B------:R-:W-:Y:S05]  /*1e490*/  BSYNC B1 ;  /* 0x0000000000017941 */ /* 0x000fea0003800000 */
.L_x_13356:
[----:B------:R-:W-:Y:S01]  /*1e4a0*/  LEA R3, R0, 0x37800000, 0x17 ;  /* 0x3780000000037811 */ /* 0x000fe200078eb8ff */
[----:B------:R-:W-:-:S05]  /*1e4b0*/  IMAD.SHL.U32 R0, R2, 0x200000, RZ ;  /* 0x0020000002007824 */ /* 0x000fca00078e00ff */
[----:B------:R-:W-:Y:S02]  /*1e4c0*/  LOP3.LUT R0, R3, R0, R4, 0xfe, !PT ;  /* 0x0000000003007212 */ /* 0x000fe400078efe04 */
.L_x_13355:
[----:B------:R-:W-:Y:S05]  /*1e4d0*/  BSYNC B0 ;  /* 0x0000000000007941 */ /* 0x000fea0003800000 */
.L_x_13354:
[----:B------:R-:W-:-:S04]  /*1e4e0*/  F2FP.BF16.PACK_AB R0, RZ, R0 ;  /* 0x00000000ff00723e */ /* 0x000fc800000010ff */
[----:B------:R-:W-:Y:S01]  /*1e4f0*/  PRMT R25, R0, 0x7610, R25 ;  /* 0x0000761000197816 */ /* 0x000fe20000000019 */
[----:B------:R-:W-:Y:S05]  /*1e500*/  BRA `(.L_x_13335) ;  /* 0x0000030000007947 */ /* 0x000fea0003800000 */
.L_x_13347:
        /* <DEDUP_REMOVED lines=14> */
.L_x_13361:
[----:B------:R-:W-:Y:S05]  /*1e5f0*/  BSYNC B0 ;  /* 0x0000000000007941 */ /* 0x000fea0003800000 */
.L_x_13360:
[----:B------:R-:W-:-:S04]  /*1e600*/  F2FP.BF16.PACK_AB R0, RZ, R0 ;  /* 0x00000000ff00723e */ /* 0x000fc800000010ff */
[----:B------:R-:W-:Y:S01]  /*1e610*/  PRMT R25, R0, 0x7610, R25 ;  /* 0x0000761000197816 */ /* 0x000fe20000000019 */
[----:B------:R-:W-:Y:S05]  /*1e620*/  BRA `(.L_x_13335) ;  /* 0x000001e000007947 */ /* 0x000fea0003800000 */
.L_x_13334:
        /* <DEDUP_REMOVED lines=21> */
.L_x_13359:
[----:B------:R-:W2:Y:S02]  /*1e780*/  LDG.E.64 R2, [R2.64] ;  /* 0x0000002402027981 */ /* 0x000ea4000c1e1b00 */
[----:B--2---:R-:W0:Y:S02]  /*1e790*/  I2F.U64 R0, R2 ;  /* 0x0000000200007312 */ /* 0x004e240000301000 */
[----:B0-----:R-:W-:-:S04]  /*1e7a0*/  F2FP.BF16.PACK_AB R0, RZ, R0 ;  /* 0x00000000ff00723e */ /* 0x001fc800000010ff */
[----:B------:R-:W-:Y:S01]  /*1e7b0*/  PRMT R25, R0, 0x7610, R25 ;  /* 0x0000761000197816 */ /* 0x000fe20000000019 */
[----:B------:R-:W-:Y:S05]  /*1e7c0*/  BRA `(.L_x_13335) ;  /* 0x0000004000007947 */ /* 0x000fea0003800000 */
.L_x_13358:
[----:B------:R-:W2:Y:S02]  /*1e7d0*/  LDG.E R2, [R2.64] ;  /* 0x0000002402027981 */ /* 0x000ea4000c1e1900 */
[----:B--2---:R-:W0:Y:S02]  /*1e7e0*/  I2F.U32 R0, R2 ;  /* 0x0000000200007306 */ /* 0x004e240000201000 */
[----:B0-----:R-:W-:-:S04]  /*1e7f0*/  F2FP.BF16.PACK_AB R0, RZ, R0 ;  /* 0x00000000ff00723e */ /* 0x001fc800000010ff */
[----:B------:R-:W-:Y:S02]  /*1e800*/  PRMT R25, R0, 0x7610, R25 ;  /* 0x0000761000197816 */ /* 0x000fe40000000019 */
.L_x_13335:
        /* <DEDUP_REMOVED lines=18> */
.L_x_13366:
[----:B------:R-:W2:Y:S02]  /*1e930*/  LDG.E.U8 R2, [R2.64] ;  /* 0x0000002402027981 */ /* 0x000ea4000c1e1100 */
[----:B--2---:R0:W1:Y:S01]  /*1e940*/  I2F.U16 R18, R2 ;  /* 0x0000000200127306 */ /* 0x0040620000101000 */
[----:B------:R-:W-:Y:S05]  /*1e950*/  BRA `(.L_x_13368) ;  /* 0x00000ca000007947 */ /* 0x000fea0003800000 */
.L_x_13365:
        /* <DEDUP_REMOVED lines=9> */
.L_x_13370:
[----:B------:R-:W2:Y:S02]  /*1e9f0*/  LDG.E R2, [R2.64] ;  /* 0x0000002402027981 */ /* 0x000ea4000c1e1900 */
[----:B--2---:R0:W1:Y:S01]  /*1ea00*/  I2F R18, R2 ;  /* 0x0000000200127306 */ /* 0x0040620000201400 */
[----:B------:R-:W-:Y:S05]  /*1ea10*/  BRA `(.L_x_13368) ;  /* 0x00000be000007947 */ /* 0x000fea0003800000 */
.L_x_13369:
[----:B------:R-:W2:Y:S02]  /*1ea20*/  LDG.E.U16 R2, [R2.64] ;  /* 0x0000002402027981 */ /* 0x000ea4000c1e1500 */
[----:B--2---:R0:W1:Y:S01]  /*1ea30*/  I2F.S16 R18, R2 ;  /* 0x0000000200127306 */ /* 0x0040620000101400 */
[----:B------:R-:W-:Y:S05]  /*1ea40*/  BRA `(.L_x_13368) ;  /* 0x00000bb000007947 */ /* 0x000fea0003800000 */
.L_x_13364:
        /* <DEDUP_REMOVED lines=8> */
.L_x_13372:
[----:B------:R-:W2:Y:S02]  /*1ead0*/  LDG.E.U16 R2, [R2.64] ;  /* 0x0000002402027981 */ /* 0x000ea4000c1e1500 */
[----:B--2---:R-:W-:Y:S01]  /*1eae0*/  HADD2.F32 R18, -RZ, R2.H0_H0 ;  /* 0x20000002ff127230 */ /* 0x004fe20000004100 */
[----:B------:R-:W-:Y:S05]  /*1eaf0*/  BRA `(.L_x_13368) ;  /* 0x00000b0000007947 */ /* 0x000fea0003800000 */
.L_x_13371:
        /* <DEDUP_REMOVED lines=8> */
.L_x_13374:
[----:B------:R-:W2:Y:S02]  /*1eb80*/  LDG.E.U16 R2, [R2.64] ;  /* 0x0000002402027981 */ /* 0x000ea4000c1e1500 */
[----:B--2---:R-:W-:Y:S01]  /*1eb90*/  HADD2.F32 R18, -RZ, R2.H0_H0 ;  /* 0x20000002ff127230 */ /* 0x004fe20000004100 */
[----:B------:R-:W-:Y:S05]  /*1eba0*/  BRA `(.L_x_13368) ;  /* 0x00000a5000007947 */ /* 0x000fea0003800000 */
.L_x_13373:
[----:B------:R-:W2:Y:S02]  /*1ebb0*/  LDG.E.64 R2, [R2.64] ;  /* 0x0000002402027981 */ /* 0x000ea4000c1e1b00 */
[----:B--2---:R-:W0:Y:S01]  /*1ebc0*/  F2F.F32.F64 R18, R2 ;  /* 0x0000000200127310 */ /* 0x004e220000301000 */
[----:B------:R-:W0:-:S14]  /*1ebd0*/  DSETP.GEU.AND P0, PT, |R2|, c[0x2][0x0], PT ;  /* 0x008000000200762a */ /* 0x000e1c0003f0e200 */
[----:B0-----:R-:W-:Y:S01]  /*1ebe0*/  @!P0 FMUL R18, R18, 1.175494350822287508e-38 ;  /* 0x0080000012128820 */ /* 0x001fe20000400000 */
[----:B------:R-:W-:Y:S05]  /*1ebf0*/  BRA `(.L_x_13368) ;  /* 0x00000a0000007947 */ /* 0x000fea0003800000 */
.L_x_13363:
        /* <DEDUP_REMOVED lines=12> */
.L_x_13377:
[----:B------:R-:W2:Y:S02]  /*1ecc0*/  LDG.E.64 R2, [R2.64] ;  /* 0x0000002402027981 */ /* 0x000ea4000c1e1b00 */
[----:B--2---:R-:W0:Y:S01]  /*1ecd0*/  F2F.F32.F64 R18, R2 ;  /* 0x0000000200127310 */ /* 0x004e220000301000 */
[----:B------:R-:W0:-:S14]  /*1ece0*/  DSETP.GEU.AND P0, PT, |R2|, c[0x2][0x0], PT ;  /* 0x008000000200762a */ /* 0x000e1c0003f0e200 */
[----:B0-----:R-:W-:Y:S01]  /*1ecf0*/  @!P0 FMUL R18, R18, 1.175494350822287508e-38 ;  /* 0x0080000012128820 */ /* 0x001fe20000400000 */
[----:B------:R-:W-:Y:S05]  /*1ed00*/  BRA `(.L_x_13368) ;  /* 0x000008f000007947 */ /* 0x000fea0003800000 */
.L_x_13376:
        /* <DEDUP_REMOVED lines=26> */
.L_x_13379:
        /* <DEDUP_REMOVED lines=13> */
.L_x_13378:
[----:B------:R-:W2:Y:S02]  /*1ef80*/  LDG.E.U16 R2, [R2.64] ;  /* 0x0000002402027981 */ /* 0x000ea4000c1e1500 */
[----:B--2---:R-:W-:Y:S01]  /*1ef90*/  PRMT R18, RZ, 0x5410, R2 ;  /* 0x00005410ff127816 */ /* 0x004fe20000000002 */
[----:B------:R-:W-:Y:S05]  /*1efa0*/  BRA `(.L_x_13368) ;  /* 0x0000065000007947 */ /* 0x000fea0003800000 */
.L_x_13375:
        /* <DEDUP_REMOVED lines=11> */
.L_x_13382:
        /* <DEDUP_REMOVED lines=20> */
.L_x_13384:
[----:B------:R-:W-:Y:S05]  /*1f1a0*/  BSYNC B0 ;  /* 0x0000000000007941 */ /* 0x000fea0003800000 */
.L_x_13383:
[----:B------:R-:W-:Y:S01]  /*1f1b0*/  IMAD.SHL.U32 R2, R2, 0x100000, RZ ;  /* 0x0010000002027824 */ /* 0x000fe200078e00ff */
[----:B------:R-:W-:-:S04]  /*1f1c0*/  LEA R3, R0, 0x3b800000, 0x17 ;  /* 0x3b80000000037811 */ /* 0x000fc800078eb8ff */
[----:B------:R-:W-:Y:S01]  /*1f1d0*/  LOP3.LUT R18, R3, R2, R18, 0xfe, !PT ;  /* 0x0000000203127212 */ /* 0x000fe200078efe12 */
[----:B------:R-:W-:Y:S05]  /*1f1e0*/  BRA `(.L_x_13368) ;  /* 0x0000041000007947 */ /* 0x000fea0003800000 */
.L_x_13381:
        /* <DEDUP_REMOVED lines=20> */
.L_x_13386:
[----:B------:R-:W-:Y:S05]  /*1f330*/  BSYNC B0 ;  /* 0x0000000000007941 */ /* 0x000fea0003800000 */
.L_x_13385:
[----:B------:R-:W-:Y:S01]  /*1f340*/  IMAD.SHL.U32 R2, R2, 0x200000, RZ ;  /* 0x0020000002027824 */ /* 0x000fe200078e00ff */
[----:B------:R-:W-:-:S04]  /*1f350*/  LEA R3, R0, 0x37800000, 0x17 ;  /* 0x3780000000037811 */ /* 0x000fc800078eb8ff */
[----:B------:R-:W-:Y:S01]  /*1f360*/  LOP3.LUT R18, R3, R2, R18, 0xfe, !PT ;  /* 0x0000000203127212 */ /* 0x000fe200078efe12 */
[----:B------:R-:W-:Y:S05]  /*1f370*/  BRA `(.L_x_13368) ;  /* 0x0000028000007947 */ /* 0x000fea0003800000 */
.L_x_13380:
        /* <DEDUP_REMOVED lines=14> */
.L_x_13367:
        /* <DEDUP_REMOVED lines=21> */
.L_x_13388:
[----:B------:R-:W2:Y:S02]  /*1f5b0*/  LDG.E.64 R2, [R2.64] ;  /* 0x0000002402027981 */ /* 0x000ea4000c1e1b00 */
[----:B--2---:R0:W1:Y:S01]  /*1f5c0*/  I2F.U64 R18, R2 ;  /* 0x0000000200127312 */ /* 0x0040620000301000 */
[----:B------:R-:W-:Y:S05]  /*1f5d0*/  BRA `(.L_x_13368) ;  /* 0x0000002000007947 */ /* 0x000fea0003800000 */
.L_x_13387:
[----:B------:R-:W2:Y:S02]  /*1f5e0*/  LDG.E R2, [R2.64] ;  /* 0x0000002402027981 */ /* 0x000ea4000c1e1900 */
[----:B--2---:R0:W1:Y:S02]  /*1f5f0*/  I2F.U32 R18, R2 ;  /* 0x0000000200127306 */ /* 0x0040640000201000 */
.L_x_13368:
[----:B------:R-:W-:Y:S05]  /*1f600*/  BSYNC B6 ;  /* 0x0000000000067941 */ /* 0x000fea0003800000 */
.L_x_13362:
        /* <DEDUP_REMOVED lines=18> */
.L_x_13393:
[----:B------:R-:W2:Y:S02]  /*1f730*/  LDG.E.U8 R2, [R2.64] ;  /* 0x0000002402027981 */ /* 0x000ea4000c1e1100 */
[----:B--2---:R0:W2:Y:S01]  /*1f740*/  I2F.U16 R19, R2 ;  /* 0x0000000200137306 */ /* 0x0040a20000101000 */
[----:B------:R-:W-:Y:S05]  /*1f750*/  BRA `(.L_x_13395) ;  /* 0x00000ca000007947 */ /* 0x000fea0003800000 */
.L_x_13392:
        /* <DEDUP_REMOVED lines=9> */
.L_x_13397:
[----:B------:R-:W2:Y:S02]  /*1f7f0*/  LDG.E R2, [R2.64] ;  /* 0x0000002402027981 */ /* 0x000ea4000c1e1900 */
[----:B--2---:R0:W2:Y:S01]  /*1f800*/  I2F R19, R2 ;  /* 0x0000000200137306 */ /* 0x0040a20000201400 */
[----:B------:R-:W-:Y:S05]  /*1f810*/  BRA `(.L_x_13395) ;  /* 0x00000be000007947 */ /* 0x000fea0003800000 */
.L_x_13396:
[----:B------:R-:W2:Y:S02]  /*1f820*/  LDG.E.U16 R2, [R2.64] ;  /* 0x0000002402027981 */ /* 0x000ea4000c1e1500 */
[----:B--2---:R0:W2:Y:S01]  /*1f830*/  I2F.S16 R19, R2 ;  /* 0x0000000200137306 */ /* 0x0040a20000101400 */
[----:B------:R-:W-:Y:S05]  /*1f840*/  BRA `(.L_x_13395) ;  /* 0x00000bb000007947 */ /* 0x000fea0003800000 */
.L_x_13391:
        /* <DEDUP_REMOVED lines=8> */
.L_x_13399:
[----:B------:R-:W2:Y:S02]  /*1f8d0*/  LDG.E.U16 R2, [R2.64] ;  /* 0x0000002402027981 */ /* 0x000ea4000c1e1500 */
[----:B--2---:R-:W-:Y:S01]  /*1f8e0*/  HADD2.F32 R19, -RZ, R2.H0_H0 ;  /* 0x20000002ff137230 */ /* 0x004fe20000004100 */
[----:B------:R-:W-:Y:S05]  /*1f8f0*/  BRA `(.L_x_13395) ;  /* 0x00000b0000007947 */ /* 0x000fea0003800000 */
.L_x_13398:
        /* <DEDUP_REMOVED lines=8> */
.L_x_13401:
[----:B------:R-:W2:Y:S02]  /*1f980*/  LDG.E.U16 R2, [R2.64] ;  /* 0x0000002402027981 */ /* 0x000ea4000c1e1500 */
[----:B--2---:R-:W-:Y:S01]  /*1f990*/  HADD2.F32 R19, -RZ, R2.H0_H0 ;  /* 0x20000002ff137230 */ /* 0x004fe20000004100 */
[----:B------:R-:W-:Y:S05]  /*1f9a0*/  BRA `(.L_x_13395) ;  /* 0x00000a5000007947 */ /* 0x000fea0003800000 */
.L_x_13400:
[----:B------:R-:W2:Y:S02]  /*1f9b0*/  LDG.E.64 R2, [R2.64] ;  /* 0x0000002402027981 */ /* 0x000ea4000c1e1b00 */
[----:B--2---:R-:W0:Y:S01]  /*1f9c0*/  F2F.F32.F64 R19, R2 ;  /* 0x0000000200137310 */ /* 0x004e220000301000 */
[----:B------:R-:W0:-:S14]  /*1f9d0*/  DSETP.GEU.AND P0, PT, |R2|, c[0x2][0x0], PT ;  /* 0x008000000200762a */ /* 0x000e1c0003f0e200 */
[----:B0-----:R-:W-:Y:S01]  /*1f9e0*/  @!P0 FMUL R19, R19, 1.175494350822287508e-38 ;  /* 0x0080000013138820 */ /* 0x001fe20000400000 */
[----:B------:R-:W-:Y:S05]  /*1f9f0*/  BRA `(.L_x_13395) ;  /* 0x00000a0000007947 */ /* 0x000fea0003800000 */
.L_x_13390:
        /* <DEDUP_REMOVED lines=12> */
.L_x_13404:
[----:B------:R-:W2:Y:S02]  /*1fac0*/  LDG.E.64 R2, [R2.64] ;  /* 0x0000002402027981 */ /* 0x000ea4000c1e1b00 */
[----:B--2---:R-:W0:Y:S01]  /*1fad0*/  F2F.F32.F64 R19, R2 ;  /* 0x0000000200137310 */ /* 0x004e220000301000 */
[----:B------:R-:W0:-:S14]  /*1fae0*/  DSETP.GEU.AND P0, PT, |R2|, c[0x2][0x0], PT ;  /* 0x008000000200762a */ /* 0x000e1c0003f0e200 */
[----:B0-----:R-:W-:Y:S01]  /*1faf0*/  @!P0 FMUL R19, R19, 1.175494350822287508e-38 ;  /* 0x0080000013138820 */ /* 0x001fe20000400000 */
[----:B------:R-:W-:Y:S05]  /*1fb00*/  BRA `(.L_x_13395) ;  /* 0x000008f000007947 */ /* 0x000fea0003800000 */
.L_x_13403:
        /* <DEDUP_REMOVED lines=26> */
.L_x_13406:
        /* <DEDUP_REMOVED lines=13> */
.L_x_13405:
[----:B------:R-:W2:Y:S02]  /*1fd80*/  LDG.E.U16 R2, [R2.64] ;  /* 0x0000002402027981 */ /* 0x000ea4000c1e1500 */
[----:B--2---:R-:W-:Y:S01]  /*1fd90*/  PRMT R19, RZ, 0x5410, R2 ;  /* 0x00005410ff137816 */ /* 0x004fe20000000002 */
[----:B------:R-:W-:Y:S05]  /*1fda0*/  BRA `(.L_x_13395) ;  /* 0x0000065000007947 */ /* 0x000fea0003800000 */
.L_x_13402:
        /* <DEDUP_REMOVED lines=11> */
.L_x_13409:
        /* <DEDUP_REMOVED lines=20> */
.L_x_13411:
[----:B------:R-:W-:Y:S05]  /*1ffa0*/  BSYNC B0 ;  /* 0x0000000000007941 */ /* 0x000fea0003800000 */
.L_x_13410:
[----:B------:R-:W-:Y:S01]  /*1ffb0*/  IMAD.SHL.U32 R2, R2, 0x100000, RZ ;  /* 0x0010000002027824 */ /* 0x000fe200078e00ff */
[----:B------:R-:W-:-:S04]  /*1ffc0*/  LEA R0, R0, 0x3b800000, 0x17 ;  /* 0x3b80000000007811 */ /* 0x000fc800078eb8ff */
[----:B------:R-:W-:Y:S01]  /*1ffd0*/  LOP3.LUT R19, R0, R2, R19, 0xfe, !PT ;  /* 0x0000000200137212 */ /* 0x000fe200078efe13 */
[----:B------:R-:W-:Y:S05]  /*1ffe0*/  BRA `(.L_x_13395) ;  /* 0x0000041000007947 */ /* 0x000fea0003800000 */
.L_x_13408:
        /* <DEDUP_REMOVED lines=20> */
.L_x_13413:
[----:B------:R-:W-:Y:S05]  /*20130*/  BSYNC B0 ;  /* 0x0000000000007941 */ /* 0x000fea0003800000 */
.L_x_13412:
[----:B------:R-:W-:Y:S01]  /*20140*/  IMAD.SHL.U32 R2, R2, 0x200000, RZ ;  /* 0x0020000002027824 */ /* 0x000fe200078e00ff */
[----:B------:R-:W-:-:S04]  /*20150*/  LEA R0, R0, 0x37800000, 0x17 ;  /* 0x3780000000007811 */ /* 0x000fc800078eb8ff */
[----:B------:R-:W-:Y:S01]  /*20160*/  LOP3.LUT R19, R0, R2, R19, 0xfe, !PT ;  /* 0x0000000200137212 */ /* 0x000fe200078efe13 */
[----:B------:R-:W-:Y:S05]  /*20170*/  BRA `(.L_x_13395) ;  /* 0x0000028000007947 */ /* 0x000fea0003800000 */
.L_x_13407:
        /* <DEDUP_REMOVED lines=14> */
.L_x_13394:
        /* <DEDUP_REMOVED lines=21> */
.L_x_13415:
[----:B------:R-:W2:Y:S02]  /*203b0*/  LDG.E.64 R2, [R2.64] ;  /* 0x0000002402027981 */ /* 0x000ea4000c1e1b00 */
[----:B--2---:R0:W2:Y:S01]  /*203c0*/  I2F.U64 R19, R2 ;  /* 0x0000000200137312 */ /* 0x0040a20000301000 */
[----:B------:R-:W-:Y:S05]  /*203d0*/  BRA `(.L_x_13395) ;  /* 0x0000002000007947 */ /* 0x000fea0003800000 */
.L_x_13414:
[----:B------:R-:W2:Y:S02]  /*203e0*/  LDG.E R2, [R2.64] ;  /* 0x0000002402027981 */ /* 0x000ea4000c1e1900 */
[----:B--2---:R0:W2:Y:S02]  /*203f0*/  I2F.U32 R19, R2 ;  /* 0x0000000200137306 */ /* 0x0040a40000201000 */
.L_x_13395:
[----:B------:R-:W-:Y:S05]  /*20400*/  BSYNC B6 ;  /* 0x0000000000067941 */ /* 0x000fea0003800000 */
.L_x_13389:
        /* <DEDUP_REMOVED lines=18> */
.L_x_13420:
[----:B------:R-:W3:Y:S02]  /*20530*/  LDG.E.U8 R2, [R2.64] ;  /* 0x0000002402027981 */ /* 0x000ee4000c1e1100 */
[----:B---3--:R0:W3:Y:S01]  /*20540*/  I2F.U16 R27, R2 ;  /* 0x00000002001b7306 */ /* 0x0080e20000101000 */
[----:B------:R-:W-:Y:S05]  /*20550*/  BRA `(.L_x_13422) ;  /* 0x00000ca000007947 */ /* 0x000fea0003800000 */
.L_x_13419:
        /* <DEDUP_REMOVED lines=9> */
.L_x_13424:
[----:B------:R-:W3:Y:S02]  /*205f0*/  LDG.E R2, [R2.64] ;  /* 0x0000002402027981 */ /* 0x000ee4000c1e1900 */
[----:B---3--:R0:W3:Y:S01]  /*20600*/  I2F R27, R2 ;  /* 0x00000002001b7306 */ /* 0x0080e20000201400 */
[----:B------:R-:W-:Y:S05]  /*20610*/  BRA `(.L_x_13422) ;  /* 0x00000be000007947 */ /* 0x000fea0003800000 */
.L_x_13423:
[----:B------:R-:W3:Y:S02]  /*20620*/  LDG.E.U16 R2, [R2.64] ;  /* 0x0000002402027981 */ /* 0x000ee4000c1e1500 */
[----:B---3--:R0:W3:Y:S01]  /*20630*/  I2F.S16 R27, R2 ;  /* 0x00000002001b7306 */ /* 0x0080e20000101400 */
[----:B------:R-:W-:Y:S05]  /*20640*/  BRA `(.L_x_13422) ;  /* 0x00000bb000007947 */ /* 0x000fea0003800000 */
.L_x_13418:
        /* <DEDUP_REMOVED lines=8> */
.L_x_13426:
[----:B------:R-:W3:Y:S02]  /*206d0*/  LDG.E.U16 R2, [R2.64] ;  /* 0x0000002402027981 */ /* 0x000ee4000c1e1500 */
[----:B---3--:R-:W-:Y:S01]  /*206e0*/  HADD2.F32 R27, -RZ, R2.H0_H0 ;  /* 0x20000002ff1b7230 */ /* 0x008fe20000004100 */
[----:B------:R-:W-:Y:S05]  /*206f0*/  BRA `(.L_x_13422) ;  /* 0x00000b0000007947 */ /* 0x000fea0003800000 */
.L_x_13425:
        /* <DEDUP_REMOVED lines=8> */
.L_x_13428:
[----:B------:R-:W3:Y:S02]  /*20780*/  LDG.E.U16 R2, [R2.64] ;  /* 0x0000002402027981 */ /* 0x000ee4000c1e1500 */
[----:B---3--:R-:W-:Y:S01]  /*20790*/  HADD2.F32 R27, -RZ, R2.H0_H0 ;  /* 0x20000002ff1b7230 */ /* 0x008fe20000004100 */
[----:B------:R-:W-:Y:S05]  /*207a0*/  BRA `(.L_x_13422) ;  /* 0x00000a5000007947 */ /* 0x000fea0003800000 */
.L_x_13427:
[----:B------:R-:W3:Y:S02]  /*207b0*/  LDG.E.64 R2, [R2.64] ;  /* 0x0000002402027981 */ /* 0x000ee4000c1e1b00 */
[----:B---3--:R-:W0:Y:S01]  /*207c0*/  F2F.F32.F64 R27, R2 ;  /* 0x00000002001b7310 */ /* 0x008e220000301000 */
[----:B------:R-:W0:-:S14]  /*207d0*/  DSETP.GEU.AND P0, PT, |R2|, c[0x2][0x0], PT ;  /* 0x008000000200762a */ /* 0x000e1c0003f0e200 */
[----:B0-----:R-:W-:Y:S01]  /*207e0*/  @!P0 FMUL R27, R27, 1.175494350822287508e-38 ;  /* 0x008000001b1b8820 */ /* 0x001fe20000400000 */
[----:B------:R-:W-:Y:S05]  /*207f0*/  BRA `(.L_x_13422) ;  /* 0x00000a0000007947 */ /* 0x000fea0003800000 */
.L_x_13417:
        /* <DEDUP_REMOVED lines=12> */
.L_x_13431:
[----:B------:R-:W3:Y:S02]  /*208c0*/  LDG.E.64 R2, [R2.64] ;  /* 0x0000002402027981 */ /* 0x000ee4000c1e1b00 */
[----:B---3--:R-:W0:Y:S01]  /*208d0*/  F2F.F32.F64 R27, R2 ;  /* 0x00000002001b7310 */ /* 0x008e220000301000 */
[----:B------:R-:W0:-:S14]  /*208e0*/  DSETP.GEU.AND P0, PT, |R2|, c[0x2][0x0], PT ;  /* 0x008000000200762a */ /* 0x000e1c0003f0e200 */
[----:B0-----:R-:W-:Y:S01]  /*208f0*/  @!P0 FMUL R27, R27, 1.175494350822287508e-38 ;  /* 0x008000001b1b8820 */ /* 0x001fe20000400000 */
[----:B------:R-:W-:Y:S05]  /*20900*/  BRA `(.L_x_13422) ;  /* 0x000008f000007947 */ /* 0x000fea0003800000 */
.L_x_13430:
        /* <DEDUP_REMOVED lines=26> */
.L_x_13433:
        /* <DEDUP_REMOVED lines=13> */
.L_x_13432:
[----:B------:R-:W3:Y:S02]  /*20b80*/  LDG.E.U16 R2, [R2.64] ;  /* 0x0000002402027981 */ /* 0x000ee4000c1e1500 */
[----:B---3--:R-:W-:Y:S01]  /*20b90*/  PRMT R27, RZ, 0x5410, R2 ;  /* 0x00005410ff1b7816 */ /* 0x008fe20000000002 */
[----:B------:R-:W-:Y:S05]  /*20ba0*/  BRA `(.L_x_13422) ;  /* 0x0000065000007947 */ /* 0x000fea0003800000 */
.L_x_13429:
        /* <DEDUP_REMOVED lines=11> */
.L_x_13436:
        /* <DEDUP_REMOVED lines=20> */
.L_x_13438:
[----:B------:R-:W-:Y:S05]  /*20da0*/  BSYNC B0 ;  /* 0x0000000000007941 */ /* 0x000fea0003800000 */
.L_x_13437:
[----:B------:R-:W-:Y:S01]  /*20db0*/  IMAD.SHL.U32 R2, R2, 0x100000, RZ ;  /* 0x0010000002027824 */ /* 0x000fe200078e00ff */
[----:B------:R-:W-:-:S04]  /*20dc0*/  LEA R0, R0, 0x3b800000, 0x17 ;  /* 0x3b80000000007811 */ /* 0x000fc800078eb8ff */
[----:B------:R-:W-:Y:S01]  /*20dd0*/  LOP3.LUT R27, R0, R2, R27, 0xfe, !PT ;  /* 0x00000002001b7212 */ /* 0x000fe200078efe1b */
[----:B------:R-:W-:Y:S05]  /*20de0*/  BRA `(.L_x_13422) ;  /* 0x0000041000007947 */ /* 0x000fea0003800000 */
.L_x_13435:
        /* <DEDUP_REMOVED lines=20> */
.L_x_13440:
[----:B------:R-:W-:Y:S05]  /*20f30*/  BSYNC B0 ;  /* 0x0000000000007941 */ /* 0x000fea0003800000 */
.L_x_13439:
[----:B------:R-:W-:Y:S01]  /*20f40*/  IMAD.SHL.U32 R2, R2, 0x200000, RZ ;  /* 0x0020000002027824 */ /* 0x000fe200078e00ff */
[----:B------:R-:W-:-:S04]  /*20f50*/  LEA R0, R0, 0x37800000, 0x17 ;  /* 0x3780000000007811 */ /* 0x000fc800078eb8ff */
[----:B------:R-:W-:Y:S01]  /*20f60*/  LOP3.LUT R27, R0, R2, R27, 0xfe, !PT ;  /* 0x00000002001b7212 */ /* 0x000fe200078efe1b */
[----:B------:R-:W-:Y:S05]  /*20f70*/  BRA `(.L_x_13422) ;  /* 0x0000028000007947 */ /* 0x000fea0003800000 */
.L_x_13434:
        /* <DEDUP_REMOVED lines=14> */
.L_x_13421:
        /* <DEDUP_REMOVED lines=21> */
.L_x_13442:
[----:B------:R-:W3:Y:S02]  /*211b0*/  LDG.E.64 R2, [R2.64] ;  /* 0x0000002402027981 */ /* 0x000ee4000c1e1b00 */
[----:B---3--:R0:W3:Y:S01]  /*211c0*/  I2F.U64 R27, R2 ;  /* 0x00000002001b7312 */ /* 0x0080e20000301000 */
[----:B------:R-:W-:Y:S05]  /*211d0*/  BRA `(.L_x_13422) ;  /* 0x0000002000007947 */ /* 0x000fea0003800000 */
.L_x_13441:
[----:B------:R-:W3:Y:S02]  /*211e0*/  LDG.E R2, [R2.64] ;  /* 0x0000002402027981 */ /* 0x000ee4000c1e1900 */
[----:B---3--:R0:W3:Y:S02]  /*211f0*/  I2F.U32 R27, R2 ;  /* 0x00000002001b7306 */ /* 0x0080e40000201000 */
.L_x_13422:
[----:B------:R-:W-:Y:S05]  /*21200*/  BSYNC B6 ;  /* 0x0000000000067941 */ /* 0x000fea0003800000 */
.L_x_13416:
        /* <DEDUP_REMOVED lines=18> */
.L_x_13447:
[----:B------:R-:W4:Y:S02]  /*21330*/  LDG.E.U8 R2, [R2.64] ;  /* 0x0000002402027981 */ /* 0x000f24000c1e1100 */
[----:B----4-:R0:W4:Y:S01]  /*21340*/  I2F.U16 R22, R2 ;  /* 0x0000000200167306 */ /* 0x0101220000101000 */
[----:B------:R-:W-:Y:S05]  /*21350*/  BRA `(.L_x_13449) ;  /* 0x00000ca000007947 */ /* 0x000fea0003800000 */
.L_x_13446:
        /* <DEDUP_REMOVED lines=9> */
.L_x_13451:
[----:B------:R-:W4:Y:S02]  /*213f0*/  LDG.E R2, [R2.64] ;  /* 0x0000002402027981 */ /* 0x000f24000c1e1900 */
[----:B----4-:R0:W4:Y:S01]  /*21400*/  I2F R22, R2 ;  /* 0x0000000200167306 */ /* 0x0101220000201400 */
[----:B------:R-:W-:Y:S05]  /*21410*/  BRA `(.L_x_13449) ;  /* 0x00000be000007947 */ /* 0x000fea0003800000 */
.L_x_13450:
[----:B------:R-:W4:Y:S02]  /*21420*/  LDG.E.U16 R2, [R2.64] ;  /* 0x0000002402027981 */ /* 0x000f24000c1e1500 */
[----:B----4-:R0:W4:Y:S01]  /*21430*/  I2F.S16 R22, R2 ;  /* 0x0000000200167306 */ /* 0x0101220000101400 */
[----:B------:R-:W-:Y:S05]  /*21440*/  BRA `(.L_x_13449) ;  /* 0x00000bb000007947 */ /* 0x000fea0003800000 */
.L_x_13445:
        /* <DEDUP_REMOVED lines=8> */
.L_x_13453:
[----:B------:R-:W4:Y:S02]  /*214d0*/  LDG.E.U16 R2, [R2.64] ;  /* 0x0000002402027981 */ /* 0x000f24000c1e1500 */
[----:B----4-:R-:W-:Y:S01]  /*214e0*/  HADD2.F32 R22, -RZ, R2.H0_H0 ;  /* 0x20000002ff167230 */ /* 0x010fe20000004100 */
[----:B------:R-:W-:Y:S05]  /*214f0*/  BRA `(.L_x_13449) ;  /* 0x00000b0000007947 */ /* 0x000fea0003800000 */
.L_x_13452:
        /* <DEDUP_REMOVED lines=8> */
.L_x_13455:
[----:B------:R-:W4:Y:S02]  /*21580*/  LDG.E.U16 R2, [R2.64] ;  /* 0x0000002402027981 */ /* 0x000f24000c1e1500 */
[----:B----4-:R-:W-:Y:S01]  /*21590*/  HADD2.F32 R22, -RZ, R2.H0_H0 ;  /* 0x20000002ff167230 */ /* 0x010fe20000004100 */
[----:B------:R-:W-:Y:S05]  /*215a0*/  BRA `(.L_x_13449) ;  /* 0x00000a5000007947 */ /* 0x000fea0003800000 */
.L_x_13454:
[----:B------:R-:W4:Y:S02]  /*215b0*/  LDG.E.64 R2, [R2.64] ;  /* 0x0000002402027981 */ /* 0x000f24000c1e1b00 */
[----:B----4-:R-:W0:Y:S01]  /*215c0*/  F2F.F32.F64 R22, R2 ;  /* 0x0000000200167310 */ /* 0x010e220000301000 */
[----:B------:R-:W0:-:S14]  /*215d0*/  DSETP.GEU.AND P0, PT, |R2|, c[0x2][0x0], PT ;  /* 0x008000000200762a */ /* 0x000e1c0003f0e200 */
[----:B0-----:R-:W-:Y:S01]  /*215e0*/  @!P0 FMUL R22, R22, 1.175494350822287508e-38 ;  /* 0x0080000016168820 */ /* 0x001fe20000400000 */
[----:B------:R-:W-:Y:S05]  /*215f0*/  BRA `(.L_x_13449) ;  /* 0x00000a0000007947 */ /* 0x000fea0003800000 */
.L_x_13444:
        /* <DEDUP_REMOVED lines=12> */
.L_x_13458:
[----:B------:R-:W4:Y:S02]  /*216c0*/  LDG.E.64 R2, [R2.64] ;  /* 0x0000002402027981 */ /* 0x000f24000c1e1b00 */
[----:B----4-:R-:W0:Y:S01]  /*216d0*/  F2F.F32.F64 R22, R2 ;  /* 0x0000000200167310 */ /* 0x010e220000301000 */
[----:B------:R-:W0:-:S14]  /*216e0*/  DSETP.GEU.AND P0, PT, |R2|, c[0x2][0x0], PT ;  /* 0x008000000200762a */ /* 0x000e1c0003f0e200 */
[----:B0-----:R-:W-:Y:S01]  /*216f0*/  @!P0 FMUL R22, R22, 1.175494350822287508e-38 ;  /* 0x0080000016168820 */ /* 0x001fe20000400000 */
[----:B------:R-:W-:Y:S05]  /*21700*/  BRA `(.L_x_13449) ;  /* 0x000008f000007947 */ /* 0x000fea0003800000 */
.L_x_13457:
        /* <DEDUP_REMOVED lines=26> */
.L_x_13460:
        /* <DEDUP_REMOVED lines=13> */
.L_x_13459:
[----:B------:R-:W4:Y:S02]  /*21980*/  LDG.E.U16 R2, [R2.64] ;  /* 0x0000002402027981 */ /* 0x000f24000c1e1500 */
[----:B----4-:R-:W-:Y:S01]  /*21990*/  PRMT R22, RZ, 0x5410, R2 ;  /* 0x00005410ff167816 */ /* 0x010fe20000000002 */
[----:B------:R-:W-:Y:S05]  /*219a0*/  BRA `(.L_x_13449) ;  /* 0x0000065000007947 */ /* 0x000fea0003800000 */
.L_x_13456:
        /* <DEDUP_REMOVED lines=11> */
.L_x_13463:
        /* <DEDUP_REMOVED lines=20> */
.L_x_13465:
[----:B------:R-:W-:Y:S05]  /*21ba0*/  BSYNC B0 ;  /* 0x0000000000007941 */ /* 0x000fea0003800000 */
.L_x_13464:
[----:B------:R-:W-:Y:S01]  /*21bb0*/  IMAD.SHL.U32 R2, R2, 0x100000, RZ ;  /* 0x0010000002027824 */ /* 0x000fe200078e00ff */
[----:B------:R-:W-:-:S04]  /*21bc0*/  LEA R3, R0, 0x3b800000, 0x17 ;  /* 0x3b80000000037811 */ /* 0x000fc800078eb8ff */
[----:B------:R-:W-:Y:S01]  /*21bd0*/  LOP3.LUT R22, R3, R2, R22, 0xfe, !PT ;  /* 0x0000000203167212 */ /* 0x000fe200078efe16 */
[----:B------:R-:W-:Y:S05]  /*21be0*/  BRA `(.L_x_13449) ;  /* 0x0000041000007947 */ /* 0x000fea0003800000 */
.L_x_13462:
        /* <DEDUP_REMOVED lines=20> */
.L_x_13467:
[----:B------:R-:W-:Y:S05]  /*21d30*/  BSYNC B0 ;  /* 0x0000000000007941 */ /* 0x000fea0003800000 */
.L_x_13466:
[----:B------:R-:W-:Y:S01]  /*21d40*/  IMAD.SHL.U32 R2, R2, 0x200000, RZ ;  /* 0x0020000002027824 */ /* 0x000fe200078e00ff */
[----:B------:R-:W-:-:S04]  /*21d50*/  LEA R3, R0, 0x37800000, 0x17 ;  /* 0x3780000000037811 */ /* 0x000fc800078eb8ff */
[----:B------:R-:W-:Y:S01]  /*21d60*/  LOP3.LUT R22, R3, R2, R22, 0xfe, !PT ;  /* 0x0000000203167212 */ /* 0x000fe200078efe16 */
[----:B------:R-:W-:Y:S05]  /*21d70*/  BRA `(.L_x_13449) ;  /* 0x0000028000007947 */ /* 0x000fea0003800000 */
.L_x_13461:
        /* <DEDUP_REMOVED lines=14> */
.L_x_13448:
        /* <DEDUP_REMOVED lines=21> */
.L_x_13469:
[----:B------:R-:W4:Y:S02]  /*21fb0*/  LDG.E.64 R22, [R2.64] ;  /* 0x0000002402167981 */ /* 0x000f24000c1e1b00 */
[----:B----4-:R0:W4:Y:S01]  /*21fc0*/  I2F.U64 R22, R22 ;  /* 0x0000001600167312 */ /* 0x0101220000301000 */
[----:B------:R-:W-:Y:S05]  /*21fd0*/  BRA `(.L_x_13449) ;  /* 0x0000002000007947 */ /* 0x000fea0003800000 */
.L_x_13468:
[----:B------:R-:W4:Y:S02]  /*21fe0*/  LDG.E R2, [R2.64] ;  /* 0x0000002402027981 */ /* 0x000f24000c1e1900 */
[----:B----4-:R0:W4:Y:S02]  /*21ff0*/  I2F.U32 R22, R2 ;  /* 0x0000000200167306 */ /* 0x0101240000201000 */
.L_x_13449:
[----:B------:R-:W-:Y:S05]  /*22000*/  BSYNC B6 ;  /* 0x0000000000067941 */ /* 0x000fea0003800000 */
.L_x_13443:
        /* <DEDUP_REMOVED lines=18> */
.L_x_13474:
[----:B----4-:R-:W4:Y:S02]  /*22130*/  LDG.E.U8 R0, [R2.64] ;  /* 0x0000002402007981 */ /* 0x010f24000c1e1100 */
[----:B----4-:R-:W0:Y:S01]  /*22140*/  I2F.U16 R0, R0 ;  /* 0x0000000000007306 */ /* 0x010e220000101000 */
[----:B------:R-:W-:Y:S05]  /*22150*/  BRA `(.L_x_13476) ;  /* 0x00000ca000007947 */ /* 0x000fea0003800000 */
.L_x_13473:
        /* <DEDUP_REMOVED lines=9> */
.L_x_13478:
[----:B----4-:R-:W4:Y:S02]  /*221f0*/  LDG.E R0, [R2.64] ;  /* 0x0000002402007981 */ /* 0x010f24000c1e1900 */
[----:B----4-:R-:W0:Y:S01]  /*22200*/  I2F R0, R0 ;  /* 0x0000000000007306 */ /* 0x010e220000201400 */
[----:B------:R-:W-:Y:S05]  /*22210*/  BRA `(.L_x_13476) ;  /* 0x00000be000007947 */ /* 0x000fea0003800000 */
.L_x_13477:
[----:B----4-:R-:W4:Y:S02]  /*22220*/  LDG.E.U16 R0, [R2.64] ;  /* 0x0000002402007981 */ /* 0x010f24000c1e1500 */
[----:B----4-:R-:W0:Y:S01]  /*22230*/  I2F.S16 R0, R0 ;  /* 0x0000000000007306 */ /* 0x010e220000101400 */
[----:B------:R-:W-:Y:S05]  /*22240*/  BRA `(.L_x_13476) ;  /* 0x00000bb000007947 */ /* 0x000fea0003800000 */
.L_x_13472:
        /* <DEDUP_REMOVED lines=8> */
.L_x_13480:
[----:B----4-:R-:W4:Y:S02]  /*222d0*/  LDG.E.U16 R0, [R2.64] ;  /* 0x0000002402007981 */ /* 0x010f24000c1e1500 */
[----:B----4-:R-:W-:Y:S01]  /*222e0*/  HADD2.F32 R0, -RZ, R0.H0_H0 ;  /* 0x20000000ff007230 */ /* 0x010fe20000004100 */
[----:B------:R-:W-:Y:S05]  /*222f0*/  BRA `(.L_x_13476) ;  /* 0x00000b0000007947 */ /* 0x000fea0003800000 */
.L_x_13479:
        /* <DEDUP_REMOVED lines=8> */
.L_x_13482:
[----:B----4-:R-:W4:Y:S02]  /*22380*/  LDG.E.U16 R0, [R2.64] ;  /* 0x0000002402007981 */ /* 0x010f24000c1e1500 */
[----:B----4-:R-:W-:Y:S01]  /*22390*/  HADD2.F32 R0, -RZ, R0.H0_H0 ;  /* 0x20000000ff007230 */ /* 0x010fe20000004100 */
[----:B------:R-:W-:Y:S05]  /*223a0*/  BRA `(.L_x_13476) ;  /* 0x00000a5000007947 */ /* 0x000fea0003800000 */
.L_x_13481:
[----:B----4-:R-:W4:Y:S02]  /*223b0*/  LDG.E.64 R2, [R2.64] ;  /* 0x0000002402027981 */ /* 0x010f24000c1e1b00 */
[----:B----4-:R-:W0:Y:S01]  /*223c0*/  F2F.F32.F64 R0, R2 ;  /* 0x0000000200007310 */ /* 0x010e220000301000 */
[----:B------:R-:W0:-:S14]  /*223d0*/  DSETP.GEU.AND P0, PT, |R2|, c[0x2][0x0], PT ;  /* 0x008000000200762a */ /* 0x000e1c0003f0e200 */
[----:B0-----:R-:W-:Y:S01]  /*223e0*/  @!P0 FMUL R0, R0, 1.175494350822287508e-38 ;  /* 0x0080000000008820 */ /* 0x001fe20000400000 */
[----:B------:R-:W-:Y:S05]  /*223f0*/  BRA `(.L_x_13476) ;  /* 0x00000a0000007947 */ /* 0x000fea0003800000 */
.L_x_13471:
        /* <DEDUP_REMOVED lines=12> */
.L_x_13485:
[----:B----4-:R-:W4:Y:S02]  /*224c0*/  LDG.E.64 R2, [R2.64] ;  /* 0x0000002402027981 */ /* 0x010f24000c1e1b00 */
[----:B----4-:R-:W0:Y:S01]  /*224d0*/  F2F.F32.F64 R0, R2 ;  /* 0x0000000200007310 */ /* 0x010e220000301000 */
[----:B------:R-:W0:-:S14]  /*224e0*/  DSETP.GEU.AND P0, PT, |R2|, c[0x2][0x0], PT ;  /* 0x008000000200762a */ /* 0x000e1c0003f0e200 */
[----:B0-----:R-:W-:Y:S01]  /*224f0*/  @!P0 FMUL R0, R0, 1.175494350822287508e-38 ;  /* 0x0080000000008820 */ /* 0x001fe20000400000 */
[----:B------:R-:W-:Y:S05]  /*22500*/  BRA `(.L_x_13476) ;  /* 0x000008f000007947 */ /* 0x000fea0003800000 */
.L_x_13484:
        /* <DEDUP_REMOVED lines=26> */
.L_x_13487:
        /* <DEDUP_REMOVED lines=13> */
.L_x_13486:
[----:B----4-:R-:W4:Y:S02]  /*22780*/  LDG.E.U16 R0, [R2.64] ;  /* 0x0000002402007981 */ /* 0x010f24000c1e1500 */
[----:B----4-:R-:W-:Y:S01]  /*22790*/  PRMT R0, RZ, 0x5410, R0 ;  /* 0x00005410ff007816 */ /* 0x010fe20000000000 */
[----:B------:R-:W-:Y:S05]  /*227a0*/  BRA `(.L_x_13476) ;  /* 0x0000065000007947 */ /* 0x000fea0003800000 */
.L_x_13483:
        /* <DEDUP_REMOVED lines=11> */
.L_x_13490:
        /* <DEDUP_REMOVED lines=20> */
.L_x_13492:
[----:B------:R-:W-:Y:S05]  /*229a0*/  BSYNC B0 ;  /* 0x0000000000007941 */ /* 0x000fea0003800000 */
.L_x_13491:
[----:B------:R-:W-:Y:S01]  /*229b0*/  LEA R3, R0, 0x3b800000, 0x17 ;  /* 0x3b80000000037811 */ /* 0x000fe200078eb8ff */
[----:B------:R-:W-:-:S05]  /*229c0*/  IMAD.SHL.U32 R0, R2, 0x100000, RZ ;  /* 0x0010000002007824 */ /* 0x000fca00078e00ff */
[----:B------:R-:W-:Y:S01]  /*229d0*/  LOP3.LUT R0, R3, R0, R4, 0xfe, !PT ;  /* 0x0000000003007212 */ /* 0x000fe200078efe04 */
[----:B------:R-:W-:Y:S05]  /*229e0*/  BRA `(.L_x_13476) ;  /* 0x0000041000007947 */ /* 0x000fea0003800000 */
.L_x_13489:
        /* <DEDUP_REMOVED lines=20> */
.L_x_13494:
[----:B------:R-:W-:Y:S05]  /*22b30*/  BSYNC B0 ;  /* 0x0000000000007941 */ /* 0x000fea0003800000 */
.L_x_13493:
[----:B------:R-:W-:Y:S01]  /*22b40*/  LEA R3, R0, 0x37800000, 0x17 ;  /* 0x3780000000037811 */ /* 0x000fe200078eb8ff */
[----:B------:R-:W-:-:S05]  /*22b50*/  IMAD.SHL.U32 R0, R2, 0x200000, RZ ;  /* 0x0020000002007824 */ /* 0x000fca00078e00ff */
[----:B------:R-:W-:Y:S01]  /*22b60*/  LOP3.LUT R0, R3, R0, R4, 0xfe, !PT ;  /* 0x0000000003007212 */ /* 0x000fe200078efe04 */
[----:B------:R-:W-:Y:S05]  /*22b70*/  BRA `(.L_x_13476) ;  /* 0x0000028000007947 */ /* 0x000fea0003800000 */
.L_x_13488:
        /* <DEDUP_REMOVED lines=14> */
.L_x_13475:
        /* <DEDUP_REMOVED lines=21> */
.L_x_13496:
[----:B----4-:R-:W4:Y:S02]  /*22db0*/  LDG.E.64 R2, [R2.64] ;  /* 0x0000002402027981 */ /* 0x010f24000c1e1b00 */
[----:B----4-:R0:W4:Y:S01]  /*22dc0*/  I2F.U64 R0, R2 ;  /* 0x0000000200007312 */ /* 0x0101220000301000 */
[----:B------:R-:W-:Y:S05]  /*22dd0*/  BRA `(.L_x_13476) ;  /* 0x0000002000007947 */ /* 0x000fea0003800000 */
.L_x_13495:
[----:B----4-:R-:W4:Y:S02]  /*22de0*/  LDG.E R0, [R2.64] ;  /* 0x0000002402007981 */ /* 0x010f24000c1e1900 */
[----:B----4-:R-:W0:Y:S02]  /*22df0*/  I2F.U32 R0, R0 ;  /* 0x0000000000007306 */ /* 0x010e240000201000 */
.L_x_13476:
[----:B------:R-:W-:Y:S05]  /*22e00*/  BSYNC B6 ;  /* 0x0000000000067941 */ /* 0x000fea0003800000 */
.L_x_13470:
        /* <DEDUP_REMOVED lines=27> */
.L_x_13500:
[----:B------:R-:W-:-:S06]  /*22fc0*/  PRMT R3, RZ, 0x5410, R0 ;  /* 0x00005410ff037816 */ /* 0x000fcc0000000000 */
[----:B------:R-:W0:Y:S02]  /*22fd0*/  F2I.S64.TRUNC R2, R3 ;  /* 0x0000000300027311 */ /* 0x000e24000020d900 */
[----:B0-----:R-:W-:Y:S01]  /*22fe0*/  STG.E.U8 [R16.64], R2 ;  /* 0x0000000210007986 */ /* 0x001fe2000c101124 */
[----:B------:R-:W-:Y:S05]  /*22ff0*/  EXIT ;  /* 0x000000000000794d */ /* 0x000fea0003800000 */
.L_x_13499:
        /* <DEDUP_REMOVED lines=10> */
.L_x_13503:
[----:B------:R-:W-:-:S04]  /*230a0*/  PRMT R0, RZ, 0x5410, R0 ;  /* 0x00005410ff007816 */ /* 0x000fc80000000000 */
[----:B------:R-:W0:Y:S02]  /*230b0*/  F2I.FTZ.TRUNC.NTZ R3, R0 ;  /* 0x0000000000037305 */ /* 0x000e24000021f100 */
[----:B0-----:R-:W-:Y:S01]  /*230c0*/  STG.E [R16.64], R3 ;  /* 0x0000000310007986 */ /* 0x001fe2000c101924 */
[----:B------:R-:W-:Y:S05]  /*230d0*/  EXIT ;  /* 0x000000000000794d */ /* 0x000fea0003800000 */
.L_x_13502:
[----:B------:R-:W-:-:S04]  /*230e0*/  PRMT R0, RZ, 0x5410, R0 ;  /* 0x00005410ff007816 */ /* 0x000fc80000000000 */
[----:B------:R-:W0:Y:S02]  /*230f0*/  F2I.FTZ.TRUNC.NTZ R3, R0 ;  /* 0x0000000000037305 */ /* 0x000e24000021f100 */
[----:B0-----:R-:W-:Y:S01]  /*23100*/  STG.E.U16 [R16.64], R3 ;  /* 0x0000000310007986 */ /* 0x001fe2000c101524 */
[----:B------:R-:W-:Y:S05]  /*23110*/  EXIT ;  /* 0x000000000000794d */ /* 0x000fea0003800000 */
.L_x_13498:
        /* <DEDUP_REMOVED lines=9> */
.L_x_13505:
[----:B------:R-:W-:-:S04]  /*231b0*/  PRMT R0, RZ, 0x5410, R0 ;  /* 0x00005410ff007816 */ /* 0x000fc80000000000 */
[----:B------:R-:W-:-:S05]  /*231c0*/  F2FP.PACK_AB R0, RZ, R0 ;  /* 0x00000000ff00723e */ /* 0x000fca00000000ff */
[----:B------:R-:W-:Y:S01]  /*231d0*/  STG.E.U16 [R16.64], R0 ;  /* 0x0000000010007986 */ /* 0x000fe2000c101524 */
[----:B------:R-:W-:Y:S05]  /*231e0*/  EXIT ;  /* 0x000000000000794d */ /* 0x000fea0003800000 */
.L_x_13504:
        /* <DEDUP_REMOVED lines=10> */
.L_x_13507:
[----:B------:R-:W-:-:S04]  /*23290*/  PRMT R0, RZ, 0x5410, R0 ;  /* 0x00005410ff007816 */ /* 0x000fc80000000000 */
[----:B------:R-:W-:-:S04]  /*232a0*/  F2FP.PACK_AB R3, RZ, R0 ;  /* 0x00000000ff03723e */ /* 0x000fc800000000ff */
[----:B------:R-:W-:-:S05]  /*232b0*/  PRMT R3, R3, 0x5410, RZ ;  /* 0x0000541003037816 */ /* 0x000fca00000000ff */
[----:B------:R-:W-:Y:S01]  /*232c0*/  STG.E [R16.64], R3 ;  /* 0x0000000310007986 */ /* 0x000fe2000c101924 */
[----:B------:R-:W-:Y:S05]  /*232d0*/  EXIT ;  /* 0x000000000000794d */ /* 0x000fea0003800000 */
.L_x_13506:
[----:B------:R-:W-:-:S05]  /*232e0*/  PRMT R2, RZ, 0x5410, R0 ;  /* 0x00005410ff027816 */ /* 0x000fca0000000000 */
[----:B------:R-:W-:-:S06]  /*232f0*/  FMUL.FTZ R2, R2, 1 ;  /* 0x3f80000002027820 */ /* 0x000fcc0000410000 */
[----:B------:R-:W0:Y:S02]  /*23300*/  F2F.F64.F32 R2, R2 ;  /* 0x0000000200027310 */ /* 0x000e240000201800 */
[----:B0-----:R-:W-:Y:S01]  /*23310*/  STG.E.64 [R16.64], R2 ;  /* 0x0000000210007986 */ /* 0x001fe2000c101b24 */
[----:B------:R-:W-:Y:S05]  /*23320*/  EXIT ;  /* 0x000000000000794d */ /* 0x000fea0003800000 */
.L_x_13497:
        /* <DEDUP_REMOVED lines=13> */
.L_x_13510:
[----:B------:R-:W-:Y:S01]  /*23400*/  PRMT R0, RZ, 0x5410, R0 ;  /* 0x00005410ff007816 */ /* 0x000fe20000000000 */
[----:B------:R-:W-:-:S04]  /*23410*/  CS2R R6, SRZ ;  /* 0x0000000000067805 */ /* 0x000fc8000001ff00 */
[----:B------:R-:W-:-:S04]  /*23420*/  FMUL.FTZ R0, R0, 1 ;  /* 0x3f80000000007820 */ /* 0x000fc80000410000 */
[----:B------:R-:W0:Y:S02]  /*23430*/  F2F.F64.F32 R4, R0 ;  /* 0x0000000000047310 */ /* 0x000e240000201800 */
[----:B0-----:R-:W-:Y:S01]  /*23440*/  STG.E.128 [R16.64], R4 ;  /* 0x0000000410007986 */ /* 0x001fe2000c101d24 */
[----:B------:R-:W-:Y:S05]  /*23450*/  EXIT ;  /* 0x000000000000794d */ /* 0x000fea0003800000 */
.L_x_13509:
        /* <DEDUP_REMOVED lines=21> */
.L_x_13514:
[----:B------:R-:W-:Y:S05]  /*235b0*/  BSYNC B0 ;  /* 0x0000000000007941 */ /* 0x000fea0003800000 */
.L_x_13513:
[----:B------:R-:W-:-:S05]  /*235c0*/  LOP3.LUT R3, R0, R3, RZ, 0xfc, !PT ;  /* 0x0000000300037212 */ /* 0x000fca00078efcff */
[----:B------:R-:W-:Y:S01]  /*235d0*/  STG.E.U8 [R16.64], R3 ;  /* 0x0000000310007986 */ /* 0x000fe2000c101124 */
[----:B------:R-:W-:Y:S05]  /*235e0*/  EXIT ;  /* 0x000000000000794d */ /* 0x000fea0003800000 */
.L_x_13512:
        /* <DEDUP_REMOVED lines=13> */
.L_x_13516:
[----:B------:R-:W-:Y:S01]  /*236c0*/  IMAD.MOV.U32 R0, RZ, RZ, 0x7f ;  /* 0x0000007fff007424 */ /* 0x000fe200078e00ff */
[----:B------:R-:W-:-:S04]  /*236d0*/  ISETP.GT.U32.AND P0, PT, R2, 0x7f800000, PT ;  /* 0x7f8000000200780c */ /* 0x000fc80003f04070 */
[----:B------:R-:W-:-:S04]  /*236e0*/  SEL R0, R0, 0x7c, P0 ;  /* 0x0000007c00007807 */ /* 0x000fc80000000000 */
.L_x_13517:
[----:B------:R-:W-:Y:S05]  /*236f0*/  BSYNC B0 ;  /* 0x0000000000007941 */ /* 0x000fea0003800000 */
.L_x_13515:
[----:B------:R-:W-:-:S04]  /*23700*/  LOP3.LUT R2, R3, 0x80000000, RZ, 0xc0, !PT ;  /* 0x8000000003027812 */ /* 0x000fc800078ec0ff */
[----:B------:R-:W-:-:S04]  /*23710*/  SHF.R.U32.HI R3, RZ, 0x18, R2 ;  /* 0x00000018ff037819 */ /* 0x000fc80000011602 */
[----:B------:R-:W-:-:S05]  /*23720*/  LOP3.LUT R3, R0, R3, RZ, 0xfc, !PT ;  /* 0x0000000300037212 */ /* 0x000fca00078efcff */
[----:B------:R-:W-:Y:S01]  /*23730*/  STG.E.U8 [R16.64], R3 ;  /* 0x0000000310007986 */ /* 0x000fe2000c101124 */
[----:B------:R-:W-:Y:S05]  /*23740*/  EXIT ;  /* 0x000000000000794d */ /* 0x000fea0003800000 */
.L_x_13511:
[----:B------:R-:W-:Y:S01]  /*23750*/  STG.E.U16 [R16.64], R0 ;  /* 0x0000000010007986 */ /* 0x000fe2000c101524 */
[----:B------:R-:W-:Y:S05]  /*23760*/  EXIT ;  /* 0x000000000000794d */ /* 0x000fea0003800000 */
.L_x_13508:
        /* <DEDUP_REMOVED lines=12> */
.L_x_13520:
        /* <DEDUP_REMOVED lines=17> */
.L_x_13523:
[----:B------:R-:W-:-:S04]  /*23940*/  LOP3.LUT R2, R3, 0x80000000, RZ, 0xc0, !PT ;  /* 0x8000000003027812 */ /* 0x000fc800078ec0ff */
[----:B------:R-:W-:-:S04]  /*23950*/  SHF.R.U32.HI R3, RZ, 0x18, R2 ;  /* 0x00000018ff037819 */ /* 0x000fc80000011602 */
[----:B------:R-:W-:-:S04]  /*23960*/  LOP3.LUT R0, R0, R3, RZ, 0xfc, !PT ;  /* 0x0000000300007212 */ /* 0x000fc800078efcff */
[----:B------:R-:W-:Y:S02]  /*23970*/  PRMT R8, R0, 0x7610, R8 ;  /* 0x0000761000087816 */ /* 0x000fe40000000008 */
.L_x_13522:
[----:B------:R-:W-:Y:S05]  /*23980*/  BSYNC B0 ;  /* 0x0000000000007941 */ /* 0x000fea0003800000 */
.L_x_13521:
[----:B------:R-:W-:Y:S01]  /*23990*/  STG.E.U8 [R16.64], R8 ;  /* 0x0000000810007986 */ /* 0x000fe2000c101124 */
[----:B------:R-:W-:Y:S05]  /*239a0*/  EXIT ;  /* 0x000000000000794d */ /* 0x000fea0003800000 */
.L_x_13519:
        /* <DEDUP_REMOVED lines=17> */
.L_x_13526:
[----:B------:R-:W-:-:S04]  /*23ac0*/  LOP3.LUT R2, R3, 0x80000000, RZ, 0xc0, !PT ;  /* 0x8000000003027812 */ /* 0x000fc800078ec0ff */
[----:B------:R-:W-:-:S04]  /*23ad0*/  SHF.R.U32.HI R3, RZ, 0x18, R2 ;  /* 0x00000018ff037819 */ /* 0x000fc80000011602 */
[----:B------:R-:W-:-:S04]  /*23ae0*/  LOP3.LUT R0, R0, R3, RZ, 0xfc, !PT ;  /* 0x0000000300007212 */ /* 0x000fc800078efcff */
[----:B------:R-:W-:Y:S02]  /*23af0*/  PRMT R8, R0, 0x7610, R8 ;  /* 0x0000761000087816 */ /* 0x000fe40000000008 */
.L_x_13525:
[----:B------:R-:W-:Y:S05]  /*23b00*/  BSYNC B0 ;  /* 0x0000000000007941 */ /* 0x000fea0003800000 */
.L_x_13524:
[----:B------:R-:W-:Y:S01]  /*23b10*/  STG.E.U8 [R16.64], R8 ;  /* 0x0000000810007986 */ /* 0x000fe2000c101124 */
[----:B------:R-:W-:Y:S05]  /*23b20*/  EXIT ;  /* 0x000000000000794d */ /* 0x000fea0003800000 */
.L_x_13518:
        /* <DEDUP_REMOVED lines=22> */
.L_x_13501:
        /* <DEDUP_REMOVED lines=20> */
.L_x_13528:
[----:B------:R-:W-:-:S06]  /*23dd0*/  PRMT R2, RZ, 0x5410, R0 ;  /* 0x00005410ff027816 */ /* 0x000fcc0000000000 */
[----:B------:R-:W0:Y:S02]  /*23de0*/  F2I.U64.TRUNC R2, R2 ;  /* 0x0000000200027311 */ /* 0x000e24000020d800 */
[----:B0-----:R-:W-:Y:S01]  /*23df0*/  STG.E.64 [R16.64], R2 ;  /* 0x0000000210007986 */ /* 0x001fe2000c101b24 */
[----:B------:R-:W-:Y:S05]  /*23e00*/  EXIT ;  /* 0x000000000000794d */ /* 0x000fea0003800000 */
.L_x_13527:
[----:B------:R-:W-:-:S04]  /*23e10*/  PRMT R0, RZ, 0x5410, R0 ;  /* 0x00005410ff007816 */ /* 0x000fc80000000000 */
[----:B------:R-:W0:Y:S02]  /*23e20*/  F2I.FTZ.U32.TRUNC.NTZ R3, R0 ;  /* 0x0000000000037305 */ /* 0x000e24000021f000 */
[----:B0-----:R-:W-:Y:S01]  /*23e30*/  STG.E [R16.64], R3 ;  /* 0x0000000310007986 */ /* 0x001fe2000c101924 */
[----:B------:R-:W-:Y:S05]  /*23e40*/  EXIT ;  /* 0x000000000000794d */ /* 0x000fea0003800000 */
.L_x_13529:
        /* <DEDUP_REMOVED lines=11> */
.L_x_26830:


//--------------------- .text._ZN2at6native27unrolled_elementwise_kernelIZZZNS0_49_GLOBAL__N__b919a28f_16_Normalization_cu_5c38458737batch_norm_elementwise_backward_trainERKNS_6TensorES5_S5_S5_S5_S5_S5_ENKUlvE0_clEvENKUlvE2_clEvEUlN3c108BFloat16ES9_fffffE_St5arrayIPcLm8EELi4E23TrivialOffsetCalculatorILi7EjESE_ILi1EjENS0_6memory12LoadWithCastILi7EEENSH_13StoreWithCastILi1EEEEEviT_T0_T2_T3_T4_T5_ --------------------------
	.section	.text._ZN2at6native27unrolled_elementwise_kernelIZZZNS0_49_GLOBAL__N__b919a28f_16_Normalization_cu_5c38458737batch_norm_elementwise_backward_trainERKNS_6TensorES5_S5_S5_S5_S5_S5_ENKUlvE0_clEvENKUlvE2_clEvEUlN3c108BFloat16ES9_fffffE_St5arrayIPcLm8EELi4E23TrivialOffsetCalculatorILi7EjESE_ILi1EjENS0_6memory12LoadWithCastILi7EEENSH_13StoreWithCastILi1EEEEEviT_T0_T2_T3_T4_T5_,"ax",@progbits
	.sectioninfo	@"SHI_REGISTERS=56"
	.align	128
        .global         _ZN2at6native27unrolled_elementwise_kernelIZZZNS0_49_GLOBAL__N__b919a28f_16_Normalization_cu_5c38458737batch_norm_elementwise_backward_trainERKNS_6TensorES5_S5_S5_S5_S5_S5_ENKUlvE0_clEvENKUlvE2_clEvEUlN3c108BFloat16ES9_fffffE_St5arrayIPcLm8EELi4E23TrivialOffsetCalculatorILi7EjESE_ILi1EjENS0_6memory12LoadWithCastILi7EEENSH_13StoreWithCastILi1EEEEEviT_T0_T2_T3_T4_T5_
        .type           _ZN2at6native27unrolled_elementwise_kernelIZZZNS0_49_GLOBAL__N__b919a28f_16_Normalization_cu_5c38458737batch_norm_elementwise_backward_trainERKNS_6TensorES5_S5_S5_S5_S5_S5_ENKUlvE0_clEvENKUlvE2_clEvEUlN3c108BFloat16ES9_fffffE_St5arrayIPcLm8EELi4E23TrivialOffsetCalculatorILi7EjESE_ILi1EjENS0_6memory12LoadWithCastILi7EEENSH_13StoreWithCastILi1EEEEEviT_T0_T2_T3_T4_T5_,@function
        .size           _ZN2at6native27unrolled_elementwise_kernelIZZZNS0_49_GLOBAL__N__b919a28f_16_Normalization_cu_5c38458737batch_norm_elementwise_backward_trainERKNS_6TensorES5_S5_S5_S5_S5_S5_ENKUlvE0_clEvENKUlvE2_clEvEUlN3c108BFloat16ES9_fffffE_St5arrayIPcLm8EELi4E23TrivialOffsetCalculatorILi7EjESE_ILi1EjENS0_6memory12LoadWithCastILi7EEENSH_13StoreWithCastILi1EEEEEviT_T0_T2_T3_T4_T5_,(.L_x_26831 - _ZN2at6native27unrolled_elementwise_kernelIZZZNS0_49_GLOBAL__N__b919a28f_16_Normalization_cu_5c38458737batch_norm_elementwise_backward_trainERKNS_6TensorES5_S5_S5_S5_S5_S5_ENKUlvE0_clEvENKUlvE2_clEvEUlN3c108BFloat16ES9_fffffE_St5arrayIPcLm8EELi4E23TrivialOffsetCalculatorILi7EjESE_ILi1EjENS0_6memory12LoadWithCastILi7EEENSH_13StoreWithCastILi1EEEEEviT_T0_T2_T3_T4_T5_)
        .other          _ZN2at6native27unrolled_elementwise_kernelIZZZNS0_49_GLOBAL__N__b919a28f_16_Normalization_cu_5c38458737batch_norm_elementwise_backward_trainERKNS_6TensorES5_S5_S5_S5_S5_S5_ENKUlvE0_clEvENKUlvE2_clEvEUlN3c108BFloat16ES9_fffffE_St5arrayIPcLm8EELi4E23TrivialOffsetCalculatorILi7EjESE_ILi1EjENS0_6memory12LoadWithCastILi7EEENSH_13StoreWithCastILi1EEEEEviT_T0_T2_T3_T4_T5_,@"STO_CUDA_ENTRY STV_DEFAULT"
_ZN2at6native27unrolled_elementwise_kernelIZZZNS0_49_GLOBAL__N__b919a28f_16_Normalization_cu_5c38458737batch_norm_elementwise_backward_trainERKNS_6TensorES5_S5_S5_S5_S5_S5_ENKUlvE0_clEvENKUlvE2_clEvEUlN3c108BFloat16ES9_fffffE_St5arrayIPcLm8EELi4E23TrivialOffsetCalculatorILi7EjESE_ILi1EjENS0_6memory12LoadWithCastILi7EEENSH_13StoreWithCastILi1EEEEEviT_T0_T2_T3_T4_T5_:
.text._ZN2at6native27unrolled_elementwise_kernelIZZZNS0_49_GLOBAL__N__b919a28f_16_Normalization_cu_5c38458737batch_norm_elementwise_backward_trainERKNS_6TensorES5_S5_S5_S5_S5_S5_ENKUlvE0_clEvENKUlvE2_clEvEUlN3c108BFloat16ES9_fffffE_St5arrayIPcLm8EELi4E23TrivialOffsetCalculatorILi7EjESE_ILi1EjENS0_6memory12LoadWithCastILi7EEENSH_13StoreWithCastILi1EEEEEviT_T0_T2_T3_T4_T5_:
        /* <DEDUP_REMOVED lines=9> */
[----:B------:R-:W-:Y:S01]  /*0090*/  CS2R R16, SRZ ;  /* 0x0000000000107805 */ /* 0x000fe2000001ff00 */
[----:B------:R-:W-:Y:S01]  /*00a0*/  PRMT R36, RZ, 0x7610, R36 ;  /* 0x00007610ff247816 */ /* 0x000fe20000000024 */
[----:B------:R-:W3:Y:S01]  /*00b0*/  LDC.U8 R53, c[0x0][0x1c1] ;  /* 0x00007040ff357b82 */ /* 0x000ee20000000000 */
[----:B------:R-:W-:Y:S01]  /*00c0*/  PRMT R34, RZ, 0x7610, R34 ;  /* 0x00007610ff227816 */ /* 0x000fe20000000022 */
[----:B------:R-:W-:Y:S01]  /*00d0*/  CS2R R18, SRZ ;  /* 0x0000000000127805 */ /* 0x000fe2000001ff00 */
[----:B------:R-:W-:-:S05]  /*00e0*/  IMAD.MOV.U32 R22, RZ, RZ, RZ ;  /* 0x000000ffff167224 */ /* 0x000fca00078e00ff */
[----:B------:R-:W4:Y:S01]  /*00f0*/  LDC.U8 R48, c[0x0][0x1bc] ;  /* 0x00006f00ff307b82 */ /* 0x000f220000000000 */
[----:B0-----:R-:W-:-:S07]  /*0100*/  IMAD R46, R47, R46, c[0x0][0x160] ;  /* 0x000058002f2e7624 */ /* 0x001fce00078e022e */
[----:B------:R-:W0:Y:S01]  /*0110*/  LDC.U8 R49, c[0x0][0x1bd] ;  /* 0x00006f40ff317b82 */ /* 0x000e220000000000 */
[----:B--2---:R-:W-:-:S07]  /*0120*/  ISETP.GE.AND P0, PT, R43, R46, PT ;  /* 0x0000002e2b00720c */ /* 0x004fce0003f06270 */
[----:B------:R-:W2:Y:S08]  /*0130*/  LDC.U8 R50, c[0x0][0x1be] ;  /* 0x00006f80ff327b82 */ /* 0x000eb00000000000 */
[----:B------:R-:W0:Y:S08]  /*0140*/  LDC.U8 R51, c[0x0][0x1bf] ;  /* 0x00006fc0ff337b82 */ /* 0x000e300000000000 */
[----:B------:R-:W0:Y:S01]  /*0150*/  LDC.U8 R39, c[0x0][0x1c2] ;  /* 0x00007080ff277b82 */ /* 0x000e220000000000 */
        /* <DEDUP_REMOVED lines=17> */
[----:B---3--:R-:W1:Y:S02]  /*0270*/  I2F.S16 R0, R4 ;  /* 0x0000000400007306 */ /* 0x008e640000101400 */
[----:B-1----:R-:W-:-:S04]  /*0280*/  F2FP.BF16.PACK_AB R0, RZ, R0 ;  /* 0x00000000ff00723e */ /* 0x002fc800000010ff */
[----:B------:R-:W-:Y:S01]  /*0290*/  PRMT R36, R0, 0x7610, R36 ;  /* 0x0000761000247816 */ /* 0x000fe20000000024 */
[----:B------:R-:W-:Y:S05]  /*02a0*/  BRA `(.L_x_13537) ;  /* 0x00000f5000007947 */ /* 0x000fea0003800000 */
.L_x_13535:
[----:B------:R-:W3:Y:S02]  /*02b0*/  LDG.E.U8 R4, [R4.64] ;  /* 0x0000002404047981 */ /* 0x000ee4000c1e1100 */
[----:B---3--:R-:W1:Y:S02]  /*02c0*/  I2F.U16 R0, R4 ;  /* 0x0000000400007306 */ /* 0x008e640000101000 */
[----:B-1----:R-:W-:-:S04]  /*02d0*/  F2FP.BF16.PACK_AB R0, RZ, R0 ;  /* 0x00000000ff00723e */ /* 0x002fc800000010ff */
[----:B------:R-:W-:Y:S01]  /*02e0*/  PRMT R36, R0, 0x7610, R36 ;  /* 0x0000761000247816 */ /* 0x000fe20000000024 */
[----:B------:R-:W-:Y:S05]  /*02f0*/  BRA `(.L_x_13537) ;  /* 0x00000f0000007947 */ /* 0x000fea0003800000 */
.L_x_13534:
[----:B------:R-:W-:-:S13]  /*0300*/  ISETP.NE.AND P0, PT, R0, 0x2, PT ;  /* 0x000000020000780c */ /* 0x000fda0003f05270 */
[----:B------:R-:W-:Y:S05]  /*0310*/  @!P0 BRA `(.L_x_13538) ;  /* 0x000000e000008947 */ /* 0x000fea0003800000 */
[----:B------:R-:W-:-:S13]  /*0320*/  ISETP.NE.AND P0, PT, R0, 0x3, PT ;  /* 0x000000030000780c */ /* 0x000fda0003f05270 */
[----:B------:R-:W-:Y:S05]  /*0330*/  @!P0 BRA `(.L_x_13539) ;  /* 0x0000007000008947 */ /* 0x000fea0003800000 */
[----:B------:R-:W-:-:S13]  /*0340*/  ISETP.NE.AND P0, PT, R0, 0x4, PT ;  /* 0x000000040000780c */ /* 0x000fda0003f05270 */
[----:B------:R-:W-:Y:S05]  /*0350*/  @P0 BRA `(.L_x_13536) ;  /* 0x00000cc000000947 */ /* 0x000fea0003800000 */
[----:B------:R-:W3:Y:S02]  /*0360*/  LDG.E.64 R4, [R4.64] ;  /* 0x0000002404047981 */ /* 0x000ee4000c1e1b00 */
[----:B---3--:R-:W1:Y:S02]  /*0370*/  I2F.S64 R0, R4 ;  /* 0x0000000400007312 */ /* 0x008e640000301400 */
[----:B-1----:R-:W-:-:S04]  /*0380*/  F2FP.BF16.PACK_AB R0, RZ, R0 ;  /* 0x00000000ff00723e */ /* 0x002fc800000010ff */
[----:B------:R-:W-:Y:S01]  /*0390*/  PRMT R36, R0, 0x7610, R36 ;  /* 0x0000761000247816 */ /* 0x000fe20000000024 */
[----:B------:R-:W-:Y:S05]  /*03a0*/  BRA `(.L_x_13537) ;  /* 0x00000e5000007947 */ /* 0x000fea0003800000 */
.L_x_13539:
[----:B------:R-:W3:Y:S02]  /*03b0*/  LDG.E R4, [R4.64] ;  /* 0x0000002404047981 */ /* 0x000ee4000c1e1900 */
[----:B---3--:R-:W1:Y:S02]  /*03c0*/  I2F R0, R4 ;  /* 0x0000000400007306 */ /* 0x008e640000201400 */
[----:B-1----:R-:W-:-:S04]  /*03d0*/  F2FP.BF16.PACK_AB R0, RZ, R0 ;  /* 0x00000000ff00723e */ /* 0x002fc800000010ff */
[----:B------:R-:W-:Y:S01]  /*03e0*/  PRMT R36, R0, 0x7610, R36 ;  /* 0x0000761000247816 */ /* 0x000fe20000000024 */
[----:B------:R-:W-:Y:S05]  /*03f0*/  BRA `(.L_x_13537) ;  /* 0x00000e0000007947 */ /* 0x000fea0003800000 */
.L_x_13538:
[----:B------:R-:W3:Y:S02]  /*0400*/  LDG.E.U16 R4, [R4.64] ;  /* 0x0000002404047981 */ /* 0x000ee4000c1e1500 */
[----:B---3--:R-:W1:Y:S02]  /*0410*/  I2F.S16 R0, R4 ;  /* 0x0000000400007306 */ /* 0x008e640000101400 */
[----:B-1----:R-:W-:-:S04]  /*0420*/  F2FP.BF16.PACK_AB R0, RZ, R0 ;  /* 0x00000000ff00723e */ /* 0x002fc800000010ff */
[----:B------:R-:W-:Y:S01]  /*0430*/  PRMT R36, R0, 0x7610, R36 ;  /* 0x0000761000247816 */ /* 0x000fe20000000024 */
[----:B------:R-:W-:Y:S05]  /*0440*/  BRA `(.L_x_13537) ;  /* 0x00000db000007947 */ /* 0x000fea0003800000 */
.L_x_13533:
        /* <DEDUP_REMOVED lines=9> */
.L_x_13541:
[----:B------:R-:W3:Y:S02]  /*04e0*/  LDG.E.U16 R0, [R4.64] ;  /* 0x0000002404007981 */ /* 0x000ee4000c1e1500 */
[----:B---3--:R-:W-:-:S05]  /*04f0*/  HADD2.F32 R0, -RZ, R0.H0_H0 ;  /* 0x20000000ff007230 */ /* 0x008fca0000004100 */
[----:B------:R-:W-:-:S04]  /*0500*/  F2FP.BF16.PACK_AB R0, RZ, R0 ;  /* 0x00000000ff00723e */ /* 0x000fc800000010ff */
[----:B------:R-:W-:Y:S01]  /*0510*/  PRMT R36, R0, 0x7610, R36 ;  /* 0x0000761000247816 */ /* 0x000fe20000000024 */
[----:B------:R-:W-:Y:S05]  /*0520*/  BRA `(.L_x_13537) ;  /* 0x00000cd000007947 */ /* 0x000fea0003800000 */
.L_x_13540:
        /* <DEDUP_REMOVED lines=9> */
.L_x_13543:
[----:B------:R-:W3:Y:S02]  /*05c0*/  LDG.E.U16 R4, [R4.64] ;  /* 0x0000002404047981 */ /* 0x000ee4000c1e1500 */
[----:B---3--:R-:W-:-:S05]  /*05d0*/  HADD2.F32 R0, -RZ, R4.H0_H0 ;  /* 0x20000004ff007230 */ /* 0x008fca0000004100 */
[----:B------:R-:W-:-:S04]  /*05e0*/  F2FP.BF16.PACK_AB R0, RZ, R0 ;  /* 0x00000000ff00723e */ /* 0x000fc800000010ff */
[----:B------:R-:W-:Y:S01]  /*05f0*/  PRMT R36, R0, 0x7610, R36 ;  /* 0x0000761000247816 */ /* 0x000fe20000000024 */
[----:B------:R-:W-:Y:S05]  /*0600*/  BRA `(.L_x_13537) ;  /* 0x00000bf000007947 */ /* 0x000fea0003800000 */
.L_x_13542:
[----:B------:R-:W3:Y:S02]  /*0610*/  LDG.E.64 R4, [R4.64] ;  /* 0x0000002404047981 */ /* 0x000ee4000c1e1b00 */
[----:B---3--:R-:W1:Y:S01]  /*0620*/  F2F.F32.F64 R0, R4 ;  /* 0x0000000400007310 */ /* 0x008e620000301000 */
[----:B------:R-:W1:-:S14]  /*0630*/  DSETP.GEU.AND P0, PT, |R4|, c[0x2][0x0], PT ;  /* 0x008000000400762a */ /* 0x000e5c0003f0e200 */
[----:B-1----:R-:W-:-:S05]  /*0640*/  @!P0 FMUL R0, R0, 1.175494350822287508e-38 ;  /* 0x0080000000008820 */ /* 0x002fca0000400000 */
[----:B------:R-:W-:-:S04]  /*0650*/  F2FP.BF16.PACK_AB R0, RZ, R0 ;  /* 0x00000000ff00723e */ /* 0x000fc800000010ff */
[----:B------:R-:W-:Y:S01]  /*0660*/  PRMT R36, R0, 0x7610, R36 ;  /* 0x0000761000247816 */ /* 0x000fe20000000024 */
[----:B------:R-:W-:Y:S05]  /*0670*/  BRA `(.L_x_13537) ;  /* 0x00000b8000007947 */ /* 0x000fea0003800000 */
.L_x_13532:
        /* <DEDUP_REMOVED lines=14> */
.L_x_13546:
[----:B------:R-:W3:Y:S02]  /*0760*/  LDG.E.64 R4, [R4.64] ;  /* 0x0000002404047981 */ /* 0x000ee4000c1e1b00 */
[----:B---3--:R-:W1:Y:S01]  /*0770*/  F2F.F32.F64 R0, R4 ;  /* 0x0000000400007310 */ /* 0x008e620000301000 */
[----:B------:R-:W1:-:S14]  /*0780*/  DSETP.GEU.AND P0, PT, |R4|, c[0x2][0x0], PT ;  /* 0x008000000400762a */ /* 0x000e5c0003f0e200 */
[----:B-1----:R-:W-:-:S05]  /*0790*/  @!P0 FMUL R0, R0, 1.175494350822287508e-38 ;  /* 0x0080000000008820 */ /* 0x002fca0000400000 */
[----:B------:R-:W-:-:S04]  /*07a0*/  F2FP.BF16.PACK_AB R0, RZ, R0 ;  /* 0x00000000ff00723e */ /* 0x000fc800000010ff */
[----:B------:R-:W-:Y:S01]  /*07b0*/  PRMT R36, R0, 0x7610, R36 ;  /* 0x0000761000247816 */ /* 0x000fe20000000024 */
[----:B------:R-:W-:Y:S05]  /*07c0*/  BRA `(.L_x_13537) ;  /* 0x00000a3000007947 */ /* 0x000fea0003800000 */
.L_x_13545:
        /* <DEDUP_REMOVED lines=10> */
[----:B------:R-:W1:Y:S01]  /*0870*/  FLO.U32 R6, R3 ;  /* 0x0000000300067300 */ /* 0x000e6200000e0000 */
[C---:B------:R-:W-:Y:S02]  /*0880*/  IADD3 R7, R3.reuse, 0x1000000, RZ ;  /* 0x0100000003077810 */ /* 0x040fe40007ffe0ff */
[----:B------:R-:W-:Y:S02]  /*0890*/  IADD3 R4, R3, -0x1, RZ ;  /* 0xffffffff03047810 */ /* 0x000fe40007ffe0ff */
[----:B------:R-:W-:Y:S02]  /*08a0*/  SHF.R.S32.HI R7, RZ, 0x8, R7 ;  /* 0x00000008ff077819 */ /* 0x000fe40000011407 */
[----:B------:R-:W-:Y:S02]  /*08b0*/  SHF.R.S32.HI R4, RZ, 0x1f, R4 ;  /* 0x0000001fff047819 */ /* 0x000fe40000011404 */
[----:B-1----:R-:W-:-:S04]  /*08c0*/  IADD3 R6, -R6, 0x1f, RZ ;  /* 0x0000001f06067810 */ /* 0x002fc80007ffe1ff */
        /* <DEDUP_REMOVED lines=12> */
.L_x_13548:
        /* <DEDUP_REMOVED lines=15> */
.L_x_13547:
[----:B------:R1:W5:Y:S01]  /*0a80*/  LDG.E.U16 R36, [R4.64] ;  /* 0x0000002404247981 */ /* 0x000362000c1e1500 */
[----:B------:R-:W-:Y:S05]  /*0a90*/  BRA `(.L_x_13537) ;  /* 0x0000076000007947 */ /* 0x000fea0003800000 */
.L_x_13544:
        /* <DEDUP_REMOVED lines=9> */
[----:B---3--:R-:W1:Y:S02]  /*0b30*/  I2F.U16 R0, R0 ;  /* 0x0000000000007306 */ /* 0x008e640000101000 */
[----:B-1----:R-:W-:Y:S01]  /*0b40*/  F2FP.BF16.PACK_AB R36, RZ, R0 ;  /* 0x00000000ff24723e */ /* 0x002fe200000010ff */
[----:B------:R-:W-:Y:S05]  /*0b50*/  BRA `(.L_x_13537) ;  /* 0x000006a000007947 */ /* 0x000fea0003800000 */
.L_x_13551:
        /* <DEDUP_REMOVED lines=15> */
[----:B------:R-:W1:Y:S02]  /*0c50*/  FLO.U32 R4, R3 ;  /* 0x0000000300047300 */ /* 0x000e6400000e0000 */
[----:B-1----:R-:W-:-:S04]  /*0c60*/  IADD3 R5, -R4, 0x1f, RZ ;  /* 0x0000001f04057810 */ /* 0x002fc80007ffe1ff */
[----:B------:R-:W-:Y:S02]  /*0c70*/  IADD3 R4, R5, -0x1c, RZ ;  /* 0xffffffe405047810 */ /* 0x000fe40007ffe0ff */
[----:B------:R-:W-:Y:S02]  /*0c80*/  IADD3 R0, R0, 0x1d, -R5 ;  /* 0x0000001d00007810 */ /* 0x000fe40007ffe805 */
[----:B------:R-:W-:-:S04]  /*0c90*/  SHF.L.U32 R4, R3, R4, RZ ;  /* 0x0000000403047219 */ /* 0x000fc800000006ff */
[----:B------:R-:W-:Y:S02]  /*0ca0*/  LOP3.LUT R3, R4, 0x7, RZ, 0xc0, !PT ;  /* 0x0000000704037812 */ /* 0x000fe400078ec0ff */
.L_x_13555:
[----:B------:R-:W-:Y:S05]  /*0cb0*/  BSYNC B1 ;  /* 0x0000000000017941 */ /* 0x000fea0003800000 */
.L_x_13554:
[----:B------:R-:W-:Y:S01]  /*0cc0*/  LEA R5, R0, 0x3b800000, 0x17 ;  /* 0x3b80000000057811 */ /* 0x000fe200078eb8ff */
[----:B------:R-:W-:-:S05]  /*0cd0*/  IMAD.SHL.U32 R0, R3, 0x100000, RZ ;  /* 0x0010000003007824 */ /* 0x000fca00078e00ff */
[----:B------:R-:W-:Y:S02]  /*0ce0*/  LOP3.LUT R0, R5, R0, R6, 0xfe, !PT ;  /* 0x0000000005007212 */ /* 0x000fe400078efe06 */
.L_x_13553:
[----:B------:R-:W-:Y:S05]  /*0cf0*/  BSYNC B0 ;  /* 0x0000000000007941 */ /* 0x000fea0003800000 */
.L_x_13552:
[----:B------:R-:W-:-:S04]  /*0d00*/  F2FP.BF16.PACK_AB R0, RZ, R0 ;  /* 0x00000000ff00723e */ /* 0x000fc800000010ff */
[----:B------:R-:W-:Y:S01]  /*0d10*/  PRMT R36, R0, 0x7610, R36 ;  /* 0x0000761000247816 */ /* 0x000fe20000000024 */
[----:B------:R-:W-:Y:S05]  /*0d20*/  BRA `(.L_x_13537) ;  /* 0x000004d000007947 */ /* 0x000fea0003800000 */
.L_x_13550:
        /* <DEDUP_REMOVED lines=21> */
.L_x_13559:
[----:B------:R-:W-:Y:S05]  /*0e80*/  BSYNC B1 ;  /* 0x0000000000017941 */ /* 0x000fea0003800000 */
.L_x_13558:
[----:B------:R-:W-:Y:S01]  /*0e90*/  LEA R5, R0, 0x37800000, 0x17 ;  /* 0x3780000000057811 */ /* 0x000fe200078eb8ff */
[----:B------:R-:W-:-:S05]  /*0ea0*/  IMAD.SHL.U32 R0, R3, 0x200000, RZ ;  /* 0x0020000003007824 */ /* 0x000fca00078e00ff */
[----:B------:R-:W-:Y:S02]  /*0eb0*/  LOP3.LUT R0, R5, R0, R6, 0xfe, !PT ;  /* 0x0000000005007212 */ /* 0x000fe400078efe06 */
.L_x_13557:
[----:B------:R-:W-:Y:S05]  /*0ec0*/  BSYNC B0 ;  /* 0x0000000000007941 */ /* 0x000fea0003800000 */
.L_x_13556:
[----:B------:R-:W-:-:S04]  /*0ed0*/  F2FP.BF16.PACK_AB R0, RZ, R0 ;  /* 0x00000000ff00723e */ /* 0x000fc800000010ff */
[----:B------:R-:W-:Y:S01]  /*0ee0*/  PRMT R36, R0, 0x7610, R36 ;  /* 0x0000761000247816 */ /* 0x000fe20000000024 */
[----:B------:R-:W-:Y:S05]  /*0ef0*/  BRA `(.L_x_13537) ;  /* 0x0000030000007947 */ /* 0x000fea0003800000 */
.L_x_13549:
        /* <DEDUP_REMOVED lines=14> */
.L_x_13563:
[----:B------:R-:W-:Y:S05]  /*0fe0*/  BSYNC B0 ;  /* 0x0000000000007941 */ /* 0x000fea0003800000 */
.L_x_13562:
[----:B------:R-:W-:-:S04]  /*0ff0*/  F2FP.BF16.PACK_AB R0, RZ, R0 ;  /* 0x00000000ff00723e */ /* 0x000fc800000010ff */
[----:B------:R-:W-:Y:S01]  /*1000*/  PRMT R36, R0, 0x7610, R36 ;  /* 0x0000761000247816 */ /* 0x000fe20000000024 */
[----:B------:R-:W-:Y:S05]  /*1010*/  BRA `(.L_x_13537) ;  /* 0x000001e000007947 */ /* 0x000fea0003800000 */
.L_x_13536:
[----:B------:R-:W-:Y:S01]  /*1020*/  MOV R14, 0x130 ;  /* 0x00000130000e7802 */ /* 0x000fe20000000f00 */
[----:B------:R-:W-:Y:S02]  /*1030*/  IMAD.MOV.U32 R4, RZ, RZ, c[0x4][0x120] ;  /* 0x01004800ff047624 */ /* 0x000fe400078e00ff */
[----:B------:R-:W-:Y:S02]  /*1040*/  IMAD.MOV.U32 R5, RZ, RZ, c[0x4][0x124] ;  /* 0x01004900ff057624 */ /* 0x000fe400078e00ff */
[----:B------:R-:W-:Y:S01]  /*1050*/  IMAD.MOV.U32 R6, RZ, RZ, c[0x4][0x128] ;  /* 0x01004a00ff067624 */ /* 0x000fe200078e00ff */
[----:B------:R-:W1:Y:S01]  /*1060*/  LDC.64 R14, c[0x4][R14] ;  /* 0x010000000e0e7b82 */ /* 0x000e620000000a00 */
        /* <DEDUP_REMOVED lines=13> */
[----:B012---:R-:W-:Y:S05]  /*1140*/  CALL.ABS.NOINC R14 ;  /* 0x000000000e007343 */ /* 0x007fea0003c00000 */
[----:B------:R-:W-:Y:S01]  /*1150*/  PRMT R36, RZ, 0x7610, R36 ;  /* 0x00007610ff247816 */ /* 0x000fe20000000024 */
[----:B------:R-:W-:Y:S05]  /*1160*/  BRA `(.L_x_13537) ;  /* 0x0000009000007947 */ /* 0x000fea0003800000 */
.L_x_13561:
[----:B------:R-:W3:Y:S02]  /*1170*/  LDG.E.64 R4, [R4.64] ;  /* 0x0000002404047981 */ /* 0x000ee4000c1e1b00 */
[----:B---3--:R-:W1:Y:S02]  /*1180*/  I2F.U64 R0, R4 ;  /* 0x0000000400007312 */ /* 0x008e640000301000 */
[----:B-1----:R-:W-:-:S04]  /*1190*/  F2FP.BF16.PACK_AB R0, RZ, R0 ;  /* 0x00000000ff00723e */ /* 0x002fc800000010ff */
[----:B------:R-:W-:Y:S01]  /*11a0*/  PRMT R36, R0, 0x7610, R36 ;  /* 0x0000761000247816 */ /* 0x000fe20000000024 */
[----:B------:R-:W-:Y:S05]  /*11b0*/  BRA `(.L_x_13537) ;  /* 0x0000004000007947 */ /* 0x000fea0003800000 */
.L_x_13560:
[----:B------:R-:W3:Y:S02]  /*11c0*/  LDG.E R4, [R4.64] ;  /* 0x0000002404047981 */ /* 0x000ee4000c1e1900 */
[----:B---3--:R-:W1:Y:S02]  /*11d0*/  I2F.U32 R0, R4 ;  /* 0x0000000400007306 */ /* 0x008e640000201000 */
[----:B-1----:R-:W-:-:S04]  /*11e0*/  F2FP.BF16.PACK_AB R0, RZ, R0 ;  /* 0x00000000ff00723e */ /* 0x002fc800000010ff */
[----:B------:R-:W-:Y:S02]  /*11f0*/  PRMT R36, R0, 0x7610, R36 ;  /* 0x0000761000247816 */ /* 0x000fe40000000024 */
.L_x_13537:
[----:B0-----:R-:W-:Y:S01]  /*1200*/  PRMT R0, R49, 0x9910, RZ ;  /* 0x0000991031007816 */ /* 0x001fe200000000ff */
[----:B-1----:R-:W-:-:S03]  /*1210*/  IMAD R4, R22, c[0x0][0x1c8], RZ ;  /* 0x0000720016047a24 */ /* 0x002fc600078e02ff */
        /* <DEDUP_REMOVED lines=17> */
.L_x_13567:
[----:B------:R-:W3:Y:S02]  /*1330*/  LDG.E.U8 R4, [R4.64] ;  /* 0x0000002404047981 */ /* 0x000ee4000c1e1100 */
[----:B---3--:R-:W0:Y:S02]  /*1340*/  I2F.U16 R0, R4 ;  /* 0x0000000400007306 */ /* 0x008e240000101000 */
[----:B0-----:R-:W-:-:S04]  /*1350*/  F2FP.BF16.PACK_AB R0, RZ, R0 ;  /* 0x00000000ff00723e */ /* 0x001fc800000010ff */
[----:B------:R-:W-:Y:S01]  /*1360*/  PRMT R34, R0, 0x7610, R34 ;  /* 0x0000761000227816 */ /* 0x000fe20000000022 */
[----:B------:R-:W-:Y:S05]  /*1370*/  BRA `(.L_x_13569) ;  /* 0x00000f0000007947 */ /* 0x000fea0003800000 */
.L_x_13566:
        /* <DEDUP_REMOVED lines=11> */
.L_x_13571:
[----:B------:R-:W3:Y:S02]  /*1430*/  LDG.E R4, [R4.64] ;  /* 0x0000002404047981 */ /* 0x000ee4000c1e1900 */
[----:B---3--:R-:W0:Y:S02]  /*1440*/  I2F R0, R4 ;  /* 0x0000000400007306 */ /* 0x008e240000201400 */
[----:B0-----:R-:W-:-:S04]  /*1450*/  F2FP.BF16.PACK_AB R0, RZ, R0 ;  /* 0x00000000ff00723e */ /* 0x001fc800000010ff */
[----:B------:R-:W-:Y:S01]  /*1460*/  PRMT R34, R0, 0x7610, R34 ;  /* 0x0000761000227816 */ /* 0x000fe20000000022 */
[----:B------:R-:W-:Y:S05]  /*1470*/  BRA `(.L_x_13569) ;  /* 0x00000e0000007947 */ /* 0x000fea0003800000 */
.L_x_13570:
[----:B------:R-:W3:Y:S02]  /*1480*/  LDG.E.U16 R4, [R4.64] ;  /* 0x0000002404047981 */ /* 0x000ee4000c1e1500 */
[----:B---3--:R-:W0:Y:S02]  /*1490*/  I2F.S16 R0, R4 ;  /* 0x0000000400007306 */ /* 0x008e240000101400 */
[----:B0-----:R-:W-:-:S04]  /*14a0*/  F2FP.BF16.PACK_AB R0, RZ, R0 ;  /* 0x00000000ff00723e */ /* 0x001fc800000010ff */
[----:B------:R-:W-:Y:S01]  /*14b0*/  PRMT R34, R0, 0x7610, R34 ;  /* 0x0000761000227816 */ /* 0x000fe20000000022 */
[----:B------:R-:W-:Y:S05]  /*14c0*/  BRA `(.L_x_13569) ;  /* 0x00000db000007947 */ /* 0x000fea0003800000 */
.L_x_13565:
        /* <DEDUP_REMOVED lines=9> */
.L_x_13573:
[----:B------:R-:W3:Y:S02]  /*1560*/  LDG.E.U16 R0, [R4.64] ;  /* 0x0000002404007981 */ /* 0x000ee4000c1e1500 */
[----:B---3--:R-:W-:-:S05]  /*1570*/  HADD2.F32 R0, -RZ, R0.H0_H0 ;  /* 0x20000000ff007230 */ /* 0x008fca0000004100 */
[----:B------:R-:W-:-:S04]  /*1580*/  F2FP.BF16.PACK_AB R0, RZ, R0 ;  /* 0x00000000ff00723e */ /* 0x000fc800000010ff */
[----:B------:R-:W-:Y:S01]  /*1590*/  PRMT R34, R0, 0x7610, R34 ;  /* 0x0000761000227816 */ /* 0x000fe20000000022 */
[----:B------:R-:W-:Y:S05]  /*15a0*/  BRA `(.L_x_13569) ;  /* 0x00000cd000007947 */ /* 0x000fea0003800000 */
.L_x_13572:
        /* <DEDUP_REMOVED lines=9> */
.L_x_13575:
[----:B------:R-:W3:Y:S02]  /*1640*/  LDG.E.U16 R4, [R4.64] ;  /* 0x0000002404047981 */ /* 0x000ee4000c1e1500 */
[----:B---3--:R-:W-:-:S05]  /*1650*/  HADD2.F32 R0, -RZ, R4.H0_H0 ;  /* 0x20000004ff007230 */ /* 0x008fca0000004100 */
[----:B------:R-:W-:-:S04]  /*1660*/  F2FP.BF16.PACK_AB R0, RZ, R0 ;  /* 0x00000000ff00723e */ /* 0x000fc800000010ff */
[----:B------:R-:W-:Y:S01]  /*1670*/  PRMT R34, R0, 0x7610, R34 ;  /* 0x0000761000227816 */ /* 0x000fe20000000022 */
[----:B------:R-:W-:Y:S05]  /*1680*/  BRA `(.L_x_13569) ;  /* 0x00000bf000007947 */ /* 0x000fea0003800000 */
.L_x_13574:
[----:B------:R-:W3:Y:S02]  /*1690*/  LDG.E.64 R4, [R4.64] ;  /* 0x0000002404047981 */ /* 0x000ee4000c1e1b00 */
[----:B---3--:R-:W0:Y:S01]  /*16a0*/  F2F.F32.F64 R0, R4 ;  /* 0x0000000400007310 */ /* 0x008e220000301000 */
[----:B------:R-:W0:-:S14]  /*16b0*/  DSETP.GEU.AND P0, PT, |R4|, c[0x2][0x0], PT ;  /* 0x008000000400762a */ /* 0x000e1c0003f0e200 */
[----:B0-----:R-:W-:-:S05]  /*16c0*/  @!P0 FMUL R0, R0, 1.175494350822287508e-38 ;  /* 0x0080000000008820 */ /* 0x001fca0000400000 */
[----:B------:R-:W-:-:S04]  /*16d0*/  F2FP.BF16.PACK_AB R0, RZ, R0 ;  /* 0x00000000ff00723e */ /* 0x000fc800000010ff */
[----:B------:R-:W-:Y:S01]  /*16e0*/  PRMT R34, R0, 0x7610, R34 ;  /* 0x0000761000227816 */ /* 0x000fe20000000022 */
[----:B------:R-:W-:Y:S05]  /*16f0*/  BRA `(.L_x_13569) ;  /* 0x00000b8000007947 */ /* 0x000fea0003800000 */
.L_x_13564:
        /* <DEDUP_REMOVED lines=14> */
.L_x_13578:
[----:B------:R-:W3:Y:S02]  /*17e0*/  LDG.E.64 R4, [R4.64] ;  /* 0x0000002404047981 */ /* 0x000ee4000c1e1b00 */
[----:B---3--:R-:W0:Y:S01]  /*17f0*/  F2F.F32.F64 R0, R4 ;  /* 0x0000000400007310 */ /* 0x008e220000301000 */
[----:B------:R-:W0:-:S14]  /*1800*/  DSETP.GEU.AND P0, PT, |R4|, c[0x2][0x0], PT ;  /* 0x008000000400762a */ /* 0x000e1c0003f0e200 */
[----:B0-----:R-:W-:-:S05]  /*1810*/  @!P0 FMUL R0, R0, 1.175494350822287508e-38 ;  /* 0x0080000000008820 */ /* 0x001fca0000400000 */
[----:B------:R-:W-:-:S04]  /*1820*/  F2FP.BF16.PACK_AB R0, RZ, R0 ;  /* 0x00000000ff00723e */ /* 0x000fc800000010ff */
[----:B------:R-:W-:Y:S01]  /*1830*/  PRMT R34, R0, 0x7610, R34 ;  /* 0x0000761000227816 */ /* 0x000fe20000000022 */
[----:B------:R-:W-:Y:S05]  /*1840*/  BRA `(.L_x_13569) ;  /* 0x00000a3000007947 */ /* 0x000fea0003800000 */
.L_x_13577:
        /* <DEDUP_REMOVED lines=28> */
.L_x_13580:
        /* <DEDUP_REMOVED lines=15> */
.L_x_13579:
[----:B------:R0:W5:Y:S01]  /*1b00*/  LDG.E.U16 R34, [R4.64] ;  /* 0x0000002404227981 */ /* 0x000162000c1e1500 */
[----:B------:R-:W-:Y:S05]  /*1b10*/  BRA `(.L_x_13569) ;  /* 0x0000076000007947 */ /* 0x000fea0003800000 */
.L_x_13576:
        /* <DEDUP_REMOVED lines=12> */
.L_x_13583:
        /* <DEDUP_REMOVED lines=21> */
.L_x_13587:
[----:B------:R-:W-:Y:S05]  /*1d30*/  BSYNC B1 ;  /* 0x0000000000017941 */ /* 0x000fea0003800000 */
.L_x_13586:
[----:B------:R-:W-:Y:S01]  /*1d40*/  LEA R5, R0, 0x3b800000, 0x17 ;  /* 0x3b80000000057811 */ /* 0x000fe200078eb8ff */
[----:B------:R-:W-:-:S05]  /*1d50*/  IMAD.SHL.U32 R0, R3, 0x100000, RZ ;  /* 0x0010000003007824 */ /* 0x000fca00078e00ff */
[----:B------:R-:W-:Y:S02]  /*1d60*/  LOP3.LUT R0, R5, R0, R6, 0xfe, !PT ;  /* 0x0000000005007212 */ /* 0x000fe400078efe06 */
.L_x_13585:
[----:B------:R-:W-:Y:S05]  /*1d70*/  BSYNC B0 ;  /* 0x0000000000007941 */ /* 0x000fea0003800000 */
.L_x_13584:
[----:B------:R-:W-:-:S04]  /*1d80*/  F2FP.BF16.PACK_AB R0, RZ, R0 ;  /* 0x00000000ff00723e */ /* 0x000fc800000010ff */
[----:B------:R-:W-:Y:S01]  /*1d90*/  PRMT R34, R0, 0x7610, R34 ;  /* 0x0000761000227816 */ /* 0x000fe20000000022 */
[----:B------:R-:W-:Y:S05]  /*1da0*/  BRA `(.L_x_13569) ;  /* 0x000004d000007947 */ /* 0x000fea0003800000 */
.L_x_13582:
        /* <DEDUP_REMOVED lines=21> */
.L_x_13591:
[----:B------:R-:W-:Y:S05]  /*1f00*/  BSYNC B1 ;  /* 0x0000000000017941 */ /* 0x000fea0003800000 */
.L_x_13590:
[----:B------:R-:W-:Y:S01]  /*1f10*/  LEA R5, R0, 0x37800000, 0x17 ;  /* 0x3780000000057811 */ /* 0x000fe200078eb8ff */
[----:B------:R-:W-:-:S05]  /*1f20*/  IMAD.SHL.U32 R0, R3, 0x200000, RZ ;  /* 0x0020000003007824 */ /* 0x000fca00078e00ff */
[----:B------:R-:W-:Y:S02]  /*1f30*/  LOP3.LUT R0, R5, R0, R6, 0xfe, !PT ;  /* 0x0000000005007212 */ /* 0x000fe400078efe06 */
.L_x_13589:
[----:B------:R-:W-:Y:S05]  /*1f40*/  BSYNC B0 ;  /* 0x0000000000007941 */ /* 0x000fea0003800000 */
.L_x_13588:
[----:B------:R-:W-:-:S04]  /*1f50*/  F2FP.BF16.PACK_AB R0, RZ, R0 ;  /* 0x00000000ff00723e */ /* 0x000fc800000010ff */
[----:B------:R-:W-:Y:S01]  /*1f60*/  PRMT R34, R0, 0x7610, R34 ;  /* 0x0000761000227816 */ /* 0x000fe20000000022 */
[----:B------:R-:W-:Y:S05]  /*1f70*/  BRA `(.L_x_13569) ;  /* 0x0000030000007947 */ /* 0x000fea0003800000 */
.L_x_13581:
        /* <DEDUP_REMOVED lines=14> */
.L_x_13595:
[----:B------:R-:W-:Y:S05]  /*2060*/  BSYNC B0 ;  /* 0x0000000000007941 */ /* 0x000fea0003800000 */
.L_x_13594:
[----:B------:R-:W-:-:S04]  /*2070*/  F2FP.BF16.PACK_AB R0, RZ, R0 ;  /* 0x00000000ff00723e */ /* 0x000fc800000010ff */
[----:B------:R-:W-:Y:S01]  /*2080*/  PRMT R34, R0, 0x7610, R34 ;  /* 0x0000761000227816 */ /* 0x000fe20000000022 */
[----:B------:R-:W-:Y:S05]  /*2090*/  BRA `(.L_x_13569) ;  /* 0x000001e000007947 */ /* 0x000fea0003800000 */
.L_x_13568:
        /* <DEDUP_REMOVED lines=21> */
.L_x_13593:
[----:B------:R-:W3:Y:S02]  /*21f0*/  LDG.E.64 R4, [R4.64] ;  /* 0x0000002404047981 */ /* 0x000ee4000c1e1b00 */
[----:B---3--:R-:W0:Y:S02]  /*2200*/  I2F.U64 R0, R4 ;  /* 0x0000000400007312 */ /* 0x008e240000301000 */
[----:B0-----:R-:W-:-:S04]  /*2210*/  F2FP.BF16.PACK_AB R0, RZ, R0 ;  /* 0x00000000ff00723e */ /* 0x001fc800000010ff */
[----:B------:R-:W-:Y:S01]  /*2220*/  PRMT R34, R0, 0x7610, R34 ;  /* 0x0000761000227816 */ /* 0x000fe20000000022 */
[----:B------:R-:W-:Y:S05]  /*2230*/  BRA `(.L_x_13569) ;  /* 0x0000004000007947 */ /* 0x000fea0003800000 */
.L_x_13592:
[----:B------:R-:W3:Y:S02]  /*2240*/  LDG.E R4, [R4.64] ;  /* 0x0000002404047981 */ /* 0x000ee4000c1e1900 */
[----:B---3--:R-:W0:Y:S02]  /*2250*/  I2F.U32 R0, R4 ;  /* 0x0000000400007306 */ /* 0x008e240000201000 */
[----:B0-----:R-:W-:-:S04]  /*2260*/  F2FP.BF16.PACK_AB R0, RZ, R0 ;  /* 0x00000000ff00723e */ /* 0x001fc800000010ff */
[----:B------:R-:W-:Y:S02]  /*2270*/  PRMT R34, R0, 0x7610, R34 ;  /* 0x0000761000227816 */ /* 0x000fe40000000022 */
.L_x_13569:
[----:B--2---:R-:W-:Y:S01]  /*2280*/  PRMT R0, R50, 0x9910, RZ ;  /* 0x0000991032007816 */ /* 0x004fe200000000ff */
        /* <DEDUP_REMOVED lines=17> */
.L_x_13600:
[----:B------:R-:W2:Y:S02]  /*23a0*/  LDG.E.U8 R4, [R4.64] ;  /* 0x0000002404047981 */ /* 0x000ea4000c1e1100 */
[----:B--2---:R0:W1:Y:S01]  /*23b0*/  I2F.U16 R16, R4 ;  /* 0x0000000400107306 */ /* 0x0040620000101000 */
[----:B------:R-:W-:Y:S05]  /*23c0*/  BRA `(.L_x_13602) ;  /* 0x00000ca000007947 */ /* 0x000fea0003800000 */
.L_x_13599:
        /* <DEDUP_REMOVED lines=9> */
.L_x_13604:
[----:B------:R-:W2:Y:S02]  /*2460*/  LDG.E R4, [R4.64] ;  /* 0x0000002404047981 */ /* 0x000ea4000c1e1900 */
[----:B--2---:R0:W1:Y:S01]  /*2470*/  I2F R16, R4 ;  /* 0x0000000400107306 */ /* 0x0040620000201400 */
[----:B------:R-:W-:Y:S05]  /*2480*/  BRA `(.L_x_13602) ;  /* 0x00000be000007947 */ /* 0x000fea0003800000 */
.L_x_13603:
[----:B------:R-:W2:Y:S02]  /*2490*/  LDG.E.U16 R4, [R4.64] ;  /* 0x0000002404047981 */ /* 0x000ea4000c1e1500 */
[----:B--2---:R0:W1:Y:S01]  /*24a0*/  I2F.S16 R16, R4 ;  /* 0x0000000400107306 */ /* 0x0040620000101400 */
[----:B------:R-:W-:Y:S05]  /*24b0*/  BRA `(.L_x_13602) ;  /* 0x00000bb000007947 */ /* 0x000fea0003800000 */
.L_x_13598:
        /* <DEDUP_REMOVED lines=8> */
.L_x_13606:
[----:B------:R-:W2:Y:S02]  /*2540*/  LDG.E.U16 R4, [R4.64] ;  /* 0x0000002404047981 */ /* 0x000ea4000c1e1500 */
[----:B--2---:R-:W-:Y:S01]  /*2550*/  HADD2.F32 R16, -RZ, R4.H0_H0 ;  /* 0x20000004ff107230 */ /* 0x004fe20000004100 */
[----:B------:R-:W-:Y:S05]  /*2560*/  BRA `(.L_x_13602) ;  /* 0x00000b0000007947 */ /* 0x000fea0003800000 */
.L_x_13605:
        /* <DEDUP_REMOVED lines=8> */
.L_x_13608:
[----:B------:R-:W2:Y:S02]  /*25f0*/  LDG.E.U16 R4, [R4.64] ;  /* 0x0000002404047981 */ /* 0x000ea4000c1e1500 */
[----:B--2---:R-:W-:Y:S01]  /*2600*/  HADD2.F32 R16, -RZ, R4.H0_H0 ;  /* 0x20000004ff107230 */ /* 0x004fe20000004100 */
[----:B------:R-:W-:Y:S05]  /*2610*/  BRA `(.L_x_13602) ;  /* 0x00000a5000007947 */ /* 0x000fea0003800000 */
.L_x_13607:
[----:B------:R-:W2:Y:S02]  /*2620*/  LDG.E.64 R4, [R4.64] ;  /* 0x0000002404047981 */ /* 0x000ea4000c1e1b00 */
[----:B--2---:R-:W0:Y:S01]  /*2630*/  F2F.F32.F64 R16, R4 ;  /* 0x0000000400107310 */ /* 0x004e220000301000 */
[----:B------:R-:W0:-:S14]  /*2640*/  DSETP.GEU.AND P0, PT, |R4|, c[0x2][0x0], PT ;  /* 0x008000000400762a */ /* 0x000e1c0003f0e200 */
[----:B0-----:R-:W-:Y:S01]  /*2650*/  @!P0 FMUL R16, R16, 1.175494350822287508e-38 ;  /* 0x0080000010108820 */ /* 0x001fe20000400000 */
[----:B------:R-:W-:Y:S05]  /*2660*/  BRA `(.L_x_13602) ;  /* 0x00000a0000007947 */ /* 0x000fea0003800000 */
.L_x_13597:
        /* <DEDUP_REMOVED lines=12> */
.L_x_13611:
[----:B------:R-:W2:Y:S02]  /*2730*/  LDG.E.64 R4, [R4.64] ;  /* 0x0000002404047981 */ /* 0x000ea4000c1e1b00 */
[----:B--2---:R-:W0:Y:S01]  /*2740*/  F2F.F32.F64 R16, R4 ;  /* 0x0000000400107310 */ /* 0x004e220000301000 */
[----:B------:R-:W0:-:S14]  /*2750*/  DSETP.GEU.AND P0, PT, |R4|, c[0x2][0x0], PT ;  /* 0x008000000400762a */ /* 0x000e1c0003f0e200 */
[----:B0-----:R-:W-:Y:S01]  /*2760*/  @!P0 FMUL R16, R16, 1.175494350822287508e-38 ;  /* 0x0080000010108820 */ /* 0x001fe20000400000 */
[----:B------:R-:W-:Y:S05]  /*2770*/  BRA `(.L_x_13602) ;  /* 0x000008f000007947 */ /* 0x000fea0003800000 */
.L_x_13610:
        /* <DEDUP_REMOVED lines=26> */
.L_x_13613:
        /* <DEDUP_REMOVED lines=13> */
.L_x_13612:
[----:B------:R-:W2:Y:S02]  /*29f0*/  LDG.E.U16 R4, [R4.64] ;  /* 0x0000002404047981 */ /* 0x000ea4000c1e1500 */
[----:B--2---:R-:W-:Y:S01]  /*2a00*/  PRMT R16, RZ, 0x5410, R4 ;  /* 0x00005410ff107816 */ /* 0x004fe20000000004 */
[----:B------:R-:W-:Y:S05]  /*2a10*/  BRA `(.L_x_13602) ;  /* 0x0000065000007947 */ /* 0x000fea0003800000 */
.L_x_13609:
        /* <DEDUP_REMOVED lines=11> */
.L_x_13616:
        /* <DEDUP_REMOVED lines=20> */
.L_x_13618:
[----:B------:R-:W-:Y:S05]  /*2c10*/  BSYNC B0 ;  /* 0x0000000000007941 */ /* 0x000fea0003800000 */
.L_x_13617:
[----:B------:R-:W-:Y:S01]  /*2c20*/  IMAD.SHL.U32 R3, R3, 0x100000, RZ ;  /* 0x0010000003037824 */ /* 0x000fe200078e00ff */
[----:B------:R-:W-:-:S04]  /*2c30*/  LEA R5, R0, 0x3b800000, 0x17 ;  /* 0x3b80000000057811 */ /* 0x000fc800078eb8ff */
[----:B------:R-:W-:Y:S01]  /*2c40*/  LOP3.LUT R16, R5, R3, R16, 0xfe, !PT ;  /* 0x0000000305107212 */ /* 0x000fe200078efe10 */
[----:B------:R-:W-:Y:S05]  /*2c50*/  BRA `(.L_x_13602) ;  /* 0x0000041000007947 */ /* 0x000fea0003800000 */
.L_x_13615:
        /* <DEDUP_REMOVED lines=20> */
.L_x_13620:
[----:B------:R-:W-:Y:S05]  /*2da0*/  BSYNC B0 ;  /* 0x0000000000007941 */ /* 0x000fea0003800000 */
.L_x_13619:
[----:B------:R-:W-:Y:S01]  /*2db0*/  IMAD.SHL.U32 R3, R3, 0x200000, RZ ;  /* 0x0020000003037824 */ /* 0x000fe200078e00ff */
[----:B------:R-:W-:-:S04]  /*2dc0*/  LEA R5, R0, 0x37800000, 0x17 ;  /* 0x3780000000057811 */ /* 0x000fc800078eb8ff */
[----:B------:R-:W-:Y:S01]  /*2dd0*/  LOP3.LUT R16, R5, R3, R16, 0xfe, !PT ;  /* 0x0000000305107212 */ /* 0x000fe200078efe10 */
[----:B------:R-:W-:Y:S05]  /*2de0*/  BRA `(.L_x_13602) ;  /* 0x0000028000007947 */ /* 0x000fea0003800000 */
.L_x_13614:
        /* <DEDUP_REMOVED lines=14> */
.L_x_13601:
        /* <DEDUP_REMOVED lines=21> */
.L_x_13622:
[----:B------:R-:W2:Y:S02]  /*3020*/  LDG.E.64 R16, [R4.64] ;  /* 0x0000002404107981 */ /* 0x000ea4000c1e1b00 */
[----:B--2---:R0:W1:Y:S01]  /*3030*/  I2F.U64 R16, R16 ;  /* 0x0000001000107312 */ /* 0x0040620000301000 */
[----:B------:R-:W-:Y:S05]  /*3040*/  BRA `(.L_x_13602) ;  /* 0x0000002000007947 */ /* 0x000fea0003800000 */
.L_x_13621:
[----:B------:R-:W2:Y:S02]  /*3050*/  LDG.E R4, [R4.64] ;  /* 0x0000002404047981 */ /* 0x000ea4000c1e1900 */
[----:B--2---:R0:W1:Y:S02]  /*3060*/  I2F.U32 R16, R4 ;  /* 0x0000000400107306 */ /* 0x0040640000201000 */
.L_x_13602:
[----:B------:R-:W-:Y:S05]  /*3070*/  BSYNC B6 ;  /* 0x0000000000067941 */ /* 0x000fea0003800000 */
.L_x_13596:
        /* <DEDUP_REMOVED lines=18> */
.L_x_13627:
[----:B------:R-:W2:Y:S02]  /*31a0*/  LDG.E.U8 R4, [R4.64] ;  /* 0x0000002404047981 */ /* 0x000ea4000c1e1100 */
[----:B--2---:R0:W2:Y:S01]  /*31b0*/  I2F.U16 R17, R4 ;  /* 0x0000000400117306 */ /* 0x0040a20000101000 */
[----:B------:R-:W-:Y:S05]  /*31c0*/  BRA `(.L_x_13629) ;  /* 0x00000ca000007947 */ /* 0x000fea0003800000 */
.L_x_13626:
        /* <DEDUP_REMOVED lines=9> */
.L_x_13631:
[----:B------:R-:W2:Y:S02]  /*3260*/  LDG.E R4, [R4.64] ;  /* 0x0000002404047981 */ /* 0x000ea4000c1e1900 */
[----:B--2---:R0:W2:Y:S01]  /*3270*/  I2F R17, R4 ;  /* 0x0000000400117306 */ /* 0x0040a20000201400 */
[----:B------:R-:W-:Y:S05]  /*3280*/  BRA `(.L_x_13629) ;  /* 0x00000be000007947 */ /* 0x000fea0003800000 */
.L_x_13630:
[----:B------:R-:W2:Y:S02]  /*3290*/  LDG.E.U16 R4, [R4.64] ;  /* 0x0000002404047981 */ /* 0x000ea4000c1e1500 */
[----:B--2---:R0:W2:Y:S01]  /*32a0*/  I2F.S16 R17, R4 ;  /* 0x0000000400117306 */ /* 0x0040a20000101400 */
[----:B------:R-:W-:Y:S05]  /*32b0*/  BRA `(.L_x_13629) ;  /* 0x00000bb000007947 */ /* 0x000fea0003800000 */
.L_x_13625:
        /* <DEDUP_REMOVED lines=8> */
.L_x_13633:
[----:B------:R-:W2:Y:S02]  /*3340*/  LDG.E.U16 R4, [R4.64] ;  /* 0x0000002404047981 */ /* 0x000ea4000c1e1500 */
[----:B--2---:R-:W-:Y:S01]  /*3350*/  HADD2.F32 R17, -RZ, R4.H0_H0 ;  /* 0x20000004ff117230 */ /* 0x004fe20000004100 */
[----:B------:R-:W-:Y:S05]  /*3360*/  BRA `(.L_x_13629) ;  /* 0x00000b0000007947 */ /* 0x000fea0003800000 */
.L_x_13632:
        /* <DEDUP_REMOVED lines=8> */
.L_x_13635:
[----:B------:R-:W2:Y:S02]  /*33f0*/  LDG.E.U16 R4, [R4.64] ;  /* 0x0000002404047981 */ /* 0x000ea4000c1e1500 */
[----:B--2---:R-:W-:Y:S01]  /*3400*/  HADD2.F32 R17, -RZ, R4.H0_H0 ;  /* 0x20000004ff117230 */ /* 0x004fe20000004100 */
[----:B------:R-:W-:Y:S05]  /*3410*/  BRA `(.L_x_13629) ;  /* 0x00000a5000007947 */ /* 0x000fea0003800000 */
.L_x_13634:
[----:B------:R-:W2:Y:S02]  /*3420*/  LDG.E.64 R4, [R4.64] ;  /* 0x0000002404047981 */ /* 0x000ea4000c1e1b00 */
[----:B--2---:R-:W0:Y:S01]  /*3430*/  F2F.F32.F64 R17, R4 ;  /* 0x0000000400117310 */ /* 0x004e220000301000 */
[----:B------:R-:W0:-:S14]  /*3440*/  DSETP.GEU.AND P0, PT, |R4|, c[0x2][0x0], PT ;  /* 0x008000000400762a */ /* 0x000e1c0003f0e200 */
[----:B0-----:R-:W-:Y:S01]  /*3450*/  @!P0 FMUL R17, R17, 1.175494350822287508e-38 ;  /* 0x0080000011118820 */ /* 0x001fe20000400000 */
[----:B------:R-:W-:Y:S05]  /*3460*/  BRA `(.L_x_13629) ;  /* 0x00000a0000007947 */ /* 0x000fea0003800000 */
.L_x_13624:
        /* <DEDUP_REMOVED lines=12> */
.L_x_13638:
[----:B------:R-:W2:Y:S02]  /*3530*/  LDG.E.64 R4, [R4.64] ;  /* 0x0000002404047981 */ /* 0x000ea4000c1e1b00 */
[----:B--2---:R-:W0:Y:S01]  /*3540*/  F2F.F32.F64 R17, R4 ;  /* 0x0000000400117310 */ /* 0x004e220000301000 */
[----:B------:R-:W0:-:S14]  /*3550*/  DSETP.GEU.AND P0, PT, |R4|, c[0x2][0x0], PT ;  /* 0x008000000400762a */ /* 0x000e1c0003f0e200 */
[----:B0-----:R-:W-:Y:S01]  /*3560*/  @!P0 FMUL R17, R17, 1.175494350822287508e-38 ;  /* 0x0080000011118820 */ /* 0x001fe20000400000 */
[----:B------:R-:W-:Y:S05]  /*3570*/  BRA `(.L_x_13629) ;  /* 0x000008f000007947 */ /* 0x000fea0003800000 */
.L_x_13637:
        /* <DEDUP_REMOVED lines=26> */
.L_x_13640:
        /* <DEDUP_REMOVED lines=13> */
.L_x_13639:
[----:B------:R-:W2:Y:S02]  /*37f0*/  LDG.E.U16 R4, [R4.64] ;  /* 0x0000002404047981 */ /* 0x000ea4000c1e1500 */
[----:B--2---:R-:W-:Y:S01]  /*3800*/  PRMT R17, RZ, 0x5410, R4 ;  /* 0x00005410ff117816 */ /* 0x004fe20000000004 */
[----:B------:R-:W-:Y:S05]  /*3810*/  BRA `(.L_x_13629) ;  /* 0x0000065000007947 */ /* 0x000fea0003800000 */
.L_x_13636:
        /* <DEDUP_REMOVED lines=11> */
.L_x_13643:
        /* <DEDUP_REMOVED lines=20> */
.L_x_13645:
[----:B------:R-:W-:Y:S05]  /*3a10*/  BSYNC B0 ;  /* 0x0000000000007941 */ /* 0x000fea0003800000 */
.L_x_13644:
[----:B------:R-:W-:Y:S01]  /*3a20*/  IMAD.SHL.U32 R3, R3, 0x100000, RZ ;  /* 0x0010000003037824 */ /* 0x000fe200078e00ff */
[----:B------:R-:W-:-:S04]  /*3a30*/  LEA R0, R0, 0x3b800000, 0x17 ;  /* 0x3b80000000007811 */ /* 0x000fc800078eb8ff */
[----:B------:R-:W-:Y:S01]  /*3a40*/  LOP3.LUT R17, R0, R3, R17, 0xfe, !PT ;  /* 0x0000000300117212 */ /* 0x000fe200078efe11 */
[----:B------:R-:W-:Y:S05]  /*3a50*/  BRA `(.L_x_13629) ;  /* 0x0000041000007947 */ /* 0x000fea0003800000 */
.L_x_13642:
        /* <DEDUP_REMOVED lines=20> */
.L_x_13647:
[----:B------:R-:W-:Y:S05]  /*3ba0*/  BSYNC B0 ;  /* 0x0000000000007941 */ /* 0x000fea0003800000 */
.L_x_13646:
[----:B------:R-:W-:Y:S01]  /*3bb0*/  IMAD.SHL.U32 R3, R3, 0x200000, RZ ;  /* 0x0020000003037824 */ /* 0x000fe200078e00ff */
[----:B------:R-:W-:-:S04]  /*3bc0*/  LEA R0, R0, 0x37800000, 0x17 ;  /* 0x3780000000007811 */ /* 0x000fc800078eb8ff */
[----:B------:R-:W-:Y:S01]  /*3bd0*/  LOP3.LUT R17, R0, R3, R17, 0xfe, !PT ;  /* 0x0000000300117212 */ /* 0x000fe200078efe11 */
[----:B------:R-:W-:Y:S05]  /*3be0*/  BRA `(.L_x_13629) ;  /* 0x0000028000007947 */ /* 0x000fea0003800000 */
.L_x_13641:
        /* <DEDUP_REMOVED lines=14> */
.L_x_13628:
        /* <DEDUP_REMOVED lines=21> */
.L_x_13649:
[----:B------:R-:W2:Y:S02]  /*3e20*/  LDG.E.64 R4, [R4.64] ;  /* 0x0000002404047981 */ /* 0x000ea4000c1e1b00 */
[----:B--2---:R0:W2:Y:S01]  /*3e30*/  I2F.U64 R17, R4 ;  /* 0x0000000400117312 */ /* 0x0040a20000301000 */
[----:B------:R-:W-:Y:S05]  /*3e40*/  BRA `(.L_x_13629) ;  /* 0x0000002000007947 */ /* 0x000fea0003800000 */
.L_x_13648:
[----:B------:R-:W2:Y:S02]  /*3e50*/  LDG.E R4, [R4.64] ;  /* 0x0000002404047981 */ /* 0x000ea4000c1e1900 */
[----:B--2---:R0:W2:Y:S02]  /*3e60*/  I2F.U32 R17, R4 ;  /* 0x0000000400117306 */ /* 0x0040a40000201000 */
.L_x_13629:
[----:B------:R-:W-:Y:S05]  /*3e70*/  BSYNC B6 ;  /* 0x0000000000067941 */ /* 0x000fea0003800000 */
.L_x_13623:
        /* <DEDUP_REMOVED lines=18> */
.L_x_13654:
[----:B------:R-:W3:Y:S02]  /*3fa0*/  LDG.E.U8 R4, [R4.64] ;  /* 0x0000002404047981 */ /* 0x000ee4000c1e1100 */
[----:B---3--:R0:W3:Y:S01]  /*3fb0*/  I2F.U16 R18, R4 ;  /* 0x0000000400127306 */ /* 0x0080e20000101000 */
[----:B------:R-:W-:Y:S05]  /*3fc0*/  BRA `(.L_x_13656) ;  /* 0x00000ca000007947 */ /* 0x000fea0003800000 */
.L_x_13653:
        /* <DEDUP_REMOVED lines=9> */
.L_x_13658:
[----:B------:R-:W3:Y:S02]  /*4060*/  LDG.E R4, [R4.64] ;  /* 0x0000002404047981 */ /* 0x000ee4000c1e1900 */
[----:B---3--:R0:W3:Y:S01]  /*4070*/  I2F R18, R4 ;  /* 0x0000000400127306 */ /* 0x0080e20000201400 */
[----:B------:R-:W-:Y:S05]  /*4080*/  BRA `(.L_x_13656) ;  /* 0x00000be000007947 */ /* 0x000fea0003800000 */
.L_x_13657:
[----:B------:R-:W3:Y:S02]  /*4090*/  LDG.E.U16 R4, [R4.64] ;  /* 0x0000002404047981 */ /* 0x000ee4000c1e1500 */
[----:B---3--:R0:W3:Y:S01]  /*40a0*/  I2F.S16 R18, R4 ;  /* 0x0000000400127306 */ /* 0x0080e20000101400 */
[----:B------:R-:W-:Y:S05]  /*40b0*/  BRA `(.L_x_13656) ;  /* 0x00000bb000007947 */ /* 0x000fea0003800000 */
.L_x_13652:
        /* <DEDUP_REMOVED lines=8> */
.L_x_13660:
[----:B------:R-:W3:Y:S02]  /*4140*/  LDG.E.U16 R4, [R4.64] ;  /* 0x0000002404047981 */ /* 0x000ee4000c1e1500 */
[----:B---3--:R-:W-:Y:S01]  /*4150*/  HADD2.F32 R18, -RZ, R4.H0_H0 ;  /* 0x20000004ff127230 */ /* 0x008fe20000004100 */
[----:B------:R-:W-:Y:S05]  /*4160*/  BRA `(.L_x_13656) ;  /* 0x00000b0000007947 */ /* 0x000fea0003800000 */
.L_x_13659:
        /* <DEDUP_REMOVED lines=8> */
.L_x_13662:
[----:B------:R-:W3:Y:S02]  /*41f0*/  LDG.E.U16 R4, [R4.64] ;  /* 0x0000002404047981 */ /* 0x000ee4000c1e1500 */
[----:B---3--:R-:W-:Y:S01]  /*4200*/  HADD2.F32 R18, -RZ, R4.H0_H0 ;  /* 0x20000004ff127230 */ /* 0x008fe20000004100 */
[----:B------:R-:W-:Y:S05]  /*4210*/  BRA `(.L_x_13656) ;  /* 0x00000a5000007947 */ /* 0x000fea0003800000 */
.L_x_13661:
[----:B------:R-:W3:Y:S02]  /*4220*/  LDG.E.64 R4, [R4.64] ;  /* 0x0000002404047981 */ /* 0x000ee4000c1e1b00 */
[----:B---3--:R-:W0:Y:S01]  /*4230*/  F2F.F32.F64 R18, R4 ;  /* 0x0000000400127310 */ /* 0x008e220000301000 */
[----:B------:R-:W0:-:S14]  /*4240*/  DSETP.GEU.AND P0, PT, |R4|, c[0x2][0x0], PT ;  /* 0x008000000400762a */ /* 0x000e1c0003f0e200 */
[----:B0-----:R-:W-:Y:S01]  /*4250*/  @!P0 FMUL R18, R18, 1.175494350822287508e-38 ;  /* 0x0080000012128820 */ /* 0x001fe20000400000 */
[----:B------:R-:W-:Y:S05]  /*4260*/  BRA `(.L_x_13656) ;  /* 0x00000a0000007947 */ /* 0x000fea0003800000 */
.L_x_13651:
        /* <DEDUP_REMOVED lines=12> */
.L_x_13665:
[----:B------:R-:W3:Y:S02]  /*4330*/  LDG.E.64 R4, [R4.64] ;  /* 0x0000002404047981 */ /* 0x000ee4000c1e1b00 */
[----:B---3--:R-:W0:Y:S01]  /*4340*/  F2F.F32.F64 R18, R4 ;  /* 0x0000000400127310 */ /* 0x008e220000301000 */
[----:B------:R-:W0:-:S14]  /*4350*/  DSETP.GEU.AND P0, PT, |R4|, c[0x2][0x0], PT ;  /* 0x008000000400762a */ /* 0x000e1c0003f0e200 */
[----:B0-----:R-:W-:Y:S01]  /*4360*/  @!P0 FMUL R18, R18, 1.175494350822287508e-38 ;  /* 0x0080000012128820 */ /* 0x001fe20000400000 */
[----:B------:R-:W-:Y:S05]  /*4370*/  BRA `(.L_x_13656) ;  /* 0x000008f000007947 */ /* 0x000fea0003800000 */
.L_x_13664:
        /* <DEDUP_REMOVED lines=26> */
.L_x_13667:
        /* <DEDUP_REMOVED lines=13> */
.L_x_13666:
[----:B------:R-:W3:Y:S02]  /*45f0*/  LDG.E.U16 R4, [R4.64] ;  /* 0x0000002404047981 */ /* 0x000ee4000c1e1500 */
[----:B---3--:R-:W-:Y:S01]  /*4600*/  PRMT R18, RZ, 0x5410, R4 ;  /* 0x00005410ff127816 */ /* 0x008fe20000000004 */
[----:B------:R-:W-:Y:S05]  /*4610*/  BRA `(.L_x_13656) ;  /* 0x0000065000007947 */ /* 0x000fea0003800000 */
.L_x_13663:
        /* <DEDUP_REMOVED lines=11> */
.L_x_13670:
        /* <DEDUP_REMOVED lines=20> */
.L_x_13672:
[----:B------:R-:W-:Y:S05]  /*4810*/  BSYNC B0 ;  /* 0x0000000000007941 */ /* 0x000fea0003800000 */
.L_x_13671:
[----:B------:R-:W-:Y:S01]  /*4820*/  IMAD.SHL.U32 R3, R3, 0x100000, RZ ;  /* 0x0010000003037824 */ /* 0x000fe200078e00ff */
[----:B------:R-:W-:-:S04]  /*4830*/  LEA R5, R0, 0x3b800000, 0x17 ;  /* 0x3b80000000057811 */ /* 0x000fc800078eb8ff */
[----:B------:R-:W-:Y:S01]  /*4840*/  LOP3.LUT R18, R5, R3, R18, 0xfe, !PT ;  /* 0x0000000305127212 */ /* 0x000fe200078efe12 */
[----:B------:R-:W-:Y:S05]  /*4850*/  BRA `(.L_x_13656) ;  /* 0x0000041000007947 */ /* 0x000fea0003800000 */
.L_x_13669:
        /* <DEDUP_REMOVED lines=20> */
.L_x_13674:
[----:B------:R-:W-:Y:S05]  /*49a0*/  BSYNC B0 ;  /* 0x0000000000007941 */ /* 0x000fea0003800000 */
.L_x_13673:
[----:B------:R-:W-:Y:S01]  /*49b0*/  IMAD.SHL.U32 R3, R3, 0x200000, RZ ;  /* 0x0020000003037824 */ /* 0x000fe200078e00ff */
[----:B------:R-:W-:-:S04]  /*49c0*/  LEA R5, R0, 0x37800000, 0x17 ;  /* 0x3780000000057811 */ /* 0x000fc800078eb8ff */
[----:B------:R-:W-:Y:S01]  /*49d0*/  LOP3.LUT R18, R5, R3, R18, 0xfe, !PT ;  /* 0x0000000305127212 */ /* 0x000fe200078efe12 */
[----:B------:R-:W-:Y:S05]  /*49e0*/  BRA `(.L_x_13656) ;  /* 0x0000028000007947 */ /* 0x000fea0003800000 */
.L_x_13668:
        /* <DEDUP_REMOVED lines=14> */
.L_x_13655:
        /* <DEDUP_REMOVED lines=21> */
.L_x_13676:
[----:B------:R-:W3:Y:S02]  /*4c20*/  LDG.E.64 R18, [R4.64] ;  /* 0x0000002404127981 */ /* 0x000ee4000c1e1b00 */
[----:B---3--:R0:W3:Y:S01]  /*4c30*/  I2F.U64 R18, R18 ;  /* 0x0000001200127312 */ /* 0x0080e20000301000 */
[----:B------:R-:W-:Y:S05]  /*4c40*/  BRA `(.L_x_13656) ;  /* 0x0000002000007947 */ /* 0x000fea0003800000 */
.L_x_13675:
[----:B------:R-:W3:Y:S02]  /*4c50*/  LDG.E R4, [R4.64] ;  /* 0x0000002404047981 */ /* 0x000ee4000c1e1900 */
[----:B---3--:R0:W3:Y:S02]  /*4c60*/  I2F.U32 R18, R4 ;  /* 0x0000000400127306 */ /* 0x0080e40000201000 */
.L_x_13656:
[----:B------:R-:W-:Y:S05]  /*4c70*/  BSYNC B6 ;  /* 0x0000000000067941 */ /* 0x000fea0003800000 */
.L_x_13650:
        /* <DEDUP_REMOVED lines=18> */
.L_x_13681:
[----:B------:R-:W4:Y:S02]  /*4da0*/  LDG.E.U8 R4, [R4.64] ;  /* 0x0000002404047981 */ /* 0x000f24000c1e1100 */
[----:B----4-:R0:W4:Y:S01]  /*4db0*/  I2F.U16 R19, R4 ;  /* 0x0000000400137306 */ /* 0x0101220000101000 */
[----:B------:R-:W-:Y:S05]  /*4dc0*/  BRA `(.L_x_13683) ;  /* 0x00000ca000007947 */ /* 0x000fea0003800000 */
.L_x_13680:
        /* <DEDUP_REMOVED lines=9> */
.L_x_13685:
[----:B------:R-:W4:Y:S02]  /*4e60*/  LDG.E R4, [R4.64] ;  /* 0x0000002404047981 */ /* 0x000f24000c1e1900 */
[----:B----4-:R0:W4:Y:S01]  /*4e70*/  I2F R19, R4 ;  /* 0x0000000400137306 */ /* 0x0101220000201400 */
[----:B------:R-:W-:Y:S05]  /*4e80*/  BRA `(.L_x_13683) ;  /* 0x00000be000007947 */ /* 0x000fea0003800000 */
.L_x_13684:
[----:B------:R-:W4:Y:S02]  /*4e90*/  LDG.E.U16 R4, [R4.64] ;  /* 0x0000002404047981 */ /* 0x000f24000c1e1500 */
[----:B----4-:R0:W4:Y:S01]  /*4ea0*/  I2F.S16 R19, R4 ;  /* 0x0000000400137306 */ /* 0x0101220000101400 */
[----:B------:R-:W-:Y:S05]  /*4eb0*/  BRA `(.L_x_13683) ;  /* 0x00000bb000007947 */ /* 0x000fea0003800000 */
.L_x_13679:
        /* <DEDUP_REMOVED lines=8> */
.L_x_13687:
[----:B------:R-:W4:Y:S02]  /*4f40*/  LDG.E.U16 R4, [R4.64] ;  /* 0x0000002404047981 */ /* 0x000f24000c1e1500 */
[----:B----4-:R-:W-:Y:S01]  /*4f50*/  HADD2.F32 R19, -RZ, R4.H0_H0 ;  /* 0x20000004ff137230 */ /* 0x010fe20000004100 */
[----:B------:R-:W-:Y:S05]  /*4f60*/  BRA `(.L_x_13683) ;  /* 0x00000b0000007947 */ /* 0x000fea0003800000 */
.L_x_13686:
        /* <DEDUP_REMOVED lines=8> */
.L_x_13689:
[----:B------:R-:W4:Y:S02]  /*4ff0*/  LDG.E.U16 R4, [R4.64] ;  /* 0x0000002404047981 */ /* 0x000f24000c1e1500 */
[----:B----4-:R-:W-:Y:S01]  /*5000*/  HADD2.F32 R19, -RZ, R4.H0_H0 ;  /* 0x20000004ff137230 */ /* 0x010fe20000004100 */
[----:B------:R-:W-:Y:S05]  /*5010*/  BRA `(.L_x_13683) ;  /* 0x00000a5000007947 */ /* 0x000fea0003800000 */
.L_x_13688:
[----:B------:R-:W4:Y:S02]  /*5020*/  LDG.E.64 R4, [R4.64] ;  /* 0x0000002404047981 */ /* 0x000f24000c1e1b00 */
[----:B----4-:R-:W0:Y:S01]  /*5030*/  F2F.F32.F64 R19, R4 ;  /* 0x0000000400137310 */ /* 0x010e220000301000 */
[----:B------:R-:W0:-:S14]  /*5040*/  DSETP.GEU.AND P0, PT, |R4|, c[0x2][0x0], PT ;  /* 0x008000000400762a */ /* 0x000e1c0003f0e200 */
[----:B0-----:R-:W-:Y:S01]  /*5050*/  @!P0 FMUL R19, R19, 1.175494350822287508e-38 ;  /* 0x0080000013138820 */ /* 0x001fe20000400000 */
[----:B------:R-:W-:Y:S05]  /*5060*/  BRA `(.L_x_13683) ;  /* 0x00000a0000007947 */ /* 0x000fea0003800000 */
.L_x_13678:
        /* <DEDUP_REMOVED lines=12> */
.L_x_13692:
[----:B------:R-:W4:Y:S02]  /*5130*/  LDG.E.64 R4, [R4.64] ;  /* 0x0000002404047981 */ /* 0x000f24000c1e1b00 */
[----:B----4-:R-:W0:Y:S01]  /*5140*/  F2F.F32.F64 R19, R4 ;  /* 0x0000000400137310 */ /* 0x010e220000301000 */
[----:B------:R-:W0:-:S14]  /*5150*/  DSETP.GEU.AND P0, PT, |R4|, c[0x2][0x0], PT ;  /* 0x008000000400762a */ /* 0x000e1c0003f0e200 */
[----:B0-----:R-:W-:Y:S01]  /*5160*/  @!P0 FMUL R19, R19, 1.175494350822287508e-38 ;  /* 0x0080000013138820 */ /* 0x001fe20000400000 */
[----:B------:R-:W-:Y:S05]  /*5170*/  BRA `(.L_x_13683) ;  /* 0x000008f000007947 */ /* 0x000fea0003800000 */
.L_x_13691:
        /* <DEDUP_REMOVED lines=26> */
.L_x_13694:
        /* <DEDUP_REMOVED lines=13> */
.L_x_13693:
[----:B------:R-:W4:Y:S02]  /*53f0*/  LDG.E.U16 R4, [R4.64] ;  /* 0x0000002404047981 */ /* 0x000f24000c1e1500 */
[----:B----4-:R-:W-:Y:S01]  /*5400*/  PRMT R19, RZ, 0x5410, R4 ;  /* 0x00005410ff137816 */ /* 0x010fe20000000004 */
[----:B------:R-:W-:Y:S05]  /*5410*/  BRA `(.L_x_13683) ;  /* 0x0000065000007947 */ /* 0x000fea0003800000 */
.L_x_13690:
        /* <DEDUP_REMOVED lines=11> */
.L_x_13697:
        /* <DEDUP_REMOVED lines=20> */
.L_x_13699:
[----:B------:R-:W-:Y:S05]  /*5610*/  BSYNC B0 ;  /* 0x0000000000007941 */ /* 0x000fea0003800000 */
.L_x_13698:
[----:B------:R-:W-:Y:S01]  /*5620*/  IMAD.SHL.U32 R3, R3, 0x100000, RZ ;  /* 0x0010000003037824 */ /* 0x000fe200078e00ff */
[----:B------:R-:W-:-:S04]  /*5630*/  LEA R0, R0, 0x3b800000, 0x17 ;  /* 0x3b80000000007811 */ /* 0x000fc800078eb8ff */
[----:B------:R-:W-:Y:S01]  /*5640*/  LOP3.LUT R19, R0, R3, R19, 0xfe, !PT ;  /* 0x0000000300137212 */ /* 0x000fe200078efe13 */
[----:B------:R-:W-:Y:S05]  /*5650*/  BRA `(.L_x_13683) ;  /* 0x0000041000007947 */ /* 0x000fea0003800000 */
.L_x_13696:
        /* <DEDUP_REMOVED lines=20> */
.L_x_13701:
[----:B------:R-:W-:Y:S05]  /*57a0*/  BSYNC B0 ;  /* 0x0000000000007941 */ /* 0x000fea0003800000 */
.L_x_13700:
[----:B------:R-:W-:Y:S01]  /*57b0*/  IMAD.SHL.U32 R3, R3, 0x200000, RZ ;  /* 0x0020000003037824 */ /* 0x000fe200078e00ff */
[----:B------:R-:W-:-:S04]  /*57c0*/  LEA R0, R0, 0x37800000, 0x17 ;  /* 0x3780000000007811 */ /* 0x000fc800078eb8ff */
[----:B------:R-:W-:Y:S01]  /*57d0*/  LOP3.LUT R19, R0, R3, R19, 0xfe, !PT ;  /* 0x0000000300137212 */ /* 0x000fe200078efe13 */
[----:B------:R-:W-:Y:S05]  /*57e0*/  BRA `(.L_x_13683) ;  /* 0x0000028000007947 */ /* 0x000fea0003800000 */
.L_x_13695:
        /* <DEDUP_REMOVED lines=14> */
.L_x_13682:
        /* <DEDUP_REMOVED lines=21> */
.L_x_13703:
[----:B------:R-:W4:Y:S02]  /*5a20*/  LDG.E.64 R4, [R4.64] ;  /* 0x0000002404047981 */ /* 0x000f24000c1e1b00 */
[----:B----4-:R0:W4:Y:S01]  /*5a30*/  I2F.U64 R19, R4 ;  /* 0x0000000400137312 */ /* 0x0101220000301000 */
[----:B------:R-:W-:Y:S05]  /*5a40*/  BRA `(.L_x_13683) ;  /* 0x0000002000007947 */ /* 0x000fea0003800000 */
.L_x_13702:
[----:B------:R-:W4:Y:S02]  /*5a50*/  LDG.E R4, [R4.64] ;  /* 0x0000002404047981 */ /* 0x000f24000c1e1900 */
[----:B----4-:R0:W4:Y:S02]  /*5a60*/  I2F.U32 R19, R4 ;  /* 0x0000000400137306 */ /* 0x0101240000201000 */
.L_x_13683:
[----:B------:R-:W-:Y:S05]  /*5a70*/  BSYNC B6 ;  /* 0x0000000000067941 */ /* 0x000fea0003800000 */
.L_x_13677:
        /* <DEDUP_REMOVED lines=18> */
.L_x_13708:
[----:B----4-:R-:W4:Y:S02]  /*5ba0*/  LDG.E.U8 R4, [R4.64] ;  /* 0x0000002404047981 */ /* 0x010f24000c1e1100 */
[----:B----4-:R0:W4:Y:S01]  /*5bb0*/  I2F.U16 R22, R4 ;  /* 0x0000000400167306 */ /* 0x0101220000101000 */
[----:B------:R-:W-:Y:S05]  /*5bc0*/  BRA `(.L_x_13710) ;  /* 0x00000ca000007947 */ /* 0x000fea0003800000 */
.L_x_13707:
        /* <DEDUP_REMOVED lines=9> */
.L_x_13712:
[----:B----4-:R-:W4:Y:S02]  /*5c60*/  LDG.E R4, [R4.64] ;  /* 0x0000002404047981 */ /* 0x010f24000c1e1900 */
[----:B----4-:R0:W4:Y:S01]  /*5c70*/  I2F R22, R4 ;  /* 0x0000000400167306 */ /* 0x0101220000201400 */
[----:B------:R-:W-:Y:S05]  /*5c80*/  BRA `(.L_x_13710) ;  /* 0x00000be000007947 */ /* 0x000fea0003800000 */
.L_x_13711:
[----:B----4-:R-:W4:Y:S02]  /*5c90*/  LDG.E.U16 R4, [R4.64] ;  /* 0x0000002404047981 */ /* 0x010f24000c1e1500 */
[----:B----4-:R0:W4:Y:S01]  /*5ca0*/  I2F.S16 R22, R4 ;  /* 0x0000000400167306 */ /* 0x0101220000101400 */
[----:B------:R-:W-:Y:S05]  /*5cb0*/  BRA `(.L_x_13710) ;  /* 0x00000bb000007947 */ /* 0x000fea0003800000 */
.L_x_13706:
        /* <DEDUP_REMOVED lines=8> */
.L_x_13714:
[----:B----4-:R-:W4:Y:S02]  /*5d40*/  LDG.E.U16 R4, [R4.64] ;  /* 0x0000002404047981 */ /* 0x010f24000c1e1500 */
[----:B----4-:R-:W-:Y:S01]  /*5d50*/  HADD2.F32 R22, -RZ, R4.H0_H0 ;  /* 0x20000004ff167230 */ /* 0x010fe20000004100 */
[----:B------:R-:W-:Y:S05]  /*5d60*/  BRA `(.L_x_13710) ;  /* 0x00000b0000007947 */ /* 0x000fea0003800000 */
.L_x_13713:
        /* <DEDUP_REMOVED lines=8> */
.L_x_13716:
[----:B----4-:R-:W4:Y:S02]  /*5df0*/  LDG.E.U16 R4, [R4.64] ;  /* 0x0000002404047981 */ /* 0x010f24000c1e1500 */
[----:B----4-:R-:W-:Y:S01]  /*5e00*/  HADD2.F32 R22, -RZ, R4.H0_H0 ;  /* 0x20000004ff167230 */ /* 0x010fe20000004100 */
[----:B------:R-:W-:Y:S05]  /*5e10*/  BRA `(.L_x_13710) ;  /* 0x00000a5000007947 */ /* 0x000fea0003800000 */
.L_x_13715:
[----:B----4-:R-:W4:Y:S02]  /*5e20*/  LDG.E.64 R4, [R4.64] ;  /* 0x0000002404047981 */ /* 0x010f24000c1e1b00 */
[----:B----4-:R-:W0:Y:S01]  /*5e30*/  F2F.F32.F64 R22, R4 ;  /* 0x0000000400167310 */ /* 0x010e220000301000 */
[----:B------:R-:W0:-:S14]  /*5e40*/  DSETP.GEU.AND P0, PT, |R4|, c[0x2][0x0], PT ;  /* 0x008000000400762a */ /* 0x000e1c0003f0e200 */
[----:B0-----:R-:W-:Y:S01]  /*5e50*/  @!P0 FMUL R22, R22, 1.175494350822287508e-38 ;  /* 0x0080000016168820 */ /* 0x001fe20000400000 */
[----:B------:R-:W-:Y:S05]  /*5e60*/  BRA `(.L_x_13710) ;  /* 0x00000a0000007947 */ /* 0x000fea0003800000 */
.L_x_13705:
        /* <DEDUP_REMOVED lines=12> */
.L_x_13719:
[----:B----4-:R-:W4:Y:S02]  /*5f30*/  LDG.E.64 R4, [R4.64] ;  /* 0x0000002404047981 */ /* 0x010f24000c1e1b00 */
[----:B----4-:R-:W0:Y:S01]  /*5f40*/  F2F.F32.F64 R22, R4 ;  /* 0x0000000400167310 */ /* 0x010e220000301000 */
[----:B------:R-:W0:-:S14]  /*5f50*/  DSETP.GEU.AND P0, PT, |R4|, c[0x2][0x0], PT ;  /* 0x008000000400762a */ /* 0x000e1c0003f0e200 */
[----:B0-----:R-:W-:Y:S01]  /*5f60*/  @!P0 FMUL R22, R22, 1.175494350822287508e-38 ;  /* 0x0080000016168820 */ /* 0x001fe20000400000 */
[----:B------:R-:W-:Y:S05]  /*5f70*/  BRA `(.L_x_13710) ;  /* 0x000008f000007947 */ /* 0x000fea0003800000 */
.L_x_13718:
        /* <DEDUP_REMOVED lines=26> */
.L_x_13721:
        /* <DEDUP_REMOVED lines=13> */
.L_x_13720:
[----:B----4-:R-:W4:Y:S02]  /*61f0*/  LDG.E.U16 R4, [R4.64] ;  /* 0x0000002404047981 */ /* 0x010f24000c1e1500 */
[----:B----4-:R-:W-:Y:S01]  /*6200*/  PRMT R22, RZ, 0x5410, R4 ;  /* 0x00005410ff167816 */ /* 0x010fe20000000004 */
[----:B------:R-:W-:Y:S05]  /*6210*/  BRA `(.L_x_13710) ;  /* 0x0000065000007947 */ /* 0x000fea0003800000 */
.L_x_13717:
        /* <DEDUP_REMOVED lines=11> */
.L_x_13724:
        /* <DEDUP_REMOVED lines=20> */
.L_x_13726:
[----:B------:R-:W-:Y:S05]  /*6410*/  BSYNC B0 ;  /* 0x0000000000007941 */ /* 0x000fea0003800000 */
.L_x_13725:
[----:B------:R-:W-:Y:S01]  /*6420*/  IMAD.SHL.U32 R3, R3, 0x100000, RZ ;  /* 0x0010000003037824 */ /* 0x000fe200078e00ff */
[----:B------:R-:W-:-:S04]  /*6430*/  LEA R5, R0, 0x3b800000, 0x17 ;  /* 0x3b80000000057811 */ /* 0x000fc800078eb8ff */
[----:B------:R-:W-:Y:S01]  /*6440*/  LOP3.LUT R22, R5, R3, R22, 0xfe, !PT ;  /* 0x0000000305167212 */ /* 0x000fe200078efe16 */
[----:B------:R-:W-:Y:S05]  /*6450*/  BRA `(.L_x_13710) ;  /* 0x0000041000007947 */ /* 0x000fea0003800000 */
.L_x_13723:
        /* <DEDUP_REMOVED lines=20> */
.L_x_13728:
[----:B------:R-:W-:Y:S05]  /*65a0*/  BSYNC B0 ;  /* 0x0000000000007941 */ /* 0x000fea0003800000 */
.L_x_13727:
[----:B------:R-:W-:Y:S01]  /*65b0*/  IMAD.SHL.U32 R3, R3, 0x200000, RZ ;  /* 0x0020000003037824 */ /* 0x000fe200078e00ff */
[----:B------:R-:W-:-:S04]  /*65c0*/  LEA R5, R0, 0x37800000, 0x17 ;  /* 0x3780000000057811 */ /* 0x000fc800078eb8ff */
[----:B------:R-:W-:Y:S01]  /*65d0*/  LOP3.LUT R22, R5, R3, R22, 0xfe, !PT ;  /* 0x0000000305167212 */ /* 0x000fe200078efe16 */
[----:B------:R-:W-:Y:S05]  /*65e0*/  BRA `(.L_x_13710) ;  /* 0x0000028000007947 */ /* 0x000fea0003800000 */
.L_x_13722:
        /* <DEDUP_REMOVED lines=14> */
.L_x_13709:
        /* <DEDUP_REMOVED lines=21> */
.L_x_13730:
[----:B----4-:R-:W4:Y:S02]  /*6820*/  LDG.E.64 R22, [R4.64] ;  /* 0x0000002404167981 */ /* 0x010f24000c1e1b00 */
[----:B----4-:R0:W4:Y:S01]  /*6830*/  I2F.U64 R22, R22 ;  /* 0x0000001600167312 */ /* 0x0101220000301000 */
[----:B------:R-:W-:Y:S05]  /*6840*/  BRA `(.L_x_13710) ;  /* 0x0000002000007947 */ /* 0x000fea0003800000 */
.L_x_13729:
[----:B----4-:R-:W4:Y:S02]  /*6850*/  LDG.E R4, [R4.64] ;  /* 0x0000002404047981 */ /* 0x010f24000c1e1900 */
[----:B----4-:R0:W4:Y:S02]  /*6860*/  I2F.U32 R22, R4 ;  /* 0x0000000400167306 */ /* 0x0101240000201000 */
.L_x_13710:
[----:B------:R-:W-:Y:S05]  /*6870*/  BSYNC B6 ;  /* 0x0000000000067941 */ /* 0x000fea0003800000 */
.L_x_13704:
[----:B------:R-:W-:Y:S02]  /*6880*/  IADD3 R43, R43, 0x80, RZ ;  /* 0x000000802b2b7810 */ /* 0x000fe40007ffe0ff */
.L_x_13531:
[----:B-1-34-:R-:W-:Y:S05]  /*6890*/  BSYNC B7 ;  /* 0x0000000000077941 */ /* 0x01afea0003800000 */
.L_x_13530:
[----:B------:R-:W-:Y:S01]  /*68a0*/  ISETP.GE.AND P0, PT, R43, R46, PT ;  /* 0x0000002e2b00720c */ /* 0x000fe20003f06270 */
[----:B------:R-:W-:Y:S01]  /*68b0*/  BSSY B7, `(.L_x_13731) ;  /* 0x0000678000077945 */ /* 0x000fe20003800000 */
[----:B------:R-:W-:Y:S01]  /*68c0*/  PRMT R32, RZ, 0x7610, R32 ;  /* 0x00007610ff207816 */ /* 0x000fe20000000020 */
[----:B0-----:R-:W-:Y:S01]  /*68d0*/  IMAD.MOV.U32 R23, RZ, RZ, RZ ;  /* 0x000000ffff177224 */ /* 0x001fe200078e00ff */
[----:B------:R-:W-:Y:S01]  /*68e0*/  CS2R R24, SRZ ;  /* 0x0000000000187805 */ /* 0x000fe2000001ff00 */
[----:B------:R-:W-:-:S08]  /*68f0*/  IMAD.MOV.U32 R26, RZ, RZ, RZ ;  /* 0x000000ffff1a7224 */ /* 0x000fd000078e00ff */
        /* <DEDUP_REMOVED lines=21> */
.L_x_13736:
[----:B------:R-:W3:Y:S02]  /*6a50*/  LDG.E.U8 R2, [R2.64] ;  /* 0x0000002402027981 */ /* 0x000ee4000c1e1100 */
[----:B---3--:R-:W0:Y:S02]  /*6a60*/  I2F.U16 R0, R2 ;  /* 0x0000000200007306 */ /* 0x008e240000101000 */
[----:B0-----:R-:W-:-:S04]  /*6a70*/  F2FP.BF16.PACK_AB R0, RZ, R0 ;  /* 0x00000000ff00723e */ /* 0x001fc800000010ff */
[----:B------:R-:W-:Y:S01]  /*6a80*/  PRMT R42, R0, 0x7610, R42 ;  /* 0x00007610002a7816 */ /* 0x000fe2000000002a */
[----:B------:R-:W-:Y:S05]  /*6a90*/  BRA `(.L_x_13738) ;  /* 0x00000f0000007947 */ /* 0x000fea0003800000 */
.L_x_13735:
        /* <DEDUP_REMOVED lines=11> */
.L_x_13740:
[----:B------:R-:W3:Y:S02]  /*6b50*/  LDG.E R2, [R2.64] ;  /* 0x0000002402027981 */ /* 0x000ee4000c1e1900 */
[----:B---3--:R-:W0:Y:S02]  /*6b60*/  I2F R0, R2 ;  /* 0x0000000200007306 */ /* 0x008e240000201400 */
[----:B0-----:R-:W-:-:S04]  /*6b70*/  F2FP.BF16.PACK_AB R0, RZ, R0 ;  /* 0x00000000ff00723e */ /* 0x001fc800000010ff */
[----:B------:R-:W-:Y:S01]  /*6b80*/  PRMT R42, R0, 0x7610, R42 ;  /* 0x00007610002a7816 */ /* 0x000fe2000000002a */
[----:B------:R-:W-:Y:S05]  /*6b90*/  BRA `(.L_x_13738) ;  /* 0x00000e0000007947 */ /* 0x000fea0003800000 */
.L_x_13739:
[----:B------:R-:W3:Y:S02]  /*6ba0*/  LDG.E.U16 R2, [R2.64] ;  /* 0x0000002402027981 */ /* 0x000ee4000c1e1500 */
[----:B---3--:R-:W0:Y:S02]  /*6bb0*/  I2F.S16 R0, R2 ;  /* 0x0000000200007306 */ /* 0x008e240000101400 */
[----:B0-----:R-:W-:-:S04]  /*6bc0*/  F2FP.BF16.PACK_AB R0, RZ, R0 ;  /* 0x00000000ff00723e */ /* 0x001fc800000010ff */
[----:B------:R-:W-:Y:S01]  /*6bd0*/  PRMT R42, R0, 0x7610, R42 ;  /* 0x00007610002a7816 */ /* 0x000fe2000000002a */
[----:B------:R-:W-:Y:S05]  /*6be0*/  BRA `(.L_x_13738) ;  /* 0x00000db000007947 */ /* 0x000fea0003800000 */
.L_x_13734:
        /* <DEDUP_REMOVED lines=9> */
.L_x_13742:
[----:B------:R-:W3:Y:S02]  /*6c80*/  LDG.E.U16 R0, [R2.64] ;  /* 0x0000002402007981 */ /* 0x000ee4000c1e1500 */
[----:B---3--:R-:W-:-:S05]  /*6c90*/  HADD2.F32 R0, -RZ, R0.H0_H0 ;  /* 0x20000000ff007230 */ /* 0x008fca0000004100 */
[----:B------:R-:W-:-:S04]  /*6ca0*/  F2FP.BF16.PACK_AB R0, RZ, R0 ;  /* 0x00000000ff00723e */ /* 0x000fc800000010ff */
[----:B------:R-:W-:Y:S01]  /*6cb0*/  PRMT R42, R0, 0x7610, R42 ;  /* 0x00007610002a7816 */ /* 0x000fe2000000002a */
[----:B------:R-:W-:Y:S05]  /*6cc0*/  BRA `(.L_x_13738) ;  /* 0x00000cd000007947 */ /* 0x000fea0003800000 */
.L_x_13741:
        /* <DEDUP_REMOVED lines=9> */
.L_x_13744:
[----:B------:R-:W3:Y:S02]  /*6d60*/  LDG.E.U16 R2, [R2.64] ;  /* 0x0000002402027981 */ /* 0x000ee4000c1e1500 */
[----:B---3--:R-:W-:-:S05]  /*6d70*/  HADD2.F32 R0, -RZ, R2.H0_H0 ;  /* 0x20000002ff007230 */ /* 0x008fca0000004100 */
[----:B------:R-:W-:-:S04]  /*6d80*/  F2FP.BF16.PACK_AB R0, RZ, R0 ;  /* 0x00000000ff00723e */ /* 0x000fc800000010ff */
[----:B------:R-:W-:Y:S01]  /*6d90*/  PRMT R42, R0, 0x7610, R42 ;  /* 0x00007610002a7816 */ /* 0x000fe2000000002a */
[----:B------:R-:W-:Y:S05]  /*6da0*/  BRA `(.L_x_13738) ;  /* 0x00000bf000007947 */ /* 0x000fea0003800000 */
.L_x_13743:
[----:B------:R-:W3:Y:S02]  /*6db0*/  LDG.E.64 R2, [R2.64] ;  /* 0x0000002402027981 */ /* 0x000ee4000c1e1b00 */
[----:B---3--:R-:W0:Y:S01]  /*6dc0*/  F2F.F32.F64 R0, R2 ;  /* 0x0000000200007310 */ /* 0x008e220000301000 */
[----:B------:R-:W0:-:S14]  /*6dd0*/  DSETP.GEU.AND P0, PT, |R2|, c[0x2][0x0], PT ;  /* 0x008000000200762a */ /* 0x000e1c0003f0e200 */
[----:B0-----:R-:W-:-:S05]  /*6de0*/  @!P0 FMUL R0, R0, 1.175494350822287508e-38 ;  /* 0x0080000000008820 */ /* 0x001fca0000400000 */
[----:B------:R-:W-:-:S04]  /*6df0*/  F2FP.BF16.PACK_AB R0, RZ, R0 ;  /* 0x00000000ff00723e */ /* 0x000fc800000010ff */
[----:B------:R-:W-:Y:S01]  /*6e00*/  PRMT R42, R0, 0x7610, R42 ;  /* 0x00007610002a7816 */ /* 0x000fe2000000002a */
[----:B------:R-:W-:Y:S05]  /*6e10*/  BRA `(.L_x_13738) ;  /* 0x00000b8000007947 */ /* 0x000fea0003800000 */
.L_x_13733:
        /* <DEDUP_REMOVED lines=14> */
.L_x_13747:
[----:B------:R-:W3:Y:S02]  /*6f00*/  LDG.E.64 R2, [R2.64] ;  /* 0x0000002402027981 */ /* 0x000ee4000c1e1b00 */
[----:B---3--:R-:W0:Y:S01]  /*6f10*/  F2F.F32.F64 R0, R2 ;  /* 0x0000000200007310 */ /* 0x008e220000301000 */
[----:B------:R-:W0:-:S14]  /*6f20*/  DSETP.GEU.AND P0, PT, |R2|, c[0x2][0x0], PT ;  /* 0x008000000200762a */ /* 0x000e1c0003f0e200 */
[----:B0-----:R-:W-:-:S05]  /*6f30*/  @!P0 FMUL R0, R0, 1.175494350822287508e-38 ;  /* 0x0080000000008820 */ /* 0x001fca0000400000 */
[----:B------:R-:W-:-:S04]  /*6f40*/  F2FP.BF16.PACK_AB R0, RZ, R0 ;  /* 0x00000000ff00723e */ /* 0x000fc800000010ff */
[----:B------:R-:W-:Y:S01]  /*6f50*/  PRMT R42, R0, 0x7610, R42 ;  /* 0x00007610002a7816 */ /* 0x000fe2000000002a */
[----:B------:R-:W-:Y:S05]  /*6f60*/  BRA `(.L_x_13738) ;  /* 0x00000a3000007947 */ /* 0x000fea0003800000 */
.L_x_13746:
        /* <DEDUP_REMOVED lines=28> */
.L_x_13749:
        /* <DEDUP_REMOVED lines=15> */
.L_x_13748:
[----:B------:R0:W5:Y:S01]  /*7220*/  LDG.E.U16 R42, [R2.64] ;  /* 0x00000024022a7981 */ /* 0x000162000c1e1500 */
[----:B------:R-:W-:Y:S05]  /*7230*/  BRA `(.L_x_13738) ;  /* 0x0000076000007947 */ /* 0x000fea0003800000 */
.L_x_13745:
        /* <DEDUP_REMOVED lines=12> */
.L_x_13752:
        /* <DEDUP_REMOVED lines=21> */
.L_x_13756:
[----:B------:R-:W-:Y:S05]  /*7450*/  BSYNC B1 ;  /* 0x0000000000017941 */ /* 0x000fea0003800000 */
.L_x_13755:
[----:B------:R-:W-:Y:S01]  /*7460*/  LEA R3, R0, 0x3b800000, 0x17 ;  /* 0x3b80000000037811 */ /* 0x000fe200078eb8ff */
[----:B------:R-:W-:-:S05]  /*7470*/  IMAD.SHL.U32 R0, R2, 0x100000, RZ ;  /* 0x0010000002007824 */ /* 0x000fca00078e00ff */
[----:B------:R-:W-:Y:S02]  /*7480*/  LOP3.LUT R0, R3, R0, R4, 0xfe, !PT ;  /* 0x0000000003007212 */ /* 0x000fe400078efe04 */
.L_x_13754:
[----:B------:R-:W-:Y:S05]  /*7490*/  BSYNC B0 ;  /* 0x0000000000007941 */ /* 0x000fea0003800000 */
.L_x_13753:
[----:B------:R-:W-:-:S04]  /*74a0*/  F2FP.BF16.PACK_AB R0, RZ, R0 ;  /* 0x00000000ff00723e */ /* 0x000fc800000010ff */
[----:B------:R-:W-:Y:S01]  /*74b0*/  PRMT R42, R0, 0x7610, R42 ;  /* 0x00007610002a7816 */ /* 0x000fe2000000002a */
[----:B------:R-:W-:Y:S05]  /*74c0*/  BRA `(.L_x_13738) ;  /* 0x000004d000007947 */ /* 0x000fea0003800000 */
.L_x_13751:
        /* <DEDUP_REMOVED lines=21> */
.L_x_13760:
[----:B------:R-:W-:Y:S05]  /*7620*/  BSYNC B1 ;  /* 0x0000000000017941 */ /* 0x000fea0003800000 */
.L_x_13759:
[----:B------:R-:W-:Y:S01]  /*7630*/  LEA R3, R0, 0x37800000, 0x17 ;  /* 0x3780000000037811 */ /* 0x000fe200078eb8ff */
[----:B------:R-:W-:-:S05]  /*7640*/  IMAD.SHL.U32 R0, R2, 0x200000, RZ ;  /* 0x0020000002007824 */ /* 0x000fca00078e00ff */
[----:B------:R-:W-:Y:S02]  /*7650*/  LOP3.LUT R0, R3, R0, R4, 0xfe, !PT ;  /* 0x0000000003007212 */ /* 0x000fe400078efe04 */
.L_x_13758:
[----:B------:R-:W-:Y:S05]  /*7660*/  BSYNC B0 ;  /* 0x0000000000007941 */ /* 0x000fea0003800000 */
.L_x_13757:
[----:B------:R-:W-:-:S04]  /*7670*/  F2FP.BF16.PACK_AB R0, RZ, R0 ;  /* 0x00000000ff00723e */ /* 0x000fc800000010ff */
[----:B------:R-:W-:Y:S01]  /*7680*/  PRMT R42, R0, 0x7610, R42 ;  /* 0x00007610002a7816 */ /* 0x000fe2000000002a */
[----:B------:R-:W-:Y:S05]  /*7690*/  BRA `(.L_x_13738) ;  /* 0x0000030000007947 */ /* 0x000fea0003800000 */
.L_x_13750:
        /* <DEDUP_REMOVED lines=14> */
.L_x_13764:
[----:B------:R-:W-:Y:S05]  /*7780*/  BSYNC B0 ;  /* 0x0000000000007941 */ /* 0x000fea0003800000 */
.L_x_13763:
[----:B------:R-:W-:-:S04]  /*7790*/  F2FP.BF16.PACK_AB R0, RZ, R0 ;  /* 0x00000000ff00723e */ /* 0x000fc800000010ff */
[----:B------:R-:W-:Y:S01]  /*77a0*/  PRMT R42, R0, 0x7610, R42 ;  /* 0x00007610002a7816 */ /* 0x000fe2000000002a */
[----:B------:R-:W-:Y:S05]  /*77b0*/  BRA `(.L_x_13738) ;  /* 0x000001e000007947 */ /* 0x000fea0003800000 */
.L_x_13737:
        /* <DEDUP_REMOVED lines=21> */
.L_x_13762:
[----:B------:R-:W3:Y:S02]  /*7910*/  LDG.E.64 R2, [R2.64] ;  /* 0x0000002402027981 */ /* 0x000ee4000c1e1b00 */
[----:B---3--:R-:W0:Y:S02]  /*7920*/  I2F.U64 R0, R2 ;  /* 0x0000000200007312 */ /* 0x008e240000301000 */
[----:B0-----:R-:W-:-:S04]  /*7930*/  F2FP.BF16.PACK_AB R0, RZ, R0 ;  /* 0x00000000ff00723e */ /* 0x001fc800000010ff */
[----:B------:R-:W-:Y:S01]  /*7940*/  PRMT R42, R0, 0x7610, R42 ;  /* 0x00007610002a7816 */ /* 0x000fe2000000002a */
[----:B------:R-:W-:Y:S05]  /*7950*/  BRA `(.L_x_13738) ;  /* 0x0000004000007947 */ /* 0x000fea0003800000 */
.L_x_13761:
[----:B------:R-:W3:Y:S02]  /*7960*/  LDG.E R2, [R2.64] ;  /* 0x0000002402027981 */ /* 0x000ee4000c1e1900 */
[----:B---3--:R-:W0:Y:S02]  /*7970*/  I2F.U32 R0, R2 ;  /* 0x0000000200007306 */ /* 0x008e240000201000 */
[----:B0-----:R-:W-:-:S04]  /*7980*/  F2FP.BF16.PACK_AB R0, RZ, R0 ;  /* 0x00000000ff00723e */ /* 0x001fc800000010ff */
[----:B------:R-:W-:Y:S02]  /*7990*/  PRMT R42, R0, 0x7610, R42 ;  /* 0x00007610002a7816 */ /* 0x000fe4000000002a */
.L_x_13738:
        /* <DEDUP_REMOVED lines=19> */
.L_x_13768:
[----:B------:R-:W3:Y:S02]  /*7ad0*/  LDG.E.U8 R2, [R2.64] ;  /* 0x0000002402027981 */ /* 0x000ee4000c1e1100 */
[----:B---3--:R-:W0:Y:S02]  /*7ae0*/  I2F.U16 R0, R2 ;  /* 0x0000000200007306 */ /* 0x008e240000101000 */
[----:B0-----:R-:W-:-:S04]  /*7af0*/  F2FP.BF16.PACK_AB R0, RZ, R0 ;  /* 0x00000000ff00723e */ /* 0x001fc800000010ff */
[----:B------:R-:W-:Y:S01]  /*7b00*/  PRMT R32, R0, 0x7610, R32 ;  /* 0x0000761000207816 */ /* 0x000fe20000000020 */
[----:B------:R-:W-:Y:S05]  /*7b10*/  BRA `(.L_x_13770) ;  /* 0x00000f0000007947 */ /* 0x000fea0003800000 */
.L_x_13767:
        /* <DEDUP_REMOVED lines=11> */
.L_x_13772:
[----:B------:R-:W3:Y:S02]  /*7bd0*/  LDG.E R2, [R2.64] ;  /* 0x0000002402027981 */ /* 0x000ee4000c1e1900 */
[----:B---3--:R-:W0:Y:S02]  /*7be0*/  I2F R0, R2 ;  /* 0x0000000200007306 */ /* 0x008e240000201400 */
[----:B0-----:R-:W-:-:S04]  /*7bf0*/  F2FP.BF16.PACK_AB R0, RZ, R0 ;  /* 0x00000000ff00723e */ /* 0x001fc800000010ff */
[----:B------:R-:W-:Y:S01]  /*7c00*/  PRMT R32, R0, 0x7610, R32 ;  /* 0x0000761000207816 */ /* 0x000fe20000000020 */
[----:B------:R-:W-:Y:S05]  /*7c10*/  BRA `(.L_x_13770) ;  /* 0x00000e0000007947 */ /* 0x000fea0003800000 */
.L_x_13771:
[----:B------:R-:W3:Y:S02]  /*7c20*/  LDG.E.U16 R2, [R2.64] ;  /* 0x0000002402027981 */ /* 0x000ee4000c1e1500 */
[----:B---3--:R-:W0:Y:S02]  /*7c30*/  I2F.S16 R0, R2 ;  /* 0x0000000200007306 */ /* 0x008e240000101400 */
[----:B0-----:R-:W-:-:S04]  /*7c40*/  F2FP.BF16.PACK_AB R0, RZ, R0 ;  /* 0x00000000ff00723e */ /* 0x001fc800000010ff */
[----:B------:R-:W-:Y:S01]  /*7c50*/  PRMT R32, R0, 0x7610, R32 ;  /* 0x0000761000207816 */ /* 0x000fe20000000020 */
[----:B------:R-:W-:Y:S05]  /*7c60*/  BRA `(.L_x_13770) ;  /* 0x00000db000007947 */ /* 0x000fea0003800000 */
.L_x_13766:
        /* <DEDUP_REMOVED lines=9> */
.L_x_13774:
[----:B------:R-:W3:Y:S02]  /*7d00*/  LDG.E.U16 R0, [R2.64] ;  /* 0x0000002402007981 */ /* 0x000ee4000c1e1500 */
[----:B---3--:R-:W-:-:S05]  /*7d10*/  HADD2.F32 R0, -RZ, R0.H0_H0 ;  /* 0x20000000ff007230 */ /* 0x008fca0000004100 */
[----:B------:R-:W-:-:S04]  /*7d20*/  F2FP.BF16.PACK_AB R0, RZ, R0 ;  /* 0x00000000ff00723e */ /* 0x000fc800000010ff */
[----:B------:R-:W-:Y:S01]  /*7d30*/  PRMT R32, R0, 0x7610, R32 ;  /* 0x0000761000207816 */ /* 0x000fe20000000020 */
[----:B------:R-:W-:Y:S05]  /*7d40*/  BRA `(.L_x_13770) ;  /* 0x00000cd000007947 */ /* 0x000fea0003800000 */
.L_x_13773:
        /* <DEDUP_REMOVED lines=9> */
.L_x_13776:
[----:B------:R-:W3:Y:S02]  /*7de0*/  LDG.E.U16 R2, [R2.64] ;  /* 0x0000002402027981 */ /* 0x000ee4000c1e1500 */
[----:B---3--:R-:W-:-:S05]  /*7df0*/  HADD2.F32 R0, -RZ, R2.H0_H0 ;  /* 0x20000002ff007230 */ /* 0x008fca0000004100 */
[----:B------:R-:W-:-:S04]  /*7e00*/  F2FP.BF16.PACK_AB R0, RZ, R0 ;  /* 0x00000000ff00723e */ /* 0x000fc800000010ff */
[----:B------:R-:W-:Y:S01]  /*7e10*/  PRMT R32, R0, 0x7610, R32 ;  /* 0x0000761000207816 */ /* 0x000fe20000000020 */
[----:B------:R-:W-:Y:S05]  /*7e20*/  BRA `(.L_x_13770) ;  /* 0x00000bf000007947 */ /* 0x000fea0003800000 */
.L_x_13775:
[----:B------:R-:W3:Y:S02]  /*7e30*/  LDG.E.64 R2, [R2.64] ;  /* 0x0000002402027981 */ /* 0x000ee4000c1e1b00 */
[----:B---3--:R-:W0:Y:S01]  /*7e40*/  F2F.F32.F64 R0, R2 ;  /* 0x0000000200007310 */ /* 0x008e220000301000 */
[----:B------:R-:W0:-:S14]  /*7e50*/  DSETP.GEU.AND P0, PT, |R2|, c[0x2][0x0], PT ;  /* 0x008000000200762a */ /* 0x000e1c0003f0e200 */
[----:B0-----:R-:W-:-:S05]  /*7e60*/  @!P0 FMUL R0, R0, 1.175494350822287508e-38 ;  /* 0x0080000000008820 */ /* 0x001fca0000400000 */
[----:B------:R-:W-:-:S04]  /*7e70*/  F2FP.BF16.PACK_AB R0, RZ, R0 ;  /* 0x00000000ff00723e */ /* 0x000fc800000010ff */
[----:B------:R-:W-:Y:S01]  /*7e80*/  PRMT R32, R0, 0x7610, R32 ;  /* 0x0000761000207816 */ /* 0x000fe20000000020 */
[----:B------:R-:W-:Y:S05]  /*7e90*/  BRA `(.L_x_13770) ;  /* 0x00000b8000007947 */ /* 0x000fea0003800000 */
.L_x_13765:
        /* <DEDUP_REMOVED lines=14> */
.L_x_13779:
[----:B------:R-:W3:Y:S02]  /*7f80*/  LDG.E.64 R2, [R2.64] ;  /* 0x0000002402027981 */ /* 0x000ee4000c1e1b00 */
[----:B---3--:R-:W0:Y:S01]  /*7f90*/  F2F.F32.F64 R0, R2 ;  /* 0x0000000200007310 */ /* 0x008e220000301000 */
[----:B------:R-:W0:-:S14]  /*7fa0*/  DSETP.GEU.AND P0, PT, |R2|, c[0x2][0x0], PT ;  /* 0x008000000200762a */ /* 0x000e1c0003f0e200 */
[----:B0-----:R-:W-:-:S05]  /*7fb0*/  @!P0 FMUL R0, R0, 1.175494350822287508e-38 ;  /* 0x0080000000008820 */ /* 0x001fca0000400000 */
[----:B------:R-:W-:-:S04]  /*7fc0*/  F2FP.BF16.PACK_AB R0, RZ, R0 ;  /* 0x00000000ff00723e */ /* 0x000fc800000010ff */
[----:B------:R-:W-:Y:S01]  /*7fd0*/  PRMT R32, R0, 0x7610, R32 ;  /* 0x0000761000207816 */ /* 0x000fe20000000020 */
[----:B------:R-:W-:Y:S05]  /*7fe0*/  BRA `(.L_x_13770) ;  /* 0x00000a3000007947 */ /* 0x000fea0003800000 */
.L_x_13778:
        /* <DEDUP_REMOVED lines=28> */
.L_x_13781:
        /* <DEDUP_REMOVED lines=15> */
.L_x_13780:
[----:B------:R0:W5:Y:S01]  /*82a0*/  LDG.E.U16 R32, [R2.64] ;  /* 0x0000002402207981 */ /* 0x000162000c1e1500 */
[----:B------:R-:W-:Y:S05]  /*82b0*/  BRA `(.L_x_13770) ;  /* 0x0000076000007947 */ /* 0x000fea0003800000 */
.L_x_13777:
        /* <DEDUP_REMOVED lines=12> */
.L_x_13784:
        /* <DEDUP_REMOVED lines=21> */
.L_x_13788:
[----:B------:R-:W-:Y:S05]  /*84d0*/  BSYNC B1 ;  /* 0x0000000000017941 */ /* 0x000fea0003800000 */
.L_x_13787:
[----:B------:R-:W-:Y:S01]  /*84e0*/  LEA R3, R0, 0x3b800000, 0x17 ;  /* 0x3b80000000037811 */ /* 0x000fe200078eb8ff */
[----:B------:R-:W-:-:S05]  /*84f0*/  IMAD.SHL.U32 R0, R2, 0x100000, RZ ;  /* 0x0010000002007824 */ /* 0x000fca00078e00ff */
[----:B------:R-:W-:Y:S02]  /*8500*/  LOP3.LUT R0, R3, R0, R4, 0xfe, !PT ;  /* 0x0000000003007212 */ /* 0x000fe400078efe04 */
.L_x_13786:
[----:B------:R-:W-:Y:S05]  /*8510*/  BSYNC B0 ;  /* 0x0000000000007941 */ /* 0x000fea0003800000 */
.L_x_13785:
[----:B------:R-:W-:-:S04]  /*8520*/  F2FP.BF16.PACK_AB R0, RZ, R0 ;  /* 0x00000000ff00723e */ /* 0x000fc800000010ff */
[----:B------:R-:W-:Y:S01]  /*8530*/  PRMT R32, R0, 0x7610, R32 ;  /* 0x0000761000207816 */ /* 0x000fe20000000020 */
[----:B------:R-:W-:Y:S05]  /*8540*/  BRA `(.L_x_13770) ;  /* 0x000004d000007947 */ /* 0x000fea0003800000 */
.L_x_13783:
        /* <DEDUP_REMOVED lines=21> */
.L_x_13792:
[----:B------:R-:W-:Y:S05]  /*86a0*/  BSYNC B1 ;  /* 0x0000000000017941 */ /* 0x000fea0003800000 */
.L_x_13791:
[----:B------:R-:W-:Y:S01]  /*86b0*/  LEA R3, R0, 0x37800000, 0x17 ;  /* 0x3780000000037811 */ /* 0x000fe200078eb8ff */
[----:B------:R-:W-:-:S05]  /*86c0*/  IMAD.SHL.U32 R0, R2, 0x200000, RZ ;  /* 0x0020000002007824 */ /* 0x000fca00078e00ff */
[----:B------:R-:W-:Y:S02]  /*86d0*/  LOP3.LUT R0, R3, R0, R4, 0xfe, !PT ;  /* 0x0000000003007212 */ /* 0x000fe400078efe04 */
.L_x_13790:
[----:B------:R-:W-:Y:S05]  /*86e0*/  BSYNC B0 ;  /* 0x0000000000007941 */ /* 0x000fea0003800000 */
.L_x_13789:
[----:B------:R-:W-:-:S04]  /*86f0*/  F2FP.BF16.PACK_AB R0, RZ, R0 ;  /* 0x00000000ff00723e */ /* 0x000fc800000010ff */
[----:B------:R-:W-:Y:S01]  /*8700*/  PRMT R32, R0, 0x7610, R32 ;  /* 0x0000761000207816 */ /* 0x000fe20000000020 */
[----:B------:R-:W-:Y:S05]  /*8710*/  BRA `(.L_x_13770) ;  /* 0x0000030000007947 */ /* 0x000fea0003800000 */
.L_x_13782:
        /* <DEDUP_REMOVED lines=14> */
.L_x_13796:
[----:B------:R-:W-:Y:S05]  /*8800*/  BSYNC B0 ;  /* 0x0000000000007941 */ /* 0x000fea0003800000 */
.L_x_13795:
[----:B------:R-:W-:-:S04]  /*8810*/  F2FP.BF16.PACK_AB R0, RZ, R0 ;  /* 0x00000000ff00723e */ /* 0x000fc800000010ff */
[----:B------:R-:W-:Y:S01]  /*8820*/  PRMT R32, R0, 0x7610, R32 ;  /* 0x0000761000207816 */ /* 0x000fe20000000020 */
[----:B------:R-:W-:Y:S05]  /*8830*/  BRA `(.L_x_13770) ;  /* 0x000001e000007947 */ /* 0x000fea0003800000 */
.L_x_13769:
        /* <DEDUP_REMOVED lines=21> */
.L_x_13794:
[----:B------:R-:W3:Y:S02]  /*8990*/  LDG.E.64 R2, [R2.64] ;  /* 0x0000002402027981 */ /* 0x000ee4000c1e1b00 */
[----:B---3--:R-:W0:Y:S02]  /*89a0*/  I2F.U64 R0, R2 ;  /* 0x0000000200007312 */ /* 0x008e240000301000 */
[----:B0-----:R-:W-:-:S04]  /*89b0*/  F2FP.BF16.PACK_AB R0, RZ, R0 ;  /* 0x00000000ff00723e */ /* 0x001fc800000010ff */
[----:B------:R-:W-:Y:S01]  /*89c0*/  PRMT R32, R0, 0x7610, R32 ;  /* 0x0000761000207816 */ /* 0x000fe20000000020 */
[----:B------:R-:W-:Y:S05]  /*89d0*/  BRA `(.L_x_13770) ;  /* 0x0000004000007947 */ /* 0x000fea0003800000 */
.L_x_13793:
[----:B------:R-:W3:Y:S02]  /*89e0*/  LDG.E R2, [R2.64] ;  /* 0x0000002402027981 */ /* 0x000ee4000c1e1900 */
[----:B---3--:R-:W0:Y:S02]  /*89f0*/  I2F.U32 R0, R2 ;  /* 0x0000000200007306 */ /* 0x008e240000201000 */
[----:B0-----:R-:W-:-:S04]  /*8a00*/  F2FP.BF16.PACK_AB R0, RZ, R0 ;  /* 0x00000000ff00723e */ /* 0x001fc800000010ff */
[----:B------:R-:W-:Y:S02]  /*8a10*/  PRMT R32, R0, 0x7610, R32 ;  /* 0x0000761000207816 */ /* 0x000fe40000000020 */
.L_x_13770:
[----:B--2---:R-:W-:Y:S01]  /*8a20*/  PRMT R0, R50, 0x9910, RZ ;  /* 0x0000991032007816 */ /* 0x004fe200000000ff */
[----:B------:R-:W-:Y:S01]  /*8a30*/  IMAD R4, R28, c[0x0][0x1cc], RZ ;  /* 0x000073001c047a24 */ /* 0x000fe200078e02ff */
        /* <DEDUP_REMOVED lines=13> */
[----:B0-----:R-:W2:Y:S02]  /*8b10*/  LDG.E.S8 R2, [R4.64] ;  /* 0x0000002404027981 */ /* 0x001ea4000c1e1300 */
[----:B--2---:R-:W0:Y:S01]  /*8b20*/  I2F.S16 R2, R2 ;  /* 0x0000000200027306 */ /* 0x004e220000101400 */
[----:B------:R-:W-:Y:S05]  /*8b30*/  BRA `(.L_x_13803) ;  /* 0x00000cd000007947 */ /* 0x000fea0003800000 */
.L_x_13801:
[----:B0-----:R-:W2:Y:S02]  /*8b40*/  LDG.E.U8 R2, [R4.64] ;  /* 0x0000002404027981 */ /* 0x001ea4000c1e1100 */
[----:B--2---:R-:W0:Y:S01]  /*8b50*/  I2F.U16 R2, R2 ;  /* 0x0000000200027306 */ /* 0x004e220000101000 */
[----:B------:R-:W-:Y:S05]  /*8b60*/  BRA `(.L_x_13803) ;  /* 0x00000ca000007947 */ /* 0x000fea0003800000 */
.L_x_13800:
[----:B------:R-:W-:-:S13]  /*8b70*/  ISETP.NE.AND P0, PT, R0, 0x2, PT ;  /* 0x000000020000780c */ /* 0x000fda0003f05270 */
[----:B------:R-:W-:Y:S05]  /*8b80*/  @!P0 BRA `(.L_x_13804) ;  /* 0x000000a000008947 */ /* 0x000fea0003800000 */
[----:B------:R-:W-:-:S13]  /*8b90*/  ISETP.NE.AND P0, PT, R0, 0x3, PT ;  /* 0x000000030000780c */ /* 0x000fda0003f05270 */
[----:B------:R-:W-:Y:S05]  /*8ba0*/  @!P0 BRA `(.L_x_13805) ;  /* 0x0000005000008947 */ /* 0x000fea0003800000 */
[----:B------:R-:W-:-:S13]  /*8bb0*/  ISETP.NE.AND P0, PT, R0, 0x4, PT ;  /* 0x000000040000780c */ /* 0x000fda0003f05270 */
[----:B------:R-:W-:Y:S05]  /*8bc0*/  @P0 BRA `(.L_x_13802) ;  /* 0x00000aa000000947 */ /* 0x000fea0003800000 */
[----:B0-----:R-:W2:Y:S02]  /*8bd0*/  LDG.E.64 R2, [R4.64] ;  /* 0x0000002404027981 */ /* 0x001ea4000c1e1b00 */
[----:B--2---:R0:W1:Y:S01]  /*8be0*/  I2F.S64 R2, R2 ;  /* 0x0000000200027312 */ /* 0x0040620000301400 */
[----:B------:R-:W-:Y:S05]  /*8bf0*/  BRA `(.L_x_13803) ;  /* 0x00000c1000007947 */ /* 0x000fea0003800000 */
.L_x_13805:
[----:B0-----:R-:W2:Y:S02]  /*8c00*/  LDG.E R2, [R4.64] ;  /* 0x0000002404027981 */ /* 0x001ea4000c1e1900 */
[----:B--2---:R-:W0:Y:S01]  /*8c10*/  I2F R2, R2 ;  /* 0x0000000200027306 */ /* 0x004e220000201400 */
[----:B------:R-:W-:Y:S05]  /*8c20*/  BRA `(.L_x_13803) ;  /* 0x00000be000007947 */ /* 0x000fea0003800000 */
.L_x_13804:
[----:B0-----:R-:W2:Y:S02]  /*8c30*/  LDG.E.U16 R2, [R4.64] ;  /* 0x0000002404027981 */ /* 0x001ea4000c1e1500 */
[----:B--2---:R-:W0:Y:S01]  /*8c40*/  I2F.S16 R2, R2 ;  /* 0x0000000200027306 */ /* 0x004e220000101400 */
[----:B------:R-:W-:Y:S05]  /*8c50*/  BRA `(.L_x_13803) ;  /* 0x00000bb000007947 */ /* 0x000fea0003800000 */
.L_x_13799:
[----:B------:R-:W-:-:S13]  /*8c60*/  ISETP.GT.AND P0, PT, R0, 0x6, PT ;  /* 0x000000060000780c */ /* 0x000fda0003f04270 */
[----:B------:R-:W-:Y:S05]  /*8c70*/  @P0 BRA `(.L_x_13806) ;  /* 0x0000009000000947 */ /* 0x000fea0003800000 */
[----:B------:R-:W-:-:S13]  /*8c80*/  ISETP.NE.AND P0, PT, R0, 0x5, PT ;  /* 0x000000050000780c */ /* 0x000fda0003f05270 */
[----:B------:R-:W-:Y:S05]  /*8c90*/  @!P0 BRA `(.L_x_13807) ;  /* 0x0000004000008947 */ /* 0x000fea0003800000 */
[----:B------:R-:W-:-:S13]  /*8ca0*/  ISETP.NE.AND P0, PT, R0, 0x6, PT ;  /* 0x000000060000780c */ /* 0x000fda0003f05270 */
[----:B------:R-:W-:Y:S05]  /*8cb0*/  @P0 BRA `(.L_x_13802) ;  /* 0x000009b000000947 */ /* 0x000fea0003800000 */
[----:B0-----:R0:W5:Y:S01]  /*8cc0*/  LDG.E R2, [R4.64] ;  /* 0x0000002404027981 */ /* 0x001162000c1e1900 */
[----:B------:R-:W-:Y:S05]  /*8cd0*/  BRA `(.L_x_13803) ;  /* 0x00000b3000007947 */ /* 0x000fea0003800000 */
.L_x_13807:
[----:B0-----:R-:W2:Y:S02]  /*8ce0*/  LDG.E.U16 R2, [R4.64] ;  /* 0x0000002404027981 */ /* 0x001ea4000c1e1500 */
[----:B--2---:R-:W-:Y:S01]  /*8cf0*/  HADD2.F32 R2, -RZ, R2.H0_H0 ;  /* 0x20000002ff027230 */ /* 0x004fe20000004100 */
[----:B------:R-:W-:Y:S05]  /*8d00*/  BRA `(.L_x_13803) ;  /* 0x00000b0000007947 */ /* 0x000fea0003800000 */
.L_x_13806:
[----:B------:R-:W-:-:S13]  /*8d10*/  ISETP.NE.AND P0, PT, R0, 0x7, PT ;  /* 0x000000070000780c */ /* 0x000fda0003f05270 */
[----:B------:R-:W-:Y:S05]  /*8d20*/  @!P0 BRA `(.L_x_13808) ;  /* 0x0000009000008947 */ /* 0x000fea0003800000 */
[----:B------:R-:W-:-:S13]  /*8d30*/  ISETP.NE.AND P0, PT, R0, 0x8, PT ;  /* 0x000000080000780c */ /* 0x000fda0003f05270 */
[----:B------:R-:W-:Y:S05]  /*8d40*/  @!P0 BRA `(.L_x_13809) ;  /* 0x0000004000008947 */ /* 0x000fea0003800000 */
[----:B------:R-:W-:-:S13]  /*8d50*/  ISETP.NE.AND P0, PT, R0, 0x9, PT ;  /* 0x000000090000780c */ /* 0x000fda0003f05270 */
[----:B------:R-:W-:Y:S05]  /*8d60*/  @P0 BRA `(.L_x_13802) ;  /* 0x0000090000000947 */ /* 0x000fea0003800000 */
[----:B0-----:R0:W5:Y:S01]  /*8d70*/  LDG.E R2, [R4.64] ;  /* 0x0000002404027981 */ /* 0x001162000c1e1900 */
[----:B------:R-:W-:Y:S05]  /*8d80*/  BRA `(.L_x_13803) ;  /* 0x00000a8000007947 */ /* 0x000fea0003800000 */
.L_x_13809:
[----:B0-----:R-:W2:Y:S02]  /*8d90*/  LDG.E.U16 R2, [R4.64] ;  /* 0x0000002404027981 */ /* 0x001ea4000c1e1500 */
[----:B--2---:R-:W-:Y:S01]  /*8da0*/  HADD2.F32 R2, -RZ, R2.H0_H0 ;  /* 0x20000002ff027230 */ /* 0x004fe20000004100 */
[----:B------:R-:W-:Y:S05]  /*8db0*/  BRA `(.L_x_13803) ;  /* 0x00000a5000007947 */ /* 0x000fea0003800000 */
.L_x_13808:
[----:B------:R-:W2:Y:S02]  /*8dc0*/  LDG.E.64 R4, [R4.64] ;  /* 0x0000002404047981 */ /* 0x000ea4000c1e1b00 */
[----:B0-2---:R-:W0:Y:S01]  /*8dd0*/  F2F.F32.F64 R2, R4 ;  /* 0x0000000400027310 */ /* 0x005e220000301000 */
[----:B------:R-:W0:-:S14]  /*8de0*/  DSETP.GEU.AND P0, PT, |R4|, c[0x2][0x0], PT ;  /* 0x008000000400762a */ /* 0x000e1c0003f0e200 */
[----:B0-----:R-:W-:Y:S01]  /*8df0*/  @!P0 FMUL R2, R2, 1.175494350822287508e-38 ;  /* 0x0080000002028820 */ /* 0x001fe20000400000 */
[----:B------:R-:W-:Y:S05]  /*8e00*/  BRA `(.L_x_13803) ;  /* 0x00000a0000007947 */ /* 0x000fea0003800000 */
.L_x_13798:
        /* <DEDUP_REMOVED lines=10> */
[----:B0-----:R-:W-:Y:S01]  /*8eb0*/  FSEL R2, RZ, 1, !P0 ;  /* 0x3f800000ff027808 */ /* 0x001fe20004000000 */
[----:B------:R-:W-:Y:S05]  /*8ec0*/  BRA `(.L_x_13803) ;  /* 0x0000094000007947 */ /* 0x000fea0003800000 */
.L_x_13812:
[----:B------:R-:W2:Y:S02]  /*8ed0*/  LDG.E.64 R4, [R4.64] ;  /* 0x0000002404047981 */ /* 0x000ea4000c1e1b00 */
[----:B0-2---:R-:W0:Y:S01]  /*8ee0*/  F2F.F32.F64 R2, R4 ;  /* 0x0000000400027310 */ /* 0x005e220000301000 */
[----:B------:R-:W0:-:S14]  /*8ef0*/  DSETP.GEU.AND P0, PT, |R4|, c[0x2][0x0], PT ;  /* 0x008000000400762a */ /* 0x000e1c0003f0e200 */
[----:B0-----:R-:W-:Y:S01]  /*8f00*/  @!P0 FMUL R2, R2, 1.175494350822287508e-38 ;  /* 0x0080000002028820 */ /* 0x001fe20000400000 */
[----:B------:R-:W-:Y:S05]  /*8f10*/  BRA `(.L_x_13803) ;  /* 0x000008f000007947 */ /* 0x000fea0003800000 */
.L_x_13811:
[----:B------:R-:W-:-:S13]  /*8f20*/  ISETP.NE.AND P0, PT, R0, 0xf, PT ;  /* 0x0000000f0000780c */ /* 0x000fda0003f05270 */
[----:B------:R-:W-:Y:S05]  /*8f30*/  @!P0 BRA `(.L_x_13813) ;  /* 0x0000025000008947 */ /* 0x000fea0003800000 */
[----:B------:R-:W-:-:S13]  /*8f40*/  ISETP.NE.AND P0, PT, R0, 0x17, PT ;  /* 0x000000170000780c */ /* 0x000fda0003f05270 */
[----:B------:R-:W-:Y:S05]  /*8f50*/  @!P0 BRA `(.L_x_13814) ;  /* 0x0000016000008947 */ /* 0x000fea0003800000 */
[----:B------:R-:W-:-:S13]  /*8f60*/  ISETP.NE.AND P0, PT, R0, 0x18, PT ;  /* 0x000000180000780c */ /* 0x000fda0003f05270 */
[----:B------:R-:W-:Y:S05]  /*8f70*/  @P0 BRA `(.L_x_13802) ;  /* 0x000006f000000947 */ /* 0x000fea0003800000 */
[----:B0-----:R-:W2:Y:S01]  /*8f80*/  LDG.E.U8 R2, [R4.64] ;  /* 0x0000002404027981 */ /* 0x001ea2000c1e1100 */
        /* <DEDUP_REMOVED lines=19> */
.L_x_13814:
[----:B0-----:R-:W2:Y:S02]  /*90c0*/  LDG.E.U8 R3, [R4.64] ;  /* 0x0000002404037981 */ /* 0x001ea4000c1e1100 */
        /* <DEDUP_REMOVED lines=12> */
.L_x_13813:
[----:B0-----:R-:W2:Y:S02]  /*9190*/  LDG.E.U16 R2, [R4.64] ;  /* 0x0000002404027981 */ /* 0x001ea4000c1e1500 */
[----:B--2---:R-:W-:Y:S01]  /*91a0*/  PRMT R2, RZ, 0x5410, R2 ;  /* 0x00005410ff027816 */ /* 0x004fe20000000002 */
[----:B------:R-:W-:Y:S05]  /*91b0*/  BRA `(.L_x_13803) ;  /* 0x0000065000007947 */ /* 0x000fea0003800000 */
.L_x_13810:
        /* <DEDUP_REMOVED lines=8> */
[----:B0-----:R-:W2:Y:S02]  /*9240*/  LDG.E.U16 R2, [R4.64] ;  /* 0x0000002404027981 */ /* 0x001ea4000c1e1500 */
[----:B--2---:R-:W0:Y:S01]  /*9250*/  I2F.U16 R2, R2 ;  /* 0x0000000200027306 */ /* 0x004e220000101000 */
[----:B------:R-:W-:Y:S05]  /*9260*/  BRA `(.L_x_13803) ;  /* 0x000005a000007947 */ /* 0x000fea0003800000 */
.L_x_13817:
[----:B------:R-:W2:Y:S01]  /*9270*/  LDG.E.U8 R4, [R4.64] ;  /* 0x0000002404047981 */ /* 0x000ea2000c1e1100 */
[----:B0-----:R-:W-:Y:S01]  /*9280*/  IMAD.MOV.U32 R2, RZ, RZ, RZ ;  /* 0x000000ffff027224 */ /* 0x001fe200078e00ff */
        /* <DEDUP_REMOVED lines=18> */
.L_x_13819:
[----:B------:R-:W-:Y:S05]  /*93b0*/  BSYNC B0 ;  /* 0x0000000000007941 */ /* 0x000fea0003800000 */
.L_x_13818:
[----:B------:R-:W-:Y:S01]  /*93c0*/  IMAD.SHL.U32 R2, R2, 0x100000, RZ ;  /* 0x0010000002027824 */ /* 0x000fe200078e00ff */
[----:B------:R-:W-:-:S04]  /*93d0*/  LEA R3, R0, 0x3b800000, 0x17 ;  /* 0x3b80000000037811 */ /* 0x000fc800078eb8ff */
[----:B------:R-:W-:Y:S01]  /*93e0*/  LOP3.LUT R2, R3, R2, R4, 0xfe, !PT ;  /* 0x0000000203027212 */ /* 0x000fe200078efe04 */
[----:B------:R-:W-:Y:S05]  /*93f0*/  BRA `(.L_x_13803) ;  /* 0x0000041000007947 */ /* 0x000fea0003800000 */
.L_x_13816:
        /* <DEDUP_REMOVED lines=20> */
.L_x_13821:
[----:B------:R-:W-:Y:S05]  /*9540*/  BSYNC B0 ;  /* 0x0000000000007941 */ /* 0x000fea0003800000 */
.L_x_13820:
[----:B------:R-:W-:Y:S01]  /*9550*/  IMAD.SHL.U32 R2, R2, 0x200000, RZ ;  /* 0x0020000002027824 */ /* 0x000fe200078e00ff */
[----:B------:R-:W-:-:S04]  /*9560*/  LEA R3, R0, 0x37800000, 0x17 ;  /* 0x3780000000037811 */ /* 0x000fc800078eb8ff */
[----:B------:R-:W-:Y:S01]  /*9570*/  LOP3.LUT R2, R3, R2, R4, 0xfe, !PT ;  /* 0x0000000203027212 */ /* 0x000fe200078efe04 */
[----:B------:R-:W-:Y:S05]  /*9580*/  BRA `(.L_x_13803) ;  /* 0x0000028000007947 */ /* 0x000fea0003800000 */
.L_x_13815:
[----:B------:R-:W-:-:S13]  /*9590*/  ISETP.NE.AND P0, PT, R0, 0x1c, PT ;  /* 0x0000001c0000780c */ /* 0x000fda0003f05270 */
[----:B------:R-:W-:Y:S05]  /*95a0*/  @!P0 BRA `(.L_x_13822) ;  /* 0x0000024000008947 */ /* 0x000fea0003800000 */
[----:B------:R-:W-:-:S13]  /*95b0*/  ISETP.NE.AND P0, PT, R0, 0x1d, PT ;  /* 0x0000001d0000780c */ /* 0x000fda0003f05270 */
[----:B------:R-:W-:Y:S05]  /*95c0*/  @!P0 BRA `(.L_x_13823) ;  /* 0x000001f000008947 */ /* 0x000fea0003800000 */
[----:B------:R-:W-:-:S13]  /*95d0*/  ISETP.NE.AND P0, PT, R0, 0x2c, PT ;  /* 0x0000002c0000780c */ /* 0x000fda0003f05270 */
[----:B------:R-:W-:Y:S05]  /*95e0*/  @P0 BRA `(.L_x_13802) ;  /* 0x0000008000000947 */ /* 0x000fea0003800000 */
[----:B------:R-:W2:Y:S01]  /*95f0*/  LDG.E.U8 R4, [R4.64] ;  /* 0x0000002404047981 */ /* 0x000ea2000c1e1100 */
[----:B0-----:R-:W-:Y:S01]  /*9600*/  IMAD.MOV.U32 R2, RZ, RZ, 0x400000 ;  /* 0x00400000ff027424 */ /* 0x001fe200078e00ff */
[----:B--2---:R-:W-:-:S13]  /*9610*/  ISETP.NE.AND P0, PT, R4, RZ, PT ;  /* 0x000000ff0400720c */ /* 0x004fda0003f05270 */
[----:B------:R-:W-:Y:S05]  /*9620*/  @!P0 BRA `(.L_x_13803) ;  /* 0x000001e000008947 */ /* 0x000fea0003800000 */
[----:B------:R-:W-:-:S13]  /*9630*/  ISETP.NE.AND P0, PT, R4, 0xff, PT ;  /* 0x000000ff0400780c */ /* 0x000fda0003f05270 */
[----:B------:R-:W-:Y:S02]  /*9640*/  @!P0 IMAD.MOV.U32 R2, RZ, RZ, 0x7f800001 ;  /* 0x7f800001ff028424 */ /* 0x000fe400078e00ff */
[----:B------:R-:W-:Y:S01]  /*9650*/  @P0 IMAD.SHL.U32 R2, R4, 0x800000, RZ ;  /* 0x0080000004020824 */ /* 0x000fe200078e00ff */
[----:B------:R-:W-:Y:S05]  /*9660*/  BRA `(.L_x_13803) ;  /* 0x000001a000007947 */ /* 0x000fea0003800000 */
.L_x_13802:
[----:B0-----:R-:W-:Y:S01]  /*9670*/  MOV R2, 0x130 ;  /* 0x0000013000027802 */ /* 0x001fe20000000f00 */
        /* <DEDUP_REMOVED lines=20> */
.L_x_13823:
[----:B0-----:R-:W2:Y:S02]  /*97c0*/  LDG.E.64 R2, [R4.64] ;  /* 0x0000002404027981 */ /* 0x001ea4000c1e1b00 */
[----:B--2---:R0:W1:Y:S01]  /*97d0*/  I2F.U64 R2, R2 ;  /* 0x0000000200027312 */ /* 0x0040620000301000 */
[----:B------:R-:W-:Y:S05]  /*97e0*/  BRA `(.L_x_13803) ;  /* 0x0000002000007947 */ /* 0x000fea0003800000 */
.L_x_13822:
[----:B0-----:R-:W2:Y:S02]  /*97f0*/  LDG.E R2, [R4.64] ;  /* 0x0000002404027981 */ /* 0x001ea4000c1e1900 */
[----:B--2---:R-:W0:Y:S02]  /*9800*/  I2F.U32 R2, R2 ;  /* 0x0000000200027306 */ /* 0x004e240000201000 */
.L_x_13803:
[----:B------:R-:W-:Y:S05]  /*9810*/  BSYNC B6 ;  /* 0x0000000000067941 */ /* 0x000fea0003800000 */
.L_x_13797:
        /* <DEDUP_REMOVED lines=18> */
.L_x_13828:
[----:B------:R-:W2:Y:S02]  /*9940*/  LDG.E.U8 R4, [R4.64] ;  /* 0x0000002404047981 */ /* 0x000ea4000c1e1100 */
[----:B--2---:R0:W2:Y:S01]  /*9950*/  I2F.U16 R23, R4 ;  /* 0x0000000400177306 */ /* 0x0040a20000101000 */
[----:B------:R-:W-:Y:S05]  /*9960*/  BRA `(.L_x_13830) ;  /* 0x00000ca000007947 */ /* 0x000fea0003800000 */
.L_x_13827:
        /* <DEDUP_REMOVED lines=9> */
.L_x_13832:
[----:B------:R-:W2:Y:S02]  /*9a00*/  LDG.E R4, [R4.64] ;  /* 0x0000002404047981 */ /* 0x000ea4000c1e1900 */
[----:B--2---:R0:W2:Y:S01]  /*9a10*/  I2F R23, R4 ;  /* 0x0000000400177306 */ /* 0x0040a20000201400 */
[----:B------:R-:W-:Y:S05]  /*9a20*/  BRA `(.L_x_13830) ;  /* 0x00000be000007947 */ /* 0x000fea0003800000 */
.L_x_13831:
[----:B------:R-:W2:Y:S02]  /*9a30*/  LDG.E.U16 R4, [R4.64] ;  /* 0x0000002404047981 */ /* 0x000ea4000c1e1500 */
[----:B--2---:R0:W2:Y:S01]  /*9a40*/  I2F.S16 R23, R4 ;  /* 0x0000000400177306 */ /* 0x0040a20000101400 */
[----:B------:R-:W-:Y:S05]  /*9a50*/  BRA `(.L_x_13830) ;  /* 0x00000bb000007947 */ /* 0x000fea0003800000 */
.L_x_13826:
        /* <DEDUP_REMOVED lines=8> */
.L_x_13834:
[----:B------:R-:W2:Y:S02]  /*9ae0*/  LDG.E.U16 R4, [R4.64] ;  /* 0x0000002404047981 */ /* 0x000ea4000c1e1500 */
[----:B--2---:R-:W-:Y:S01]  /*9af0*/  HADD2.F32 R23, -RZ, R4.H0_H0 ;  /* 0x20000004ff177230 */ /* 0x004fe20000004100 */
[----:B------:R-:W-:Y:S05]  /*9b00*/  BRA `(.L_x_13830) ;  /* 0x00000b0000007947 */ /* 0x000fea0003800000 */
.L_x_13833:
        /* <DEDUP_REMOVED lines=8> */
.L_x_13836:
[----:B------:R-:W2:Y:S02]  /*9b90*/  LDG.E.U16 R4, [R4.64] ;  /* 0x0000002404047981 */ /* 0x000ea4000c1e1500 */
[----:B--2---:R-:W-:Y:S01]  /*9ba0*/  HADD2.F32 R23, -RZ, R4.H0_H0 ;  /* 0x20000004ff177230 */ /* 0x004fe20000004100 */
[----:B------:R-:W-:Y:S05]  /*9bb0*/  BRA `(.L_x_13830) ;  /* 0x00000a5000007947 */ /* 0x000fea0003800000 */
.L_x_13835:
[----:B------:R-:W2:Y:S02]  /*9bc0*/  LDG.E.64 R4, [R4.64] ;  /* 0x0000002404047981 */ /* 0x000ea4000c1e1b00 */
[----:B--2---:R-:W0:Y:S01]  /*9bd0*/  F2F.F32.F64 R23, R4 ;  /* 0x0000000400177310 */ /* 0x004e220000301000 */
[----:B------:R-:W0:-:S14]  /*9be0*/  DSETP.GEU.AND P0, PT, |R4|, c[0x2][0x0], PT ;  /* 0x008000000400762a */ /* 0x000e1c0003f0e200 */
[----:B0-----:R-:W-:Y:S01]  /*9bf0*/  @!P0 FMUL R23, R23, 1.175494350822287508e-38 ;  /* 0x0080000017178820 */ /* 0x001fe20000400000 */
[----:B------:R-:W-:Y:S05]  /*9c00*/  BRA `(.L_x_13830) ;  /* 0x00000a0000007947 */ /* 0x000fea0003800000 */
.L_x_13825:
        /* <DEDUP_REMOVED lines=12> */
.L_x_13839:
[----:B------:R-:W2:Y:S02]  /*9cd0*/  LDG.E.64 R4, [R4.64] ;  /* 0x0000002404047981 */ /* 0x000ea4000c1e1b00 */
[----:B--2---:R-:W0:Y:S01]  /*9ce0*/  F2F.F32.F64 R23, R4 ;  /* 0x0000000400177310 */ /* 0x004e220000301000 */
[----:B------:R-:W0:-:S14]  /*9cf0*/  DSETP.GEU.AND P0, PT, |R4|, c[0x2][0x0], PT ;  /* 0x008000000400762a */ /* 0x000e1c0003f0e200 */
[----:B0-----:R-:W-:Y:S01]  /*9d00*/  @!P0 FMUL R23, R23, 1.175494350822287508e-38 ;  /* 0x0080000017178820 */ /* 0x001fe20000400000 */
[----:B------:R-:W-:Y:S05]  /*9d10*/  BRA `(.L_x_13830) ;  /* 0x000008f000007947 */ /* 0x000fea0003800000 */
.L_x_13838:
        /* <DEDUP_REMOVED lines=26> */
.L_x_13841:
        /* <DEDUP_REMOVED lines=13> */
.L_x_13840:
[----:B------:R-:W2:Y:S02]  /*9f90*/  LDG.E.U16 R4, [R4.64] ;  /* 0x0000002404047981 */ /* 0x000ea4000c1e1500 */
[----:B--2---:R-:W-:Y:S01]  /*9fa0*/  PRMT R23, RZ, 0x5410, R4 ;  /* 0x00005410ff177816 */ /* 0x004fe20000000004 */
[----:B------:R-:W-:Y:S05]  /*9fb0*/  BRA `(.L_x_13830) ;  /* 0x0000065000007947 */ /* 0x000fea0003800000 */
.L_x_13837:
        /* <DEDUP_REMOVED lines=11> */
.L_x_13844:
        /* <DEDUP_REMOVED lines=20> */
.L_x_13846:
[----:B------:R-:W-:Y:S05]  /*a1b0*/  BSYNC B0 ;  /* 0x0000000000007941 */ /* 0x000fea0003800000 */
.L_x_13845:
[----:B------:R-:W-:Y:S01]  /*a1c0*/  IMAD.SHL.U32 R3, R3, 0x100000, RZ ;  /* 0x0010000003037824 */ /* 0x000fe200078e00ff */
[----:B------:R-:W-:-:S04]  /*a1d0*/  LEA R0, R0, 0x3b800000, 0x17 ;  /* 0x3b80000000007811 */ /* 0x000fc800078eb8ff */
[----:B------:R-:W-:Y:S01]  /*a1e0*/  LOP3.LUT R23, R0, R3, R23, 0xfe, !PT ;  /* 0x0000000300177212 */ /* 0x000fe200078efe17 */
[----:B------:R-:W-:Y:S05]  /*a1f0*/  BRA `(.L_x_13830) ;  /* 0x0000041000007947 */ /* 0x000fea0003800000 */
.L_x_13843:
        /* <DEDUP_REMOVED lines=20> */
.L_x_13848:
[----:B------:R-:W-:Y:S05]  /*a340*/  BSYNC B0 ;  /* 0x0000000000007941 */ /* 0x000fea0003800000 */
.L_x_13847:
[----:B------:R-:W-:Y:S01]  /*a350*/  IMAD.SHL.U32 R3, R3, 0x200000, RZ ;  /* 0x0020000003037824 */ /* 0x000fe200078e00ff */
[----:B------:R-:W-:-:S04]  /*a360*/  LEA R0, R0, 0x37800000, 0x17 ;  /* 0x3780000000007811 */ /* 0x000fc800078eb8ff */
[----:B------:R-:W-:Y:S01]  /*a370*/  LOP3.LUT R23, R0, R3, R23, 0xfe, !PT ;  /* 0x0000000300177212 */ /* 0x000fe200078efe17 */
[----:B------:R-:W-:Y:S05]  /*a380*/  BRA `(.L_x_13830) ;  /* 0x0000028000007947 */ /* 0x000fea0003800000 */
.L_x_13842:
        /* <DEDUP_REMOVED lines=14> */
.L_x_13829:
        /* <DEDUP_REMOVED lines=21> */
.L_x_13850:
[----:B------:R-:W2:Y:S02]  /*a5c0*/  LDG.E.64 R4, [R4.64] ;  /* 0x0000002404047981 */ /* 0x000ea4000c1e1b00 */
[----:B--2---:R0:W2:Y:S01]  /*a5d0*/  I2F.U64 R23, R4 ;  /* 0x0000000400177312 */ /* 0x0040a20000301000 */
[----:B------:R-:W-:Y:S05]  /*a5e0*/  BRA `(.L_x_13830) ;  /* 0x0000002000007947 */ /* 0x000fea0003800000 */
.L_x_13849:
[----:B------:R-:W2:Y:S02]  /*a5f0*/  LDG.E R4, [R4.64] ;  /* 0x0000002404047981 */ /* 0x000ea4000c1e1900 */
[----:B--2---:R0:W2:Y:S02]  /*a600*/  I2F.U32 R23, R4 ;  /* 0x0000000400177306 */ /* 0x0040a40000201000 */
.L_x_13830:
[----:B------:R-:W-:Y:S05]  /*a610*/  BSYNC B6 ;  /* 0x0000000000067941 */ /* 0x000fea0003800000 */
.L_x_13824:
        /* <DEDUP_REMOVED lines=18> */
.L_x_13855:
[----:B------:R-:W3:Y:S02]  /*a740*/  LDG.E.U8 R4, [R4.64] ;  /* 0x0000002404047981 */ /* 0x000ee4000c1e1100 */
[----:B---3--:R0:W3:Y:S01]  /*a750*/  I2F.U16 R24, R4 ;  /* 0x0000000400187306 */ /* 0x0080e20000101000 */
[----:B------:R-:W-:Y:S05]  /*a760*/  BRA `(.L_x_13857) ;  /* 0x00000ca000007947 */ /* 0x000fea0003800000 */
.L_x_13854:
        /* <DEDUP_REMOVED lines=9> */
.L_x_13859:
[----:B------:R-:W3:Y:S02]  /*a800*/  LDG.E R4, [R4.64] ;  /* 0x0000002404047981 */ /* 0x000ee4000c1e1900 */
[----:B---3--:R0:W3:Y:S01]  /*a810*/  I2F R24, R4 ;  /* 0x0000000400187306 */ /* 0x0080e20000201400 */
[----:B------:R-:W-:Y:S05]  /*a820*/  BRA `(.L_x_13857) ;  /* 0x00000be000007947 */ /* 0x000fea0003800000 */
.L_x_13858:
[----:B------:R-:W3:Y:S02]  /*a830*/  LDG.E.U16 R4, [R4.64] ;  /* 0x0000002404047981 */ /* 0x000ee4000c1e1500 */
[----:B---3--:R0:W3:Y:S01]  /*a840*/  I2F.S16 R24, R4 ;  /* 0x0000000400187306 */ /* 0x0080e20000101400 */
[----:B------:R-:W-:Y:S05]  /*a850*/  BRA `(.L_x_13857) ;  /* 0x00000bb000007947 */ /* 0x000fea0003800000 */
.L_x_13853:
        /* <DEDUP_REMOVED lines=8> */
.L_x_13861:
[----:B------:R-:W3:Y:S02]  /*a8e0*/  LDG.E.U16 R4, [R4.64] ;  /* 0x0000002404047981 */ /* 0x000ee4000c1e1500 */
[----:B---3--:R-:W-:Y:S01]  /*a8f0*/  HADD2.F32 R24, -RZ, R4.H0_H0 ;  /* 0x20000004ff187230 */ /* 0x008fe20000004100 */
[----:B------:R-:W-:Y:S05]  /*a900*/  BRA `(.L_x_13857) ;  /* 0x00000b0000007947 */ /* 0x000fea0003800000 */
.L_x_13860:
        /* <DEDUP_REMOVED lines=8> */
.L_x_13863:
[----:B------:R-:W3:Y:S02]  /*a990*/  LDG.E.U16 R4, [R4.64] ;  /* 0x0000002404047981 */ /* 0x000ee4000c1e1500 */
[----:B---3--:R-:W-:Y:S01]  /*a9a0*/  HADD2.F32 R24, -RZ, R4.H0_H0 ;  /* 0x20000004ff187230 */ /* 0x008fe20000004100 */
[----:B------:R-:W-:Y:S05]  /*a9b0*/  BRA `(.L_x_13857) ;  /* 0x00000a5000007947 */ /* 0x000fea0003800000 */
.L_x_13862:
[----:B------:R-:W3:Y:S02]  /*a9c0*/  LDG.E.64 R4, [R4.64] ;  /* 0x0000002404047981 */ /* 0x000ee4000c1e1b00 */
[----:B---3--:R-:W0:Y:S01]  /*a9d0*/  F2F.F32.F64 R24, R4 ;  /* 0x0000000400187310 */ /* 0x008e220000301000 */
[----:B------:R-:W0:-:S14]  /*a9e0*/  DSETP.GEU.AND P0, PT, |R4|, c[0x2][0x0], PT ;  /* 0x008000000400762a */ /* 0x000e1c0003f0e200 */
[----:B0-----:R-:W-:Y:S01]  /*a9f0*/  @!P0 FMUL R24, R24, 1.175494350822287508e-38 ;  /* 0x0080000018188820 */ /* 0x001fe20000400000 */
[----:B------:R-:W-:Y:S05]  /*aa00*/  BRA `(.L_x_13857) ;  /* 0x00000a0000007947 */ /* 0x000fea0003800000 */
.L_x_13852:
        /* <DEDUP_REMOVED lines=12> */
.L_x_13866:
[----:B------:R-:W3:Y:S02]  /*aad0*/  LDG.E.64 R4, [R4.64] ;  /* 0x0000002404047981 */ /* 0x000ee4000c1e1b00 */
[----:B---3--:R-:W0:Y:S01]  /*aae0*/  F2F.F32.F64 R24, R4 ;  /* 0x0000000400187310 */ /* 0x008e220000301000 */
[----:B------:R-:W0:-:S14]  /*aaf0*/  DSETP.GEU.AND P0, PT, |R4|, c[0x2][0x0], PT ;  /* 0x008000000400762a */ /* 0x000e1c0003f0e200 */
[----:B0-----:R-:W-:Y:S01]  /*ab00*/  @!P0 FMUL R24, R24, 1.175494350822287508e-38 ;  /* 0x0080000018188820 */ /* 0x001fe20000400000 */
[----:B------:R-:W-:Y:S05]  /*ab10*/  BRA `(.L_x_13857) ;  /* 0x000008f000007947 */ /* 0x000fea0003800000 */
.L_x_13865:
        /* <DEDUP_REMOVED lines=26> */
.L_x_13868:
        /* <DEDUP_REMOVED lines=13> */
.L_x_13867:
[----:B------:R-:W3:Y:S02]  /*ad90*/  LDG.E.U16 R4, [R4.64] ;  /* 0x0000002404047981 */ /* 0x000ee4000c1e1500 */
[----:B---3--:R-:W-:Y:S01]  /*ada0*/  PRMT R24, RZ, 0x5410, R4 ;  /* 0x00005410ff187816 */ /* 0x008fe20000000004 */
[----:B------:R-:W-:Y:S05]  /*adb0*/  BRA `(.L_x_13857) ;  /* 0x0000065000007947 */ /* 0x000fea0003800000 */
.L_x_13864:
        /* <DEDUP_REMOVED lines=11> */
.L_x_13871:
        /* <DEDUP_REMOVED lines=20> */
.L_x_13873:
[----:B------:R-:W-:Y:S05]  /*afb0*/  BSYNC B0 ;  /* 0x0000000000007941 */ /* 0x000fea0003800000 */
.L_x_13872:
[----:B------:R-:W-:Y:S01]  /*afc0*/  IMAD.SHL.U32 R3, R3, 0x100000, RZ ;  /* 0x0010000003037824 */ /* 0x000fe200078e00ff */
[----:B------:R-:W-:-:S04]  /*afd0*/  LEA R5, R0, 0x3b800000, 0x17 ;  /* 0x3b80000000057811 */ /* 0x000fc800078eb8ff */
[----:B------:R-:W-:Y:S01]  /*afe0*/  LOP3.LUT R24, R5, R3, R24, 0xfe, !PT ;  /* 0x0000000305187212 */ /* 0x000fe200078efe18 */
[----:B------:R-:W-:Y:S05]  /*aff0*/  BRA `(.L_x_13857) ;  /* 0x0000041000007947 */ /* 0x000fea0003800000 */
.L_x_13870:
        /* <DEDUP_REMOVED lines=20> */
.L_x_13875:
[----:B------:R-:W-:Y:S05]  /*b140*/  BSYNC B0 ;  /* 0x0000000000007941 */ /* 0x000fea0003800000 */
.L_x_13874:
[----:B------:R-:W-:Y:S01]  /*b150*/  IMAD.SHL.U32 R3, R3, 0x200000, RZ ;  /* 0x0020000003037824 */ /* 0x000fe200078e00ff */
[----:B------:R-:W-:-:S04]  /*b160*/  LEA R5, R0, 0x37800000, 0x17 ;  /* 0x3780000000057811 */ /* 0x000fc800078eb8ff */
[----:B------:R-:W-:Y:S01]  /*b170*/  LOP3.LUT R24, R5, R3, R24, 0xfe, !PT ;  /* 0x0000000305187212 */ /* 0x000fe200078efe18 */
[----:B------:R-:W-:Y:S05]  /*b180*/  BRA `(.L_x_13857) ;  /* 0x0000028000007947 */ /* 0x000fea0003800000 */
.L_x_13869:
        /* <DEDUP_REMOVED lines=14> */
.L_x_13856:
        /* <DEDUP_REMOVED lines=21> */
.L_x_13877:
[----:B------:R-:W3:Y:S02]  /*b3c0*/  LDG.E.64 R24, [R4.64] ;  /* 0x0000002404187981 */ /* 0x000ee4000c1e1b00 */
[----:B---3--:R0:W3:Y:S01]  /*b3d0*/  I2F.U64 R24, R24 ;  /* 0x0000001800187312 */ /* 0x0080e20000301000 */
[----:B------:R-:W-:Y:S05]  /*b3e0*/  BRA `(.L_x_13857) ;  /* 0x0000002000007947 */ /* 0x000fea0003800000 */
.L_x_13876:
[----:B------:R-:W3:Y:S02]  /*b3f0*/  LDG.E R4, [R4.64] ;  /* 0x0000002404047981 */ /* 0x000ee4000c1e1900 */
[----:B---3--:R0:W3:Y:S02]  /*b400*/  I2F.U32 R24, R4 ;  /* 0x0000000400187306 */ /* 0x0080e40000201000 */
.L_x_13857:
[----:B------:R-:W-:Y:S05]  /*b410*/  BSYNC B6 ;  /* 0x0000000000067941 */ /* 0x000fea0003800000 */
.L_x_13851:
        /* <DEDUP_REMOVED lines=18> */
.L_x_13882:
[----:B------:R-:W4:Y:S02]  /*b540*/  LDG.E.U8 R4, [R4.64] ;  /* 0x0000002404047981 */ /* 0x000f24000c1e1100 */
[----:B----4-:R0:W4:Y:S01]  /*b550*/  I2F.U16 R25, R4 ;  /* 0x0000000400197306 */ /* 0x0101220000101000 */
[----:B------:R-:W-:Y:S05]  /*b560*/  BRA `(.L_x_13884) ;  /* 0x00000ca000007947 */ /* 0x000fea0003800000 */
.L_x_13881:
        /* <DEDUP_REMOVED lines=9> */
.L_x_13886:
[----:B------:R-:W4:Y:S02]  /*b600*/  LDG.E R4, [R4.64] ;  /* 0x0000002404047981 */ /* 0x000f24000c1e1900 */
[----:B----4-:R0:W4:Y:S01]  /*b610*/  I2F R25, R4 ;  /* 0x0000000400197306 */ /* 0x0101220000201400 */
[----:B------:R-:W-:Y:S05]  /*b620*/  BRA `(.L_x_13884) ;  /* 0x00000be000007947 */ /* 0x000fea0003800000 */
.L_x_13885:
[----:B------:R-:W4:Y:S02]  /*b630*/  LDG.E.U16 R4, [R4.64] ;  /* 0x0000002404047981 */ /* 0x000f24000c1e1500 */
[----:B----4-:R0:W4:Y:S01]  /*b640*/  I2F.S16 R25, R4 ;  /* 0x0000000400197306 */ /* 0x0101220000101400 */
[----:B------:R-:W-:Y:S05]  /*b650*/  BRA `(.L_x_13884) ;  /* 0x00000bb000007947 */ /* 0x000fea0003800000 */
.L_x_13880:
        /* <DEDUP_REMOVED lines=8> */
.L_x_13888:
[----:B------:R-:W4:Y:S02]  /*b6e0*/  LDG.E.U16 R4, [R4.64] ;  /* 0x0000002404047981 */ /* 0x000f24000c1e1500 */
[----:B----4-:R-:W-:Y:S01]  /*b6f0*/  HADD2.F32 R25, -RZ, R4.H0_H0 ;  /* 0x20000004ff197230 */ /* 0x010fe20000004100 */
[----:B------:R-:W-:Y:S05]  /*b700*/  BRA `(.L_x_13884) ;  /* 0x00000b0000007947 */ /* 0x000fea0003800000 */
.L_x_13887:
        /* <DEDUP_REMOVED lines=8> */
.L_x_13890:
[----:B------:R-:W4:Y:S02]  /*b790*/  LDG.E.U16 R4, [R4.64] ;  /* 0x0000002404047981 */ /* 0x000f24000c1e1500 */
[----:B----4-:R-:W-:Y:S01]  /*b7a0*/  HADD2.F32 R25, -RZ, R4.H0_H0 ;  /* 0x20000004ff197230 */ /* 0x010fe20000004100 */
[----:B------:R-:W-:Y:S05]  /*b7b0*/  BRA `(.L_x_13884) ;  /* 0x00000a5000007947 */ /* 0x000fea0003800000 */
.L_x_13889:
[----:B------:R-:W4:Y:S02]  /*b7c0*/  LDG.E.64 R4, [R4.64] ;  /* 0x0000002404047981 */ /* 0x000f24000c1e1b00 */
[----:B----4-:R-:W0:Y:S01]  /*b7d0*/  F2F.F32.F64 R25, R4 ;  /* 0x0000000400197310 */ /* 0x010e220000301000 */
[----:B------:R-:W0:-:S14]  /*b7e0*/  DSETP.GEU.AND P0, PT, |R4|, c[0x2][0x0], PT ;  /* 0x008000000400762a */ /* 0x000e1c0003f0e200 */
[----:B0-----:R-:W-:Y:S01]  /*b7f0*/  @!P0 FMUL R25, R25, 1.175494350822287508e-38 ;  /* 0x0080000019198820 */ /* 0x001fe20000400000 */
[----:B------:R-:W-:Y:S05]  /*b800*/  BRA `(.L_x_13884) ;  /* 0x00000a0000007947 */ /* 0x000fea0003800000 */
.L_x_13879:
        /* <DEDUP_REMOVED lines=12> */
.L_x_13893:
[----:B------:R-:W4:Y:S02]  /*b8d0*/  LDG.E.64 R4, [R4.64] ;  /* 0x0000002404047981 */ /* 0x000f24000c1e1b00 */
[----:B----4-:R-:W0:Y:S01]  /*b8e0*/  F2F.F32.F64 R25, R4 ;  /* 0x0000000400197310 */ /* 0x010e220000301000 */
[----:B------:R-:W0:-:S14]  /*b8f0*/  DSETP.GEU.AND P0, PT, |R4|, c[0x2][0x0], PT ;  /* 0x008000000400762a */ /* 0x000e1c0003f0e200 */
[----:B0-----:R-:W-:Y:S01]  /*b900*/  @!P0 FMUL R25, R25, 1.175494350822287508e-38 ;  /* 0x0080000019198820 */ /* 0x001fe20000400000 */
[----:B------:R-:W-:Y:S05]  /*b910*/  BRA `(.L_x_13884) ;  /* 0x000008f000007947 */ /* 0x000fea0003800000 */
.L_x_13892:
        /* <DEDUP_REMOVED lines=26> */
.L_x_13895:
        /* <DEDUP_REMOVED lines=13> */
.L_x_13894:
[----:B------:R-:W4:Y:S02]  /*bb90*/  LDG.E.U16 R4, [R4.64] ;  /* 0x0000002404047981 */ /* 0x000f24000c1e1500 */
[----:B----4-:R-:W-:Y:S01]  /*bba0*/  PRMT R25, RZ, 0x5410, R4 ;  /* 0x00005410ff197816 */ /* 0x010fe20000000004 */
[----:B------:R-:W-:Y:S05]  /*bbb0*/  BRA `(.L_x_13884) ;  /* 0x0000065000007947 */ /* 0x000fea0003800000 */
.L_x_13891:
        /* <DEDUP_REMOVED lines=11> */
.L_x_13898:
        /* <DEDUP_REMOVED lines=20> */
.L_x_13900:
[----:B------:R-:W-:Y:S05]  /*bdb0*/  BSYNC B0 ;  /* 0x0000000000007941 */ /* 0x000fea0003800000 */
.L_x_13899:
[----:B------:R-:W-:Y:S01]  /*bdc0*/  IMAD.SHL.U32 R3, R3, 0x100000, RZ ;  /* 0x0010000003037824 */ /* 0x000fe200078e00ff */
[----:B------:R-:W-:-:S04]  /*bdd0*/  LEA R0, R0, 0x3b800000, 0x17 ;  /* 0x3b80000000007811 */ /* 0x000fc800078eb8ff */
[----:B------:R-:W-:Y:S01]  /*bde0*/  LOP3.LUT R25, R0, R3, R25, 0xfe, !PT ;  /* 0x0000000300197212 */ /* 0x000fe200078efe19 */
[----:B------:R-:W-:Y:S05]  /*bdf0*/  BRA `(.L_x_13884) ;  /* 0x0000041000007947 */ /* 0x000fea0003800000 */
.L_x_13897:
        /* <DEDUP_REMOVED lines=20> */
.L_x_13902:
[----:B------:R-:W-:Y:S05]  /*bf40*/  BSYNC B0 ;  /* 0x0000000000007941 */ /* 0x000fea0003800000 */
.L_x_13901:
[----:B------:R-:W-:Y:S01]  /*bf50*/  IMAD.SHL.U32 R3, R3, 0x200000, RZ ;  /* 0x0020000003037824 */ /* 0x000fe200078e00ff */
[----:B------:R-:W-:-:S04]  /*bf60*/  LEA R0, R0, 0x37800000, 0x17 ;  /* 0x3780000000007811 */ /* 0x000fc800078eb8ff */
[----:B------:R-:W-:Y:S01]  /*bf70*/  LOP3.LUT R25, R0, R3, R25, 0xfe, !PT ;  /* 0x0000000300197212 */ /* 0x000fe200078efe19 */
[----:B------:R-:W-:Y:S05]  /*bf80*/  BRA `(.L_x_13884) ;  /* 0x0000028000007947 */ /* 0x000fea0003800000 */
.L_x_13896:
        /* <DEDUP_REMOVED lines=14> */
.L_x_13883:
        /* <DEDUP_REMOVED lines=21> */
.L_x_13904:
[----:B------:R-:W4:Y:S02]  /*c1c0*/  LDG.E.64 R4, [R4.64] ;  /* 0x0000002404047981 */ /* 0x000f24000c1e1b00 */
[----:B----4-:R0:W4:Y:S01]  /*c1d0*/  I2F.U64 R25, R4 ;  /* 0x0000000400197312 */ /* 0x0101220000301000 */
[----:B------:R-:W-:Y:S05]  /*c1e0*/  BRA `(.L_x_13884) ;  /* 0x0000002000007947 */ /* 0x000fea0003800000 */
.L_x_13903:
[----:B------:R-:W4:Y:S02]  /*c1f0*/  LDG.E R4, [R4.64] ;  /* 0x0000002404047981 */ /* 0x000f24000c1e1900 */
[----:B----4-:R0:W4:Y:S02]  /*c200*/  I2F.U32 R25, R4 ;  /* 0x0000000400197306 */ /* 0x0101240000201000 */
.L_x_13884:
[----:B------:R-:W-:Y:S05]  /*c210*/  BSYNC B6 ;  /* 0x0000000000067941 */ /* 0x000fea0003800000 */
.L_x_13878:
        /* <DEDUP_REMOVED lines=18> */
.L_x_13909:
[----:B----4-:R-:W4:Y:S02]  /*c340*/  LDG.E.U8 R4, [R4.64] ;  /* 0x0000002404047981 */ /* 0x010f24000c1e1100 */
[----:B----4-:R0:W4:Y:S01]  /*c350*/  I2F.U16 R26, R4 ;  /* 0x00000004001a7306 */ /* 0x0101220000101000 */
[----:B------:R-:W-:Y:S05]  /*c360*/  BRA `(.L_x_13911) ;  /* 0x00000ca000007947 */ /* 0x000fea0003800000 */
.L_x_13908:
        /* <DEDUP_REMOVED lines=9> */
.L_x_13913:
[----:B----4-:R-:W4:Y:S02]  /*c400*/  LDG.E R4, [R4.64] ;  /* 0x0000002404047981 */ /* 0x010f24000c1e1900 */
[----:B----4-:R0:W4:Y:S01]  /*c410*/  I2F R26, R4 ;  /* 0x00000004001a7306 */ /* 0x0101220000201400 */
[----:B------:R-:W-:Y:S05]  /*c420*/  BRA `(.L_x_13911) ;  /* 0x00000be000007947 */ /* 0x000fea0003800000 */
.L_x_13912:
[----:B----4-:R-:W4:Y:S02]  /*c430*/  LDG.E.U16 R4, [R4.64] ;  /* 0x0000002404047981 */ /* 0x010f24000c1e1500 */
[----:B----4-:R0:W4:Y:S01]  /*c440*/  I2F.S16 R26, R4 ;  /* 0x00000004001a7306 */ /* 0x0101220000101400 */
[----:B------:R-:W-:Y:S05]  /*c450*/  BRA `(.L_x_13911) ;  /* 0x00000bb000007947 */ /* 0x000fea0003800000 */
.L_x_13907:
        /* <DEDUP_REMOVED lines=8> */
.L_x_13915:
[----:B----4-:R-:W4:Y:S02]  /*c4e0*/  LDG.E.U16 R4, [R4.64] ;  /* 0x0000002404047981 */ /* 0x010f24000c1e1500 */
[----:B----4-:R-:W-:Y:S01]  /*c4f0*/  HADD2.F32 R26, -RZ, R4.H0_H0 ;  /* 0x20000004ff1a7230 */ /* 0x010fe20000004100 */
[----:B------:R-:W-:Y:S05]  /*c500*/  BRA `(.L_x_13911) ;  /* 0x00000b0000007947 */ /* 0x000fea0003800000 */
.L_x_13914:
        /* <DEDUP_REMOVED lines=8> */
.L_x_13917:
[----:B----4-:R-:W4:Y:S02]  /*c590*/  LDG.E.U16 R4, [R4.64] ;  /* 0x0000002404047981 */ /* 0x010f24000c1e1500 */
[----:B----4-:R-:W-:Y:S01]  /*c5a0*/  HADD2.F32 R26, -RZ, R4.H0_H0 ;  /* 0x20000004ff1a7230 */ /* 0x010fe20000004100 */
[----:B------:R-:W-:Y:S05]  /*c5b0*/  BRA `(.L_x_13911) ;  /* 0x00000a5000007947 */ /* 0x000fea0003800000 */
.L_x_13916:
[----:B----4-:R-:W4:Y:S02]  /*c5c0*/  LDG.E.64 R4, [R4.64] ;  /* 0x0000002404047981 */ /* 0x010f24000c1e1b00 */
[----:B----4-:R-:W0:Y:S01]  /*c5d0*/  F2F.F32.F64 R26, R4 ;  /* 0x00000004001a7310 */ /* 0x010e220000301000 */
[----:B------:R-:W0:-:S14]  /*c5e0*/  DSETP.GEU.AND P0, PT, |R4|, c[0x2][0x0], PT ;  /* 0x008000000400762a */ /* 0x000e1c0003f0e200 */
[----:B0-----:R-:W-:Y:S01]  /*c5f0*/  @!P0 FMUL R26, R26, 1.175494350822287508e-38 ;  /* 0x008000001a1a8820 */ /* 0x001fe20000400000 */
[----:B------:R-:W-:Y:S05]  /*c600*/  BRA `(.L_x_13911) ;  /* 0x00000a0000007947 */ /* 0x000fea0003800000 */
.L_x_13906:
        /* <DEDUP_REMOVED lines=12> */
.L_x_13920:
[----:B----4-:R-:W4:Y:S02]  /*c6d0*/  LDG.E.64 R4, [R4.64] ;  /* 0x0000002404047981 */ /* 0x010f24000c1e1b00 */
[----:B----4-:R-:W0:Y:S01]  /*c6e0*/  F2F.F32.F64 R26, R4 ;  /* 0x00000004001a7310 */ /* 0x010e220000301000 */
[----:B------:R-:W0:-:S14]  /*c6f0*/  DSETP.GEU.AND P0, PT, |R4|, c[0x2][0x0], PT ;  /* 0x008000000400762a */ /* 0x000e1c0003f0e200 */
[----:B0-----:R-:W-:Y:S01]  /*c700*/  @!P0 FMUL R26, R26, 1.175494350822287508e-38 ;  /* 0x008000001a1a8820 */ /* 0x001fe20000400000 */
[----:B------:R-:W-:Y:S05]  /*c710*/  BRA `(.L_x_13911) ;  /* 0x000008f000007947 */ /* 0x000fea0003800000 */
.L_x_13919:
        /* <DEDUP_REMOVED lines=26> */
.L_x_13922:
        /* <DEDUP_REMOVED lines=13> */
.L_x_13921:
[----:B----4-:R-:W4:Y:S02]  /*c990*/  LDG.E.U16 R4, [R4.64] ;  /* 0x0000002404047981 */ /* 0x010f24000c1e1500 */
[----:B----4-:R-:W-:Y:S01]  /*c9a0*/  PRMT R26, RZ, 0x5410, R4 ;  /* 0x00005410ff1a7816 */ /* 0x010fe20000000004 */
[----:B------:R-:W-:Y:S05]  /*c9b0*/  BRA `(.L_x_13911) ;  /* 0x0000065000007947 */ /* 0x000fea0003800000 */
.L_x_13918:
        /* <DEDUP_REMOVED lines=11> */
.L_x_13925:
        /* <DEDUP_REMOVED lines=20> */
.L_x_13927:
[----:B------:R-:W-:Y:S05]  /*cbb0*/  BSYNC B0 ;  /* 0x0000000000007941 */ /* 0x000fea0003800000 */
.L_x_13926:
[----:B------:R-:W-:Y:S01]  /*cbc0*/  IMAD.SHL.U32 R3, R3, 0x100000, RZ ;  /* 0x0010000003037824 */ /* 0x000fe200078e00ff */
[----:B------:R-:W-:-:S04]  /*cbd0*/  LEA R5, R0, 0x3b800000, 0x17 ;  /* 0x3b80000000057811 */ /* 0x000fc800078eb8ff */
[----:B------:R-:W-:Y:S01]  /*cbe0*/  LOP3.LUT R26, R5, R3, R26, 0xfe, !PT ;  /* 0x00000003051a7212 */ /* 0x000fe200078efe1a */
[----:B------:R-:W-:Y:S05]  /*cbf0*/  BRA `(.L_x_13911) ;  /* 0x0000041000007947 */ /* 0x000fea0003800000 */
.L_x_13924:
        /* <DEDUP_REMOVED lines=20> */
.L_x_13929:
[----:B------:R-:W-:Y:S05]  /*cd40*/  BSYNC B0 ;  /* 0x0000000000007941 */ /* 0x000fea0003800000 */
.L_x_13928:
[----:B------:R-:W-:Y:S01]  /*cd50*/  IMAD.SHL.U32 R3, R3, 0x200000, RZ ;  /* 0x0020000003037824 */ /* 0x000fe200078e00ff */
[----:B------:R-:W-:-:S04]  /*cd60*/  LEA R5, R0, 0x37800000, 0x17 ;  /* 0x3780000000057811 */ /* 0x000fc800078eb8ff */
[----:B------:R-:W-:Y:S01]  /*cd70*/  LOP3.LUT R26, R5, R3, R26, 0xfe, !PT ;  /* 0x00000003051a7212 */ /* 0x000fe200078efe1a */
[----:B------:R-:W-:Y:S05]  /*cd80*/  BRA `(.L_x_13911) ;  /* 0x0000028000007947 */ /* 0x000fea0003800000 */
.L_x_13923:
        /* <DEDUP_REMOVED lines=14> */
.L_x_13910:
        /* <DEDUP_REMOVED lines=21> */
.L_x_13931:
[----:B----4-:R-:W4:Y:S02]  /*cfc0*/  LDG.E.64 R26, [R4.64] ;  /* 0x00000024041a7981 */ /* 0x010f24000c1e1b00 */
[----:B----4-:R0:W4:Y:S01]  /*cfd0*/  I2F.U64 R26, R26 ;  /* 0x0000001a001a7312 */ /* 0x0101220000301000 */
[----:B------:R-:W-:Y:S05]  /*cfe0*/  BRA `(.L_x_13911) ;  /* 0x0000002000007947 */ /* 0x000fea0003800000 */
.L_x_13930:
[----:B----4-:R-:W4:Y:S02]  /*cff0*/  LDG.E R4, [R4.64] ;  /* 0x0000002404047981 */ /* 0x010f24000c1e1900 */
[----:B----4-:R0:W4:Y:S02]  /*d000*/  I2F.U32 R26, R4 ;  /* 0x00000004001a7306 */ /* 0x0101240000201000 */
.L_x_13911:
[----:B------:R-:W-:Y:S05]  /*d010*/  BSYNC B6 ;  /* 0x0000000000067941 */ /* 0x000fea0003800000 */
.L_x_13905:
[----:B------:R-:W-:Y:S02]  /*d020*/  IADD3 R43, R43, 0x80, RZ ;  /* 0x000000802b2b7810 */ /* 0x000fe40007ffe0ff */
.L_x_13732:
[----:B------:R-:W-:Y:S05]  /*d030*/  BSYNC B7 ;  /* 0x0000000000077941 */ /* 0x000fea0003800000 */
.L_x_13731:
[----:B------:R-:W-:Y:S01]  /*d040*/  ISETP.GE.AND P0, PT, R43, R46, PT ;  /* 0x0000002e2b00720c */ /* 0x000fe20003f06270 */
[----:B------:R-:W-:Y:S01]  /*d050*/  BSSY B7, `(.L_x_13932) ;  /* 0x000067d000077945 */ /* 0x000fe20003800000 */
[----:B0-----:R-:W-:Y:S01]  /*d060*/  IMAD.MOV.U32 R27, RZ, RZ, RZ ;  /* 0x000000ffff1b7224 */ /* 0x001fe200078e00ff */
[----:B------:R-:W-:Y:S01]  /*d070*/  PRMT R30, RZ, 0x7610, R30 ;  /* 0x00007610ff1e7816 */ /* 0x000fe2000000001e */
[----:B------:R-:W-:Y:S01]  /*d080*/  IMAD.MOV.U32 R31, RZ, RZ, RZ ;  /* 0x000000ffff1f7224 */ /* 0x000fe200078e00ff */
[----:B------:R-:W-:Y:S01]  /*d090*/  PRMT R28, RZ, 0x7610, R28 ;  /* 0x00007610ff1c7816 */ /* 0x000fe2000000001c */
[----:B------:R-:W-:Y:S01]  /*d0a0*/  IMAD.MOV.U32 R33, RZ, RZ, RZ ;  /* 0x000000ffff217224 */ /* 0x000fe200078e00ff */
[----:B------:R-:W-:Y:S01]  /*d0b0*/  PRMT R29, RZ, 0x7610, R29 ;  /* 0x00007610ff1d7816 */ /* 0x000fe2000000001d */
[----:B------:R-:W-:-:S02]  /*d0c0*/  IMAD.MOV.U32 R35, RZ, RZ, RZ ;  /* 0x000000ffff237224 */ /* 0x000fc400078e00ff */
[----:B------:R-:W-:Y:S02]  /*d0d0*/  IMAD.MOV.U32 R37, RZ, RZ, RZ ;  /* 0x000000ffff257224 */ /* 0x000fe400078e00ff */
[----:B------:R-:W-:Y:S01]  /*d0e0*/  IMAD.MOV.U32 R38, RZ, RZ, RZ ;  /* 0x000000ffff267224 */ /* 0x000fe200078e00ff */
        /* <DEDUP_REMOVED lines=21> */
.L_x_13937:
[----:B----4-:R-:W4:Y:S02]  /*d240*/  LDG.E.U8 R4, [R4.64] ;  /* 0x0000002404047981 */ /* 0x010f24000c1e1100 */
[----:B----4-:R-:W0:Y:S02]  /*d250*/  I2F.U16 R0, R4 ;  /* 0x0000000400007306 */ /* 0x010e240000101000 */
[----:B0-----:R-:W-:-:S04]  /*d260*/  F2FP.BF16.PACK_AB R0, RZ, R0 ;  /* 0x00000000ff00723e */ /* 0x001fc800000010ff */
[----:B------:R-:W-:Y:S01]  /*d270*/  PRMT R28, R0, 0x7610, R28 ;  /* 0x00007610001c7816 */ /* 0x000fe2000000001c */
[----:B------:R-:W-:Y:S05]  /*d280*/  BRA `(.L_x_13939) ;  /* 0x00000f0000007947 */ /* 0x000fea0003800000 */
.L_x_13936:
        /* <DEDUP_REMOVED lines=11> */
.L_x_13941:
[----:B----4-:R-:W4:Y:S02]  /*d340*/  LDG.E R4, [R4.64] ;  /* 0x0000002404047981 */ /* 0x010f24000c1e1900 */
[----:B----4-:R-:W0:Y:S02]  /*d350*/  I2F R0, R4 ;  /* 0x0000000400007306 */ /* 0x010e240000201400 */
[----:B0-----:R-:W-:-:S04]  /*d360*/  F2FP.BF16.PACK_AB R0, RZ, R0 ;  /* 0x00000000ff00723e */ /* 0x001fc800000010ff */
[----:B------:R-:W-:Y:S01]  /*d370*/  PRMT R28, R0, 0x7610, R28 ;  /* 0x00007610001c7816 */ /* 0x000fe2000000001c */
[----:B------:R-:W-:Y:S05]  /*d380*/  BRA `(.L_x_13939) ;  /* 0x00000e0000007947 */ /* 0x000fea0003800000 */
.L_x_13940:
[----:B----4-:R-:W4:Y:S02]  /*d390*/  LDG.E.U16 R4, [R4.64] ;  /* 0x0000002404047981 */ /* 0x010f24000c1e1500 */
[----:B----4-:R-:W0:Y:S02]  /*d3a0*/  I2F.S16 R0, R4 ;  /* 0x0000000400007306 */ /* 0x010e240000101400 */
[----:B0-----:R-:W-:-:S04]  /*d3b0*/  F2FP.BF16.PACK_AB R0, RZ, R0 ;  /* 0x00000000ff00723e */ /* 0x001fc800000010ff */
[----:B------:R-:W-:Y:S01]  /*d3c0*/  PRMT R28, R0, 0x7610, R28 ;  /* 0x00007610001c7816 */ /* 0x000fe2000000001c */
[----:B------:R-:W-:Y:S05]  /*d3d0*/  BRA `(.L_x_13939) ;  /* 0x00000db000007947 */ /* 0x000fea0003800000 */
.L_x_13935:
        /* <DEDUP_REMOVED lines=9> */
.L_x_13943:
[----:B----4-:R-:W4:Y:S02]  /*d470*/  LDG.E.U16 R0, [R4.64] ;  /* 0x0000002404007981 */ /* 0x010f24000c1e1500 */
[----:B----4-:R-:W-:-:S05]  /*d480*/  HADD2.F32 R0, -RZ, R0.H0_H0 ;  /* 0x20000000ff007230 */ /* 0x010fca0000004100 */
[----:B------:R-:W-:-:S04]  /*d490*/  F2FP.BF16.PACK_AB R0, RZ, R0 ;  /* 0x00000000ff00723e */ /* 0x000fc800000010ff */
[----:B------:R-:W-:Y:S01]  /*d4a0*/  PRMT R28, R0, 0x7610, R28 ;  /* 0x00007610001c7816 */ /* 0x000fe2000000001c */
[----:B------:R-:W-:Y:S05]  /*d4b0*/  BRA `(.L_x_13939) ;  /* 0x00000cd000007947 */ /* 0x000fea0003800000 */
.L_x_13942:
        /* <DEDUP_REMOVED lines=9> */
.L_x_13945:
[----:B----4-:R-:W4:Y:S02]  /*d550*/  LDG.E.U16 R4, [R4.64] ;  /* 0x0000002404047981 */ /* 0x010f24000c1e1500 */
[----:B----4-:R-:W-:-:S05]  /*d560*/  HADD2.F32 R0, -RZ, R4.H0_H0 ;  /* 0x20000004ff007230 */ /* 0x010fca0000004100 */
[----:B------:R-:W-:-:S04]  /*d570*/  F2FP.BF16.PACK_AB R0, RZ, R0 ;  /* 0x00000000ff00723e */ /* 0x000fc800000010ff */
[----:B------:R-:W-:Y:S01]  /*d580*/  PRMT R28, R0, 0x7610, R28 ;  /* 0x00007610001c7816 */ /* 0x000fe2000000001c */
[----:B------:R-:W-:Y:S05]  /*d590*/  BRA `(.L_x_13939) ;  /* 0x00000bf000007947 */ /* 0x000fea0003800000 */
.L_x_13944:
[----:B----4-:R-:W4:Y:S02]  /*d5a0*/  LDG.E.64 R4, [R4.64] ;  /* 0x0000002404047981 */ /* 0x010f24000c1e1b00 */
[----:B----4-:R-:W0:Y:S01]  /*d5b0*/  F2F.F32.F64 R0, R4 ;  /* 0x0000000400007310 */ /* 0x010e220000301000 */
[----:B------:R-:W0:-:S14]  /*d5c0*/  DSETP.GEU.AND P0, PT, |R4|, c[0x2][0x0], PT ;  /* 0x008000000400762a */ /* 0x000e1c0003f0e200 */
[----:B0-----:R-:W-:-:S05]  /*d5d0*/  @!P0 FMUL R0, R0, 1.175494350822287508e-38 ;  /* 0x0080000000008820 */ /* 0x001fca0000400000 */
[----:B------:R-:W-:-:S04]  /*d5e0*/  F2FP.BF16.PACK_AB R0, RZ, R0 ;  /* 0x00000000ff00723e */ /* 0x000fc800000010ff */
[----:B------:R-:W-:Y:S01]  /*d5f0*/  PRMT R28, R0, 0x7610, R28 ;  /* 0x00007610001c7816 */ /* 0x000fe2000000001c */
[----:B------:R-:W-:Y:S05]  /*d600*/  BRA `(.L_x_13939) ;  /* 0x00000b8000007947 */ /* 0x000fea0003800000 */
.L_x_13934:
        /* <DEDUP_REMOVED lines=14> */
.L_x_13948:
[----:B----4-:R-:W4:Y:S02]  /*d6f0*/  LDG.E.64 R4, [R4.64] ;  /* 0x0000002404047981 */ /* 0x010f24000c1e1b00 */
[----:B----4-:R-:W0:Y:S01]  /*d700*/  F2F.F32.F64 R0, R4 ;  /* 0x0000000400007310 */ /* 0x010e220000301000 */
[----:B------:R-:W0:-:S14]  /*d710*/  DSETP.GEU.AND P0, PT, |R4|, c[0x2][0x0], PT ;  /* 0x008000000400762a */ /* 0x000e1c0003f0e200 */
[----:B0-----:R-:W-:-:S05]  /*d720*/  @!P0 FMUL R0, R0, 1.175494350822287508e-38 ;  /* 0x0080000000008820 */ /* 0x001fca0000400000 */
[----:B------:R-:W-:-:S04]  /*d730*/  F2FP.BF16.PACK_AB R0, RZ, R0 ;  /* 0x00000000ff00723e */ /* 0x000fc800000010ff */
[----:B------:R-:W-:Y:S01]  /*d740*/  PRMT R28, R0, 0x7610, R28 ;  /* 0x00007610001c7816 */ /* 0x000fe2000000001c */
[----:B------:R-:W-:Y:S05]  /*d750*/  BRA `(.L_x_13939) ;  /* 0x00000a3000007947 */ /* 0x000fea0003800000 */
.L_x_13947:
        /* <DEDUP_REMOVED lines=28> */
.L_x_13950:
        /* <DEDUP_REMOVED lines=15> */
.L_x_13949:
[----:B------:R0:W5:Y:S01]  /*da10*/  LDG.E.U16 R28, [R4.64] ;  /* 0x00000024041c7981 */ /* 0x000162000c1e1500 */
[----:B------:R-:W-:Y:S05]  /*da20*/  BRA `(.L_x_13939) ;  /* 0x0000076000007947 */ /* 0x000fea0003800000 */
.L_x_13946:
        /* <DEDUP_REMOVED lines=12> */
.L_x_13953:
        /* <DEDUP_REMOVED lines=21> */
.L_x_13957:
[----:B------:R-:W-:Y:S05]  /*dc40*/  BSYNC B1 ;  /* 0x0000000000017941 */ /* 0x000fea0003800000 */
.L_x_13956:
[----:B------:R-:W-:Y:S01]  /*dc50*/  LEA R5, R0, 0x3b800000, 0x17 ;  /* 0x3b80000000057811 */ /* 0x000fe200078eb8ff */
[----:B------:R-:W-:-:S05]  /*dc60*/  IMAD.SHL.U32 R0, R3, 0x100000, RZ ;  /* 0x0010000003007824 */ /* 0x000fca00078e00ff */
[----:B------:R-:W-:Y:S02]  /*dc70*/  LOP3.LUT R0, R5, R0, R6, 0xfe, !PT ;  /* 0x0000000005007212 */ /* 0x000fe400078efe06 */
.L_x_13955:
[----:B------:R-:W-:Y:S05]  /*dc80*/  BSYNC B0 ;  /* 0x0000000000007941 */ /* 0x000fea0003800000 */
.L_x_13954:
[----:B------:R-:W-:-:S04]  /*dc90*/  F2FP.BF16.PACK_AB R0, RZ, R0 ;  /* 0x00000000ff00723e */ /* 0x000fc800000010ff */
[----:B------:R-:W-:Y:S01]  /*dca0*/  PRMT R28, R0, 0x7610, R28 ;  /* 0x00007610001c7816 */ /* 0x000fe2000000001c */
[----:B------:R-:W-:Y:S05]  /*dcb0*/  BRA `(.L_x_13939) ;  /* 0x000004d000007947 */ /* 0x000fea0003800000 */
.L_x_13952:
        /* <DEDUP_REMOVED lines=21> */
.L_x_13961:
[----:B------:R-:W-:Y:S05]  /*de10*/  BSYNC B1 ;  /* 0x0000000000017941 */ /* 0x000fea0003800000 */
.L_x_13960:
[----:B------:R-:W-:Y:S01]  /*de20*/  LEA R5, R0, 0x37800000, 0x17 ;  /* 0x3780000000057811 */ /* 0x000fe200078eb8ff */
[----:B------:R-:W-:-:S05]  /*de30*/  IMAD.SHL.U32 R0, R3, 0x200000, RZ ;  /* 0x0020000003007824 */ /* 0x000fca00078e00ff */
[----:B------:R-:W-:Y:S02]  /*de40*/  LOP3.LUT R0, R5, R0, R6, 0xfe, !PT ;  /* 0x0000000005007212 */ /* 0x000fe400078efe06 */
.L_x_13959:
[----:B------:R-:W-:Y:S05]  /*de50*/  BSYNC B0 ;  /* 0x0000000000007941 */ /* 0x000fea0003800000 */
.L_x_13958:
[----:B------:R-:W-:-:S04]  /*de60*/  F2FP.BF16.PACK_AB R0, RZ, R0 ;  /* 0x00000000ff00723e */ /* 0x000fc800000010ff */
[----:B------:R-:W-:Y:S01]  /*de70*/  PRMT R28, R0, 0x7610, R28 ;  /* 0x00007610001c7816 */ /* 0x000fe2000000001c */
[----:B------:R-:W-:Y:S05]  /*de80*/  BRA `(.L_x_13939) ;  /* 0x0000030000007947 */ /* 0x000fea0003800000 */
.L_x_13951:
        /* <DEDUP_REMOVED lines=14> */
.L_x_13965:
[----:B------:R-:W-:Y:S05]  /*df70*/  BSYNC B0 ;  /* 0x0000000000007941 */ /* 0x000fea0003800000 */
.L_x_13964:
[----:B------:R-:W-:-:S04]  /*df80*/  F2FP.BF16.PACK_AB R0, RZ, R0 ;  /* 0x00000000ff00723e */ /* 0x000fc800000010ff */
[----:B------:R-:W-:Y:S01]  /*df90*/  PRMT R28, R0, 0x7610, R28 ;  /* 0x00007610001c7816 */ /* 0x000fe2000000001c */
[----:B------:R-:W-:Y:S05]  /*dfa0*/  BRA `(.L_x_13939) ;  /* 0x000001e000007947 */ /* 0x000fea0003800000 */
.L_x_13938:
        /* <DEDUP_REMOVED lines=21> */
.L_x_13963:
[----:B----4-:R-:W4:Y:S02]  /*e100*/  LDG.E.64 R4, [R4.64] ;  /* 0x0000002404047981 */ /* 0x010f24000c1e1b00 */
[----:B----4-:R-:W0:Y:S02]  /*e110*/  I2F.U64 R0, R4 ;  /* 0x0000000400007312 */ /* 0x010e240000301000 */
[----:B0-----:R-:W-:-:S04]  /*e120*/  F2FP.BF16.PACK_AB R0, RZ, R0 ;  /* 0x00000000ff00723e */ /* 0x001fc800000010ff */
[----:B------:R-:W-:Y:S01]  /*e130*/  PRMT R28, R0, 0x7610, R28 ;  /* 0x00007610001c7816 */ /* 0x000fe2000000001c */
[----:B------:R-:W-:Y:S05]  /*e140*/  BRA `(.L_x_13939) ;  /* 0x0000004000007947 */ /* 0x000fea0003800000 */
.L_x_13962:
[----:B----4-:R-:W4:Y:S02]  /*e150*/  LDG.E R4, [R4.64] ;  /* 0x0000002404047981 */ /* 0x010f24000c1e1900 */
[----:B----4-:R-:W0:Y:S02]  /*e160*/  I2F.U32 R0, R4 ;  /* 0x0000000400007306 */ /* 0x010e240000201000 */
[----:B0-----:R-:W-:-:S04]  /*e170*/  F2FP.BF16.PACK_AB R0, RZ, R0 ;  /* 0x00000000ff00723e */ /* 0x001fc800000010ff */
[----:B------:R-:W-:Y:S02]  /*e180*/  PRMT R28, R0, 0x7610, R28 ;  /* 0x00007610001c7816 */ /* 0x000fe4000000001c */
.L_x_13939:
        /* <DEDUP_REMOVED lines=19> */
.L_x_13969:
[----:B----4-:R-:W4:Y:S02]  /*e2c0*/  LDG.E.U8 R4, [R4.64] ;  /* 0x0000002404047981 */ /* 0x010f24000c1e1100 */
[----:B----4-:R-:W0:Y:S02]  /*e2d0*/  I2F.U16 R0, R4 ;  /* 0x0000000400007306 */ /* 0x010e240000101000 */
[----:B0-----:R-:W-:-:S04]  /*e2e0*/  F2FP.BF16.PACK_AB R0, RZ, R0 ;  /* 0x00000000ff00723e */ /* 0x001fc800000010ff */
[----:B------:R-:W-:Y:S01]  /*e2f0*/  PRMT R29, R0, 0x7610, R29 ;  /* 0x00007610001d7816 */ /* 0x000fe2000000001d */
[----:B------:R-:W-:Y:S05]  /*e300*/  BRA `(.L_x_13971) ;  /* 0x00000f0000007947 */ /* 0x000fea0003800000 */
.L_x_13968:
        /* <DEDUP_REMOVED lines=11> */
.L_x_13973:
[----:B----4-:R-:W4:Y:S02]  /*e3c0*/  LDG.E R4, [R4.64] ;  /* 0x0000002404047981 */ /* 0x010f24000c1e1900 */
[----:B----4-:R-:W0:Y:S02]  /*e3d0*/  I2F R0, R4 ;  /* 0x0000000400007306 */ /* 0x010e240000201400 */
[----:B0-----:R-:W-:-:S04]  /*e3e0*/  F2FP.BF16.PACK_AB R0, RZ, R0 ;  /* 0x00000000ff00723e */ /* 0x001fc800000010ff */
[----:B------:R-:W-:Y:S01]  /*e3f0*/  PRMT R29, R0, 0x7610, R29 ;  /* 0x00007610001d7816 */ /* 0x000fe2000000001d */
[----:B------:R-:W-:Y:S05]  /*e400*/  BRA `(.L_x_13971) ;  /* 0x00000e0000007947 */ /* 0x000fea0003800000 */
.L_x_13972:
[----:B----4-:R-:W4:Y:S02]  /*e410*/  LDG.E.U16 R4, [R4.64] ;  /* 0x0000002404047981 */ /* 0x010f24000c1e1500 */
[----:B----4-:R-:W0:Y:S02]  /*e420*/  I2F.S16 R0, R4 ;  /* 0x0000000400007306 */ /* 0x010e240000101400 */
[----:B0-----:R-:W-:-:S04]  /*e430*/  F2FP.BF16.PACK_AB R0, RZ, R0 ;  /* 0x00000000ff00723e */ /* 0x001fc800000010ff */
[----:B------:R-:W-:Y:S01]  /*e440*/  PRMT R29, R0, 0x7610, R29 ;  /* 0x00007610001d7816 */ /* 0x000fe2000000001d */
[----:B------:R-:W-:Y:S05]  /*e450*/  BRA `(.L_x_13971) ;  /* 0x00000db000007947 */ /* 0x000fea0003800000 */
.L_x_13967:
        /* <DEDUP_REMOVED lines=9> */
.L_x_13975:
[----:B----4-:R-:W4:Y:S02]  /*e4f0*/  LDG.E.U16 R0, [R4.64] ;  /* 0x0000002404007981 */ /* 0x010f24000c1e1500 */
[----:B----4-:R-:W-:-:S05]  /*e500*/  HADD2.F32 R0, -RZ, R0.H0_H0 ;  /* 0x20000000ff007230 */ /* 0x010fca0000004100 */
[----:B------:R-:W-:-:S04]  /*e510*/  F2FP.BF16.PACK_AB R0, RZ, R0 ;  /* 0x00000000ff00723e */ /* 0x000fc800000010ff */
[----:B------:R-:W-:Y:S01]  /*e520*/  PRMT R29, R0, 0x7610, R29 ;  /* 0x00007610001d7816 */ /* 0x000fe2000000001d */
[----:B------:R-:W-:Y:S05]  /*e530*/  BRA `(.L_x_13971) ;  /* 0x00000cd000007947 */ /* 0x000fea0003800000 */
.L_x_13974:
        /* <DEDUP_REMOVED lines=9> */
.L_x_13977:
[----:B----4-:R-:W4:Y:S02]  /*e5d0*/  LDG.E.U16 R4, [R4.64] ;  /* 0x0000002404047981 */ /* 0x010f24000c1e1500 */
[----:B----4-:R-:W-:-:S05]  /*e5e0*/  HADD2.F32 R0, -RZ, R4.H0_H0 ;  /* 0x20000004ff007230 */ /* 0x010fca0000004100 */
[----:B------:R-:W-:-:S04]  /*e5f0*/  F2FP.BF16.PACK_AB R0, RZ, R0 ;  /* 0x00000000ff00723e */ /* 0x000fc800000010ff */
[----:B------:R-:W-:Y:S01]  /*e600*/  PRMT R29, R0, 0x7610, R29 ;  /* 0x00007610001d7816 */ /* 0x000fe2000000001d */
[----:B------:R-:W-:Y:S05]  /*e610*/  BRA `(.L_x_13971) ;  /* 0x00000bf000007947 */ /* 0x000fea0003800000 */
.L_x_13976:
[----:B----4-:R-:W4:Y:S02]  /*e620*/  LDG.E.64 R4, [R4.64] ;  /* 0x0000002404047981 */ /* 0x010f24000c1e1b00 */
[----:B----4-:R-:W0:Y:S01]  /*e630*/  F2F.F32.F64 R0, R4 ;  /* 0x0000000400007310 */ /* 0x010e220000301000 */
[----:B------:R-:W0:-:S14]  /*e640*/  DSETP.GEU.AND P0, PT, |R4|, c[0x2][0x0], PT ;  /* 0x008000000400762a */ /* 0x000e1c0003f0e200 */
[----:B0-----:R-:W-:-:S05]  /*e650*/  @!P0 FMUL R0, R0, 1.175494350822287508e-38 ;  /* 0x0080000000008820 */ /* 0x001fca0000400000 */
[----:B------:R-:W-:-:S04]  /*e660*/  F2FP.BF16.PACK_AB R0, RZ, R0 ;  /* 0x00000000ff00723e */ /* 0x000fc800000010ff */
[----:B------:R-:W-:Y:S01]  /*e670*/  PRMT R29, R0, 0x7610, R29 ;  /* 0x00007610001d7816 */ /* 0x000fe2000000001d */
[----:B------:R-:W-:Y:S05]  /*e680*/  BRA `(.L_x_13971) ;  /* 0x00000b8000007947 */ /* 0x000fea0003800000 */
.L_x_13966:
        /* <DEDUP_REMOVED lines=14> */
.L_x_13980:
[----:B----4-:R-:W4:Y:S02]  /*e770*/  LDG.E.64 R4, [R4.64] ;  /* 0x0000002404047981 */ /* 0x010f24000c1e1b00 */
[----:B----4-:R-:W0:Y:S01]  /*e780*/  F2F.F32.F64 R0, R4 ;  /* 0x0000000400007310 */ /* 0x010e220000301000 */
[----:B------:R-:W0:-:S14]  /*e790*/  DSETP.GEU.AND P0, PT, |R4|, c[0x2][0x0], PT ;  /* 0x008000000400762a */ /* 0x000e1c0003f0e200 */
[----:B0-----:R-:W-:-:S05]  /*e7a0*/  @!P0 FMUL R0, R0, 1.175494350822287508e-38 ;  /* 0x0080000000008820 */ /* 0x001fca0000400000 */
[----:B------:R-:W-:-:S04]  /*e7b0*/  F2FP.BF16.PACK_AB R0, RZ, R0 ;  /* 0x00000000ff00723e */ /* 0x000fc800000010ff */
[----:B------:R-:W-:Y:S01]  /*e7c0*/  PRMT R29, R0, 0x7610, R29 ;  /* 0x00007610001d7816 */ /* 0x000fe2000000001d */
[----:B------:R-:W-:Y:S05]  /*e7d0*/  BRA `(.L_x_13971) ;  /* 0x00000a3000007947 */ /* 0x000fea0003800000 */
.L_x_13979:
        /* <DEDUP_REMOVED lines=28> */
.L_x_13982:
        /* <DEDUP_REMOVED lines=15> */
.L_x_13981:
[----:B------:R0:W5:Y:S01]  /*ea90*/  LDG.E.U16 R29, [R4.64] ;  /* 0x00000024041d7981 */ /* 0x000162000c1e1500 */
[----:B------:R-:W-:Y:S05]  /*eaa0*/  BRA `(.L_x_13971) ;  /* 0x0000076000007947 */ /* 0x000fea0003800000 */
.L_x_13978:
        /* <DEDUP_REMOVED lines=12> */
.L_x_13985:
        /* <DEDUP_REMOVED lines=21> */
.L_x_13989:
[----:B------:R-:W-:Y:S05]  /*ecc0*/  BSYNC B1 ;  /* 0x0000000000017941 */ /* 0x000fea0003800000 */
.L_x_13988:
[----:B------:R-:W-:Y:S01]  /*ecd0*/  LEA R5, R0, 0x3b800000, 0x17 ;  /* 0x3b80000000057811 */ /* 0x000fe200078eb8ff */
[----:B------:R-:W-:-:S05]  /*ece0*/  IMAD.SHL.U32 R0, R3, 0x100000, RZ ;  /* 0x0010000003007824 */ /* 0x000fca00078e00ff */
[----:B------:R-:W-:Y:S02]  /*ecf0*/  LOP3.LUT R0, R5, R0, R6, 0xfe, !PT ;  /* 0x0000000005007212 */ /* 0x000fe400078efe06 */
.L_x_13987:
[----:B------:R-:W-:Y:S05]  /*ed00*/  BSYNC B0 ;  /* 0x0000000000007941 */ /* 0x000fea0003800000 */
.L_x_13986:
[----:B------:R-:W-:-:S04]  /*ed10*/  F2FP.BF16.PACK_AB R0, RZ, R0 ;  /* 0x00000000ff00723e */ /* 0x000fc800000010ff */
[----:B------:R-:W-:Y:S01]  /*ed20*/  PRMT R29, R0, 0x7610, R29 ;  /* 0x00007610001d7816 */ /* 0x000fe2000000001d */
[----:B------:R-:W-:Y:S05]  /*ed30*/  BRA `(.L_x_13971) ;  /* 0x000004d000007947 */ /* 0x000fea0003800000 */
.L_x_13984:
        /* <DEDUP_REMOVED lines=21> */
.L_x_13993:
[----:B------:R-:W-:Y:S05]  /*ee90*/  BSYNC B1 ;  /* 0x0000000000017941 */ /* 0x000fea0003800000 */
.L_x_13992:
[----:B------:R-:W-:Y:S01]  /*eea0*/  LEA R5, R0, 0x37800000, 0x17 ;  /* 0x3780000000057811 */ /* 0x000fe200078eb8ff */
[----:B------:R-:W-:-:S05]  /*eeb0*/  IMAD.SHL.U32 R0, R3, 0x200000, RZ ;  /* 0x0020000003007824 */ /* 0x000fca00078e00ff */
[----:B------:R-:W-:Y:S02]  /*eec0*/  LOP3.LUT R0, R5, R0, R6, 0xfe, !PT ;  /* 0x0000000005007212 */ /* 0x000fe400078efe06 */
.L_x_13991:
[----:B------:R-:W-:Y:S05]  /*eed0*/  BSYNC B0 ;  /* 0x0000000000007941 */ /* 0x000fea0003800000 */
.L_x_13990:
[----:B------:R-:W-:-:S04]  /*eee0*/  F2FP.BF16.PACK_AB R0, RZ, R0 ;  /* 0x00000000ff00723e */ /* 0x000fc800000010ff */
[----:B------:R-:W-:Y:S01]  /*eef0*/  PRMT R29, R0, 0x7610, R29 ;  /* 0x00007610001d7816 */ /* 0x000fe2000000001d */
[----:B------:R-:W-:Y:S05]  /*ef00*/  BRA `(.L_x_13971) ;  /* 0x0000030000007947 */ /* 0x000fea0003800000 */
.L_x_13983:
        /* <DEDUP_REMOVED lines=14> */
.L_x_13997:
[----:B------:R-:W-:Y:S05]  /*eff0*/  BSYNC B0 ;  /* 0x0000000000007941 */ /* 0x000fea0003800000 */
.L_x_13996:
[----:B------:R-:W-:-:S04]  /*f000*/  F2FP.BF16.PACK_AB R0, RZ, R0 ;  /* 0x00000000ff00723e */ /* 0x000fc800000010ff */
[----:B------:R-:W-:Y:S01]  /*f010*/  PRMT R29, R0, 0x7610, R29 ;  /* 0x00007610001d7816 */ /* 0x000fe2000000001d */
[----:B------:R-:W-:Y:S05]  /*f020*/  BRA `(.L_x_13971) ;  /* 0x000001e000007947 */ /* 0x000fea0003800000 */
.L_x_13970:
        /* <DEDUP_REMOVED lines=21> */
.L_x_13995:
[----:B----4-:R-:W4:Y:S02]  /*f180*/  LDG.E.64 R4, [R4.64] ;  /* 0x0000002404047981 */ /* 0x010f24000c1e1b00 */
[----:B----4-:R-:W0:Y:S02]  /*f190*/  I2F.U64 R0, R4 ;  /* 0x0000000400007312 */ /* 0x010e240000301000 */
[----:B0-----:R-:W-:-:S04]  /*f1a0*/  F2FP.BF16.PACK_AB R0, RZ, R0 ;  /* 0x00000000ff00723e */ /* 0x001fc800000010ff */
[----:B------:R-:W-:Y:S01]  /*f1b0*/  PRMT R29, R0, 0x7610, R29 ;  /* 0x00007610001d7816 */ /* 0x000fe2000000001d */
[----:B------:R-:W-:Y:S05]  /*f1c0*/  BRA `(.L_x_13971) ;  /* 0x0000004000007947 */ /* 0x000fea0003800000 */
.L_x_13994:
[----:B----4-:R-:W4:Y:S02]  /*f1d0*/  LDG.E R4, [R4.64] ;  /* 0x0000002404047981 */ /* 0x010f24000c1e1900 */
[----:B----4-:R-:W0:Y:S02]  /*f1e0*/  I2F.U32 R0, R4 ;  /* 0x0000000400007306 */ /* 0x010e240000201000 */
[----:B0-----:R-:W-:-:S04]  /*f1f0*/  F2FP.BF16.PACK_AB R0, RZ, R0 ;  /* 0x00000000ff00723e */ /* 0x001fc800000010ff */
[----:B------:R-:W-:Y:S02]  /*f200*/  PRMT R29, R0, 0x7610, R29 ;  /* 0x00007610001d7816 */ /* 0x000fe4000000001d */
.L_x_13971:
        /* <DEDUP_REMOVED lines=18> */
.L_x_14002:
[----:B------:R-:W2:Y:S02]  /*f330*/  LDG.E.U8 R4, [R4.64] ;  /* 0x0000002404047981 */ /* 0x000ea4000c1e1100 */
[----:B--2---:R0:W2:Y:S01]  /*f340*/  I2F.U16 R31, R4 ;  /* 0x00000004001f7306 */ /* 0x0040a20000101000 */
[----:B------:R-:W-:Y:S05]  /*f350*/  BRA `(.L_x_14004) ;  /* 0x00000ca000007947 */ /* 0x000fea0003800000 */
.L_x_14001:
        /* <DEDUP_REMOVED lines=9> */
.L_x_14006:
[----:B------:R-:W2:Y:S02]  /*f3f0*/  LDG.E R4, [R4.64] ;  /* 0x0000002404047981 */ /* 0x000ea4000c1e1900 */
[----:B--2---:R0:W2:Y:S01]  /*f400*/  I2F R31, R4 ;  /* 0x00000004001f7306 */ /* 0x0040a20000201400 */
[----:B------:R-:W-:Y:S05]  /*f410*/  BRA `(.L_x_14004) ;  /* 0x00000be000007947 */ /* 0x000fea0003800000 */
.L_x_14005:
[----:B------:R-:W2:Y:S02]  /*f420*/  LDG.E.U16 R4, [R4.64] ;  /* 0x0000002404047981 */ /* 0x000ea4000c1e1500 */
[----:B--2---:R0:W2:Y:S01]  /*f430*/  I2F.S16 R31, R4 ;  /* 0x00000004001f7306 */ /* 0x0040a20000101400 */
[----:B------:R-:W-:Y:S05]  /*f440*/  BRA `(.L_x_14004) ;  /* 0x00000bb000007947 */ /* 0x000fea0003800000 */
.L_x_14000:
        /* <DEDUP_REMOVED lines=8> */
.L_x_14008:
[----:B------:R-:W2:Y:S02]  /*f4d0*/  LDG.E.U16 R4, [R4.64] ;  /* 0x0000002404047981 */ /* 0x000ea4000c1e1500 */
[----:B--2---:R-:W-:Y:S01]  /*f4e0*/  HADD2.F32 R31, -RZ, R4.H0_H0 ;  /* 0x20000004ff1f7230 */ /* 0x004fe20000004100 */
[----:B------:R-:W-:Y:S05]  /*f4f0*/  BRA `(.L_x_14004) ;  /* 0x00000b0000007947 */ /* 0x000fea0003800000 */
.L_x_14007:
        /* <DEDUP_REMOVED lines=8> */
.L_x_14010:
[----:B------:R-:W2:Y:S02]  /*f580*/  LDG.E.U16 R4, [R4.64] ;  /* 0x0000002404047981 */ /* 0x000ea4000c1e1500 */
[----:B--2---:R-:W-:Y:S01]  /*f590*/  HADD2.F32 R31, -RZ, R4.H0_H0 ;  /* 0x20000004ff1f7230 */ /* 0x004fe20000004100 */
[----:B------:R-:W-:Y:S05]  /*f5a0*/  BRA `(.L_x_14004) ;  /* 0x00000a5000007947 */ /* 0x000fea0003800000 */
.L_x_14009:
[----:B------:R-:W2:Y:S02]  /*f5b0*/  LDG.E.64 R4, [R4.64] ;  /* 0x0000002404047981 */ /* 0x000ea4000c1e1b00 */
[----:B--2---:R-:W0:Y:S01]  /*f5c0*/  F2F.F32.F64 R31, R4 ;  /* 0x00000004001f7310 */ /* 0x004e220000301000 */
[----:B------:R-:W0:-:S14]  /*f5d0*/  DSETP.GEU.AND P0, PT, |R4|, c[0x2][0x0], PT ;  /* 0x008000000400762a */ /* 0x000e1c0003f0e200 */
[----:B0-----:R-:W-:Y:S01]  /*f5e0*/  @!P0 FMUL R31, R31, 1.175494350822287508e-38 ;  /* 0x008000001f1f8820 */ /* 0x001fe20000400000 */
[----:B------:R-:W-:Y:S05]  /*f5f0*/  BRA `(.L_x_14004) ;  /* 0x00000a0000007947 */ /* 0x000fea0003800000 */
.L_x_13999:
        /* <DEDUP_REMOVED lines=12> */
.L_x_14013:
[----:B------:R-:W2:Y:S02]  /*f6c0*/  LDG.E.64 R4, [R4.64] ;  /* 0x0000002404047981 */ /* 0x000ea4000c1e1b00 */
[----:B--2---:R-:W0:Y:S01]  /*f6d0*/  F2F.F32.F64 R31, R4 ;  /* 0x00000004001f7310 */ /* 0x004e220000301000 */
[----:B------:R-:W0:-:S14]  /*f6e0*/  DSETP.GEU.AND P0, PT, |R4|, c[0x2][0x0], PT ;  /* 0x008000000400762a */ /* 0x000e1c0003f0e200 */
[----:B0-----:R-:W-:Y:S01]  /*f6f0*/  @!P0 FMUL R31, R31, 1.175494350822287508e-38 ;  /* 0x008000001f1f8820 */ /* 0x001fe20000400000 */
[----:B------:R-:W-:Y:S05]  /*f700*/  BRA `(.L_x_14004) ;  /* 0x000008f000007947 */ /* 0x000fea0003800000 */
.L_x_14012:
        /* <DEDUP_REMOVED lines=26> */
.L_x_14015:
        /* <DEDUP_REMOVED lines=13> */
.L_x_14014:
[----:B------:R-:W2:Y:S02]  /*f980*/  LDG.E.U16 R4, [R4.64] ;  /* 0x0000002404047981 */ /* 0x000ea4000c1e1500 */
[----:B--2---:R-:W-:Y:S01]  /*f990*/  PRMT R31, RZ, 0x5410, R4 ;  /* 0x00005410ff1f7816 */ /* 0x004fe20000000004 */
[----:B------:R-:W-:Y:S05]  /*f9a0*/  BRA `(.L_x_14004) ;  /* 0x0000065000007947 */ /* 0x000fea0003800000 */
.L_x_14011:
        /* <DEDUP_REMOVED lines=11> */
.L_x_14018:
        /* <DEDUP_REMOVED lines=20> */
.L_x_14020:
[----:B------:R-:W-:Y:S05]  /*fba0*/  BSYNC B0 ;  /* 0x0000000000007941 */ /* 0x000fea0003800000 */
.L_x_14019:
[----:B------:R-:W-:Y:S01]  /*fbb0*/  IMAD.SHL.U32 R3, R3, 0x100000, RZ ;  /* 0x0010000003037824 */ /* 0x000fe200078e00ff */
[----:B------:R-:W-:-:S04]  /*fbc0*/  LEA R0, R0, 0x3b800000, 0x17 ;  /* 0x3b80000000007811 */ /* 0x000fc800078eb8ff */
[----:B------:R-:W-:Y:S01]  /*fbd0*/  LOP3.LUT R31, R0, R3, R31, 0xfe, !PT ;  /* 0x00000003001f7212 */ /* 0x000fe200078efe1f */
[----:B------:R-:W-:Y:S05]  /*fbe0*/  BRA `(.L_x_14004) ;  /* 0x0000041000007947 */ /* 0x000fea0003800000 */
.L_x_14017:
        /* <DEDUP_REMOVED lines=20> */
.L_x_14022:
[----:B------:R-:W-:Y:S05]  /*fd30*/  BSYNC B0 ;  /* 0x0000000000007941 */ /* 0x000fea0003800000 */
.L_x_14021:
[----:B------:R-:W-:Y:S01]  /*fd40*/  IMAD.SHL.U32 R3, R3, 0x200000, RZ ;  /* 0x0020000003037824 */ /* 0x000fe200078e00ff */
[----:B------:R-:W-:-:S04]  /*fd50*/  LEA R0, R0, 0x37800000, 0x17 ;  /* 0x3780000000007811 */ /* 0x000fc800078eb8ff */
[----:B------:R-:W-:Y:S01]  /*fd60*/  LOP3.LUT R31, R0, R3, R31, 0xfe, !PT ;  /* 0x00000003001f7212 */ /* 0x000fe200078efe1f */
[----:B------:R-:W-:Y:S05]  /*fd70*/  BRA `(.L_x_14004) ;  /* 0x0000028000007947 */ /* 0x000fea0003800000 */
.L_x_14016:
        /* <DEDUP_REMOVED lines=14> */
.L_x_14003:
        /* <DEDUP_REMOVED lines=21> */
.L_x_14024:
[----:B------:R-:W2:Y:S02]  /*ffb0*/  LDG.E.64 R4, [R4.64] ;  /* 0x0000002404047981 */ /* 0x000ea4000c1e1b00 */
[----:B--2---:R0:W2:Y:S01]  /*ffc0*/  I2F.U64 R31, R4 ;  /* 0x00000004001f7312 */ /* 0x0040a20000301000 */
[----:B------:R-:W-:Y:S05]  /*ffd0*/  BRA `(.L_x_14004) ;  /* 0x0000002000007947 */ /* 0x000fea0003800000 */
.L_x_14023:
[----:B------:R-:W2:Y:S02]  /*ffe0*/  LDG.E R4, [R4.64] ;  /* 0x0000002404047981 */ /* 0x000ea4000c1e1900 */
[----:B--2---:R0:W2:Y:S02]  /*fff0*/  I2F.U32 R31, R4 ;  /* 0x00000004001f7306 */ /* 0x0040a40000201000 */
.L_x_14004:
[----:B------:R-:W-:Y:S05]  /*10000*/  BSYNC B6 ;  /* 0x0000000000067941 */ /* 0x000fea0003800000 */
.L_x_13998:
        /* <DEDUP_REMOVED lines=18> */
.L_x_14029:
[----:B----4-:R-:W4:Y:S02]  /*10130*/  LDG.E.U8 R4, [R4.64] ;  /* 0x0000002404047981 */ /* 0x010f24000c1e1100 */
[----:B----4-:R0:W4:Y:S01]  /*10140*/  I2F.U16 R33, R4 ;  /* 0x0000000400217306 */ /* 0x0101220000101000 */
[----:B------:R-:W-:Y:S05]  /*10150*/  BRA `(.L_x_14031) ;  /* 0x00000ca000007947 */ /* 0x000fea0003800000 */
.L_x_14028:
        /* <DEDUP_REMOVED lines=9> */
.L_x_14033:
[----:B----4-:R-:W4:Y:S02]  /*101f0*/  LDG.E R4, [R4.64] ;  /* 0x0000002404047981 */ /* 0x010f24000c1e1900 */
[----:B----4-:R0:W4:Y:S01]  /*10200*/  I2F R33, R4 ;  /* 0x0000000400217306 */ /* 0x0101220000201400 */
[----:B------:R-:W-:Y:S05]  /*10210*/  BRA `(.L_x_14031) ;  /* 0x00000be000007947 */ /* 0x000fea0003800000 */
.L_x_14032:
[----:B----4-:R-:W4:Y:S02]  /*10220*/  LDG.E.U16 R4, [R4.64] ;  /* 0x0000002404047981 */ /* 0x010f24000c1e1500 */
[----:B----4-:R0:W4:Y:S01]  /*10230*/  I2F.S16 R33, R4 ;  /* 0x0000000400217306 */ /* 0x0101220000101400 */
[----:B------:R-:W-:Y:S05]  /*10240*/  BRA `(.L_x_14031) ;  /* 0x00000bb000007947 */ /* 0x000fea0003800000 */
.L_x_14027:
        /* <DEDUP_REMOVED lines=8> */
.L_x_14035:
[----:B----4-:R-:W4:Y:S02]  /*102d0*/  LDG.E.U16 R4, [R4.64] ;  /* 0x0000002404047981 */ /* 0x010f24000c1e1500 */
[----:B----4-:R-:W-:Y:S01]  /*102e0*/  HADD2.F32 R33, -RZ, R4.H0_H0 ;  /* 0x20000004ff217230 */ /* 0x010fe20000004100 */
[----:B------:R-:W-:Y:S05]  /*102f0*/  BRA `(.L_x_14031) ;  /* 0x00000b0000007947 */ /* 0x000fea0003800000 */
.L_x_14034:
        /* <DEDUP_REMOVED lines=8> */
.L_x_14037:
[----:B----4-:R-:W4:Y:S02]  /*10380*/  LDG.E.U16 R4, [R4.64] ;  /* 0x0000002404047981 */ /* 0x010f24000c1e1500 */
[----:B----4-:R-:W-:Y:S01]  /*10390*/  HADD2.F32 R33, -RZ, R4.H0_H0 ;  /* 0x20000004ff217230 */ /* 0x010fe20000004100 */
[----:B------:R-:W-:Y:S05]  /*103a0*/  BRA `(.L_x_14031) ;  /* 0x00000a5000007947 */ /* 0x000fea0003800000 */
.L_x_14036:
[----:B----4-:R-:W4:Y:S02]  /*103b0*/  LDG.E.64 R4, [R4.64] ;  /* 0x0000002404047981 */ /* 0x010f24000c1e1b00 */
[----:B----4-:R-:W0:Y:S01]  /*103c0*/  F2F.F32.F64 R33, R4 ;  /* 0x0000000400217310 */ /* 0x010e220000301000 */
[----:B------:R-:W0:-:S14]  /*103d0*/  DSETP.GEU.AND P0, PT, |R4|, c[0x2][0x0], PT ;  /* 0x008000000400762a */ /* 0x000e1c0003f0e200 */
[----:B0-----:R-:W-:Y:S01]  /*103e0*/  @!P0 FMUL R33, R33, 1.175494350822287508e-38 ;  /* 0x0080000021218820 */ /* 0x001fe20000400000 */
[----:B------:R-:W-:Y:S05]  /*103f0*/  BRA `(.L_x_14031) ;  /* 0x00000a0000007947 */ /* 0x000fea0003800000 */
.L_x_14026:
        /* <DEDUP_REMOVED lines=12> */
.L_x_14040:
[----:B----4-:R-:W4:Y:S02]  /*104c0*/  LDG.E.64 R4, [R4.64] ;  /* 0x0000002404047981 */ /* 0x010f24000c1e1b00 */
[----:B----4-:R-:W0:Y:S01]  /*104d0*/  F2F.F32.F64 R33, R4 ;  /* 0x0000000400217310 */ /* 0x010e220000301000 */
[----:B------:R-:W0:-:S14]  /*104e0*/  DSETP.GEU.AND P0, PT, |R4|, c[0x2][0x0], PT ;  /* 0x008000000400762a */ /* 0x000e1c0003f0e200 */
[----:B0-----:R-:W-:Y:S01]  /*104f0*/  @!P0 FMUL R33, R33, 1.175494350822287508e-38 ;  /* 0x0080000021218820 */ /* 0x001fe20000400000 */
[----:B------:R-:W-:Y:S05]  /*10500*/  BRA `(.L_x_14031) ;  /* 0x000008f000007947 */ /* 0x000fea0003800000 */
.L_x_14039:
        /* <DEDUP_REMOVED lines=26> */
.L_x_14042:
        /* <DEDUP_REMOVED lines=13> */
.L_x_14041:
[----:B----4-:R-:W4:Y:S02]  /*10780*/  LDG.E.U16 R4, [R4.64] ;  /* 0x0000002404047981 */ /* 0x010f24000c1e1500 */
[----:B----4-:R-:W-:Y:S01]  /*10790*/  PRMT R33, RZ, 0x5410, R4 ;  /* 0x00005410ff217816 */ /* 0x010fe20000000004 */
[----:B------:R-:W-:Y:S05]  /*107a0*/  BRA `(.L_x_14031) ;  /* 0x0000065000007947 */ /* 0x000fea0003800000 */
.L_x_14038:
        /* <DEDUP_REMOVED lines=11> */
.L_x_14045:
        /* <DEDUP_REMOVED lines=20> */
.L_x_14047:
[----:B------:R-:W-:Y:S05]  /*109a0*/  BSYNC B0 ;  /* 0x0000000000007941 */ /* 0x000fea0003800000 */
.L_x_14046:
[----:B------:R-:W-:Y:S01]  /*109b0*/  IMAD.SHL.U32 R3, R3, 0x100000, RZ ;  /* 0x0010000003037824 */ /* 0x000fe200078e00ff */
[----:B------:R-:W-:-:S04]  /*109c0*/  LEA R0, R0, 0x3b800000, 0x17 ;  /* 0x3b80000000007811 */ /* 0x000fc800078eb8ff */
[----:B------:R-:W-:Y:S01]  /*109d0*/  LOP3.LUT R33, R0, R3, R33, 0xfe, !PT ;  /* 0x0000000300217212 */ /* 0x000fe200078efe21 */
[----:B------:R-:W-:Y:S05]  /*109e0*/  BRA `(.L_x_14031) ;  /* 0x0000041000007947 */ /* 0x000fea0003800000 */
.L_x_14044:
        /* <DEDUP_REMOVED lines=20> */
.L_x_14049:
[----:B------:R-:W-:Y:S05]  /*10b30*/  BSYNC B0 ;  /* 0x0000000000007941 */ /* 0x000fea0003800000 */
.L_x_14048:
[----:B------:R-:W-:Y:S01]  /*10b40*/  IMAD.SHL.U32 R3, R3, 0x200000, RZ ;  /* 0x0020000003037824 */ /* 0x000fe200078e00ff */
[----:B------:R-:W-:-:S04]  /*10b50*/  LEA R0, R0, 0x37800000, 0x17 ;  /* 0x3780000000007811 */ /* 0x000fc800078eb8ff */
[----:B------:R-:W-:Y:S01]  /*10b60*/  LOP3.LUT R33, R0, R3, R33, 0xfe, !PT ;  /* 0x0000000300217212 */ /* 0x000fe200078efe21 */
[----:B------:R-:W-:Y:S05]  /*10b70*/  BRA `(.L_x_14031) ;  /* 0x0000028000007947 */ /* 0x000fea0003800000 */
.L_x_14043:
        /* <DEDUP_REMOVED lines=14> */
.L_x_14030:
        /* <DEDUP_REMOVED lines=21> */
.L_x_14051:
[----:B----4-:R-:W4:Y:S02]  /*10db0*/  LDG.E.64 R4, [R4.64] ;  /* 0x0000002404047981 */ /* 0x010f24000c1e1b00 */
[----:B----4-:R0:W4:Y:S01]  /*10dc0*/  I2F.U64 R33, R4 ;  /* 0x0000000400217312 */ /* 0x0101220000301000 */
[----:B------:R-:W-:Y:S05]  /*10dd0*/  BRA `(.L_x_14031) ;  /* 0x0000002000007947 */ /* 0x000fea0003800000 */
.L_x_14050:
[----:B----4-:R-:W4:Y:S02]  /*10de0*/  LDG.E R4, [R4.64] ;  /* 0x0000002404047981 */ /* 0x010f24000c1e1900 */
[----:B----4-:R0:W4:Y:S02]  /*10df0*/  I2F.U32 R33, R4 ;  /* 0x0000000400217306 */ /* 0x0101240000201000 */
.L_x_14031:
[----:B------:R-:W-:Y:S05]  /*10e00*/  BSYNC B6 ;  /* 0x0000000000067941 */ /* 0x000fea0003800000 */
.L_x_14025:
        /* <DEDUP_REMOVED lines=18> */
.L_x_14056:
[----:B----4-:R-:W4:Y:S02]  /*10f30*/  LDG.E.U8 R4, [R4.64] ;  /* 0x0000002404047981 */ /* 0x010f24000c1e1100 */
[----:B----4-:R0:W4:Y:S01]  /*10f40*/  I2F.U16 R35, R4 ;  /* 0x0000000400237306 */ /* 0x0101220000101000 */
[----:B------:R-:W-:Y:S05]  /*10f50*/  BRA `(.L_x_14058) ;  /* 0x00000ca000007947 */ /* 0x000fea0003800000 */
.L_x_14055:
        /* <DEDUP_REMOVED lines=9> */
.L_x_14060:
[----:B----4-:R-:W4:Y:S02]  /*10ff0*/  LDG.E R4, [R4.64] ;  /* 0x0000002404047981 */ /* 0x010f24000c1e1900 */
[----:B----4-:R0:W4:Y:S01]  /*11000*/  I2F R35, R4 ;  /* 0x0000000400237306 */ /* 0x0101220000201400 */
[----:B------:R-:W-:Y:S05]  /*11010*/  BRA `(.L_x_14058) ;  /* 0x00000be000007947 */ /* 0x000fea0003800000 */
.L_x_14059:
[----:B----4-:R-:W4:Y:S02]  /*11020*/  LDG.E.U16 R4, [R4.64] ;  /* 0x0000002404047981 */ /* 0x010f24000c1e1500 */
[----:B----4-:R0:W4:Y:S01]  /*11030*/  I2F.S16 R35, R4 ;  /* 0x0000000400237306 */ /* 0x0101220000101400 */
[----:B------:R-:W-:Y:S05]  /*11040*/  BRA `(.L_x_14058) ;  /* 0x00000bb000007947 */ /* 0x000fea0003800000 */
.L_x_14054:
        /* <DEDUP_REMOVED lines=8> */
.L_x_14062:
[----:B----4-:R-:W4:Y:S02]  /*110d0*/  LDG.E.U16 R4, [R4.64] ;  /* 0x0000002404047981 */ /* 0x010f24000c1e1500 */
[----:B----4-:R-:W-:Y:S01]  /*110e0*/  HADD2.F32 R35, -RZ, R4.H0_H0 ;  /* 0x20000004ff237230 */ /* 0x010fe20000004100 */
[----:B------:R-:W-:Y:S05]  /*110f0*/  BRA `(.L_x_14058) ;  /* 0x00000b0000007947 */ /* 0x000fea0003800000 */
.L_x_14061:
        /* <DEDUP_REMOVED lines=8> */
.L_x_14064:
[----:B----4-:R-:W4:Y:S02]  /*11180*/  LDG.E.U16 R4, [R4.64] ;  /* 0x0000002404047981 */ /* 0x010f24000c1e1500 */
[----:B----4-:R-:W-:Y:S01]  /*11190*/  HADD2.F32 R35, -RZ, R4.H0_H0 ;  /* 0x20000004ff237230 */ /* 0x010fe20000004100 */
[----:B------:R-:W-:Y:S05]  /*111a0*/  BRA `(.L_x_14058) ;  /* 0x00000a5000007947 */ /* 0x000fea0003800000 */
.L_x_14063:
[----:B----4-:R-:W4:Y:S02]  /*111b0*/  LDG.E.64 R4, [R4.64] ;  /* 0x0000002404047981 */ /* 0x010f24000c1e1b00 */
[----:B----4-:R-:W0:Y:S01]  /*111c0*/  F2F.F32.F64 R35, R4 ;  /* 0x0000000400237310 */ /* 0x010e220000301000 */
[----:B------:R-:W0:-:S14]  /*111d0*/  DSETP.GEU.AND P0, PT, |R4|, c[0x2][0x0], PT ;  /* 0x008000000400762a */ /* 0x000e1c0003f0e200 */
[----:B0-----:R-:W-:Y:S01]  /*111e0*/  @!P0 FMUL R35, R35, 1.175494350822287508e-38 ;  /* 0x0080000023238820 */ /* 0x001fe20000400000 */
[----:B------:R-:W-:Y:S05]  /*111f0*/  BRA `(.L_x_14058) ;  /* 0x00000a0000007947 */ /* 0x000fea0003800000 */
.L_x_14053:
        /* <DEDUP_REMOVED lines=12> */
.L_x_14067:
[----:B----4-:R-:W4:Y:S02]  /*112c0*/  LDG.E.64 R4, [R4.64] ;  /* 0x0000002404047981 */ /* 0x010f24000c1e1b00 */
[----:B----4-:R-:W0:Y:S01]  /*112d0*/  F2F.F32.F64 R35, R4 ;  /* 0x0000000400237310 */ /* 0x010e220000301000 */
[----:B------:R-:W0:-:S14]  /*112e0*/  DSETP.GEU.AND P0, PT, |R4|, c[0x2][0x0], PT ;  /* 0x008000000400762a */ /* 0x000e1c0003f0e200 */
[----:B0-----:R-:W-:Y:S01]  /*112f0*/  @!P0 FMUL R35, R35, 1.175494350822287508e-38 ;  /* 0x0080000023238820 */ /* 0x001fe20000400000 */
[----:B------:R-:W-:Y:S05]  /*11300*/  BRA `(.L_x_14058) ;  /* 0x000008f000007947 */ /* 0x000fea0003800000 */
.L_x_14066:
        /* <DEDUP_REMOVED lines=26> */
.L_x_14069:
        /* <DEDUP_REMOVED lines=13> */
.L_x_14068:
[----:B----4-:R-:W4:Y:S02]  /*11580*/  LDG.E.U16 R4, [R4.64] ;  /* 0x0000002404047981 */ /* 0x010f24000c1e1500 */
[----:B----4-:R-:W-:Y:S01]  /*11590*/  PRMT R35, RZ, 0x5410, R4 ;  /* 0x00005410ff237816 */ /* 0x010fe20000000004 */
[----:B------:R-:W-:Y:S05]  /*115a0*/  BRA `(.L_x_14058) ;  /* 0x0000065000007947 */ /* 0x000fea0003800000 */
.L_x_14065:
        /* <DEDUP_REMOVED lines=11> */
.L_x_14072:
        /* <DEDUP_REMOVED lines=20> */
.L_x_14074:
[----:B------:R-:W-:Y:S05]  /*117a0*/  BSYNC B0 ;  /* 0x0000000000007941 */ /* 0x000fea0003800000 */
.L_x_14073:
[----:B------:R-:W-:Y:S01]  /*117b0*/  IMAD.SHL.U32 R3, R3, 0x100000, RZ ;  /* 0x0010000003037824 */ /* 0x000fe200078e00ff */
[----:B------:R-:W-:-:S04]  /*117c0*/  LEA R0, R0, 0x3b800000, 0x17 ;  /* 0x3b80000000007811 */ /* 0x000fc800078eb8ff */
[----:B------:R-:W-:Y:S01]  /*117d0*/  LOP3.LUT R35, R0, R3, R35, 0xfe, !PT ;  /* 0x0000000300237212 */ /* 0x000fe200078efe23 */
[----:B------:R-:W-:Y:S05]  /*117e0*/  BRA `(.L_x_14058) ;  /* 0x0000041000007947 */ /* 0x000fea0003800000 */
.L_x_14071:
        /* <DEDUP_REMOVED lines=20> */
.L_x_14076:
[----:B------:R-:W-:Y:S05]  /*11930*/  BSYNC B0 ;  /* 0x0000000000007941 */ /* 0x000fea0003800000 */
.L_x_14075:
[----:B------:R-:W-:Y:S01]  /*11940*/  IMAD.SHL.U32 R3, R3, 0x200000, RZ ;  /* 0x0020000003037824 */ /* 0x000fe200078e00ff */
[----:B------:R-:W-:-:S04]  /*11950*/  LEA R0, R0, 0x37800000, 0x17 ;  /* 0x3780000000007811 */ /* 0x000fc800078eb8ff */
[----:B------:R-:W-:Y:S01]  /*11960*/  LOP3.LUT R35, R0, R3, R35, 0xfe, !PT ;  /* 0x0000000300237212 */ /* 0x000fe200078efe23 */
[----:B------:R-:W-:Y:S05]  /*11970*/  BRA `(.L_x_14058) ;  /* 0x0000028000007947 */ /* 0x000fea0003800000 */
.L_x_14070:
        /* <DEDUP_REMOVED lines=14> */
.L_x_14057:
        /* <DEDUP_REMOVED lines=21> */
.L_x_14078:
[----:B----4-:R-:W4:Y:S02]  /*11bb0*/  LDG.E.64 R4, [R4.64] ;  /* 0x0000002404047981 */ /* 0x010f24000c1e1b00 */
[----:B----4-:R0:W4:Y:S01]  /*11bc0*/  I2F.U64 R35, R4 ;  /* 0x0000000400237312 */ /* 0x0101220000301000 */
[----:B------:R-:W-:Y:S05]  /*11bd0*/  BRA `(.L_x_14058) ;  /* 0x0000002000007947 */ /* 0x000fea0003800000 */
.L_x_14077:
[----:B----4-:R-:W4:Y:S02]  /*11be0*/  LDG.E R4, [R4.64] ;  /* 0x0000002404047981 */ /* 0x010f24000c1e1900 */
[----:B----4-:R0:W4:Y:S02]  /*11bf0*/  I2F.U32 R35, R4 ;  /* 0x0000000400237306 */ /* 0x0101240000201000 */
.L_x_14058:
[----:B------:R-:W-:Y:S05]  /*11c00*/  BSYNC B6 ;  /* 0x0000000000067941 */ /* 0x000fea0003800000 */
.L_x_14052:
        /* <DEDUP_REMOVED lines=18> */
.L_x_14083:
[----:B----4-:R-:W4:Y:S02]  /*11d30*/  LDG.E.U8 R4, [R4.64] ;  /* 0x0000002404047981 */ /* 0x010f24000c1e1100 */
[----:B----4-:R0:W4:Y:S01]  /*11d40*/  I2F.U16 R37, R4 ;  /* 0x0000000400257306 */ /* 0x0101220000101000 */
[----:B------:R-:W-:Y:S05]  /*11d50*/  BRA `(.L_x_14085) ;  /* 0x00000ca000007947 */ /* 0x000fea0003800000 */
.L_x_14082:
        /* <DEDUP_REMOVED lines=9> */
.L_x_14087:
[----:B----4-:R-:W4:Y:S02]  /*11df0*/  LDG.E R4, [R4.64] ;  /* 0x0000002404047981 */ /* 0x010f24000c1e1900 */
[----:B----4-:R0:W4:Y:S01]  /*11e00*/  I2F R37, R4 ;  /* 0x0000000400257306 */ /* 0x0101220000201400 */
[----:B------:R-:W-:Y:S05]  /*11e10*/  BRA `(.L_x_14085) ;  /* 0x00000be000007947 */ /* 0x000fea0003800000 */
.L_x_14086:
[----:B----4-:R-:W4:Y:S02]  /*11e20*/  LDG.E.U16 R4, [R4.64] ;  /* 0x0000002404047981 */ /* 0x010f24000c1e1500 */
[----:B----4-:R0:W4:Y:S01]  /*11e30*/  I2F.S16 R37, R4 ;  /* 0x0000000400257306 */ /* 0x0101220000101400 */
[----:B------:R-:W-:Y:S05]  /*11e40*/  BRA `(.L_x_14085) ;  /* 0x00000bb000007947 */ /* 0x000fea0003800000 */
.L_x_14081:
        /* <DEDUP_REMOVED lines=8> */
.L_x_14089:
[----:B----4-:R-:W4:Y:S02]  /*11ed0*/  LDG.E.U16 R4, [R4.64] ;  /* 0x0000002404047981 */ /* 0x010f24000c1e1500 */
[----:B----4-:R-:W-:Y:S01]  /*11ee0*/  HADD2.F32 R37, -RZ, R4.H0_H0 ;  /* 0x20000004ff257230 */ /* 0x010fe20000004100 */
[----:B------:R-:W-:Y:S05]  /*11ef0*/  BRA `(.L_x_14085) ;  /* 0x00000b0000007947 */ /* 0x000fea0003800000 */
.L_x_14088:
        /* <DEDUP_REMOVED lines=8> */
.L_x_14091:
[----:B----4-:R-:W4:Y:S02]  /*11f80*/  LDG.E.U16 R4, [R4.64] ;  /* 0x0000002404047981 */ /* 0x010f24000c1e1500 */
[----:B----4-:R-:W-:Y:S01]  /*11f90*/  HADD2.F32 R37, -RZ, R4.H0_H0 ;  /* 0x20000004ff257230 */ /* 0x010fe20000004100 */
[----:B------:R-:W-:Y:S05]  /*11fa0*/  BRA `(.L_x_14085) ;  /* 0x00000a5000007947 */ /* 0x000fea0003800000 */
.L_x_14090:
[----:B----4-:R-:W4:Y:S02]  /*11fb0*/  LDG.E.64 R4, [R4.64] ;  /* 0x0000002404047981 */ /* 0x010f24000c1e1b00 */
[----:B----4-:R-:W0:Y:S01]  /*11fc0*/  F2F.F32.F64 R37, R4 ;  /* 0x0000000400257310 */ /* 0x010e220000301000 */
[----:B------:R-:W0:-:S14]  /*11fd0*/  DSETP.GEU.AND P0, PT, |R4|, c[0x2][0x0], PT ;  /* 0x008000000400762a */ /* 0x000e1c0003f0e200 */
[----:B0-----:R-:W-:Y:S01]  /*11fe0*/  @!P0 FMUL R37, R37, 1.175494350822287508e-38 ;  /* 0x0080000025258820 */ /* 0x001fe20000400000 */
[----:B------:R-:W-:Y:S05]  /*11ff0*/  BRA `(.L_x_14085) ;  /* 0x00000a0000007947 */ /* 0x000fea0003800000 */
.L_x_14080:
        /* <DEDUP_REMOVED lines=12> */
.L_x_14094:
[----:B----4-:R-:W4:Y:S02]  /*120c0*/  LDG.E.64 R4, [R4.64] ;  /* 0x0000002404047981 */ /* 0x010f24000c1e1b00 */
[----:B----4-:R-:W0:Y:S01]  /*120d0*/  F2F.F32.F64 R37, R4 ;  /* 0x0000000400257310 */ /* 0x010e220000301000 */
[----:B------:R-:W0:-:S14]  /*120e0*/  DSETP.GEU.AND P0, PT, |R4|, c[0x2][0x0], PT ;  /* 0x008000000400762a */ /* 0x000e1c0003f0e200 */
[----:B0-----:R-:W-:Y:S01]  /*120f0*/  @!P0 FMUL R37, R37, 1.175494350822287508e-38 ;  /* 0x0080000025258820 */ /* 0x001fe20000400000 */
[----:B------:R-:W-:Y:S05]  /*12100*/  BRA `(.L_x_14085) ;  /* 0x000008f000007947 */ /* 0x000fea0003800000 */
.L_x_14093:
        /* <DEDUP_REMOVED lines=26> */
.L_x_14096:
        /* <DEDUP_REMOVED lines=13> */
.L_x_14095:
[----:B----4-:R-:W4:Y:S02]  /*12380*/  LDG.E.U16 R4, [R4.64] ;  /* 0x0000002404047981 */ /* 0x010f24000c1e1500 */
[----:B----4-:R-:W-:Y:S01]  /*12390*/  PRMT R37, RZ, 0x5410, R4 ;  /* 0x00005410ff257816 */ /* 0x010fe20000000004 */
[----:B------:R-:W-:Y:S05]  /*123a0*/  BRA `(.L_x_14085) ;  /* 0x0000065000007947 */ /* 0x000fea0003800000 */
.L_x_14092:
        /* <DEDUP_REMOVED lines=11> */
.L_x_14099:
        /* <DEDUP_REMOVED lines=20> */
.L_x_14101:
[----:B------:R-:W-:Y:S05]  /*125a0*/  BSYNC B0 ;  /* 0x0000000000007941 */ /* 0x000fea0003800000 */
.L_x_14100:
[----:B------:R-:W-:Y:S01]  /*125b0*/  IMAD.SHL.U32 R3, R3, 0x100000, RZ ;  /* 0x0010000003037824 */ /* 0x000fe200078e00ff */
[----:B------:R-:W-:-:S04]  /*125c0*/  LEA R0, R0, 0x3b800000, 0x17 ;  /* 0x3b80000000007811 */ /* 0x000fc800078eb8ff */
[----:B------:R-:W-:Y:S01]  /*125d0*/  LOP3.LUT R37, R0, R3, R37, 0xfe, !PT ;  /* 0x0000000300257212 */ /* 0x000fe200078efe25 */
[----:B------:R-:W-:Y:S05]  /*125e0*/  BRA `(.L_x_14085) ;  /* 0x0000041000007947 */ /* 0x000fea0003800000 */
.L_x_14098:
        /* <DEDUP_REMOVED lines=20> */
.L_x_14103:
[----:B------:R-:W-:Y:S05]  /*12730*/  BSYNC B0 ;  /* 0x0000000000007941 */ /* 0x000fea0003800000 */
.L_x_14102:
[----:B------:R-:W-:Y:S01]  /*12740*/  IMAD.SHL.U32 R3, R3, 0x200000, RZ ;  /* 0x0020000003037824 */ /* 0x000fe200078e00ff */
[----:B------:R-:W-:-:S04]  /*12750*/  LEA R0, R0, 0x37800000, 0x17 ;  /* 0x3780000000007811 */ /* 0x000fc800078eb8ff */
[----:B------:R-:W-:Y:S01]  /*12760*/  LOP3.LUT R37, R0, R3, R37, 0xfe, !PT ;  /* 0x0000000300257212 */ /* 0x000fe200078efe25 */
[----:B------:R-:W-:Y:S05]  /*12770*/  BRA `(.L_x_14085) ;  /* 0x0000028000007947 */ /* 0x000fea0003800000 */
.L_x_14097:
        /* <DEDUP_REMOVED lines=14> */
.L_x_14084:
        /* <DEDUP_REMOVED lines=21> */
.L_x_14105:
[----:B----4-:R-:W4:Y:S02]  /*129b0*/  LDG.E.64 R4, [R4.64] ;  /* 0x0000002404047981 */ /* 0x010f24000c1e1b00 */
[----:B----4-:R0:W4:Y:S01]  /*129c0*/  I2F.U64 R37, R4 ;  /* 0x0000000400257312 */ /* 0x0101220000301000 */
[----:B------:R-:W-:Y:S05]  /*129d0*/  BRA `(.L_x_14085) ;  /* 0x0000002000007947 */ /* 0x000fea0003800000 */
.L_x_14104:
[----:B----4-:R-:W4:Y:S02]  /*129e0*/  LDG.E R4, [R4.64] ;  /* 0x0000002404047981 */ /* 0x010f24000c1e1900 */
[----:B----4-:R0:W4:Y:S02]  /*129f0*/  I2F.U32 R37, R4 ;  /* 0x0000000400257306 */ /* 0x0101240000201000 */
.L_x_14085:
[----:B------:R-:W-:Y:S05]  /*12a00*/  BSYNC B6 ;  /* 0x0000000000067941 */ /* 0x000fea0003800000 */
.L_x_14079:
        /* <DEDUP_REMOVED lines=18> */
.L_x_14110:
[----:B----4-:R-:W4:Y:S02]  /*12b30*/  LDG.E.U8 R4, [R4.64] ;  /* 0x0000002404047981 */ /* 0x010f24000c1e1100 */
[----:B----4-:R0:W4:Y:S01]  /*12b40*/  I2F.U16 R38, R4 ;  /* 0x0000000400267306 */ /* 0x0101220000101000 */
[----:B------:R-:W-:Y:S05]  /*12b50*/  BRA `(.L_x_14112) ;  /* 0x00000ca000007947 */ /* 0x000fea0003800000 */
.L_x_14109:
        /* <DEDUP_REMOVED lines=9> */
.L_x_14114:
[----:B----4-:R-:W4:Y:S02]  /*12bf0*/  LDG.E R4, [R4.64] ;  /* 0x0000002404047981 */ /* 0x010f24000c1e1900 */
[----:B----4-:R0:W4:Y:S01]  /*12c00*/  I2F R38, R4 ;  /* 0x0000000400267306 */ /* 0x0101220000201400 */
[----:B------:R-:W-:Y:S05]  /*12c10*/  BRA `(.L_x_14112) ;  /* 0x00000be000007947 */ /* 0x000fea0003800000 */
.L_x_14113:
[----:B----4-:R-:W4:Y:S02]  /*12c20*/  LDG.E.U16 R4, [R4.64] ;  /* 0x0000002404047981 */ /* 0x010f24000c1e1500 */
[----:B----4-:R0:W4:Y:S01]  /*12c30*/  I2F.S16 R38, R4 ;  /* 0x0000000400267306 */ /* 0x0101220000101400 */
[----:B------:R-:W-:Y:S05]  /*12c40*/  BRA `(.L_x_14112) ;  /* 0x00000bb000007947 */ /* 0x000fea0003800000 */
.L_x_14108:
        /* <DEDUP_REMOVED lines=8> */
.L_x_14116:
[----:B----4-:R-:W4:Y:S02]  /*12cd0*/  LDG.E.U16 R4, [R4.64] ;  /* 0x0000002404047981 */ /* 0x010f24000c1e1500 */
[----:B----4-:R-:W-:Y:S01]  /*12ce0*/  HADD2.F32 R38, -RZ, R4.H0_H0 ;  /* 0x20000004ff267230 */ /* 0x010fe20000004100 */
[----:B------:R-:W-:Y:S05]  /*12cf0*/  BRA `(.L_x_14112) ;  /* 0x00000b0000007947 */ /* 0x000fea0003800000 */
.L_x_14115:
        /* <DEDUP_REMOVED lines=8> */
.L_x_14118:
[----:B----4-:R-:W4:Y:S02]  /*12d80*/  LDG.E.U16 R4, [R4.64] ;  /* 0x0000002404047981 */ /* 0x010f24000c1e1500 */
[----:B----4-:R-:W-:Y:S01]  /*12d90*/  HADD2.F32 R38, -RZ, R4.H0_H0 ;  /* 0x20000004ff267230 */ /* 0x010fe20000004100 */
[----:B------:R-:W-:Y:S05]  /*12da0*/  BRA `(.L_x_14112) ;  /* 0x00000a5000007947 */ /* 0x000fea0003800000 */
.L_x_14117:
[----:B----4-:R-:W4:Y:S02]  /*12db0*/  LDG.E.64 R4, [R4.64] ;  /* 0x0000002404047981 */ /* 0x010f24000c1e1b00 */
[----:B----4-:R-:W0:Y:S01]  /*12dc0*/  F2F.F32.F64 R38, R4 ;  /* 0x0000000400267310 */ /* 0x010e220000301000 */
[----:B------:R-:W0:-:S14]  /*12dd0*/  DSETP.GEU.AND P0, PT, |R4|, c[0x2][0x0], PT ;  /* 0x008000000400762a */ /* 0x000e1c0003f0e200 */
[----:B0-----:R-:W-:Y:S01]  /*12de0*/  @!P0 FMUL R38, R38, 1.175494350822287508e-38 ;  /* 0x0080000026268820 */ /* 0x001fe20000400000 */
[----:B------:R-:W-:Y:S05]  /*12df0*/  BRA `(.L_x_14112) ;  /* 0x00000a0000007947 */ /* 0x000fea0003800000 */
.L_x_14107:
        /* <DEDUP_REMOVED lines=12> */
.L_x_14121:
[----:B----4-:R-:W4:Y:S02]  /*12ec0*/  LDG.E.64 R4, [R4.64] ;  /* 0x0000002404047981 */ /* 0x010f24000c1e1b00 */
[----:B----4-:R-:W0:Y:S01]  /*12ed0*/  F2F.F32.F64 R38, R4 ;  /* 0x0000000400267310 */ /* 0x010e220000301000 */
[----:B------:R-:W0:-:S14]  /*12ee0*/  DSETP.GEU.AND P0, PT, |R4|, c[0x2][0x0], PT ;  /* 0x008000000400762a */ /* 0x000e1c0003f0e200 */
[----:B0-----:R-:W-:Y:S01]  /*12ef0*/  @!P0 FMUL R38, R38, 1.175494350822287508e-38 ;  /* 0x0080000026268820 */ /* 0x001fe20000400000 */
[----:B------:R-:W-:Y:S05]  /*12f00*/  BRA `(.L_x_14112) ;  /* 0x000008f000007947 */ /* 0x000fea0003800000 */
.L_x_14120:
        /* <DEDUP_REMOVED lines=26> */
.L_x_14123:
        /* <DEDUP_REMOVED lines=13> */
.L_x_14122:
[----:B----4-:R-:W4:Y:S02]  /*13180*/  LDG.E.U16 R4, [R4.64] ;  /* 0x0000002404047981 */ /* 0x010f24000c1e1500 */
[----:B----4-:R-:W-:Y:S01]  /*13190*/  PRMT R38, RZ, 0x5410, R4 ;  /* 0x00005410ff267816 */ /* 0x010fe20000000004 */
[----:B------:R-:W-:Y:S05]  /*131a0*/  BRA `(.L_x_14112) ;  /* 0x0000065000007947 */ /* 0x000fea0003800000 */
.L_x_14119:
        /* <DEDUP_REMOVED lines=11> */
.L_x_14126:
        /* <DEDUP_REMOVED lines=20> */
.L_x_14128:
[----:B------:R-:W-:Y:S05]  /*133a0*/  BSYNC B0 ;  /* 0x0000000000007941 */ /* 0x000fea0003800000 */
.L_x_14127:
[----:B------:R-:W-:Y:S01]  /*133b0*/  IMAD.SHL.U32 R3, R3, 0x100000, RZ ;  /* 0x0010000003037824 */ /* 0x000fe200078e00ff */
[----:B------:R-:W-:-:S04]  /*133c0*/  LEA R5, R0, 0x3b800000, 0x17 ;  /* 0x3b80000000057811 */ /* 0x000fc800078eb8ff */
[----:B------:R-:W-:Y:S01]  /*133d0*/  LOP3.LUT R38, R5, R3, R38, 0xfe, !PT ;  /* 0x0000000305267212 */ /* 0x000fe200078efe26 */
[----:B------:R-:W-:Y:S05]  /*133e0*/  BRA `(.L_x_14112) ;  /* 0x0000041000007947 */ /* 0x000fea0003800000 */
.L_x_14125:
        /* <DEDUP_REMOVED lines=20> */
.L_x_14130:
[----:B------:R-:W-:Y:S05]  /*13530*/  BSYNC B0 ;  /* 0x0000000000007941 */ /* 0x000fea0003800000 */
.L_x_14129:
[----:B------:R-:W-:Y:S01]  /*13540*/  IMAD.SHL.U32 R3, R3, 0x200000, RZ ;  /* 0x0020000003037824 */ /* 0x000fe200078e00ff */
[----:B------:R-:W-:-:S04]  /*13550*/  LEA R5, R0, 0x37800000, 0x17 ;  /* 0x3780000000057811 */ /* 0x000fc800078eb8ff */
[----:B------:R-:W-:Y:S01]  /*13560*/  LOP3.LUT R38, R5, R3, R38, 0xfe, !PT ;  /* 0x0000000305267212 */ /* 0x000fe200078efe26 */
[----:B------:R-:W-:Y:S05]  /*13570*/  BRA `(.L_x_14112) ;  /* 0x0000028000007947 */ /* 0x000fea0003800000 */
.L_x_14124:
        /* <DEDUP_REMOVED lines=14> */
.L_x_14111:
        /* <DEDUP_REMOVED lines=21> */
.L_x_14132:
[----:B----4-:R-:W4:Y:S02]  /*137b0*/  LDG.E.64 R4, [R4.64] ;  /* 0x0000002404047981 */ /* 0x010f24000c1e1b00 */
[----:B----4-:R0:W4:Y:S01]  /*137c0*/  I2F.U64 R38, R4 ;  /* 0x0000000400267312 */ /* 0x0101220000301000 */
[----:B------:R-:W-:Y:S05]  /*137d0*/  BRA `(.L_x_14112) ;  /* 0x0000002000007947 */ /* 0x000fea0003800000 */
.L_x_14131:
[----:B----4-:R-:W4:Y:S02]  /*137e0*/  LDG.E R4, [R4.64] ;  /* 0x0000002404047981 */ /* 0x010f24000c1e1900 */
[----:B----4-:R0:W4:Y:S02]  /*137f0*/  I2F.U32 R38, R4 ;  /* 0x0000000400267306 */ /* 0x0101240000201000 */
.L_x_14112:
[----:B------:R-:W-:Y:S05]  /*13800*/  BSYNC B6 ;  /* 0x0000000000067941 */ /* 0x000fea0003800000 */
.L_x_14106:
[----:B------:R-:W-:Y:S02]  /*13810*/  IADD3 R43, R43, 0x80, RZ ;  /* 0x000000802b2b7810 */ /* 0x000fe40007ffe0ff */
.L_x_13933:
[----:B------:R-:W-:Y:S05]  /*13820*/  BSYNC B7 ;  /* 0x0000000000077941 */ /* 0x000fea0003800000 */
.L_x_13932:
[----:B------:R-:W-:Y:S01]  /*13830*/  ISETP.GE.AND P0, PT, R43, R46, PT ;  /* 0x0000002e2b00720c */ /* 0x000fe20003f06270 */
[----:B------:R-:W-:Y:S01]  /*13840*/  BSSY B7, `(.L_x_14133) ;  /* 0x0000672000077945 */ /* 0x000fe20003800000 */
[----:B------:R-:W-:Y:S01]  /*13850*/  PRMT R39, RZ, 0x7610, R39 ;  /* 0x00007610ff277816 */ /* 0x000fe20000000027 */
[----:B------:R-:W-:Y:S01]  /*13860*/  CS2R R40, SRZ ;  /* 0x0000000000287805 */ /* 0x000fe2000001ff00 */
[----:B------:R-:W-:-:S09]  /*13870*/  CS2R R44, SRZ ;  /* 0x00000000002c7805 */ /* 0x000fd2000001ff00 */
        /* <DEDUP_REMOVED lines=21> */
.L_x_14138:
[----:B----4-:R-:W4:Y:S02]  /*139d0*/  LDG.E.U8 R4, [R4.64] ;  /* 0x0000002404047981 */ /* 0x010f24000c1e1100 */
[----:B----4-:R-:W0:Y:S02]  /*139e0*/  I2F.U16 R0, R4 ;  /* 0x0000000400007306 */ /* 0x010e240000101000 */
[----:B0-----:R-:W-:-:S04]  /*139f0*/  F2FP.BF16.PACK_AB R0, RZ, R0 ;  /* 0x00000000ff00723e */ /* 0x001fc800000010ff */
[----:B------:R-:W-:Y:S01]  /*13a00*/  PRMT R30, R0, 0x7610, R30 ;  /* 0x00007610001e7816 */ /* 0x000fe2000000001e */
[----:B------:R-:W-:Y:S05]  /*13a10*/  BRA `(.L_x_14140) ;  /* 0x00000f0000007947 */ /* 0x000fea0003800000 */
.L_x_14137:
        /* <DEDUP_REMOVED lines=11> */
.L_x_14142:
[----:B----4-:R-:W4:Y:S02]  /*13ad0*/  LDG.E R4, [R4.64] ;  /* 0x0000002404047981 */ /* 0x010f24000c1e1900 */
[----:B----4-:R-:W0:Y:S02]  /*13ae0*/  I2F R0, R4 ;  /* 0x0000000400007306 */ /* 0x010e240000201400 */
[----:B0-----:R-:W-:-:S04]  /*13af0*/  F2FP.BF16.PACK_AB R0, RZ, R0 ;  /* 0x00000000ff00723e */ /* 0x001fc800000010ff */
[----:B------:R-:W-:Y:S01]  /*13b00*/  PRMT R30, R0, 0x7610, R30 ;  /* 0x00007610001e7816 */ /* 0x000fe2000000001e */
[----:B------:R-:W-:Y:S05]  /*13b10*/  BRA `(.L_x_14140) ;  /* 0x00000e0000007947 */ /* 0x000fea0003800000 */
.L_x_14141:
[----:B----4-:R-:W4:Y:S02]  /*13b20*/  LDG.E.U16 R4, [R4.64] ;  /* 0x0000002404047981 */ /* 0x010f24000c1e1500 */
[----:B----4-:R-:W0:Y:S02]  /*13b30*/  I2F.S16 R0, R4 ;  /* 0x0000000400007306 */ /* 0x010e240000101400 */
[----:B0-----:R-:W-:-:S04]  /*13b40*/  F2FP.BF16.PACK_AB R0, RZ, R0 ;  /* 0x00000000ff00723e */ /* 0x001fc800000010ff */
[----:B------:R-:W-:Y:S01]  /*13b50*/  PRMT R30, R0, 0x7610, R30 ;  /* 0x00007610001e7816 */ /* 0x000fe2000000001e */
[----:B------:R-:W-:Y:S05]  /*13b60*/  BRA `(.L_x_14140) ;  /* 0x00000db000007947 */ /* 0x000fea0003800000 */
.L_x_14136:
        /* <DEDUP_REMOVED lines=9> */
.L_x_14144:
[----:B----4-:R-:W4:Y:S02]  /*13c00*/  LDG.E.U16 R0, [R4.64] ;  /* 0x0000002404007981 */ /* 0x010f24000c1e1500 */
[----:B----4-:R-:W-:-:S05]  /*13c10*/  HADD2.F32 R0, -RZ, R0.H0_H0 ;  /* 0x20000000ff007230 */ /* 0x010fca0000004100 */
[----:B------:R-:W-:-:S04]  /*13c20*/  F2FP.BF16.PACK_AB R0, RZ, R0 ;  /* 0x00000000ff00723e */ /* 0x000fc800000010ff */
[----:B------:R-:W-:Y:S01]  /*13c30*/  PRMT R30, R0, 0x7610, R30 ;  /* 0x00007610001e7816 */ /* 0x000fe2000000001e */
[----:B------:R-:W-:Y:S05]  /*13c40*/  BRA `(.L_x_14140) ;  /* 0x00000cd000007947 */ /* 0x000fea0003800000 */
.L_x_14143:
        /* <DEDUP_REMOVED lines=9> */
.L_x_14146:
[----:B----4-:R-:W4:Y:S02]  /*13ce0*/  LDG.E.U16 R4, [R4.64] ;  /* 0x0000002404047981 */ /* 0x010f24000c1e1500 */
[----:B----4-:R-:W-:-:S05]  /*13cf0*/  HADD2.F32 R0, -RZ, R4.H0_H0 ;  /* 0x20000004ff007230 */ /* 0x010fca0000004100 */
[----:B------:R-:W-:-:S04]  /*13d00*/  F2FP.BF16.PACK_AB R0, RZ, R0 ;  /* 0x00000000ff00723e */ /* 0x000fc800000010ff */
[----:B------:R-:W-:Y:S01]  /*13d10*/  PRMT R30, R0, 0x7610, R30 ;  /* 0x00007610001e7816 */ /* 0x000fe2000000001e */
[----:B------:R-:W-:Y:S05]  /*13d20*/  BRA `(.L_x_14140) ;  /* 0x00000bf000007947 */ /* 0x000fea0003800000 */
.L_x_14145:
[----:B----4-:R-:W4:Y:S02]  /*13d30*/  LDG.E.64 R4, [R4.64] ;  /* 0x0000002404047981 */ /* 0x010f24000c1e1b00 */
[----:B----4-:R-:W0:Y:S01]  /*13d40*/  F2F.F32.F64 R0, R4 ;  /* 0x0000000400007310 */ /* 0x010e220000301000 */
[----:B------:R-:W0:-:S14]  /*13d50*/  DSETP.GEU.AND P0, PT, |R4|, c[0x2][0x0], PT ;  /* 0x008000000400762a */ /* 0x000e1c0003f0e200 */
[----:B0-----:R-:W-:-:S05]  /*13d60*/  @!P0 FMUL R0, R0, 1.175494350822287508e-38 ;  /* 0x0080000000008820 */ /* 0x001fca0000400000 */
[----:B------:R-:W-:-:S04]  /*13d70*/  F2FP.BF16.PACK_AB R0, RZ, R0 ;  /* 0x00000000ff00723e */ /* 0x000fc800000010ff */
[----:B------:R-:W-:Y:S01]  /*13d80*/  PRMT R30, R0, 0x7610, R30 ;  /* 0x00007610001e7816 */ /* 0x000fe2000000001e */
[----:B------:R-:W-:Y:S05]  /*13d90*/  BRA `(.L_x_14140) ;  /* 0x00000b8000007947 */ /* 0x000fea0003800000 */
.L_x_14135:
        /* <DEDUP_REMOVED lines=14> */
.L_x_14149:
[----:B----4-:R-:W4:Y:S02]  /*13e80*/  LDG.E.64 R4, [R4.64] ;  /* 0x0000002404047981 */ /* 0x010f24000c1e1b00 */
[----:B----4-:R-:W0:Y:S01]  /*13e90*/  F2F.F32.F64 R0, R4 ;  /* 0x0000000400007310 */ /* 0x010e220000301000 */
[----:B------:R-:W0:-:S14]  /*13ea0*/  DSETP.GEU.AND P0, PT, |R4|, c[0x2][0x0], PT ;  /* 0x008000000400762a */ /* 0x000e1c0003f0e200 */
[----:B0-----:R-:W-:-:S05]  /*13eb0*/  @!P0 FMUL R0, R0, 1.175494350822287508e-38 ;  /* 0x0080000000008820 */ /* 0x001fca0000400000 */
[----:B------:R-:W-:-:S04]  /*13ec0*/  F2FP.BF16.PACK_AB R0, RZ, R0 ;  /* 0x00000000ff00723e */ /* 0x000fc800000010ff */
[----:B------:R-:W-:Y:S01]  /*13ed0*/  PRMT R30, R0, 0x7610, R30 ;  /* 0x00007610001e7816 */ /* 0x000fe2000000001e */
[----:B------:R-:W-:Y:S05]  /*13ee0*/  BRA `(.L_x_14140) ;  /* 0x00000a3000007947 */ /* 0x000fea0003800000 */
.L_x_14148:
        /* <DEDUP_REMOVED lines=28> */
.L_x_14151:
        /* <DEDUP_REMOVED lines=15> */
.L_x_14150:
[----:B------:R0:W5:Y:S01]  /*141a0*/  LDG.E.U16 R30, [R4.64] ;  /* 0x00000024041e7981 */ /* 0x000162000c1e1500 */
[----:B------:R-:W-:Y:S05]  /*141b0*/  BRA `(.L_x_14140) ;  /* 0x0000076000007947 */ /* 0x000fea0003800000 */
.L_x_14147:
        /* <DEDUP_REMOVED lines=12> */
.L_x_14154:
        /* <DEDUP_REMOVED lines=21> */
.L_x_14158:
[----:B------:R-:W-:Y:S05]  /*143d0*/  BSYNC B1 ;  /* 0x0000000000017941 */ /* 0x000fea0003800000 */
.L_x_14157:
[----:B------:R-:W-:Y:S01]  /*143e0*/  LEA R5, R0, 0x3b800000, 0x17 ;  /* 0x3b80000000057811 */ /* 0x000fe200078eb8ff */
[----:B------:R-:W-:-:S05]  /*143f0*/  IMAD.SHL.U32 R0, R3, 0x100000, RZ ;  /* 0x0010000003007824 */ /* 0x000fca00078e00ff */
[----:B------:R-:W-:Y:S02]  /*14400*/  LOP3.LUT R0, R5, R0, R6, 0xfe, !PT ;  /* 0x0000000005007212 */ /* 0x000fe400078efe06 */
.L_x_14156:
[----:B------:R-:W-:Y:S05]  /*14410*/  BSYNC B0 ;  /* 0x0000000000007941 */ /* 0x000fea0003800000 */
.L_x_14155:
[----:B------:R-:W-:-:S04]  /*14420*/  F2FP.BF16.PACK_AB R0, RZ, R0 ;  /* 0x00000000ff00723e */ /* 0x000fc800000010ff */
[----:B------:R-:W-:Y:S01]  /*14430*/  PRMT R30, R0, 0x7610, R30 ;  /* 0x00007610001e7816 */ /* 0x000fe2000000001e */
[----:B------:R-:W-:Y:S05]  /*14440*/  BRA `(.L_x_14140) ;  /* 0x000004d000007947 */ /* 0x000fea0003800000 */
.L_x_14153:
        /* <DEDUP_REMOVED lines=21> */
.L_x_14162:
[----:B------:R-:W-:Y:S05]  /*145a0*/  BSYNC B1 ;  /* 0x0000000000017941 */ /* 0x000fea0003800000 */
.L_x_14161:
[----:B------:R-:W-:Y:S01]  /*145b0*/  LEA R5, R0, 0x37800000, 0x17 ;  /* 0x3780000000057811 */ /* 0x000fe200078eb8ff */
[----:B------:R-:W-:-:S05]  /*145c0*/  IMAD.SHL.U32 R0, R3, 0x200000, RZ ;  /* 0x0020000003007824 */ /* 0x000fca00078e00ff */
[----:B------:R-:W-:Y:S02]  /*145d0*/  LOP3.LUT R0, R5, R0, R6, 0xfe, !PT ;  /* 0x0000000005007212 */ /* 0x000fe400078efe06 */
.L_x_14160:
[----:B------:R-:W-:Y:S05]  /*145e0*/  BSYNC B0 ;  /* 0x0000000000007941 */ /* 0x000fea0003800000 */
.L_x_14159:
[----:B------:R-:W-:-:S04]  /*145f0*/  F2FP.BF16.PACK_AB R0, RZ, R0 ;  /* 0x00000000ff00723e */ /* 0x000fc800000010ff */
[----:B------:R-:W-:Y:S01]  /*14600*/  PRMT R30, R0, 0x7610, R30 ;  /* 0x00007610001e7816 */ /* 0x000fe2000000001e */
[----:B------:R-:W-:Y:S05]  /*14610*/  BRA `(.L_x_14140) ;  /* 0x0000030000007947 */ /* 0x000fea0003800000 */
.L_x_14152:
        /* <DEDUP_REMOVED lines=14> */
.L_x_14166:
[----:B------:R-:W-:Y:S05]  /*14700*/  BSYNC B0 ;  /* 0x0000000000007941 */ /* 0x000fea0003800000 */
.L_x_14165:
[----:B------:R-:W-:-:S04]  /*14710*/  F2FP.BF16.PACK_AB R0, RZ, R0 ;  /* 0x00000000ff00723e */ /* 0x000fc800000010ff */
[----:B------:R-:W-:Y:S01]  /*14720*/  PRMT R30, R0, 0x7610, R30 ;  /* 0x00007610001e7816 */ /* 0x000fe2000000001e */
[----:B------:R-:W-:Y:S05]  /*14730*/  BRA `(.L_x_14140) ;  /* 0x000001e000007947 */ /* 0x000fea0003800000 */
.L_x_14139:
        /* <DEDUP_REMOVED lines=21> */
.L_x_14164:
[----:B----4-:R-:W4:Y:S02]  /*14890*/  LDG.E.64 R4, [R4.64] ;  /* 0x0000002404047981 */ /* 0x010f24000c1e1b00 */
[----:B----4-:R-:W0:Y:S02]  /*148a0*/  I2F.U64 R0, R4 ;  /* 0x0000000400007312 */ /* 0x010e240000301000 */
[----:B0-----:R-:W-:-:S04]  /*148b0*/  F2FP.BF16.PACK_AB R0, RZ, R0 ;  /* 0x00000000ff00723e */ /* 0x001fc800000010ff */
[----:B------:R-:W-:Y:S01]  /*148c0*/  PRMT R30, R0, 0x7610, R30 ;  /* 0x00007610001e7816 */ /* 0x000fe2000000001e */
[----:B------:R-:W-:Y:S05]  /*148d0*/  BRA `(.L_x_14140) ;  /* 0x0000004000007947 */ /* 0x000fea0003800000 */
.L_x_14163:
[----:B----4-:R-:W4:Y:S02]  /*148e0*/  LDG.E R4, [R4.64] ;  /* 0x0000002404047981 */ /* 0x010f24000c1e1900 */
[----:B----4-:R-:W0:Y:S02]  /*148f0*/  I2F.U32 R0, R4 ;  /* 0x0000000400007306 */ /* 0x010e240000201000 */
[----:B0-----:R-:W-:-:S04]  /*14900*/  F2FP.BF16.PACK_AB R0, RZ, R0 ;  /* 0x00000000ff00723e */ /* 0x001fc800000010ff */
[----:B------:R-:W-:Y:S02]  /*14910*/  PRMT R30, R0, 0x7610, R30 ;  /* 0x00007610001e7816 */ /* 0x000fe4000000001e */
.L_x_14140:
        /* <DEDUP_REMOVED lines=19> */
.L_x_14170:
[----:B----4-:R-:W4:Y:S02]  /*14a50*/  LDG.E.U8 R4, [R4.64] ;  /* 0x0000002404047981 */ /* 0x010f24000c1e1100 */
[----:B----4-:R-:W0:Y:S02]  /*14a60*/  I2F.U16 R0, R4 ;  /* 0x0000000400007306 */ /* 0x010e240000101000 */
[----:B0-----:R-:W-:-:S04]  /*14a70*/  F2FP.BF16.PACK_AB R0, RZ, R0 ;  /* 0x00000000ff00723e */ /* 0x001fc800000010ff */
[----:B------:R-:W-:Y:S01]  /*14a80*/  PRMT R39, R0, 0x7610, R39 ;  /* 0x0000761000277816 */ /* 0x000fe20000000027 */
[----:B------:R-:W-:Y:S05]  /*14a90*/  BRA `(.L_x_14172) ;  /* 0x00000f0000007947 */ /* 0x000fea0003800000 */
.L_x_14169:
        /* <DEDUP_REMOVED lines=11> */
.L_x_14174:
[----:B----4-:R-:W4:Y:S02]  /*14b50*/  LDG.E R4, [R4.64] ;  /* 0x0000002404047981 */ /* 0x010f24000c1e1900 */
[----:B----4-:R-:W0:Y:S02]  /*14b60*/  I2F R0, R4 ;  /* 0x0000000400007306 */ /* 0x010e240000201400 */
[----:B0-----:R-:W-:-:S04]  /*14b70*/  F2FP.BF16.PACK_AB R0, RZ, R0 ;  /* 0x00000000ff00723e */ /* 0x001fc800000010ff */
[----:B------:R-:W-:Y:S01]  /*14b80*/  PRMT R39, R0, 0x7610, R39 ;  /* 0x0000761000277816 */ /* 0x000fe20000000027 */
[----:B------:R-:W-:Y:S05]  /*14b90*/  BRA `(.L_x_14172) ;  /* 0x00000e0000007947 */ /* 0x000fea0003800000 */
.L_x_14173:
[----:B----4-:R-:W4:Y:S02]  /*14ba0*/  LDG.E.U16 R4, [R4.64] ;  /* 0x0000002404047981 */ /* 0x010f24000c1e1500 */
[----:B----4-:R-:W0:Y:S02]  /*14bb0*/  I2F.S16 R0, R4 ;  /* 0x0000000400007306 */ /* 0x010e240000101400 */
[----:B0-----:R-:W-:-:S04]  /*14bc0*/  F2FP.BF16.PACK_AB R0, RZ, R0 ;  /* 0x00000000ff00723e */ /* 0x001fc800000010ff */
[----:B------:R-:W-:Y:S01]  /*14bd0*/  PRMT R39, R0, 0x7610, R39 ;  /* 0x0000761000277816 */ /* 0x000fe20000000027 */
[----:B------:R-:W-:Y:S05]  /*14be0*/  BRA `(.L_x_14172) ;  /* 0x00000db000007947 */ /* 0x000fea0003800000 */
.L_x_14168:
        /* <DEDUP_REMOVED lines=9> */
.L_x_14176:
[----:B----4-:R-:W4:Y:S02]  /*14c80*/  LDG.E.U16 R0, [R4.64] ;  /* 0x0000002404007981 */ /* 0x010f24000c1e1500 */
[----:B----4-:R-:W-:-:S05]  /*14c90*/  HADD2.F32 R0, -RZ, R0.H0_H0 ;  /* 0x20000000ff007230 */ /* 0x010fca0000004100 */
[----:B------:R-:W-:-:S04]  /*14ca0*/  F2FP.BF16.PACK_AB R0, RZ, R0 ;  /* 0x00000000ff00723e */ /* 0x000fc800000010ff */
[----:B------:R-:W-:Y:S01]  /*14cb0*/  PRMT R39, R0, 0x7610, R39 ;  /* 0x0000761000277816 */ /* 0x000fe20000000027 */
[----:B------:R-:W-:Y:S05]  /*14cc0*/  BRA `(.L_x_14172) ;  /* 0x00000cd000007947 */ /* 0x000fea0003800000 */
.L_x_14175:
        /* <DEDUP_REMOVED lines=9> */
.L_x_14178:
[----:B----4-:R-:W4:Y:S02]  /*14d60*/  LDG.E.U16 R4, [R4.64] ;  /* 0x0000002404047981 */ /* 0x010f24000c1e1500 */
[----:B----4-:R-:W-:-:S05]  /*14d70*/  HADD2.F32 R0, -RZ, R4.H0_H0 ;  /* 0x20000004ff007230 */ /* 0x010fca0000004100 */
[----:B------:R-:W-:-:S04]  /*14d80*/  F2FP.BF16.PACK_AB R0, RZ, R0 ;  /* 0x00000000ff00723e */ /* 0x000fc800000010ff */
[----:B------:R-:W-:Y:S01]  /*14d90*/  PRMT R39, R0, 0x7610, R39 ;  /* 0x0000761000277816 */ /* 0x000fe20000000027 */
[----:B------:R-:W-:Y:S05]  /*14da0*/  BRA `(.L_x_14172) ;  /* 0x00000bf000007947 */ /* 0x000fea0003800000 */
.L_x_14177:
[----:B----4-:R-:W4:Y:S02]  /*14db0*/  LDG.E.64 R4, [R4.64] ;  /* 0x0000002404047981 */ /* 0x010f24000c1e1b00 */
[----:B----4-:R-:W0:Y:S01]  /*14dc0*/  F2F.F32.F64 R0, R4 ;  /* 0x0000000400007310 */ /* 0x010e220000301000 */
[----:B------:R-:W0:-:S14]  /*14dd0*/  DSETP.GEU.AND P0, PT, |R4|, c[0x2][0x0], PT ;  /* 0x008000000400762a */ /* 0x000e1c0003f0e200 */
[----:B0-----:R-:W-:-:S05]  /*14de0*/  @!P0 FMUL R0, R0, 1.175494350822287508e-38 ;  /* 0x0080000000008820 */ /* 0x001fca0000400000 */
[----:B------:R-:W-:-:S04]  /*14df0*/  F2FP.BF16.PACK_AB R0, RZ, R0 ;  /* 0x00000000ff00723e */ /* 0x000fc800000010ff */
[----:B------:R-:W-:Y:S01]  /*14e00*/  PRMT R39, R0, 0x7610, R39 ;  /* 0x0000761000277816 */ /* 0x000fe20000000027 */
[----:B------:R-:W-:Y:S05]  /*14e10*/  BRA `(.L_x_14172) ;  /* 0x00000b8000007947 */ /* 0x000fea0003800000 */
.L_x_14167:
        /* <DEDUP_REMOVED lines=14> */
.L_x_14181:
[----:B----4-:R-:W4:Y:S02]  /*14f00*/  LDG.E.64 R4, [R4.64] ;  /* 0x0000002404047981 */ /* 0x010f24000c1e1b00 */
[----:B----4-:R-:W0:Y:S01]  /*14f10*/  F2F.F32.F64 R0, R4 ;  /* 0x0000000400007310 */ /* 0x010e220000301000 */
[----:B------:R-:W0:-:S14]  /*14f20*/  DSETP.GEU.AND P0, PT, |R4|, c[0x2][0x0], PT ;  /* 0x008000000400762a */ /* 0x000e1c0003f0e200 */
[----:B0-----:R-:W-:-:S05]  /*14f30*/  @!P0 FMUL R0, R0, 1.175494350822287508e-38 ;  /* 0x0080000000008820 */ /* 0x001fca0000400000 */
[----:B------:R-:W-:-:S04]  /*14f40*/  F2FP.BF16.PACK_AB R0, RZ, R0 ;  /* 0x00000000ff00723e */ /* 0x000fc800000010ff */
[----:B------:R-:W-:Y:S01]  /*14f50*/  PRMT R39, R0, 0x7610, R39 ;  /* 0x0000761000277816 */ /* 0x000fe20000000027 */
[----:B------:R-:W-:Y:S05]  /*14f60*/  BRA `(.L_x_14172) ;  /* 0x00000a3000007947 */ /* 0x000fea0003800000 */
.L_x_14180:
        /* <DEDUP_REMOVED lines=28> */
.L_x_14183:
        /* <DEDUP_REMOVED lines=15> */
.L_x_14182:
[----:B------:R0:W5:Y:S01]  /*15220*/  LDG.E.U16 R39, [R4.64] ;  /* 0x0000002404277981 */ /* 0x000162000c1e1500 */
[----:B------:R-:W-:Y:S05]  /*15230*/  BRA `(.L_x_14172) ;  /* 0x0000076000007947 */ /* 0x000fea0003800000 */
.L_x_14179:
        /* <DEDUP_REMOVED lines=12> */
.L_x_14186:
        /* <DEDUP_REMOVED lines=21> */
.L_x_14190:
[----:B------:R-:W-:Y:S05]  /*15450*/  BSYNC B1 ;  /* 0x0000000000017941 */ /* 0x000fea0003800000 */
.L_x_14189:
[----:B------:R-:W-:Y:S01]  /*15460*/  LEA R5, R0, 0x3b800000, 0x17 ;  /* 0x3b80000000057811 */ /* 0x000fe200078eb8ff */
[----:B------:R-:W-:-:S05]  /*15470*/  IMAD.SHL.U32 R0, R3, 0x100000, RZ ;  /* 0x0010000003007824 */ /* 0x000fca00078e00ff */
[----:B------:R-:W-:Y:S02]  /*15480*/  LOP3.LUT R0, R5, R0, R6, 0xfe, !PT ;  /* 0x0000000005007212 */ /* 0x000fe400078efe06 */
.L_x_14188:
[----:B------:R-:W-:Y:S05]  /*15490*/  BSYNC B0 ;  /* 0x0000000000007941 */ /* 0x000fea0003800000 */
.L_x_14187:
[----:B------:R-:W-:-:S04]  /*154a0*/  F2FP.BF16.PACK_AB R0, RZ, R0 ;  /* 0x00000000ff00723e */ /* 0x000fc800000010ff */
[----:B------:R-:W-:Y:S01]  /*154b0*/  PRMT R39, R0, 0x7610, R39 ;  /* 0x0000761000277816 */ /* 0x000fe20000000027 */
[----:B------:R-:W-:Y:S05]  /*154c0*/  BRA `(.L_x_14172) ;  /* 0x000004d000007947 */ /* 0x000fea0003800000 */
.L_x_14185:
        /* <DEDUP_REMOVED lines=21> */
.L_x_14194:
[----:B------:R-:W-:Y:S05]  /*15620*/  BSYNC B1 ;  /* 0x0000000000017941 */ /* 0x000fea0003800000 */
.L_x_14193:
[----:B------:R-:W-:Y:S01]  /*15630*/  LEA R5, R0, 0x37800000, 0x17 ;  /* 0x3780000000057811 */ /* 0x000fe200078eb8ff */
[----:B------:R-:W-:-:S05]  /*15640*/  IMAD.SHL.U32 R0, R3, 0x200000, RZ ;  /* 0x0020000003007824 */ /* 0x000fca00078e00ff */
[----:B------:R-:W-:Y:S02]  /*15650*/  LOP3.LUT R0, R5, R0, R6, 0xfe, !PT ;  /* 0x0000000005007212 */ /* 0x000fe400078efe06 */
.L_x_14192:
[----:B------:R-:W-:Y:S05]  /*15660*/  BSYNC B0 ;  /* 0x0000000000007941 */ /* 0x000fea0003800000 */
.L_x_14191:
[----:B------:R-:W-:-:S04]  /*15670*/  F2FP.BF16.PACK_AB R0, RZ, R0 ;  /* 0x00000000ff00723e */ /* 0x000fc800000010ff */
[----:B------:R-:W-:Y:S01]  /*15680*/  PRMT R39, R0, 0x7610, R39 ;  /* 0x0000761000277816 */ /* 0x000fe20000000027 */
[----:B------:R-:W-:Y:S05]  /*15690*/  BRA `(.L_x_14172) ;  /* 0x0000030000007947 */ /* 0x000fea0003800000 */
.L_x_14184:
        /* <DEDUP_REMOVED lines=14> */
.L_x_14198:
[----:B------:R-:W-:Y:S05]  /*15780*/  BSYNC B0 ;  /* 0x0000000000007941 */ /* 0x000fea0003800000 */
.L_x_14197:
[----:B------:R-:W-:-:S04]  /*15790*/  F2FP.BF16.PACK_AB R0, RZ, R0 ;  /* 0x00000000ff00723e */ /* 0x000fc800000010ff */
[----:B------:R-:W-:Y:S01]  /*157a0*/  PRMT R39, R0, 0x7610, R39 ;  /* 0x0000761000277816 */ /* 0x000fe20000000027 */
[----:B------:R-:W-:Y:S05]  /*157b0*/  BRA `(.L_x_14172) ;  /* 0x000001e000007947 */ /* 0x000fea0003800000 */
.L_x_14171:
        /* <DEDUP_REMOVED lines=21> */
.L_x_14196:
[----:B----4-:R-:W4:Y:S02]  /*15910*/  LDG.E.64 R4, [R4.64] ;  /* 0x0000002404047981 */ /* 0x010f24000c1e1b00 */
[----:B----4-:R-:W0:Y:S02]  /*15920*/  I2F.U64 R0, R4 ;  /* 0x0000000400007312 */ /* 0x010e240000301000 */
[----:B0-----:R-:W-:-:S04]  /*15930*/  F2FP.BF16.PACK_AB R0, RZ, R0 ;  /* 0x00000000ff00723e */ /* 0x001fc800000010ff */
[----:B------:R-:W-:Y:S01]  /*15940*/  PRMT R39, R0, 0x7610, R39 ;  /* 0x0000761000277816 */ /* 0x000fe20000000027 */
[----:B------:R-:W-:Y:S05]  /*15950*/  BRA `(.L_x_14172) ;  /* 0x0000004000007947 */ /* 0x000fea0003800000 */
.L_x_14195:
[----:B----4-:R-:W4:Y:S02]  /*15960*/  LDG.E R4, [R4.64] ;  /* 0x0000002404047981 */ /* 0x010f24000c1e1900 */
[----:B----4-:R-:W0:Y:S02]  /*15970*/  I2F.U32 R0, R4 ;  /* 0x0000000400007306 */ /* 0x010e240000201000 */
[----:B0-----:R-:W-:-:S04]  /*15980*/  F2FP.BF16.PACK_AB R0, RZ, R0 ;  /* 0x00000000ff00723e */ /* 0x001fc800000010ff */
[----:B------:R-:W-:Y:S02]  /*15990*/  PRMT R39, R0, 0x7610, R39 ;  /* 0x0000761000277816 */ /* 0x000fe40000000027 */
.L_x_14172:
        /* <DEDUP_REMOVED lines=18> */
.L_x_14203:
[----:B------:R-:W2:Y:S02]  /*15ac0*/  LDG.E.U8 R4, [R4.64] ;  /* 0x0000002404047981 */ /* 0x000ea4000c1e1100 */
[----:B--2---:R0:W2:Y:S01]  /*15ad0*/  I2F.U16 R40, R4 ;  /* 0x0000000400287306 */ /* 0x0040a20000101000 */
[----:B------:R-:W-:Y:S05]  /*15ae0*/  BRA `(.L_x_14205) ;  /* 0x00000ca000007947 */ /* 0x000fea0003800000 */
.L_x_14202:
        /* <DEDUP_REMOVED lines=9> */
.L_x_14207:
[----:B------:R-:W2:Y:S02]  /*15b80*/  LDG.E R4, [R4.64] ;  /* 0x0000002404047981 */ /* 0x000ea4000c1e1900 */
[----:B--2---:R0:W2:Y:S01]  /*15b90*/  I2F R40, R4 ;  /* 0x0000000400287306 */ /* 0x0040a20000201400 */
[----:B------:R-:W-:Y:S05]  /*15ba0*/  BRA `(.L_x_14205) ;  /* 0x00000be000007947 */ /* 0x000fea0003800000 */
.L_x_14206:
[----:B------:R-:W2:Y:S02]  /*15bb0*/  LDG.E.U16 R4, [R4.64] ;  /* 0x0000002404047981 */ /* 0x000ea4000c1e1500 */
[----:B--2---:R0:W2:Y:S01]  /*15bc0*/  I2F.S16 R40, R4 ;  /* 0x0000000400287306 */ /* 0x0040a20000101400 */
[----:B------:R-:W-:Y:S05]  /*15bd0*/  BRA `(.L_x_14205) ;  /* 0x00000bb000007947 */ /* 0x000fea0003800000 */
.L_x_14201:
        /* <DEDUP_REMOVED lines=8> */
.L_x_14209:
[----:B------:R-:W2:Y:S02]  /*15c60*/  LDG.E.U16 R4, [R4.64] ;  /* 0x0000002404047981 */ /* 0x000ea4000c1e1500 */
[----:B--2---:R-:W-:Y:S01]  /*15c70*/  HADD2.F32 R40, -RZ, R4.H0_H0 ;  /* 0x20000004ff287230 */ /* 0x004fe20000004100 */
[----:B------:R-:W-:Y:S05]  /*15c80*/  BRA `(.L_x_14205) ;  /* 0x00000b0000007947 */ /* 0x000fea0003800000 */
.L_x_14208:
        /* <DEDUP_REMOVED lines=8> */
.L_x_14211:
[----:B------:R-:W2:Y:S02]  /*15d10*/  LDG.E.U16 R4, [R4.64] ;  /* 0x0000002404047981 */ /* 0x000ea4000c1e1500 */
[----:B--2---:R-:W-:Y:S01]  /*15d20*/  HADD2.F32 R40, -RZ, R4.H0_H0 ;  /* 0x20000004ff287230 */ /* 0x004fe20000004100 */
[----:B------:R-:W-:Y:S05]  /*15d30*/  BRA `(.L_x_14205) ;  /* 0x00000a5000007947 */ /* 0x000fea0003800000 */
.L_x_14210:
[----:B------:R-:W2:Y:S02]  /*15d40*/  LDG.E.64 R4, [R4.64] ;  /* 0x0000002404047981 */ /* 0x000ea4000c1e1b00 */
[----:B--2---:R-:W0:Y:S01]  /*15d50*/  F2F.F32.F64 R40, R4 ;  /* 0x0000000400287310 */ /* 0x004e220000301000 */
[----:B------:R-:W0:-:S14]  /*15d60*/  DSETP.GEU.AND P0, PT, |R4|, c[0x2][0x0], PT ;  /* 0x008000000400762a */ /* 0x000e1c0003f0e200 */
[----:B0-----:R-:W-:Y:S01]  /*15d70*/  @!P0 FMUL R40, R40, 1.175494350822287508e-38 ;  /* 0x0080000028288820 */ /* 0x001fe20000400000 */
[----:B------:R-:W-:Y:S05]  /*15d80*/  BRA `(.L_x_14205) ;  /* 0x00000a0000007947 */ /* 0x000fea0003800000 */
.L_x_14200:
        /* <DEDUP_REMOVED lines=12> */
.L_x_14214:
[----:B------:R-:W2:Y:S02]  /*15e50*/  LDG.E.64 R4, [R4.64] ;  /* 0x0000002404047981 */ /* 0x000ea4000c1e1b00 */
[----:B--2---:R-:W0:Y:S01]  /*15e60*/  F2F.F32.F64 R40, R4 ;  /* 0x0000000400287310 */ /* 0x004e220000301000 */
[----:B------:R-:W0:-:S14]  /*15e70*/  DSETP.GEU.AND P0, PT, |R4|, c[0x2][0x0], PT ;  /* 0x008000000400762a */ /* 0x000e1c0003f0e200 */
[----:B0-----:R-:W-:Y:S01]  /*15e80*/  @!P0 FMUL R40, R40, 1.175494350822287508e-38 ;  /* 0x0080000028288820 */ /* 0x001fe20000400000 */
[----:B------:R-:W-:Y:S05]  /*15e90*/  BRA `(.L_x_14205) ;  /* 0x000008f000007947 */ /* 0x000fea0003800000 */
.L_x_14213:
        /* <DEDUP_REMOVED lines=26> */
.L_x_14216:
        /* <DEDUP_REMOVED lines=13> */
.L_x_14215:
[----:B------:R-:W2:Y:S02]  /*16110*/  LDG.E.U16 R4, [R4.64] ;  /* 0x0000002404047981 */ /* 0x000ea4000c1e1500 */
[----:B--2---:R-:W-:Y:S01]  /*16120*/  PRMT R40, RZ, 0x5410, R4 ;  /* 0x00005410ff287816 */ /* 0x004fe20000000004 */
[----:B------:R-:W-:Y:S05]  /*16130*/  BRA `(.L_x_14205) ;  /* 0x0000065000007947 */ /* 0x000fea0003800000 */
.L_x_14212:
        /* <DEDUP_REMOVED lines=11> */
.L_x_14219:
        /* <DEDUP_REMOVED lines=20> */
.L_x_14221:
[----:B------:R-:W-:Y:S05]  /*16330*/  BSYNC B0 ;  /* 0x0000000000007941 */ /* 0x000fea0003800000 */
.L_x_14220:
[----:B------:R-:W-:Y:S01]  /*16340*/  IMAD.SHL.U32 R3, R3, 0x100000, RZ ;  /* 0x0010000003037824 */ /* 0x000fe200078e00ff */
[----:B------:R-:W-:-:S04]  /*16350*/  LEA R5, R0, 0x3b800000, 0x17 ;  /* 0x3b80000000057811 */ /* 0x000fc800078eb8ff */
[----:B------:R-:W-:Y:S01]  /*16360*/  LOP3.LUT R40, R5, R3, R40, 0xfe, !PT ;  /* 0x0000000305287212 */ /* 0x000fe200078efe28 */
[----:B------:R-:W-:Y:S05]  /*16370*/  BRA `(.L_x_14205) ;  /* 0x0000041000007947 */ /* 0x000fea0003800000 */
.L_x_14218:
        /* <DEDUP_REMOVED lines=20> */
.L_x_14223:
[----:B------:R-:W-:Y:S05]  /*164c0*/  BSYNC B0 ;  /* 0x0000000000007941 */ /* 0x000fea0003800000 */
.L_x_14222:
[----:B------:R-:W-:Y:S01]  /*164d0*/  IMAD.SHL.U32 R3, R3, 0x200000, RZ ;  /* 0x0020000003037824 */ /* 0x000fe200078e00ff */
[----:B------:R-:W-:-:S04]  /*164e0*/  LEA R5, R0, 0x37800000, 0x17 ;  /* 0x3780000000057811 */ /* 0x000fc800078eb8ff */
[----:B------:R-:W-:Y:S01]  /*164f0*/  LOP3.LUT R40, R5, R3, R40, 0xfe, !PT ;  /* 0x0000000305287212 */ /* 0x000fe200078efe28 */
[----:B------:R-:W-:Y:S05]  /*16500*/  BRA `(.L_x_14205) ;  /* 0x0000028000007947 */ /* 0x000fea0003800000 */
.L_x_14217:
        /* <DEDUP_REMOVED lines=14> */
.L_x_14204:
        /* <DEDUP_REMOVED lines=21> */
.L_x_14225:
[----:B------:R-:W2:Y:S02]  /*16740*/  LDG.E.64 R4, [R4.64] ;  /* 0x0000002404047981 */ /* 0x000ea4000c1e1b00 */
[----:B--2---:R0:W2:Y:S01]  /*16750*/  I2F.U64 R40, R4 ;  /* 0x0000000400287312 */ /* 0x0040a20000301000 */
[----:B------:R-:W-:Y:S05]  /*16760*/  BRA `(.L_x_14205) ;  /* 0x0000002000007947 */ /* 0x000fea0003800000 */
.L_x_14224:
[----:B------:R-:W2:Y:S02]  /*16770*/  LDG.E R4, [R4.64] ;  /* 0x0000002404047981 */ /* 0x000ea4000c1e1900 */
[----:B--2---:R0:W2:Y:S02]  /*16780*/  I2F.U32 R40, R4 ;  /* 0x0000000400287306 */ /* 0x0040a40000201000 */
.L_x_14205:
[----:B------:R-:W-:Y:S05]  /*16790*/  BSYNC B6 ;  /* 0x0000000000067941 */ /* 0x000fea0003800000 */
.L_x_14199:
        /* <DEDUP_REMOVED lines=18> */
.L_x_14230:
[----:B----4-:R-:W4:Y:S02]  /*168c0*/  LDG.E.U8 R4, [R4.64] ;  /* 0x0000002404047981 */ /* 0x010f24000c1e1100 */
[----:B----4-:R0:W4:Y:S01]  /*168d0*/  I2F.U16 R41, R4 ;  /* 0x0000000400297306 */ /* 0x0101220000101000 */
[----:B------:R-:W-:Y:S05]  /*168e0*/  BRA `(.L_x_14232) ;  /* 0x00000ca000007947 */ /* 0x000fea0003800000 */
.L_x_14229:
        /* <DEDUP_REMOVED lines=9> */
.L_x_14234:
[----:B----4-:R-:W4:Y:S02]  /*16980*/  LDG.E R4, [R4.64] ;  /* 0x0000002404047981 */ /* 0x010f24000c1e1900 */
[----:B----4-:R0:W4:Y:S01]  /*16990*/  I2F R41, R4 ;  /* 0x0000000400297306 */ /* 0x0101220000201400 */
[----:B------:R-:W-:Y:S05]  /*169a0*/  BRA `(.L_x_14232) ;  /* 0x00000be000007947 */ /* 0x000fea0003800000 */
.L_x_14233:
[----:B----4-:R-:W4:Y:S02]  /*169b0*/  LDG.E.U16 R4, [R4.64] ;  /* 0x0000002404047981 */ /* 0x010f24000c1e1500 */
[----:B----4-:R0:W4:Y:S01]  /*169c0*/  I2F.S16 R41, R4 ;  /* 0x0000000400297306 */ /* 0x0101220000101400 */
[----:B------:R-:W-:Y:S05]  /*169d0*/  BRA `(.L_x_14232) ;  /* 0x00000bb000007947 */ /* 0x000fea0003800000 */
.L_x_14228:
        /* <DEDUP_REMOVED lines=8> */
.L_x_14236:
[----:B----4-:R-:W4:Y:S02]  /*16a60*/  LDG.E.U16 R4, [R4.64] ;  /* 0x0000002404047981 */ /* 0x010f24000c1e1500 */
[----:B----4-:R-:W-:Y:S01]  /*16a70*/  HADD2.F32 R41, -RZ, R4.H0_H0 ;  /* 0x20000004ff297230 */ /* 0x010fe20000004100 */
[----:B------:R-:W-:Y:S05]  /*16a80*/  BRA `(.L_x_14232) ;  /* 0x00000b0000007947 */ /* 0x000fea0003800000 */
.L_x_14235:
        /* <DEDUP_REMOVED lines=8> */
.L_x_14238:
[----:B----4-:R-:W4:Y:S02]  /*16b10*/  LDG.E.U16 R4, [R4.64] ;  /* 0x0000002404047981 */ /* 0x010f24000c1e1500 */
[----:B----4-:R-:W-:Y:S01]  /*16b20*/  HADD2.F32 R41, -RZ, R4.H0_H0 ;  /* 0x20000004ff297230 */ /* 0x010fe20000004100 */
[----:B------:R-:W-:Y:S05]  /*16b30*/  BRA `(.L_x_14232) ;  /* 0x00000a5000007947 */ /* 0x000fea0003800000 */
.L_x_14237:
[----:B----4-:R-:W4:Y:S02]  /*16b40*/  LDG.E.64 R4, [R4.64] ;  /* 0x0000002404047981 */ /* 0x010f24000c1e1b00 */
[----:B----4-:R-:W0:Y:S01]  /*16b50*/  F2F.F32.F64 R41, R4 ;  /* 0x0000000400297310 */ /* 0x010e220000301000 */
[----:B------:R-:W0:-:S14]  /*16b60*/  DSETP.GEU.AND P0, PT, |R4|, c[0x2][0x0], PT ;  /* 0x008000000400762a */ /* 0x000e1c0003f0e200 */
[----:B0-----:R-:W-:Y:S01]  /*16b70*/  @!P0 FMUL R41, R41, 1.175494350822287508e-38 ;  /* 0x0080000029298820 */ /* 0x001fe20000400000 */
[----:B------:R-:W-:Y:S05]  /*16b80*/  BRA `(.L_x_14232) ;  /* 0x00000a0000007947 */ /* 0x000fea0003800000 */
.L_x_14227:
        /* <DEDUP_REMOVED lines=12> */
.L_x_14241:
[----:B----4-:R-:W4:Y:S02]  /*16c50*/  LDG.E.64 R4, [R4.64] ;  /* 0x0000002404047981 */ /* 0x010f24000c1e1b00 */
[----:B----4-:R-:W0:Y:S01]  /*16c60*/  F2F.F32.F64 R41, R4 ;  /* 0x0000000400297310 */ /* 0x010e220000301000 */
[----:B------:R-:W0:-:S14]  /*16c70*/  DSETP.GEU.AND P0, PT, |R4|, c[0x2][0x0], PT ;  /* 0x008000000400762a */ /* 0x000e1c0003f0e200 */
[----:B0-----:R-:W-:Y:S01]  /*16c80*/  @!P0 FMUL R41, R41, 1.175494350822287508e-38 ;  /* 0x0080000029298820 */ /* 0x001fe20000400000 */
[----:B------:R-:W-:Y:S05]  /*16c90*/  BRA `(.L_x_14232) ;  /* 0x000008f000007947 */ /* 0x000fea0003800000 */
.L_x_14240:
        /* <DEDUP_REMOVED lines=26> */
.L_x_14243:
        /* <DEDUP_REMOVED lines=13> */
.L_x_14242:
[----:B----4-:R-:W4:Y:S02]  /*16f10*/  LDG.E.U16 R4, [R4.64] ;  /* 0x0000002404047981 */ /* 0x010f24000c1e1500 */
[----:B----4-:R-:W-:Y:S01]  /*16f20*/  PRMT R41, RZ, 0x5410, R4 ;  /* 0x00005410ff297816 */ /* 0x010fe20000000004 */
[----:B------:R-:W-:Y:S05]  /*16f30*/  BRA `(.L_x_14232) ;  /* 0x0000065000007947 */ /* 0x000fea0003800000 */
.L_x_14239:
        /* <DEDUP_REMOVED lines=11> */
.L_x_14246:
        /* <DEDUP_REMOVED lines=20> */
.L_x_14248:
[----:B------:R-:W-:Y:S05]  /*17130*/  BSYNC B0 ;  /* 0x0000000000007941 */ /* 0x000fea0003800000 */
.L_x_14247:
[----:B------:R-:W-:Y:S01]  /*17140*/  IMAD.SHL.U32 R3, R3, 0x100000, RZ ;  /* 0x0010000003037824 */ /* 0x000fe200078e00ff */
[----:B------:R-:W-:-:S04]  /*17150*/  LEA R0, R0, 0x3b800000, 0x17 ;  /* 0x3b80000000007811 */ /* 0x000fc800078eb8ff */
[----:B------:R-:W-:Y:S01]  /*17160*/  LOP3.LUT R41, R0, R3, R41, 0xfe, !PT ;  /* 0x0000000300297212 */ /* 0x000fe200078efe29 */
[----:B------:R-:W-:Y:S05]  /*17170*/  BRA `(.L_x_14232) ;  /* 0x0000041000007947 */ /* 0x000fea0003800000 */
.L_x_14245:
        /* <DEDUP_REMOVED lines=20> */
.L_x_14250:
[----:B------:R-:W-:Y:S05]  /*172c0*/  BSYNC B0 ;  /* 0x0000000000007941 */ /* 0x000fea0003800000 */
.L_x_14249:
[----:B------:R-:W-:Y:S01]  /*172d0*/  IMAD.SHL.U32 R3, R3, 0x200000, RZ ;  /* 0x0020000003037824 */ /* 0x000fe200078e00ff */
[----:B------:R-:W-:-:S04]  /*172e0*/  LEA R0, R0, 0x37800000, 0x17 ;  /* 0x3780000000007811 */ /* 0x000fc800078eb8ff */
[----:B------:R-:W-:Y:S01]  /*172f0*/  LOP3.LUT R41, R0, R3, R41, 0xfe, !PT ;  /* 0x0000000300297212 */ /* 0x000fe200078efe29 */
[----:B------:R-:W-:Y:S05]  /*17300*/  BRA `(.L_x_14232) ;  /* 0x0000028000007947 */ /* 0x000fea0003800000 */
.L_x_14244:
        /* <DEDUP_REMOVED lines=14> */
.L_x_14231:
        /* <DEDUP_REMOVED lines=21> */
.L_x_14252:
[----:B----4-:R-:W4:Y:S02]  /*17540*/  LDG.E.64 R4, [R4.64] ;  /* 0x0000002404047981 */ /* 0x010f24000c1e1b00 */
[----:B----4-:R0:W4:Y:S01]  /*17550*/  I2F.U64 R41, R4 ;  /* 0x0000000400297312 */ /* 0x0101220000301000 */
[----:B------:R-:W-:Y:S05]  /*17560*/  BRA `(.L_x_14232) ;  /* 0x0000002000007947 */ /* 0x000fea0003800000 */
.L_x_14251:
[----:B----4-:R-:W4:Y:S02]  /*17570*/  LDG.E R4, [R4.64] ;  /* 0x0000002404047981 */ /* 0x010f24000c1e1900 */
[----:B----4-:R0:W4:Y:S02]  /*17580*/  I2F.U32 R41, R4 ;  /* 0x0000000400297306 */ /* 0x0101240000201000 */
.L_x_14232:
[----:B------:R-:W-:Y:S05]  /*17590*/  BSYNC B6 ;  /* 0x0000000000067941 */ /* 0x000fea0003800000 */
.L_x_14226:
        /* <DEDUP_REMOVED lines=18> */
.L_x_14257:
[----:B----4-:R-:W4:Y:S02]  /*176c0*/  LDG.E.U8 R4, [R4.64] ;  /* 0x0000002404047981 */ /* 0x010f24000c1e1100 */
[----:B----4-:R0:W4:Y:S01]  /*176d0*/  I2F.U16 R44, R4 ;  /* 0x00000004002c7306 */ /* 0x0101220000101000 */
[----:B------:R-:W-:Y:S05]  /*176e0*/  BRA `(.L_x_14259) ;  /* 0x00000ca000007947 */ /* 0x000fea0003800000 */
.L_x_14256:
        /* <DEDUP_REMOVED lines=9> */
.L_x_14261:
[----:B----4-:R-:W4:Y:S02]  /*17780*/  LDG.E R4, [R4.64] ;  /* 0x0000002404047981 */ /* 0x010f24000c1e1900 */
[----:B----4-:R0:W4:Y:S01]  /*17790*/  I2F R44, R4 ;  /* 0x00000004002c7306 */ /* 0x0101220000201400 */
[----:B------:R-:W-:Y:S05]  /*177a0*/  BRA `(.L_x_14259) ;  /* 0x00000be000007947 */ /* 0x000fea0003800000 */
.L_x_14260:
[----:B----4-:R-:W4:Y:S02]  /*177b0*/  LDG.E.U16 R4, [R4.64] ;  /* 0x0000002404047981 */ /* 0x010f24000c1e1500 */
[----:B----4-:R0:W4:Y:S01]  /*177c0*/  I2F.S16 R44, R4 ;  /* 0x00000004002c7306 */ /* 0x0101220000101400 */
[----:B------:R-:W-:Y:S05]  /*177d0*/  BRA `(.L_x_14259) ;  /* 0x00000bb000007947 */ /* 0x000fea0003800000 */
.L_x_14255:
        /* <DEDUP_REMOVED lines=8> */
.L_x_14263:
[----:B----4-:R-:W4:Y:S02]  /*17860*/  LDG.E.U16 R4, [R4.64] ;  /* 0x0000002404047981 */ /* 0x010f24000c1e1500 */
[----:B----4-:R-:W-:Y:S01]  /*17870*/  HADD2.F32 R44, -RZ, R4.H0_H0 ;  /* 0x20000004ff2c7230 */ /* 0x010fe20000004100 */
[----:B------:R-:W-:Y:S05]  /*17880*/  BRA `(.L_x_14259) ;  /* 0x00000b0000007947 */ /* 0x000fea0003800000 */
.L_x_14262:
        /* <DEDUP_REMOVED lines=8> */
.L_x_14265:
[----:B----4-:R-:W4:Y:S02]  /*17910*/  LDG.E.U16 R4, [R4.64] ;  /* 0x0000002404047981 */ /* 0x010f24000c1e1500 */
[----:B----4-:R-:W-:Y:S01]  /*17920*/  HADD2.F32 R44, -RZ, R4.H0_H0 ;  /* 0x20000004ff2c7230 */ /* 0x010fe20000004100 */
[----:B------:R-:W-:Y:S05]  /*17930*/  BRA `(.L_x_14259) ;  /* 0x00000a5000007947 */ /* 0x000fea0003800000 */
.L_x_14264:
[----:B----4-:R-:W4:Y:S02]  /*17940*/  LDG.E.64 R4, [R4.64] ;  /* 0x0000002404047981 */ /* 0x010f24000c1e1b00 */
[----:B----4-:R-:W0:Y:S01]  /*17950*/  F2F.F32.F64 R44, R4 ;  /* 0x00000004002c7310 */ /* 0x010e220000301000 */
[----:B------:R-:W0:-:S14]  /*17960*/  DSETP.GEU.AND P0, PT, |R4|, c[0x2][0x0], PT ;  /* 0x008000000400762a */ /* 0x000e1c0003f0e200 */
[----:B0-----:R-:W-:Y:S01]  /*17970*/  @!P0 FMUL R44, R44, 1.175494350822287508e-38 ;  /* 0x008000002c2c8820 */ /* 0x001fe20000400000 */
[----:B------:R-:W-:Y:S05]  /*17980*/  BRA `(.L_x_14259) ;  /* 0x00000a0000007947 */ /* 0x000fea0003800000 */
.L_x_14254:
        /* <DEDUP_REMOVED lines=12> */
.L_x_14268:
[----:B----4-:R-:W4:Y:S02]  /*17a50*/  LDG.E.64 R4, [R4.64] ;  /* 0x0000002404047981 */ /* 0x010f24000c1e1b00 */
[----:B----4-:R-:W0:Y:S01]  /*17a60*/  F2F.F32.F64 R44, R4 ;  /* 0x00000004002c7310 */ /* 0x010e220000301000 */
[----:B------:R-:W0:-:S14]  /*17a70*/  DSETP.GEU.AND P0, PT, |R4|, c[0x2][0x0], PT ;  /* 0x008000000400762a */ /* 0x000e1c0003f0e200 */
[----:B0-----:R-:W-:Y:S01]  /*17a80*/  @!P0 FMUL R44, R44, 1.175494350822287508e-38 ;  /* 0x008000002c2c8820 */ /* 0x001fe20000400000 */
[----:B------:R-:W-:Y:S05]  /*17a90*/  BRA `(.L_x_14259) ;  /* 0x000008f000007947 */ /* 0x000fea0003800000 */
.L_x_14267:
        /* <DEDUP_REMOVED lines=26> */
.L_x_14270:
        /* <DEDUP_REMOVED lines=13> */
.L_x_14269:
[----:B----4-:R-:W4:Y:S02]  /*17d10*/  LDG.E.U16 R4, [R4.64] ;  /* 0x0000002404047981 */ /* 0x010f24000c1e1500 */
[----:B----4-:R-:W-:Y:S01]  /*17d20*/  PRMT R44, RZ, 0x5410, R4 ;  /* 0x00005410ff2c7816 */ /* 0x010fe20000000004 */
[----:B------:R-:W-:Y:S05]  /*17d30*/  BRA `(.L_x_14259) ;  /* 0x0000065000007947 */ /* 0x000fea0003800000 */
.L_x_14266:
        /* <DEDUP_REMOVED lines=11> */
.L_x_14273:
        /* <DEDUP_REMOVED lines=20> */
.L_x_14275:
[----:B------:R-:W-:Y:S05]  /*17f30*/  BSYNC B0 ;  /* 0x0000000000007941 */ /* 0x000fea0003800000 */
.L_x_14274:
[----:B------:R-:W-:Y:S01]  /*17f40*/  IMAD.SHL.U32 R3, R3, 0x100000, RZ ;  /* 0x0010000003037824 */ /* 0x000fe200078e00ff */
[----:B------:R-:W-:-:S04]  /*17f50*/  LEA R5, R0, 0x3b800000, 0x17 ;  /* 0x3b80000000057811 */ /* 0x000fc800078eb8ff */
[----:B------:R-:W-:Y:S01]  /*17f60*/  LOP3.LUT R44, R5, R3, R44, 0xfe, !PT ;  /* 0x00000003052c7212 */ /* 0x000fe200078efe2c */
[----:B------:R-:W-:Y:S05]  /*17f70*/  BRA `(.L_x_14259) ;  /* 0x0000041000007947 */ /* 0x000fea0003800000 */
.L_x_14272:
        /* <DEDUP_REMOVED lines=20> */
.L_x_14277:
[----:B------:R-:W-:Y:S05]  /*180c0*/  BSYNC B0 ;  /* 0x0000000000007941 */ /* 0x000fea0003800000 */
.L_x_14276:
[----:B------:R-:W-:Y:S01]  /*180d0*/  IMAD.SHL.U32 R3, R3, 0x200000, RZ ;  /* 0x0020000003037824 */ /* 0x000fe200078e00ff */
[----:B------:R-:W-:-:S04]  /*180e0*/  LEA R5, R0, 0x37800000, 0x17 ;  /* 0x3780000000057811 */ /* 0x000fc800078eb8ff */
[----:B------:R-:W-:Y:S01]  /*180f0*/  LOP3.LUT R44, R5, R3, R44, 0xfe, !PT ;  /* 0x00000003052c7212 */ /* 0x000fe200078efe2c */
[----:B------:R-:W-:Y:S05]  /*18100*/  BRA `(.L_x_14259) ;  /* 0x0000028000007947 */ /* 0x000fea0003800000 */
.L_x_14271:
        /* <DEDUP_REMOVED lines=14> */
.L_x_14258:
        /* <DEDUP_REMOVED lines=21> */
.L_x_14279:
[----:B----4-:R-:W4:Y:S02]  /*18340*/  LDG.E.64 R4, [R4.64] ;  /* 0x0000002404047981 */ /* 0x010f24000c1e1b00 */
[----:B----4-:R0:W4:Y:S01]  /*18350*/  I2F.U64 R44, R4 ;  /* 0x00000004002c7312 */ /* 0x0101220000301000 */
[----:B------:R-:W-:Y:S05]  /*18360*/  BRA `(.L_x_14259) ;  /* 0x0000002000007947 */ /* 0x000fea0003800000 */
.L_x_14278:
[----:B----4-:R-:W4:Y:S02]  /*18370*/  LDG.E R4, [R4.64] ;  /* 0x0000002404047981 */ /* 0x010f24000c1e1900 */
[----:B----4-:R0:W4:Y:S02]  /*18380*/  I2F.U32 R44, R4 ;  /* 0x00000004002c7306 */ /* 0x0101240000201000 */
.L_x_14259:
[----:B------:R-:W-:Y:S05]  /*18390*/  BSYNC B6 ;  /* 0x0000000000067941 */ /* 0x000fea0003800000 */
.L_x_14253:
        /* <DEDUP_REMOVED lines=18> */
.L_x_14284:
[----:B----4-:R-:W4:Y:S02]  /*184c0*/  LDG.E.U8 R4, [R4.64] ;  /* 0x0000002404047981 */ /* 0x010f24000c1e1100 */
[----:B----4-:R0:W4:Y:S01]  /*184d0*/  I2F.U16 R45, R4 ;  /* 0x00000004002d7306 */ /* 0x0101220000101000 */
[----:B------:R-:W-:Y:S05]  /*184e0*/  BRA `(.L_x_14286) ;  /* 0x00000ca000007947 */ /* 0x000fea0003800000 */
.L_x_14283:
        /* <DEDUP_REMOVED lines=9> */
.L_x_14288:
[----:B----4-:R-:W4:Y:S02]  /*18580*/  LDG.E R4, [R4.64] ;  /* 0x0000002404047981 */ /* 0x010f24000c1e1900 */
[----:B----4-:R0:W4:Y:S01]  /*18590*/  I2F R45, R4 ;  /* 0x00000004002d7306 */ /* 0x0101220000201400 */
[----:B------:R-:W-:Y:S05]  /*185a0*/  BRA `(.L_x_14286) ;  /* 0x00000be000007947 */ /* 0x000fea0003800000 */
.L_x_14287:
[----:B----4-:R-:W4:Y:S02]  /*185b0*/  LDG.E.U16 R4, [R4.64] ;  /* 0x0000002404047981 */ /* 0x010f24000c1e1500 */
[----:B----4-:R0:W4:Y:S01]  /*185c0*/  I2F.S16 R45, R4 ;  /* 0x00000004002d7306 */ /* 0x0101220000101400 */
[----:B------:R-:W-:Y:S05]  /*185d0*/  BRA `(.L_x_14286) ;  /* 0x00000bb000007947 */ /* 0x000fea0003800000 */
.L_x_14282:
        /* <DEDUP_REMOVED lines=8> */
.L_x_14290:
[----:B----4-:R-:W4:Y:S02]  /*18660*/  LDG.E.U16 R4, [R4.64] ;  /* 0x0000002404047981 */ /* 0x010f24000c1e1500 */
[----:B----4-:R-:W-:Y:S01]  /*18670*/  HADD2.F32 R45, -RZ, R4.H0_H0 ;  /* 0x20000004ff2d7230 */ /* 0x010fe20000004100 */
[----:B------:R-:W-:Y:S05]  /*18680*/  BRA `(.L_x_14286) ;  /* 0x00000b0000007947 */ /* 0x000fea0003800000 */
.L_x_14289:
        /* <DEDUP_REMOVED lines=8> */
.L_x_14292:
[----:B----4-:R-:W4:Y:S02]  /*18710*/  LDG.E.U16 R4, [R4.64] ;  /* 0x0000002404047981 */ /* 0x010f24000c1e1500 */
[----:B----4-:R-:W-:Y:S01]  /*18720*/  HADD2.F32 R45, -RZ, R4.H0_H0 ;  /* 0x20000004ff2d7230 */ /* 0x010fe20000004100 */
[----:B------:R-:W-:Y:S05]  /*18730*/  BRA `(.L_x_14286) ;  /* 0x00000a5000007947 */ /* 0x000fea0003800000 */
.L_x_14291:
[----:B----4-:R-:W4:Y:S02]  /*18740*/  LDG.E.64 R4, [R4.64] ;  /* 0x0000002404047981 */ /* 0x010f24000c1e1b00 */
[----:B----4-:R-:W0:Y:S01]  /*18750*/  F2F.F32.F64 R45, R4 ;  /* 0x00000004002d7310 */ /* 0x010e220000301000 */
[----:B------:R-:W0:-:S14]  /*18760*/  DSETP.GEU.AND P0, PT, |R4|, c[0x2][0x0], PT ;  /* 0x008000000400762a */ /* 0x000e1c0003f0e200 */
[----:B0-----:R-:W-:Y:S01]  /*18770*/  @!P0 FMUL R45, R45, 1.175494350822287508e-38 ;  /* 0x008000002d2d8820 */ /* 0x001fe20000400000 */
[----:B------:R-:W-:Y:S05]  /*18780*/  BRA `(.L_x_14286) ;  /* 0x00000a0000007947 */ /* 0x000fea0003800000 */
.L_x_14281:
        /* <DEDUP_REMOVED lines=12> */
.L_x_14295:
[----:B----4-:R-:W4:Y:S02]  /*18850*/  LDG.E.64 R4, [R4.64] ;  /* 0x0000002404047981 */ /* 0x010f24000c1e1b00 */
[----:B----4-:R-:W0:Y:S01]  /*18860*/  F2F.F32.F64 R45, R4 ;  /* 0x00000004002d7310 */ /* 0x010e220000301000 */
[----:B------:R-:W0:-:S14]  /*18870*/  DSETP.GEU.AND P0, PT, |R4|, c[0x2][0x0], PT ;  /* 0x008000000400762a */ /* 0x000e1c0003f0e200 */
[----:B0-----:R-:W-:Y:S01]  /*18880*/  @!P0 FMUL R45, R45, 1.175494350822287508e-38 ;  /* 0x008000002d2d8820 */ /* 0x001fe20000400000 */
[----:B------:R-:W-:Y:S05]  /*18890*/  BRA `(.L_x_14286) ;  /* 0x000008f000007947 */ /* 0x000fea0003800000 */
.L_x_14294:
        /* <DEDUP_REMOVED lines=26> */
.L_x_14297:
        /* <DEDUP_REMOVED lines=13> */
.L_x_14296:
[----:B----4-:R-:W4:Y:S02]  /*18b10*/  LDG.E.U16 R4, [R4.64] ;  /* 0x0000002404047981 */ /* 0x010f24000c1e1500 */
[----:B----4-:R-:W-:Y:S01]  /*18b20*/  PRMT R45, RZ, 0x5410, R4 ;  /* 0x00005410ff2d7816 */ /* 0x010fe20000000004 */
[----:B------:R-:W-:Y:S05]  /*18b30*/  BRA `(.L_x_14286) ;  /* 0x0000065000007947 */ /* 0x000fea0003800000 */
.L_x_14293:
        /* <DEDUP_REMOVED lines=11> */
.L_x_14300:
        /* <DEDUP_REMOVED lines=20> */
.L_x_14302:
[----:B------:R-:W-:Y:S05]  /*18d30*/  BSYNC B0 ;  /* 0x0000000000007941 */ /* 0x000fea0003800000 */
.L_x_14301:
[----:B------:R-:W-:Y:S01]  /*18d40*/  IMAD.SHL.U32 R3, R3, 0x100000, RZ ;  /* 0x0010000003037824 */ /* 0x000fe200078e00ff */
[----:B------:R-:W-:-:S04]  /*18d50*/  LEA R0, R0, 0x3b800000, 0x17 ;  /* 0x3b80000000007811 */ /* 0x000fc800078eb8ff */
[----:B------:R-:W-:Y:S01]  /*18d60*/  LOP3.LUT R45, R0, R3, R45, 0xfe, !PT ;  /* 0x00000003002d7212 */ /* 0x000fe200078efe2d */
[----:B------:R-:W-:Y:S05]  /*18d70*/  BRA `(.L_x_14286) ;  /* 0x0000041000007947 */ /* 0x000fea0003800000 */
.L_x_14299:
        /* <DEDUP_REMOVED lines=20> */
.L_x_14304:
[----:B------:R-:W-:Y:S05]  /*18ec0*/  BSYNC B0 ;  /* 0x0000000000007941 */ /* 0x000fea0003800000 */
.L_x_14303:
[----:B------:R-:W-:Y:S01]  /*18ed0*/  IMAD.SHL.U32 R3, R3, 0x200000, RZ ;  /* 0x0020000003037824 */ /* 0x000fe200078e00ff */
[----:B------:R-:W-:-:S04]  /*18ee0*/  LEA R0, R0, 0x37800000, 0x17 ;  /* 0x3780000000007811 */ /* 0x000fc800078eb8ff */
[----:B------:R-:W-:Y:S01]  /*18ef0*/  LOP3.LUT R45, R0, R3, R45, 0xfe, !PT ;  /* 0x00000003002d7212 */ /* 0x000fe200078efe2d */
[----:B------:R-:W-:Y:S05]  /*18f00*/  BRA `(.L_x_14286) ;  /* 0x0000028000007947 */ /* 0x000fea0003800000 */
.L_x_14298:
        /* <DEDUP_REMOVED lines=14> */
.L_x_14285:
        /* <DEDUP_REMOVED lines=21> */
.L_x_14306:
[----:B----4-:R-:W4:Y:S02]  /*19140*/  LDG.E.64 R4, [R4.64] ;  /* 0x0000002404047981 */ /* 0x010f24000c1e1b00 */
[----:B----4-:R0:W4:Y:S01]  /*19150*/  I2F.U64 R45, R4 ;  /* 0x00000004002d7312 */ /* 0x0101220000301000 */
[----:B------:R-:W-:Y:S05]  /*19160*/  BRA `(.L_x_14286) ;  /* 0x0000002000007947 */ /* 0x000fea0003800000 */
.L_x_14305:
[----:B----4-:R-:W4:Y:S02]  /*19170*/  LDG.E R4, [R4.64] ;  /* 0x0000002404047981 */ /* 0x010f24000c1e1900 */
[----:B----4-:R0:W4:Y:S02]  /*19180*/  I2F.U32 R45, R4 ;  /* 0x00000004002d7306 */ /* 0x0101240000201000 */
.L_x_14286:
[----:B------:R-:W-:Y:S05]  /*19190*/  BSYNC B6 ;  /* 0x0000000000067941 */ /* 0x000fea0003800000 */
.L_x_14280:
        /* <DEDUP_REMOVED lines=18> */
.L_x_14310:
[----:B----4-:R-:W4:Y:S02]  /*192c0*/  LDG.E.U8 R4, [R4.64] ;  /* 0x0000002404047981 */ /* 0x010f24000c1e1100 */
[----:B----4-:R0:W4:Y:S01]  /*192d0*/  I2F.U16 R27, R4 ;  /* 0x00000004001b7306 */ /* 0x0101220000101000 */
[----:B------:R-:W-:Y:S05]  /*192e0*/  BRA `(.L_x_14134) ;  /* 0x00000c7000007947 */ /* 0x000fea0003800000 */
.L_x_14309:
        /* <DEDUP_REMOVED lines=9> */
.L_x_14313:
[----:B----4-:R-:W4:Y:S02]  /*19380*/  LDG.E R4, [R4.64] ;  /* 0x0000002404047981 */ /* 0x010f24000c1e1900 */
[----:B----4-:R0:W4:Y:S01]  /*19390*/  I2F R27, R4 ;  /* 0x00000004001b7306 */ /* 0x0101220000201400 */
[----:B------:R-:W-:Y:S05]  /*193a0*/  BRA `(.L_x_14134) ;  /* 0x00000bb000007947 */ /* 0x000fea0003800000 */
.L_x_14312:
[----:B----4-:R-:W4:Y:S02]  /*193b0*/  LDG.E.U16 R4, [R4.64] ;  /* 0x0000002404047981 */ /* 0x010f24000c1e1500 */
[----:B----4-:R0:W4:Y:S01]  /*193c0*/  I2F.S16 R27, R4 ;  /* 0x00000004001b7306 */ /* 0x0101220000101400 */
[----:B------:R-:W-:Y:S05]  /*193d0*/  BRA `(.L_x_14134) ;  /* 0x00000b8000007947 */ /* 0x000fea0003800000 */
.L_x_14308:
        /* <DEDUP_REMOVED lines=8> */
.L_x_14315:
[----:B----4-:R-:W4:Y:S02]  /*19460*/  LDG.E.U16 R4, [R4.64] ;  /* 0x0000002404047981 */ /* 0x010f24000c1e1500 */
[----:B----4-:R-:W-:Y:S01]  /*19470*/  HADD2.F32 R27, -RZ, R4.H0_H0 ;  /* 0x20000004ff1b7230 */ /* 0x010fe20000004100 */
[----:B------:R-:W-:Y:S05]  /*19480*/  BRA `(.L_x_14134) ;  /* 0x00000ad000007947 */ /* 0x000fea0003800000 */
.L_x_14314:
        /* <DEDUP_REMOVED lines=8> */
.L_x_14317:
[----:B----4-:R-:W4:Y:S02]  /*19510*/  LDG.E.U16 R4, [R4.64] ;  /* 0x0000002404047981 */ /* 0x010f24000c1e1500 */
[----:B----4-:R-:W-:Y:S01]  /*19520*/  HADD2.F32 R27, -RZ, R4.H0_H0 ;  /* 0x20000004ff1b7230 */ /* 0x010fe20000004100 */
[----:B------:R-:W-:Y:S05]  /*19530*/  BRA `(.L_x_14134) ;  /* 0x00000a2000007947 */ /* 0x000fea0003800000 */
.L_x_14316:
[----:B----4-:R-:W4:Y:S02]  /*19540*/  LDG.E.64 R4, [R4.64] ;  /* 0x0000002404047981 */ /* 0x010f24000c1e1b00 */
[----:B----4-:R-:W0:Y:S01]  /*19550*/  F2F.F32.F64 R27, R4 ;  /* 0x00000004001b7310 */ /* 0x010e220000301000 */
[----:B------:R-:W0:-:S14]  /*19560*/  DSETP.GEU.AND P0, PT, |R4|, c[0x2][0x0], PT ;  /* 0x008000000400762a */ /* 0x000e1c0003f0e200 */
[----:B0-----:R-:W-:Y:S01]  /*19570*/  @!P0 FMUL R27, R27, 1.175494350822287508e-38 ;  /* 0x008000001b1b8820 */ /* 0x001fe20000400000 */
[----:B------:R-:W-:Y:S05]  /*19580*/  BRA `(.L_x_14134) ;  /* 0x000009d000007947 */ /* 0x000fea0003800000 */
.L_x_14307:
        /* <DEDUP_REMOVED lines=12> */
.L_x_14320:
[----:B----4-:R-:W4:Y:S02]  /*19650*/  LDG.E.64 R4, [R4.64] ;  /* 0x0000002404047981 */ /* 0x010f24000c1e1b00 */
[----:B----4-:R-:W0:Y:S01]  /*19660*/  F2F.F32.F64 R27, R4 ;  /* 0x00000004001b7310 */ /* 0x010e220000301000 */
[----:B------:R-:W0:-:S14]  /*19670*/  DSETP.GEU.AND P0, PT, |R4|, c[0x2][0x0], PT ;  /* 0x008000000400762a */ /* 0x000e1c0003f0e200 */
[----:B0-----:R-:W-:Y:S01]  /*19680*/  @!P0 FMUL R27, R27, 1.175494350822287508e-38 ;  /* 0x008000001b1b8820 */ /* 0x001fe20000400000 */
[----:B------:R-:W-:Y:S05]  /*19690*/  BRA `(.L_x_14134) ;  /* 0x000008c000007947 */ /* 0x000fea0003800000 */
.L_x_14319:
        /* <DEDUP_REMOVED lines=26> */
.L_x_14322:
        /* <DEDUP_REMOVED lines=13> */
.L_x_14321:
[----:B----4-:R-:W4:Y:S02]  /*19910*/  LDG.E.U16 R4, [R4.64] ;  /* 0x0000002404047981 */ /* 0x010f24000c1e1500 */
[----:B----4-:R-:W-:Y:S01]  /*19920*/  PRMT R27, RZ, 0x5410, R4 ;  /* 0x00005410ff1b7816 */ /* 0x010fe20000000004 */
[----:B------:R-:W-:Y:S05]  /*19930*/  BRA `(.L_x_14134) ;  /* 0x0000062000007947 */ /* 0x000fea0003800000 */
.L_x_14318:
        /* <DEDUP_REMOVED lines=11> */
.L_x_14325:
        /* <DEDUP_REMOVED lines=19> */
.L_x_14327:
[----:B------:R-:W-:Y:S05]  /*19b20*/  BSYNC B0 ;  /* 0x0000000000007941 */ /* 0x000fea0003800000 */
.L_x_14326:
[----:B------:R-:W-:Y:S01]  /*19b30*/  IMAD.SHL.U32 R3, R3, 0x100000, RZ ;  /* 0x0010000003037824 */ /* 0x000fe200078e00ff */
[----:B------:R-:W-:-:S04]  /*19b40*/  LEA R0, R0, 0x3b800000, 0x17 ;  /* 0x3b80000000007811 */ /* 0x000fc800078eb8ff */
[----:B------:R-:W-:Y:S01]  /*19b50*/  LOP3.LUT R27, R0, R3, R27, 0xfe, !PT ;  /* 0x00000003001b7212 */ /* 0x000fe200078efe1b */
[----:B------:R-:W-:Y:S05]  /*19b60*/  BRA `(.L_x_14134) ;  /* 0x000003f000007947 */ /* 0x000fea0003800000 */
.L_x_14324:
        /* <DEDUP_REMOVED lines=19> */
.L_x_14329:
[----:B------:R-:W-:Y:S05]  /*19ca0*/  BSYNC B0 ;  /* 0x0000000000007941 */ /* 0x000fea0003800000 */
.L_x_14328:
[----:B------:R-:W-:Y:S01]  /*19cb0*/  IMAD.SHL.U32 R3, R3, 0x200000, RZ ;  /* 0x0020000003037824 */ /* 0x000fe200078e00ff */
[----:B------:R-:W-:-:S04]  /*19cc0*/  LEA R0, R0, 0x37800000, 0x17 ;  /* 0x3780000000007811 */ /* 0x000fc800078eb8ff */
[----:B------:R-:W-:Y:S01]  /*19cd0*/  LOP3.LUT R27, R0, R3, R27, 0xfe, !PT ;  /* 0x00000003001b7212 */ /* 0x000fe200078efe1b */
[----:B------:R-:W-:Y:S05]  /*19ce0*/  BRA `(.L_x_14134) ;  /* 0x0000027000007947 */ /* 0x000fea0003800000 */
.L_x_14323:
        /* <DEDUP_REMOVED lines=14> */
.L_x_14311:
        /* <DEDUP_REMOVED lines=20> */
.L_x_14331:
[----:B----4-:R-:W4:Y:S02]  /*19f10*/  LDG.E.64 R4, [R4.64] ;  /* 0x0000002404047981 */ /* 0x010f24000c1e1b00 */
[----:B----4-:R0:W4:Y:S01]  /*19f20*/  I2F.U64 R27, R4 ;  /* 0x00000004001b7312 */ /* 0x0101220000301000 */
[----:B------:R-:W-:Y:S05]  /*19f30*/  BRA `(.L_x_14134) ;  /* 0x0000002000007947 */ /* 0x000fea0003800000 */
.L_x_14330:
[----:B----4-:R-:W4:Y:S02]  /*19f40*/  LDG.E R4, [R4.64] ;  /* 0x0000002404047981 */ /* 0x010f24000c1e1900 */
[----:B----4-:R0:W4:Y:S02]  /*19f50*/  I2F.U32 R27, R4 ;  /* 0x00000004001b7306 */ /* 0x0101240000201000 */
.L_x_14134:
[----:B------:R-:W-:Y:S05]  /*19f60*/  BSYNC B7 ;  /* 0x0000000000077941 */ /* 0x000fea0003800000 */
.L_x_14133:
        /* <DEDUP_REMOVED lines=9> */
[----:B------:R-:W-:Y:S01]  /*1a000*/  ISETP.GE.AND P0, PT, R49, R46, PT ;  /* 0x0000002e3100720c */ /* 0x000fe20003f06270 */
[----:B------:R-:W-:Y:S07]  /*1a010*/  @P3 BRA `(.L_x_14333) ;  /* 0x000000b000003947 */ /* 0x000fee0003800000 */
[C---:B----45:R-:W-:Y:S01]  /*1a020*/  FMUL.FTZ R0, R18.reuse, R18 ;  /* 0x0000001212007220 */ /* 0x070fe20000410000 */
[----:B------:R-:W-:Y:S01]  /*1a030*/  PRMT R3, RZ, 0x5410, R36 ;  /* 0x00005410ff037816 */ /* 0x000fe20000000024 */
[----:B------:R-:W-:Y:S01]  /*1a040*/  FMUL.FTZ R5, R18, R16 ;  /* 0x0000001012057220 */ /* 0x000fe20000410000 */
[----:B------:R-:W-:Y:S01]  /*1a050*/  PRMT R34, RZ, 0x5410, R34 ;  /* 0x00005410ff227816 */ /* 0x000fe20000000022 */
[----:B------:R-:W-:-:S02]  /*1a060*/  FMUL.FTZ R0, R0, R19 ;  /* 0x0000001300007220 */ /* 0x000fc40000410000 */
[----:B------:R-:W-:Y:S02]  /*1a070*/  FFMA.FTZ R3, -R22, c[0x0][0x168], R3 ;  /* 0x00005a0016037a23 */ /* 0x000fe40000010103 */
[----:B--2---:R-:W-:Y:S02]  /*1a080*/  FADD.FTZ R34, R34, -R17 ;  /* 0x8000001122227221 */ /* 0x004fe40000010000 */
[----:B------:R-:W-:-:S04]  /*1a090*/  FMUL.FTZ R0, R0, c[0x0][0x168] ;  /* 0x00005a0000007a20 */ /* 0x000fc80000410000 */
[----:B------:R-:W-:-:S04]  /*1a0a0*/  FFMA.FTZ R0, -R0, R34, R3 ;  /* 0x0000002200007223 */ /* 0x000fc80000010103 */
[----:B------:R-:W-:-:S05]  /*1a0b0*/  FMUL.FTZ R0, R0, R5 ;  /* 0x0000000500007220 */ /* 0x000fca0000410000 */
[----:B------:R-:W-:Y:S02]  /*1a0c0*/  F2FP.BF16.PACK_AB R0, RZ, R0 ;  /* 0x00000000ff00723e */ /* 0x000fe400000010ff */
.L_x_14333:
[----:B----4-:R-:W-:Y:S05]  /*1a0d0*/  BSYNC B0 ;  /* 0x0000000000007941 */ /* 0x010fea0003800000 */
.L_x_14332:
[----:B------:R-:W-:Y:S01]  /*1a0e0*/  BSSY B0, `(.L_x_14334) ;  /* 0x000000d000007945 */ /* 0x000fe20003800000 */
[----:B------:R-:W-:Y:S05]  /*1a0f0*/  @P0 BRA `(.L_x_14335) ;  /* 0x000000b000000947 */ /* 0x000fea0003800000 */
[C---:B---3-5:R-:W-:Y:S01]  /*1a100*/  FMUL.FTZ R4, R24.reuse, R24 ;  /* 0x0000001818047220 */ /* 0x068fe20000410000 */
[----:B------:R-:W-:Y:S01]  /*1a110*/  PRMT R3, RZ, 0x5410, R42 ;  /* 0x00005410ff037816 */ /* 0x000fe2000000002a */
[----:B-1----:R-:W-:Y:S01]  /*1a120*/  FMUL.FTZ R2, R24, R2 ;  /* 0x0000000218027220 */ /* 0x002fe20000410000 */
[----:B------:R-:W-:Y:S01]  /*1a130*/  PRMT R32, RZ, 0x5410, R32 ;  /* 0x00005410ff207816 */ /* 0x000fe20000000020 */
[----:B------:R-:W-:Y:S02]  /*1a140*/  FMUL.FTZ R4, R4, R25 ;  /* 0x0000001904047220 */ /* 0x000fe40000410000 */
[----:B------:R-:W-:Y:S02]  /*1a150*/  FFMA.FTZ R3, -R26, c[0x0][0x168], R3 ;  /* 0x00005a001a037a23 */ /* 0x000fe40000010103 */
[----:B--2---:R-:W-:Y:S02]  /*1a160*/  FADD.FTZ R32, R32, -R23 ;  /* 0x8000001720207221 */ /* 0x004fe40000010000 */
[----:B------:R-:W-:-:S04]  /*1a170*/  FMUL.FTZ R4, R4, c[0x0][0x168] ;  /* 0x00005a0004047a20 */ /* 0x000fc80000410000 */
[----:B------:R-:W-:-:S04]  /*1a180*/  FFMA.FTZ R3, -R4, R32, R3 ;  /* 0x0000002004037223 */ /* 0x000fc80000010103 */
[----:B------:R-:W-:-:S05]  /*1a190*/  FMUL.FTZ R18, R3, R2 ;  /* 0x0000000203127220 */ /* 0x000fca0000410000 */
[----:B------:R-:W-:Y:S02]  /*1a1a0*/  F2FP.BF16.PACK_AB R18, RZ, R18 ;  /* 0x00000012ff12723e */ /* 0x000fe400000010ff */
.L_x_14335:
[----:B------:R-:W-:Y:S05]  /*1a1b0*/  BSYNC B0 ;  /* 0x0000000000007941 */ /* 0x000fea0003800000 */
.L_x_14334:
[----:B------:R-:W-:Y:S01]  /*1a1c0*/  BSSY B0, `(.L_x_14336) ;  /* 0x000000d000007945 */ /* 0x000fe20003800000 */
[----:B------:R-:W-:Y:S05]  /*1a1d0*/  @P1 BRA `(.L_x_14337) ;  /* 0x000000b000001947 */ /* 0x000fea0003800000 */
[C---:B-1---5:R-:W-:Y:S01]  /*1a1e0*/  FMUL.FTZ R2, R35.reuse, R35 ;  /* 0x0000002323027220 */ /* 0x062fe20000410000 */
[----:B------:R-:W-:Y:S01]  /*1a1f0*/  PRMT R3, RZ, 0x5410, R28 ;  /* 0x00005410ff037816 */ /* 0x000fe2000000001c */
[----:B--2---:R-:W-:Y:S01]  /*1a200*/  FMUL.FTZ R31, R35, R31 ;  /* 0x0000001f231f7220 */ /* 0x004fe20000410000 */
[----:B------:R-:W-:Y:S01]  /*1a210*/  PRMT R4, RZ, 0x5410, R29 ;  /* 0x00005410ff047816 */ /* 0x000fe2000000001d */
[----:B------:R-:W-:Y:S02]  /*1a220*/  FMUL.FTZ R2, R2, R37 ;  /* 0x0000002502027220 */ /* 0x000fe40000410000 */
[----:B------:R-:W-:Y:S02]  /*1a230*/  FFMA.FTZ R3, -R38, c[0x0][0x168], R3 ;  /* 0x00005a0026037a23 */ /* 0x000fe40000010103 */
[----:B------:R-:W-:Y:S02]  /*1a240*/  FADD.FTZ R4, R4, -R33 ;  /* 0x8000002104047221 */ /* 0x000fe40000010000 */
[----:B------:R-:W-:-:S04]  /*1a250*/  FMUL.FTZ R2, R2, c[0x0][0x168] ;  /* 0x00005a0002027a20 */ /* 0x000fc80000410000 */
[----:B------:R-:W-:-:S04]  /*1a260*/  FFMA.FTZ R2, -R2, R4, R3 ;  /* 0x0000000402027223 */ /* 0x000fc80000010103 */
[----:B------:R-:W-:-:S05]  /*1a270*/  FMUL.FTZ R17, R2, R31 ;  /* 0x0000001f02117220 */ /* 0x000fca0000410000 */
[----:B------:R-:W-:Y:S02]  /*1a280*/  F2FP.BF16.PACK_AB R17, RZ, R17 ;  /* 0x00000011ff11723e */ /* 0x000fe400000010ff */
.L_x_14337:
[----:B------:R-:W-:Y:S05]  /*1a290*/  BSYNC B0 ;  /* 0x0000000000007941 */ /* 0x000fea0003800000 */
.L_x_14336:
        /* <DEDUP_REMOVED lines=13> */
.L_x_14339:
[----:B------:R-:W-:Y:S05]  /*1a370*/  BSYNC B0 ;  /* 0x0000000000007941 */ /* 0x000fea0003800000 */
.L_x_14338:
[----:B------:R-:W-:Y:S01]  /*1a380*/  BSSY B6, `(.L_x_14340) ;  /* 0x0000113000067945 */ /* 0x000fe20003800000 */
[----:B------:R-:W-:Y:S05]  /*1a390*/  @P3 BRA `(.L_x_14341) ;  /* 0x0000111000003947 */ /* 0x000fea0003800000 */
[----:B------:R-:W-:Y:S01]  /*1a3a0*/  PRMT R4, R43, 0x9910, RZ ;  /* 0x000099102b047816 */ /* 0x000fe200000000ff */
[----:B------:R-:W-:-:S03]  /*1a3b0*/  IMAD R48, R47, 0x200, R48 ;  /* 0x000002002f307824 */ /* 0x000fc600078e0230 */
[----:B------:R-:W-:Y:S01]  /*1a3c0*/  ISETP.GT.AND P0, PT, R4, 0x9, PT ;  /* 0x000000090400780c */ /* 0x000fe20003f04270 */
[----:B------:R-:W-:-:S05]  /*1a3d0*/  IMAD R48, R48, c[0x0][0x1e4], RZ ;  /* 0x0000790030307a24 */ /* 0x000fca00078e02ff */
[----:B-1---5:R-:W-:-:S05]  /*1a3e0*/  IADD3 R2, P1, R48, c[0x0][0x178], RZ ;  /* 0x00005e0030027a10 */ /* 0x022fca0007f3e0ff */
        /* <DEDUP_REMOVED lines=15> */
.L_x_14345:
[----:B------:R-:W-:Y:S01]  /*1a4e0*/  PRMT R5, RZ, 0x5410, R0 ;  /* 0x00005410ff057816 */ /* 0x000fe20000000000 */
[----:B------:R-:W-:-:S05]  /*1a4f0*/  IMAD.MOV.U32 R48, RZ, RZ, R49 ;  /* 0x000000ffff307224 */ /* 0x000fca00078e0031 */
[----:B------:R-:W0:Y:S02]  /*1a500*/  F2I.S64.TRUNC R4, R5 ;  /* 0x0000000500047311 */ /* 0x000e24000020d900 */
[----:B0-----:R0:W-:Y:S01]  /*1a510*/  STG.E.U8 [R2.64], R4 ;  /* 0x0000000402007986 */ /* 0x0011e2000c101124 */
[----:B------:R-:W-:Y:S05]  /*1a520*/  BRA `(.L_x_14341) ;  /* 0x00000f8000007947 */ /* 0x000fea0003800000 */
.L_x_14344:
        /* <DEDUP_REMOVED lines=11> */
.L_x_14348:
[----:B------:R-:W-:Y:S01]  /*1a5e0*/  PRMT R0, RZ, 0x5410, R0 ;  /* 0x00005410ff007816 */ /* 0x000fe20000000000 */
[----:B------:R-:W-:-:S03]  /*1a5f0*/  IMAD.MOV.U32 R48, RZ, RZ, R49 ;  /* 0x000000ffff307224 */ /* 0x000fc600078e0031 */
[----:B------:R-:W0:Y:S02]  /*1a600*/  F2I.FTZ.TRUNC.NTZ R5, R0 ;  /* 0x0000000000057305 */ /* 0x000e24000021f100 */
[----:B0-----:R0:W-:Y:S01]  /*1a610*/  STG.E [R2.64], R5 ;  /* 0x0000000502007986 */ /* 0x0011e2000c101924 */
[----:B------:R-:W-:Y:S05]  /*1a620*/  BRA `(.L_x_14341) ;  /* 0x00000e8000007947 */ /* 0x000fea0003800000 */
.L_x_14347:
[----:B------:R-:W-:Y:S01]  /*1a630*/  PRMT R0, RZ, 0x5410, R0 ;  /* 0x00005410ff007816 */ /* 0x000fe20000000000 */
[----:B------:R-:W-:-:S03]  /*1a640*/  IMAD.MOV.U32 R48, RZ, RZ, R49 ;  /* 0x000000ffff307224 */ /* 0x000fc600078e0031 */
[----:B------:R-:W0:Y:S02]  /*1a650*/  F2I.FTZ.TRUNC.NTZ R5, R0 ;  /* 0x0000000000057305 */ /* 0x000e24000021f100 */
[----:B0-----:R0:W-:Y:S01]  /*1a660*/  STG.E.U16 [R2.64], R5 ;  /* 0x0000000502007986 */ /* 0x0011e2000c101524 */
[----:B------:R-:W-:Y:S05]  /*1a670*/  BRA `(.L_x_14341) ;  /* 0x00000e3000007947 */ /* 0x000fea0003800000 */
.L_x_14343:
        /* <DEDUP_REMOVED lines=10> */
.L_x_14350:
[----:B------:R-:W-:Y:S01]  /*1a720*/  PRMT R0, RZ, 0x5410, R0 ;  /* 0x00005410ff007816 */ /* 0x000fe20000000000 */
[----:B------:R-:W-:-:S03]  /*1a730*/  IMAD.MOV.U32 R48, RZ, RZ, R49 ;  /* 0x000000ffff307224 */ /* 0x000fc600078e0031 */
[----:B------:R-:W-:-:S05]  /*1a740*/  F2FP.PACK_AB R0, RZ, R0 ;  /* 0x00000000ff00723e */ /* 0x000fca00000000ff */
[----:B------:R0:W-:Y:S01]  /*1a750*/  STG.E.U16 [R2.64], R0 ;  /* 0x0000000002007986 */ /* 0x0001e2000c101524 */
[----:B------:R-:W-:Y:S05]  /*1a760*/  BRA `(.L_x_14341) ;  /* 0x00000d4000007947 */ /* 0x000fea0003800000 */
.L_x_14349:
        /* <DEDUP_REMOVED lines=11> */
.L_x_14352:
[----:B------:R-:W-:Y:S01]  /*1a820*/  PRMT R0, RZ, 0x5410, R0 ;  /* 0x00005410ff007816 */ /* 0x000fe20000000000 */
[----:B------:R-:W-:-:S03]  /*1a830*/  IMAD.MOV.U32 R48, RZ, RZ, R49 ;  /* 0x000000ffff307224 */ /* 0x000fc600078e0031 */
[----:B------:R-:W-:-:S04]  /*1a840*/  F2FP.PACK_AB R5, RZ, R0 ;  /* 0x00000000ff05723e */ /* 0x000fc800000000ff */
[----:B------:R-:W-:-:S05]  /*1a850*/  PRMT R5, R5, 0x5410, RZ ;  /* 0x0000541005057816 */ /* 0x000fca00000000ff */
[----:B------:R0:W-:Y:S01]  /*1a860*/  STG.E [R2.64], R5 ;  /* 0x0000000502007986 */ /* 0x0001e2000c101924 */
[----:B------:R-:W-:Y:S05]  /*1a870*/  BRA `(.L_x_14341) ;  /* 0x00000c3000007947 */ /* 0x000fea0003800000 */
.L_x_14351:
[----:B------:R-:W-:Y:S01]  /*1a880*/  PRMT R4, RZ, 0x5410, R0 ;  /* 0x00005410ff047816 */ /* 0x000fe20000000000 */
[----:B------:R-:W-:-:S04]  /*1a890*/  IMAD.MOV.U32 R48, RZ, RZ, R49 ;  /* 0x000000ffff307224 */ /* 0x000fc800078e0031 */
[----:B------:R-:W-:-:S06]  /*1a8a0*/  FMUL.FTZ R4, R4, 1 ;  /* 0x3f80000004047820 */ /* 0x000fcc0000410000 */
[----:B------:R-:W0:Y:S02]  /*1a8b0*/  F2F.F64.F32 R4, R4 ;  /* 0x0000000400047310 */ /* 0x000e240000201800 */
[----:B0-----:R0:W-:Y:S01]  /*1a8c0*/  STG.E.64 [R2.64], R4 ;  /* 0x0000000402007986 */ /* 0x0011e2000c101b24 */
[----:B------:R-:W-:Y:S05]  /*1a8d0*/  BRA `(.L_x_14341) ;  /* 0x00000bd000007947 */ /* 0x000fea0003800000 */
.L_x_14342:
        /* <DEDUP_REMOVED lines=14> */
.L_x_14355:
[----:B------:R-:W-:Y:S01]  /*1a9c0*/  PRMT R0, RZ, 0x5410, R0 ;  /* 0x00005410ff007816 */ /* 0x000fe20000000000 */
[----:B------:R-:W-:Y:S01]  /*1a9d0*/  CS2R R6, SRZ ;  /* 0x0000000000067805 */ /* 0x000fe2000001ff00 */
[----:B------:R-:W-:-:S03]  /*1a9e0*/  IMAD.MOV.U32 R48, RZ, RZ, R49 ;  /* 0x000000ffff307224 */ /* 0x000fc600078e0031 */
[----:B------:R-:W-:-:S04]  /*1a9f0*/  FMUL.FTZ R0, R0, 1 ;  /* 0x3f80000000007820 */ /* 0x000fc80000410000 */
[----:B------:R-:W0:Y:S02]  /*1aa00*/  F2F.F64.F32 R4, R0 ;  /* 0x0000000000047310 */ /* 0x000e240000201800 */
[----:B0-----:R0:W-:Y:S01]  /*1aa10*/  STG.E.128 [R2.64], R4 ;  /* 0x0000000402007986 */ /* 0x0011e2000c101d24 */
[----:B------:R-:W-:Y:S05]  /*1aa20*/  BRA `(.L_x_14341) ;  /* 0x00000a8000007947 */ /* 0x000fea0003800000 */
.L_x_14354:
        /* <DEDUP_REMOVED lines=21> */
.L_x_14359:
[----:B------:R-:W-:Y:S05]  /*1ab80*/  BSYNC B0 ;  /* 0x0000000000007941 */ /* 0x000fea0003800000 */
.L_x_14358:
[----:B------:R-:W-:Y:S01]  /*1ab90*/  LOP3.LUT R5, R0, R5, RZ, 0xfc, !PT ;  /* 0x0000000500057212 */ /* 0x000fe200078efcff */
[----:B------:R-:W-:-:S04]  /*1aba0*/  IMAD.MOV.U32 R48, RZ, RZ, R49 ;  /* 0x000000ffff307224 */ /* 0x000fc800078e0031 */
[----:B------:R0:W-:Y:S01]  /*1abb0*/  STG.E.U8 [R2.64], R5 ;  /* 0x0000000502007986 */ /* 0x0001e2000c101124 */
[----:B------:R-:W-:Y:S05]  /*1abc0*/  BRA `(.L_x_14341) ;  /* 0x000008e000007947 */ /* 0x000fea0003800000 */
.L_x_14357:
        /* <DEDUP_REMOVED lines=13> */
.L_x_14361:
[----:B------:R-:W-:Y:S01]  /*1aca0*/  IMAD.MOV.U32 R0, RZ, RZ, 0x7f ;  /* 0x0000007fff007424 */ /* 0x000fe200078e00ff */
[----:B------:R-:W-:-:S04]  /*1acb0*/  ISETP.GT.U32.AND P0, PT, R4, 0x7f800000, PT ;  /* 0x7f8000000400780c */ /* 0x000fc80003f04070 */
[----:B------:R-:W-:-:S04]  /*1acc0*/  SEL R0, R0, 0x7c, P0 ;  /* 0x0000007c00007807 */ /* 0x000fc80000000000 */
.L_x_14362:
[----:B------:R-:W-:Y:S05]  /*1acd0*/  BSYNC B0 ;  /* 0x0000000000007941 */ /* 0x000fea0003800000 */
.L_x_14360:
[----:B------:R-:W-:Y:S01]  /*1ace0*/  LOP3.LUT R4, R5, 0x80000000, RZ, 0xc0, !PT ;  /* 0x8000000005047812 */ /* 0x000fe200078ec0ff */
[----:B------:R-:W-:-:S03]  /*1acf0*/  IMAD.MOV.U32 R48, RZ, RZ, R49 ;  /* 0x000000ffff307224 */ /* 0x000fc600078e0031 */
[----:B------:R-:W-:-:S04]  /*1ad00*/  SHF.R.U32.HI R5, RZ, 0x18, R4 ;  /* 0x00000018ff057819 */ /* 0x000fc80000011604 */
[----:B------:R-:W-:-:S05]  /*1ad10*/  LOP3.LUT R5, R0, R5, RZ, 0xfc, !PT ;  /* 0x0000000500057212 */ /* 0x000fca00078efcff */
[----:B------:R0:W-:Y:S01]  /*1ad20*/  STG.E.U8 [R2.64], R5 ;  /* 0x0000000502007986 */ /* 0x0001e2000c101124 */
[----:B------:R-:W-:Y:S05]  /*1ad30*/  BRA `(.L_x_14341) ;  /* 0x0000077000007947 */ /* 0x000fea0003800000 */
.L_x_14356:
[----:B------:R0:W-:Y:S01]  /*1ad40*/  STG.E.U16 [R2.64], R0 ;  /* 0x0000000002007986 */ /* 0x0001e2000c101524 */
[----:B------:R-:W-:Y:S01]  /*1ad50*/  IMAD.MOV.U32 R48, RZ, RZ, R49 ;  /* 0x000000ffff307224 */ /* 0x000fe200078e0031 */
[----:B------:R-:W-:Y:S05]  /*1ad60*/  BRA `(.L_x_14341) ;  /* 0x0000074000007947 */ /* 0x000fea0003800000 */
.L_x_14353:
        /* <DEDUP_REMOVED lines=13> */
.L_x_14365:
        /* <DEDUP_REMOVED lines=17> */
.L_x_14368:
[----:B------:R-:W-:-:S04]  /*1af50*/  LOP3.LUT R0, R7, 0x80000000, RZ, 0xc0, !PT ;  /* 0x8000000007007812 */ /* 0x000fc800078ec0ff */
[----:B------:R-:W-:-:S04]  /*1af60*/  SHF.R.U32.HI R5, RZ, 0x18, R0 ;  /* 0x00000018ff057819 */ /* 0x000fc80000011600 */
[----:B------:R-:W-:-:S04]  /*1af70*/  LOP3.LUT R4, R4, R5, RZ, 0xfc, !PT ;  /* 0x0000000504047212 */ /* 0x000fc800078efcff */
[----:B------:R-:W-:Y:S02]  /*1af80*/  PRMT R0, R4, 0x7610, R0 ;  /* 0x0000761004007816 */ /* 0x000fe40000000000 */
.L_x_14367:
[----:B------:R-:W-:Y:S05]  /*1af90*/  BSYNC B0 ;  /* 0x0000000000007941 */ /* 0x000fea0003800000 */
.L_x_14366:
[----:B------:R0:W-:Y:S01]  /*1afa0*/  STG.E.U8 [R2.64], R0 ;  /* 0x0000000002007986 */ /* 0x0001e2000c101124 */
[----:B------:R-:W-:Y:S01]  /*1afb0*/  IMAD.MOV.U32 R48, RZ, RZ, R49 ;  /* 0x000000ffff307224 */ /* 0x000fe200078e0031 */
[----:B------:R-:W-:Y:S05]  /*1afc0*/  BRA `(.L_x_14341) ;  /* 0x000004e000007947 */ /* 0x000fea0003800000 */
.L_x_14364:
        /* <DEDUP_REMOVED lines=17> */
.L_x_14371:
[----:B------:R-:W-:-:S04]  /*1b0e0*/  LOP3.LUT R0, R7, 0x80000000, RZ, 0xc0, !PT ;  /* 0x8000000007007812 */ /* 0x000fc800078ec0ff */
[----:B------:R-:W-:-:S04]  /*1b0f0*/  SHF.R.U32.HI R5, RZ, 0x18, R0 ;  /* 0x00000018ff057819 */ /* 0x000fc80000011600 */
[----:B------:R-:W-:-:S04]  /*1b100*/  LOP3.LUT R4, R4, R5, RZ, 0xfc, !PT ;  /* 0x0000000504047212 */ /* 0x000fc800078efcff */
[----:B------:R-:W-:Y:S02]  /*1b110*/  PRMT R0, R4, 0x7610, R0 ;  /* 0x0000761004007816 */ /* 0x000fe40000000000 */
.L_x_14370:
[----:B------:R-:W-:Y:S05]  /*1b120*/  BSYNC B0 ;  /* 0x0000000000007941 */ /* 0x000fea0003800000 */
.L_x_14369:
[----:B------:R0:W-:Y:S01]  /*1b130*/  STG.E.U8 [R2.64], R0 ;  /* 0x0000000002007986 */ /* 0x0001e2000c101124 */
[----:B------:R-:W-:Y:S01]  /*1b140*/  IMAD.MOV.U32 R48, RZ, RZ, R49 ;  /* 0x000000ffff307224 */ /* 0x000fe200078e0031 */
[----:B------:R-:W-:Y:S05]  /*1b150*/  BRA `(.L_x_14341) ;  /* 0x0000035000007947 */ /* 0x000fea0003800000 */
.L_x_14363:
        /* <DEDUP_REMOVED lines=23> */
.L_x_14346:
        /* <DEDUP_REMOVED lines=18> */
[----:B-123--:R-:W-:Y:S05]  /*1b3f0*/  CALL.ABS.NOINC R2 ;  /* 0x0000000002007343 */ /* 0x00efea0003c00000 */
[----:B------:R-:W-:Y:S01]  /*1b400*/  IMAD.MOV.U32 R48, RZ, RZ, R49 ;  /* 0x000000ffff307224 */ /* 0x000fe200078e0031 */
[----:B------:R-:W-:Y:S05]  /*1b410*/  BRA `(.L_x_14341) ;  /* 0x0000009000007947 */ /* 0x000fea0003800000 */
.L_x_14373:
[----:B------:R-:W-:Y:S01]  /*1b420*/  PRMT R4, RZ, 0x5410, R0 ;  /* 0x00005410ff047816 */ /* 0x000fe20000000000 */
[----:B------:R-:W-:-:S05]  /*1b430*/  IMAD.MOV.U32 R48, RZ, RZ, R49 ;  /* 0x000000ffff307224 */ /* 0x000fca00078e0031 */
[----:B------:R-:W0:Y:S02]  /*1b440*/  F2I.U64.TRUNC R4, R4 ;  /* 0x0000000400047311 */ /* 0x000e24000020d800 */
[----:B0-----:R0:W-:Y:S01]  /*1b450*/  STG.E.64 [R2.64], R4 ;  /* 0x0000000402007986 */ /* 0x0011e2000c101b24 */
[----:B------:R-:W-:Y:S05]  /*1b460*/  BRA `(.L_x_14341) ;  /* 0x0000004000007947 */ /* 0x000fea0003800000 */
.L_x_14372:
[----:B------:R-:W-:Y:S01]  /*1b470*/  PRMT R0, RZ, 0x5410, R0 ;  /* 0x00005410ff007816 */ /* 0x000fe20000000000 */
[----:B------:R-:W-:-:S03]  /*1b480*/  IMAD.MOV.U32 R48, RZ, RZ, R49 ;  /* 0x000000ffff307224 */ /* 0x000fc600078e0031 */
[----:B------:R-:W0:Y:S02]  /*1b490*/  F2I.FTZ.U32.TRUNC.NTZ R5, R0 ;  /* 0x0000000000057305 */ /* 0x000e24000021f000 */
[----:B0-----:R0:W-:Y:S02]  /*1b4a0*/  STG.E [R2.64], R5 ;  /* 0x0000000502007986 */ /* 0x0011e4000c101924 */
.L_x_14341:
[----:B------:R-:W-:Y:S05]  /*1b4b0*/  BSYNC B6 ;  /* 0x0000000000067941 */ /* 0x000fea0003800000 */
.L_x_14340:
[----:B------:R-:W-:Y:S01]  /*1b4c0*/  ISETP.GE.AND P0, PT, R48, R46, PT ;  /* 0x0000002e3000720c */ /* 0x000fe20003f06270 */
[----:B------:R-:W-:-:S12]  /*1b4d0*/  BSSY B6, `(.L_x_14374) ;  /* 0x00001fe000067945 */ /* 0x000fd80003800000 */
[----:B------:R-:W-:Y:S05]  /*1b4e0*/  @P0 BRA `(.L_x_14375) ;  /* 0x00001fc000000947 */ /* 0x000fea0003800000 */
[----:B0-----:R-:W-:Y:S01]  /*1b4f0*/  IMAD R0, R47, 0x200, R48 ;  /* 0x000002002f007824 */ /* 0x001fe200078e0230 */
[----:B------:R-:W-:-:S03]  /*1b500*/  PRMT R3, R43, 0x9910, RZ ;  /* 0x000099102b037816 */ /* 0x000fc600000000ff */
[----:B-1---5:R-:W-:Y:S02]  /*1b510*/  IMAD R2, R0, c[0x0][0x1e4], RZ ;  /* 0x0000790000027a24 */ /* 0x022fe400078e02ff */
        /* <DEDUP_REMOVED lines=17> */
.L_x_14379:
[----:B------:R-:W-:-:S06]  /*1b630*/  PRMT R5, RZ, 0x5410, R18 ;  /* 0x00005410ff057816 */ /* 0x000fcc0000000012 */
[----:B------:R-:W0:Y:S02]  /*1b640*/  F2I.S64.TRUNC R4, R5 ;  /* 0x0000000500047311 */ /* 0x000e24000020d900 */
[----:B0-----:R0:W-:Y:S01]  /*1b650*/  STG.E.U8 [R2.64], R4 ;  /* 0x0000000402007986 */ /* 0x0011e2000c101124 */
[----:B------:R-:W-:Y:S05]  /*1b660*/  BRA `(.L_x_14381) ;  /* 0x00000e4000007947 */ /* 0x000fea0003800000 */
.L_x_14378:
        /* <DEDUP_REMOVED lines=10> */
.L_x_14383:
[----:B------:R-:W-:-:S04]  /*1b710*/  PRMT R18, RZ, 0x5410, R18 ;  /* 0x00005410ff127816 */ /* 0x000fc80000000012 */
[----:B------:R-:W0:Y:S02]  /*1b720*/  F2I.FTZ.TRUNC.NTZ R5, R18 ;  /* 0x0000001200057305 */ /* 0x000e24000021f100 */
[----:B0-----:R0:W-:Y:S01]  /*1b730*/  STG.E [R2.64], R5 ;  /* 0x0000000502007986 */ /* 0x0011e2000c101924 */
[----:B------:R-:W-:Y:S05]  /*1b740*/  BRA `(.L_x_14381) ;  /* 0x00000d6000007947 */ /* 0x000fea0003800000 */
.L_x_14382:
[----:B------:R-:W-:-:S04]  /*1b750*/  PRMT R18, RZ, 0x5410, R18 ;  /* 0x00005410ff127816 */ /* 0x000fc80000000012 */
[----:B------:R-:W0:Y:S02]  /*1b760*/  F2I.FTZ.TRUNC.NTZ R5, R18 ;  /* 0x0000001200057305 */ /* 0x000e24000021f100 */
[----:B0-----:R0:W-:Y:S01]  /*1b770*/  STG.E.U16 [R2.64], R5 ;  /* 0x0000000502007986 */ /* 0x0011e2000c101524 */
[----:B------:R-:W-:Y:S05]  /*1b780*/  BRA `(.L_x_14381) ;  /* 0x00000d2000007947 */ /* 0x000fea0003800000 */
.L_x_14377:
        /* <DEDUP_REMOVED lines=9> */
.L_x_14385:
[----:B------:R-:W-:-:S04]  /*1b820*/  PRMT R0, RZ, 0x5410, R18 ;  /* 0x00005410ff007816 */ /* 0x000fc80000000012 */
[----:B------:R-:W-:-:S05]  /*1b830*/  F2FP.PACK_AB R0, RZ, R0 ;  /* 0x00000000ff00723e */ /* 0x000fca00000000ff */
[----:B------:R0:W-:Y:S01]  /*1b840*/  STG.E.U16 [R2.64], R0 ;  /* 0x0000000002007986 */ /* 0x0001e2000c101524 */
[----:B------:R-:W-:Y:S05]  /*1b850*/  BRA `(.L_x_14381) ;  /* 0x00000c5000007947 */ /* 0x000fea0003800000 */
.L_x_14384:
        /* <DEDUP_REMOVED lines=10> */
.L_x_14387:
[----:B------:R-:W-:-:S04]  /*1b900*/  PRMT R18, RZ, 0x5410, R18 ;  /* 0x00005410ff127816 */ /* 0x000fc80000000012 */
[----:B------:R-:W-:-:S04]  /*1b910*/  F2FP.PACK_AB R5, RZ, R18 ;  /* 0x00000012ff05723e */ /* 0x000fc800000000ff */
[----:B------:R-:W-:-:S05]  /*1b920*/  PRMT R5, R5, 0x5410, RZ ;  /* 0x0000541005057816 */ /* 0x000fca00000000ff */
[----:B------:R0:W-:Y:S01]  /*1b930*/  STG.E [R2.64], R5 ;  /* 0x0000000502007986 */ /* 0x0001e2000c101924 */
[----:B------:R-:W-:Y:S05]  /*1b940*/  BRA `(.L_x_14381) ;  /* 0x00000b6000007947 */ /* 0x000fea0003800000 */
.L_x_14386:
[----:B------:R-:W-:-:S05]  /*1b950*/  PRMT R4, RZ, 0x5410, R18 ;  /* 0x00005410ff047816 */ /* 0x000fca0000000012 */
[----:B------:R-:W-:-:S06]  /*1b960*/  FMUL.FTZ R4, R4, 1 ;  /* 0x3f80000004047820 */ /* 0x000fcc0000410000 */
[----:B------:R-:W0:Y:S02]  /*1b970*/  F2F.F64.F32 R4, R4 ;  /* 0x0000000400047310 */ /* 0x000e240000201800 */
[----:B0-----:R0:W-:Y:S01]  /*1b980*/  STG.E.64 [R2.64], R4 ;  /* 0x0000000402007986 */ /* 0x0011e2000c101b24 */
[----:B------:R-:W-:Y:S05]  /*1b990*/  BRA `(.L_x_14381) ;  /* 0x00000b1000007947 */ /* 0x000fea0003800000 */
.L_x_14376:
        /* <DEDUP_REMOVED lines=13> */
.L_x_14390:
[----:B------:R-:W-:Y:S01]  /*1ba70*/  PRMT R18, RZ, 0x5410, R18 ;  /* 0x00005410ff127816 */ /* 0x000fe20000000012 */
[----:B------:R-:W-:-:S04]  /*1ba80*/  CS2R R6, SRZ ;  /* 0x0000000000067805 */ /* 0x000fc8000001ff00 */
[----:B------:R-:W-:-:S06]  /*1ba90*/  FMUL.FTZ R4, R18, 1 ;  /* 0x3f80000012047820 */ /* 0x000fcc0000410000 */
[----:B------:R-:W0:Y:S02]  /*1baa0*/  F2F.F64.F32 R4, R4 ;  /* 0x0000000400047310 */ /* 0x000e240000201800 */
[----:B0-----:R0:W-:Y:S01]  /*1bab0*/  STG.E.128 [R2.64], R4 ;  /* 0x0000000402007986 */ /* 0x0011e2000c101d24 */
[----:B------:R-:W-:Y:S05]  /*1bac0*/  BRA `(.L_x_14381) ;  /* 0x000009e000007947 */ /* 0x000fea0003800000 */
.L_x_14389:
        /* <DEDUP_REMOVED lines=21> */
.L_x_14394:
[----:B------:R-:W-:Y:S05]  /*1bc20*/  BSYNC B0 ;  /* 0x0000000000007941 */ /* 0x000fea0003800000 */
.L_x_14393:
[----:B------:R-:W-:-:S05]  /*1bc30*/  LOP3.LUT R5, R0, R5, RZ, 0xfc, !PT ;  /* 0x0000000500057212 */ /* 0x000fca00078efcff */
[----:B------:R0:W-:Y:S01]  /*1bc40*/  STG.E.U8 [R2.64], R5 ;  /* 0x0000000502007986 */ /* 0x0001e2000c101124 */
[----:B------:R-:W-:Y:S05]  /*1bc50*/  BRA `(.L_x_14381) ;  /* 0x0000085000007947 */ /* 0x000fea0003800000 */
.L_x_14392:
        /* <DEDUP_REMOVED lines=13> */
.L_x_14396:
[----:B------:R-:W-:Y:S01]  /*1bd30*/  IMAD.MOV.U32 R0, RZ, RZ, 0x7f ;  /* 0x0000007fff007424 */ /* 0x000fe200078e00ff */
[----:B------:R-:W-:-:S04]  /*1bd40*/  ISETP.GT.U32.AND P0, PT, R4, 0x7f800000, PT ;  /* 0x7f8000000400780c */ /* 0x000fc80003f04070 */
[----:B------:R-:W-:-:S04]  /*1bd50*/  SEL R0, R0, 0x7c, P0 ;  /* 0x0000007c00007807 */ /* 0x000fc80000000000 */
.L_x_14397:
[----:B------:R-:W-:Y:S05]  /*1bd60*/  BSYNC B0 ;  /* 0x0000000000007941 */ /* 0x000fea0003800000 */
.L_x_14395:
[----:B------:R-:W-:-:S04]  /*1bd70*/  LOP3.LUT R4, R5, 0x80000000, RZ, 0xc0, !PT ;  /* 0x8000000005047812 */ /* 0x000fc800078ec0ff */
[----:B------:R-:W-:-:S04]  /*1bd80*/  SHF.R.U32.HI R5, RZ, 0x18, R4 ;  /* 0x00000018ff057819 */ /* 0x000fc80000011604 */
[----:B------:R-:W-:-:S05]  /*1bd90*/  LOP3.LUT R5, R0, R5, RZ, 0xfc, !PT ;  /* 0x0000000500057212 */ /* 0x000fca00078efcff */
[----:B------:R0:W-:Y:S01]  /*1bda0*/  STG.E.U8 [R2.64], R5 ;  /* 0x0000000502007986 */ /* 0x0001e2000c101124 */
[----:B------:R-:W-:Y:S05]  /*1bdb0*/  BRA `(.L_x_14381) ;  /* 0x000006f000007947 */ /* 0x000fea0003800000 */
.L_x_14391:
[----:B------:R0:W-:Y:S01]  /*1bdc0*/  STG.E.U16 [R2.64], R18 ;  /* 0x0000001202007986 */ /* 0x0001e2000c101524 */
[----:B------:R-:W-:Y:S05]  /*1bdd0*/  BRA `(.L_x_14381) ;  /* 0x000006d000007947 */ /* 0x000fea0003800000 */
.L_x_14388:
        /* <DEDUP_REMOVED lines=12> */
.L_x_14400:
        /* <DEDUP_REMOVED lines=17> */
.L_x_14403:
[----:B------:R-:W-:-:S04]  /*1bfb0*/  LOP3.LUT R0, R7, 0x80000000, RZ, 0xc0, !PT ;  /* 0x8000000007007812 */ /* 0x000fc800078ec0ff */
[----:B------:R-:W-:-:S04]  /*1bfc0*/  SHF.R.U32.HI R5, RZ, 0x18, R0 ;  /* 0x00000018ff057819 */ /* 0x000fc80000011600 */
[----:B------:R-:W-:-:S04]  /*1bfd0*/  LOP3.LUT R4, R4, R5, RZ, 0xfc, !PT ;  /* 0x0000000504047212 */ /* 0x000fc800078efcff */
[----:B------:R-:W-:Y:S02]  /*1bfe0*/  PRMT R0, R4, 0x7610, R0 ;  /* 0x0000761004007816 */ /* 0x000fe40000000000 */
.L_x_14402:
[----:B------:R-:W-:Y:S05]  /*1bff0*/  BSYNC B0 ;  /* 0x0000000000007941 */ /* 0x000fea0003800000 */
.L_x_14401:
[----:B------:R0:W-:Y:S01]  /*1c000*/  STG.E.U8 [R2.64], R0 ;  /* 0x0000000002007986 */ /* 0x0001e2000c101124 */
[----:B------:R-:W-:Y:S05]  /*1c010*/  BRA `(.L_x_14381) ;  /* 0x0000049000007947 */ /* 0x000fea0003800000 */
.L_x_14399:
        /* <DEDUP_REMOVED lines=17> */
.L_x_14406:
[----:B------:R-:W-:-:S04]  /*1c130*/  LOP3.LUT R0, R7, 0x80000000, RZ, 0xc0, !PT ;  /* 0x8000000007007812 */ /* 0x000fc800078ec0ff */
[----:B------:R-:W-:-:S04]  /*1c140*/  SHF.R.U32.HI R5, RZ, 0x18, R0 ;  /* 0x00000018ff057819 */ /* 0x000fc80000011600 */
[----:B------:R-:W-:-:S04]  /*1c150*/  LOP3.LUT R4, R4, R5, RZ, 0xfc, !PT ;  /* 0x0000000504047212 */ /* 0x000fc800078efcff */
[----:B------:R-:W-:Y:S02]  /*1c160*/  PRMT R0, R4, 0x7610, R0 ;  /* 0x0000761004007816 */ /* 0x000fe40000000000 */
.L_x_14405:
[----:B------:R-:W-:Y:S05]  /*1c170*/  BSYNC B0 ;  /* 0x0000000000007941 */ /* 0x000fea0003800000 */
.L_x_14404:
[----:B------:R0:W-:Y:S01]  /*1c180*/  STG.E.U8 [R2.64], R0 ;  /* 0x0000000002007986 */ /* 0x0001e2000c101124 */
[----:B------:R-:W-:Y:S05]  /*1c190*/  BRA `(.L_x_14381) ;  /* 0x0000031000007947 */ /* 0x000fea0003800000 */
.L_x_14398:
        /* <DEDUP_REMOVED lines=22> */
.L_x_14380:
        /* <DEDUP_REMOVED lines=19> */
[----:B------:R-:W-:Y:S05]  /*1c430*/  BRA `(.L_x_14381) ;  /* 0x0000007000007947 */ /* 0x000fea0003800000 */
.L_x_14408:
[----:B------:R-:W-:-:S06]  /*1c440*/  PRMT R4, RZ, 0x5410, R18 ;  /* 0x00005410ff047816 */ /* 0x000fcc0000000012 */
[----:B------:R-:W0:Y:S02]  /*1c450*/  F2I.U64.TRUNC R4, R4 ;  /* 0x0000000400047311 */ /* 0x000e24000020d800 */
[----:B0-----:R0:W-:Y:S01]  /*1c460*/  STG.E.64 [R2.64], R4 ;  /* 0x0000000402007986 */ /* 0x0011e2000c101b24 */
[----:B------:R-:W-:Y:S05]  /*1c470*/  BRA `(.L_x_14381) ;  /* 0x0000003000007947 */ /* 0x000fea0003800000 */
.L_x_14407:
[----:B------:R-:W-:-:S04]  /*1c480*/  PRMT R18, RZ, 0x5410, R18 ;  /* 0x00005410ff127816 */ /* 0x000fc80000000012 */
[----:B------:R-:W0:Y:S02]  /*1c490*/  F2I.FTZ.U32.TRUNC.NTZ R5, R18 ;  /* 0x0000001200057305 */ /* 0x000e24000021f000 */
[----:B0-----:R0:W-:Y:S02]  /*1c4a0*/  STG.E [R2.64], R5 ;  /* 0x0000000502007986 */ /* 0x0011e4000c101924 */
.L_x_14381:
        /* <DEDUP_REMOVED lines=19> */
[----:B--2---:R-:W-:-:S06]  /*1c5e0*/  PRMT R17, RZ, 0x5410, R17 ;  /* 0x00005410ff117816 */ /* 0x004fcc0000000011 */
[----:B------:R-:W0:Y:S02]  /*1c5f0*/  F2I.FTZ.TRUNC.NTZ R17, R17 ;  /* 0x0000001100117305 */ /* 0x000e24000021f100 */
[----:B0-----:R0:W-:Y:S01]  /*1c600*/  STG.E.U8 [R2.64], R17 ;  /* 0x0000001102007986 */ /* 0x0011e2000c101124 */
[----:B------:R-:W-:Y:S05]  /*1c610*/  BRA `(.L_x_14414) ;  /* 0x00000e8000007947 */ /* 0x000fea0003800000 */
.L_x_14412:
[----:B--2---:R-:W-:-:S06]  /*1c620*/  PRMT R5, RZ, 0x5410, R17 ;  /* 0x00005410ff057816 */ /* 0x004fcc0000000011 */
[----:B------:R-:W0:Y:S02]  /*1c630*/  F2I.S64.TRUNC R4, R5 ;  /* 0x0000000500047311 */ /* 0x000e24000020d900 */
[----:B0-----:R0:W-:Y:S01]  /*1c640*/  STG.E.U8 [R2.64], R4 ;  /* 0x0000000402007986 */ /* 0x0011e2000c101124 */
[----:B------:R-:W-:Y:S05]  /*1c650*/  BRA `(.L_x_14414) ;  /* 0x00000e4000007947 */ /* 0x000fea0003800000 */
.L_x_14411:
[----:B------:R-:W-:-:S13]  /*1c660*/  ISETP.NE.AND P0, PT, R0, 0x2, PT ;  /* 0x000000020000780c */ /* 0x000fda0003f05270 */
[----:B------:R-:W-:Y:S05]  /*1c670*/  @!P0 BRA `(.L_x_14415) ;  /* 0x000000c000008947 */ /* 0x000fea0003800000 */
[----:B------:R-:W-:-:S13]  /*1c680*/  ISETP.NE.AND P0, PT, R0, 0x3, PT ;  /* 0x000000030000780c */ /* 0x000fda0003f05270 */
[----:B------:R-:W-:Y:S05]  /*1c690*/  @!P0 BRA `(.L_x_14416) ;  /* 0x0000006000008947 */ /* 0x000fea0003800000 */
[----:B------:R-:W-:-:S13]  /*1c6a0*/  ISETP.NE.AND P0, PT, R0, 0x4, PT ;  /* 0x000000040000780c */ /* 0x000fda0003f05270 */
[----:B------:R-:W-:Y:S05]  /*1c6b0*/  @P0 BRA `(.L_x_14413) ;  /* 0x00000c3000000947 */ /* 0x000fea0003800000 */
[----:B--2---:R-:W-:-:S06]  /*1c6c0*/  PRMT R4, RZ, 0x5410, R17 ;  /* 0x00005410ff047816 */ /* 0x004fcc0000000011 */
[----:B------:R-:W0:Y:S02]  /*1c6d0*/  F2I.S64.TRUNC R4, R4 ;  /* 0x0000000400047311 */ /* 0x000e24000020d900 */
[----:B0-----:R0:W-:Y:S01]  /*1c6e0*/  STG.E.64 [R2.64], R4 ;  /* 0x0000000402007986 */ /* 0x0011e2000c101b24 */
[----:B------:R-:W-:Y:S05]  /*1c6f0*/  BRA `(.L_x_14414) ;  /* 0x00000da000007947 */ /* 0x000fea0003800000 */
.L_x_14416:
[----:B--2---:R-:W-:-:S06]  /*1c700*/  PRMT R17, RZ, 0x5410, R17 ;  /* 0x00005410ff117816 */ /* 0x004fcc0000000011 */
[----:B------:R-:W0:Y:S02]  /*1c710*/  F2I.FTZ.TRUNC.NTZ R17, R17 ;  /* 0x0000001100117305 */ /* 0x000e24000021f100 */
[----:B0-----:R0:W-:Y:S01]  /*1c720*/  STG.E [R2.64], R17 ;  /* 0x0000001102007986 */ /* 0x0011e2000c101924 */
[----:B------:R-:W-:Y:S05]  /*1c730*/  BRA `(.L_x_14414) ;  /* 0x00000d6000007947 */ /* 0x000fea0003800000 */
.L_x_14415:
[----:B--2---:R-:W-:-:S06]  /*1c740*/  PRMT R17, RZ, 0x5410, R17 ;  /* 0x00005410ff117816 */ /* 0x004fcc0000000011 */
[----:B------:R-:W0:Y:S02]  /*1c750*/  F2I.FTZ.TRUNC.NTZ R17, R17 ;  /* 0x0000001100117305 */ /* 0x000e24000021f100 */
[----:B0-----:R0:W-:Y:S01]  /*1c760*/  STG.E.U16 [R2.64], R17 ;  /* 0x0000001102007986 */ /* 0x0011e2000c101524 */
[----:B------:R-:W-:Y:S05]  /*1c770*/  BRA `(.L_x_14414) ;  /* 0x00000d2000007947 */ /* 0x000fea0003800000 */
.L_x_14410:
[----:B------:R-:W-:-:S13]  /*1c780*/  ISETP.GT.AND P0, PT, R0, 0x6, PT ;  /* 0x000000060000780c */ /* 0x000fda0003f04270 */
[----:B------:R-:W-:Y:S05]  /*1c790*/  @P0 BRA `(.L_x_14417) ;  /* 0x000000b000000947 */ /* 0x000fea0003800000 */
[----:B------:R-:W-:-:S13]  /*1c7a0*/  ISETP.NE.AND P0, PT, R0, 0x5, PT ;  /* 0x000000050000780c */ /* 0x000fda0003f05270 */
[----:B------:R-:W-:Y:S05]  /*1c7b0*/  @!P0 BRA `(.L_x_14418) ;  /* 0x0000005000008947 */ /* 0x000fea0003800000 */
[----:B------:R-:W-:-:S13]  /*1c7c0*/  ISETP.NE.AND P0, PT, R0, 0x6, PT ;  /* 0x000000060000780c */ /* 0x000fda0003f05270 */
[----:B------:R-:W-:Y:S05]  /*1c7d0*/  @P0 BRA `(.L_x_14413) ;  /* 0x00000b1000000947 */ /* 0x000fea0003800000 */
[----:B--2---:R-:W-:-:S05]  /*1c7e0*/  PRMT R17, RZ, 0x5410, R17 ;  /* 0x00005410ff117816 */ /* 0x004fca0000000011 */
[----:B------:R0:W-:Y:S01]  /*1c7f0*/  STG.E [R2.64], R17 ;  /* 0x0000001102007986 */ /* 0x0001e2000c101924 */
[----:B------:R-:W-:Y:S05]  /*1c800*/  BRA `(.L_x_14414) ;  /* 0x00000c9000007947 */ /* 0x000fea0003800000 */
.L_x_14418:
[----:B--2---:R-:W-:-:S04]  /*1c810*/  PRMT R0, RZ, 0x5410, R17 ;  /* 0x00005410ff007816 */ /* 0x004fc80000000011 */
[----:B------:R-:W-:-:S05]  /*1c820*/  F2FP.PACK_AB R0, RZ, R0 ;  /* 0x00000000ff00723e */ /* 0x000fca00000000ff */
[----:B------:R0:W-:Y:S01]  /*1c830*/  STG.E.U16 [R2.64], R0 ;  /* 0x0000000002007986 */ /* 0x0001e2000c101524 */
[----:B------:R-:W-:Y:S05]  /*1c840*/  BRA `(.L_x_14414) ;  /* 0x00000c5000007947 */ /* 0x000fea0003800000 */
.L_x_14417:
[----:B------:R-:W-:-:S13]  /*1c850*/  ISETP.NE.AND P0, PT, R0, 0x7, PT ;  /* 0x000000070000780c */ /* 0x000fda0003f05270 */
[----:B------:R-:W-:Y:S05]  /*1c860*/  @!P0 BRA `(.L_x_14419) ;  /* 0x000000d000008947 */ /* 0x000fea0003800000 */
[----:B------:R-:W-:-:S13]  /*1c870*/  ISETP.NE.AND P0, PT, R0, 0x8, PT ;  /* 0x000000080000780c */ /* 0x000fda0003f05270 */
[----:B------:R-:W-:Y:S05]  /*1c880*/  @!P0 BRA `(.L_x_14420) ;  /* 0x0000006000008947 */ /* 0x000fea0003800000 */
[----:B------:R-:W-:-:S13]  /*1c890*/  ISETP.NE.AND P0, PT, R0, 0x9, PT ;  /* 0x000000090000780c */ /* 0x000fda0003f05270 */
[----:B------:R-:W-:Y:S05]  /*1c8a0*/  @P0 BRA `(.L_x_14413) ;  /* 0x00000a4000000947 */ /* 0x000fea0003800000 */
[----:B------:R-:W-:Y:S01]  /*1c8b0*/  IMAD.MOV.U32 R5, RZ, RZ, RZ ;  /* 0x000000ffff057224 */ /* 0x000fe200078e00ff */
[----:B--2---:R-:W-:-:S05]  /*1c8c0*/  PRMT R4, RZ, 0x5410, R17 ;  /* 0x00005410ff047816 */ /* 0x004fca0000000011 */
[----:B------:R0:W-:Y:S01]  /*1c8d0*/  STG.E.64 [R2.64], R4 ;  /* 0x0000000402007986 */ /* 0x0001e2000c101b24 */
[----:B------:R-:W-:Y:S05]  /*1c8e0*/  BRA `(.L_x_14414) ;  /* 0x00000bb000007947 */ /* 0x000fea0003800000 */
.L_x_14420:
[----:B--2---:R-:W-:-:S04]  /*1c8f0*/  PRMT R17, RZ, 0x5410, R17 ;  /* 0x00005410ff117816 */ /* 0x004fc80000000011 */
[----:B------:R-:W-:-:S04]  /*1c900*/  F2FP.PACK_AB R5, RZ, R17 ;  /* 0x00000011ff05723e */ /* 0x000fc800000000ff */
[----:B------:R-:W-:-:S05]  /*1c910*/  PRMT R5, R5, 0x5410, RZ ;  /* 0x0000541005057816 */ /* 0x000fca00000000ff */
[----:B------:R0:W-:Y:S01]  /*1c920*/  STG.E [R2.64], R5 ;  /* 0x0000000502007986 */ /* 0x0001e2000c101924 */
[----:B------:R-:W-:Y:S05]  /*1c930*/  BRA `(.L_x_14414) ;  /* 0x00000b6000007947 */ /* 0x000fea0003800000 */
.L_x_14419:
[----:B--2---:R-:W-:-:S05]  /*1c940*/  PRMT R4, RZ, 0x5410, R17 ;  /* 0x00005410ff047816 */ /* 0x004fca0000000011 */
[----:B------:R-:W-:-:S06]  /*1c950*/  FMUL.FTZ R4, R4, 1 ;  /* 0x3f80000004047820 */ /* 0x000fcc0000410000 */
[----:B------:R-:W0:Y:S02]  /*1c960*/  F2F.F64.F32 R4, R4 ;  /* 0x0000000400047310 */ /* 0x000e240000201800 */
[----:B0-----:R0:W-:Y:S01]  /*1c970*/  STG.E.64 [R2.64], R4 ;  /* 0x0000000402007986 */ /* 0x0011e2000c101b24 */
[----:B------:R-:W-:Y:S05]  /*1c980*/  BRA `(.L_x_14414) ;  /* 0x00000b1000007947 */ /* 0x000fea0003800000 */
.L_x_14409:
        /* <DEDUP_REMOVED lines=8> */
[----:B--2---:R-:W-:-:S04]  /*1ca10*/  PRMT R17, RZ, 0x5410, R17 ;  /* 0x00005410ff117816 */ /* 0x004fc80000000011 */
[----:B------:R-:W-:-:S04]  /*1ca20*/  FSETP.NEU.FTZ.AND P0, PT, R17, RZ, PT ;  /* 0x000000ff1100720b */ /* 0x000fc80003f1d000 */
[----:B------:R-:W-:-:S05]  /*1ca30*/  SEL R5, RZ, 0x1, !P0 ;  /* 0x00000001ff057807 */ /* 0x000fca0004000000 */
[----:B------:R0:W-:Y:S01]  /*1ca40*/  STG.E.U8 [R2.64], R5 ;  /* 0x0000000502007986 */ /* 0x0001e2000c101124 */
[----:B------:R-:W-:Y:S05]  /*1ca50*/  BRA `(.L_x_14414) ;  /* 0x00000a4000007947 */ /* 0x000fea0003800000 */
.L_x_14423:
[----:B--2---:R-:W-:Y:S01]  /*1ca60*/  PRMT R17, RZ, 0x5410, R17 ;  /* 0x00005410ff117816 */ /* 0x004fe20000000011 */
[----:B------:R-:W-:-:S04]  /*1ca70*/  CS2R R6, SRZ ;  /* 0x0000000000067805 */ /* 0x000fc8000001ff00 */
[----:B------:R-:W-:-:S06]  /*1ca80*/  FMUL.FTZ R4, R17, 1 ;  /* 0x3f80000011047820 */ /* 0x000fcc0000410000 */
[----:B------:R-:W0:Y:S02]  /*1ca90*/  F2F.F64.F32 R4, R4 ;  /* 0x0000000400047310 */ /* 0x000e240000201800 */
[----:B0-----:R0:W-:Y:S01]  /*1caa0*/  STG.E.128 [R2.64], R4 ;  /* 0x0000000402007986 */ /* 0x0011e2000c101d24 */
[----:B------:R-:W-:Y:S05]  /*1cab0*/  BRA `(.L_x_14414) ;  /* 0x000009e000007947 */ /* 0x000fea0003800000 */
.L_x_14422:
[----:B------:R-:W-:-:S13]  /*1cac0*/  ISETP.NE.AND P0, PT, R0, 0xf, PT ;  /* 0x0000000f0000780c */ /* 0x000fda0003f05270 */
[----:B------:R-:W-:Y:S05]  /*1cad0*/  @!P0 BRA `(.L_x_14424) ;  /* 0x000002d000008947 */ /* 0x000fea0003800000 */
[----:B------:R-:W-:-:S13]  /*1cae0*/  ISETP.NE.AND P0, PT, R0, 0x17, PT ;  /* 0x000000170000780c */ /* 0x000fda0003f05270 */
[----:B------:R-:W-:Y:S05]  /*1caf0*/  @!P0 BRA `(.L_x_14425) ;  /* 0x0000015000008947 */ /* 0x000fea0003800000 */
[----:B------:R-:W-:-:S13]  /*1cb00*/  ISETP.NE.AND P0, PT, R0, 0x18, PT ;  /* 0x000000180000780c */ /* 0x000fda0003f05270 */
[----:B------:R-:W-:Y:S05]  /*1cb10*/  @P0 BRA `(.L_x_14413) ;  /* 0x000007d000000947 */ /* 0x000fea0003800000 */
[----:B--2---:R-:W-:Y:S01]  /*1cb20*/  PRMT R17, RZ, 0x5410, R17 ;  /* 0x00005410ff117816 */ /* 0x004fe20000000011 */
        /* <DEDUP_REMOVED lines=14> */
.L_x_14427:
[----:B------:R-:W-:Y:S05]  /*1cc10*/  BSYNC B0 ;  /* 0x0000000000007941 */ /* 0x000fea0003800000 */
.L_x_14426:
[----:B------:R-:W-:-:S05]  /*1cc20*/  LOP3.LUT R5, R0, R5, RZ, 0xfc, !PT ;  /* 0x0000000500057212 */ /* 0x000fca00078efcff */
[----:B------:R0:W-:Y:S01]  /*1cc30*/  STG.E.U8 [R2.64], R5 ;  /* 0x0000000502007986 */ /* 0x0001e2000c101124 */
[----:B------:R-:W-:Y:S05]  /*1cc40*/  BRA `(.L_x_14414) ;  /* 0x0000085000007947 */ /* 0x000fea0003800000 */
.L_x_14425:
[----:B--2---:R-:W-:Y:S01]  /*1cc50*/  PRMT R17, RZ, 0x5410, R17 ;  /* 0x00005410ff117816 */ /* 0x004fe20000000011 */
        /* <DEDUP_REMOVED lines=12> */
.L_x_14429:
[----:B------:R-:W-:Y:S01]  /*1cd20*/  IMAD.MOV.U32 R0, RZ, RZ, 0x7f ;  /* 0x0000007fff007424 */ /* 0x000fe200078e00ff */
[----:B------:R-:W-:-:S04]  /*1cd30*/  ISETP.GT.U32.AND P0, PT, R4, 0x7f800000, PT ;  /* 0x7f8000000400780c */ /* 0x000fc80003f04070 */
[----:B------:R-:W-:-:S04]  /*1cd40*/  SEL R0, R0, 0x7c, P0 ;  /* 0x0000007c00007807 */ /* 0x000fc80000000000 */
.L_x_14430:
[----:B------:R-:W-:Y:S05]  /*1cd50*/  BSYNC B0 ;  /* 0x0000000000007941 */ /* 0x000fea0003800000 */
.L_x_14428:
[----:B------:R-:W-:-:S04]  /*1cd60*/  LOP3.LUT R4, R17, 0x80000000, RZ, 0xc0, !PT ;  /* 0x8000000011047812 */ /* 0x000fc800078ec0ff */
[----:B------:R-:W-:-:S04]  /*1cd70*/  SHF.R.U32.HI R5, RZ, 0x18, R4 ;  /* 0x00000018ff057819 */ /* 0x000fc80000011604 */
[----:B------:R-:W-:-:S05]  /*1cd80*/  LOP3.LUT R5, R0, R5, RZ, 0xfc, !PT ;  /* 0x0000000500057212 */ /* 0x000fca00078efcff */
[----:B------:R0:W-:Y:S01]  /*1cd90*/  STG.E.U8 [R2.64], R5 ;  /* 0x0000000502007986 */ /* 0x0001e2000c101124 */
[----:B------:R-:W-:Y:S05]  /*1cda0*/  BRA `(.L_x_14414) ;  /* 0x000006f000007947 */ /* 0x000fea0003800000 */
.L_x_14424:
[----:B--2---:R0:W-:Y:S01]  /*1cdb0*/  STG.E.U16 [R2.64], R17 ;  /* 0x0000001102007986 */ /* 0x0041e2000c101524 */
[----:B------:R-:W-:Y:S05]  /*1cdc0*/  BRA `(.L_x_14414) ;  /* 0x000006d000007947 */ /* 0x000fea0003800000 */
.L_x_14421:
        /* <DEDUP_REMOVED lines=8> */
[----:B--2---:R-:W-:-:S06]  /*1ce50*/  PRMT R5, RZ, 0x5410, R17 ;  /* 0x00005410ff057816 */ /* 0x004fcc0000000011 */
[----:B------:R-:W0:Y:S02]  /*1ce60*/  F2I.FTZ.U32.TRUNC.NTZ R5, R5 ;  /* 0x0000000500057305 */ /* 0x000e24000021f000 */
[----:B0-----:R0:W-:Y:S01]  /*1ce70*/  STG.E.U16 [R2.64], R5 ;  /* 0x0000000502007986 */ /* 0x0011e2000c101524 */
[----:B------:R-:W-:Y:S05]  /*1ce80*/  BRA `(.L_x_14414) ;  /* 0x0000061000007947 */ /* 0x000fea0003800000 */
.L_x_14433:
[----:B--2---:R-:W-:Y:S01]  /*1ce90*/  PRMT R17, RZ, 0x5410, R17 ;  /* 0x00005410ff117816 */ /* 0x004fe20000000011 */
        /* <DEDUP_REMOVED lines=16> */
.L_x_14436:
[----:B------:R-:W-:-:S04]  /*1cfa0*/  LOP3.LUT R0, R17, 0x80000000, RZ, 0xc0, !PT ;  /* 0x8000000011007812 */ /* 0x000fc800078ec0ff */
[----:B------:R-:W-:-:S04]  /*1cfb0*/  SHF.R.U32.HI R5, RZ, 0x18, R0 ;  /* 0x00000018ff057819 */ /* 0x000fc80000011600 */
[----:B------:R-:W-:-:S04]  /*1cfc0*/  LOP3.LUT R4, R4, R5, RZ, 0xfc, !PT ;  /* 0x0000000504047212 */ /* 0x000fc800078efcff */
[----:B------:R-:W-:Y:S02]  /*1cfd0*/  PRMT R0, R4, 0x7610, R0 ;  /* 0x0000761004007816 */ /* 0x000fe40000000000 */
.L_x_14435:
[----:B------:R-:W-:Y:S05]  /*1cfe0*/  BSYNC B0 ;  /* 0x0000000000007941 */ /* 0x000fea0003800000 */
.L_x_14434:
[----:B------:R0:W-:Y:S01]  /*1cff0*/  STG.E.U8 [R2.64], R0 ;  /* 0x0000000002007986 */ /* 0x0001e2000c101124 */
[----:B------:R-:W-:Y:S05]  /*1d000*/  BRA `(.L_x_14414) ;  /* 0x0000049000007947 */ /* 0x000fea0003800000 */
.L_x_14432:
        /* <DEDUP_REMOVED lines=17> */
.L_x_14439:
[----:B------:R-:W-:-:S04]  /*1d120*/  LOP3.LUT R0, R17, 0x80000000, RZ, 0xc0, !PT ;  /* 0x8000000011007812 */ /* 0x000fc800078ec0ff */
[----:B------:R-:W-:-:S04]  /*1d130*/  SHF.R.U32.HI R5, RZ, 0x18, R0 ;  /* 0x00000018ff057819 */ /* 0x000fc80000011600 */
[----:B------:R-:W-:-:S04]  /*1d140*/  LOP3.LUT R4, R4, R5, RZ, 0xfc, !PT ;  /* 0x0000000504047212 */ /* 0x000fc800078efcff */
[----:B------:R-:W-:Y:S02]  /*1d150*/  PRMT R0, R4, 0x7610, R0 ;  /* 0x0000761004007816 */ /* 0x000fe40000000000 */
.L_x_14438:
[----:B------:R-:W-:Y:S05]  /*1d160*/  BSYNC B0 ;  /* 0x0000000000007941 */ /* 0x000fea0003800000 */
.L_x_14437:
[----:B------:R0:W-:Y:S01]  /*1d170*/  STG.E.U8 [R2.64], R0 ;  /* 0x0000000002007986 */ /* 0x0001e2000c101124 */
[----:B------:R-:W-:Y:S05]  /*1d180*/  BRA `(.L_x_14414) ;  /* 0x0000031000007947 */ /* 0x000fea0003800000 */
.L_x_14431:
[----:B------:R-:W-:-:S13]  /*1d190*/  ISETP.NE.AND P0, PT, R0, 0x1c, PT ;  /* 0x0000001c0000780c */ /* 0x000fda0003f05270 */
[----:B------:R-:W-:Y:S05]  /*1d1a0*/  @!P0 BRA `(.L_x_14440) ;  /* 0x000002c000008947 */ /* 0x000fea0003800000 */
[----:B------:R-:W-:-:S13]  /*1d1b0*/  ISETP.NE.AND P0, PT, R0, 0x1d, PT ;  /* 0x0000001d0000780c */ /* 0x000fda0003f05270 */
[----:B------:R-:W-:Y:S05]  /*1d1c0*/  @!P0 BRA `(.L_x_14441) ;  /* 0x0000026000008947 */ /* 0x000fea0003800000 */
[----:B------:R-:W-:-:S13]  /*1d1d0*/  ISETP.NE.AND P0, PT, R0, 0x2c, PT ;  /* 0x0000002c0000780c */ /* 0x000fda0003f05270 */
[----:B------:R-:W-:Y:S05]  /*1d1e0*/  @P0 BRA `(.L_x_14413) ;  /* 0x0000010000000947 */ /* 0x000fea0003800000 */
[----:B--2---:R-:W-:Y:S01]  /*1d1f0*/  PRMT R17, RZ, 0x5410, R17 ;  /* 0x00005410ff117816 */ /* 0x004fe20000000011 */
        /* <DEDUP_REMOVED lines=15> */
.L_x_14413:
        /* <DEDUP_REMOVED lines=20> */
.L_x_14441:
[----:B--2---:R-:W-:-:S06]  /*1d430*/  PRMT R4, RZ, 0x5410, R17 ;  /* 0x00005410ff047816 */ /* 0x004fcc0000000011 */
[----:B------:R-:W0:Y:S02]  /*1d440*/  F2I.U64.TRUNC R4, R4 ;  /* 0x0000000400047311 */ /* 0x000e24000020d800 */
[----:B0-----:R0:W-:Y:S01]  /*1d450*/  STG.E.64 [R2.64], R4 ;  /* 0x0000000402007986 */ /* 0x0011e2000c101b24 */
[----:B------:R-:W-:Y:S05]  /*1d460*/  BRA `(.L_x_14414) ;  /* 0x0000003000007947 */ /* 0x000fea0003800000 */
.L_x_14440:
[----:B--2---:R-:W-:-:S06]  /*1d470*/  PRMT R17, RZ, 0x5410, R17 ;  /* 0x00005410ff117816 */ /* 0x004fcc0000000011 */
[----:B------:R-:W0:Y:S02]  /*1d480*/  F2I.FTZ.U32.TRUNC.NTZ R17, R17 ;  /* 0x0000001100117305 */ /* 0x000e24000021f000 */
[----:B0-----:R0:W-:Y:S02]  /*1d490*/  STG.E [R2.64], R17 ;  /* 0x0000001102007986 */ /* 0x0011e4000c101924 */
.L_x_14414:
[----:B------:R-:W-:Y:S02]  /*1d4a0*/  IADD3 R48, R48, 0x80, RZ ;  /* 0x0000008030307810 */ /* 0x000fe40007ffe0ff */
.L_x_14375:
[----:B------:R-:W-:Y:S05]  /*1d4b0*/  BSYNC B6 ;  /* 0x0000000000067941 */ /* 0x000fea0003800000 */
.L_x_14374:
[----:B------:R-:W-:-:S13]  /*1d4c0*/  ISETP.GE.AND P0, PT, R48, R46, PT ;  /* 0x0000002e3000720c */ /* 0x000fda0003f06270 */
[----:B------:R-:W-:Y:S05]  /*1d4d0*/  @P0 EXIT ;  /* 0x000000000000094d */ /* 0x000fea0003800000 */
[----:B0-----:R-:W-:Y:S01]  /*1d4e0*/  PRMT R0, R43, 0x9910, RZ ;  /* 0x000099102b007816 */ /* 0x001fe200000000ff */
        /* <DEDUP_REMOVED lines=18> */
.L_x_14445:
[----:B------:R-:W-:-:S06]  /*1d610*/  PRMT R5, RZ, 0x5410, R16 ;  /* 0x00005410ff057816 */ /* 0x000fcc0000000010 */
[----:B------:R-:W0:Y:S02]  /*1d620*/  F2I.S64.TRUNC R4, R5 ;  /* 0x0000000500047311 */ /* 0x000e24000020d900 */
[----:B0-----:R-:W-:Y:S01]  /*1d630*/  STG.E.U8 [R2.64], R4 ;  /* 0x0000000402007986 */ /* 0x001fe2000c101124 */
[----:B------:R-:W-:Y:S05]  /*1d640*/  EXIT ;  /* 0x000000000000794d */ /* 0x000fea0003800000 */
.L_x_14444:
        /* <DEDUP_REMOVED lines=10> */
.L_x_14448:
[----:B------:R-:W-:-:S04]  /*1d6f0*/  PRMT R16, RZ, 0x5410, R16 ;  /* 0x00005410ff107816 */ /* 0x000fc80000000010 */
[----:B------:R-:W0:Y:S02]  /*1d700*/  F2I.FTZ.TRUNC.NTZ R5, R16 ;  /* 0x0000001000057305 */ /* 0x000e24000021f100 */
[----:B0-----:R-:W-:Y:S01]  /*1d710*/  STG.E [R2.64], R5 ;  /* 0x0000000502007986 */ /* 0x001fe2000c101924 */
[----:B------:R-:W-:Y:S05]  /*1d720*/  EXIT ;  /* 0x000000000000794d */ /* 0x000fea0003800000 */
.L_x_14447:
[----:B------:R-:W-:-:S04]  /*1d730*/  PRMT R16, RZ, 0x5410, R16 ;  /* 0x00005410ff107816 */ /* 0x000fc80000000010 */
[----:B------:R-:W0:Y:S02]  /*1d740*/  F2I.FTZ.TRUNC.NTZ R5, R16 ;  /* 0x0000001000057305 */ /* 0x000e24000021f100 */
[----:B0-----:R-:W-:Y:S01]  /*1d750*/  STG.E.U16 [R2.64], R5 ;  /* 0x0000000502007986 */ /* 0x001fe2000c101524 */
[----:B------:R-:W-:Y:S05]  /*1d760*/  EXIT ;  /* 0x000000000000794d */ /* 0x000fea0003800000 */
.L_x_14443:
        /* <DEDUP_REMOVED lines=9> */
.L_x_14450:
[----:B------:R-:W-:-:S04]  /*1d800*/  PRMT R0, RZ, 0x5410, R16 ;  /* 0x00005410ff007816 */ /* 0x000fc80000000010 */
[----:B------:R-:W-:-:S05]  /*1d810*/  F2FP.PACK_AB R0, RZ, R0 ;  /* 0x00000000ff00723e */ /* 0x000fca00000000ff */
[----:B------:R-:W-:Y:S01]  /*1d820*/  STG.E.U16 [R2.64], R0 ;  /* 0x0000000002007986 */ /* 0x000fe2000c101524 */
[----:B------:R-:W-:Y:S05]  /*1d830*/  EXIT ;  /* 0x000000000000794d */ /* 0x000fea0003800000 */
.L_x_14449:
[----:B------:R-:W-:-:S13]  /*1d840*/  ISETP.NE.AND P0, PT, R0, 0x7, PT ;  /* 0x000000070000780c */ /* 0x000fda0003f05270 */
[----:B------:R-:W-:Y:S05]  /*1d850*/  @!P0 BRA `(.L_x_14451) ;  /* 0x000000d000008947 */ /* 0x000fea0003800000 */
[----:B------:R-:W-:-:S13]  /*1d860*/  ISETP.NE.AND P0, PT, R0, 0x8, PT ;  /* 0x000000080000780c */ /* 0x000fda0003f05270 */
[----:B------:R-:W-:Y:S05]  /*1d870*/  @!P0 BRA `(.L_x_14452) ;  /* 0x0000006000008947 */ /* 0x000fea0003800000 */
[----:B------:R-:W-:-:S13]  /*1d880*/  ISETP.NE.AND P0, PT, R0, 0x9, PT ;  /* 0x000000090000780c */ /* 0x000fda0003f05270 */
[----:B------:R-:W-:Y:S05]  /*1d890*/  @P0 BRA `(.L_x_14446) ;  /* 0x00000a4000000947 */ /* 0x000fea0003800000 */
[----:B--2---:R-:W-:Y:S01]  /*1d8a0*/  IMAD.MOV.U32 R17, RZ, RZ, RZ ;  /* 0x000000ffff117224 */ /* 0x004fe200078e00ff */
[----:B------:R-:W-:-:S05]  /*1d8b0*/  PRMT R16, RZ, 0x5410, R16 ;  /* 0x00005410ff107816 */ /* 0x000fca0000000010 */
[----:B------:R-:W-:Y:S01]  /*1d8c0*/  STG.E.64 [R2.64], R16 ;  /* 0x0000001002007986 */ /* 0x000fe2000c101b24 */
[----:B------:R-:W-:Y:S05]  /*1d8d0*/  EXIT ;  /* 0x000000000000794d */ /* 0x000fea0003800000 */
.L_x_14452:
[----:B------:R-:W-:-:S04]  /*1d8e0*/  PRMT R16, RZ, 0x5410, R16 ;  /* 0x00005410ff107816 */ /* 0x000fc80000000010 */
[----:B------:R-:W-:-:S04]  /*1d8f0*/  F2FP.PACK_AB R5, RZ, R16 ;  /* 0x00000010ff05723e */ /* 0x000fc800000000ff */
[----:B------:R-:W-:-:S05]  /*1d900*/  PRMT R5, R5, 0x5410, RZ ;  /* 0x0000541005057816 */ /* 0x000fca00000000ff */
[----:B------:R-:W-:Y:S01]  /*1d910*/  STG.E [R2.64], R5 ;  /* 0x0000000502007986 */ /* 0x000fe2000c101924 */
[----:B------:R-:W-:Y:S05]  /*1d920*/  EXIT ;  /* 0x000000000000794d */ /* 0x000fea0003800000 */
.L_x_14451:
[----:B------:R-:W-:-:S05]  /*1d930*/  PRMT R4, RZ, 0x5410, R16 ;  /* 0x00005410ff047816 */ /* 0x000fca0000000010 */
[----:B------:R-:W-:-:S06]  /*1d940*/  FMUL.FTZ R4, R4, 1 ;  /* 0x3f80000004047820 */ /* 0x000fcc0000410000 */
[----:B------:R-:W0:Y:S02]  /*1d950*/  F2F.F64.F32 R4, R4 ;  /* 0x0000000400047310 */ /* 0x000e240000201800 */
[----:B0-----:R-:W-:Y:S01]  /*1d960*/  STG.E.64 [R2.64], R4 ;  /* 0x0000000402007986 */ /* 0x001fe2000c101b24 */
[----:B------:R-:W-:Y:S05]  /*1d970*/  EXIT ;  /* 0x000000000000794d */ /* 0x000fea0003800000 */
.L_x_14442:
        /* <DEDUP_REMOVED lines=13> */
.L_x_14455:
[----:B------:R-:W-:Y:S01]  /*1da50*/  PRMT R16, RZ, 0x5410, R16 ;  /* 0x00005410ff107816 */ /* 0x000fe20000000010 */
[----:B------:R-:W-:-:S04]  /*1da60*/  CS2R R6, SRZ ;  /* 0x0000000000067805 */ /* 0x000fc8000001ff00 */
[----:B------:R-:W-:-:S06]  /*1da70*/  FMUL.FTZ R4, R16, 1 ;  /* 0x3f80000010047820 */ /* 0x000fcc0000410000 */
[----:B------:R-:W0:Y:S02]  /*1da80*/  F2F.F64.F32 R4, R4 ;  /* 0x0000000400047310 */ /* 0x000e240000201800 */
[----:B0-----:R-:W-:Y:S01]  /*1da90*/  STG.E.128 [R2.64], R4 ;  /* 0x0000000402007986 */ /* 0x001fe2000c101d24 */
[----:B------:R-:W-:Y:S05]  /*1daa0*/  EXIT ;  /* 0x000000000000794d */ /* 0x000fea0003800000 */
.L_x_14454:
        /* <DEDUP_REMOVED lines=21> */
.L_x_14459:
[----:B------:R-:W-:Y:S05]  /*1dc00*/  BSYNC B0 ;  /* 0x0000000000007941 */ /* 0x000fea0003800000 */
.L_x_14458:
[----:B------:R-:W-:-:S05]  /*1dc10*/  LOP3.LUT R5, R0, R5, RZ, 0xfc, !PT ;  /* 0x0000000500057212 */ /* 0x000fca00078efcff */
[----:B------:R-:W-:Y:S01]  /*1dc20*/  STG.E.U8 [R2.64], R5 ;  /* 0x0000000502007986 */ /* 0x000fe2000c101124 */
[----:B------:R-:W-:Y:S05]  /*1dc30*/  EXIT ;  /* 0x000000000000794d */ /* 0x000fea0003800000 */
.L_x_14457:
        /* <DEDUP_REMOVED lines=13> */
.L_x_14461:
[----:B------:R-:W-:Y:S01]  /*1dd10*/  IMAD.MOV.U32 R0, RZ, RZ, 0x7f ;  /* 0x0000007fff007424 */ /* 0x000fe200078e00ff */
[----:B------:R-:W-:-:S04]  /*1dd20*/  ISETP.GT.U32.AND P0, PT, R4, 0x7f800000, PT ;  /* 0x7f8000000400780c */ /* 0x000fc80003f04070 */
[----:B------:R-:W-:-:S04]  /*1dd30*/  SEL R0, R0, 0x7c, P0 ;  /* 0x0000007c00007807 */ /* 0x000fc80000000000 */
.L_x_14462:
[----:B------:R-:W-:Y:S05]  /*1dd40*/  BSYNC B0 ;  /* 0x0000000000007941 */ /* 0x000fea0003800000 */
.L_x_14460:
[----:B------:R-:W-:-:S04]  /*1dd50*/  LOP3.LUT R4, R5, 0x80000000, RZ, 0xc0, !PT ;  /* 0x8000000005047812 */ /* 0x000fc800078ec0ff */
[----:B------:R-:W-:-:S04]  /*1dd60*/  SHF.R.U32.HI R5, RZ, 0x18, R4 ;  /* 0x00000018ff057819 */ /* 0x000fc80000011604 */
[----:B------:R-:W-:-:S05]  /*1dd70*/  LOP3.LUT R5, R0, R5, RZ, 0xfc, !PT ;  /* 0x0000000500057212 */ /* 0x000fca00078efcff */
[----:B------:R-:W-:Y:S01]  /*1dd80*/  STG.E.U8 [R2.64], R5 ;  /* 0x0000000502007986 */ /* 0x000fe2000c101124 */
[----:B------:R-:W-:Y:S05]  /*1dd90*/  EXIT ;  /* 0x000000000000794d */ /* 0x000fea0003800000 */
.L_x_14456:
[----:B------:R-:W-:Y:S01]  /*1dda0*/  STG.E.U16 [R2.64], R16 ;  /* 0x0000001002007986 */ /* 0x000fe2000c101524 */
[----:B------:R-:W-:Y:S05]  /*1ddb0*/  EXIT ;  /* 0x000000000000794d */ /* 0x000fea0003800000 */
.L_x_14453:
        /* <DEDUP_REMOVED lines=12> */
.L_x_14465:
        /* <DEDUP_REMOVED lines=17> */
.L_x_14468:
[----:B------:R-:W-:-:S04]  /*1df90*/  LOP3.LUT R0, R7, 0x80000000, RZ, 0xc0, !PT ;  /* 0x8000000007007812 */ /* 0x000fc800078ec0ff */
[----:B------:R-:W-:-:S04]  /*1dfa0*/  SHF.R.U32.HI R5, RZ, 0x18, R0 ;  /* 0x00000018ff057819 */ /* 0x000fc80000011600 */
[----:B------:R-:W-:-:S04]  /*1dfb0*/  LOP3.LUT R4, R4, R5, RZ, 0xfc, !PT ;  /* 0x0000000504047212 */ /* 0x000fc800078efcff */
[----:B------:R-:W-:Y:S02]  /*1dfc0*/  PRMT R0, R4, 0x7610, R0 ;  /* 0x0000761004007816 */ /* 0x000fe40000000000 */
.L_x_14467:
[----:B------:R-:W-:Y:S05]  /*1dfd0*/  BSYNC B0 ;  /* 0x0000000000007941 */ /* 0x000fea0003800000 */
.L_x_14466:
[----:B------:R-:W-:Y:S01]  /*1dfe0*/  STG.E.U8 [R2.64], R0 ;  /* 0x0000000002007986 */ /* 0x000fe2000c101124 */
[----:B------:R-:W-:Y:S05]  /*1dff0*/  EXIT ;  /* 0x000000000000794d */ /* 0x000fea0003800000 */
.L_x_14464:
        /* <DEDUP_REMOVED lines=17> */
.L_x_14471:
[----:B------:R-:W-:-:S04]  /*1e110*/  LOP3.LUT R0, R7, 0x80000000, RZ, 0xc0, !PT ;  /* 0x8000000007007812 */ /* 0x000fc800078ec0ff */
[----:B------:R-:W-:-:S04]  /*1e120*/  SHF.R.U32.HI R5, RZ, 0x18, R0 ;  /* 0x00000018ff057819 */ /* 0x000fc80000011600 */
[----:B------:R-:W-:-:S04]  /*1e130*/  LOP3.LUT R4, R4, R5, RZ, 0xfc, !PT ;  /* 0x0000000504047212 */ /* 0x000fc800078efcff */
[----:B------:R-:W-:Y:S02]  /*1e140*/  PRMT R0, R4, 0x7610, R0 ;  /* 0x0000761004007816 */ /* 0x000fe40000000000 */
.L_x_14470:
[----:B------:R-:W-:Y:S05]  /*1e150*/  BSYNC B0 ;  /* 0x0000000000007941 */ /* 0x000fea0003800000 */
.L_x_14469:
[----:B------:R-:W-:Y:S01]  /*1e160*/  STG.E.U8 [R2.64], R0 ;  /* 0x0000000002007986 */ /* 0x000fe2000c101124 */
[----:B------:R-:W-:Y:S05]  /*1e170*/  EXIT ;  /* 0x000000000000794d */ /* 0x000fea0003800000 */
.L_x_14463:
        /* <DEDUP_REMOVED lines=22> */
.L_x_14446:
        /* <DEDUP_REMOVED lines=19> */
[----:B------:R-:W-:Y:S05]  /*1e410*/  EXIT ;  /* 0x000000000000794d */ /* 0x000fea0003800000 */
.L_x_14473:
[----:B------:R-:W-:-:S06]  /*1e420*/  PRMT R4, RZ, 0x5410, R16 ;  /* 0x00005410ff047816 */ /* 0x000fcc0000000010 */
[----:B------:R-:W0:Y:S02]  /*1e430*/  F2I.U64.TRUNC R4, R4 ;  /* 0x0000000400047311 */ /* 0x000e24000020d800 */
[----:B0-----:R-:W-:Y:S01]  /*1e440*/  STG.E.64 [R2.64], R4 ;  /* 0x0000000402007986 */ /* 0x001fe2000c101b24 */
[----:B------:R-:W-:Y:S05]  /*1e450*/  EXIT ;  /* 0x000000000000794d */ /* 0x000fea0003800000 */
.L_x_14472:
[----:B------:R-:W-:-:S04]  /*1e460*/  PRMT R16, RZ, 0x5410, R16 ;  /* 0x00005410ff107816 */ /* 0x000fc80000000010 */
[----:B------:R-:W0:Y:S02]  /*1e470*/  F2I.FTZ.U32.TRUNC.NTZ R5, R16 ;  /* 0x0000001000057305 */ /* 0x000e24000021f000 */
[----:B0-----:R-:W-:Y:S01]  /*1e480*/  STG.E [R2.64], R5 ;  /* 0x0000000502007986 */ /* 0x001fe2000c101924 */
[----:B------:R-:W-:Y:S05]  /*1e490*/  EXIT ;  /* 0x000000000000794d */ /* 0x000fea0003800000 */
.L_x_14474:
        /* <DEDUP_REMOVED lines=14> */
.L_x_26831:


//--------------------- .text._ZN2at6native18elementwise_kernelILi128ELi4EZNS0_22gpu_kernel_impl_nocastIZZZNS0_49_GLOBAL__N__b919a28f_16_Normalization_cu_5c38458737batch_norm_elementwise_backward_trainERKNS_6TensorES6_S6_S6_S6_S6_S6_ENKUlvE0_clEvENKUlvE2_clEvEUlN3c108BFloat16ESA_fffffE_EEvRNS_18TensorIteratorBaseERKT_EUliE_EEviT1_ --------------------------
	.section	.text._ZN2at6native18elementwise_kernelILi128ELi4EZNS0_22gpu_kernel_impl_nocastIZZZNS0_49_GLOBAL__N__b919a28f_16_Normalization_cu_5c38458737batch_norm_elementwise_backward_trainERKNS_6TensorES6_S6_S6_S6_S6_S6_ENKUlvE0_clEvENKUlvE2_clEvEUlN3c108BFloat16ESA_fffffE_EEvRNS_18TensorIteratorBaseERKT_EUliE_EEviT1_,"ax",@progbits
	.sectioninfo	@"SHI_REGISTERS=20"
	.align	128
        .global         _ZN2at6native18elementwise_kernelILi128ELi4EZNS0_22gpu_kernel_impl_nocastIZZZNS0_49_GLOBAL__N__b919a28f_16_Normalization_cu_5c38458737batch_norm_elementwise_backward_trainERKNS_6TensorES6_S6_S6_S6_S6_S6_ENKUlvE0_clEvENKUlvE2_clEvEUlN3c108BFloat16ESA_fffffE_EEvRNS_18TensorIteratorBaseERKT_EUliE_EEviT1_
        .type           _ZN2at6native18elementwise_kernelILi128ELi4EZNS0_22gpu_kernel_impl_nocastIZZZNS0_49_GLOBAL__N__b919a28f_16_Normalization_cu_5c38458737batch_norm_elementwise_backward_trainERKNS_6TensorES6_S6_S6_S6_S6_S6_ENKUlvE0_clEvENKUlvE2_clEvEUlN3c108BFloat16ESA_fffffE_EEvRNS_18TensorIteratorBaseERKT_EUliE_EEviT1_,@function
        .size           _ZN2at6native18elementwise_kernelILi128ELi4EZNS0_22gpu_kernel_impl_nocastIZZZNS0_49_GLOBAL__N__b919a28f_16_Normalization_cu_5c38458737batch_norm_elementwise_backward_trainERKNS_6TensorES6_S6_S6_S6_S6_S6_ENKUlvE0_clEvENKUlvE2_clEvEUlN3c108BFloat16ESA_fffffE_EEvRNS_18TensorIteratorBaseERKT_EUliE_EEviT1_,(.L_x_26832 - _ZN2at6native18elementwise_kernelILi128ELi4EZNS0_22gpu_kernel_impl_nocastIZZZNS0_49_GLOBAL__N__b919a28f_16_Normalization_cu_5c38458737batch_norm_elementwise_backward_trainERKNS_6TensorES6_S6_S6_S6_S6_S6_ENKUlvE0_clEvENKUlvE2_clEvEUlN3c108BFloat16ESA_fffffE_EEvRNS_18TensorIteratorBaseERKT_EUliE_EEviT1_)
        .other          _ZN2at6native18elementwise_kernelILi128ELi4EZNS0_22gpu_kernel_impl_nocastIZZZNS0_49_GLOBAL__N__b919a28f_16_Normalization_cu_5c38458737batch_norm_elementwise_backward_trainERKNS_6TensorES6_S6_S6_S6_S6_S6_ENKUlvE0_clEvENKUlvE2_clEvEUlN3c108BFloat16ESA_fffffE_EEvRNS_18TensorIteratorBaseERKT_EUliE_EEviT1_,@"STO_CUDA_ENTRY STV_DEFAULT"
_ZN2at6native18elementwise_kernelILi128ELi4EZNS0_22gpu_kernel_impl_nocastIZZZNS0_49_GLOBAL__N__b919a28f_16_Normalization_cu_5c38458737batch_norm_elementwise_backward_trainERKNS_6TensorES6_S6_S6_S6_S6_S6_ENKUlvE0_clEvENKUlvE2_clEvEUlN3c108BFloat16ESA_fffffE_EEvRNS_18TensorIteratorBaseERKT_EUliE_EEviT1_:
.text._ZN2at6native18elementwise_kernelILi128ELi4EZNS0_22gpu_kernel_impl_nocastIZZZNS0_49_GLOBAL__N__b919a28f_16_Normalization_cu_5c38458737batch_norm_elementwise_backward_trainERKNS_6TensorES6_S6_S6_S6_S6_S6_ENKUlvE0_clEvENKUlvE2_clEvEUlN3c108BFloat16ESA_fffffE_EEvRNS_18TensorIteratorBaseERKT_EUliE_EEviT1_:
        /* <DEDUP_REMOVED lines=11> */
[----:B------:R-:W-:Y:S01]  /*00b0*/  CS2R R6, SRZ ;  /* 0x0000000000067805 */ /* 0x000fe2000001ff00 */
[----:B------:R-:W-:Y:S01]  /*00c0*/  CS2R R4, SRZ ;  /* 0x0000000000047805 */ /* 0x000fe2000001ff00 */
[----:B------:R-:W-:-:S08]  /*00d0*/  MOV R0, RZ ;  /* 0x000000ff00007202 */ /* 0x000fd00000000f00 */
        /* <DEDUP_REMOVED lines=362> */
[C---:B------:R-:W-:Y:S02]  /*1780*/  IMAD R5, R11.reuse, c[0x0][0x584], R5 ;  /* 0x000161000b057a24 */ /* 0x040fe400078e0205 */
[----:B------:R-:W-:-:S02]  /*1790*/  IMAD R6, R11, c[0x0][0x588], R6 ;  /* 0x000162000b067a24 */ /* 0x000fc400078e0206 */
[C---:B------:R-:W-:Y:S02]  /*17a0*/  IMAD R7, R11.reuse, c[0x0][0x58c], R7 ;  /* 0x000163000b077a24 */ /* 0x040fe400078e0207 */
[C---:B------:R-:W-:Y:S02]  /*17b0*/  IMAD R8, R11.reuse, c[0x0][0x590], R8 ;  /* 0x000164000b087a24 */ /* 0x040fe400078e0208 */
[----:B------:R-:W-:Y:S02]  /*17c0*/  IMAD R9, R11, c[0x0][0x594], R9 ;  /* 0x000165000b097a24 */ /* 0x000fe400078e0209 */
[C---:B------:R-:W-:Y:S02]  /*17d0*/  @P0 IMAD R0, R13.reuse, c[0x0][0x598], R0 ;  /* 0x000166000d000a24 */ /* 0x040fe400078e0200 */
[C---:B------:R-:W-:Y:S02]  /*17e0*/  @P0 IMAD R2, R13.reuse, c[0x0][0x59c], R2 ;  /* 0x000167000d020a24 */ /* 0x040fe400078e0202 */
[----:B------:R-:W-:-:S02]  /*17f0*/  @P0 IMAD R4, R13, c[0x0][0x5a0], R4 ;  /* 0x000168000d040a24 */ /* 0x000fc400078e0204 */
[C---:B------:R-:W-:Y:S02]  /*1800*/  @P0 IMAD R5, R13.reuse, c[0x0][0x5a4], R5 ;  /* 0x000169000d050a24 */ /* 0x040fe400078e0205 */
[C---:B------:R-:W-:Y:S02]  /*1810*/  @P0 IMAD R6, R13.reuse, c[0x0][0x5a8], R6 ;  /* 0x00016a000d060a24 */ /* 0x040fe400078e0206 */
[C---:B------:R-:W-:Y:S02]  /*1820*/  @P0 IMAD R7, R13.reuse, c[0x0][0x5ac], R7 ;  /* 0x00016b000d070a24 */ /* 0x040fe400078e0207 */
[C---:B------:R-:W-:Y:S02]  /*1830*/  @P0 IMAD R8, R13.reuse, c[0x0][0x5b0], R8 ;  /* 0x00016c000d080a24 */ /* 0x040fe400078e0208 */
[----:B------:R-:W-:Y:S02]  /*1840*/  @P0 IMAD R9, R13, c[0x0][0x5b4], R9 ;  /* 0x00016d000d090a24 */ /* 0x000fe400078e0209 */
.L_x_14477:
[----:B------:R-:W-:Y:S02]  /*1850*/  IADD3 R12, P0, R7, c[0x0][0x5e0], RZ ;  /* 0x00017800070c7a10 */ /* 0x000fe40007f1e0ff */
[----:B------:R-:W-:-:S02]  /*1860*/  IADD3 R14, P2, R8, c[0x0][0x5e8], RZ ;  /* 0x00017a00080e7a10 */ /* 0x000fc40007f5e0ff */
[----:B------:R-:W-:Y:S02]  /*1870*/  IADD3 R8, P1, R2, c[0x0][0x5c0], RZ ;  /* 0x0001700002087a10 */ /* 0x000fe40007f3e0ff */
[----:B------:R-:W-:Y:S02]  /*1880*/  IADD3.X R13, RZ, c[0x0][0x5e4], RZ, P0, !PT ;  /* 0x00017900ff0d7a10 */ /* 0x000fe400007fe4ff */
[----:B------:R-:W-:Y:S02]  /*1890*/  IADD3 R16, P0, R9, c[0x0][0x5f0], RZ ;  /* 0x00017c0009107a10 */ /* 0x000fe40007f1e0ff */
[----:B------:R-:W-:Y:S01]  /*18a0*/  IADD3.X R9, RZ, c[0x0][0x5c4], RZ, P1, !PT ;  /* 0x00017100ff097a10 */ /* 0x000fe20000ffe4ff */
[----:B------:R-:W2:Y:S01]  /*18b0*/  LDG.E R2, [R12.64] ;  /* 0x000000040c027981 */ /* 0x000ea2000c1e1900 */
[----:B------:R-:W-:Y:S02]  /*18c0*/  IADD3.X R15, RZ, c[0x0][0x5ec], RZ, P2, !PT ;  /* 0x00017b00ff0f7a10 */ /* 0x000fe400017fe4ff */
[----:B------:R-:W-:Y:S01]  /*18d0*/  IADD3 R10, P2, R4, c[0x0][0x5c8], RZ ;  /* 0x00017200040a7a10 */ /* 0x000fe20007f5e0ff */
[----:B------:R-:W3:Y:S01]  /*18e0*/  LDG.E.U16 R8, [R8.64] ;  /* 0x0000000408087981 */ /* 0x000ee2000c1e1500 */
[----:B------:R-:W-:-:S02]  /*18f0*/  IADD3.X R17, RZ, c[0x0][0x5f4], RZ, P0, !PT ;  /* 0x00017d00ff117a10 */ /* 0x000fc400007fe4ff */
[----:B------:R-:W-:Y:S01]  /*1900*/  IADD3.X R11, RZ, c[0x0][0x5cc], RZ, P2, !PT ;  /* 0x00017300ff0b7a10 */ /* 0x000fe200017fe4ff */
[----:B------:R-:W4:Y:S01]  /*1910*/  LDG.E R15, [R14.64] ;  /* 0x000000040e0f7981 */ /* 0x000f22000c1e1900 */
[----:B------:R-:W-:Y:S02]  /*1920*/  IADD3 R6, P1, R6, c[0x0][0x5d8], RZ ;  /* 0x0001760006067a10 */ /* 0x000fe40007f3e0ff */
[----:B------:R-:W-:Y:S01]  /*1930*/  IADD3 R4, P0, R5, c[0x0][0x5d0], RZ ;  /* 0x0001740005047a10 */ /* 0x000fe20007f1e0ff */
[----:B------:R-:W5:Y:S01]  /*1940*/  LDG.E R16, [R16.64] ;  /* 0x0000000410107981 */ /* 0x000f62000c1e1900 */
[----:B------:R-:W-:-:S03]  /*1950*/  IADD3.X R7, RZ, c[0x0][0x5dc], RZ, P1, !PT ;  /* 0x00017700ff077a10 */ /* 0x000fc60000ffe4ff */
[----:B------:R-:W5:Y:S01]  /*1960*/  LDG.E.U16 R10, [R10.64] ;  /* 0x000000040a0a7981 */ /* 0x000f62000c1e1500 */
[----:B------:R-:W-:-:S03]  /*1970*/  IADD3.X R5, RZ, c[0x0][0x5d4], RZ, P0, !PT ;  /* 0x00017500ff057a10 */ /* 0x000fc600007fe4ff */
[----:B------:R3:W5:Y:S04]  /*1980*/  LDG.E R6, [R6.64] ;  /* 0x0000000406067981 */ /* 0x000768000c1e1900 */
[----:B------:R0:W5:Y:S02]  /*1990*/  LDG.E R5, [R4.64] ;  /* 0x0000000404057981 */ /* 0x000164000c1e1900 */
[----:B0-----:R-:W-:Y:S02]  /*19a0*/  IADD3 R4, P0, R0, c[0x0][0x5b8], RZ ;  /* 0x00016e0000047a10 */ /* 0x001fe40007f1e0ff */
[----:B------:R-:W-:Y:S01]  /*19b0*/  IADD3 R3, R3, 0x80, RZ ;  /* 0x0000008003037810 */ /* 0x000fe20007ffe0ff */
[----:B--2---:R-:W-:Y:S01]  /*19c0*/  FMUL.FTZ R12, R2, R2 ;  /* 0x00000002020c7220 */ /* 0x004fe20000410000 */
[----:B---3--:R-:W-:-:S03]  /*19d0*/  PRMT R7, RZ, 0x5410, R8 ;  /* 0x00005410ff077816 */ /* 0x008fc60000000008 */
[----:B----4-:R-:W-:Y:S02]  /*19e0*/  FMUL.FTZ R12, R12, R15 ;  /* 0x0000000f0c0c7220 */ /* 0x010fe40000410000 */
[----:B-----5:R-:W-:Y:S01]  /*19f0*/  FFMA.FTZ R9, -R16, c[0x0][0x5f8], R7 ;  /* 0x00017e0010097a23 */ /* 0x020fe20000010107 */
[----:B------:R-:W-:Y:S01]  /*1a00*/  PRMT R7, RZ, 0x5410, R10 ;  /* 0x00005410ff077816 */ /* 0x000fe2000000000a */
[----:B------:R-:W-:-:S04]  /*1a10*/  FMUL.FTZ R12, R12, c[0x0][0x5f8] ;  /* 0x00017e000c0c7a20 */ /* 0x000fc80000410000 */
[----:B------:R-:W-:Y:S02]  /*1a20*/  FADD.FTZ R8, -R6, R7 ;  /* 0x0000000706087221 */ /* 0x000fe40000010100 */
[----:B------:R-:W-:Y:S02]  /*1a30*/  FMUL.FTZ R2, R2, R5 ;  /* 0x0000000502027220 */ /* 0x000fe40000410000 */
[----:B------:R-:W-:-:S04]  /*1a40*/  FFMA.FTZ R9, -R12, R8, R9 ;  /* 0x000000080c097223 */ /* 0x000fc80000010109 */
[----:B------:R-:W-:Y:S01]  /*1a50*/  FMUL.FTZ R2, R2, R9 ;  /* 0x0000000902027220 */ /* 0x000fe20000410000 */
[----:B------:R-:W-:-:S04]  /*1a60*/  IADD3.X R5, RZ, c[0x0][0x5bc], RZ, P0, !PT ;  /* 0x00016f00ff057a10 */ /* 0x000fc800007fe4ff */
[----:B------:R-:W-:-:S05]  /*1a70*/  F2FP.BF16.PACK_AB R2, RZ, R2 ;  /* 0x00000002ff02723e */ /* 0x000fca00000010ff */
[----:B------:R0:W-:Y:S02]  /*1a80*/  STG.E.U16 [R4.64], R2 ;  /* 0x0000000204007986 */ /* 0x0001e4000c101504 */
.L_x_14476:
[----:B------:R-:W-:Y:S05]  /*1a90*/  BSYNC B0 ;  /* 0x0000000000007941 */ /* 0x000fea0003800000 */
.L_x_14475:
[----:B------:R-:W-:Y:S01]  /*1aa0*/  ISETP.GE.AND P0, PT, R3, c[0x0][0x160], PT ;  /* 0x0000580003007a0c */ /* 0x000fe20003f06270 */
[----:B------:R-:W-:-:S12]  /*1ab0*/  BSSY B0, `(.L_x_14478) ;  /* 0x0000344000007945 */ /* 0x000fd80003800000 */
[----:B------:R-:W-:Y:S05]  /*1ac0*/  @P0 BRA `(.L_x_14479) ;  /* 0x0000342000000947 */ /* 0x000fea0003800000 */
[----:B------:R-:W-:Y:S01]  /*1ad0*/  ISETP.NE.AND P0, PT, RZ, c[0x0][0x168], PT ;  /* 0x00005a00ff007a0c */ /* 0x000fe20003f05270 */
[----:B------:R-:W-:Y:S01]  /*1ae0*/  HFMA2.MMA R0, -RZ, RZ, 0, 0 ;  /* 0x00000000ff007435 */ /* 0x000fe200000001ff */
[----:B------:R-:W-:Y:S01]  /*1af0*/  CS2R R8, SRZ ;  /* 0x0000000000087805 */ /* 0x000fe2000001ff00 */
[----:B------:R-:W-:Y:S01]  /*1b00*/  CS2R R6, SRZ ;  /* 0x0000000000067805 */ /* 0x000fe2000001ff00 */
[----:B0-----:R-:W-:Y:S01]  /*1b10*/  CS2R R4, SRZ ;  /* 0x0000000000047805 */ /* 0x001fe2000001ff00 */
[----:B------:R-:W-:-:S08]  /*1b20*/  MOV R2, RZ ;  /* 0x000000ff00027202 */ /* 0x000fd00000000f00 */
        /* <DEDUP_REMOVED lines=374> */
.L_x_14480:
        /* <DEDUP_REMOVED lines=35> */
[----:B------:R0:W-:Y:S01]  /*34c0*/  STG.E.U16 [R4.64], R2 ;  /* 0x0000000204007986 */ /* 0x0001e2000c101504 */
[----:B------:R-:W-:-:S13]  /*34d0*/  ISETP.GE.AND P0, PT, R3, c[0x0][0x160], PT ;  /* 0x0000580003007a0c */ /* 0x000fda0003f06270 */
[----:B------:R-:W-:Y:S05]  /*34e0*/  @P0 BRA `(.L_x_14479) ;  /* 0x00001a0000000947 */ /* 0x000fea0003800000 */
[----:B0-----:R-:W-:Y:S01]  /*34f0*/  ISETP.NE.AND P0, PT, RZ, c[0x0][0x168], PT ;  /* 0x00005a00ff007a0c */ /* 0x001fe20003f05270 */
[----:B------:R-:W-:Y:S01]  /*3500*/  HFMA2.MMA R2, -RZ, RZ, 0, 0 ;  /* 0x00000000ff027435 */ /* 0x000fe200000001ff */
[----:B------:R-:W-:Y:S01]  /*3510*/  CS2R R8, SRZ ;  /* 0x0000000000087805 */ /* 0x000fe2000001ff00 */
[----:B------:R-:W-:Y:S01]  /*3520*/  CS2R R6, SRZ ;  /* 0x0000000000067805 */ /* 0x000fe2000001ff00 */
[----:B------:R-:W-:Y:S01]  /*3530*/  CS2R R4, SRZ ;  /* 0x0000000000047805 */ /* 0x000fe2000001ff00 */
        /* <DEDUP_REMOVED lines=375> */
.L_x_14481:
        /* <DEDUP_REMOVED lines=36> */
.L_x_14479:
[----:B0-----:R-:W-:Y:S05]  /*4ef0*/  BSYNC B0 ;  /* 0x0000000000007941 */ /* 0x001fea0003800000 */
.L_x_14478:
[----:B------:R-:W-:-:S13]  /*4f00*/  ISETP.GE.AND P0, PT, R3, c[0x0][0x160], PT ;  /* 0x0000580003007a0c */ /* 0x000fda0003f06270 */
[----:B------:R-:W-:Y:S05]  /*4f10*/  @P0 EXIT ;  /* 0x000000000000094d */ /* 0x000fea0003800000 */
        /* <DEDUP_REMOVED lines=380> */
.L_x_14482:
        /* <DEDUP_REMOVED lines=20> */
[----:B------:R-:W5:Y:S01]  /*6820*/  LDG.E R5, [R4.64] ;  /* 0x0000000404057981 */ /* 0x000f62000c1e1900 */
        /* <DEDUP_REMOVED lines=10> */
[----:B------:R-:W-:-:S04]  /*68d0*/  IADD3 R2, P0, R0, c[0x0][0x5b8], RZ ;  /* 0x00016e0000027a10 */ /* 0x000fc80007f1e0ff */
[----:B------:R-:W-:Y:S02]  /*68e0*/  F2FP.BF16.PACK_AB R0, RZ, R3 ;  /* 0x00000003ff00723e */ /* 0x000fe400000010ff */
[----:B------:R-:W-:-:S05]  /*68f0*/  IADD3.X R3, RZ, c[0x0][0x5bc], RZ, P0, !PT ;  /* 0x00016f00ff037a10 */ /* 0x000fca00007fe4ff */
[----:B------:R-:W-:Y:S01]  /*6900*/  STG.E.U16 [R2.64], R0 ;  /* 0x0000000002007986 */ /* 0x000fe2000c101504 */
[----:B------:R-:W-:Y:S05]  /*6910*/  EXIT ;  /* 0x000000000000794d */ /* 0x000fea0003800000 */
.L_x_14483:
        /* <DEDUP_REMOVED lines=14> */
.L_x_26832:


//--------------------- .text._ZN2at6native27unrolled_elementwise_kernelIZZZNS0_49_GLOBAL__N__b919a28f_16_Normalization_cu_5c38458737batch_norm_elementwise_backward_trainERKNS_6TensorES5_S5_S5_S5_S5_S5_ENKUlvE0_clEvENKUlvE2_clEvEUlN3c108BFloat16ES9_fffffE_St5arrayIPcLm8EELi4E23TrivialOffsetCalculatorILi7EjESE_ILi1EjENS0_6memory15LoadWithoutCastENSH_16StoreWithoutCastEEEviT_T0_T2_T3_T4_T5_ --------------------------
	.section	.text._ZN2at6native27unrolled_elementwise_kernelIZZZNS0_49_GLOBAL__N__b919a28f_16_Normalization_cu_5c38458737batch_norm_elementwise_backward_trainERKNS_6TensorES5_S5_S5_S5_S5_S5_ENKUlvE0_clEvENKUlvE2_clEvEUlN3c108BFloat16ES9_fffffE_St5arrayIPcLm8EELi4E23TrivialOffsetCalculatorILi7EjESE_ILi1EjENS0_6memory15LoadWithoutCastENSH_16StoreWithoutCastEEEviT_T0_T2_T3_T4_T5_,"ax",@progbits
	.sectioninfo	@"SHI_REGISTERS=40"
	.align	128
        .global         _ZN2at6native27unrolled_elementwise_kernelIZZZNS0_49_GLOBAL__N__b919a28f_16_Normalization_cu_5c38458737batch_norm_elementwise_backward_trainERKNS_6TensorES5_S5_S5_S5_S5_S5_ENKUlvE0_clEvENKUlvE2_clEvEUlN3c108BFloat16ES9_fffffE_St5arrayIPcLm8EELi4E23TrivialOffsetCalculatorILi7EjESE_ILi1EjENS0_6memory15LoadWithoutCastENSH_16StoreWithoutCastEEEviT_T0_T2_T3_T4_T5_
        .type           _ZN2at6native27unrolled_elementwise_kernelIZZZNS0_49_GLOBAL__N__b919a28f_16_Normalization_cu_5c38458737batch_norm_elementwise_backward_trainERKNS_6TensorES5_S5_S5_S5_S5_S5_ENKUlvE0_clEvENKUlvE2_clEvEUlN3c108BFloat16ES9_fffffE_St5arrayIPcLm8EELi4E23TrivialOffsetCalculatorILi7EjESE_ILi1EjENS0_6memory15LoadWithoutCastENSH_16StoreWithoutCastEEEviT_T0_T2_T3_T4_T5_,@function
        .size           _ZN2at6native27unrolled_elementwise_kernelIZZZNS0_49_GLOBAL__N__b919a28f_16_Normalization_cu_5c38458737batch_norm_elementwise_backward_trainERKNS_6TensorES5_S5_S5_S5_S5_S5_ENKUlvE0_clEvENKUlvE2_clEvEUlN3c108BFloat16ES9_fffffE_St5arrayIPcLm8EELi4E23TrivialOffsetCalculatorILi7EjESE_ILi1EjENS0_6memory15LoadWithoutCastENSH_16StoreWithoutCastEEEviT_T0_T2_T3_T4_T5_,(.L_x_26833 - _ZN2at6native27unrolled_elementwise_kernelIZZZNS0_49_GLOBAL__N__b919a28f_16_Normalization_cu_5c38458737batch_norm_elementwise_backward_trainERKNS_6TensorES5_S5_S5_S5_S5_S5_ENKUlvE0_clEvENKUlvE2_clEvEUlN3c108BFloat16ES9_fffffE_St5arrayIPcLm8EELi4E23TrivialOffsetCalculatorILi7EjESE_ILi1EjENS0_6memory15LoadWithoutCastENSH_16StoreWithoutCastEEEviT_T0_T2_T3_T4_T5_)
        .other          _ZN2at6native27unrolled_elementwise_kernelIZZZNS0_49_GLOBAL__N__b919a28f_16_Normalization_cu_5c38458737batch_norm_elementwise_backward_trainERKNS_6TensorES5_S5_S5_S5_S5_S5_ENKUlvE0_clEvENKUlvE2_clEvEUlN3c108BFloat16ES9_fffffE_St5arrayIPcLm8EELi4E23TrivialOffsetCalculatorILi7EjESE_ILi1EjENS0_6memory15LoadWithoutCastENSH_16StoreWithoutCastEEEviT_T0_T2_T3_T4_T5_,@"STO_CUDA_ENTRY STV_DEFAULT"
_ZN2at6native27unrolled_elementwise_kernelIZZZNS0_49_GLOBAL__N__b919a28f_16_Normalization_cu_5c38458737batch_norm_elementwise_backward_trainERKNS_6TensorES5_S5_S5_S5_S5_S5_ENKUlvE0_clEvENKUlvE2_clEvEUlN3c108BFloat16ES9_fffffE_St5arrayIPcLm8EELi4E23TrivialOffsetCalculatorILi7EjESE_ILi1EjENS0_6memory15LoadWithoutCastENSH_16StoreWithoutCastEEEviT_T0_T2_T3_T4_T5_:
.text._ZN2at6native27unrolled_elementwise_kernelIZZZNS0_49_GLOBAL__N__b919a28f_16_Normalization_cu_5c38458737batch_norm_elementwise_backward_trainERKNS_6TensorES5_S5_S5_S5_S5_S5_ENKUlvE0_clEvENKUlvE2_clEvEUlN3c108BFloat16ES9_fffffE_St5arrayIPcLm8EELi4E23TrivialOffsetCalculatorILi7EjESE_ILi1EjENS0_6memory15LoadWithoutCastENSH_16StoreWithoutCastEEEviT_T0_T2_T3_T4_T5_:
[----:B------:R-:W-:Y:S02]  /*0000*/  MOV R1, c[0x0][0x28] ;  /* 0x00000a0000017a02 */ /* 0x000fe40000000f00 */
[----:B------:R-:W0:Y:S01]  /*0010*/  S2R R35, SR_CTAID.X ;  /* 0x0000000000237919 */ /* 0x000e220000002500 */
[----:B------:R-:W-:Y:S01]  /*0020*/  MOV R0, 0xfffffe00 ;  /* 0xfffffe0000007802 */ /* 0x000fe20000000f00 */
[----:B------:R-:W-:Y:S01]  /*0030*/  HFMA2.MMA R31, -RZ, RZ, 0, 0 ;  /* 0x00000000ff1f7435 */ /* 0x000fe200000001ff */
[----:B------:R-:W-:Y:S01]  /*0040*/  PRMT R32, RZ, 0x7610, R32 ;  /* 0x00007610ff207816 */ /* 0x000fe20000000020 */
[----:B------:R-:W1:Y:S01]  /*0050*/  S2R R34, SR_TID.X ;  /* 0x0000000000227919 */ /* 0x000e620000002100 */
[----:B------:R-:W-:Y:S01]  /*0060*/  ULDC.64 UR4, c[0x0][0x118] ;  /* 0x0000460000047ab9 */ /* 0x000fe20000000a00 */
[----:B------:R-:W-:Y:S01]  /*0070*/  PRMT R30, RZ, 0x7610, R30 ;  /* 0x00007610ff1e7816 */ /* 0x000fe2000000001e */
[----:B0-----:R-:W-:Y:S01]  /*0080*/  IMAD R33, R35, R0, c[0x0][0x160] ;  /* 0x0000580023217624 */ /* 0x001fe200078e0200 */
[----:B-1----:R-:W-:-:S04]  /*0090*/  MOV R0, R34 ;  /* 0x0000002200007202 */ /* 0x002fc80000000f00 */
[----:B------:R-:W-:-:S13]  /*00a0*/  ISETP.GE.AND P0, PT, R34, R33, PT ;  /* 0x000000212200720c */ /* 0x000fda0003f06270 */
[----:B------:R-:W-:Y:S02]  /*00b0*/  @!P0 LEA R22, R35, R0, 0x9 ;  /* 0x0000000023168211 */ /* 0x000fe400078e48ff */
[----:B------:R-:W-:Y:S02]  /*00c0*/  @!P0 IADD3 R0, R0, 0x80, RZ ;  /* 0x0000008000008810 */ /* 0x000fe40007ffe0ff */
[----:B------:R-:W-:Y:S02]  /*00d0*/  @!P0 MOV R5, 0x2 ;  /* 0x0000000200058802 */ /* 0x000fe40000000f00 */
[----:B------:R-:W-:Y:S02]  /*00e0*/  ISETP.GE.AND P1, PT, R0, R33, PT ;  /* 0x000000210000720c */ /* 0x000fe40003f26270 */
[----:B------:R-:W-:Y:S01]  /*00f0*/  @!P0 MOV R23, 0x4 ;  /* 0x0000000400178802 */ /* 0x000fe20000000f00 */
[----:B------:R-:W-:Y:S01]  /*0100*/  @!P0 IMAD.WIDE.U32 R2, R22, R5, c[0x0][0x180] ;  /* 0x0000600016028625 */ /* 0x000fe200078e0005 */
[----:B------:R-:W-:-:S03]  /*0110*/  CS2R R28, SRZ ;  /* 0x00000000001c7805 */ /* 0x000fc6000001ff00 */
[CC--:B------:R-:W-:Y:S01]  /*0120*/  @!P0 IMAD.WIDE.U32 R6, R22.reuse, R23.reuse, c[0x0][0x190] ;  /* 0x0000640016068625 */ /* 0x0c0fe200078e0017 */
[----:B------:R0:W5:Y:S01]  /*0130*/  @!P0 LDG.E.U16 R32, [R2.64] ;  /* 0x0000000402208981 */ /* 0x000162000c1e1500 */
[----:B------:R-:W-:Y:S02]  /*0140*/  CS2R R26, SRZ ;  /* 0x00000000001a7805 */ /* 0x000fe4000001ff00 */
[----:B------:R-:W-:Y:S01]  /*0150*/  @!P0 IMAD.WIDE.U32 R10, R22, R23, c[0x0][0x1a0] ;  /* 0x00006800160a8625 */ /* 0x000fe200078e0017 */
[----:B------:R1:W5:Y:S01]  /*0160*/  @!P0 LDG.E R31, [R6.64] ;  /* 0x00000004061f8981 */ /* 0x000362000c1e1900 */
[----:B------:R-:W-:Y:S02]  /*0170*/  @!P1 LEA R36, R35, R0, 0x9 ;  /* 0x0000000023249211 */ /* 0x000fe400078e48ff */
[----:B------:R-:W-:Y:S01]  /*0180*/  @!P1 IADD3 R0, R0, 0x80, RZ ;  /* 0x0000008000009810 */ /* 0x000fe20007ffe0ff */
[----:B------:R-:W-:Y:S01]  /*0190*/  @!P0 IMAD.WIDE.U32 R4, R22, R5, c[0x0][0x188] ;  /* 0x0000620016048625 */ /* 0x000fe200078e0005 */
[----:B------:R-:W-:Y:S01]  /*01a0*/  @!P1 MOV R13, 0x2 ;  /* 0x00000002000d9802 */ /* 0x000fe20000000f00 */
[----:B------:R2:W5:Y:S01]  /*01b0*/  @!P0 LDG.E R28, [R10.64] ;  /* 0x000000040a1c8981 */ /* 0x000562000c1e1900 */
[----:B------:R-:W-:Y:S01]  /*01c0*/  ISETP.GE.AND P2, PT, R0, R33, PT ;  /* 0x000000210000720c */ /* 0x000fe20003f46270 */
[CC--:B0-----:R-:W-:Y:S01]  /*01d0*/  @!P0 IMAD.WIDE.U32 R2, R22.reuse, R23.reuse, c[0x0][0x1a8] ;  /* 0x00006a0016028625 */ /* 0x0c1fe200078e0017 */
[----:B------:R-:W-:Y:S01]  /*01e0*/  HFMA2.MMA R16, -RZ, RZ, 0, 0 ;  /* 0x00000000ff107435 */ /* 0x000fe200000001ff */
[----:B-1----:R-:W-:Y:S01]  /*01f0*/  @!P1 MOV R7, 0x4 ;  /* 0x0000000400079802 */ /* 0x002fe20000000f00 */
[----:B------:R-:W-:Y:S01]  /*0200*/  HFMA2.MMA R14, -RZ, RZ, 0, 0 ;  /* 0x00000000ff0e7435 */ /* 0x000fe200000001ff */
[CC--:B------:R-:W-:Y:S01]  /*0210*/  @!P0 IMAD.WIDE.U32 R8, R22.reuse, R23.reuse, c[0x0][0x198] ;  /* 0x0000660016088625 */ /* 0x0c0fe200078e0017 */
[----:B------:R0:W5:Y:S03]  /*0220*/  @!P0 LDG.E R27, [R2.64] ;  /* 0x00000004021b8981 */ /* 0x000166000c1e1900 */
[----:B------:R-:W-:Y:S01]  /*0230*/  @!P0 IMAD.WIDE.U32 R22, R22, R23, c[0x0][0x1b0] ;  /* 0x00006c0016168625 */ /* 0x000fe200078e0017 */
[----:B--2---:R-:W-:Y:S01]  /*0240*/  HFMA2.MMA R11, -RZ, RZ, 0, 0 ;  /* 0x00000000ff0b7435 */ /* 0x004fe200000001ff */
[----:B------:R1:W5:Y:S01]  /*0250*/  @!P0 LDG.E.U16 R30, [R4.64] ;  /* 0x00000004041e8981 */ /* 0x000362000c1e1500 */
[----:B------:R-:W-:Y:S01]  /*0260*/  PRMT R17, RZ, 0x7610, R17 ;  /* 0x00007610ff117816 */ /* 0x000fe20000000011 */
[CC--:B------:R-:W-:Y:S01]  /*0270*/  @!P1 IMAD.WIDE.U32 R24, R36.reuse, R13.reuse, c[0x0][0x180] ;  /* 0x0000600024189625 */ /* 0x0c0fe200078e000d */
[----:B------:R-:W-:Y:S01]  /*0280*/  PRMT R15, RZ, 0x7610, R15 ;  /* 0x00007610ff0f7816 */ /* 0x000fe2000000000f */
[----:B------:R2:W5:Y:S02]  /*0290*/  @!P0 LDG.E R29, [R8.64] ;  /* 0x00000004081d8981 */ /* 0x000564000c1e1900 */
[----:B0-----:R-:W-:-:S02]  /*02a0*/  @!P1 IMAD.WIDE.U32 R2, R36, R13, c[0x0][0x188] ;  /* 0x0000620024029625 */ /* 0x001fc400078e000d */
[----:B------:R-:W-:Y:S01]  /*02b0*/  CS2R R12, SRZ ;  /* 0x00000000000c7805 */ /* 0x000fe2000001ff00 */
[----:B------:R0:W5:Y:S01]  /*02c0*/  @!P0 LDG.E R26, [R22.64] ;  /* 0x00000004161a8981 */ /* 0x000162000c1e1900 */
[----:B-1----:R-:W-:-:S03]  /*02d0*/  @!P1 IMAD.WIDE.U32 R4, R36, R7, c[0x0][0x190] ;  /* 0x0000640024049625 */ /* 0x002fc600078e0007 */
[----:B------:R1:W5:Y:S01]  /*02e0*/  @!P1 LDG.E.U16 R17, [R24.64] ;  /* 0x0000000418119981 */ /* 0x000362000c1e1500 */
[----:B--2---:R-:W-:-:S03]  /*02f0*/  @!P1 IMAD.WIDE.U32 R8, R36, R7, c[0x0][0x198] ;  /* 0x0000660024089625 */ /* 0x004fc600078e0007 */
[----:B------:R2:W5:Y:S01]  /*0300*/  @!P1 LDG.E.U16 R15, [R2.64] ;  /* 0x00000004020f9981 */ /* 0x000562000c1e1500 */
[----:B------:R-:W-:Y:S01]  /*0310*/  @!P1 IMAD.WIDE.U32 R20, R36, R7, c[0x0][0x1a0] ;  /* 0x0000680024149625 */ /* 0x000fe200078e0007 */
[----:B0-----:R-:W-:-:S03]  /*0320*/  @!P2 LEA R22, R35, R0, 0x9 ;  /* 0x000000002316a211 */ /* 0x001fc600078e48ff */
[-C--:B------:R-:W-:Y:S01]  /*0330*/  @!P1 IMAD.WIDE.U32 R18, R36, R7.reuse, c[0x0][0x1a8] ;  /* 0x00006a0024129625 */ /* 0x080fe200078e0007 */
[----:B------:R-:W-:Y:S01]  /*0340*/  @!P2 IADD3 R0, R0, 0x80, RZ ;  /* 0x000000800000a810 */ /* 0x000fe20007ffe0ff */
[----:B------:R0:W5:Y:S02]  /*0350*/  @!P1 LDG.E R16, [R4.64] ;  /* 0x0000000404109981 */ /* 0x000164000c1e1900 */
[----:B------:R-:W-:Y:S02]  /*0360*/  @!P1 IMAD.WIDE.U32 R6, R36, R7, c[0x0][0x1b0] ;  /* 0x00006c0024069625 */ /* 0x000fe400078e0007 */
[----:B------:R3:W5:Y:S04]  /*0370*/  @!P1 LDG.E R14, [R8.64] ;  /* 0x00000004080e9981 */ /* 0x000768000c1e1900 */
[----:B------:R4:W5:Y:S04]  /*0380*/  @!P1 LDG.E R13, [R20.64] ;  /* 0x00000004140d9981 */ /* 0x000968000c1e1900 */
[----:B------:R0:W5:Y:S04]  /*0390*/  @!P1 LDG.E R12, [R18.64] ;  /* 0x00000004120c9981 */ /* 0x000168000c1e1900 */
[----:B------:R2:W5:Y:S01]  /*03a0*/  @!P1 LDG.E R11, [R6.64] ;  /* 0x00000004060b9981 */ /* 0x000562000c1e1900 */
[----:B------:R-:W-:Y:S01]  /*03b0*/  ISETP.GE.AND P1, PT, R0, R33, PT ;  /* 0x000000210000720c */ /* 0x000fe20003f26270 */
[----:B---3--:R-:W-:Y:S01]  /*03c0*/  HFMA2.MMA R9, -RZ, RZ, 0, 0 ;  /* 0x00000000ff097435 */ /* 0x008fe200000001ff */
[----:B-1----:R-:W-:-:S02]  /*03d0*/  @!P2 MOV R25, 0x2 ;  /* 0x000000020019a802 */ /* 0x002fc40000000f00 */
[----:B------:R-:W-:Y:S02]  /*03e0*/  @!P2 MOV R23, 0x4 ;  /* 0x000000040017a802 */ /* 0x000fe40000000f00 */
[----:B------:R-:W-:Y:S01]  /*03f0*/  PRMT R10, RZ, 0x7610, R10 ;  /* 0x00007610ff0a7816 */ /* 0x000fe2000000000a */
[CC--:B0-----:R-:W-:Y:S01]  /*0400*/  @!P2 IMAD.WIDE.U32 R4, R22.reuse, R25.reuse, c[0x0][0x180] ;  /* 0x000060001604a625 */ /* 0x0c1fe200078e0019 */
[----:B------:R-:W-:Y:S01]  /*0410*/  PRMT R8, RZ, 0x7610, R8 ;  /* 0x00007610ff087816 */ /* 0x000fe20000000008 */
[----:B--2---:R-:W-:Y:S02]  /*0420*/  CS2R R6, SRZ ;  /* 0x0000000000067805 */ /* 0x004fe4000001ff00 */
[C---:B------:R-:W-:Y:S01]  /*0430*/  @!P2 IMAD.WIDE.U32 R2, R22.reuse, R25, c[0x0][0x188] ;  /* 0x000062001602a625 */ /* 0x040fe200078e0019 */
[----:B------:R0:W5:Y:S01]  /*0440*/  @!P2 LDG.E.U16 R10, [R4.64] ;  /* 0x00000004040aa981 */ /* 0x000162000c1e1500 */
[----:B------:R-:W-:Y:S02]  /*0450*/  @!P1 LEA R36, R35, R0, 0x9 ;  /* 0x0000000023249211 */ /* 0x000fe400078e48ff */
[CC--:B----4-:R-:W-:Y:S01]  /*0460*/  @!P2 IMAD.WIDE.U32 R20, R22.reuse, R23.reuse, c[0x0][0x190] ;  /* 0x000064001614a625 */ /* 0x0d0fe200078e0017 */
[----:B------:R-:W-:Y:S01]  /*0470*/  @!P1 MOV R37, 0x2 ;  /* 0x0000000200259802 */ /* 0x000fe20000000f00 */
[----:B------:R1:W5:Y:S02]  /*0480*/  @!P2 LDG.E.U16 R8, [R2.64] ;  /* 0x000000040208a981 */ /* 0x000364000c1e1500 */
[----:B------:R-:W-:-:S02]  /*0490*/  @!P2 IMAD.WIDE.U32 R24, R22, R23, c[0x0][0x1a0] ;  /* 0x000068001618a625 */ /* 0x000fc400078e0017 */
[----:B------:R2:W5:Y:S01]  /*04a0*/  @!P2 LDG.E R9, [R20.64] ;  /* 0x000000041409a981 */ /* 0x000562000c1e1900 */
[----:B0-----:R-:W-:Y:S01]  /*04b0*/  CS2R R4, SRZ ;  /* 0x0000000000047805 */ /* 0x001fe2000001ff00 */
[CC--:B------:R-:W-:Y:S02]  /*04c0*/  @!P2 IMAD.WIDE.U32 R18, R22.reuse, R23.reuse, c[0x0][0x1a8] ;  /* 0x00006a001612a625 */ /* 0x0c0fe400078e0017 */
[----:B------:R0:W5:Y:S01]  /*04d0*/  @!P2 LDG.E R6, [R24.64] ;  /* 0x000000041806a981 */ /* 0x000162000c1e1900 */
[----:B------:R-:W-:Y:S01]  /*04e0*/  HFMA2.MMA R0, -RZ, RZ, 0, 0 ;  /* 0x00000000ff007435 */ /* 0x000fe200000001ff */
[----:B-1----:R-:W-:Y:S02]  /*04f0*/  @!P2 IMAD.WIDE.U32 R2, R22, R23, c[0x0][0x198] ;  /* 0x000066001602a625 */ /* 0x002fe400078e0017 */
[----:B------:R1:W5:Y:S02]  /*0500*/  @!P2 LDG.E R5, [R18.64] ;  /* 0x000000041205a981 */ /* 0x000364000c1e1900 */
[----:B--2---:R-:W-:-:S02]  /*0510*/  @!P1 IMAD.WIDE.U32 R20, R36, R37, c[0x0][0x180] ;  /* 0x0000600024149625 */ /* 0x004fc400078e0025 */
[----:B------:R2:W5:Y:S02]  /*0520*/  @!P2 LDG.E R7, [R2.64] ;  /* 0x000000040207a981 */ /* 0x000564000c1e1900 */
[----:B0-----:R-:W-:Y:S01]  /*0530*/  @!P1 IMAD.WIDE.U32 R24, R36, R37, c[0x0][0x188] ;  /* 0x0000620024189625 */ /* 0x001fe200078e0025 */
[----:B------:R-:W-:-:S05]  /*0540*/  @!P1 MOV R37, 0x4 ;  /* 0x0000000400259802 */ /* 0x000fca0000000f00 */
[----:B-1----:R-:W-:Y:S01]  /*0550*/  @!P1 IMAD.WIDE.U32 R18, R36, R37, c[0x0][0x190] ;  /* 0x0000640024129625 */ /* 0x002fe200078e0025 */
[----:B--2---:R-:W-:Y:S02]  /*0560*/  PRMT R3, RZ, 0x7610, R3 ;  /* 0x00007610ff037816 */ /* 0x004fe40000000003 */
[----:B------:R-:W-:Y:S02]  /*0570*/  PRMT R2, RZ, 0x7610, R2 ;  /* 0x00007610ff027816 */ /* 0x000fe40000000002 */
[----:B------:R0:W5:Y:S01]  /*0580*/  @!P1 LDG.E R0, [R18.64] ;  /* 0x0000000412009981 */ /* 0x000162000c1e1900 */
[----:B------:R-:W-:-:S03]  /*0590*/  @!P2 IMAD.WIDE.U32 R22, R22, R23, c[0x0][0x1b0] ;  /* 0x00006c001616a625 */ /* 0x000fc600078e0017 */
[----:B------:R1:W5:Y:S04]  /*05a0*/  @!P1 LDG.E.U16 R3, [R20.64] ;  /* 0x0000000414039981 */ /* 0x000368000c1e1500 */
[----:B------:R2:W5:Y:S01]  /*05b0*/  @!P2 LDG.E R4, [R22.64] ;  /* 0x000000041604a981 */ /* 0x000562000c1e1900 */
[----:B0-----:R-:W-:-:S03]  /*05c0*/  CS2R R18, SRZ ;  /* 0x0000000000127805 */ /* 0x001fc6000001ff00 */
[----:B------:R0:W5:Y:S01]  /*05d0*/  @!P1 LDG.E.U16 R2, [R24.64] ;  /* 0x0000000418029981 */ /* 0x000162000c1e1500 */
[----:B-1----:R-:W-:-:S04]  /*05e0*/  @!P1 IMAD.WIDE.U32 R20, R36, R37, c[0x0][0x198] ;  /* 0x0000660024149625 */ /* 0x002fc800078e0025 */
[CC--:B--2---:R-:W-:Y:S01]  /*05f0*/  @!P1 IMAD.WIDE.U32 R22, R36.reuse, R37.reuse, c[0x0][0x1a0] ;  /* 0x0000680024169625 */ /* 0x0c4fe200078e0025 */
[----:B------:R1:W5:Y:S03]  /*0600*/  @!P1 LDG.E R18, [R20.64] ;  /* 0x0000000414129981 */ /* 0x000366000c1e1900 */
[CC--:B0-----:R-:W-:Y:S01]  /*0610*/  @!P1 IMAD.WIDE.U32 R24, R36.reuse, R37.reuse, c[0x0][0x1a8] ;  /* 0x00006a0024189625 */ /* 0x0c1fe200078e0025 */
[----:B------:R0:W5:Y:S03]  /*0620*/  @!P1 LDG.E R19, [R22.64] ;  /* 0x0000000416139981 */ /* 0x000166000c1e1900 */
[----:B------:R-:W-:Y:S01]  /*0630*/  @!P1 IMAD.WIDE.U32 R36, R36, R37, c[0x0][0x1b0] ;  /* 0x00006c0024249625 */ /* 0x000fe200078e0025 */
[----:B-1----:R-:W-:-:S06]  /*0640*/  CS2R R20, SRZ ;  /* 0x0000000000147805 */ /* 0x002fcc000001ff00 */
[----:B------:R0:W5:Y:S04]  /*0650*/  @!P1 LDG.E R20, [R24.64] ;  /* 0x0000000418149981 */ /* 0x000168000c1e1900 */
[----:B------:R0:W5:Y:S01]  /*0660*/  @!P1 LDG.E R21, [R36.64] ;  /* 0x0000000424159981 */ /* 0x000162000c1e1900 */
[----:B------:R-:W-:Y:S01]  /*0670*/  BSSY B0, `(.L_x_14484) ;  /* 0x000000d000007945 */ /* 0x000fe20003800000 */
[----:B------:R-:W-:Y:S05]  /*0680*/  @P0 BRA `(.L_x_14485) ;  /* 0x000000b000000947 */ /* 0x000fea0003800000 */
[C---:B0----5:R-:W-:Y:S01]  /*0690*/  FMUL.FTZ R22, R28.reuse, R28 ;  /* 0x0000001c1c167220 */ /* 0x061fe20000410000 */
[----:B------:R-:W-:Y:S01]  /*06a0*/  PRMT R23, RZ, 0x5410, R32 ;  /* 0x00005410ff177816 */ /* 0x000fe20000000020 */
[----:B------:R-:W-:Y:S01]  /*06b0*/  FMUL.FTZ R31, R28, R31 ;  /* 0x0000001f1c1f7220 */ /* 0x000fe20000410000 */
[----:B------:R-:W-:Y:S01]  /*06c0*/  PRMT R30, RZ, 0x5410, R30 ;  /* 0x00005410ff1e7816 */ /* 0x000fe2000000001e */
[----:B------:R-:W-:-:S02]  /*06d0*/  FMUL.FTZ R22, R22, R27 ;  /* 0x0000001b16167220 */ /* 0x000fc40000410000 */
[----:B------:R-:W-:Y:S02]  /*06e0*/  FFMA.FTZ R23, -R26, c[0x0][0x168], R23 ;  /* 0x00005a001a177a23 */ /* 0x000fe40000010117 */
[----:B------:R-:W-:Y:S02]  /*06f0*/  FADD.FTZ R29, R30, -R29 ;  /* 0x8000001d1e1d7221 */ /* 0x000fe40000010000 */
[----:B------:R-:W-:-:S04]  /*0700*/  FMUL.FTZ R22, R22, c[0x0][0x168] ;  /* 0x00005a0016167a20 */ /* 0x000fc80000410000 */
[----:B------:R-:W-:-:S04]  /*0710*/  FFMA.FTZ R22, -R22, R29, R23 ;  /* 0x0000001d16167223 */ /* 0x000fc80000010117 */
[----:B------:R-:W-:-:S05]  /*0720*/  FMUL.FTZ R25, R22, R31 ;  /* 0x0000001f16197220 */ /* 0x000fca0000410000 */
[----:B------:R-:W-:Y:S02]  /*0730*/  F2FP.BF16.PACK_AB R25, RZ, R25 ;  /* 0x00000019ff19723e */ /* 0x000fe400000010ff */
.L_x_14485:
[----:B------:R-:W-:Y:S05]  /*0740*/  BSYNC B0 ;  /* 0x0000000000007941 */ /* 0x000fea0003800000 */
.L_x_14484:
[----:B0-----:R-:W-:Y:S01]  /*0750*/  MOV R24, R34 ;  /* 0x0000002200187202 */ /* 0x001fe20000000f00 */
[----:B------:R-:W-:Y:S01]  /*0760*/  BSSY B0, `(.L_x_14486) ;  /* 0x0000018000007945 */ /* 0x000fe20003800000 */
[----:B------:R-:W-:Y:S02]  /*0770*/  @!P0 MOV R23, 0x2 ;  /* 0x0000000200178802 */ /* 0x000fe40000000f00 */
[C---:B-----5:R-:W-:Y:S02]  /*0780*/  IADD3 R28, R24.reuse, 0x80, RZ ;  /* 0x00000080181c7810 */ /* 0x060fe40007ffe0ff */
[----:B------:R-:W-:Y:S02]  /*0790*/  IADD3 R22, R24, 0x100, RZ ;  /* 0x0000010018167810 */ /* 0x000fe40007ffe0ff */
[-C--:B------:R-:W-:Y:S02]  /*07a0*/  ISETP.GE.AND P1, PT, R28, R33.reuse, PT ;  /* 0x000000211c00720c */ /* 0x080fe40003f26270 */
[----:B------:R-:W-:-:S02]  /*07b0*/  ISETP.GE.AND P2, PT, R22, R33, PT ;  /* 0x000000211600720c */ /* 0x000fc40003f46270 */
[----:B------:R-:W-:Y:S02]  /*07c0*/  IADD3 R26, R24, 0x180, RZ ;  /* 0x00000180181a7810 */ /* 0x000fe40007ffe0ff */
[----:B------:R-:W-:Y:S02]  /*07d0*/  @!P0 LEA R22, R35, R34, 0x9 ;  /* 0x0000002223168211 */ /* 0x000fe400078e48ff */
[----:B------:R-:W-:Y:S02]  /*07e0*/  @!P0 MOV R24, R28 ;  /* 0x0000001c00188202 */ /* 0x000fe40000000f00 */
[----:B------:R-:W-:Y:S01]  /*07f0*/  ISETP.GE.AND P3, PT, R26, R33, PT ;  /* 0x000000211a00720c */ /* 0x000fe20003f66270 */
[----:B------:R-:W-:Y:S01]  /*0800*/  @!P0 IMAD.WIDE.U32 R22, R22, R23, c[0x0][0x178] ;  /* 0x00005e0016168625 */ /* 0x000fe200078e0017 */
[----:B------:R-:W-:Y:S01]  /*0810*/  ISETP.GE.AND P4, PT, R24, R33, PT ;  /* 0x000000211800720c */ /* 0x000fe20003f86270 */
[----:B------:R-:W-:Y:S07]  /*0820*/  @P1 BRA `(.L_x_14487) ;  /* 0x000000b000001947 */ /* 0x000fee0003800000 */
[C---:B------:R-:W-:Y:S01]  /*0830*/  FMUL.FTZ R27, R13.reuse, R13 ;  /* 0x0000000d0d1b7220 */ /* 0x040fe20000410000 */
        /* <DEDUP_REMOVED lines=10> */
.L_x_14487:
[----:B------:R-:W-:Y:S05]  /*08e0*/  BSYNC B0 ;  /* 0x0000000000007941 */ /* 0x000fea0003800000 */
.L_x_14486:
[----:B------:R-:W-:Y:S01]  /*08f0*/  BSSY B0, `(.L_x_14488) ;  /* 0x000000d000007945 */ /* 0x000fe20003800000 */
[----:B------:R-:W-:Y:S05]  /*0900*/  @P2 BRA `(.L_x_14489) ;  /* 0x000000b000002947 */ /* 0x000fea0003800000 */
[C---:B------:R-:W-:Y:S01]  /*0910*/  FMUL.FTZ R12, R6.reuse, R6 ;  /* 0x00000006060c7220 */ /* 0x040fe20000410000 */
[----:B------:R-:W-:Y:S01]  /*0920*/  PRMT R13, RZ, 0x5410, R10 ;  /* 0x00005410ff0d7816 */ /* 0x000fe2000000000a */
[----:B------:R-:W-:Y:S01]  /*0930*/  FMUL.FTZ R9, R6, R9 ;  /* 0x0000000906097220 */ /* 0x000fe20000410000 */
        /* <DEDUP_REMOVED lines=8> */
.L_x_14489:
[----:B------:R-:W-:Y:S05]  /*09c0*/  BSYNC B0 ;  /* 0x0000000000007941 */ /* 0x000fea0003800000 */
.L_x_14488:
        /* <DEDUP_REMOVED lines=13> */
.L_x_14491:
[----:B------:R-:W-:Y:S05]  /*0aa0*/  BSYNC B0 ;  /* 0x0000000000007941 */ /* 0x000fea0003800000 */
.L_x_14490:
[----:B------:R0:W-:Y:S01]  /*0ab0*/  @!P0 STG.E.U16 [R22.64], R25 ;  /* 0x0000001916008986 */ /* 0x0001e2000c101504 */
[----:B------:R-:W-:Y:S01]  /*0ac0*/  BSSY B0, `(.L_x_14492) ;  /* 0x000000c000007945 */ /* 0x000fe20003800000 */
[----:B------:R-:W-:Y:S05]  /*0ad0*/  @P4 BRA `(.L_x_14493) ;  /* 0x000000a000004947 */ /* 0x000fea0003800000 */
[----:B------:R-:W-:Y:S01]  /*0ae0*/  LEA R2, R35, R24, 0x9 ;  /* 0x0000001823027211 */ /* 0x000fe200078e48ff */
[----:B------:R-:W-:Y:S01]  /*0af0*/  HFMA2.MMA R5, -RZ, RZ, 0, 1.1920928955078125e-07 ;  /* 0x00000002ff057435 */ /* 0x000fe200000001ff */
[----:B------:R-:W-:-:S04]  /*0b00*/  IADD3 R24, R24, 0x80, RZ ;  /* 0x0000008018187810 */ /* 0x000fc80007ffe0ff */
[----:B------:R-:W-:-:S05]  /*0b10*/  ISETP.GE.AND P0, PT, R24, R33, PT ;  /* 0x000000211800720c */ /* 0x000fca0003f06270 */
[----:B------:R-:W-:-:S05]  /*0b20*/  IMAD.WIDE.U32 R2, R2, R5, c[0x0][0x178] ;  /* 0x00005e0002027625 */ /* 0x000fca00078e0005 */
[----:B------:R1:W-:Y:S03]  /*0b30*/  STG.E.U16 [R2.64], R11 ;  /* 0x0000000b02007986 */ /* 0x0003e6000c101504 */
[----:B------:R-:W-:Y:S02]  /*0b40*/  @!P0 LEA R4, R35, R24, 0x9 ;  /* 0x0000001823048211 */ /* 0x000fe400078e48ff */
[----:B------:R-:W-:-:S03]  /*0b50*/  @!P0 IADD3 R24, R24, 0x80, RZ ;  /* 0x0000008018188810 */ /* 0x000fc60007ffe0ff */
[----:B------:R-:W-:-:S05]  /*0b60*/  @!P0 IMAD.WIDE.U32 R4, R4, R5, c[0x0][0x178] ;  /* 0x00005e0004048625 */ /* 0x000fca00078e0005 */
[----:B------:R1:W-:Y:S02]  /*0b70*/  @!P0 STG.E.U16 [R4.64], R6 ;  /* 0x0000000604008986 */ /* 0x0003e4000c101504 */
.L_x_14493:
[----:B------:R-:W-:Y:S05]  /*0b80*/  BSYNC B0 ;  /* 0x0000000000007941 */ /* 0x000fea0003800000 */
.L_x_14492:
[----:B------:R-:W-:-:S13]  /*0b90*/  ISETP.GE.AND P0, PT, R24, R33, PT ;  /* 0x000000211800720c */ /* 0x000fda0003f06270 */
[----:B------:R-:W-:Y:S05]  /*0ba0*/  @P0 EXIT ;  /* 0x000000000000094d */ /* 0x000fea0003800000 */
[----:B-1----:R-:W-:Y:S02]  /*0bb0*/  LEA R2, R35, R24, 0x9 ;  /* 0x0000001823027211 */ /* 0x002fe400078e48ff */
[----:B------:R-:W-:-:S05]  /*0bc0*/  MOV R3, 0x2 ;  /* 0x0000000200037802 */ /* 0x000fca0000000f00 */
[----:B------:R-:W-:-:S05]  /*0bd0*/  IMAD.WIDE.U32 R2, R2, R3, c[0x0][0x178] ;  /* 0x00005e0002027625 */ /* 0x000fca00078e0003 */
[----:B------:R-:W-:Y:S01]  /*0be0*/  STG.E.U16 [R2.64], R0 ;  /* 0x0000000002007986 */ /* 0x000fe2000c101504 */
[----:B------:R-:W-:Y:S05]  /*0bf0*/  EXIT ;  /* 0x000000000000794d */ /* 0x000fea0003800000 */
.L_x_14494:
        /* <DEDUP_REMOVED lines=16> */
.L_x_26833:


//--------------------- .text._ZN2at6native29vectorized_elementwise_kernelILi2EZZZNS0_49_GLOBAL__N__b919a28f_16_Normalization_cu_5c38458737batch_norm_elementwise_backward_trainERKNS_6TensorES5_S5_S5_S5_S5_S5_ENKUlvE0_clEvENKUlvE2_clEvEUlN3c108BFloat16ES9_fffffE_St5arrayIPcLm8EEEEviT0_T1_ --------------------------
	.section	.text._ZN2at6native29vectorized_elementwise_kernelILi2EZZZNS0_49_GLOBAL__N__b919a28f_16_Normalization_cu_5c38458737batch_norm_elementwise_backward_trainERKNS_6TensorES5_S5_S5_S5_S5_S5_ENKUlvE0_clEvENKUlvE2_clEvEUlN3c108BFloat16ES9_fffffE_St5arrayIPcLm8EEEEviT0_T1_,"ax",@progbits
	.sectioninfo	@"SHI_REGISTERS=72"
	.align	128
        .global         _ZN2at6native29vectorized_elementwise_kernelILi2EZZZNS0_49_GLOBAL__N__b919a28f_16_Normalization_cu_5c38458737batch_norm_elementwise_backward_trainERKNS_6TensorES5_S5_S5_S5_S5_S5_ENKUlvE0_clEvENKUlvE2_clEvEUlN3c108BFloat16ES9_fffffE_St5arrayIPcLm8EEEEviT0_T1_
        .type           _ZN2at6native29vectorized_elementwise_kernelILi2EZZZNS0_49_GLOBAL__N__b919a28f_16_Normalization_cu_5c38458737batch_norm_elementwise_backward_trainERKNS_6TensorES5_S5_S5_S5_S5_S5_ENKUlvE0_clEvENKUlvE2_clEvEUlN3c108BFloat16ES9_fffffE_St5arrayIPcLm8EEEEviT0_T1_,@function
        .size           _ZN2at6native29vectorized_elementwise_kernelILi2EZZZNS0_49_GLOBAL__N__b919a28f_16_Normalization_cu_5c38458737batch_norm_elementwise_backward_trainERKNS_6TensorES5_S5_S5_S5_S5_S5_ENKUlvE0_clEvENKUlvE2_clEvEUlN3c108BFloat16ES9_fffffE_St5arrayIPcLm8EEEEviT0_T1_,(.L_x_26834 - _ZN2at6native29vectorized_elementwise_kernelILi2EZZZNS0_49_GLOBAL__N__b919a28f_16_Normalization_cu_5c38458737batch_norm_elementwise_backward_trainERKNS_6TensorES5_S5_S5_S5_S5_S5_ENKUlvE0_clEvENKUlvE2_clEvEUlN3c108BFloat16ES9_fffffE_St5arrayIPcLm8EEEEviT0_T1_)
        .other          _ZN2at6native29vectorized_elementwise_kernelILi2EZZZNS0_49_GLOBAL__N__b919a28f_16_Normalization_cu_5c38458737batch_norm_elementwise_backward_trainERKNS_6TensorES5_S5_S5_S5_S5_S5_ENKUlvE0_clEvENKUlvE2_clEvEUlN3c108BFloat16ES9_fffffE_St5arrayIPcLm8EEEEviT0_T1_,@"STO_CUDA_ENTRY STV_DEFAULT"
_ZN2at6native29vectorized_elementwise_kernelILi2EZZZNS0_49_GLOBAL__N__b919a28f_16_Normalization_cu_5c38458737batch_norm_elementwise_backward_trainERKNS_6TensorES5_S5_S5_S5_S5_S5_ENKUlvE0_clEvENKUlvE2_clEvEUlN3c108BFloat16ES9_fffffE_St5arrayIPcLm8EEEEviT0_T1_:
.text._ZN2at6native29vectorized_elementwise_kernelILi2EZZZNS0_49_GLOBAL__N__b919a28f_16_Normalization_cu_5c38458737batch_norm_elementwise_backward_trainERKNS_6TensorES5_S5_S5_S5_S5_S5_ENKUlvE0_clEvENKUlvE2_clEvEUlN3c108BFloat16ES9_fffffE_St5arrayIPcLm8EEEEviT0_T1_:
        /* <DEDUP_REMOVED lines=8> */
[----:B------:R-:W-:Y:S01]  /*0080*/  HFMA2.MMA R45, -RZ, RZ, 0, 1.1920928955078125e-07 ;  /* 0x00000002ff2d7435 */ /* 0x000fe200000001ff */
[----:B------:R-:W-:-:S05]  /*0090*/  MOV R7, 0x4 ;  /* 0x0000000400077802 */ /* 0x000fca0000000f00 */
[----:B------:R-:W-:-:S04]  /*00a0*/  IMAD.WIDE R54, R0, R7, c[0x0][0x1a0] ;  /* 0x0000680000367625 */ /* 0x000fc800078e0207 */
[----:B------:R-:W-:-:S04]  /*00b0*/  IMAD.WIDE R46, R0, R7, c[0x0][0x1a8] ;  /* 0x00006a00002e7625 */ /* 0x000fc800078e0207 */
[----:B------:R-:W-:-:S04]  /*00c0*/  IMAD.WIDE R4, R0, R45, c[0x0][0x180] ;  /* 0x0000600000047625 */ /* 0x000fc800078e022d */
[----:B------:R-:W-:-:S04]  /*00d0*/  IMAD.WIDE R52, R0, R7, c[0x0][0x198] ;  /* 0x0000660000347625 */ /* 0x000fc800078e0207 */
[----:B------:R-:W-:-:S04]  /*00e0*/  IMAD.WIDE R28, R0, R7, c[0x0][0x190] ;  /* 0x00006400001c7625 */ /* 0x000fc800078e0207 */
[----:B0-----:R-:W-:-:S04]  /*00f0*/  IMAD.WIDE.U32 R54, R44, 0x8, R54 ;  /* 0x000000082c367825 */ /* 0x001fc800078e0036 */
[----:B------:R-:W-:Y:S01]  /*0100*/  IMAD.WIDE.U32 R46, R44, 0x8, R46 ;  /* 0x000000082c2e7825 */ /* 0x000fe200078e002e */
[----:B------:R-:W2:Y:S03]  /*0110*/  LDG.E.64 R12, [R54.64] ;  /* 0x00000004360c7981 */ /* 0x000ea6000c1e1b00 */
[----:B------:R-:W-:Y:S01]  /*0120*/  IMAD.WIDE R6, R0, R7, c[0x0][0x1b0] ;  /* 0x00006c0000067625 */ /* 0x000fe200078e0207 */
[----:B------:R-:W3:Y:S03]  /*0130*/  LDG.E.64 R8, [R46.64] ;  /* 0x000000042e087981 */ /* 0x000ee6000c1e1b00 */
[----:B------:R-:W-:Y:S01]  /*0140*/  IMAD.WIDE.U32 R42, R44, 0x4, R4 ;  /* 0x000000042c2a7825 */ /* 0x000fe200078e0004 */
[----:B------:R-:W4:Y:S03]  /*0150*/  LDG.E.64 R16, [R54.64+0x400] ;  /* 0x0004000436107981 */ /* 0x000f26000c1e1b00 */
[----:B------:R-:W-:Y:S01]  /*0160*/  IMAD.WIDE R50, R0, R45, c[0x0][0x188] ;  /* 0x0000620000327625 */ /* 0x000fe200078e022d */
[----:B------:R0:W5:Y:S03]  /*0170*/  LDG.E R58, [R42.64] ;  /* 0x000000042a3a7981 */ /* 0x000166000c1e1900 */
[C---:B------:R-:W-:Y:S01]  /*0180*/  IMAD.WIDE.U32 R62, R44.reuse, 0x8, R6 ;  /* 0x000000082c3e7825 */ /* 0x040fe200078e0006 */
[----:B------:R0:W4:Y:S03]  /*0190*/  LDG.E R60, [R42.64+0x200] ;  /* 0x000200042a3c7981 */ /* 0x000126000c1e1900 */
[C---:B------:R-:W-:Y:S01]  /*01a0*/  IMAD.WIDE.U32 R50, R44.reuse, 0x4, R50 ;  /* 0x000000042c327825 */ /* 0x040fe200078e0032 */
[----:B------:R-:W4:Y:S03]  /*01b0*/  LDG.E.64 R4, [R62.64] ;  /* 0x000000043e047981 */ /* 0x000f26000c1e1b00 */
[C---:B------:R-:W-:Y:S01]  /*01c0*/  IMAD.WIDE.U32 R28, R44.reuse, 0x8, R28 ;  /* 0x000000082c1c7825 */ /* 0x040fe200078e001c */
[----:B------:R2:W4:Y:S03]  /*01d0*/  LDG.E R59, [R50.64+0x200] ;  /* 0x00020004323b7981 */ /* 0x000526000c1e1900 */
[----:B------:R-:W-:Y:S01]  /*01e0*/  IMAD.WIDE.U32 R52, R44, 0x8, R52 ;  /* 0x000000082c347825 */ /* 0x000fe200078e0034 */
[----:B------:R2:W4:Y:S04]  /*01f0*/  LDG.E R49, [R50.64] ;  /* 0x0000000432317981 */ /* 0x000528000c1e1900 */
[----:B------:R1:W4:Y:S04]  /*0200*/  LDG.E.64 R10, [R28.64] ;  /* 0x000000041c0a7981 */ /* 0x000328000c1e1b00 */
[----:B------:R-:W4:Y:S04]  /*0210*/  LDG.E.64 R6, [R52.64+0x400] ;  /* 0x0004000434067981 */ /* 0x000f28000c1e1b00 */
[----:B------:R-:W4:Y:S04]  /*0220*/  LDG.E.64 R14, [R62.64+0x400] ;  /* 0x000400043e0e7981 */ /* 0x000f28000c1e1b00 */
[----:B------:R-:W4:Y:S04]  /*0230*/  LDG.E.64 R18, [R46.64+0x400] ;  /* 0x000400042e127981 */ /* 0x000f28000c1e1b00 */
[----:B------:R-:W4:Y:S04]  /*0240*/  LDG.E.64 R2, [R52.64] ;  /* 0x0000000434027981 */ /* 0x000f28000c1e1b00 */
[----:B------:R0:W4:Y:S04]  /*0250*/  LDG.E R48, [R42.64+0x400] ;  /* 0x000400042a307981 */ /* 0x000128000c1e1900 */
[----:B------:R-:W4:Y:S04]  /*0260*/  LDG.E.64 R22, [R62.64+0x800] ;  /* 0x000800043e167981 */ /* 0x000f28000c1e1b00 */
[----:B------:R0:W4:Y:S04]  /*0270*/  LDG.E R56, [R42.64+0x600] ;  /* 0x000600042a387981 */ /* 0x000128000c1e1900 */
[----:B------:R-:W4:Y:S04]  /*0280*/  LDG.E.64 R24, [R62.64+0xc00] ;  /* 0x000c00043e187981 */ /* 0x000f28000c1e1b00 */
[----:B------:R2:W4:Y:S04]  /*0290*/  LDG.E R57, [R50.64+0x400] ;  /* 0x0004000432397981 */ /* 0x000528000c1e1900 */
[----:B------:R-:W4:Y:S04]  /*02a0*/  LDG.E.64 R26, [R52.64+0x800] ;  /* 0x00080004341a7981 */ /* 0x000f28000c1e1b00 */
[----:B------:R2:W4:Y:S04]  /*02b0*/  LDG.E R61, [R50.64+0x600] ;  /* 0x00060004323d7981 */ /* 0x000528000c1e1900 */
[----:B------:R1:W4:Y:S04]  /*02c0*/  LDG.E.64 R20, [R28.64+0x400] ;  /* 0x000400041c147981 */ /* 0x000328000c1e1b00 */
[----:B------:R-:W4:Y:S04]  /*02d0*/  LDG.E.64 R32, [R52.64+0xc00] ;  /* 0x000c000434207981 */ /* 0x000f28000c1e1b00 */
[----:B------:R-:W4:Y:S04]  /*02e0*/  LDG.E.64 R30, [R54.64+0x800] ;  /* 0x00080004361e7981 */ /* 0x000f28000c1e1b00 */
[----:B------:R-:W4:Y:S04]  /*02f0*/  LDG.E.64 R34, [R54.64+0xc00] ;  /* 0x000c000436227981 */ /* 0x000f28000c1e1b00 */
[----:B------:R-:W4:Y:S04]  /*0300*/  LDG.E.64 R36, [R46.64+0x800] ;  /* 0x000800042e247981 */ /* 0x000f28000c1e1b00 */
[----:B------:R-:W4:Y:S04]  /*0310*/  LDG.E.64 R40, [R46.64+0xc00] ;  /* 0x000c00042e287981 */ /* 0x000f28000c1e1b00 */
[----:B------:R1:W4:Y:S04]  /*0320*/  LDG.E.64 R38, [R28.64+0x800] ;  /* 0x000800041c267981 */ /* 0x000328000c1e1b00 */
[----:B0-----:R1:W4:Y:S01]  /*0330*/  LDG.E.64 R42, [R28.64+0xc00] ;  /* 0x000c00041c2a7981 */ /* 0x001322000c1e1b00 */
[----:B--2---:R-:W-:-:S04]  /*0340*/  FMUL.FTZ R50, R13, R13 ;  /* 0x0000000d0d327220 */ /* 0x004fc80000410000 */
[----:B---3--:R-:W-:Y:S01]  /*0350*/  FMUL.FTZ R50, R9, R50 ;  /* 0x0000003209327220 */ /* 0x008fe20000410000 */
[--C-:B-----5:R-:W-:Y:S02]  /*0360*/  PRMT R9, RZ, 0x5410, R58.reuse ;  /* 0x00005410ff097816 */ /* 0x120fe4000000003a */
[----:B------:R-:W-:-:S05]  /*0370*/  PRMT R58, RZ, 0x7610, R58 ;  /* 0x00007610ff3a7816 */ /* 0x000fca000000003a */
[----:B----4-:R-:W-:Y:S01]  /*0380*/  FFMA.FTZ R58, -R5, c[0x0][0x168], R58 ;  /* 0x00005a00053a7a23 */ /* 0x010fe2000001013a */
[----:B------:R-:W-:Y:S02]  /*0390*/  PRMT R5, RZ, 0x5410, R59 ;  /* 0x00005410ff057816 */ /* 0x000fe4000000003b */
[--C-:B-1----:R-:W-:Y:S02]  /*03a0*/  PRMT R29, RZ, 0x5410, R49.reuse ;  /* 0x00005410ff1d7816 */ /* 0x102fe40000000031 */
[----:B------:R-:W-:Y:S01]  /*03b0*/  PRMT R28, RZ, 0x7610, R49 ;  /* 0x00007610ff1c7816 */ /* 0x000fe20000000031 */
[-C--:B------:R-:W-:Y:S02]  /*03c0*/  FMUL.FTZ R49, R12, R12.reuse ;  /* 0x0000000c0c317220 */ /* 0x080fe40000410000 */
[----:B------:R-:W-:Y:S01]  /*03d0*/  FMUL.FTZ R10, R10, R12 ;  /* 0x0000000c0a0a7220 */ /* 0x000fe20000410000 */
[----:B------:R-:W-:Y:S01]  /*03e0*/  PRMT R12, RZ, 0x7610, R59 ;  /* 0x00007610ff0c7816 */ /* 0x000fe2000000003b */
[----:B------:R-:W-:Y:S01]  /*03f0*/  FADD.FTZ R6, -R6, R5 ;  /* 0x0000000506067221 */ /* 0x000fe20000010100 */
[----:B------:R-:W-:Y:S01]  /*0400*/  PRMT R5, RZ, 0x5410, R60 ;  /* 0x00005410ff057816 */ /* 0x000fe2000000003c */
[----:B------:R-:W-:-:S02]  /*0410*/  FFMA.FTZ R4, -R4, c[0x0][0x168], R9 ;  /* 0x00005a0004047a23 */ /* 0x000fc40000010109 */
[----:B------:R-:W-:Y:S02]  /*0420*/  FADD.FTZ R9, -R7, R12 ;  /* 0x0000000c07097221 */ /* 0x000fe40000010100 */
[----:B------:R-:W-:Y:S02]  /*0430*/  FFMA.FTZ R7, -R14, c[0x0][0x168], R5 ;  /* 0x00005a000e077a23 */ /* 0x000fe40000010105 */
[----:B------:R-:W-:Y:S02]  /*0440*/  FMUL.FTZ R5, R16, R16 ;  /* 0x0000001010057220 */ /* 0x000fe40000410000 */
[----:B------:R-:W-:Y:S02]  /*0450*/  FMUL.FTZ R8, R8, R49 ;  /* 0x0000003108087220 */ /* 0x000fe40000410000 */
[----:B------:R-:W-:Y:S02]  /*0460*/  FMUL.FTZ R18, R18, R5 ;  /* 0x0000000512127220 */ /* 0x000fe40000410000 */
[----:B------:R-:W-:-:S02]  /*0470*/  FADD.FTZ R2, -R2, R29 ;  /* 0x0000001d02027221 */ /* 0x000fc40000010100 */
[----:B------:R-:W-:-:S04]  /*0480*/  FMUL.FTZ R5, R8, c[0x0][0x168] ;  /* 0x00005a0008057a20 */ /* 0x000fc80000410000 */
[----:B------:R-:W-:Y:S02]  /*0490*/  FFMA.FTZ R5, -R5, R2, R4 ;  /* 0x0000000205057223 */ /* 0x000fe40000010104 */
[----:B------:R-:W-:Y:S02]  /*04a0*/  FMUL.FTZ R12, R17, R17 ;  /* 0x00000011110c7220 */ /* 0x000fe40000410000 */
[----:B------:R-:W-:Y:S01]  /*04b0*/  FMUL.FTZ R10, R10, R5 ;  /* 0x000000050a0a7220 */ /* 0x000fe20000410000 */
[----:B------:R-:W-:Y:S01]  /*04c0*/  PRMT R5, RZ, 0x5410, R48 ;  /* 0x00005410ff057816 */ /* 0x000fe20000000030 */
[----:B------:R-:W-:Y:S01]  /*04d0*/  FMUL.FTZ R12, R19, R12 ;  /* 0x0000000c130c7220 */ /* 0x000fe20000410000 */
[----:B------:R-:W-:-:S03]  /*04e0*/  PRMT R60, RZ, 0x7610, R60 ;  /* 0x00007610ff3c7816 */ /* 0x000fc6000000003c */
[----:B------:R-:W-:Y:S01]  /*04f0*/  FFMA.FTZ R22, -R22, c[0x0][0x168], R5 ;  /* 0x00005a0016167a23 */ /* 0x000fe20000010105 */
[----:B------:R-:W-:Y:S01]  /*0500*/  PRMT R5, RZ, 0x5410, R56 ;  /* 0x00005410ff057816 */ /* 0x000fe20000000038 */
[----:B------:R-:W-:Y:S02]  /*0510*/  FFMA.FTZ R15, -R15, c[0x0][0x168], R60 ;  /* 0x00005a000f0f7a23 */ /* 0x000fe4000001013c */
[----:B------:R-:W-:Y:S01]  /*0520*/  FMUL.FTZ R12, R12, c[0x0][0x168] ;  /* 0x00005a000c0c7a20 */ /* 0x000fe20000410000 */
[----:B------:R-:W-:-:S03]  /*0530*/  PRMT R4, RZ, 0x7610, R57 ;  /* 0x00007610ff047816 */ /* 0x000fc60000000039 */
[----:B------:R-:W-:Y:S02]  /*0540*/  FFMA.FTZ R12, -R12, R9, R15 ;  /* 0x000000090c0c7223 */ /* 0x000fe4000001010f */
[----:B------:R-:W-:Y:S01]  /*0550*/  FFMA.FTZ R9, -R24, c[0x0][0x168], R5 ;  /* 0x00005a0018097a23 */ /* 0x000fe20000010105 */
[----:B------:R-:W-:Y:S01]  /*0560*/  PRMT R5, RZ, 0x5410, R57 ;  /* 0x00005410ff057816 */ /* 0x000fe20000000039 */
[----:B------:R-:W-:Y:S02]  /*0570*/  FMUL.FTZ R18, R18, c[0x0][0x168] ;  /* 0x00005a0012127a20 */ /* 0x000fe40000410000 */
[----:B------:R-:W-:Y:S01]  /*0580*/  FADD.FTZ R27, -R27, R4 ;  /* 0x000000041b1b7221 */ /* 0x000fe20000010100 */
[----:B------:R-:W-:Y:S01]  /*0590*/  PRMT R4, RZ, 0x7610, R61 ;  /* 0x00007610ff047816 */ /* 0x000fe2000000003d */
[----:B------:R-:W-:Y:S01]  /*05a0*/  FADD.FTZ R26, -R26, R5 ;  /* 0x000000051a1a7221 */ /* 0x000fe20000010100 */
[----:B------:R-:W-:Y:S01]  /*05b0*/  PRMT R5, RZ, 0x5410, R61 ;  /* 0x00005410ff057816 */ /* 0x000fe2000000003d */
[----:B------:R-:W-:-:S02]  /*05c0*/  FFMA.FTZ R7, -R18, R6, R7 ;  /* 0x0000000612077223 */ /* 0x000fc40000010107 */
[----:B------:R-:W-:Y:S02]  /*05d0*/  FMUL.FTZ R2, R20, R16 ;  /* 0x0000001014027220 */ /* 0x000fe40000410000 */
[----:B------:R-:W-:Y:S02]  /*05e0*/  FADD.FTZ R3, -R3, R28 ;  /* 0x0000001c03037221 */ /* 0x000fe40000010100 */
[----:B------:R-:W-:Y:S02]  /*05f0*/  FMUL.FTZ R50, R50, c[0x0][0x168] ;  /* 0x00005a0032327a20 */ /* 0x000fe40000410000 */
[----:B------:R-:W-:Y:S02]  /*0600*/  FMUL.FTZ R2, R2, R7 ;  /* 0x0000000702027220 */ /* 0x000fe40000410000 */
[----:B------:R-:W-:Y:S02]  /*0610*/  FADD.FTZ R32, -R32, R5 ;  /* 0x0000000520207221 */ /* 0x000fe40000010100 */
[----:B------:R-:W-:-:S02]  /*0620*/  FADD.FTZ R33, -R33, R4 ;  /* 0x0000000421217221 */ /* 0x000fc40000010100 */
[----:B------:R-:W-:Y:S02]  /*0630*/  FMUL.FTZ R5, R30, R30 ;  /* 0x0000001e1e057220 */ /* 0x000fe40000410000 */
[----:B------:R-:W-:Y:S02]  /*0640*/  FMUL.FTZ R4, R31, R31 ;  /* 0x0000001f1f047220 */ /* 0x000fe40000410000 */
[----:B------:R-:W-:Y:S02]  /*0650*/  FMUL.FTZ R7, R34, R34 ;  /* 0x0000002222077220 */ /* 0x000fe40000410000 */
[----:B------:R-:W-:Y:S01]  /*0660*/  FMUL.FTZ R6, R35, R35 ;  /* 0x0000002323067220 */ /* 0x000fe20000410000 */
[----:B------:R-:W-:Y:S01]  /*0670*/  PRMT R48, RZ, 0x7610, R48 ;  /* 0x00007610ff307816 */ /* 0x000fe20000000030 */
[----:B------:R-:W-:Y:S01]  /*0680*/  FFMA.FTZ R50, -R50, R3, R58 ;  /* 0x0000000332327223 */ /* 0x000fe2000001013a */
[----:B------:R-:W-:Y:S01]  /*0690*/  PRMT R56, RZ, 0x7610, R56 ;  /* 0x00007610ff387816 */ /* 0x000fe20000000038 */
[----:B------:R-:W-:-:S02]  /*06a0*/  FMUL.FTZ R3, R21, R17 ;  /* 0x0000001115037220 */ /* 0x000fc40000410000 */
[----:B------:R-:W-:Y:S02]  /*06b0*/  FMUL.FTZ R5, R36, R5 ;  /* 0x0000000524057220 */ /* 0x000fe40000410000 */
[----:B------:R-:W-:Y:S02]  /*06c0*/  FMUL.FTZ R4, R37, R4 ;  /* 0x0000000425047220 */ /* 0x000fe40000410000 */
[----:B------:R-:W-:Y:S02]  /*06d0*/  FMUL.FTZ R7, R40, R7 ;  /* 0x0000000728077220 */ /* 0x000fe40000410000 */
[----:B------:R-:W-:Y:S02]  /*06e0*/  FMUL.FTZ R6, R41, R6 ;  /* 0x0000000629067220 */ /* 0x000fe40000410000 */
[----:B------:R-:W-:Y:S02]  /*06f0*/  FMUL.FTZ R3, R3, R12 ;  /* 0x0000000c03037220 */ /* 0x000fe40000410000 */
[----:B------:R-:W-:-:S02]  /*0700*/  FFMA.FTZ R23, -R23, c[0x0][0x168], R48 ;  /* 0x00005a0017177a23 */ /* 0x000fc40000010130 */
[----:B------:R-:W-:Y:S02]  /*0710*/  FFMA.FTZ R25, -R25, c[0x0][0x168], R56 ;  /* 0x00005a0019197a23 */ /* 0x000fe40000010138 */
[----:B------:R-:W-:Y:S02]  /*0720*/  FMUL.FTZ R5, R5, c[0x0][0x168] ;  /* 0x00005a0005057a20 */ /* 0x000fe40000410000 */
[----:B------:R-:W-:Y:S02]  /*0730*/  FMUL.FTZ R4, R4, c[0x0][0x168] ;  /* 0x00005a0004047a20 */ /* 0x000fe40000410000 */
[----:B------:R-:W-:Y:S02]  /*0740*/  FMUL.FTZ R8, R7, c[0x0][0x168] ;  /* 0x00005a0007087a20 */ /* 0x000fe40000410000 */
[----:B------:R-:W-:Y:S02]  /*0750*/  FMUL.FTZ R12, R6, c[0x0][0x168] ;  /* 0x00005a00060c7a20 */ /* 0x000fe40000410000 */
[----:B------:R-:W-:-:S02]  /*0760*/  FMUL.FTZ R11, R11, R13 ;  /* 0x0000000d0b0b7220 */ /* 0x000fc40000410000 */
[----:B------:R-:W-:Y:S02]  /*0770*/  FFMA.FTZ R7, -R5, R26, R22 ;  /* 0x0000001a05077223 */ /* 0x000fe40000010116 */
[----:B------:R-:W-:Y:S02]  /*0780*/  FFMA.FTZ R6, -R4, R27, R23 ;  /* 0x0000001b04067223 */ /* 0x000fe40000010117 */
[----:B------:R-:W-:Y:S02]  /*0790*/  FFMA.FTZ R9, -R8, R32, R9 ;  /* 0x0000002008097223 */ /* 0x000fe40000010109 */
[----:B------:R-:W-:Y:S02]  /*07a0*/  FFMA.FTZ R12, -R12, R33, R25 ;  /* 0x000000210c0c7223 */ /* 0x000fe40000010119 */
        /* <DEDUP_REMOVED lines=8> */
[----:B------:R-:W-:Y:S02]  /*0830*/  FMUL.FTZ R9, R42, R9 ;  /* 0x000000092a097220 */ /* 0x000fe40000410000 */
[----:B------:R-:W-:Y:S01]  /*0840*/  FMUL.FTZ R12, R43, R12 ;  /* 0x0000000c2b0c7220 */ /* 0x000fe20000410000 */
[----:B------:R-:W-:Y:S01]  /*0850*/  F2FP.BF16.PACK_AB R11, R11, R10 ;  /* 0x0000000a0b0b723e */ /* 0x000fe200000010ff */
[----:B------:R-:W-:Y:S01]  /*0860*/  IMAD.WIDE R4, R44, 0x4, R4 ;  /* 0x000000042c047825 */ /* 0x000fe200078e0204 */
[----:B------:R-:W-:-:S02]  /*0870*/  F2FP.BF16.PACK_AB R3, R3, R2 ;  /* 0x000000020303723e */ /* 0x000fc400000010ff */
[----:B------:R-:W-:Y:S02]  /*0880*/  F2FP.BF16.PACK_AB R7, R6, R7 ;  /* 0x000000070607723e */ /* 0x000fe400000010ff */
[----:B------:R-:W-:Y:S01]  /*0890*/  F2FP.BF16.PACK_AB R9, R12, R9 ;  /* 0x000000090c09723e */ /* 0x000fe200000010ff */
[----:B------:R-:W-:Y:S04]  /*08a0*/  STG.E [R4.64], R11 ;  /* 0x0000000b04007986 */ /* 0x000fe8000c101904 */
[----:B------:R-:W-:Y:S04]  /*08b0*/  STG.E [R4.64+0x200], R3 ;  /* 0x0002000304007986 */ /* 0x000fe8000c101904 */
[----:B------:R-:W-:Y:S04]  /*08c0*/  STG.E [R4.64+0x400], R7 ;  /* 0x0004000704007986 */ /* 0x000fe8000c101904 */
[----:B------:R-:W-:Y:S01]  /*08d0*/  STG.E [R4.64+0x600], R9 ;  /* 0x0006000904007986 */ /* 0x000fe2000c101904 */
[----:B------:R-:W-:Y:S05]  /*08e0*/  EXIT ;  /* 0x000000000000794d */ /* 0x000fea0003800000 */
.L_x_14495:
[----:B------:R-:W0:Y:S01]  /*08f0*/  S2R R3, SR_TID.X ;  /* 0x0000000000037919 */ /* 0x000e220000002100 */
[----:B------:R-:W-:Y:S01]  /*0900*/  PRMT R7, RZ, 0x7610, R7 ;  /* 0x00007610ff077816 */ /* 0x000fe20000000007 */
[----:B------:R-:W-:Y:S01]  /*0910*/  CS2R R8, SRZ ;  /* 0x0000000000087805 */ /* 0x000fe2000001ff00 */
[----:B------:R-:W-:-:S02]  /*0920*/  PRMT R6, RZ, 0x7610, R6 ;  /* 0x00007610ff067816 */ /* 0x000fc40000000006 */
[----:B------:R-:W-:Y:S02]  /*0930*/  PRMT R4, RZ, 0x7610, R4 ;  /* 0x00007610ff047816 */ /* 0x000fe40000000004 */
[----:B------:R-:W-:Y:S02]  /*0940*/  PRMT R5, RZ, 0x7610, R5 ;  /* 0x00007610ff057816 */ /* 0x000fe40000000005 */
[----:B0-----:R-:W-:Y:S02]  /*0950*/  ISETP.GE.AND P0, PT, R3, R2, PT ;  /* 0x000000020300720c */ /* 0x001fe40003f06270 */
[----:B------:R-:W-:-:S11]  /*0960*/  MOV R59, R3 ;  /* 0x00000003003b7202 */ /* 0x000fd60000000f00 */
[----:B------:R-:W-:Y:S02]  /*0970*/  @!P0 IADD3 R62, R0, R59, RZ ;  /* 0x0000003b003e8210 */ /* 0x000fe40007ffe0ff */
[----:B------:R-:W-:Y:S01]  /*0980*/  @!P0 IADD3 R59, R59, 0x80, RZ ;  /* 0x000000803b3b8810 */ /* 0x000fe20007ffe0ff */
[----:B------:R-:W-:Y:S01]  /*0990*/  HFMA2.MMA R12, -RZ, RZ, 0, 0 ;  /* 0x00000000ff0c7435 */ /* 0x000fe200000001ff */
[----:B------:R-:W-:Y:S01]  /*09a0*/  CS2R R10, SRZ ;  /* 0x00000000000a7805 */ /* 0x000fe2000001ff00 */
[----:B------:R-:W-:Y:S02]  /*09b0*/  @!P0 MOV R17, 0x2 ;  /* 0x0000000200118802 */ /* 0x000fe40000000f00 */
[----:B------:R-:W-:-:S03]  /*09c0*/  ISETP.GE.AND P1, PT, R59, R2, PT ;  /* 0x000000023b00720c */ /* 0x000fc60003f26270 */
[----:B------:R-:W-:-:S04]  /*09d0*/  @!P0 IMAD.WIDE.U32 R14, R62, R17, c[0x0][0x180] ;  /* 0x000060003e0e8625 */ /* 0x000fc800078e0011 */
[----:B------:R-:W-:Y:S01]  /*09e0*/  @!P0 IMAD.WIDE.U32 R16, R62, R17, c[0x0][0x188] ;  /* 0x000062003e108625 */ /* 0x000fe200078e0011 */
[----:B------:R0:W5:Y:S01]  /*09f0*/  @!P0 LDG.E.U16 R4, [R14.64] ;  /* 0x000000040e048981 */ /* 0x000162000c1e1500 */
[----:B------:R-:W-:-:S03]  /*0a00*/  PRMT R13, RZ, 0x7610, R13 ;  /* 0x00007610ff0d7816 */ /* 0x000fc6000000000d */
[----:B------:R1:W5:Y:S01]  /*0a10*/  @!P0 LDG.E.U16 R5, [R16.64] ;  /* 0x0000000410058981 */ /* 0x000362000c1e1500 */
[----:B------:R-:W-:Y:S02]  /*0a20*/  @!P1 IADD3 R28, R0, R59, RZ ;  /* 0x0000003b001c9210 */ /* 0x000fe40007ffe0ff */
[----:B------:R-:W-:Y:S02]  /*0a30*/  @!P1 IADD3 R59, R59, 0x80, RZ ;  /* 0x000000803b3b9810 */ /* 0x000fe40007ffe0ff */
[----:B------:R-:W-:Y:S02]  /*0a40*/  @!P1 MOV R21, 0x2 ;  /* 0x0000000200159802 */ /* 0x000fe40000000f00 */
[----:B------:R-:W-:Y:S02]  /*0a50*/  ISETP.GE.AND P2, PT, R59, R2, PT ;  /* 0x000000023b00720c */ /* 0x000fe40003f46270 */
[----:B------:R-:W-:Y:S01]  /*0a60*/  @!P1 MOV R29, 0x4 ;  /* 0x00000004001d9802 */ /* 0x000fe20000000f00 */
[----:B------:R-:W-:-:S04]  /*0a70*/  @!P1 IMAD.WIDE.U32 R18, R28, R21, c[0x0][0x180] ;  /* 0x000060001c129625 */ /* 0x000fc800078e0015 */
[C---:B------:R-:W-:Y:S01]  /*0a80*/  @!P1 IMAD.WIDE.U32 R20, R28.reuse, R21, c[0x0][0x188] ;  /* 0x000062001c149625 */ /* 0x040fe200078e0015 */
[----:B------:R2:W5:Y:S03]  /*0a90*/  @!P1 LDG.E.U16 R6, [R18.64] ;  /* 0x0000000412069981 */ /* 0x000566000c1e1500 */
[----:B------:R-:W-:Y:S01]  /*0aa0*/  @!P1 IMAD.WIDE.U32 R22, R28, R29, c[0x0][0x190] ;  /* 0x000064001c169625 */ /* 0x000fe200078e001d */
[----:B------:R3:W5:Y:S01]  /*0ab0*/  @!P1 LDG.E.U16 R7, [R20.64] ;  /* 0x0000000414079981 */ /* 0x000762000c1e1500 */
[----:B------:R-:W-:Y:S02]  /*0ac0*/  @!P2 IADD3 R34, R0, R59, RZ ;  /* 0x0000003b0022a210 */ /* 0x000fe40007ffe0ff */
[----:B------:R-:W-:Y:S01]  /*0ad0*/  @!P1 IMAD.WIDE.U32 R24, R28, R29, c[0x0][0x198] ;  /* 0x000066001c189625 */ /* 0x000fe200078e001d */
[----:B------:R4:W5:Y:S01]  /*0ae0*/  @!P1 LDG.E R8, [R22.64] ;  /* 0x0000000416089981 */ /* 0x000962000c1e1900 */
[----:B------:R-:W-:-:S02]  /*0af0*/  @!P2 IADD3 R59, R59, 0x80, RZ ;  /* 0x000000803b3ba810 */ /* 0x000fc40007ffe0ff */
[CC--:B------:R-:W-:Y:S01]  /*0b00*/  @!P1 IMAD.WIDE.U32 R26, R28.reuse, R29.reuse, c[0x0][0x1a0] ;  /* 0x000068001c1a9625 */ /* 0x0c0fe200078e001d */
[----:B------:R0:W5:Y:S03]  /*0b10*/  @!P1 LDG.E R9, [R24.64] ;  /* 0x0000000418099981 */ /* 0x000166000c1e1900 */
[CC--:B---3--:R-:W-:Y:S01]  /*0b20*/  @!P1 IMAD.WIDE.U32 R20, R28.reuse, R29.reuse, c[0x0][0x1a8] ;  /* 0x00006a001c149625 */ /* 0x0c8fe200078e001d */
[----:B------:R3:W5:Y:S03]  /*0b30*/  @!P1 LDG.E R11, [R26.64] ;  /* 0x000000041a0b9981 */ /* 0x000766000c1e1900 */
[----:B----4-:R-:W-:Y:S01]  /*0b40*/  @!P1 IMAD.WIDE.U32 R22, R28, R29, c[0x0][0x1b0] ;  /* 0x00006c001c169625 */ /* 0x010fe200078e001d */
[----:B------:R4:W5:Y:S04]  /*0b50*/  @!P1 LDG.E R10, [R20.64] ;  /* 0x00000004140a9981 */ /* 0x000968000c1e1900 */
[----:B------:R3:W5:Y:S01]  /*0b60*/  @!P1 LDG.E R12, [R22.64] ;  /* 0x00000004160c9981 */ /* 0x000762000c1e1900 */
[----:B------:R-:W-:-:S02]  /*0b70*/  ISETP.GE.AND P1, PT, R59, R2, PT ;  /* 0x000000023b00720c */ /* 0x000fc40003f26270 */
[----:B------:R-:W-:Y:S02]  /*0b80*/  @!P2 MOV R31, 0x2 ;  /* 0x00000002001fa802 */ /* 0x000fe40000000f00 */
[----:B------:R-:W-:Y:S01]  /*0b90*/  @!P2 MOV R35, 0x4 ;  /* 0x000000040023a802 */ /* 0x000fe20000000f00 */
[----:B0-----:R-:W-:Y:S01]  /*0ba0*/  HFMA2.MMA R15, -RZ, RZ, 0, 0 ;  /* 0x00000000ff0f7435 */ /* 0x001fe200000001ff */
[----:B-1----:R-:W-:Y:S01]  /*0bb0*/  CS2R R16, SRZ ;  /* 0x0000000000107805 */ /* 0x002fe2000001ff00 */
[----:B------:R-:W-:Y:S01]  /*0bc0*/  @!P2 IMAD.WIDE.U32 R28, R34, R31, c[0x0][0x180] ;  /* 0x00006000221ca625 */ /* 0x000fe200078e001f */
[----:B--2---:R-:W-:-:S05]  /*0bd0*/  CS2R R18, SRZ ;  /* 0x0000000000127805 */ /* 0x004fca000001ff00 */
[----:B------:R-:W-:Y:S01]  /*0be0*/  @!P1 IADD3 R42, R0, R59, RZ ;  /* 0x0000003b002a9210 */ /* 0x000fe20007ffe0ff */
[C---:B------:R-:W-:Y:S01]  /*0bf0*/  @!P2 IMAD.WIDE.U32 R24, R34.reuse, R31, c[0x0][0x188] ;  /* 0x000062002218a625 */ /* 0x040fe200078e001f */
[----:B------:R-:W-:Y:S01]  /*0c00*/  @!P1 IADD3 R59, R59, 0x80, RZ ;  /* 0x000000803b3b9810 */ /* 0x000fe20007ffe0ff */
[----:B------:R0:W5:Y:S01]  /*0c10*/  @!P2 LDG.E.U16 R13, [R28.64] ;  /* 0x000000041c0da981 */ /* 0x000162000c1e1500 */
[----:B------:R-:W-:Y:S01]  /*0c20*/  @!P1 MOV R37, 0x2 ;  /* 0x0000000200259802 */ /* 0x000fe20000000f00 */
[----:B------:R-:W-:Y:S01]  /*0c30*/  @!P2 IMAD.WIDE.U32 R30, R34, R35, c[0x0][0x1a0] ;  /* 0x00006800221ea625 */ /* 0x000fe200078e0023 */
[----:B------:R-:W-:-:S03]  /*0c40*/  ISETP.GE.AND P3, PT, R59, R2, PT ;  /* 0x000000023b00720c */ /* 0x000fc60003f66270 */
[CC--:B------:R-:W-:Y:S01]  /*0c50*/  @!P2 IMAD.WIDE.U32 R32, R34.reuse, R35.reuse, c[0x0][0x1a8] ;  /* 0x00006a002220a625 */ /* 0x0c0fe200078e0023 */
[----:B------:R-:W-:Y:S01]  /*0c60*/  @!P1 MOV R43, 0x4 ;  /* 0x00000004002b9802 */ /* 0x000fe20000000f00 */
[----:B------:R1:W5:Y:S02]  /*0c70*/  @!P2 LDG.E R18, [R30.64] ;  /* 0x000000041e12a981 */ /* 0x000364000c1e1900 */
[CC--:B---3--:R-:W-:Y:S01]  /*0c80*/  @!P2 IMAD.WIDE.U32 R26, R34.reuse, R35.reuse, c[0x0][0x190] ;  /* 0x00006400221aa625 */ /* 0x0c8fe200078e0023 */
[----:B------:R-:W-:Y:S01]  /*0c90*/  PRMT R14, RZ, 0x7610, R14 ;  /* 0x00007610ff0e7816 */ /* 0x000fe2000000000e */
[----:B------:R2:W5:Y:S01]  /*0ca0*/  @!P2 LDG.E R17, [R32.64] ;  /* 0x000000042011a981 */ /* 0x000562000c1e1900 */
[----:B------:R-:W-:Y:S01]  /*0cb0*/  CS2R R22, SRZ ;  /* 0x0000000000167805 */ /* 0x000fe2000001ff00 */
[----:B0-----:R-:W-:Y:S02]  /*0cc0*/  @!P2 IMAD.WIDE.U32 R28, R34, R35, c[0x0][0x198] ;  /* 0x00006600221ca625 */ /* 0x001fe400078e0023 */
[----:B------:R0:W5:Y:S02]  /*0cd0*/  @!P2 LDG.E R15, [R26.64] ;  /* 0x000000041a0fa981 */ /* 0x000164000c1e1900 */
[CC--:B-1----:R-:W-:Y:S01]  /*0ce0*/  @!P1 IMAD.WIDE.U32 R30, R42.reuse, R37.reuse, c[0x0][0x180] ;  /* 0x000060002a1e9625 */ /* 0x0c2fe200078e0025 */
[----:B----4-:R-:W-:Y:S01]  /*0cf0*/  PRMT R20, RZ, 0x7610, R20 ;  /* 0x00007610ff147816 */ /* 0x010fe20000000014 */
[----:B------:R1:W5:Y:S02]  /*0d00*/  @!P2 LDG.E.U16 R14, [R24.64] ;  /* 0x00000004180ea981 */ /* 0x000364000c1e1500 */
[C---:B--2---:R-:W-:Y:S01]  /*0d10*/  @!P1 IMAD.WIDE.U32 R32, R42.reuse, R37, c[0x0][0x188] ;  /* 0x000062002a209625 */ /* 0x044fe200078e0025 */
[----:B------:R-:W-:Y:S01]  /*0d20*/  PRMT R21, RZ, 0x7610, R21 ;  /* 0x00007610ff157816 */ /* 0x000fe20000000015 */
[----:B------:R2:W5:Y:S02]  /*0d30*/  @!P2 LDG.E R16, [R28.64] ;  /* 0x000000041c10a981 */ /* 0x000564000c1e1900 */
[----:B------:R-:W-:Y:S01]  /*0d40*/  @!P1 IMAD.WIDE.U32 R36, R42, R43, c[0x0][0x190] ;  /* 0x000064002a249625 */ /* 0x000fe200078e002b */
[----:B0-----:R-:W-:Y:S01]  /*0d50*/  HFMA2.MMA R26, -RZ, RZ, 0, 0 ;  /* 0x00000000ff1a7435 */ /* 0x001fe200000001ff */
[----:B------:R-:W-:Y:S01]  /*0d60*/  @!P3 IADD3 R44, R0, R59, RZ ;  /* 0x0000003b002cb210 */ /* 0x000fe20007ffe0ff */
[----:B------:R0:W5:Y:S01]  /*0d70*/  @!P1 LDG.E.U16 R20, [R30.64] ;  /* 0x000000041e149981 */ /* 0x000162000c1e1500 */
[----:B-1----:R-:W-:Y:S01]  /*0d80*/  CS2R R24, SRZ ;  /* 0x0000000000187805 */ /* 0x002fe2000001ff00 */
[----:B------:R-:W-:-:S02]  /*0d90*/  @!P1 IMAD.WIDE.U32 R38, R42, R43, c[0x0][0x198] ;  /* 0x000066002a269625 */ /* 0x000fc400078e002b */
[----:B------:R1:W5:Y:S02]  /*0da0*/  @!P1 LDG.E R22, [R36.64] ;  /* 0x0000000424169981 */ /* 0x000364000c1e1900 */
[----:B--2---:R-:W-:Y:S01]  /*0db0*/  @!P2 IMAD.WIDE.U32 R28, R34, R35, c[0x0][0x1b0] ;  /* 0x00006c00221ca625 */ /* 0x004fe200078e0023 */
[----:B------:R-:W-:Y:S01]  /*0dc0*/  @!P3 IADD3 R59, R59, 0x80, RZ ;  /* 0x000000803b3bb810 */ /* 0x000fe20007ffe0ff */
[----:B------:R2:W5:Y:S02]  /*0dd0*/  @!P1 LDG.E.U16 R21, [R32.64] ;  /* 0x0000000420159981 */ /* 0x000564000c1e1500 */
[CC--:B------:R-:W-:Y:S02]  /*0de0*/  @!P1 IMAD.WIDE.U32 R40, R42.reuse, R43.reuse, c[0x0][0x1a0] ;  /* 0x000068002a289625 */ /* 0x0c0fe400078e002b */
[----:B------:R3:W5:Y:S02]  /*0df0*/  @!P1 LDG.E R23, [R38.64] ;  /* 0x0000000426179981 */ /* 0x000764000c1e1900 */
[----:B------:R-:W-:-:S02]  /*0e00*/  @!P1 IMAD.WIDE.U32 R34, R42, R43, c[0x0][0x1a8] ;  /* 0x00006a002a229625 */ /* 0x000fc400078e002b */
[----:B------:R4:W5:Y:S02]  /*0e10*/  @!P1 LDG.E R25, [R40.64] ;  /* 0x0000000428199981 */ /* 0x000964000c1e1900 */
[----:B-1----:R-:W-:Y:S02]  /*0e20*/  @!P1 IMAD.WIDE.U32 R36, R42, R43, c[0x0][0x1b0] ;  /* 0x00006c002a249625 */ /* 0x002fe400078e002b */
[----:B------:R1:W5:Y:S04]  /*0e30*/  @!P1 LDG.E R24, [R34.64] ;  /* 0x0000000422189981 */ /* 0x000368000c1e1900 */
[----:B------:R0:W5:Y:S01]  /*0e40*/  @!P1 LDG.E R26, [R36.64] ;  /* 0x00000004241a9981 */ /* 0x000162000c1e1900 */
[----:B------:R-:W-:Y:S02]  /*0e50*/  ISETP.GE.AND P1, PT, R59, R2, PT ;  /* 0x000000023b00720c */ /* 0x000fe40003f26270 */
[----:B------:R-:W-:Y:S01]  /*0e60*/  @!P3 MOV R45, 0x2 ;  /* 0x00000002002db802 */ /* 0x000fe20000000f00 */
[----:B------:R0:W5:Y:S04]  /*0e70*/  @!P2 LDG.E R19, [R28.64] ;  /* 0x000000041c13a981 */ /* 0x000168000c1e1900 */
[----:B---3--:R-:W-:-:S04]  /*0e80*/  @!P3 IMAD.WIDE.U32 R38, R44, R45, c[0x0][0x180] ;  /* 0x000060002c26b625 */ /* 0x008fc800078e002d */
[----:B------:R-:W-:Y:S01]  /*0e90*/  @!P3 IMAD.WIDE.U32 R42, R44, R45, c[0x0][0x188] ;  /* 0x000062002c2ab625 */ /* 0x000fe200078e002d */
[----:B------:R-:W-:Y:S02]  /*0ea0*/  @!P3 MOV R45, 0x4 ;  /* 0x00000004002db802 */ /* 0x000fe40000000f00 */
[----:B------:R-:W-:Y:S02]  /*0eb0*/  @!P1 IADD3 R54, R0, R59, RZ ;  /* 0x0000003b00369210 */ /* 0x000fe40007ffe0ff */
[----:B------:R-:W-:Y:S01]  /*0ec0*/  @!P1 IADD3 R59, R59, 0x80, RZ ;  /* 0x000000803b3b9810 */ /* 0x000fe20007ffe0ff */
[----:B0-----:R-:W-:Y:S01]  /*0ed0*/  CS2R R30, SRZ ;  /* 0x00000000001e7805 */ /* 0x001fe2000001ff00 */
[----:B------:R-:W-:Y:S01]  /*0ee0*/  PRMT R28, RZ, 0x7610, R28 ;  /* 0x00007610ff1c7816 */ /* 0x000fe2000000001c */
[----:B------:R-:W-:Y:S01]  /*0ef0*/  HFMA2.MMA R29, -RZ, RZ, 0, 0 ;  /* 0x00000000ff1d7435 */ /* 0x000fe200000001ff */
[----:B------:R-:W-:Y:S01]  /*0f00*/  PRMT R27, RZ, 0x7610, R27 ;  /* 0x00007610ff1b7816 */ /* 0x000fe2000000001b */
[----:B------:R-:W-:Y:S01]  /*0f10*/  @!P3 IMAD.WIDE.U32 R36, R44, R45, c[0x0][0x1a8] ;  /* 0x00006a002c24b625 */ /* 0x000fe200078e002d */
[----:B------:R-:W-:-:S02]  /*0f20*/  ISETP.GE.AND P2, PT, R59, R2, PT ;  /* 0x000000023b00720c */ /* 0x000fc40003f46270 */
[----:B------:R-:W-:Y:S01]  /*0f30*/  @!P1 MOV R53, 0x2 ;  /* 0x0000000200359802 */ /* 0x000fe20000000f00 */
[----:B------:R0:W5:Y:S01]  /*0f40*/  @!P3 LDG.E.U16 R28, [R42.64] ;  /* 0x000000042a1cb981 */ /* 0x000162000c1e1500 */
[----:B--2---:R-:W-:Y:S01]  /*0f50*/  CS2R R32, SRZ ;  /* 0x0000000000207805 */ /* 0x004fe2000001ff00 */
[CC--:B------:R-:W-:Y:S02]  /*0f60*/  @!P3 IMAD.WIDE.U32 R46, R44.reuse, R45.reuse, c[0x0][0x190] ;  /* 0x000064002c2eb625 */ /* 0x0c0fe400078e002d */
[----:B------:R2:W5:Y:S01]  /*0f70*/  @!P3 LDG.E.U16 R27, [R38.64] ;  /* 0x00000004261bb981 */ /* 0x000562000c1e1500 */
[----:B------:R-:W-:Y:S01]  /*0f80*/  @!P1 MOV R55, 0x4 ;  /* 0x0000000400379802 */ /* 0x000fe20000000f00 */
[CC--:B----4-:R-:W-:Y:S02]  /*0f90*/  @!P3 IMAD.WIDE.U32 R40, R44.reuse, R45.reuse, c[0x0][0x198] ;  /* 0x000066002c28b625 */ /* 0x0d0fe400078e002d */
[----:B------:R3:W5:Y:S01]  /*0fa0*/  @!P3 LDG.E R31, [R36.64] ;  /* 0x00000004241fb981 */ /* 0x000762000c1e1900 */
[----:B0-----:R-:W-:Y:S01]  /*0fb0*/  PRMT R42, RZ, 0x7610, R42 ;  /* 0x00007610ff2a7816 */ /* 0x001fe2000000002a */
[CC--:B-1----:R-:W-:Y:S01]  /*0fc0*/  @!P3 IMAD.WIDE.U32 R34, R44.reuse, R45.reuse, c[0x0][0x1b0] ;  /* 0x00006c002c22b625 */ /* 0x0c2fe200078e002d */
[----:B------:R-:W-:Y:S01]  /*0fd0*/  HFMA2.MMA R48, -RZ, RZ, 0, 0 ;  /* 0x00000000ff307435 */ /* 0x000fe200000001ff */
[----:B------:R0:W5:Y:S02]  /*0fe0*/  @!P3 LDG.E R29, [R46.64] ;  /* 0x000000042e1db981 */ /* 0x000164000c1e1900 */
[----:B--2---:R-:W-:Y:S01]  /*0ff0*/  @!P3 IMAD.WIDE.U32 R38, R44, R45, c[0x0][0x1a0] ;  /* 0x000068002c26b625 */ /* 0x004fe200078e002d */
[----:B------:R-:W-:Y:S01]  /*1000*/  PRMT R43, RZ, 0x7610, R43 ;  /* 0x00007610ff2b7816 */ /* 0x000fe2000000002b */
[----:B------:R1:W5:Y:S02]  /*1010*/  @!P3 LDG.E R30, [R40.64] ;  /* 0x00000004281eb981 */ /* 0x000364000c1e1900 */
[CC--:B---3--:R-:W-:Y:S01]  /*1020*/  @!P1 IMAD.WIDE.U32 R36, R54.reuse, R53.reuse, c[0x0][0x180] ;  /* 0x0000600036249625 */ /* 0x0c8fe200078e0035 */
[----:B------:R-:W-:Y:S01]  /*1030*/  CS2R R44, SRZ ;  /* 0x00000000002c7805 */ /* 0x000fe2000001ff00 */
[----:B------:R2:W5:Y:S01]  /*1040*/  @!P3 LDG.E R32, [R38.64] ;  /* 0x000000042620b981 */ /* 0x000562000c1e1900 */
[----:B0-----:R-:W-:Y:S01]  /*1050*/  CS2R R46, SRZ ;  /* 0x00000000002e7805 */ /* 0x001fe2000001ff00 */
[----:B------:R-:W-:-:S02]  /*1060*/  @!P1 IMAD.WIDE.U32 R52, R54, R53, c[0x0][0x188] ;  /* 0x0000620036349625 */ /* 0x000fc400078e0035 */
[----:B------:R0:W5:Y:S01]  /*1070*/  @!P3 LDG.E R33, [R34.64] ;  /* 0x000000042221b981 */ /* 0x000162000c1e1900 */
[----:B------:R-:W-:Y:S01]  /*1080*/  @!P2 IADD3 R64, R0, R59, RZ ;  /* 0x0000003b0040a210 */ /* 0x000fe20007ffe0ff */
[CC--:B------:R-:W-:Y:S02]  /*1090*/  @!P1 IMAD.WIDE.U32 R50, R54.reuse, R55.reuse, c[0x0][0x190] ;  /* 0x0000640036329625 */ /* 0x0c0fe400078e0037 */
[----:B------:R3:W5:Y:S01]  /*10a0*/  @!P1 LDG.E.U16 R42, [R36.64] ;  /* 0x00000004242a9981 */ /* 0x000762000c1e1500 */
[----:B------:R-:W-:Y:S01]  /*10b0*/  @!P2 IADD3 R59, R59, 0x80, RZ ;  /* 0x000000803b3ba810 */ /* 0x000fe20007ffe0ff */
[CC--:B-1----:R-:W-:Y:S02]  /*10c0*/  @!P1 IMAD.WIDE.U32 R40, R54.reuse, R55.reuse, c[0x0][0x1a0] ;  /* 0x0000680036289625 */ /* 0x0c2fe400078e0037 */
[----:B------:R1:W5:Y:S02]  /*10d0*/  @!P1 LDG.E.U16 R43, [R52.64] ;  /* 0x00000004342b9981 */ /* 0x000364000c1e1500 */
[----:B0-----:R-:W-:-:S02]  /*10e0*/  @!P1 IMAD.WIDE.U32 R34, R54, R55, c[0x0][0x198] ;  /* 0x0000660036229625 */ /* 0x001fc400078e0037 */
[----:B------:R0:W5:Y:S02]  /*10f0*/  @!P1 LDG.E R44, [R50.64] ;  /* 0x00000004322c9981 */ /* 0x000164000c1e1900 */
[CC--:B--2---:R-:W-:Y:S02]  /*1100*/  @!P1 IMAD.WIDE.U32 R38, R54.reuse, R55.reuse, c[0x0][0x1a8] ;  /* 0x00006a0036269625 */ /* 0x0c4fe400078e0037 */
[----:B------:R2:W5:Y:S02]  /*1110*/  @!P1 LDG.E R45, [R34.64] ;  /* 0x00000004222d9981 */ /* 0x000564000c1e1900 */
[----:B---3--:R-:W-:Y:S02]  /*1120*/  @!P1 IMAD.WIDE.U32 R36, R54, R55, c[0x0][0x1b0] ;  /* 0x00006c0036249625 */ /* 0x008fe400078e0037 */
[----:B------:R3:W5:Y:S04]  /*1130*/  @!P1 LDG.E R47, [R40.64] ;  /* 0x00000004282f9981 */ /* 0x000768000c1e1900 */
[----:B------:R4:W5:Y:S04]  /*1140*/  @!P1 LDG.E R46, [R38.64] ;  /* 0x00000004262e9981 */ /* 0x000968000c1e1900 */
[----:B------:R3:W5:Y:S01]  /*1150*/  @!P1 LDG.E R48, [R36.64] ;  /* 0x0000000424309981 */ /* 0x000762000c1e1900 */
[----:B------:R-:W-:-:S02]  /*1160*/  ISETP.GE.AND P1, PT, R59, R2, PT ;  /* 0x000000023b00720c */ /* 0x000fc40003f26270 */
[----:B------:R-:W-:Y:S02]  /*1170*/  @!P2 MOV R61, 0x2 ;  /* 0x00000002003da802 */ /* 0x000fe40000000f00 */
[----:B------:R-:W-:Y:S01]  /*1180*/  @!P2 MOV R65, 0x4 ;  /* 0x000000040041a802 */ /* 0x000fe20000000f00 */
[----:B-1----:R-:W-:Y:S01]  /*1190*/  CS2R R52, SRZ ;  /* 0x0000000000347805 */ /* 0x002fe2000001ff00 */
[----:B0-----:R-:W-:Y:S01]  /*11a0*/  PRMT R50, RZ, 0x7610, R50 ;  /* 0x00007610ff327816 */ /* 0x001fe20000000032 */
[----:B--2---:R-:W-:Y:S01]  /*11b0*/  @!P2 IMAD.WIDE.U32 R34, R64, R61, c[0x0][0x188] ;  /* 0x000062004022a625 */ /* 0x004fe200078e003d */
[----:B------:R-:W-:-:S03]  /*11c0*/  CS2R R54, SRZ ;  /* 0x0000000000367805 */ /* 0x000fc6000001ff00 */
[----:B----4-:R-:W-:Y:S01]  /*11d0*/  @!P2 IMAD.WIDE.U32 R38, R64, R65, c[0x0][0x198] ;  /* 0x000066004026a625 */ /* 0x010fe200078e0041 */
[----:B------:R-:W-:Y:S01]  /*11e0*/  PRMT R49, RZ, 0x7610, R49 ;  /* 0x00007610ff317816 */ /* 0x000fe20000000031 */
[----:B------:R0:W5:Y:S01]  /*11f0*/  @!P2 LDG.E.U16 R50, [R34.64] ;  /* 0x000000042232a981 */ /* 0x000162000c1e1500 */
[----:B------:R-:W-:Y:S01]  /*1200*/  @!P1 IADD3 R60, R0, R59, RZ ;  /* 0x0000003b003c9210 */ /* 0x000fe20007ffe0ff */
[C---:B---3--:R-:W-:Y:S01]  /*1210*/  @!P2 IMAD.WIDE.U32 R36, R64.reuse, R65, c[0x0][0x1a0] ;  /* 0x000068004024a625 */ /* 0x048fe200078e0041 */
[----:B------:R-:W-:Y:S01]  /*1220*/  @!P1 MOV R63, 0x2 ;  /* 0x00000002003f9802 */ /* 0x000fe20000000f00 */
[----:B------:R1:W5:Y:S02]  /*1230*/  @!P2 LDG.E R52, [R38.64] ;  /* 0x000000042634a981 */ /* 0x000364000c1e1900 */
[C---:B------:R-:W-:Y:S01]  /*1240*/  @!P2 IMAD.WIDE.U32 R56, R64.reuse, R61, c[0x0][0x180] ;  /* 0x000060004038a625 */ /* 0x040fe200078e003d */
[----:B------:R-:W-:Y:S01]  /*1250*/  HFMA2.MMA R51, -RZ, RZ, 0, 0 ;  /* 0x00000000ff337435 */ /* 0x000fe200000001ff */
[----:B------:R2:W5:Y:S02]  /*1260*/  @!P2 LDG.E R54, [R36.64] ;  /* 0x000000042436a981 */ /* 0x000564000c1e1900 */
[CC--:B------:R-:W-:Y:S01]  /*1270*/  @!P2 IMAD.WIDE.U32 R40, R64.reuse, R65.reuse, c[0x0][0x190] ;  /* 0x000064004028a625 */ /* 0x0c0fe200078e0041 */
[----:B------:R-:W-:Y:S01]  /*1280*/  @!P0 MOV R61, 0x4 ;  /* 0x00000004003d8802 */ /* 0x000fe20000000f00 */
[----:B------:R3:W5:Y:S02]  /*1290*/  @!P2 LDG.E.U16 R49, [R56.64] ;  /* 0x000000043831a981 */ /* 0x000764000c1e1500 */
[CC--:B0-----:R-:W-:Y:S01]  /*12a0*/  @!P2 IMAD.WIDE.U32 R34, R64.reuse, R65.reuse, c[0x0][0x1a8] ;  /* 0x00006a004022a625 */ /* 0x0c1fe200078e0041 */
[----:B------:R-:W-:Y:S01]  /*12b0*/  MOV R58, RZ ;  /* 0x000000ff003a7202 */ /* 0x000fe20000000f00 */
[----:B------:R-:W-:Y:S01]  /*12c0*/  CS2R R66, SRZ ;  /* 0x0000000000427805 */ /* 0x000fe2000001ff00 */
[----:B------:R0:W5:Y:S01]  /*12d0*/  @!P2 LDG.E R51, [R40.64] ;  /* 0x000000042833a981 */ /* 0x000162000c1e1900 */
[----:B------:R-:W-:Y:S01]  /*12e0*/  @!P2 IMAD.WIDE.U32 R64, R64, R65, c[0x0][0x1b0] ;  /* 0x00006c004040a625 */ /* 0x000fe200078e0041 */
[----:B------:R-:W-:-:S02]  /*12f0*/  PRMT R59, RZ, 0x7610, R59 ;  /* 0x00007610ff3b7816 */ /* 0x000fc4000000003b */
[----:B------:R4:W5:Y:S01]  /*1300*/  @!P2 LDG.E R53, [R34.64] ;  /* 0x000000042235a981 */ /* 0x000962000c1e1900 */
[----:B-1----:R-:W-:-:S04]  /*1310*/  @!P1 IMAD.WIDE.U32 R38, R60, R63, c[0x0][0x180] ;  /* 0x000060003c269625 */ /* 0x002fc800078e003f */
[----:B--2---:R-:W-:Y:S01]  /*1320*/  @!P1 IMAD.WIDE.U32 R36, R60, R63, c[0x0][0x188] ;  /* 0x000062003c249625 */ /* 0x004fe200078e003f */
[----:B------:R-:W-:Y:S01]  /*1330*/  HFMA2.MMA R63, -RZ, RZ, 0, 0 ;  /* 0x00000000ff3f7435 */ /* 0x000fe200000001ff */
[----:B---3--:R-:W-:Y:S01]  /*1340*/  PRMT R57, RZ, 0x7610, R57 ;  /* 0x00007610ff397816 */ /* 0x008fe20000000039 */
[----:B------:R1:W5:Y:S01]  /*1350*/  @!P2 LDG.E R55, [R64.64] ;  /* 0x000000044037a981 */ /* 0x000362000c1e1900 */
[----:B------:R-:W-:Y:S01]  /*1360*/  HFMA2.MMA R56, -RZ, RZ, 0, 0 ;  /* 0x00000000ff387435 */ /* 0x000fe200000001ff */
[CC--:B0-----:R-:W-:Y:S01]  /*1370*/  @!P0 IMAD.WIDE.U32 R40, R62.reuse, R61.reuse, c[0x0][0x190] ;  /* 0x000064003e288625 */ /* 0x0c1fe200078e003d */
[----:B------:R-:W-:Y:S01]  /*1380*/  CS2R R68, SRZ ;  /* 0x0000000000447805 */ /* 0x000fe2000001ff00 */
[----:B------:R0:W5:Y:S02]  /*1390*/  @!P1 LDG.E.U16 R59, [R36.64] ;  /* 0x00000004243b9981 */ /* 0x000164000c1e1500 */
[CC--:B----4-:R-:W-:Y:S02]  /*13a0*/  @!P0 IMAD.WIDE.U32 R34, R62.reuse, R61.reuse, c[0x0][0x198] ;  /* 0x000066003e228625 */ /* 0x0d0fe400078e003d */
[----:B------:R2:W5:Y:S02]  /*13b0*/  @!P1 LDG.E.U16 R57, [R38.64] ;  /* 0x0000000426399981 */ /* 0x000564000c1e1500 */
[----:B-1----:R-:W-:-:S02]  /*13c0*/  @!P0 IMAD.WIDE.U32 R64, R62, R61, c[0x0][0x1a0] ;  /* 0x000068003e408625 */ /* 0x002fc400078e003d */
[----:B------:R1:W5:Y:S04]  /*13d0*/  @!P0 LDG.E R56, [R40.64] ;  /* 0x0000000428388981 */ /* 0x000368000c1e1900 */
[----:B------:R3:W5:Y:S01]  /*13e0*/  @!P0 LDG.E R63, [R64.64] ;  /* 0x00000004403f8981 */ /* 0x000762000c1e1900 */
[----:B--2---:R-:W-:-:S03]  /*13f0*/  @!P0 IMAD.WIDE.U32 R38, R62, R61, c[0x0][0x1a8] ;  /* 0x00006a003e268625 */ /* 0x004fc600078e003d */
[----:B------:R2:W5:Y:S04]  /*1400*/  @!P0 LDG.E R58, [R34.64] ;  /* 0x00000004223a8981 */ /* 0x000568000c1e1900 */
[----:B------:R4:W5:Y:S01]  /*1410*/  @!P0 LDG.E R66, [R38.64] ;  /* 0x0000000426428981 */ /* 0x000962000c1e1900 */
[----:B---3--:R-:W-:-:S05]  /*1420*/  @!P1 MOV R65, 0x4 ;  /* 0x0000000400419802 */ /* 0x008fca0000000f00 */
[----:B-1----:R-:W-:-:S04]  /*1430*/  @!P1 IMAD.WIDE.U32 R40, R60, R65, c[0x0][0x190] ;  /* 0x000064003c289625 */ /* 0x002fc800078e0041 */
[CC--:B--2---:R-:W-:Y:S01]  /*1440*/  @!P1 IMAD.WIDE.U32 R34, R60.reuse, R65.reuse, c[0x0][0x198] ;  /* 0x000066003c229625 */ /* 0x0c4fe200078e0041 */
[----:B------:R1:W5:Y:S03]  /*1450*/  @!P1 LDG.E R67, [R40.64] ;  /* 0x0000000428439981 */ /* 0x000366000c1e1900 */
[CC--:B0-----:R-:W-:Y:S01]  /*1460*/  @!P1 IMAD.WIDE.U32 R36, R60.reuse, R65.reuse, c[0x0][0x1a0] ;  /* 0x000068003c249625 */ /* 0x0c1fe200078e0041 */
[----:B------:R0:W5:Y:S03]  /*1470*/  @!P1 LDG.E R68, [R34.64] ;  /* 0x0000000422449981 */ /* 0x000166000c1e1900 */
[CC--:B----4-:R-:W-:Y:S01]  /*1480*/  @!P1 IMAD.WIDE.U32 R38, R60.reuse, R65.reuse, c[0x0][0x1a8] ;  /* 0x00006a003c269625 */ /* 0x0d0fe200078e0041 */
[----:B------:R2:W5:Y:S03]  /*1490*/  @!P1 LDG.E R69, [R36.64] ;  /* 0x0000000424459981 */ /* 0x000566000c1e1900 */
[----:B------:R-:W-:Y:S01]  /*14a0*/  @!P1 IMAD.WIDE.U32 R64, R60, R65, c[0x0][0x1b0] ;  /* 0x00006c003c409625 */ /* 0x000fe200078e0041 */
[----:B------:R-:W-:Y:S01]  /*14b0*/  HFMA2.MMA R60, -RZ, RZ, 0, 0 ;  /* 0x00000000ff3c7435 */ /* 0x000fe200000001ff */
[----:B0-----:R-:W-:-:S02]  /*14c0*/  CS2R R34, SRZ ;  /* 0x0000000000227805 */ /* 0x001fc4000001ff00 */
[----:B-1----:R-:W-:-:S04]  /*14d0*/  @!P0 IMAD.WIDE.U32 R40, R62, R61, c[0x0][0x1b0] ;  /* 0x00006c003e288625 */ /* 0x002fc800078e003d */
[----:B------:R2:W5:Y:S04]  /*14e0*/  @!P1 LDG.E R34, [R38.64] ;  /* 0x0000000426229981 */ /* 0x000568000c1e1900 */
[----:B------:R2:W5:Y:S04]  /*14f0*/  @!P1 LDG.E R60, [R64.64] ;  /* 0x00000004403c9981 */ /* 0x000568000c1e1900 */
[----:B------:R2:W5:Y:S01]  /*1500*/  @!P0 LDG.E R35, [R40.64] ;  /* 0x0000000428238981 */ /* 0x000562000c1e1900 */
[----:B------:R-:W-:Y:S01]  /*1510*/  BSSY B0, `(.L_x_14496) ;  /* 0x000000d000007945 */ /* 0x000fe20003800000 */
[----:B------:R-:W-:Y:S05]  /*1520*/  @P0 BRA `(.L_x_14497) ;  /* 0x000000b000000947 */ /* 0x000fea0003800000 */
[C---:B--2--5:R-:W-:Y:S01]  /*1530*/  FMUL.FTZ R37, R63.reuse, R63 ;  /* 0x0000003f3f257220 */ /* 0x064fe20000410000 */
        /* <DEDUP_REMOVED lines=10> */
.L_x_14497:
[----:B------:R-:W-:Y:S05]  /*15e0*/  BSYNC B0 ;  /* 0x0000000000007941 */ /* 0x000fea0003800000 */
.L_x_14496:
[C---:B--2---:R-:W-:Y:S01]  /*15f0*/  IADD3 R37, R3.reuse, 0x200, RZ ;  /* 0x0000020003257810 */ /* 0x044fe20007ffe0ff */
[----:B------:R-:W-:Y:S01]  /*1600*/  BSSY B0, `(.L_x_14498) ;  /* 0x000001e000007945 */ /* 0x000fe20003800000 */
[----:B------:R-:W-:Y:S02]  /*1610*/  IADD3 R39, R3, 0x100, RZ ;  /* 0x0000010003277810 */ /* 0x000fe40007ffe0ff */
[-C--:B------:R-:W-:Y:S02]  /*1620*/  ISETP.GE.AND P2, PT, R37, R2.reuse, PT ;  /* 0x000000022500720c */ /* 0x080fe40003f46270 */
[C---:B------:R-:W-:Y:S02]  /*1630*/  IADD3 R37, R3.reuse, 0x80, RZ ;  /* 0x0000008003257810 */ /* 0x040fe40007ffe0ff */
[----:B-----5:R-:W-:Y:S02]  /*1640*/  IADD3 R5, R3, 0x180, RZ ;  /* 0x0000018003057810 */ /* 0x020fe40007ffe0ff */
[----:B------:R-:W-:-:S02]  /*1650*/  ISETP.GE.AND P6, PT, R37, R2, PT ;  /* 0x000000022500720c */ /* 0x000fc40003fc6270 */
[-C--:B------:R-:W-:Y:S02]  /*1660*/  ISETP.GE.AND P3, PT, R39, R2.reuse, PT ;  /* 0x000000022700720c */ /* 0x080fe40003f66270 */
[----:B------:R-:W-:Y:S02]  /*1670*/  ISETP.GE.AND P1, PT, R5, R2, PT ;  /* 0x000000020500720c */ /* 0x000fe40003f26270 */
[----:B------:R-:W-:Y:S02]  /*1680*/  P2R R4, PR, RZ, 0x8 ;  /* 0x00000008ff047803 */ /* 0x000fe40000000000 */
[----:B------:R-:W-:Y:S02]  /*1690*/  IADD3 R5, R3, 0x280, RZ ;  /* 0x0000028003057810 */ /* 0x000fe40007ffe0ff */
[----:B------:R-:W-:Y:S02]  /*16a0*/  @!P0 IADD3 R4, R0, R3, RZ ;  /* 0x0000000300048210 */ /* 0x000fe40007ffe0ff */
[----:B------:R-:W-:-:S02]  /*16b0*/  @!P0 MOV R63, 0x2 ;  /* 0x00000002003f8802 */ /* 0x000fc40000000f00 */
[C---:B------:R-:W-:Y:S02]  /*16c0*/  IADD3 R41, R3.reuse, 0x300, RZ ;  /* 0x0000030003297810 */ /* 0x040fe40007ffe0ff */
[----:B------:R-:W-:Y:S02]  /*16d0*/  IADD3 R61, R3, 0x380, RZ ;  /* 0x00000380033d7810 */ /* 0x000fe40007ffe0ff */
[-C--:B------:R-:W-:Y:S01]  /*16e0*/  ISETP.GE.AND P3, PT, R5, R2.reuse, PT ;  /* 0x000000020500720c */ /* 0x080fe20003f66270 */
[----:B------:R-:W-:Y:S01]  /*16f0*/  @!P0 IMAD.WIDE.U32 R4, R4, R63, c[0x0][0x178] ;  /* 0x00005e0004048625 */ /* 0x000fe200078e003f */
[-C--:B------:R-:W-:Y:S02]  /*1700*/  ISETP.GE.AND P4, PT, R41, R2.reuse, PT ;  /* 0x000000022900720c */ /* 0x080fe40003f86270 */
        /* <DEDUP_REMOVED lines=13> */
.L_x_14499:
[----:B------:R-:W-:Y:S05]  /*17e0*/  BSYNC B0 ;  /* 0x0000000000007941 */ /* 0x000fea0003800000 */
.L_x_14498:
[----:B------:R-:W-:Y:S01]  /*17f0*/  ISETP.GE.AND P6, PT, R39, R2, PT ;  /* 0x000000022700720c */ /* 0x000fe20003fc6270 */
[----:B------:R-:W-:-:S12]  /*1800*/  BSSY B0, `(.L_x_14500) ;  /* 0x000000d000007945 */ /* 0x000fd80003800000 */
        /* <DEDUP_REMOVED lines=12> */
.L_x_14501:
[----:B------:R-:W-:Y:S05]  /*18d0*/  BSYNC B0 ;  /* 0x0000000000007941 */ /* 0x000fea0003800000 */
.L_x_14500:
        /* <DEDUP_REMOVED lines=13> */
.L_x_14503:
[----:B------:R-:W-:Y:S05]  /*19b0*/  BSYNC B0 ;  /* 0x0000000000007941 */ /* 0x000fea0003800000 */
.L_x_14502:
        /* <DEDUP_REMOVED lines=13> */
.L_x_14505:
[----:B------:R-:W-:Y:S05]  /*1a90*/  BSYNC B0 ;  /* 0x0000000000007941 */ /* 0x000fea0003800000 */
.L_x_14504:
        /* <DEDUP_REMOVED lines=13> */
.L_x_14507:
[----:B------:R-:W-:Y:S05]  /*1b70*/  BSYNC B0 ;  /* 0x0000000000007941 */ /* 0x000fea0003800000 */
.L_x_14506:
        /* <DEDUP_REMOVED lines=13> */
.L_x_14509:
[----:B------:R-:W-:Y:S05]  /*1c50*/  BSYNC B0 ;  /* 0x0000000000007941 */ /* 0x000fea0003800000 */
.L_x_14508:
        /* <DEDUP_REMOVED lines=13> */
.L_x_14511:
[----:B------:R-:W-:Y:S05]  /*1d30*/  BSYNC B0 ;  /* 0x0000000000007941 */ /* 0x000fea0003800000 */
.L_x_14510:
[----:B------:R-:W-:Y:S01]  /*1d40*/  @!P0 MOV R3, R37 ;  /* 0x0000002500038202 */ /* 0x000fe20000000f00 */
[----:B------:R0:W-:Y:S01]  /*1d50*/  @!P0 STG.E.U16 [R4.64], R35 ;  /* 0x0000002304008986 */ /* 0x0001e2000c101504 */
[----:B------:R-:W-:Y:S01]  /*1d60*/  BSSY B0, `(.L_x_14512) ;  /* 0x000002d000007945 */ /* 0x000fe20003800000 */
[----:B------:R-:W-:Y:S01]  /*1d70*/  BSSY B1, `(.L_x_14513) ;  /* 0x0000025000017945 */ /* 0x000fe20003800000 */
[----:B------:R-:W-:-:S13]  /*1d80*/  ISETP.GE.AND P0, PT, R3, R2, PT ;  /* 0x000000020300720c */ /* 0x000fda0003f06270 */
[----:B------:R-:W-:Y:S05]  /*1d90*/  @P0 BRA `(.L_x_14514) ;  /* 0x000000c000000947 */ /* 0x000fea0003800000 */
[----:B0-----:R-:W-:Y:S01]  /*1da0*/  HFMA2.MMA R5, -RZ, RZ, 0, 1.1920928955078125e-07 ;  /* 0x00000002ff057435 */ /* 0x001fe200000001ff */
[----:B------:R-:W-:Y:S02]  /*1db0*/  IADD3 R4, R0, R3, RZ ;  /* 0x0000000300047210 */ /* 0x000fe40007ffe0ff */
[----:B------:R-:W-:-:S04]  /*1dc0*/  IADD3 R3, R3, 0x80, RZ ;  /* 0x0000008003037810 */ /* 0x000fc80007ffe0ff */
[----:B------:R-:W-:-:S03]  /*1dd0*/  ISETP.GE.AND P0, PT, R3, R2, PT ;  /* 0x000000020300720c */ /* 0x000fc60003f06270 */
[----:B------:R-:W-:-:S05]  /*1de0*/  IMAD.WIDE.U32 R4, R4, R5, c[0x0][0x178] ;  /* 0x00005e0004047625 */ /* 0x000fca00078e0005 */
[----:B------:R0:W-:Y:S05]  /*1df0*/  STG.E.U16 [R4.64], R6 ;  /* 0x0000000604007986 */ /* 0x0001ea000c101504 */
[----:B------:R-:W-:Y:S05]  /*1e00*/  @P0 BRA `(.L_x_14515) ;  /* 0x000000c000000947 */ /* 0x000fea0003800000 */
[----:B0-----:R-:W-:Y:S02]  /*1e10*/  IADD3 R4, R0, R3, RZ ;  /* 0x0000000300047210 */ /* 0x001fe40007ffe0ff */
[----:B------:R-:W-:Y:S02]  /*1e20*/  MOV R5, 0x2 ;  /* 0x0000000200057802 */ /* 0x000fe40000000f00 */
[----:B------:R-:W-:-:S03]  /*1e30*/  IADD3 R3, R3, 0x80, RZ ;  /* 0x0000008003037810 */ /* 0x000fc60007ffe0ff */
[----:B------:R-:W-:-:S05]  /*1e40*/  IMAD.WIDE.U32 R4, R4, R5, c[0x0][0x178] ;  /* 0x00005e0004047625 */ /* 0x000fca00078e0005 */
[----:B------:R0:W-:Y:S02]  /*1e50*/  STG.E.U16 [R4.64], R7 ;  /* 0x0000000704007986 */ /* 0x0001e4000c101504 */
.L_x_14514:
[----:B0-----:R-:W-:-:S13]  /*1e60*/  ISETP.GE.AND P0, PT, R3, R2, PT ;  /* 0x000000020300720c */ /* 0x001fda0003f06270 */
[----:B------:R-:W-:Y:S05]  /*1e70*/  @P0 BRA `(.L_x_14516) ;  /* 0x000000c000000947 */ /* 0x000fea0003800000 */
[----:B------:R-:W-:Y:S02]  /*1e80*/  IADD3 R4, R0, R3, RZ ;  /* 0x0000000300047210 */ /* 0x000fe40007ffe0ff */
[----:B------:R-:W-:Y:S02]  /*1e90*/  MOV R5, 0x2 ;  /* 0x0000000200057802 */ /* 0x000fe40000000f00 */
[----:B------:R-:W-:-:S03]  /*1ea0*/  IADD3 R3, R3, 0x80, RZ ;  /* 0x0000008003037810 */ /* 0x000fc60007ffe0ff */
[----:B------:R-:W-:-:S05]  /*1eb0*/  IMAD.WIDE.U32 R4, R4, R5, c[0x0][0x178] ;  /* 0x00005e0004047625 */ /* 0x000fca00078e0005 */
[----:B------:R0:W-:Y:S02]  /*1ec0*/  STG.E.U16 [R4.64], R8 ;  /* 0x0000000804007986 */ /* 0x0001e4000c101504 */
.L_x_14515:
[----:B------:R-:W-:-:S13]  /*1ed0*/  ISETP.GE.AND P0, PT, R3, R2, PT ;  /* 0x000000020300720c */ /* 0x000fda0003f06270 */
[----:B------:R-:W-:Y:S05]  /*1ee0*/  @P0 BRA `(.L_x_14517) ;  /* 0x000000d000000947 */ /* 0x000fea0003800000 */
[----:B0-----:R-:W-:Y:S01]  /*1ef0*/  HFMA2.MMA R5, -RZ, RZ, 0, 1.1920928955078125e-07 ;  /* 0x00000002ff057435 */ /* 0x001fe200000001ff */
[----:B------:R-:W-:Y:S02]  /*1f00*/  IADD3 R4, R0, R3, RZ ;  /* 0x0000000300047210 */ /* 0x000fe40007ffe0ff */
[----:B------:R-:W-:-:S07]  /*1f10*/  IADD3 R3, R3, 0x80, RZ ;  /* 0x0000008003037810 */ /* 0x000fce0007ffe0ff */
[----:B------:R-:W-:-:S05]  /*1f20*/  IMAD.WIDE.U32 R4, R4, R5, c[0x0][0x178] ;  /* 0x00005e0004047625 */ /* 0x000fca00078e0005 */
[----:B------:R0:W-:Y:S02]  /*1f30*/  STG.E.U16 [R4.64], R9 ;  /* 0x0000000904007986 */ /* 0x0001e4000c101504 */
.L_x_14516:
[----:B------:R-:W-:-:S13]  /*1f40*/  ISETP.GE.AND P0, PT, R3, R2, PT ;  /* 0x000000020300720c */ /* 0x000fda0003f06270 */
[----:B------:R-:W-:Y:S01]  /*1f50*/  @P0 BREAK B1 ;  /* 0x0000000000010942 */ /* 0x000fe20003800000 */
[----:B------:R-:W-:Y:S05]  /*1f60*/  @P0 BRA `(.L_x_14518) ;  /* 0x000000c000000947 */ /* 0x000fea0003800000 */
[----:B0-----:R-:W-:Y:S02]  /*1f70*/  IADD3 R4, R0, R3, RZ ;  /* 0x0000000300047210 */ /* 0x001fe40007ffe0ff */
[----:B------:R-:W-:Y:S02]  /*1f80*/  MOV R5, 0x2 ;  /* 0x0000000200057802 */ /* 0x000fe40000000f00 */
[----:B------:R-:W-:-:S03]  /*1f90*/  IADD3 R3, R3, 0x80, RZ ;  /* 0x0000008003037810 */ /* 0x000fc60007ffe0ff */
[----:B------:R-:W-:-:S05]  /*1fa0*/  IMAD.WIDE.U32 R4, R4, R5, c[0x0][0x178] ;  /* 0x00005e0004047625 */ /* 0x000fca00078e0005 */
[----:B------:R0:W-:Y:S02]  /*1fb0*/  STG.E.U16 [R4.64], R10 ;  /* 0x0000000a04007986 */ /* 0x0001e4000c101504 */
.L_x_14517:
[----:B------:R-:W-:Y:S05]  /*1fc0*/  BSYNC B1 ;  /* 0x0000000000017941 */ /* 0x000fea0003800000 */
.L_x_14513:
[----:B------:R-:W-:-:S13]  /*1fd0*/  ISETP.GE.AND P0, PT, R3, R2, PT ;  /* 0x000000020300720c */ /* 0x000fda0003f06270 */
[----:B0-----:R-:W-:Y:S02]  /*1fe0*/  @!P0 IADD3 R4, R0, R3, RZ ;  /* 0x0000000300048210 */ /* 0x001fe40007ffe0ff */
[----:B------:R-:W-:Y:S02]  /*1ff0*/  @!P0 MOV R5, 0x2 ;  /* 0x0000000200058802 */ /* 0x000fe40000000f00 */
[----:B------:R-:W-:-:S03]  /*2000*/  @!P0 IADD3 R3, R3, 0x80, RZ ;  /* 0x0000008003038810 */ /* 0x000fc60007ffe0ff */
[----:B------:R-:W-:-:S05]  /*2010*/  @!P0 IMAD.WIDE.U32 R4, R4, R5, c[0x0][0x178] ;  /* 0x00005e0004048625 */ /* 0x000fca00078e0005 */
[----:B------:R0:W-:Y:S02]  /*2020*/  @!P0 STG.E.U16 [R4.64], R13 ;  /* 0x0000000d04008986 */ /* 0x0001e4000c101504 */
.L_x_14518:
[----:B------:R-:W-:Y:S05]  /*2030*/  BSYNC B0 ;  /* 0x0000000000007941 */ /* 0x000fea0003800000 */
.L_x_14512:
[----:B------:R-:W-:Y:S01]  /*2040*/  WARPSYNC 0xffffffff ;  /* 0xffffffff00007948 */ /* 0x000fe20003800000 */
[----:B------:R-:W-:-:S13]  /*2050*/  ISETP.GE.AND P0, PT, R3, R2, PT ;  /* 0x000000020300720c */ /* 0x000fda0003f06270 */
[----:B------:R-:W-:Y:S05]  /*2060*/  @P0 EXIT ;  /* 0x000000000000094d */ /* 0x000fea0003800000 */
[----:B------:R-:W-:Y:S01]  /*2070*/  HFMA2.MMA R2, -RZ, RZ, 0, 1.1920928955078125e-07 ;  /* 0x00000002ff027435 */ /* 0x000fe200000001ff */
[----:B------:R-:W-:-:S09]  /*2080*/  IADD3 R3, R0, R3, RZ ;  /* 0x0000000300037210 */ /* 0x000fd20007ffe0ff */
[----:B------:R-:W-:-:S05]  /*2090*/  IMAD.WIDE.U32 R2, R3, R2, c[0x0][0x178] ;  /* 0x00005e0003027625 */ /* 0x000fca00078e0002 */
[----:B------:R-:W-:Y:S01]  /*20a0*/  STG.E.U16 [R2.64], R11 ;  /* 0x0000000b02007986 */ /* 0x000fe2000c101504 */
[----:B------:R-:W-:Y:S05]  /*20b0*/  EXIT ;  /* 0x000000000000794d */ /* 0x000fea0003800000 */
.L_x_14519:
        /* <DEDUP_REMOVED lines=12> */
.L_x_26834:


//--------------------- .text._ZN2at6native29vectorized_elementwise_kernelILi4EZZZNS0_49_GLOBAL__N__b919a28f_16_Normalization_cu_5c38458737batch_norm_elementwise_backward_trainERKNS_6TensorES5_S5_S5_S5_S5_S5_ENKUlvE0_clEvENKUlvE2_clEvEUlN3c108BFloat16ES9_fffffE_St5arrayIPcLm8EEEEviT0_T1_ --------------------------
	.section	.text._ZN2at6native29vectorized_elementwise_kernelILi4EZZZNS0_49_GLOBAL__N__b919a28f_16_Normalization_cu_5c38458737batch_norm_elementwise_backward_trainERKNS_6TensorES5_S5_S5_S5_S5_S5_ENKUlvE0_clEvENKUlvE2_clEvEUlN3c108BFloat16ES9_fffffE_St5arrayIPcLm8EEEEviT0_T1_,"ax",@progbits
	.sectioninfo	@"SHI_REGISTERS=72"
	.align	128
        .global         _ZN2at6native29vectorized_elementwise_kernelILi4EZZZNS0_49_GLOBAL__N__b919a28f_16_Normalization_cu_5c38458737batch_norm_elementwise_backward_trainERKNS_6TensorES5_S5_S5_S5_S5_S5_ENKUlvE0_clEvENKUlvE2_clEvEUlN3c108BFloat16ES9_fffffE_St5arrayIPcLm8EEEEviT0_T1_
        .type           _ZN2at6native29vectorized_elementwise_kernelILi4EZZZNS0_49_GLOBAL__N__b919a28f_16_Normalization_cu_5c38458737batch_norm_elementwise_backward_trainERKNS_6TensorES5_S5_S5_S5_S5_S5_ENKUlvE0_clEvENKUlvE2_clEvEUlN3c108BFloat16ES9_fffffE_St5arrayIPcLm8EEEEviT0_T1_,@function
        .size           _ZN2at6native29vectorized_elementwise_kernelILi4EZZZNS0_49_GLOBAL__N__b919a28f_16_Normalization_cu_5c38458737batch_norm_elementwise_backward_trainERKNS_6TensorES5_S5_S5_S5_S5_S5_ENKUlvE0_clEvENKUlvE2_clEvEUlN3c108BFloat16ES9_fffffE_St5arrayIPcLm8EEEEviT0_T1_,(.L_x_26835 - _ZN2at6native29vectorized_elementwise_kernelILi4EZZZNS0_49_GLOBAL__N__b919a28f_16_Normalization_cu_5c38458737batch_norm_elementwise_backward_trainERKNS_6TensorES5_S5_S5_S5_S5_S5_ENKUlvE0_clEvENKUlvE2_clEvEUlN3c108BFloat16ES9_fffffE_St5arrayIPcLm8EEEEviT0_T1_)
        .other          _ZN2at6native29vectorized_elementwise_kernelILi4EZZZNS0_49_GLOBAL__N__b919a28f_16_Normalization_cu_5c38458737batch_norm_elementwise_backward_trainERKNS_6TensorES5_S5_S5_S5_S5_S5_ENKUlvE0_clEvENKUlvE2_clEvEUlN3c108BFloat16ES9_fffffE_St5arrayIPcLm8EEEEviT0_T1_,@"STO_CUDA_ENTRY STV_DEFAULT"
_ZN2at6native29vectorized_elementwise_kernelILi4EZZZNS0_49_GLOBAL__N__b919a28f_16_Normalization_cu_5c38458737batch_norm_elementwise_backward_trainERKNS_6TensorES5_S5_S5_S5_S5_S5_ENKUlvE0_clEvENKUlvE2_clEvEUlN3c108BFloat16ES9_fffffE_St5arrayIPcLm8EEEEviT0_T1_:
.text._ZN2at6native29vectorized_elementwise_kernelILi4EZZZNS0_49_GLOBAL__N__b919a28f_16_Normalization_cu_5c38458737batch_norm_elementwise_backward_trainERKNS_6TensorES5_S5_S5_S5_S5_S5_ENKUlvE0_clEvENKUlvE2_clEvEUlN3c108BFloat16ES9_fffffE_St5arrayIPcLm8EEEEviT0_T1_:
        /* <DEDUP_REMOVED lines=13> */
[----:B0-----:R-:W-:-:S04]  /*00d0*/  IMAD.WIDE.U32 R44, R46, 0x8, R2 ;  /* 0x000000082e2c7825 */ /* 0x001fc800078e0002 */
[----:B------:R-:W-:Y:S01]  /*00e0*/  IMAD.WIDE R2, R0, R47, c[0x0][0x180] ;  /* 0x0000600000027625 */ /* 0x000fe200078e022f */
[----:B------:R0:W2:Y:S03]  /*00f0*/  LDG.E.64 R48, [R44.64] ;  /* 0x000000042c307981 */ /* 0x0000a6000c1e1b00 */
[----:B------:R-:W-:-:S04]  /*0100*/  IMAD.WIDE.U32 R28, R46, 0x10, R4 ;  /* 0x000000102e1c7825 */ /* 0x000fc800078e0004 */
[C---:B------:R-:W-:Y:S01]  /*0110*/  IMAD.WIDE.U32 R52, R46.reuse, 0x8, R2 ;  /* 0x000000082e347825 */ /* 0x040fe200078e0002 */
[----:B------:R1:W3:Y:S03]  /*0120*/  LDG.E.128 R4, [R28.64] ;  /* 0x000000041c047981 */ /* 0x0002e6000c1e1d00 */
[----:B------:R-:W-:Y:S01]  /*0130*/  IMAD.WIDE.U32 R60, R46, 0x10, R8 ;  /* 0x000000102e3c7825 */ /* 0x000fe200078e0008 */
[----:B------:R2:W4:Y:S03]  /*0140*/  LDG.E.64 R50, [R52.64] ;  /* 0x0000000434327981 */ /* 0x000526000c1e1b00 */
[CC--:B------:R-:W-:Y:S01]  /*0150*/  IMAD.WIDE R2, R0.reuse, R21.reuse, c[0x0][0x1a0] ;  /* 0x0000680000027625 */ /* 0x0c0fe200078e0215 */
[----:B------:R-:W5:Y:S03]  /*0160*/  LDG.E.128 R8, [R60.64] ;  /* 0x000000043c087981 */ /* 0x000f66000c1e1d00 */
[-C--:B------:R-:W-:Y:S01]  /*0170*/  IMAD.WIDE R12, R0, R21.reuse, c[0x0][0x1a8] ;  /* 0x00006a00000c7625 */ /* 0x080fe200078e0215 */
[----:B------:R-:W5:Y:S03]  /*0180*/  LDG.E.128 R24, [R60.64+0x800] ;  /* 0x000800043c187981 */ /* 0x000f66000c1e1d00 */
[C---:B------:R-:W-:Y:S01]  /*0190*/  IMAD.WIDE.U32 R56, R46.reuse, 0x10, R2 ;  /* 0x000000102e387825 */ /* 0x040fe200078e0002 */
[----:B0-----:R-:W5:Y:S03]  /*01a0*/  LDG.E.64 R44, [R44.64+0x400] ;  /* 0x000400042c2c7981 */ /* 0x001f66000c1e1b00 */
[----:B------:R-:W-:Y:S01]  /*01b0*/  IMAD.WIDE.U32 R58, R46, 0x10, R12 ;  /* 0x000000102e3a7825 */ /* 0x000fe200078e000c */
[----:B-1----:R-:W5:Y:S04]  /*01c0*/  LDG.E.128 R28, [R28.64+0x800] ;  /* 0x000800041c1c7981 */ /* 0x002f68000c1e1d00 */
[----:B------:R-:W5:Y:S01]  /*01d0*/  LDG.E.128 R12, [R56.64] ;  /* 0x00000004380c7981 */ /* 0x000f62000c1e1d00 */
[----:B------:R-:W-:-:S03]  /*01e0*/  IMAD.WIDE R2, R0, R21, c[0x0][0x190] ;  /* 0x0000640000027625 */ /* 0x000fc600078e0215 */
[----:B------:R-:W5:Y:S03]  /*01f0*/  LDG.E.128 R16, [R58.64] ;  /* 0x000000043a107981 */ /* 0x000f66000c1e1d00 */
[----:B------:R-:W-:Y:S01]  /*0200*/  IMAD.WIDE.U32 R54, R46, 0x10, R2 ;  /* 0x000000102e367825 */ /* 0x000fe200078e0002 */
[----:B------:R-:W5:Y:S04]  /*0210*/  LDG.E.128 R32, [R56.64+0x800] ;  /* 0x0008000438207981 */ /* 0x000f68000c1e1d00 */
[----:B------:R-:W5:Y:S04]  /*0220*/  LDG.E.128 R20, [R54.64] ;  /* 0x0000000436147981 */ /* 0x000f68000c1e1d00 */
[----:B------:R2:W5:Y:S04]  /*0230*/  LDG.E.64 R2, [R52.64+0x400] ;  /* 0x0004000434027981 */ /* 0x000568000c1e1b00 */
[----:B------:R-:W5:Y:S04]  /*0240*/  LDG.E.128 R36, [R58.64+0x800] ;  /* 0x000800043a247981 */ /* 0x000f68000c1e1d00 */
[----:B------:R-:W5:Y:S01]  /*0250*/  LDG.E.128 R40, [R54.64+0x800] ;  /* 0x0008000436287981 */ /* 0x000f62000c1e1d00 */
[----:B--2---:R-:W-:-:S02]  /*0260*/  PRMT R53, RZ, 0x5410, R48 ;  /* 0x00005410ff357816 */ /* 0x004fc40000000030 */
[----:B------:R-:W-:-:S03]  /*0270*/  PRMT R48, RZ, 0x7610, R48 ;  /* 0x00007610ff307816 */ /* 0x000fc60000000030 */
[----:B---3--:R-:W-:Y:S01]  /*0280*/  FADD.FTZ R4, -R4, R53 ;  /* 0x0000003504047221 */ /* 0x008fe20000010100 */
[--C-:B------:R-:W-:Y:S01]  /*0290*/  PRMT R53, RZ, 0x5410, R49.reuse ;  /* 0x00005410ff357816 */ /* 0x100fe20000000031 */
[----:B------:R-:W-:Y:S01]  /*02a0*/  FADD.FTZ R5, -R5, R48 ;  /* 0x0000003005057221 */ /* 0x000fe20000010100 */
[----:B------:R-:W-:Y:S02]  /*02b0*/  PRMT R48, RZ, 0x7610, R49 ;  /* 0x00007610ff307816 */ /* 0x000fe40000000031 */
[--C-:B----4-:R-:W-:Y:S02]  /*02c0*/  PRMT R49, RZ, 0x5410, R50.reuse ;  /* 0x00005410ff317816 */ /* 0x110fe40000000032 */
[----:B------:R-:W-:-:S05]  /*02d0*/  PRMT R50, RZ, 0x7610, R50 ;  /* 0x00007610ff327816 */ /* 0x000fca0000000032 */
[----:B-----5:R-:W-:Y:S01]  /*02e0*/  FFMA.FTZ R50, -R9, c[0x0][0x168], R50 ;  /* 0x00005a0009327a23 */ /* 0x020fe20000010132 */
[----:B------:R-:W-:Y:S01]  /*02f0*/  PRMT R9, RZ, 0x5410, R51 ;  /* 0x00005410ff097816 */ /* 0x000fe20000000033 */
[----:B------:R-:W-:-:S04]  /*0300*/  FADD.FTZ R7, -R7, R48 ;  /* 0x0000003007077221 */ /* 0x000fc80000010100 */
[----:B------:R-:W-:Y:S02]  /*0310*/  FFMA.FTZ R48, -R10, c[0x0][0x168], R9 ;  /* 0x00005a000a307a23 */ /* 0x000fe40000010109 */
[----:B------:R-:W-:-:S04]  /*0320*/  FMUL.FTZ R9, R12, R12 ;  /* 0x0000000c0c097220 */ /* 0x000fc80000410000 */
[----:B------:R-:W-:Y:S02]  /*0330*/  FMUL.FTZ R9, R16, R9 ;  /* 0x0000000910097220 */ /* 0x000fe40000410000 */
[----:B------:R-:W-:Y:S02]  /*0340*/  FFMA.FTZ R8, -R8, c[0x0][0x168], R49 ;  /* 0x00005a0008087a23 */ /* 0x000fe40000010131 */
[----:B------:R-:W-:Y:S01]  /*0350*/  FMUL.FTZ R9, R9, c[0x0][0x168] ;  /* 0x00005a0009097a20 */ /* 0x000fe20000410000 */
[----:B------:R-:W-:-:S03]  /*0360*/  PRMT R10, RZ, 0x7610, R51 ;  /* 0x00007610ff0a7816 */ /* 0x000fc60000000033 */
[----:B------:R-:W-:Y:S02]  /*0370*/  FFMA.FTZ R9, -R9, R4, R8 ;  /* 0x0000000409097223 */ /* 0x000fe40000010108 */
[----:B------:R-:W-:Y:S02]  /*0380*/  FMUL.FTZ R4, R20, R12 ;  /* 0x0000000c14047220 */ /* 0x000fe40000410000 */
[----:B------:R-:W-:Y:S02]  /*0390*/  FFMA.FTZ R49, -R11, c[0x0][0x168], R10 ;  /* 0x00005a000b317a23 */ /* 0x000fe4000001010a */
[----:B------:R-:W-:Y:S01]  /*03a0*/  FMUL.FTZ R4, R4, R9 ;  /* 0x0000000904047220 */ /* 0x000fe20000410000 */
[--C-:B------:R-:W-:Y:S01]  /*03b0*/  PRMT R9, RZ, 0x5410, R2.reuse ;  /* 0x00005410ff097816 */ /* 0x100fe20000000002 */
[----:B------:R-:W-:Y:S01]  /*03c0*/  FMUL.FTZ R11, R14, R14 ;  /* 0x0000000e0e0b7220 */ /* 0x000fe20000410000 */
[----:B------:R-:W-:-:S03]  /*03d0*/  PRMT R2, RZ, 0x7610, R2 ;  /* 0x00007610ff027816 */ /* 0x000fc60000000002 */
[----:B------:R-:W-:Y:S02]  /*03e0*/  FMUL.FTZ R11, R18, R11 ;  /* 0x0000000b120b7220 */ /* 0x000fe40000410000 */
[----:B------:R-:W-:Y:S01]  /*03f0*/  FFMA.FTZ R24, -R24, c[0x0][0x168], R9 ;  /* 0x00005a0018187a23 */ /* 0x000fe20000010109 */
[--C-:B------:R-:W-:Y:S01]  /*0400*/  PRMT R9, RZ, 0x5410, R3.reuse ;  /* 0x00005410ff097816 */ /* 0x100fe20000000003 */
[----:B------:R-:W-:Y:S01]  /*0410*/  FFMA.FTZ R25, -R25, c[0x0][0x168], R2 ;  /* 0x00005a0019197a23 */ /* 0x000fe20000010102 */
[----:B------:R-:W-:Y:S02]  /*0420*/  PRMT R2, RZ, 0x7610, R3 ;  /* 0x00007610ff027816 */ /* 0x000fe40000000003 */
[----:B------:R-:W-:Y:S01]  /*0430*/  PRMT R3, RZ, 0x5410, R44 ;  /* 0x00005410ff037816 */ /* 0x000fe2000000002c */
[----:B------:R-:W-:Y:S02]  /*0440*/  FADD.FTZ R6, -R6, R53 ;  /* 0x0000003506067221 */ /* 0x000fe40000010100 */
[----:B------:R-:W-:-:S02]  /*0450*/  FMUL.FTZ R11, R11, c[0x0][0x168] ;  /* 0x00005a000b0b7a20 */ /* 0x000fc40000410000 */
[----:B------:R-:W-:Y:S02]  /*0460*/  FMUL.FTZ R10, R13, R13 ;  /* 0x0000000d0d0a7220 */ /* 0x000fe40000410000 */
[----:B------:R-:W-:Y:S01]  /*0470*/  FFMA.FTZ R27, -R27, c[0x0][0x168], R2 ;  /* 0x00005a001b1b7a23 */ /* 0x000fe20000010102 */
[----:B------:R-:W-:Y:S01]  /*0480*/  PRMT R2, RZ, 0x7610, R45 ;  /* 0x00007610ff027816 */ /* 0x000fe2000000002d */
[----:B------:R-:W-:Y:S01]  /*0490*/  FADD.FTZ R28, -R28, R3 ;  /* 0x000000031c1c7221 */ /* 0x000fe20000010100 */
[----:B------:R-:W-:Y:S01]  /*04a0*/  PRMT R3, RZ, 0x5410, R45 ;  /* 0x00005410ff037816 */ /* 0x000fe2000000002d */
[----:B------:R-:W-:Y:S02]  /*04b0*/  FFMA.FTZ R11, -R11, R6, R48 ;  /* 0x000000060b0b7223 */ /* 0x000fe40000010130 */
[----:B------:R-:W-:Y:S02]  /*04c0*/  FMUL.FTZ R10, R17, R10 ;  /* 0x0000000a110a7220 */ /* 0x000fe40000410000 */
[----:B------:R-:W-:-:S02]  /*04d0*/  FMUL.FTZ R6, R22, R14 ;  /* 0x0000000e16067220 */ /* 0x000fc40000410000 */
[----:B------:R-:W-:Y:S02]  /*04e0*/  FMUL.FTZ R10, R10, c[0x0][0x168] ;  /* 0x00005a000a0a7a20 */ /* 0x000fe40000410000 */
[----:B------:R-:W-:Y:S02]  /*04f0*/  FMUL.FTZ R6, R6, R11 ;  /* 0x0000000b06067220 */ /* 0x000fe40000410000 */
[----:B------:R-:W-:Y:S02]  /*0500*/  FADD.FTZ R30, -R30, R3 ;  /* 0x000000031e1e7221 */ /* 0x000fe40000010100 */
[----:B------:R-:W-:Y:S02]  /*0510*/  FADD.FTZ R31, -R31, R2 ;  /* 0x000000021f1f7221 */ /* 0x000fe40000010100 */
[----:B------:R-:W-:Y:S02]  /*0520*/  FMUL.FTZ R52, R15, R15 ;  /* 0x0000000f0f347220 */ /* 0x000fe40000410000 */
[----:B------:R-:W-:-:S02]  /*0530*/  FFMA.FTZ R11, -R26, c[0x0][0x168], R9 ;  /* 0x00005a001a0b7a23 */ /* 0x000fc40000010109 */
[----:B------:R-:W-:Y:S02]  /*0540*/  FMUL.FTZ R3, R32, R32 ;  /* 0x0000002020037220 */ /* 0x000fe40000410000 */
[----:B------:R-:W-:Y:S02]  /*0550*/  FMUL.FTZ R2, R33, R33 ;  /* 0x0000002121027220 */ /* 0x000fe40000410000 */
[----:B------:R-:W-:Y:S02]  /*0560*/  FMUL.FTZ R9, R34, R34 ;  /* 0x0000002222097220 */ /* 0x000fe40000410000 */
[----:B------:R-:W-:Y:S01]  /*0570*/  FMUL.FTZ R8, R35, R35 ;  /* 0x0000002323087220 */ /* 0x000fe20000410000 */
[----:B------:R-:W-:Y:S01]  /*0580*/  PRMT R44, RZ, 0x7610, R44 ;  /* 0x00007610ff2c7816 */ /* 0x000fe2000000002c */
[----:B------:R-:W-:Y:S02]  /*0590*/  FFMA.FTZ R10, -R10, R5, R50 ;  /* 0x000000050a0a7223 */ /* 0x000fe40000010132 */
[----:B------:R-:W-:-:S02]  /*05a0*/  FMUL.FTZ R19, R19, R52 ;  /* 0x0000003413137220 */ /* 0x000fc40000410000 */
[----:B------:R-:W-:Y:S02]  /*05b0*/  FMUL.FTZ R5, R21, R13 ;  /* 0x0000000d15057220 */ /* 0x000fe40000410000 */
[----:B------:R-:W-:Y:S02]  /*05c0*/  FMUL.FTZ R3, R36, R3 ;  /* 0x0000000324037220 */ /* 0x000fe40000410000 */
[----:B------:R-:W-:Y:S02]  /*05d0*/  FMUL.FTZ R2, R37, R2 ;  /* 0x0000000225027220 */ /* 0x000fe40000410000 */
[----:B------:R-:W-:Y:S02]  /*05e0*/  FMUL.FTZ R9, R38, R9 ;  /* 0x0000000926097220 */ /* 0x000fe40000410000 */
[----:B------:R-:W-:Y:S02]  /*05f0*/  FMUL.FTZ R8, R39, R8 ;  /* 0x0000000827087220 */ /* 0x000fe40000410000 */
[----:B------:R-:W-:-:S02]  /*0600*/  FMUL.FTZ R16, R19, c[0x0][0x168] ;  /* 0x00005a0013107a20 */ /* 0x000fc40000410000 */
[----:B------:R-:W-:Y:S02]  /*0610*/  FMUL.FTZ R5, R5, R10 ;  /* 0x0000000a05057220 */ /* 0x000fe40000410000 */
[----:B------:R-:W-:Y:S02]  /*0620*/  FADD.FTZ R29, -R29, R44 ;  /* 0x0000002c1d1d7221 */ /* 0x000fe40000010100 */
[----:B------:R-:W-:Y:S02]  /*0630*/  FMUL.FTZ R3, R3, c[0x0][0x168] ;  /* 0x00005a0003037a20 */ /* 0x000fe40000410000 */
[----:B------:R-:W-:Y:S02]  /*0640*/  FMUL.FTZ R2, R2, c[0x0][0x168] ;  /* 0x00005a0002027a20 */ /* 0x000fe40000410000 */
[----:B------:R-:W-:Y:S02]  /*0650*/  FMUL.FTZ R10, R9, c[0x0][0x168] ;  /* 0x00005a00090a7a20 */ /* 0x000fe40000410000 */
[----:B------:R-:W-:-:S02]  /*0660*/  FMUL.FTZ R12, R8, c[0x0][0x168] ;  /* 0x00005a00080c7a20 */ /* 0x000fc40000410000 */
[----:B------:R-:W-:Y:S02]  /*0670*/  FFMA.FTZ R16, -R16, R7, R49 ;  /* 0x0000000710107223 */ /* 0x000fe40000010131 */
[----:B------:R-:W-:Y:S02]  /*0680*/  FFMA.FTZ R9, -R3, R28, R24 ;  /* 0x0000001c03097223 */ /* 0x000fe40000010118 */
[----:B------:R-:W-:Y:S02]  /*0690*/  FFMA.FTZ R8, -R2, R29, R25 ;  /* 0x0000001d02087223 */ /* 0x000fe40000010119 */
[----:B------:R-:W-:Y:S02]  /*06a0*/  FMUL.FTZ R40, R40, R32 ;  /* 0x0000002028287220 */ /* 0x000fe40000410000 */
[----:B------:R-:W-:Y:S02]  /*06b0*/  FMUL.FTZ R41, R41, R33 ;  /* 0x0000002129297220 */ /* 0x000fe40000410000 */
[----:B------:R-:W-:-:S02]  /*06c0*/  FMUL.FTZ R7, R23, R15 ;  /* 0x0000000f17077220 */ /* 0x000fc40000410000 */
[----:B------:R-:W-:Y:S02]  /*06d0*/  FFMA.FTZ R11, -R10, R30, R11 ;  /* 0x0000001e0a0b7223 */ /* 0x000fe4000001010b */
[----:B------:R-:W-:Y:S02]  /*06e0*/  FFMA.FTZ R12, -R12, R31, R27 ;  /* 0x0000001f0c0c7223 */ /* 0x000fe4000001011b */
        /* <DEDUP_REMOVED lines=12> */
[----:B------:R-:W-:-:S03]  /*07b0*/  F2FP.BF16.PACK_AB R9, R12, R11 ;  /* 0x0000000b0c09723e */ /* 0x000fc600000010ff */
[----:B------:R-:W-:Y:S04]  /*07c0*/  STG.E.64 [R2.64], R4 ;  /* 0x0000000402007986 */ /* 0x000fe8000c101b04 */
[----:B------:R-:W-:Y:S01]  /*07d0*/  STG.E.64 [R2.64+0x400], R8 ;  /* 0x0004000802007986 */ /* 0x000fe2000c101b04 */
[----:B------:R-:W-:Y:S05]  /*07e0*/  EXIT ;  /* 0x000000000000794d */ /* 0x000fea0003800000 */
.L_x_14520:
[----:B------:R-:W0:Y:S01]  /*07f0*/  S2R R3, SR_TID.X ;  /* 0x0000000000037919 */ /* 0x000e220000002100 */
[----:B------:R-:W-:Y:S01]  /*0800*/  PRMT R7, RZ, 0x7610, R7 ;  /* 0x00007610ff077816 */ /* 0x000fe20000000007 */
[----:B------:R-:W-:Y:S01]  /*0810*/  CS2R R8, SRZ ;  /* 0x0000000000087805 */ /* 0x000fe2000001ff00 */
[----:B------:R-:W-:Y:S02]  /*0820*/  PRMT R6, RZ, 0x7610, R6 ;  /* 0x00007610ff067816 */ /* 0x000fe40000000006 */
[----:B------:R-:W-:-:S02]  /*0830*/  PRMT R4, RZ, 0x7610, R4 ;  /* 0x00007610ff047816 */ /* 0x000fc40000000004 */
        /* <DEDUP_REMOVED lines=202> */
.L_x_14522:
[----:B------:R-:W-:Y:S05]  /*14e0*/  BSYNC B0 ;  /* 0x0000000000007941 */ /* 0x000fea0003800000 */
.L_x_14521:
        /* <DEDUP_REMOVED lines=31> */
.L_x_14524:
[----:B------:R-:W-:Y:S05]  /*16e0*/  BSYNC B0 ;  /* 0x0000000000007941 */ /* 0x000fea0003800000 */
.L_x_14523:
        /* <DEDUP_REMOVED lines=14> */
.L_x_14526:
[----:B------:R-:W-:Y:S05]  /*17d0*/  BSYNC B0 ;  /* 0x0000000000007941 */ /* 0x000fea0003800000 */
.L_x_14525:
        /* <DEDUP_REMOVED lines=13> */
.L_x_14528:
[----:B------:R-:W-:Y:S05]  /*18b0*/  BSYNC B0 ;  /* 0x0000000000007941 */ /* 0x000fea0003800000 */
.L_x_14527:
        /* <DEDUP_REMOVED lines=13> */
.L_x_14530:
[----:B------:R-:W-:Y:S05]  /*1990*/  BSYNC B0 ;  /* 0x0000000000007941 */ /* 0x000fea0003800000 */
.L_x_14529:
        /* <DEDUP_REMOVED lines=13> */
.L_x_14532:
[----:B------:R-:W-:Y:S05]  /*1a70*/  BSYNC B0 ;  /* 0x0000000000007941 */ /* 0x000fea0003800000 */
.L_x_14531:
        /* <DEDUP_REMOVED lines=13> */
.L_x_14534:
[----:B------:R-:W-:Y:S05]  /*1b50*/  BSYNC B0 ;  /* 0x0000000000007941 */ /* 0x000fea0003800000 */
.L_x_14533:
        /* <DEDUP_REMOVED lines=13> */
.L_x_14536:
[----:B------:R-:W-:Y:S05]  /*1c30*/  BSYNC B0 ;  /* 0x0000000000007941 */ /* 0x000fea0003800000 */
.L_x_14535:
        /* <DEDUP_REMOVED lines=18> */
.L_x_14539:
[----:B0-----:R-:W-:-:S13]  /*1d60*/  ISETP.GE.AND P0, PT, R3, R2, PT ;  /* 0x000000020300720c */ /* 0x001fda0003f06270 */
[----:B------:R-:W-:Y:S05]  /*1d70*/  @P0 BRA `(.L_x_14541) ;  /* 0x000000c000000947 */ /* 0x000fea0003800000 */
[----:B------:R-:W-:Y:S02]  /*1d80*/  IADD3 R4, R0, R3, RZ ;  /* 0x0000000300047210 */ /* 0x000fe40007ffe0ff */
[----:B------:R-:W-:Y:S02]  /*1d90*/  MOV R5, 0x2 ;  /* 0x0000000200057802 */ /* 0x000fe40000000f00 */
[----:B------:R-:W-:-:S03]  /*1da0*/  IADD3 R3, R3, 0x80, RZ ;  /* 0x0000008003037810 */ /* 0x000fc60007ffe0ff */
[----:B------:R-:W-:-:S05]  /*1db0*/  IMAD.WIDE.U32 R4, R4, R5, c[0x0][0x178] ;  /* 0x00005e0004047625 */ /* 0x000fca00078e0005 */
[----:B------:R0:W-:Y:S02]  /*1dc0*/  STG.E.U16 [R4.64], R8 ;  /* 0x0000000804007986 */ /* 0x0001e4000c101504 */
.L_x_14540:
[----:B------:R-:W-:-:S13]  /*1dd0*/  ISETP.GE.AND P0, PT, R3, R2, PT ;  /* 0x000000020300720c */ /* 0x000fda0003f06270 */
[----:B------:R-:W-:Y:S05]  /*1de0*/  @P0 BRA `(.L_x_14542) ;  /* 0x000000d000000947 */ /* 0x000fea0003800000 */
[----:B0-----:R-:W-:Y:S01]  /*1df0*/  HFMA2.MMA R5, -RZ, RZ, 0, 1.1920928955078125e-07 ;  /* 0x00000002ff057435 */ /* 0x001fe200000001ff */
[----:B------:R-:W-:Y:S02]  /*1e00*/  IADD3 R4, R0, R3, RZ ;  /* 0x0000000300047210 */ /* 0x000fe40007ffe0ff */
[----:B------:R-:W-:-:S07]  /*1e10*/  IADD3 R3, R3, 0x80, RZ ;  /* 0x0000008003037810 */ /* 0x000fce0007ffe0ff */
[----:B------:R-:W-:-:S05]  /*1e20*/  IMAD.WIDE.U32 R4, R4, R5, c[0x0][0x178] ;  /* 0x00005e0004047625 */ /* 0x000fca00078e0005 */
[----:B------:R0:W-:Y:S02]  /*1e30*/  STG.E.U16 [R4.64], R9 ;  /* 0x0000000904007986 */ /* 0x0001e4000c101504 */
.L_x_14541:
        /* <DEDUP_REMOVED lines=8> */
.L_x_14542:
[----:B------:R-:W-:Y:S05]  /*1ec0*/  BSYNC B1 ;  /* 0x0000000000017941 */ /* 0x000fea0003800000 */
.L_x_14538:
[----:B------:R-:W-:-:S13]  /*1ed0*/  ISETP.GE.AND P0, PT, R3, R2, PT ;  /* 0x000000020300720c */ /* 0x000fda0003f06270 */
[----:B0-----:R-:W-:Y:S02]  /*1ee0*/  @!P0 IADD3 R4, R0, R3, RZ ;  /* 0x0000000300048210 */ /* 0x001fe40007ffe0ff */
[----:B------:R-:W-:Y:S02]  /*1ef0*/  @!P0 MOV R5, 0x2 ;  /* 0x0000000200058802 */ /* 0x000fe40000000f00 */
[----:B------:R-:W-:-:S03]  /*1f00*/  @!P0 IADD3 R3, R3, 0x80, RZ ;  /* 0x0000008003038810 */ /* 0x000fc60007ffe0ff */
[----:B------:R-:W-:-:S05]  /*1f10*/  @!P0 IMAD.WIDE.U32 R4, R4, R5, c[0x0][0x178] ;  /* 0x00005e0004048625 */ /* 0x000fca00078e0005 */
[----:B------:R0:W-:Y:S02]  /*1f20*/  @!P0 STG.E.U16 [R4.64], R13 ;  /* 0x0000000d04008986 */ /* 0x0001e4000c101504 */
.L_x_14543:
[----:B------:R-:W-:Y:S05]  /*1f30*/  BSYNC B0 ;  /* 0x0000000000007941 */ /* 0x000fea0003800000 */
.L_x_14537:
        /* <DEDUP_REMOVED lines=8> */
.L_x_14544:
        /* <DEDUP_REMOVED lines=12> */
.L_x_26835:


//--------------------- .text._ZN2at6native29vectorized_elementwise_kernelILi8EZZZNS0_49_GLOBAL__N__b919a28f_16_Normalization_cu_5c38458737batch_norm_elementwise_backward_trainERKNS_6TensorES5_S5_S5_S5_S5_S5_ENKUlvE0_clEvENKUlvE2_clEvEUlN3c108BFloat16ES9_fffffE_St5arrayIPcLm8EEEEviT0_T1_ --------------------------
	.section	.text._ZN2at6native29vectorized_elementwise_kernelILi8EZZZNS0_49_GLOBAL__N__b919a28f_16_Normalization_cu_5c38458737batch_norm_elementwise_backward_trainERKNS_6TensorES5_S5_S5_S5_S5_S5_ENKUlvE0_clEvENKUlvE2_clEvEUlN3c108BFloat16ES9_fffffE_St5arrayIPcLm8EEEEviT0_T1_,"ax",@progbits
	.sectioninfo	@"SHI_REGISTERS=4"
	.align	128
        .global         _ZN2at6native29vectorized_elementwise_kernelILi8EZZZNS0_49_GLOBAL__N__b919a28f_16_Normalization_cu_5c38458737batch_norm_elementwise_backward_trainERKNS_6TensorES5_S5_S5_S5_S5_S5_ENKUlvE0_clEvENKUlvE2_clEvEUlN3c108BFloat16ES9_fffffE_St5arrayIPcLm8EEEEviT0_T1_
        .type           _ZN2at6native29vectorized_elementwise_kernelILi8EZZZNS0_49_GLOBAL__N__b919a28f_16_Normalization_cu_5c38458737batch_norm_elementwise_backward_trainERKNS_6TensorES5_S5_S5_S5_S5_S5_ENKUlvE0_clEvENKUlvE2_clEvEUlN3c108BFloat16ES9_fffffE_St5arrayIPcLm8EEEEviT0_T1_,@function
        .size           _ZN2at6native29vectorized_elementwise_kernelILi8EZZZNS0_49_GLOBAL__N__b919a28f_16_Normalization_cu_5c38458737batch_norm_elementwise_backward_trainERKNS_6TensorES5_S5_S5_S5_S5_S5_ENKUlvE0_clEvENKUlvE2_clEvEUlN3c108BFloat16ES9_fffffE_St5arrayIPcLm8EEEEviT0_T1_,(.L_x_26836 - _ZN2at6native29vectorized_elementwise_kernelILi8EZZZNS0_49_GLOBAL__N__b919a28f_16_Normalization_cu_5c38458737batch_norm_elementwise_backward_trainERKNS_6TensorES5_S5_S5_S5_S5_S5_ENKUlvE0_clEvENKUlvE2_clEvEUlN3c108BFloat16ES9_fffffE_St5arrayIPcLm8EEEEviT0_T1_)
        .other          _ZN2at6native29vectorized_elementwise_kernelILi8EZZZNS0_49_GLOBAL__N__b919a28f_16_Normalization_cu_5c38458737batch_norm_elementwise_backward_trainERKNS_6TensorES5_S5_S5_S5_S5_S5_ENKUlvE0_clEvENKUlvE2_clEvEUlN3c108BFloat16ES9_fffffE_St5arrayIPcLm8EEEEviT0_T1_,@"STO_CUDA_ENTRY STV_DEFAULT"
_ZN2at6native29vectorized_elementwise_kernelILi8EZZZNS0_49_GLOBAL__N__b919a28f_16_Normalization_cu_5c38458737batch_norm_elementwise_backward_trainERKNS_6TensorES5_S5_S5_S5_S5_S5_ENKUlvE0_clEvENKUlvE2_clEvEUlN3c108BFloat16ES9_fffffE_St5arrayIPcLm8EEEEviT0_T1_:
.text._ZN2at6native29vectorized_elementwise_kernelILi8EZZZNS0_49_GLOBAL__N__b919a28f_16_Normalization_cu_5c38458737batch_norm_elementwise_backward_trainERKNS_6TensorES5_S5_S5_S5_S5_S5_ENKUlvE0_clEvENKUlvE2_clEvEUlN3c108BFloat16ES9_fffffE_St5arrayIPcLm8EEEEviT0_T1_:
[----:B------:R-:W-:Y:S02]  /*0000*/  MOV R1, c[0x0][0x28] ;  /* 0x00000a0000017a02 */ /* 0x000fe40000000f00 */
[----:B------:R-:W-:Y:S05]  /*0010*/  EXIT ;  /* 0x000000000000794d */ /* 0x000fea0003800000 */
.L_x_14545:
        /* <DEDUP_REMOVED lines=14> */
.L_x_26836:


//--------------------- .text._ZN2at6native18elementwise_kernelILi128ELi4EZNS0_15gpu_kernel_implIZZZNS0_49_GLOBAL__N__b919a28f_16_Normalization_cu_5c38458737batch_norm_elementwise_backward_trainERKNS_6TensorES6_S6_S6_S6_S6_S6_ENKUlvE0_clEvENKUlvE1_clEvEUlN3c104HalfESA_fffffE_EEvRNS_18TensorIteratorBaseERKT_EUliE_EEviT1_ --------------------------
	.section	.text._ZN2at6native18elementwise_kernelILi128ELi4EZNS0_15gpu_kernel_implIZZZNS0_49_GLOBAL__N__b919a28f_16_Normalization_cu_5c38458737batch_norm_elementwise_backward_trainERKNS_6TensorES6_S6_S6_S6_S6_S6_ENKUlvE0_clEvENKUlvE1_clEvEUlN3c104HalfESA_fffffE_EEvRNS_18TensorIteratorBaseERKT_EUliE_EEviT1_,"ax",@progbits
	.sectioninfo	@"SHI_REGISTERS=32"
	.align	128
        .global         _ZN2at6native18elementwise_kernelILi128ELi4EZNS0_15gpu_kernel_implIZZZNS0_49_GLOBAL__N__b919a28f_16_Normalization_cu_5c38458737batch_norm_elementwise_backward_trainERKNS_6TensorES6_S6_S6_S6_S6_S6_ENKUlvE0_clEvENKUlvE1_clEvEUlN3c104HalfESA_fffffE_EEvRNS_18TensorIteratorBaseERKT_EUliE_EEviT1_
        .type           _ZN2at6native18elementwise_kernelILi128ELi4EZNS0_15gpu_kernel_implIZZZNS0_49_GLOBAL__N__b919a28f_16_Normalization_cu_5c38458737batch_norm_elementwise_backward_trainERKNS_6TensorES6_S6_S6_S6_S6_S6_ENKUlvE0_clEvENKUlvE1_clEvEUlN3c104HalfESA_fffffE_EEvRNS_18TensorIteratorBaseERKT_EUliE_EEviT1_,@function
        .size           _ZN2at6native18elementwise_kernelILi128ELi4EZNS0_15gpu_kernel_implIZZZNS0_49_GLOBAL__N__b919a28f_16_Normalization_cu_5c38458737batch_norm_elementwise_backward_trainERKNS_6TensorES6_S6_S6_S6_S6_S6_ENKUlvE0_clEvENKUlvE1_clEvEUlN3c104HalfESA_fffffE_EEvRNS_18TensorIteratorBaseERKT_EUliE_EEviT1_,(.L_x_26837 - _ZN2at6native18elementwise_kernelILi128ELi4EZNS0_15gpu_kernel_implIZZZNS0_49_GLOBAL__N__b919a28f_16_Normalization_cu_5c38458737batch_norm_elementwise_backward_trainERKNS_6TensorES6_S6_S6_S6_S6_S6_ENKUlvE0_clEvENKUlvE1_clEvEUlN3c104HalfESA_fffffE_EEvRNS_18TensorIteratorBaseERKT_EUliE_EEviT1_)
        .other          _ZN2at6native18elementwise_kernelILi128ELi4EZNS0_15gpu_kernel_implIZZZNS0_49_GLOBAL__N__b919a28f_16_Normalization_cu_5c38458737batch_norm_elementwise_backward_trainERKNS_6TensorES6_S6_S6_S6_S6_S6_ENKUlvE0_clEvENKUlvE1_clEvEUlN3c104HalfESA_fffffE_EEvRNS_18TensorIteratorBaseERKT_EUliE_EEviT1_,@"STO_CUDA_ENTRY STV_DEFAULT"
_ZN2at6native18elementwise_kernelILi128ELi4EZNS0_15gpu_kernel_implIZZZNS0_49_GLOBAL__N__b919a28f_16_Normalization_cu_5c38458737batch_norm_elementwise_backward_trainERKNS_6TensorES6_S6_S6_S6_S6_S6_ENKUlvE0_clEvENKUlvE1_clEvEUlN3c104HalfESA_fffffE_EEvRNS_18TensorIteratorBaseERKT_EUliE_EEviT1_:
.text._ZN2at6native18elementwise_kernelILi128ELi4EZNS0_15gpu_kernel_implIZZZNS0_49_GLOBAL__N__b919a28f_16_Normalization_cu_5c38458737batch_norm_elementwise_backward_trainERKNS_6TensorES6_S6_S6_S6_S6_S6_ENKUlvE0_clEvENKUlvE1_clEvEUlN3c104HalfESA_fffffE_EEvRNS_18TensorIteratorBaseERKT_EUliE_EEviT1_:
        /* <DEDUP_REMOVED lines=391> */
.L_x_14548:
        /* <DEDUP_REMOVED lines=21> */
.L_x_14552:
[----:B------:R-:W2:Y:S02]  /*19c0*/  LDG.E.U8 R2, [R2.64] ;  /* 0x0000002402027981 */ /* 0x000ea4000c1e1100 */
[----:B--2---:R-:W0:Y:S02]  /*19d0*/  I2F.U16 R0, R2 ;  /* 0x0000000200007306 */ /* 0x004e240000101000 */
[----:B0-----:R-:W-:-:S04]  /*19e0*/  F2FP.PACK_AB R0, RZ, R0 ;  /* 0x00000000ff00723e */ /* 0x001fc800000000ff */
[----:B------:R-:W-:Y:S01]  /*19f0*/  PRMT R22, R0, 0x7610, R22 ;  /* 0x0000761000167816 */ /* 0x000fe20000000016 */
[----:B------:R-:W-:Y:S05]  /*1a00*/  BRA `(.L_x_14554) ;  /* 0x00000ed000007947 */ /* 0x000fea0003800000 */
.L_x_14551:
        /* <DEDUP_REMOVED lines=11> */
.L_x_14556:
[----:B------:R-:W2:Y:S02]  /*1ac0*/  LDG.E R2, [R2.64] ;  /* 0x0000002402027981 */ /* 0x000ea4000c1e1900 */
[----:B--2---:R-:W0:Y:S02]  /*1ad0*/  I2F R0, R2 ;  /* 0x0000000200007306 */ /* 0x004e240000201400 */
[----:B0-----:R-:W-:-:S04]  /*1ae0*/  F2FP.PACK_AB R0, RZ, R0 ;  /* 0x00000000ff00723e */ /* 0x001fc800000000ff */
[----:B------:R-:W-:Y:S01]  /*1af0*/  PRMT R22, R0, 0x7610, R22 ;  /* 0x0000761000167816 */ /* 0x000fe20000000016 */
[----:B------:R-:W-:Y:S05]  /*1b00*/  BRA `(.L_x_14554) ;  /* 0x00000dd000007947 */ /* 0x000fea0003800000 */
.L_x_14555:
[----:B------:R-:W2:Y:S02]  /*1b10*/  LDG.E.U16 R2, [R2.64] ;  /* 0x0000002402027981 */ /* 0x000ea4000c1e1500 */
[----:B--2---:R-:W0:Y:S02]  /*1b20*/  I2F.S16 R0, R2 ;  /* 0x0000000200007306 */ /* 0x004e240000101400 */
[----:B0-----:R-:W-:-:S04]  /*1b30*/  F2FP.PACK_AB R0, RZ, R0 ;  /* 0x00000000ff00723e */ /* 0x001fc800000000ff */
[----:B------:R-:W-:Y:S01]  /*1b40*/  PRMT R22, R0, 0x7610, R22 ;  /* 0x0000761000167816 */ /* 0x000fe20000000016 */
[----:B------:R-:W-:Y:S05]  /*1b50*/  BRA `(.L_x_14554) ;  /* 0x00000d8000007947 */ /* 0x000fea0003800000 */
.L_x_14550:
        /* <DEDUP_REMOVED lines=9> */
.L_x_14558:
[----:B------:R0:W5:Y:S01]  /*1bf0*/  LDG.E.U16 R22, [R2.64] ;  /* 0x0000002402167981 */ /* 0x000162000c1e1500 */
[----:B------:R-:W-:Y:S05]  /*1c00*/  BRA `(.L_x_14554) ;  /* 0x00000cd000007947 */ /* 0x000fea0003800000 */
.L_x_14557:
        /* <DEDUP_REMOVED lines=9> */
.L_x_14560:
[----:B------:R0:W5:Y:S01]  /*1ca0*/  LDG.E.U16 R22, [R2.64] ;  /* 0x0000002402167981 */ /* 0x000162000c1e1500 */
[----:B------:R-:W-:Y:S05]  /*1cb0*/  BRA `(.L_x_14554) ;  /* 0x00000c2000007947 */ /* 0x000fea0003800000 */
.L_x_14559:
[----:B------:R-:W2:Y:S02]  /*1cc0*/  LDG.E.64 R2, [R2.64] ;  /* 0x0000002402027981 */ /* 0x000ea4000c1e1b00 */
[----:B--2---:R-:W0:Y:S01]  /*1cd0*/  F2F.F32.F64 R0, R2 ;  /* 0x0000000200007310 */ /* 0x004e220000301000 */
[----:B------:R-:W0:-:S14]  /*1ce0*/  DSETP.GEU.AND P0, PT, |R2|, c[0x2][0x0], PT ;  /* 0x008000000200762a */ /* 0x000e1c0003f0e200 */
[----:B0-----:R-:W-:-:S05]  /*1cf0*/  @!P0 FMUL R0, R0, 1.175494350822287508e-38 ;  /* 0x0080000000008820 */ /* 0x001fca0000400000 */
[----:B------:R-:W-:-:S04]  /*1d00*/  F2FP.PACK_AB R0, RZ, R0 ;  /* 0x00000000ff00723e */ /* 0x000fc800000000ff */
[----:B------:R-:W-:Y:S01]  /*1d10*/  PRMT R22, R0, 0x7610, R22 ;  /* 0x0000761000167816 */ /* 0x000fe20000000016 */
[----:B------:R-:W-:Y:S05]  /*1d20*/  BRA `(.L_x_14554) ;  /* 0x00000bb000007947 */ /* 0x000fea0003800000 */
.L_x_14549:
        /* <DEDUP_REMOVED lines=14> */
.L_x_14563:
[----:B------:R-:W2:Y:S02]  /*1e10*/  LDG.E.64 R2, [R2.64] ;  /* 0x0000002402027981 */ /* 0x000ea4000c1e1b00 */
[----:B--2---:R-:W0:Y:S01]  /*1e20*/  F2F.F32.F64 R0, R2 ;  /* 0x0000000200007310 */ /* 0x004e220000301000 */
[----:B------:R-:W0:-:S14]  /*1e30*/  DSETP.GEU.AND P0, PT, |R2|, c[0x2][0x0], PT ;  /* 0x008000000200762a */ /* 0x000e1c0003f0e200 */
[----:B0-----:R-:W-:-:S05]  /*1e40*/  @!P0 FMUL R0, R0, 1.175494350822287508e-38 ;  /* 0x0080000000008820 */ /* 0x001fca0000400000 */
[----:B------:R-:W-:-:S04]  /*1e50*/  F2FP.PACK_AB R0, RZ, R0 ;  /* 0x00000000ff00723e */ /* 0x000fc800000000ff */
[----:B------:R-:W-:Y:S01]  /*1e60*/  PRMT R22, R0, 0x7610, R22 ;  /* 0x0000761000167816 */ /* 0x000fe20000000016 */
[----:B------:R-:W-:Y:S05]  /*1e70*/  BRA `(.L_x_14554) ;  /* 0x00000a6000007947 */ /* 0x000fea0003800000 */
.L_x_14562:
        /* <DEDUP_REMOVED lines=28> */
.L_x_14565:
        /* <DEDUP_REMOVED lines=15> */
.L_x_14564:
[----:B------:R-:W2:Y:S02]  /*2130*/  LDG.E.U16 R0, [R2.64] ;  /* 0x0000002402007981 */ /* 0x000ea4000c1e1500 */
[----:B--2---:R-:W-:-:S04]  /*2140*/  PRMT R0, RZ, 0x5410, R0 ;  /* 0x00005410ff007816 */ /* 0x004fc80000000000 */
[----:B------:R-:W-:-:S04]  /*2150*/  F2FP.PACK_AB R0, RZ, R0 ;  /* 0x00000000ff00723e */ /* 0x000fc800000000ff */
[----:B------:R-:W-:Y:S01]  /*2160*/  PRMT R22, R0, 0x7610, R22 ;  /* 0x0000761000167816 */ /* 0x000fe20000000016 */
[----:B------:R-:W-:Y:S05]  /*2170*/  BRA `(.L_x_14554) ;  /* 0x0000076000007947 */ /* 0x000fea0003800000 */
.L_x_14561:
        /* <DEDUP_REMOVED lines=12> */
.L_x_14568:
        /* <DEDUP_REMOVED lines=21> */
.L_x_14572:
[----:B------:R-:W-:Y:S05]  /*2390*/  BSYNC B1 ;  /* 0x0000000000017941 */ /* 0x000fea0003800000 */
.L_x_14571:
[----:B------:R-:W-:Y:S01]  /*23a0*/  LEA R3, R0, 0x3b800000, 0x17 ;  /* 0x3b80000000037811 */ /* 0x000fe200078eb8ff */
[----:B------:R-:W-:-:S05]  /*23b0*/  IMAD.SHL.U32 R0, R2, 0x100000, RZ ;  /* 0x0010000002007824 */ /* 0x000fca00078e00ff */
[----:B------:R-:W-:Y:S02]  /*23c0*/  LOP3.LUT R0, R3, R0, R4, 0xfe, !PT ;  /* 0x0000000003007212 */ /* 0x000fe400078efe04 */
.L_x_14570:
[----:B------:R-:W-:Y:S05]  /*23d0*/  BSYNC B0 ;  /* 0x0000000000007941 */ /* 0x000fea0003800000 */
.L_x_14569:
[----:B------:R-:W-:-:S04]  /*23e0*/  F2FP.PACK_AB R0, RZ, R0 ;  /* 0x00000000ff00723e */ /* 0x000fc800000000ff */
[----:B------:R-:W-:Y:S01]  /*23f0*/  PRMT R22, R0, 0x7610, R22 ;  /* 0x0000761000167816 */ /* 0x000fe20000000016 */
[----:B------:R-:W-:Y:S05]  /*2400*/  BRA `(.L_x_14554) ;  /* 0x000004d000007947 */ /* 0x000fea0003800000 */
.L_x_14567:
        /* <DEDUP_REMOVED lines=21> */
.L_x_14576:
[----:B------:R-:W-:Y:S05]  /*2560*/  BSYNC B1 ;  /* 0x0000000000017941 */ /* 0x000fea0003800000 */
.L_x_14575:
[----:B------:R-:W-:Y:S01]  /*2570*/  LEA R3, R0, 0x37800000, 0x17 ;  /* 0x3780000000037811 */ /* 0x000fe200078eb8ff */
[----:B------:R-:W-:-:S05]  /*2580*/  IMAD.SHL.U32 R0, R2, 0x200000, RZ ;  /* 0x0020000002007824 */ /* 0x000fca00078e00ff */
[----:B------:R-:W-:Y:S02]  /*2590*/  LOP3.LUT R0, R3, R0, R4, 0xfe, !PT ;  /* 0x0000000003007212 */ /* 0x000fe400078efe04 */
.L_x_14574:
[----:B------:R-:W-:Y:S05]  /*25a0*/  BSYNC B0 ;  /* 0x0000000000007941 */ /* 0x000fea0003800000 */
.L_x_14573:
[----:B------:R-:W-:-:S04]  /*25b0*/  F2FP.PACK_AB R0, RZ, R0 ;  /* 0x00000000ff00723e */ /* 0x000fc800000000ff */
[----:B------:R-:W-:Y:S01]  /*25c0*/  PRMT R22, R0, 0x7610, R22 ;  /* 0x0000761000167816 */ /* 0x000fe20000000016 */
[----:B------:R-:W-:Y:S05]  /*25d0*/  BRA `(.L_x_14554) ;  /* 0x0000030000007947 */ /* 0x000fea0003800000 */
.L_x_14566:
        /* <DEDUP_REMOVED lines=14> */
.L_x_14580:
[----:B------:R-:W-:Y:S05]  /*26c0*/  BSYNC B0 ;  /* 0x0000000000007941 */ /* 0x000fea0003800000 */
.L_x_14579:
[----:B------:R-:W-:-:S04]  /*26d0*/  F2FP.PACK_AB R0, RZ, R0 ;  /* 0x00000000ff00723e */ /* 0x000fc800000000ff */
[----:B------:R-:W-:Y:S01]  /*26e0*/  PRMT R22, R0, 0x7610, R22 ;  /* 0x0000761000167816 */ /* 0x000fe20000000016 */
[----:B------:R-:W-:Y:S05]  /*26f0*/  BRA `(.L_x_14554) ;  /* 0x000001e000007947 */ /* 0x000fea0003800000 */
.L_x_14553:
        /* <DEDUP_REMOVED lines=21> */
.L_x_14578:
[----:B------:R-:W2:Y:S02]  /*2850*/  LDG.E.64 R2, [R2.64] ;  /* 0x0000002402027981 */ /* 0x000ea4000c1e1b00 */
[----:B--2---:R-:W0:Y:S02]  /*2860*/  I2F.U64 R0, R2 ;  /* 0x0000000200007312 */ /* 0x004e240000301000 */
[----:B0-----:R-:W-:-:S04]  /*2870*/  F2FP.PACK_AB R0, RZ, R0 ;  /* 0x00000000ff00723e */ /* 0x001fc800000000ff */
[----:B------:R-:W-:Y:S01]  /*2880*/  PRMT R22, R0, 0x7610, R22 ;  /* 0x0000761000167816 */ /* 0x000fe20000000016 */
[----:B------:R-:W-:Y:S05]  /*2890*/  BRA `(.L_x_14554) ;  /* 0x0000004000007947 */ /* 0x000fea0003800000 */
.L_x_14577:
[----:B------:R-:W2:Y:S02]  /*28a0*/  LDG.E R2, [R2.64] ;  /* 0x0000002402027981 */ /* 0x000ea4000c1e1900 */
[----:B--2---:R-:W0:Y:S02]  /*28b0*/  I2F.U32 R0, R2 ;  /* 0x0000000200007306 */ /* 0x004e240000201000 */
[----:B0-----:R-:W-:-:S04]  /*28c0*/  F2FP.PACK_AB R0, RZ, R0 ;  /* 0x00000000ff00723e */ /* 0x001fc800000000ff */
[----:B------:R-:W-:Y:S02]  /*28d0*/  PRMT R22, R0, 0x7610, R22 ;  /* 0x0000761000167816 */ /* 0x000fe40000000016 */
.L_x_14554:
        /* <DEDUP_REMOVED lines=19> */
.L_x_14584:
[----:B------:R-:W2:Y:S02]  /*2a10*/  LDG.E.U8 R2, [R2.64] ;  /* 0x0000002402027981 */ /* 0x000ea4000c1e1100 */
[----:B--2---:R-:W0:Y:S02]  /*2a20*/  I2F.U16 R0, R2 ;  /* 0x0000000200007306 */ /* 0x004e240000101000 */
[----:B0-----:R-:W-:-:S04]  /*2a30*/  F2FP.PACK_AB R0, RZ, R0 ;  /* 0x00000000ff00723e */ /* 0x001fc800000000ff */
[----:B------:R-:W-:Y:S01]  /*2a40*/  PRMT R23, R0, 0x7610, R23 ;  /* 0x0000761000177816 */ /* 0x000fe20000000017 */
[----:B------:R-:W-:Y:S05]  /*2a50*/  BRA `(.L_x_14586) ;  /* 0x00000ed000007947 */ /* 0x000fea0003800000 */
.L_x_14583:
        /* <DEDUP_REMOVED lines=11> */
.L_x_14588:
[----:B------:R-:W2:Y:S02]  /*2b10*/  LDG.E R2, [R2.64] ;  /* 0x0000002402027981 */ /* 0x000ea4000c1e1900 */
[----:B--2---:R-:W0:Y:S02]  /*2b20*/  I2F R0, R2 ;  /* 0x0000000200007306 */ /* 0x004e240000201400 */
[----:B0-----:R-:W-:-:S04]  /*2b30*/  F2FP.PACK_AB R0, RZ, R0 ;  /* 0x00000000ff00723e */ /* 0x001fc800000000ff */
[----:B------:R-:W-:Y:S01]  /*2b40*/  PRMT R23, R0, 0x7610, R23 ;  /* 0x0000761000177816 */ /* 0x000fe20000000017 */
[----:B------:R-:W-:Y:S05]  /*2b50*/  BRA `(.L_x_14586) ;  /* 0x00000dd000007947 */ /* 0x000fea0003800000 */
.L_x_14587:
[----:B------:R-:W2:Y:S02]  /*2b60*/  LDG.E.U16 R2, [R2.64] ;  /* 0x0000002402027981 */ /* 0x000ea4000c1e1500 */
[----:B--2---:R-:W0:Y:S02]  /*2b70*/  I2F.S16 R0, R2 ;  /* 0x0000000200007306 */ /* 0x004e240000101400 */
[----:B0-----:R-:W-:-:S04]  /*2b80*/  F2FP.PACK_AB R0, RZ, R0 ;  /* 0x00000000ff00723e */ /* 0x001fc800000000ff */
[----:B------:R-:W-:Y:S01]  /*2b90*/  PRMT R23, R0, 0x7610, R23 ;  /* 0x0000761000177816 */ /* 0x000fe20000000017 */
[----:B------:R-:W-:Y:S05]  /*2ba0*/  BRA `(.L_x_14586) ;  /* 0x00000d8000007947 */ /* 0x000fea0003800000 */
.L_x_14582:
        /* <DEDUP_REMOVED lines=9> */
.L_x_14590:
[----:B------:R0:W5:Y:S01]  /*2c40*/  LDG.E.U16 R23, [R2.64] ;  /* 0x0000002402177981 */ /* 0x000162000c1e1500 */
[----:B------:R-:W-:Y:S05]  /*2c50*/  BRA `(.L_x_14586) ;  /* 0x00000cd000007947 */ /* 0x000fea0003800000 */
.L_x_14589:
        /* <DEDUP_REMOVED lines=9> */
.L_x_14592:
[----:B------:R0:W5:Y:S01]  /*2cf0*/  LDG.E.U16 R23, [R2.64] ;  /* 0x0000002402177981 */ /* 0x000162000c1e1500 */
[----:B------:R-:W-:Y:S05]  /*2d00*/  BRA `(.L_x_14586) ;  /* 0x00000c2000007947 */ /* 0x000fea0003800000 */
.L_x_14591:
[----:B------:R-:W2:Y:S02]  /*2d10*/  LDG.E.64 R2, [R2.64] ;  /* 0x0000002402027981 */ /* 0x000ea4000c1e1b00 */
[----:B--2---:R-:W0:Y:S01]  /*2d20*/  F2F.F32.F64 R0, R2 ;  /* 0x0000000200007310 */ /* 0x004e220000301000 */
[----:B------:R-:W0:-:S14]  /*2d30*/  DSETP.GEU.AND P0, PT, |R2|, c[0x2][0x0], PT ;  /* 0x008000000200762a */ /* 0x000e1c0003f0e200 */
[----:B0-----:R-:W-:-:S05]  /*2d40*/  @!P0 FMUL R0, R0, 1.175494350822287508e-38 ;  /* 0x0080000000008820 */ /* 0x001fca0000400000 */
[----:B------:R-:W-:-:S04]  /*2d50*/  F2FP.PACK_AB R0, RZ, R0 ;  /* 0x00000000ff00723e */ /* 0x000fc800000000ff */
[----:B------:R-:W-:Y:S01]  /*2d60*/  PRMT R23, R0, 0x7610, R23 ;  /* 0x0000761000177816 */ /* 0x000fe20000000017 */
[----:B------:R-:W-:Y:S05]  /*2d70*/  BRA `(.L_x_14586) ;  /* 0x00000bb000007947 */ /* 0x000fea0003800000 */
.L_x_14581:
        /* <DEDUP_REMOVED lines=14> */
.L_x_14595:
[----:B------:R-:W2:Y:S02]  /*2e60*/  LDG.E.64 R2, [R2.64] ;  /* 0x0000002402027981 */ /* 0x000ea4000c1e1b00 */
[----:B--2---:R-:W0:Y:S01]  /*2e70*/  F2F.F32.F64 R0, R2 ;  /* 0x0000000200007310 */ /* 0x004e220000301000 */
[----:B------:R-:W0:-:S14]  /*2e80*/  DSETP.GEU.AND P0, PT, |R2|, c[0x2][0x0], PT ;  /* 0x008000000200762a */ /* 0x000e1c0003f0e200 */
[----:B0-----:R-:W-:-:S05]  /*2e90*/  @!P0 FMUL R0, R0, 1.175494350822287508e-38 ;  /* 0x0080000000008820 */ /* 0x001fca0000400000 */
[----:B------:R-:W-:-:S04]  /*2ea0*/  F2FP.PACK_AB R0, RZ, R0 ;  /* 0x00000000ff00723e */ /* 0x000fc800000000ff */
[----:B------:R-:W-:Y:S01]  /*2eb0*/  PRMT R23, R0, 0x7610, R23 ;  /* 0x0000761000177816 */ /* 0x000fe20000000017 */
[----:B------:R-:W-:Y:S05]  /*2ec0*/  BRA `(.L_x_14586) ;  /* 0x00000a6000007947 */ /* 0x000fea0003800000 */
.L_x_14594:
        /* <DEDUP_REMOVED lines=28> */
.L_x_14597:
        /* <DEDUP_REMOVED lines=15> */
.L_x_14596:
[----:B------:R-:W2:Y:S02]  /*3180*/  LDG.E.U16 R0, [R2.64] ;  /* 0x0000002402007981 */ /* 0x000ea4000c1e1500 */
[----:B--2---:R-:W-:-:S04]  /*3190*/  PRMT R0, RZ, 0x5410, R0 ;  /* 0x00005410ff007816 */ /* 0x004fc80000000000 */
[----:B------:R-:W-:-:S04]  /*31a0*/  F2FP.PACK_AB R0, RZ, R0 ;  /* 0x00000000ff00723e */ /* 0x000fc800000000ff */
[----:B------:R-:W-:Y:S01]  /*31b0*/  PRMT R23, R0, 0x7610, R23 ;  /* 0x0000761000177816 */ /* 0x000fe20000000017 */
[----:B------:R-:W-:Y:S05]  /*31c0*/  BRA `(.L_x_14586) ;  /* 0x0000076000007947 */ /* 0x000fea0003800000 */
.L_x_14593:
        /* <DEDUP_REMOVED lines=12> */
.L_x_14600:
        /* <DEDUP_REMOVED lines=21> */
.L_x_14604:
[----:B------:R-:W-:Y:S05]  /*33e0*/  BSYNC B1 ;  /* 0x0000000000017941 */ /* 0x000fea0003800000 */
.L_x_14603:
[----:B------:R-:W-:Y:S01]  /*33f0*/  LEA R3, R0, 0x3b800000, 0x17 ;  /* 0x3b80000000037811 */ /* 0x000fe200078eb8ff */
[----:B------:R-:W-:-:S05]  /*3400*/  IMAD.SHL.U32 R0, R2, 0x100000, RZ ;  /* 0x0010000002007824 */ /* 0x000fca00078e00ff */
[----:B------:R-:W-:Y:S02]  /*3410*/  LOP3.LUT R0, R3, R0, R4, 0xfe, !PT ;  /* 0x0000000003007212 */ /* 0x000fe400078efe04 */
.L_x_14602:
[----:B------:R-:W-:Y:S05]  /*3420*/  BSYNC B0 ;  /* 0x0000000000007941 */ /* 0x000fea0003800000 */
.L_x_14601:
[----:B------:R-:W-:-:S04]  /*3430*/  F2FP.PACK_AB R0, RZ, R0 ;  /* 0x00000000ff00723e */ /* 0x000fc800000000ff */
[----:B------:R-:W-:Y:S01]  /*3440*/  PRMT R23, R0, 0x7610, R23 ;  /* 0x0000761000177816 */ /* 0x000fe20000000017 */
[----:B------:R-:W-:Y:S05]  /*3450*/  BRA `(.L_x_14586) ;  /* 0x000004d000007947 */ /* 0x000fea0003800000 */
.L_x_14599:
        /* <DEDUP_REMOVED lines=21> */
.L_x_14608:
[----:B------:R-:W-:Y:S05]  /*35b0*/  BSYNC B1 ;  /* 0x0000000000017941 */ /* 0x000fea0003800000 */
.L_x_14607:
[----:B------:R-:W-:Y:S01]  /*35c0*/  LEA R3, R0, 0x37800000, 0x17 ;  /* 0x3780000000037811 */ /* 0x000fe200078eb8ff */
[----:B------:R-:W-:-:S05]  /*35d0*/  IMAD.SHL.U32 R0, R2, 0x200000, RZ ;  /* 0x0020000002007824 */ /* 0x000fca00078e00ff */
[----:B------:R-:W-:Y:S02]  /*35e0*/  LOP3.LUT R0, R3, R0, R4, 0xfe, !PT ;  /* 0x0000000003007212 */ /* 0x000fe400078efe04 */
.L_x_14606:
[----:B------:R-:W-:Y:S05]  /*35f0*/  BSYNC B0 ;  /* 0x0000000000007941 */ /* 0x000fea0003800000 */
.L_x_14605:
[----:B------:R-:W-:-:S04]  /*3600*/  F2FP.PACK_AB R0, RZ, R0 ;  /* 0x00000000ff00723e */ /* 0x000fc800000000ff */
[----:B------:R-:W-:Y:S01]  /*3610*/  PRMT R23, R0, 0x7610, R23 ;  /* 0x0000761000177816 */ /* 0x000fe20000000017 */
[----:B------:R-:W-:Y:S05]  /*3620*/  BRA `(.L_x_14586) ;  /* 0x0000030000007947 */ /* 0x000fea0003800000 */
.L_x_14598:
        /* <DEDUP_REMOVED lines=14> */
.L_x_14612:
[----:B------:R-:W-:Y:S05]  /*3710*/  BSYNC B0 ;  /* 0x0000000000007941 */ /* 0x000fea0003800000 */
.L_x_14611:
[----:B------:R-:W-:-:S04]  /*3720*/  F2FP.PACK_AB R0, RZ, R0 ;  /* 0x00000000ff00723e */ /* 0x000fc800000000ff */
[----:B------:R-:W-:Y:S01]  /*3730*/  PRMT R23, R0, 0x7610, R23 ;  /* 0x0000761000177816 */ /* 0x000fe20000000017 */
[----:B------:R-:W-:Y:S05]  /*3740*/  BRA `(.L_x_14586) ;  /* 0x000001e000007947 */ /* 0x000fea0003800000 */
.L_x_14585:
        /* <DEDUP_REMOVED lines=21> */
.L_x_14610:
[----:B------:R-:W2:Y:S02]  /*38a0*/  LDG.E.64 R2, [R2.64] ;  /* 0x0000002402027981 */ /* 0x000ea4000c1e1b00 */
[----:B--2---:R-:W0:Y:S02]  /*38b0*/  I2F.U64 R0, R2 ;  /* 0x0000000200007312 */ /* 0x004e240000301000 */
[----:B0-----:R-:W-:-:S04]  /*38c0*/  F2FP.PACK_AB R0, RZ, R0 ;  /* 0x00000000ff00723e */ /* 0x001fc800000000ff */
[----:B------:R-:W-:Y:S01]  /*38d0*/  PRMT R23, R0, 0x7610, R23 ;  /* 0x0000761000177816 */ /* 0x000fe20000000017 */
[----:B------:R-:W-:Y:S05]  /*38e0*/  BRA `(.L_x_14586) ;  /* 0x0000004000007947 */ /* 0x000fea0003800000 */
.L_x_14609:
[----:B------:R-:W2:Y:S02]  /*38f0*/  LDG.E R2, [R2.64] ;  /* 0x0000002402027981 */ /* 0x000ea4000c1e1900 */
[----:B--2---:R-:W0:Y:S02]  /*3900*/  I2F.U32 R0, R2 ;  /* 0x0000000200007306 */ /* 0x004e240000201000 */
[----:B0-----:R-:W-:-:S04]  /*3910*/  F2FP.PACK_AB R0, RZ, R0 ;  /* 0x00000000ff00723e */ /* 0x001fc800000000ff */
[----:B------:R-:W-:Y:S02]  /*3920*/  PRMT R23, R0, 0x7610, R23 ;  /* 0x0000761000177816 */ /* 0x000fe40000000017 */
.L_x_14586:
        /* <DEDUP_REMOVED lines=18> */
.L_x_14617:
[----:B------:R-:W2:Y:S02]  /*3a50*/  LDG.E.U8 R2, [R2.64] ;  /* 0x0000002402027981 */ /* 0x000ea4000c1e1100 */
[----:B--2---:R0:W1:Y:S01]  /*3a60*/  I2F.U16 R24, R2 ;  /* 0x0000000200187306 */ /* 0x0040620000101000 */
[----:B------:R-:W-:Y:S05]  /*3a70*/  BRA `(.L_x_14619) ;  /* 0x00000ca000007947 */ /* 0x000fea0003800000 */
.L_x_14616:
        /* <DEDUP_REMOVED lines=9> */
.L_x_14621:
[----:B------:R-:W2:Y:S02]  /*3b10*/  LDG.E R2, [R2.64] ;  /* 0x0000002402027981 */ /* 0x000ea4000c1e1900 */
[----:B--2---:R0:W1:Y:S01]  /*3b20*/  I2F R24, R2 ;  /* 0x0000000200187306 */ /* 0x0040620000201400 */
[----:B------:R-:W-:Y:S05]  /*3b30*/  BRA `(.L_x_14619) ;  /* 0x00000be000007947 */ /* 0x000fea0003800000 */
.L_x_14620:
[----:B------:R-:W2:Y:S02]  /*3b40*/  LDG.E.U16 R2, [R2.64] ;  /* 0x0000002402027981 */ /* 0x000ea4000c1e1500 */
[----:B--2---:R0:W1:Y:S01]  /*3b50*/  I2F.S16 R24, R2 ;  /* 0x0000000200187306 */ /* 0x0040620000101400 */
[----:B------:R-:W-:Y:S05]  /*3b60*/  BRA `(.L_x_14619) ;  /* 0x00000bb000007947 */ /* 0x000fea0003800000 */
.L_x_14615:
        /* <DEDUP_REMOVED lines=8> */
.L_x_14623:
[----:B------:R-:W2:Y:S02]  /*3bf0*/  LDG.E.U16 R2, [R2.64] ;  /* 0x0000002402027981 */ /* 0x000ea4000c1e1500 */
[----:B--2---:R-:W-:Y:S01]  /*3c00*/  HADD2.F32 R24, -RZ, R2.H0_H0 ;  /* 0x20000002ff187230 */ /* 0x004fe20000004100 */
[----:B------:R-:W-:Y:S05]  /*3c10*/  BRA `(.L_x_14619) ;  /* 0x00000b0000007947 */ /* 0x000fea0003800000 */
.L_x_14622:
        /* <DEDUP_REMOVED lines=8> */
.L_x_14625:
[----:B------:R-:W2:Y:S02]  /*3ca0*/  LDG.E.U16 R2, [R2.64] ;  /* 0x0000002402027981 */ /* 0x000ea4000c1e1500 */
[----:B--2---:R-:W-:Y:S01]  /*3cb0*/  HADD2.F32 R24, -RZ, R2.H0_H0 ;  /* 0x20000002ff187230 */ /* 0x004fe20000004100 */
[----:B------:R-:W-:Y:S05]  /*3cc0*/  BRA `(.L_x_14619) ;  /* 0x00000a5000007947 */ /* 0x000fea0003800000 */
.L_x_14624:
[----:B------:R-:W2:Y:S02]  /*3cd0*/  LDG.E.64 R2, [R2.64] ;  /* 0x0000002402027981 */ /* 0x000ea4000c1e1b00 */
[----:B--2---:R-:W0:Y:S01]  /*3ce0*/  F2F.F32.F64 R24, R2 ;  /* 0x0000000200187310 */ /* 0x004e220000301000 */
[----:B------:R-:W0:-:S14]  /*3cf0*/  DSETP.GEU.AND P0, PT, |R2|, c[0x2][0x0], PT ;  /* 0x008000000200762a */ /* 0x000e1c0003f0e200 */
[----:B0-----:R-:W-:Y:S01]  /*3d00*/  @!P0 FMUL R24, R24, 1.175494350822287508e-38 ;  /* 0x0080000018188820 */ /* 0x001fe20000400000 */
[----:B------:R-:W-:Y:S05]  /*3d10*/  BRA `(.L_x_14619) ;  /* 0x00000a0000007947 */ /* 0x000fea0003800000 */
.L_x_14614:
        /* <DEDUP_REMOVED lines=12> */
.L_x_14628:
[----:B------:R-:W2:Y:S02]  /*3de0*/  LDG.E.64 R2, [R2.64] ;  /* 0x0000002402027981 */ /* 0x000ea4000c1e1b00 */
[----:B--2---:R-:W0:Y:S01]  /*3df0*/  F2F.F32.F64 R24, R2 ;  /* 0x0000000200187310 */ /* 0x004e220000301000 */
[----:B------:R-:W0:-:S14]  /*3e00*/  DSETP.GEU.AND P0, PT, |R2|, c[0x2][0x0], PT ;  /* 0x008000000200762a */ /* 0x000e1c0003f0e200 */
[----:B0-----:R-:W-:Y:S01]  /*3e10*/  @!P0 FMUL R24, R24, 1.175494350822287508e-38 ;  /* 0x0080000018188820 */ /* 0x001fe20000400000 */
[----:B------:R-:W-:Y:S05]  /*3e20*/  BRA `(.L_x_14619) ;  /* 0x000008f000007947 */ /* 0x000fea0003800000 */
.L_x_14627:
        /* <DEDUP_REMOVED lines=26> */
.L_x_14630:
        /* <DEDUP_REMOVED lines=13> */
.L_x_14629:
[----:B------:R-:W2:Y:S02]  /*40a0*/  LDG.E.U16 R2, [R2.64] ;  /* 0x0000002402027981 */ /* 0x000ea4000c1e1500 */
[----:B--2---:R-:W-:Y:S01]  /*40b0*/  PRMT R24, RZ, 0x5410, R2 ;  /* 0x00005410ff187816 */ /* 0x004fe20000000002 */
[----:B------:R-:W-:Y:S05]  /*40c0*/  BRA `(.L_x_14619) ;  /* 0x0000065000007947 */ /* 0x000fea0003800000 */
.L_x_14626:
        /* <DEDUP_REMOVED lines=11> */
.L_x_14633:
        /* <DEDUP_REMOVED lines=20> */
.L_x_14635:
[----:B------:R-:W-:Y:S05]  /*42c0*/  BSYNC B0 ;  /* 0x0000000000007941 */ /* 0x000fea0003800000 */
.L_x_14634:
[----:B------:R-:W-:Y:S01]  /*42d0*/  IMAD.SHL.U32 R2, R2, 0x100000, RZ ;  /* 0x0010000002027824 */ /* 0x000fe200078e00ff */
[----:B------:R-:W-:-:S04]  /*42e0*/  LEA R3, R0, 0x3b800000, 0x17 ;  /* 0x3b80000000037811 */ /* 0x000fc800078eb8ff */
[----:B------:R-:W-:Y:S01]  /*42f0*/  LOP3.LUT R24, R3, R2, R24, 0xfe, !PT ;  /* 0x0000000203187212 */ /* 0x000fe200078efe18 */
[----:B------:R-:W-:Y:S05]  /*4300*/  BRA `(.L_x_14619) ;  /* 0x0000041000007947 */ /* 0x000fea0003800000 */
.L_x_14632:
        /* <DEDUP_REMOVED lines=20> */
.L_x_14637:
[----:B------:R-:W-:Y:S05]  /*4450*/  BSYNC B0 ;  /* 0x0000000000007941 */ /* 0x000fea0003800000 */
.L_x_14636:
[----:B------:R-:W-:Y:S01]  /*4460*/  IMAD.SHL.U32 R2, R2, 0x200000, RZ ;  /* 0x0020000002027824 */ /* 0x000fe200078e00ff */
[----:B------:R-:W-:-:S04]  /*4470*/  LEA R3, R0, 0x37800000, 0x17 ;  /* 0x3780000000037811 */ /* 0x000fc800078eb8ff */
[----:B------:R-:W-:Y:S01]  /*4480*/  LOP3.LUT R24, R3, R2, R24, 0xfe, !PT ;  /* 0x0000000203187212 */ /* 0x000fe200078efe18 */
[----:B------:R-:W-:Y:S05]  /*4490*/  BRA `(.L_x_14619) ;  /* 0x0000028000007947 */ /* 0x000fea0003800000 */
.L_x_14631:
        /* <DEDUP_REMOVED lines=14> */
.L_x_14618:
        /* <DEDUP_REMOVED lines=21> */
.L_x_14639:
[----:B------:R-:W2:Y:S02]  /*46d0*/  LDG.E.64 R2, [R2.64] ;  /* 0x0000002402027981 */ /* 0x000ea4000c1e1b00 */
[----:B--2---:R0:W1:Y:S01]  /*46e0*/  I2F.U64 R24, R2 ;  /* 0x0000000200187312 */ /* 0x0040620000301000 */
[----:B------:R-:W-:Y:S05]  /*46f0*/  BRA `(.L_x_14619) ;  /* 0x0000002000007947 */ /* 0x000fea0003800000 */
.L_x_14638:
[----:B------:R-:W2:Y:S02]  /*4700*/  LDG.E R2, [R2.64] ;  /* 0x0000002402027981 */ /* 0x000ea4000c1e1900 */
[----:B--2---:R0:W1:Y:S02]  /*4710*/  I2F.U32 R24, R2 ;  /* 0x0000000200187306 */ /* 0x0040640000201000 */
.L_x_14619:
[----:B------:R-:W-:Y:S05]  /*4720*/  BSYNC B6 ;  /* 0x0000000000067941 */ /* 0x000fea0003800000 */
.L_x_14613:
        /* <DEDUP_REMOVED lines=18> */
.L_x_14644:
[----:B------:R-:W2:Y:S02]  /*4850*/  LDG.E.U8 R2, [R2.64] ;  /* 0x0000002402027981 */ /* 0x000ea4000c1e1100 */
[----:B--2---:R0:W2:Y:S01]  /*4860*/  I2F.U16 R25, R2 ;  /* 0x0000000200197306 */ /* 0x0040a20000101000 */
[----:B------:R-:W-:Y:S05]  /*4870*/  BRA `(.L_x_14646) ;  /* 0x00000ca000007947 */ /* 0x000fea0003800000 */
.L_x_14643:
        /* <DEDUP_REMOVED lines=9> */
.L_x_14648:
[----:B------:R-:W2:Y:S02]  /*4910*/  LDG.E R2, [R2.64] ;  /* 0x0000002402027981 */ /* 0x000ea4000c1e1900 */
[----:B--2---:R0:W2:Y:S01]  /*4920*/  I2F R25, R2 ;  /* 0x0000000200197306 */ /* 0x0040a20000201400 */
[----:B------:R-:W-:Y:S05]  /*4930*/  BRA `(.L_x_14646) ;  /* 0x00000be000007947 */ /* 0x000fea0003800000 */
.L_x_14647:
[----:B------:R-:W2:Y:S02]  /*4940*/  LDG.E.U16 R2, [R2.64] ;  /* 0x0000002402027981 */ /* 0x000ea4000c1e1500 */
[----:B--2---:R0:W2:Y:S01]  /*4950*/  I2F.S16 R25, R2 ;  /* 0x0000000200197306 */ /* 0x0040a20000101400 */
[----:B------:R-:W-:Y:S05]  /*4960*/  BRA `(.L_x_14646) ;  /* 0x00000bb000007947 */ /* 0x000fea0003800000 */
.L_x_14642:
        /* <DEDUP_REMOVED lines=8> */
.L_x_14650:
[----:B------:R-:W2:Y:S02]  /*49f0*/  LDG.E.U16 R2, [R2.64] ;  /* 0x0000002402027981 */ /* 0x000ea4000c1e1500 */
[----:B--2---:R-:W-:Y:S01]  /*4a00*/  HADD2.F32 R25, -RZ, R2.H0_H0 ;  /* 0x20000002ff197230 */ /* 0x004fe20000004100 */
[----:B------:R-:W-:Y:S05]  /*4a10*/  BRA `(.L_x_14646) ;  /* 0x00000b0000007947 */ /* 0x000fea0003800000 */
.L_x_14649:
        /* <DEDUP_REMOVED lines=8> */
.L_x_14652:
[----:B------:R-:W2:Y:S02]  /*4aa0*/  LDG.E.U16 R2, [R2.64] ;  /* 0x0000002402027981 */ /* 0x000ea4000c1e1500 */
[----:B--2---:R-:W-:Y:S01]  /*4ab0*/  HADD2.F32 R25, -RZ, R2.H0_H0 ;  /* 0x20000002ff197230 */ /* 0x004fe20000004100 */
[----:B------:R-:W-:Y:S05]  /*4ac0*/  BRA `(.L_x_14646) ;  /* 0x00000a5000007947 */ /* 0x000fea0003800000 */
.L_x_14651:
[----:B------:R-:W2:Y:S02]  /*4ad0*/  LDG.E.64 R2, [R2.64] ;  /* 0x0000002402027981 */ /* 0x000ea4000c1e1b00 */
[----:B--2---:R-:W0:Y:S01]  /*4ae0*/  F2F.F32.F64 R25, R2 ;  /* 0x0000000200197310 */ /* 0x004e220000301000 */
[----:B------:R-:W0:-:S14]  /*4af0*/  DSETP.GEU.AND P0, PT, |R2|, c[0x2][0x0], PT ;  /* 0x008000000200762a */ /* 0x000e1c0003f0e200 */
[----:B0-----:R-:W-:Y:S01]  /*4b00*/  @!P0 FMUL R25, R25, 1.175494350822287508e-38 ;  /* 0x0080000019198820 */ /* 0x001fe20000400000 */
[----:B------:R-:W-:Y:S05]  /*4b10*/  BRA `(.L_x_14646) ;  /* 0x00000a0000007947 */ /* 0x000fea0003800000 */
.L_x_14641:
        /* <DEDUP_REMOVED lines=12> */
.L_x_14655:
[----:B------:R-:W2:Y:S02]  /*4be0*/  LDG.E.64 R2, [R2.64] ;  /* 0x0000002402027981 */ /* 0x000ea4000c1e1b00 */
[----:B--2---:R-:W0:Y:S01]  /*4bf0*/  F2F.F32.F64 R25, R2 ;  /* 0x0000000200197310 */ /* 0x004e220000301000 */
[----:B------:R-:W0:-:S14]  /*4c00*/  DSETP.GEU.AND P0, PT, |R2|, c[0x2][0x0], PT ;  /* 0x008000000200762a */ /* 0x000e1c0003f0e200 */
[----:B0-----:R-:W-:Y:S01]  /*4c10*/  @!P0 FMUL R25, R25, 1.175494350822287508e-38 ;  /* 0x0080000019198820 */ /* 0x001fe20000400000 */
[----:B------:R-:W-:Y:S05]  /*4c20*/  BRA `(.L_x_14646) ;  /* 0x000008f000007947 */ /* 0x000fea0003800000 */
.L_x_14654:
        /* <DEDUP_REMOVED lines=26> */
.L_x_14657:
        /* <DEDUP_REMOVED lines=13> */
.L_x_14656:
[----:B------:R-:W2:Y:S02]  /*4ea0*/  LDG.E.U16 R2, [R2.64] ;  /* 0x0000002402027981 */ /* 0x000ea4000c1e1500 */
[----:B--2---:R-:W-:Y:S01]  /*4eb0*/  PRMT R25, RZ, 0x5410, R2 ;  /* 0x00005410ff197816 */ /* 0x004fe20000000002 */
[----:B------:R-:W-:Y:S05]  /*4ec0*/  BRA `(.L_x_14646) ;  /* 0x0000065000007947 */ /* 0x000fea0003800000 */
.L_x_14653:
        /* <DEDUP_REMOVED lines=11> */
.L_x_14660:
        /* <DEDUP_REMOVED lines=20> */
.L_x_14662:
[----:B------:R-:W-:Y:S05]  /*50c0*/  BSYNC B0 ;  /* 0x0000000000007941 */ /* 0x000fea0003800000 */
.L_x_14661:
[----:B------:R-:W-:Y:S01]  /*50d0*/  IMAD.SHL.U32 R2, R2, 0x100000, RZ ;  /* 0x0010000002027824 */ /* 0x000fe200078e00ff */
[----:B------:R-:W-:-:S04]  /*50e0*/  LEA R0, R0, 0x3b800000, 0x17 ;  /* 0x3b80000000007811 */ /* 0x000fc800078eb8ff */
[----:B------:R-:W-:Y:S01]  /*50f0*/  LOP3.LUT R25, R0, R2, R25, 0xfe, !PT ;  /* 0x0000000200197212 */ /* 0x000fe200078efe19 */
[----:B------:R-:W-:Y:S05]  /*5100*/  BRA `(.L_x_14646) ;  /* 0x0000041000007947 */ /* 0x000fea0003800000 */
.L_x_14659:
        /* <DEDUP_REMOVED lines=20> */
.L_x_14664:
[----:B------:R-:W-:Y:S05]  /*5250*/  BSYNC B0 ;  /* 0x0000000000007941 */ /* 0x000fea0003800000 */
.L_x_14663:
[----:B------:R-:W-:Y:S01]  /*5260*/  IMAD.SHL.U32 R2, R2, 0x200000, RZ ;  /* 0x0020000002027824 */ /* 0x000fe200078e00ff */
[----:B------:R-:W-:-:S04]  /*5270*/  LEA R0, R0, 0x37800000, 0x17 ;  /* 0x3780000000007811 */ /* 0x000fc800078eb8ff */
[----:B------:R-:W-:Y:S01]  /*5280*/  LOP3.LUT R25, R0, R2, R25, 0xfe, !PT ;  /* 0x0000000200197212 */ /* 0x000fe200078efe19 */
[----:B------:R-:W-:Y:S05]  /*5290*/  BRA `(.L_x_14646) ;  /* 0x0000028000007947 */ /* 0x000fea0003800000 */
.L_x_14658:
        /* <DEDUP_REMOVED lines=14> */
.L_x_14645:
        /* <DEDUP_REMOVED lines=21> */
.L_x_14666:
[----:B------:R-:W2:Y:S02]  /*54d0*/  LDG.E.64 R2, [R2.64] ;  /* 0x0000002402027981 */ /* 0x000ea4000c1e1b00 */
[----:B--2---:R0:W2:Y:S01]  /*54e0*/  I2F.U64 R25, R2 ;  /* 0x0000000200197312 */ /* 0x0040a20000301000 */
[----:B------:R-:W-:Y:S05]  /*54f0*/  BRA `(.L_x_14646) ;  /* 0x0000002000007947 */ /* 0x000fea0003800000 */
.L_x_14665:
[----:B------:R-:W2:Y:S02]  /*5500*/  LDG.E R2, [R2.64] ;  /* 0x0000002402027981 */ /* 0x000ea4000c1e1900 */
[----:B--2---:R0:W2:Y:S02]  /*5510*/  I2F.U32 R25, R2 ;  /* 0x0000000200197306 */ /* 0x0040a40000201000 */
.L_x_14646:
[----:B------:R-:W-:Y:S05]  /*5520*/  BSYNC B6 ;  /* 0x0000000000067941 */ /* 0x000fea0003800000 */
.L_x_14640:
        /* <DEDUP_REMOVED lines=18> */
.L_x_14671:
[----:B------:R-:W3:Y:S02]  /*5650*/  LDG.E.U8 R2, [R2.64] ;  /* 0x0000002402027981 */ /* 0x000ee4000c1e1100 */
[----:B---3--:R0:W3:Y:S01]  /*5660*/  I2F.U16 R27, R2 ;  /* 0x00000002001b7306 */ /* 0x0080e20000101000 */
[----:B------:R-:W-:Y:S05]  /*5670*/  BRA `(.L_x_14673) ;  /* 0x00000ca000007947 */ /* 0x000fea0003800000 */
.L_x_14670:
        /* <DEDUP_REMOVED lines=9> */
.L_x_14675:
[----:B------:R-:W3:Y:S02]  /*5710*/  LDG.E R2, [R2.64] ;  /* 0x0000002402027981 */ /* 0x000ee4000c1e1900 */
[----:B---3--:R0:W3:Y:S01]  /*5720*/  I2F R27, R2 ;  /* 0x00000002001b7306 */ /* 0x0080e20000201400 */
[----:B------:R-:W-:Y:S05]  /*5730*/  BRA `(.L_x_14673) ;  /* 0x00000be000007947 */ /* 0x000fea0003800000 */
.L_x_14674:
[----:B------:R-:W3:Y:S02]  /*5740*/  LDG.E.U16 R2, [R2.64] ;  /* 0x0000002402027981 */ /* 0x000ee4000c1e1500 */
[----:B---3--:R0:W3:Y:S01]  /*5750*/  I2F.S16 R27, R2 ;  /* 0x00000002001b7306 */ /* 0x0080e20000101400 */
[----:B------:R-:W-:Y:S05]  /*5760*/  BRA `(.L_x_14673) ;  /* 0x00000bb000007947 */ /* 0x000fea0003800000 */
.L_x_14669:
        /* <DEDUP_REMOVED lines=8> */
.L_x_14677:
[----:B------:R-:W3:Y:S02]  /*57f0*/  LDG.E.U16 R2, [R2.64] ;  /* 0x0000002402027981 */ /* 0x000ee4000c1e1500 */
[----:B---3--:R-:W-:Y:S01]  /*5800*/  HADD2.F32 R27, -RZ, R2.H0_H0 ;  /* 0x20000002ff1b7230 */ /* 0x008fe20000004100 */
[----:B------:R-:W-:Y:S05]  /*5810*/  BRA `(.L_x_14673) ;  /* 0x00000b0000007947 */ /* 0x000fea0003800000 */
.L_x_14676:
        /* <DEDUP_REMOVED lines=8> */
.L_x_14679:
[----:B------:R-:W3:Y:S02]  /*58a0*/  LDG.E.U16 R2, [R2.64] ;  /* 0x0000002402027981 */ /* 0x000ee4000c1e1500 */
[----:B---3--:R-:W-:Y:S01]  /*58b0*/  HADD2.F32 R27, -RZ, R2.H0_H0 ;  /* 0x20000002ff1b7230 */ /* 0x008fe20000004100 */
[----:B------:R-:W-:Y:S05]  /*58c0*/  BRA `(.L_x_14673) ;  /* 0x00000a5000007947 */ /* 0x000fea0003800000 */
.L_x_14678:
[----:B------:R-:W3:Y:S02]  /*58d0*/  LDG.E.64 R2, [R2.64] ;  /* 0x0000002402027981 */ /* 0x000ee4000c1e1b00 */
[----:B---3--:R-:W0:Y:S01]  /*58e0*/  F2F.F32.F64 R27, R2 ;  /* 0x00000002001b7310 */ /* 0x008e220000301000 */
[----:B------:R-:W0:-:S14]  /*58f0*/  DSETP.GEU.AND P0, PT, |R2|, c[0x2][0x0], PT ;  /* 0x008000000200762a */ /* 0x000e1c0003f0e200 */
[----:B0-----:R-:W-:Y:S01]  /*5900*/  @!P0 FMUL R27, R27, 1.175494350822287508e-38 ;  /* 0x008000001b1b8820 */ /* 0x001fe20000400000 */
[----:B------:R-:W-:Y:S05]  /*5910*/  BRA `(.L_x_14673) ;  /* 0x00000a0000007947 */ /* 0x000fea0003800000 */
.L_x_14668:
        /* <DEDUP_REMOVED lines=12> */
.L_x_14682:
[----:B------:R-:W3:Y:S02]  /*59e0*/  LDG.E.64 R2, [R2.64] ;  /* 0x0000002402027981 */ /* 0x000ee4000c1e1b00 */
[----:B---3--:R-:W0:Y:S01]  /*59f0*/  F2F.F32.F64 R27, R2 ;  /* 0x00000002001b7310 */ /* 0x008e220000301000 */
[----:B------:R-:W0:-:S14]  /*5a00*/  DSETP.GEU.AND P0, PT, |R2|, c[0x2][0x0], PT ;  /* 0x008000000200762a */ /* 0x000e1c0003f0e200 */
[----:B0-----:R-:W-:Y:S01]  /*5a10*/  @!P0 FMUL R27, R27, 1.175494350822287508e-38 ;  /* 0x008000001b1b8820 */ /* 0x001fe20000400000 */
[----:B------:R-:W-:Y:S05]  /*5a20*/  BRA `(.L_x_14673) ;  /* 0x000008f000007947 */ /* 0x000fea0003800000 */
.L_x_14681:
        /* <DEDUP_REMOVED lines=26> */
.L_x_14684:
        /* <DEDUP_REMOVED lines=13> */
.L_x_14683:
[----:B------:R-:W3:Y:S02]  /*5ca0*/  LDG.E.U16 R2, [R2.64] ;  /* 0x0000002402027981 */ /* 0x000ee4000c1e1500 */
[----:B---3--:R-:W-:Y:S01]  /*5cb0*/  PRMT R27, RZ, 0x5410, R2 ;  /* 0x00005410ff1b7816 */ /* 0x008fe20000000002 */
[----:B------:R-:W-:Y:S05]  /*5cc0*/  BRA `(.L_x_14673) ;  /* 0x0000065000007947 */ /* 0x000fea0003800000 */
.L_x_14680:
        /* <DEDUP_REMOVED lines=11> */
.L_x_14687:
        /* <DEDUP_REMOVED lines=20> */
.L_x_14689:
[----:B------:R-:W-:Y:S05]  /*5ec0*/  BSYNC B0 ;  /* 0x0000000000007941 */ /* 0x000fea0003800000 */
.L_x_14688:
[----:B------:R-:W-:Y:S01]  /*5ed0*/  IMAD.SHL.U32 R2, R2, 0x100000, RZ ;  /* 0x0010000002027824 */ /* 0x000fe200078e00ff */
[----:B------:R-:W-:-:S04]  /*5ee0*/  LEA R0, R0, 0x3b800000, 0x17 ;  /* 0x3b80000000007811 */ /* 0x000fc800078eb8ff */
[----:B------:R-:W-:Y:S01]  /*5ef0*/  LOP3.LUT R27, R0, R2, R27, 0xfe, !PT ;  /* 0x00000002001b7212 */ /* 0x000fe200078efe1b */
[----:B------:R-:W-:Y:S05]  /*5f00*/  BRA `(.L_x_14673) ;  /* 0x0000041000007947 */ /* 0x000fea0003800000 */
.L_x_14686:
        /* <DEDUP_REMOVED lines=20> */
.L_x_14691:
[----:B------:R-:W-:Y:S05]  /*6050*/  BSYNC B0 ;  /* 0x0000000000007941 */ /* 0x000fea0003800000 */
.L_x_14690:
[----:B------:R-:W-:Y:S01]  /*6060*/  IMAD.SHL.U32 R2, R2, 0x200000, RZ ;  /* 0x0020000002027824 */ /* 0x000fe200078e00ff */
[----:B------:R-:W-:-:S04]  /*6070*/  LEA R0, R0, 0x37800000, 0x17 ;  /* 0x3780000000007811 */ /* 0x000fc800078eb8ff */
[----:B------:R-:W-:Y:S01]  /*6080*/  LOP3.LUT R27, R0, R2, R27, 0xfe, !PT ;  /* 0x00000002001b7212 */ /* 0x000fe200078efe1b */
[----:B------:R-:W-:Y:S05]  /*6090*/  BRA `(.L_x_14673) ;  /* 0x0000028000007947 */ /* 0x000fea0003800000 */
.L_x_14685:
        /* <DEDUP_REMOVED lines=14> */
.L_x_14672:
        /* <DEDUP_REMOVED lines=21> */
.L_x_14693:
[----:B------:R-:W3:Y:S02]  /*62d0*/  LDG.E.64 R2, [R2.64] ;  /* 0x0000002402027981 */ /* 0x000ee4000c1e1b00 */
[----:B---3--:R0:W3:Y:S01]  /*62e0*/  I2F.U64 R27, R2 ;  /* 0x00000002001b7312 */ /* 0x0080e20000301000 */
[----:B------:R-:W-:Y:S05]  /*62f0*/  BRA `(.L_x_14673) ;  /* 0x0000002000007947 */ /* 0x000fea0003800000 */
.L_x_14692:
[----:B------:R-:W3:Y:S02]  /*6300*/  LDG.E R2, [R2.64] ;  /* 0x0000002402027981 */ /* 0x000ee4000c1e1900 */
[----:B---3--:R0:W3:Y:S02]  /*6310*/  I2F.U32 R27, R2 ;  /* 0x00000002001b7306 */ /* 0x0080e40000201000 */
.L_x_14673:
[----:B------:R-:W-:Y:S05]  /*6320*/  BSYNC B6 ;  /* 0x0000000000067941 */ /* 0x000fea0003800000 */
.L_x_14667:
        /* <DEDUP_REMOVED lines=18> */
.L_x_14698:
[----:B------:R-:W4:Y:S02]  /*6450*/  LDG.E.U8 R2, [R2.64] ;  /* 0x0000002402027981 */ /* 0x000f24000c1e1100 */
[----:B----4-:R0:W4:Y:S01]  /*6460*/  I2F.U16 R26, R2 ;  /* 0x00000002001a7306 */ /* 0x0101220000101000 */
[----:B------:R-:W-:Y:S05]  /*6470*/  BRA `(.L_x_14700) ;  /* 0x00000ca000007947 */ /* 0x000fea0003800000 */
.L_x_14697:
        /* <DEDUP_REMOVED lines=9> */
.L_x_14702:
[----:B------:R-:W4:Y:S02]  /*6510*/  LDG.E R2, [R2.64] ;  /* 0x0000002402027981 */ /* 0x000f24000c1e1900 */
[----:B----4-:R0:W4:Y:S01]  /*6520*/  I2F R26, R2 ;  /* 0x00000002001a7306 */ /* 0x0101220000201400 */
[----:B------:R-:W-:Y:S05]  /*6530*/  BRA `(.L_x_14700) ;  /* 0x00000be000007947 */ /* 0x000fea0003800000 */
.L_x_14701:
[----:B------:R-:W4:Y:S02]  /*6540*/  LDG.E.U16 R2, [R2.64] ;  /* 0x0000002402027981 */ /* 0x000f24000c1e1500 */
[----:B----4-:R0:W4:Y:S01]  /*6550*/  I2F.S16 R26, R2 ;  /* 0x00000002001a7306 */ /* 0x0101220000101400 */
[----:B------:R-:W-:Y:S05]  /*6560*/  BRA `(.L_x_14700) ;  /* 0x00000bb000007947 */ /* 0x000fea0003800000 */
.L_x_14696:
        /* <DEDUP_REMOVED lines=8> */
.L_x_14704:
[----:B------:R-:W4:Y:S02]  /*65f0*/  LDG.E.U16 R2, [R2.64] ;  /* 0x0000002402027981 */ /* 0x000f24000c1e1500 */
[----:B----4-:R-:W-:Y:S01]  /*6600*/  HADD2.F32 R26, -RZ, R2.H0_H0 ;  /* 0x20000002ff1a7230 */ /* 0x010fe20000004100 */
[----:B------:R-:W-:Y:S05]  /*6610*/  BRA `(.L_x_14700) ;  /* 0x00000b0000007947 */ /* 0x000fea0003800000 */
.L_x_14703:
        /* <DEDUP_REMOVED lines=8> */
.L_x_14706:
[----:B------:R-:W4:Y:S02]  /*66a0*/  LDG.E.U16 R2, [R2.64] ;  /* 0x0000002402027981 */ /* 0x000f24000c1e1500 */
[----:B----4-:R-:W-:Y:S01]  /*66b0*/  HADD2.F32 R26, -RZ, R2.H0_H0 ;  /* 0x20000002ff1a7230 */ /* 0x010fe20000004100 */
[----:B------:R-:W-:Y:S05]  /*66c0*/  BRA `(.L_x_14700) ;  /* 0x00000a5000007947 */ /* 0x000fea0003800000 */
.L_x_14705:
[----:B------:R-:W4:Y:S02]  /*66d0*/  LDG.E.64 R2, [R2.64] ;  /* 0x0000002402027981 */ /* 0x000f24000c1e1b00 */
[----:B----4-:R-:W0:Y:S01]  /*66e0*/  F2F.F32.F64 R26, R2 ;  /* 0x00000002001a7310 */ /* 0x010e220000301000 */
[----:B------:R-:W0:-:S14]  /*66f0*/  DSETP.GEU.AND P0, PT, |R2|, c[0x2][0x0], PT ;  /* 0x008000000200762a */ /* 0x000e1c0003f0e200 */
[----:B0-----:R-:W-:Y:S01]  /*6700*/  @!P0 FMUL R26, R26, 1.175494350822287508e-38 ;  /* 0x008000001a1a8820 */ /* 0x001fe20000400000 */
[----:B------:R-:W-:Y:S05]  /*6710*/  BRA `(.L_x_14700) ;  /* 0x00000a0000007947 */ /* 0x000fea0003800000 */
.L_x_14695:
        /* <DEDUP_REMOVED lines=12> */
.L_x_14709:
[----:B------:R-:W4:Y:S02]  /*67e0*/  LDG.E.64 R2, [R2.64] ;  /* 0x0000002402027981 */ /* 0x000f24000c1e1b00 */
[----:B----4-:R-:W0:Y:S01]  /*67f0*/  F2F.F32.F64 R26, R2 ;  /* 0x00000002001a7310 */ /* 0x010e220000301000 */
[----:B------:R-:W0:-:S14]  /*6800*/  DSETP.GEU.AND P0, PT, |R2|, c[0x2][0x0], PT ;  /* 0x008000000200762a */ /* 0x000e1c0003f0e200 */
[----:B0-----:R-:W-:Y:S01]  /*6810*/  @!P0 FMUL R26, R26, 1.175494350822287508e-38 ;  /* 0x008000001a1a8820 */ /* 0x001fe20000400000 */
[----:B------:R-:W-:Y:S05]  /*6820*/  BRA `(.L_x_14700) ;  /* 0x000008f000007947 */ /* 0x000fea0003800000 */
.L_x_14708:
        /* <DEDUP_REMOVED lines=26> */
.L_x_14711:
        /* <DEDUP_REMOVED lines=13> */
.L_x_14710:
[----:B------:R-:W4:Y:S02]  /*6aa0*/  LDG.E.U16 R2, [R2.64] ;  /* 0x0000002402027981 */ /* 0x000f24000c1e1500 */
[----:B----4-:R-:W-:Y:S01]  /*6ab0*/  PRMT R26, RZ, 0x5410, R2 ;  /* 0x00005410ff1a7816 */ /* 0x010fe20000000002 */
[----:B------:R-:W-:Y:S05]  /*6ac0*/  BRA `(.L_x_14700) ;  /* 0x0000065000007947 */ /* 0x000fea0003800000 */
.L_x_14707:
        /* <DEDUP_REMOVED lines=11> */
.L_x_14714:
        /* <DEDUP_REMOVED lines=20> */
.L_x_14716:
[----:B------:R-:W-:Y:S05]  /*6cc0*/  BSYNC B0 ;  /* 0x0000000000007941 */ /* 0x000fea0003800000 */
.L_x_14715:
[----:B------:R-:W-:Y:S01]  /*6cd0*/  IMAD.SHL.U32 R2, R2, 0x100000, RZ ;  /* 0x0010000002027824 */ /* 0x000fe200078e00ff */
[----:B------:R-:W-:-:S04]  /*6ce0*/  LEA R3, R0, 0x3b800000, 0x17 ;  /* 0x3b80000000037811 */ /* 0x000fc800078eb8ff */
[----:B------:R-:W-:Y:S01]  /*6cf0*/  LOP3.LUT R26, R3, R2, R26, 0xfe, !PT ;  /* 0x00000002031a7212 */ /* 0x000fe200078efe1a */
[----:B------:R-:W-:Y:S05]  /*6d00*/  BRA `(.L_x_14700) ;  /* 0x0000041000007947 */ /* 0x000fea0003800000 */
.L_x_14713:
        /* <DEDUP_REMOVED lines=20> */
.L_x_14718:
[----:B------:R-:W-:Y:S05]  /*6e50*/  BSYNC B0 ;  /* 0x0000000000007941 */ /* 0x000fea0003800000 */
.L_x_14717:
[----:B------:R-:W-:Y:S01]  /*6e60*/  IMAD.SHL.U32 R2, R2, 0x200000, RZ ;  /* 0x0020000002027824 */ /* 0x000fe200078e00ff */
[----:B------:R-:W-:-:S04]  /*6e70*/  LEA R3, R0, 0x37800000, 0x17 ;  /* 0x3780000000037811 */ /* 0x000fc800078eb8ff */
[----:B------:R-:W-:Y:S01]  /*6e80*/  LOP3.LUT R26, R3, R2, R26, 0xfe, !PT ;  /* 0x00000002031a7212 */ /* 0x000fe200078efe1a */
[----:B------:R-:W-:Y:S05]  /*6e90*/  BRA `(.L_x_14700) ;  /* 0x0000028000007947 */ /* 0x000fea0003800000 */
.L_x_14712:
        /* <DEDUP_REMOVED lines=14> */
.L_x_14699:
        /* <DEDUP_REMOVED lines=21> */
.L_x_14720:
[----:B------:R-:W4:Y:S02]  /*70d0*/  LDG.E.64 R2, [R2.64] ;  /* 0x0000002402027981 */ /* 0x000f24000c1e1b00 */
[----:B----4-:R0:W4:Y:S01]  /*70e0*/  I2F.U64 R26, R2 ;  /* 0x00000002001a7312 */ /* 0x0101220000301000 */
[----:B------:R-:W-:Y:S05]  /*70f0*/  BRA `(.L_x_14700) ;  /* 0x0000002000007947 */ /* 0x000fea0003800000 */
.L_x_14719:
[----:B------:R-:W4:Y:S02]  /*7100*/  LDG.E R2, [R2.64] ;  /* 0x0000002402027981 */ /* 0x000f24000c1e1900 */
[----:B----4-:R0:W4:Y:S02]  /*7110*/  I2F.U32 R26, R2 ;  /* 0x00000002001a7306 */ /* 0x0101240000201000 */
.L_x_14700:
[----:B------:R-:W-:Y:S05]  /*7120*/  BSYNC B6 ;  /* 0x0000000000067941 */ /* 0x000fea0003800000 */
.L_x_14694:
        /* <DEDUP_REMOVED lines=18> */
.L_x_14725:
[----:B----4-:R-:W4:Y:S02]  /*7250*/  LDG.E.U8 R0, [R2.64] ;  /* 0x0000002402007981 */ /* 0x010f24000c1e1100 */
[----:B----4-:R-:W0:Y:S01]  /*7260*/  I2F.U16 R0, R0 ;  /* 0x0000000000007306 */ /* 0x010e220000101000 */
[----:B------:R-:W-:Y:S05]  /*7270*/  BRA `(.L_x_14727) ;  /* 0x00000ca000007947 */ /* 0x000fea0003800000 */
.L_x_14724:
        /* <DEDUP_REMOVED lines=9> */
.L_x_14729:
[----:B----4-:R-:W4:Y:S02]  /*7310*/  LDG.E R0, [R2.64] ;  /* 0x0000002402007981 */ /* 0x010f24000c1e1900 */
[----:B----4-:R-:W0:Y:S01]  /*7320*/  I2F R0, R0 ;  /* 0x0000000000007306 */ /* 0x010e220000201400 */
[----:B------:R-:W-:Y:S05]  /*7330*/  BRA `(.L_x_14727) ;  /* 0x00000be000007947 */ /* 0x000fea0003800000 */
.L_x_14728:
[----:B----4-:R-:W4:Y:S02]  /*7340*/  LDG.E.U16 R0, [R2.64] ;  /* 0x0000002402007981 */ /* 0x010f24000c1e1500 */
[----:B----4-:R-:W0:Y:S01]  /*7350*/  I2F.S16 R0, R0 ;  /* 0x0000000000007306 */ /* 0x010e220000101400 */
[----:B------:R-:W-:Y:S05]  /*7360*/  BRA `(.L_x_14727) ;  /* 0x00000bb000007947 */ /* 0x000fea0003800000 */
.L_x_14723:
        /* <DEDUP_REMOVED lines=8> */
.L_x_14731:
[----:B----4-:R-:W4:Y:S02]  /*73f0*/  LDG.E.U16 R0, [R2.64] ;  /* 0x0000002402007981 */ /* 0x010f24000c1e1500 */
[----:B----4-:R-:W-:Y:S01]  /*7400*/  HADD2.F32 R0, -RZ, R0.H0_H0 ;  /* 0x20000000ff007230 */ /* 0x010fe20000004100 */
[----:B------:R-:W-:Y:S05]  /*7410*/  BRA `(.L_x_14727) ;  /* 0x00000b0000007947 */ /* 0x000fea0003800000 */
.L_x_14730:
        /* <DEDUP_REMOVED lines=8> */
.L_x_14733:
[----:B----4-:R-:W4:Y:S02]  /*74a0*/  LDG.E.U16 R0, [R2.64] ;  /* 0x0000002402007981 */ /* 0x010f24000c1e1500 */
[----:B----4-:R-:W-:Y:S01]  /*74b0*/  HADD2.F32 R0, -RZ, R0.H0_H0 ;  /* 0x20000000ff007230 */ /* 0x010fe20000004100 */
[----:B------:R-:W-:Y:S05]  /*74c0*/  BRA `(.L_x_14727) ;  /* 0x00000a5000007947 */ /* 0x000fea0003800000 */
.L_x_14732:
[----:B----4-:R-:W4:Y:S02]  /*74d0*/  LDG.E.64 R2, [R2.64] ;  /* 0x0000002402027981 */ /* 0x010f24000c1e1b00 */
[----:B----4-:R-:W0:Y:S01]  /*74e0*/  F2F.F32.F64 R0, R2 ;  /* 0x0000000200007310 */ /* 0x010e220000301000 */
[----:B------:R-:W0:-:S14]  /*74f0*/  DSETP.GEU.AND P0, PT, |R2|, c[0x2][0x0], PT ;  /* 0x008000000200762a */ /* 0x000e1c0003f0e200 */
[----:B0-----:R-:W-:Y:S01]  /*7500*/  @!P0 FMUL R0, R0, 1.175494350822287508e-38 ;  /* 0x0080000000008820 */ /* 0x001fe20000400000 */
[----:B------:R-:W-:Y:S05]  /*7510*/  BRA `(.L_x_14727) ;  /* 0x00000a0000007947 */ /* 0x000fea0003800000 */
.L_x_14722:
        /* <DEDUP_REMOVED lines=12> */
.L_x_14736:
[----:B----4-:R-:W4:Y:S02]  /*75e0*/  LDG.E.64 R2, [R2.64] ;  /* 0x0000002402027981 */ /* 0x010f24000c1e1b00 */
[----:B----4-:R-:W0:Y:S01]  /*75f0*/  F2F.F32.F64 R0, R2 ;  /* 0x0000000200007310 */ /* 0x010e220000301000 */
[----:B------:R-:W0:-:S14]  /*7600*/  DSETP.GEU.AND P0, PT, |R2|, c[0x2][0x0], PT ;  /* 0x008000000200762a */ /* 0x000e1c0003f0e200 */
[----:B0-----:R-:W-:Y:S01]  /*7610*/  @!P0 FMUL R0, R0, 1.175494350822287508e-38 ;  /* 0x0080000000008820 */ /* 0x001fe20000400000 */
[----:B------:R-:W-:Y:S05]  /*7620*/  BRA `(.L_x_14727) ;  /* 0x000008f000007947 */ /* 0x000fea0003800000 */
.L_x_14735:
        /* <DEDUP_REMOVED lines=26> */
.L_x_14738:
        /* <DEDUP_REMOVED lines=13> */
.L_x_14737:
[----:B----4-:R-:W4:Y:S02]  /*78a0*/  LDG.E.U16 R0, [R2.64] ;  /* 0x0000002402007981 */ /* 0x010f24000c1e1500 */
[----:B----4-:R-:W-:Y:S01]  /*78b0*/  PRMT R0, RZ, 0x5410, R0 ;  /* 0x00005410ff007816 */ /* 0x010fe20000000000 */
[----:B------:R-:W-:Y:S05]  /*78c0*/  BRA `(.L_x_14727) ;  /* 0x0000065000007947 */ /* 0x000fea0003800000 */
.L_x_14734:
        /* <DEDUP_REMOVED lines=11> */
.L_x_14741:
        /* <DEDUP_REMOVED lines=20> */
.L_x_14743:
[----:B------:R-:W-:Y:S05]  /*7ac0*/  BSYNC B0 ;  /* 0x0000000000007941 */ /* 0x000fea0003800000 */
.L_x_14742:
[----:B------:R-:W-:Y:S01]  /*7ad0*/  LEA R3, R0, 0x3b800000, 0x17 ;  /* 0x3b80000000037811 */ /* 0x000fe200078eb8ff */
[----:B------:R-:W-:-:S05]  /*7ae0*/  IMAD.SHL.U32 R0, R2, 0x100000, RZ ;  /* 0x0010000002007824 */ /* 0x000fca00078e00ff */
[----:B------:R-:W-:Y:S01]  /*7af0*/  LOP3.LUT R0, R3, R0, R4, 0xfe, !PT ;  /* 0x0000000003007212 */ /* 0x000fe200078efe04 */
[----:B------:R-:W-:Y:S05]  /*7b00*/  BRA `(.L_x_14727) ;  /* 0x0000041000007947 */ /* 0x000fea0003800000 */
.L_x_14740:
        /* <DEDUP_REMOVED lines=20> */
.L_x_14745:
[----:B------:R-:W-:Y:S05]  /*7c50*/  BSYNC B0 ;  /* 0x0000000000007941 */ /* 0x000fea0003800000 */
.L_x_14744:
[----:B------:R-:W-:Y:S01]  /*7c60*/  LEA R3, R0, 0x37800000, 0x17 ;  /* 0x3780000000037811 */ /* 0x000fe200078eb8ff */
[----:B------:R-:W-:-:S05]  /*7c70*/  IMAD.SHL.U32 R0, R2, 0x200000, RZ ;  /* 0x0020000002007824 */ /* 0x000fca00078e00ff */
[----:B------:R-:W-:Y:S01]  /*7c80*/  LOP3.LUT R0, R3, R0, R4, 0xfe, !PT ;  /* 0x0000000003007212 */ /* 0x000fe200078efe04 */
[----:B------:R-:W-:Y:S05]  /*7c90*/  BRA `(.L_x_14727) ;  /* 0x0000028000007947 */ /* 0x000fea0003800000 */
.L_x_14739:
        /* <DEDUP_REMOVED lines=14> */
.L_x_14726:
        /* <DEDUP_REMOVED lines=21> */
.L_x_14747:
[----:B----4-:R-:W4:Y:S02]  /*7ed0*/  LDG.E.64 R2, [R2.64] ;  /* 0x0000002402027981 */ /* 0x010f24000c1e1b00 */
[----:B----4-:R0:W4:Y:S01]  /*7ee0*/  I2F.U64 R0, R2 ;  /* 0x0000000200007312 */ /* 0x0101220000301000 */
[----:B------:R-:W-:Y:S05]  /*7ef0*/  BRA `(.L_x_14727) ;  /* 0x0000002000007947 */ /* 0x000fea0003800000 */
.L_x_14746:
[----:B----4-:R-:W4:Y:S02]  /*7f00*/  LDG.E R0, [R2.64] ;  /* 0x0000002402007981 */ /* 0x010f24000c1e1900 */
[----:B----4-:R-:W0:Y:S02]  /*7f10*/  I2F.U32 R0, R0 ;  /* 0x0000000000007306 */ /* 0x010e240000201000 */
.L_x_14727:
[----:B------:R-:W-:Y:S05]  /*7f20*/  BSYNC B6 ;  /* 0x0000000000067941 */ /* 0x000fea0003800000 */
.L_x_14721:
[----:B------:R-:W4:Y:S01]  /*7f30*/  LDC.U8 R6, c[0x0][0x608] ;  /* 0x00018200ff067b82 */ /* 0x000f220000000000 */
[C---:B0--3-5:R-:W-:Y:S01]  /*7f40*/  FMUL.FTZ R3, R27.reuse, R27 ;  /* 0x0000001b1b037220 */ /* 0x069fe20000410000 */
[----:B------:R-:W-:Y:S01]  /*7f50*/  HADD2.F32 R5, -RZ, R22.H0_H0 ;  /* 0x20000016ff057230 */ /* 0x000fe20000004100 */
[----:B-1----:R-:W-:Y:S01]  /*7f60*/  FMUL.FTZ R27, R27, R24 ;  /* 0x000000181b1b7220 */ /* 0x002fe20000410000 */
[----:B------:R-:W-:Y:S01]  /*7f70*/  HADD2.F32 R2, -RZ, R23.H0_H0 ;  /* 0x20000017ff027230 */ /* 0x000fe20000004100 */
[----:B----4-:R-:W-:-:S02]  /*7f80*/  FMUL.FTZ R3, R3, R26 ;  /* 0x0000001a03037220 */ /* 0x010fc40000410000 */
[----:B------:R-:W-:Y:S02]  /*7f90*/  FFMA.FTZ R0, -R0, c[0x0][0x5f8], R5 ;  /* 0x00017e0000007a23 */ /* 0x000fe40000010105 */
[----:B--2---:R-:W-:Y:S02]  /*7fa0*/  FADD.FTZ R2, R2, -R25 ;  /* 0x8000001902027221 */ /* 0x004fe40000010000 */
[----:B------:R-:W-:-:S04]  /*7fb0*/  FMUL.FTZ R3, R3, c[0x0][0x5f8] ;  /* 0x00017e0003037a20 */ /* 0x000fc80000410000 */
[----:B------:R-:W-:-:S04]  /*7fc0*/  FFMA.FTZ R0, -R3, R2, R0 ;  /* 0x0000000203007223 */ /* 0x000fc80000010100 */
[----:B------:R-:W-:Y:S01]  /*7fd0*/  FMUL.FTZ R0, R0, R27 ;  /* 0x0000001b00007220 */ /* 0x000fe20000410000 */
[----:B------:R-:W-:-:S04]  /*7fe0*/  PRMT R4, R6, 0x9910, RZ ;  /* 0x0000991006047816 */ /* 0x000fc800000000ff */
[----:B------:R-:W-:Y:S02]  /*7ff0*/  F2FP.PACK_AB R0, RZ, R0 ;  /* 0x00000000ff00723e */ /* 0x000fe400000000ff */
        /* <DEDUP_REMOVED lines=14> */
.L_x_14751:
[----:B------:R-:W-:-:S06]  /*80e0*/  HADD2.F32 R3, -RZ, R0.H0_H0 ;  /* 0x20000000ff037230 */ /* 0x000fcc0000004100 */
[----:B------:R-:W0:Y:S02]  /*80f0*/  F2I.S64.TRUNC R2, R3 ;  /* 0x0000000300027311 */ /* 0x000e24000020d900 */
[----:B0-----:R0:W-:Y:S01]  /*8100*/  STG.E.U8 [R16.64], R2 ;  /* 0x0000000210007986 */ /* 0x0011e2000c101124 */
[----:B------:R-:W-:Y:S05]  /*8110*/  BRA `(.L_x_14753) ;  /* 0x00000e4000007947 */ /* 0x000fea0003800000 */
.L_x_14750:
        /* <DEDUP_REMOVED lines=10> */
.L_x_14755:
[----:B------:R-:W-:-:S04]  /*81c0*/  HADD2.F32 R0, -RZ, R0.H0_H0 ;  /* 0x20000000ff007230 */ /* 0x000fc80000004100 */
[----:B------:R-:W0:Y:S02]  /*81d0*/  F2I.FTZ.TRUNC.NTZ R3, R0 ;  /* 0x0000000000037305 */ /* 0x000e24000021f100 */
[----:B0-----:R0:W-:Y:S01]  /*81e0*/  STG.E [R16.64], R3 ;  /* 0x0000000310007986 */ /* 0x0011e2000c101924 */
[----:B------:R-:W-:Y:S05]  /*81f0*/  BRA `(.L_x_14753) ;  /* 0x00000d6000007947 */ /* 0x000fea0003800000 */
.L_x_14754:
[----:B------:R-:W-:-:S04]  /*8200*/  HADD2.F32 R0, -RZ, R0.H0_H0 ;  /* 0x20000000ff007230 */ /* 0x000fc80000004100 */
[----:B------:R-:W0:Y:S02]  /*8210*/  F2I.FTZ.TRUNC.NTZ R3, R0 ;  /* 0x0000000000037305 */ /* 0x000e24000021f100 */
[----:B0-----:R0:W-:Y:S01]  /*8220*/  STG.E.U16 [R16.64], R3 ;  /* 0x0000000310007986 */ /* 0x0011e2000c101524 */
[----:B------:R-:W-:Y:S05]  /*8230*/  BRA `(.L_x_14753) ;  /* 0x00000d2000007947 */ /* 0x000fea0003800000 */
.L_x_14749:
        /* <DEDUP_REMOVED lines=9> */
.L_x_14757:
[----:B------:R0:W-:Y:S01]  /*82d0*/  STG.E.U16 [R16.64], R0 ;  /* 0x0000000010007986 */ /* 0x0001e2000c101524 */
[----:B------:R-:W-:Y:S05]  /*82e0*/  BRA `(.L_x_14753) ;  /* 0x00000c7000007947 */ /* 0x000fea0003800000 */
.L_x_14756:
        /* <DEDUP_REMOVED lines=10> */
.L_x_14759:
[----:B------:R-:W-:-:S05]  /*8390*/  HADD2.F32 R0, -RZ, R0.H0_H0 ;  /* 0x20000000ff007230 */ /* 0x000fca0000004100 */
[----:B------:R-:W-:-:S04]  /*83a0*/  F2FP.PACK_AB R0, RZ, R0 ;  /* 0x00000000ff00723e */ /* 0x000fc800000000ff */
[----:B------:R-:W-:-:S05]  /*83b0*/  PRMT R0, R0, 0x5410, RZ ;  /* 0x0000541000007816 */ /* 0x000fca00000000ff */
[----:B------:R0:W-:Y:S01]  /*83c0*/  STG.E [R16.64], R0 ;  /* 0x0000000010007986 */ /* 0x0001e2000c101924 */
[----:B------:R-:W-:Y:S05]  /*83d0*/  BRA `(.L_x_14753) ;  /* 0x00000b8000007947 */ /* 0x000fea0003800000 */
.L_x_14758:
[----:B------:R-:W-:-:S05]  /*83e0*/  HADD2.F32 R2, -RZ, R0.H0_H0 ;  /* 0x20000000ff027230 */ /* 0x000fca0000004100 */
[----:B------:R-:W-:-:S06]  /*83f0*/  FMUL.FTZ R2, R2, 1 ;  /* 0x3f80000002027820 */ /* 0x000fcc0000410000 */
[----:B------:R-:W0:Y:S02]  /*8400*/  F2F.F64.F32 R2, R2 ;  /* 0x0000000200027310 */ /* 0x000e240000201800 */
[----:B0-----:R0:W-:Y:S01]  /*8410*/  STG.E.64 [R16.64], R2 ;  /* 0x0000000210007986 */ /* 0x0011e2000c101b24 */
[----:B------:R-:W-:Y:S05]  /*8420*/  BRA `(.L_x_14753) ;  /* 0x00000b3000007947 */ /* 0x000fea0003800000 */
.L_x_14748:
        /* <DEDUP_REMOVED lines=13> */
.L_x_14762:
[----:B------:R-:W-:Y:S01]  /*8500*/  HADD2.F32 R0, -RZ, R0.H0_H0 ;  /* 0x20000000ff007230 */ /* 0x000fe20000004100 */
[----:B------:R-:W-:-:S04]  /*8510*/  CS2R R6, SRZ ;  /* 0x0000000000067805 */ /* 0x000fc8000001ff00 */
[----:B------:R-:W-:-:S04]  /*8520*/  FMUL.FTZ R0, R0, 1 ;  /* 0x3f80000000007820 */ /* 0x000fc80000410000 */
[----:B------:R-:W0:Y:S02]  /*8530*/  F2F.F64.F32 R4, R0 ;  /* 0x0000000000047310 */ /* 0x000e240000201800 */
[----:B0-----:R0:W-:Y:S01]  /*8540*/  STG.E.128 [R16.64], R4 ;  /* 0x0000000410007986 */ /* 0x0011e2000c101d24 */
[----:B------:R-:W-:Y:S05]  /*8550*/  BRA `(.L_x_14753) ;  /* 0x00000a0000007947 */ /* 0x000fea0003800000 */
.L_x_14761:
        /* <DEDUP_REMOVED lines=21> */
.L_x_14766:
[----:B------:R-:W-:Y:S05]  /*86b0*/  BSYNC B0 ;  /* 0x0000000000007941 */ /* 0x000fea0003800000 */
.L_x_14765:
[----:B------:R-:W-:-:S05]  /*86c0*/  LOP3.LUT R3, R0, R3, RZ, 0xfc, !PT ;  /* 0x0000000300037212 */ /* 0x000fca00078efcff */
[----:B------:R0:W-:Y:S01]  /*86d0*/  STG.E.U8 [R16.64], R3 ;  /* 0x0000000310007986 */ /* 0x0001e2000c101124 */
[----:B------:R-:W-:Y:S05]  /*86e0*/  BRA `(.L_x_14753) ;  /* 0x0000087000007947 */ /* 0x000fea0003800000 */
.L_x_14764:
        /* <DEDUP_REMOVED lines=13> */
.L_x_14768:
[----:B------:R-:W-:Y:S01]  /*87c0*/  IMAD.MOV.U32 R0, RZ, RZ, 0x7f ;  /* 0x0000007fff007424 */ /* 0x000fe200078e00ff */
[----:B------:R-:W-:-:S04]  /*87d0*/  ISETP.GT.U32.AND P0, PT, R2, 0x7f800000, PT ;  /* 0x7f8000000200780c */ /* 0x000fc80003f04070 */
[----:B------:R-:W-:-:S04]  /*87e0*/  SEL R0, R0, 0x7c, P0 ;  /* 0x0000007c00007807 */ /* 0x000fc80000000000 */
.L_x_14769:
[----:B------:R-:W-:Y:S05]  /*87f0*/  BSYNC B0 ;  /* 0x0000000000007941 */ /* 0x000fea0003800000 */
.L_x_14767:
[----:B------:R-:W-:-:S04]  /*8800*/  LOP3.LUT R2, R3, 0x80000000, RZ, 0xc0, !PT ;  /* 0x8000000003027812 */ /* 0x000fc800078ec0ff */
[----:B------:R-:W-:-:S04]  /*8810*/  SHF.R.U32.HI R3, RZ, 0x18, R2 ;  /* 0x00000018ff037819 */ /* 0x000fc80000011602 */
[----:B------:R-:W-:-:S05]  /*8820*/  LOP3.LUT R3, R0, R3, RZ, 0xfc, !PT ;  /* 0x0000000300037212 */ /* 0x000fca00078efcff */
[----:B------:R0:W-:Y:S01]  /*8830*/  STG.E.U8 [R16.64], R3 ;  /* 0x0000000310007986 */ /* 0x0001e2000c101124 */
[----:B------:R-:W-:Y:S05]  /*8840*/  BRA `(.L_x_14753) ;  /* 0x0000071000007947 */ /* 0x000fea0003800000 */
.L_x_14763:
[----:B------:R-:W-:-:S05]  /*8850*/  HADD2.F32 R0, -RZ, R0.H0_H0 ;  /* 0x20000000ff007230 */ /* 0x000fca0000004100 */
[----:B------:R-:W-:-:S05]  /*8860*/  F2FP.BF16.PACK_AB R0, RZ, R0 ;  /* 0x00000000ff00723e */ /* 0x000fca00000010ff */
[----:B------:R0:W-:Y:S01]  /*8870*/  STG.E.U16 [R16.64], R0 ;  /* 0x0000000010007986 */ /* 0x0001e2000c101524 */
[----:B------:R-:W-:Y:S05]  /*8880*/  BRA `(.L_x_14753) ;  /* 0x000006d000007947 */ /* 0x000fea0003800000 */
.L_x_14760:
        /* <DEDUP_REMOVED lines=12> */
.L_x_14772:
        /* <DEDUP_REMOVED lines=17> */
.L_x_14775:
[----:B------:R-:W-:-:S04]  /*8a60*/  LOP3.LUT R2, R3, 0x80000000, RZ, 0xc0, !PT ;  /* 0x8000000003027812 */ /* 0x000fc800078ec0ff */
[----:B------:R-:W-:-:S04]  /*8a70*/  SHF.R.U32.HI R3, RZ, 0x18, R2 ;  /* 0x00000018ff037819 */ /* 0x000fc80000011602 */
[----:B------:R-:W-:-:S04]  /*8a80*/  LOP3.LUT R0, R0, R3, RZ, 0xfc, !PT ;  /* 0x0000000300007212 */ /* 0x000fc800078efcff */
[----:B------:R-:W-:Y:S02]  /*8a90*/  PRMT R8, R0, 0x7610, R8 ;  /* 0x0000761000087816 */ /* 0x000fe40000000008 */
.L_x_14774:
[----:B------:R-:W-:Y:S05]  /*8aa0*/  BSYNC B0 ;  /* 0x0000000000007941 */ /* 0x000fea0003800000 */
.L_x_14773:
[----:B------:R0:W-:Y:S01]  /*8ab0*/  STG.E.U8 [R16.64], R8 ;  /* 0x0000000810007986 */ /* 0x0001e2000c101124 */
[----:B------:R-:W-:Y:S05]  /*8ac0*/  BRA `(.L_x_14753) ;  /* 0x0000049000007947 */ /* 0x000fea0003800000 */
.L_x_14771:
        /* <DEDUP_REMOVED lines=17> */
.L_x_14778:
[----:B------:R-:W-:-:S04]  /*8be0*/  LOP3.LUT R2, R3, 0x80000000, RZ, 0xc0, !PT ;  /* 0x8000000003027812 */ /* 0x000fc800078ec0ff */
[----:B------:R-:W-:-:S04]  /*8bf0*/  SHF.R.U32.HI R3, RZ, 0x18, R2 ;  /* 0x00000018ff037819 */ /* 0x000fc80000011602 */
[----:B------:R-:W-:-:S04]  /*8c00*/  LOP3.LUT R0, R0, R3, RZ, 0xfc, !PT ;  /* 0x0000000300007212 */ /* 0x000fc800078efcff */
[----:B------:R-:W-:Y:S02]  /*8c10*/  PRMT R8, R0, 0x7610, R8 ;  /* 0x0000761000087816 */ /* 0x000fe40000000008 */
.L_x_14777:
[----:B------:R-:W-:Y:S05]  /*8c20*/  BSYNC B0 ;  /* 0x0000000000007941 */ /* 0x000fea0003800000 */
.L_x_14776:
[----:B------:R0:W-:Y:S01]  /*8c30*/  STG.E.U8 [R16.64], R8 ;  /* 0x0000000810007986 */ /* 0x0001e2000c101124 */
[----:B------:R-:W-:Y:S05]  /*8c40*/  BRA `(.L_x_14753) ;  /* 0x0000031000007947 */ /* 0x000fea0003800000 */
.L_x_14770:
        /* <DEDUP_REMOVED lines=22> */
.L_x_14752:
        /* <DEDUP_REMOVED lines=20> */
.L_x_14780:
[----:B------:R-:W-:-:S06]  /*8ef0*/  HADD2.F32 R2, -RZ, R0.H0_H0 ;  /* 0x20000000ff027230 */ /* 0x000fcc0000004100 */
[----:B------:R-:W0:Y:S02]  /*8f00*/  F2I.U64.TRUNC R2, R2 ;  /* 0x0000000200027311 */ /* 0x000e24000020d800 */
[----:B0-----:R0:W-:Y:S01]  /*8f10*/  STG.E.64 [R16.64], R2 ;  /* 0x0000000210007986 */ /* 0x0011e2000c101b24 */
[----:B------:R-:W-:Y:S05]  /*8f20*/  BRA `(.L_x_14753) ;  /* 0x0000003000007947 */ /* 0x000fea0003800000 */
.L_x_14779:
[----:B------:R-:W-:-:S04]  /*8f30*/  HADD2.F32 R0, -RZ, R0.H0_H0 ;  /* 0x20000000ff007230 */ /* 0x000fc80000004100 */
[----:B------:R-:W0:Y:S02]  /*8f40*/  F2I.FTZ.U32.TRUNC.NTZ R3, R0 ;  /* 0x0000000000037305 */ /* 0x000e24000021f000 */
[----:B0-----:R0:W-:Y:S02]  /*8f50*/  STG.E [R16.64], R3 ;  /* 0x0000000310007986 */ /* 0x0011e4000c101924 */
.L_x_14753:
[----:B------:R-:W-:-:S05]  /*8f60*/  IMAD R18, R18, 0x200, R19 ;  /* 0x0000020012127824 */ /* 0x000fca00078e0213 */
[----:B------:R-:W-:Y:S02]  /*8f70*/  IADD3 R29, R18, 0x80, RZ ;  /* 0x00000080121d7810 */ /* 0x000fe40007ffe0ff */
.L_x_14547:
[----:B------:R-:W-:Y:S05]  /*8f80*/  BSYNC B7 ;  /* 0x0000000000077941 */ /* 0x000fea0003800000 */
.L_x_14546:
        /* <DEDUP_REMOVED lines=386> */
.L_x_14783:
        /* <DEDUP_REMOVED lines=21> */
.L_x_14787:
[----:B------:R-:W2:Y:S02]  /*a900*/  LDG.E.U8 R2, [R2.64] ;  /* 0x0000002402027981 */ /* 0x000ea4000c1e1100 */
[----:B--2---:R-:W0:Y:S02]  /*a910*/  I2F.U16 R0, R2 ;  /* 0x0000000200007306 */ /* 0x004e240000101000 */
[----:B0-----:R-:W-:-:S04]  /*a920*/  F2FP.PACK_AB R0, RZ, R0 ;  /* 0x00000000ff00723e */ /* 0x001fc800000000ff */
[----:B------:R-:W-:Y:S01]  /*a930*/  PRMT R24, R0, 0x7610, R24 ;  /* 0x0000761000187816 */ /* 0x000fe20000000018 */
[----:B------:R-:W-:Y:S05]  /*a940*/  BRA `(.L_x_14789) ;  /* 0x00000ed000007947 */ /* 0x000fea0003800000 */
.L_x_14786:
        /* <DEDUP_REMOVED lines=11> */
.L_x_14791:
[----:B------:R-:W2:Y:S02]  /*aa00*/  LDG.E R2, [R2.64] ;  /* 0x0000002402027981 */ /* 0x000ea4000c1e1900 */
[----:B--2---:R-:W0:Y:S02]  /*aa10*/  I2F R0, R2 ;  /* 0x0000000200007306 */ /* 0x004e240000201400 */
[----:B0-----:R-:W-:-:S04]  /*aa20*/  F2FP.PACK_AB R0, RZ, R0 ;  /* 0x00000000ff00723e */ /* 0x001fc800000000ff */
[----:B------:R-:W-:Y:S01]  /*aa30*/  PRMT R24, R0, 0x7610, R24 ;  /* 0x0000761000187816 */ /* 0x000fe20000000018 */
[----:B------:R-:W-:Y:S05]  /*aa40*/  BRA `(.L_x_14789) ;  /* 0x00000dd000007947 */ /* 0x000fea0003800000 */
.L_x_14790:
[----:B------:R-:W2:Y:S02]  /*aa50*/  LDG.E.U16 R2, [R2.64] ;  /* 0x0000002402027981 */ /* 0x000ea4000c1e1500 */
[----:B--2---:R-:W0:Y:S02]  /*aa60*/  I2F.S16 R0, R2 ;  /* 0x0000000200007306 */ /* 0x004e240000101400 */
[----:B0-----:R-:W-:-:S04]  /*aa70*/  F2FP.PACK_AB R0, RZ, R0 ;  /* 0x00000000ff00723e */ /* 0x001fc800000000ff */
[----:B------:R-:W-:Y:S01]  /*aa80*/  PRMT R24, R0, 0x7610, R24 ;  /* 0x0000761000187816 */ /* 0x000fe20000000018 */
[----:B------:R-:W-:Y:S05]  /*aa90*/  BRA `(.L_x_14789) ;  /* 0x00000d8000007947 */ /* 0x000fea0003800000 */
.L_x_14785:
        /* <DEDUP_REMOVED lines=9> */
.L_x_14793:
[----:B------:R0:W5:Y:S01]  /*ab30*/  LDG.E.U16 R24, [R2.64] ;  /* 0x0000002402187981 */ /* 0x000162000c1e1500 */
[----:B------:R-:W-:Y:S05]  /*ab40*/  BRA `(.L_x_14789) ;  /* 0x00000cd000007947 */ /* 0x000fea0003800000 */
.L_x_14792:
        /* <DEDUP_REMOVED lines=9> */
.L_x_14795:
[----:B------:R0:W5:Y:S01]  /*abe0*/  LDG.E.U16 R24, [R2.64] ;  /* 0x0000002402187981 */ /* 0x000162000c1e1500 */
[----:B------:R-:W-:Y:S05]  /*abf0*/  BRA `(.L_x_14789) ;  /* 0x00000c2000007947 */ /* 0x000fea0003800000 */
.L_x_14794:
[----:B------:R-:W2:Y:S02]  /*ac00*/  LDG.E.64 R2, [R2.64] ;  /* 0x0000002402027981 */ /* 0x000ea4000c1e1b00 */
[----:B--2---:R-:W0:Y:S01]  /*ac10*/  F2F.F32.F64 R0, R2 ;  /* 0x0000000200007310 */ /* 0x004e220000301000 */
[----:B------:R-:W0:-:S14]  /*ac20*/  DSETP.GEU.AND P0, PT, |R2|, c[0x2][0x0], PT ;  /* 0x008000000200762a */ /* 0x000e1c0003f0e200 */
[----:B0-----:R-:W-:-:S05]  /*ac30*/  @!P0 FMUL R0, R0, 1.175494350822287508e-38 ;  /* 0x0080000000008820 */ /* 0x001fca0000400000 */
[----:B------:R-:W-:-:S04]  /*ac40*/  F2FP.PACK_AB R0, RZ, R0 ;  /* 0x00000000ff00723e */ /* 0x000fc800000000ff */
[----:B------:R-:W-:Y:S01]  /*ac50*/  PRMT R24, R0, 0x7610, R24 ;  /* 0x0000761000187816 */ /* 0x000fe20000000018 */
[----:B------:R-:W-:Y:S05]  /*ac60*/  BRA `(.L_x_14789) ;  /* 0x00000bb000007947 */ /* 0x000fea0003800000 */
.L_x_14784:
        /* <DEDUP_REMOVED lines=14> */
.L_x_14798:
[----:B------:R-:W2:Y:S02]  /*ad50*/  LDG.E.64 R2, [R2.64] ;  /* 0x0000002402027981 */ /* 0x000ea4000c1e1b00 */
[----:B--2---:R-:W0:Y:S01]  /*ad60*/  F2F.F32.F64 R0, R2 ;  /* 0x0000000200007310 */ /* 0x004e220000301000 */
[----:B------:R-:W0:-:S14]  /*ad70*/  DSETP.GEU.AND P0, PT, |R2|, c[0x2][0x0], PT ;  /* 0x008000000200762a */ /* 0x000e1c0003f0e200 */
[----:B0-----:R-:W-:-:S05]  /*ad80*/  @!P0 FMUL R0, R0, 1.175494350822287508e-38 ;  /* 0x0080000000008820 */ /* 0x001fca0000400000 */
[----:B------:R-:W-:-:S04]  /*ad90*/  F2FP.PACK_AB R0, RZ, R0 ;  /* 0x00000000ff00723e */ /* 0x000fc800000000ff */
[----:B------:R-:W-:Y:S01]  /*ada0*/  PRMT R24, R0, 0x7610, R24 ;  /* 0x0000761000187816 */ /* 0x000fe20000000018 */
[----:B------:R-:W-:Y:S05]  /*adb0*/  BRA `(.L_x_14789) ;  /* 0x00000a6000007947 */ /* 0x000fea0003800000 */
.L_x_14797:
        /* <DEDUP_REMOVED lines=28> */
.L_x_14800:
        /* <DEDUP_REMOVED lines=15> */
.L_x_14799:
[----:B------:R-:W2:Y:S02]  /*b070*/  LDG.E.U16 R0, [R2.64] ;  /* 0x0000002402007981 */ /* 0x000ea4000c1e1500 */
[----:B--2---:R-:W-:-:S04]  /*b080*/  PRMT R0, RZ, 0x5410, R0 ;  /* 0x00005410ff007816 */ /* 0x004fc80000000000 */
[----:B------:R-:W-:-:S04]  /*b090*/  F2FP.PACK_AB R0, RZ, R0 ;  /* 0x00000000ff00723e */ /* 0x000fc800000000ff */
[----:B------:R-:W-:Y:S01]  /*b0a0*/  PRMT R24, R0, 0x7610, R24 ;  /* 0x0000761000187816 */ /* 0x000fe20000000018 */
[----:B------:R-:W-:Y:S05]  /*b0b0*/  BRA `(.L_x_14789) ;  /* 0x0000076000007947 */ /* 0x000fea0003800000 */
.L_x_14796:
        /* <DEDUP_REMOVED lines=12> */
.L_x_14803:
        /* <DEDUP_REMOVED lines=21> */
.L_x_14807:
[----:B------:R-:W-:Y:S05]  /*b2d0*/  BSYNC B1 ;  /* 0x0000000000017941 */ /* 0x000fea0003800000 */
.L_x_14806:
[----:B------:R-:W-:Y:S01]  /*b2e0*/  LEA R3, R0, 0x3b800000, 0x17 ;  /* 0x3b80000000037811 */ /* 0x000fe200078eb8ff */
[----:B------:R-:W-:-:S05]  /*b2f0*/  IMAD.SHL.U32 R0, R2, 0x100000, RZ ;  /* 0x0010000002007824 */ /* 0x000fca00078e00ff */
[----:B------:R-:W-:Y:S02]  /*b300*/  LOP3.LUT R0, R3, R0, R4, 0xfe, !PT ;  /* 0x0000000003007212 */ /* 0x000fe400078efe04 */
.L_x_14805:
[----:B------:R-:W-:Y:S05]  /*b310*/  BSYNC B0 ;  /* 0x0000000000007941 */ /* 0x000fea0003800000 */
.L_x_14804:
[----:B------:R-:W-:-:S04]  /*b320*/  F2FP.PACK_AB R0, RZ, R0 ;  /* 0x00000000ff00723e */ /* 0x000fc800000000ff */
[----:B------:R-:W-:Y:S01]  /*b330*/  PRMT R24, R0, 0x7610, R24 ;  /* 0x0000761000187816 */ /* 0x000fe20000000018 */
[----:B------:R-:W-:Y:S05]  /*b340*/  BRA `(.L_x_14789) ;  /* 0x000004d000007947 */ /* 0x000fea0003800000 */
.L_x_14802:
        /* <DEDUP_REMOVED lines=21> */
.L_x_14811:
[----:B------:R-:W-:Y:S05]  /*b4a0*/  BSYNC B1 ;  /* 0x0000000000017941 */ /* 0x000fea0003800000 */
.L_x_14810:
[----:B------:R-:W-:Y:S01]  /*b4b0*/  LEA R3, R0, 0x37800000, 0x17 ;  /* 0x3780000000037811 */ /* 0x000fe200078eb8ff */
[----:B------:R-:W-:-:S05]  /*b4c0*/  IMAD.SHL.U32 R0, R2, 0x200000, RZ ;  /* 0x0020000002007824 */ /* 0x000fca00078e00ff */
[----:B------:R-:W-:Y:S02]  /*b4d0*/  LOP3.LUT R0, R3, R0, R4, 0xfe, !PT ;  /* 0x0000000003007212 */ /* 0x000fe400078efe04 */
.L_x_14809:
[----:B------:R-:W-:Y:S05]  /*b4e0*/  BSYNC B0 ;  /* 0x0000000000007941 */ /* 0x000fea0003800000 */
.L_x_14808:
[----:B------:R-:W-:-:S04]  /*b4f0*/  F2FP.PACK_AB R0, RZ, R0 ;  /* 0x00000000ff00723e */ /* 0x000fc800000000ff */
[----:B------:R-:W-:Y:S01]  /*b500*/  PRMT R24, R0, 0x7610, R24 ;  /* 0x0000761000187816 */ /* 0x000fe20000000018 */
[----:B------:R-:W-:Y:S05]  /*b510*/  BRA `(.L_x_14789) ;  /* 0x0000030000007947 */ /* 0x000fea0003800000 */
.L_x_14801:
        /* <DEDUP_REMOVED lines=14> */
.L_x_14815:
[----:B------:R-:W-:Y:S05]  /*b600*/  BSYNC B0 ;  /* 0x0000000000007941 */ /* 0x000fea0003800000 */
.L_x_14814:
[----:B------:R-:W-:-:S04]  /*b610*/  F2FP.PACK_AB R0, RZ, R0 ;  /* 0x00000000ff00723e */ /* 0x000fc800000000ff */
[----:B------:R-:W-:Y:S01]  /*b620*/  PRMT R24, R0, 0x7610, R24 ;  /* 0x0000761000187816 */ /* 0x000fe20000000018 */
[----:B------:R-:W-:Y:S05]  /*b630*/  BRA `(.L_x_14789) ;  /* 0x000001e000007947 */ /* 0x000fea0003800000 */
.L_x_14788:
        /* <DEDUP_REMOVED lines=21> */
.L_x_14813:
[----:B------:R-:W2:Y:S02]  /*b790*/  LDG.E.64 R2, [R2.64] ;  /* 0x0000002402027981 */ /* 0x000ea4000c1e1b00 */
[----:B--2---:R-:W0:Y:S02]  /*b7a0*/  I2F.U64 R0, R2 ;  /* 0x0000000200007312 */ /* 0x004e240000301000 */
[----:B0-----:R-:W-:-:S04]  /*b7b0*/  F2FP.PACK_AB R0, RZ, R0 ;  /* 0x00000000ff00723e */ /* 0x001fc800000000ff */
[----:B------:R-:W-:Y:S01]  /*b7c0*/  PRMT R24, R0, 0x7610, R24 ;  /* 0x0000761000187816 */ /* 0x000fe20000000018 */
[----:B------:R-:W-:Y:S05]  /*b7d0*/  BRA `(.L_x_14789) ;  /* 0x0000004000007947 */ /* 0x000fea0003800000 */
.L_x_14812:
[----:B------:R-:W2:Y:S02]  /*b7e0*/  LDG.E R2, [R2.64] ;  /* 0x0000002402027981 */ /* 0x000ea4000c1e1900 */
[----:B--2---:R-:W0:Y:S02]  /*b7f0*/  I2F.U32 R0, R2 ;  /* 0x0000000200007306 */ /* 0x004e240000201000 */
[----:B0-----:R-:W-:-:S04]  /*b800*/  F2FP.PACK_AB R0, RZ, R0 ;  /* 0x00000000ff00723e */ /* 0x001fc800000000ff */
[----:B------:R-:W-:Y:S02]  /*b810*/  PRMT R24, R0, 0x7610, R24 ;  /* 0x0000761000187816 */ /* 0x000fe40000000018 */
.L_x_14789:
        /* <DEDUP_REMOVED lines=19> */
.L_x_14819:
[----:B------:R-:W2:Y:S02]  /*b950*/  LDG.E.U8 R2, [R2.64] ;  /* 0x0000002402027981 */ /* 0x000ea4000c1e1100 */
[----:B--2---:R-:W0:Y:S02]  /*b960*/  I2F.U16 R0, R2 ;  /* 0x0000000200007306 */ /* 0x004e240000101000 */
[----:B0-----:R-:W-:-:S04]  /*b970*/  F2FP.PACK_AB R0, RZ, R0 ;  /* 0x00000000ff00723e */ /* 0x001fc800000000ff */
[----:B------:R-:W-:Y:S01]  /*b980*/  PRMT R22, R0, 0x7610, R22 ;  /* 0x0000761000167816 */ /* 0x000fe20000000016 */
[----:B------:R-:W-:Y:S05]  /*b990*/  BRA `(.L_x_14821) ;  /* 0x00000ed000007947 */ /* 0x000fea0003800000 */
.L_x_14818:
        /* <DEDUP_REMOVED lines=11> */
.L_x_14823:
[----:B------:R-:W2:Y:S02]  /*ba50*/  LDG.E R2, [R2.64] ;  /* 0x0000002402027981 */ /* 0x000ea4000c1e1900 */
[----:B--2---:R-:W0:Y:S02]  /*ba60*/  I2F R0, R2 ;  /* 0x0000000200007306 */ /* 0x004e240000201400 */
[----:B0-----:R-:W-:-:S04]  /*ba70*/  F2FP.PACK_AB R0, RZ, R0 ;  /* 0x00000000ff00723e */ /* 0x001fc800000000ff */
[----:B------:R-:W-:Y:S01]  /*ba80*/  PRMT R22, R0, 0x7610, R22 ;  /* 0x0000761000167816 */ /* 0x000fe20000000016 */
[----:B------:R-:W-:Y:S05]  /*ba90*/  BRA `(.L_x_14821) ;  /* 0x00000dd000007947 */ /* 0x000fea0003800000 */
.L_x_14822:
[----:B------:R-:W2:Y:S02]  /*baa0*/  LDG.E.U16 R2, [R2.64] ;  /* 0x0000002402027981 */ /* 0x000ea4000c1e1500 */
[----:B--2---:R-:W0:Y:S02]  /*bab0*/  I2F.S16 R0, R2 ;  /* 0x0000000200007306 */ /* 0x004e240000101400 */
[----:B0-----:R-:W-:-:S04]  /*bac0*/  F2FP.PACK_AB R0, RZ, R0 ;  /* 0x00000000ff00723e */ /* 0x001fc800000000ff */
[----:B------:R-:W-:Y:S01]  /*bad0*/  PRMT R22, R0, 0x7610, R22 ;  /* 0x0000761000167816 */ /* 0x000fe20000000016 */
[----:B------:R-:W-:Y:S05]  /*bae0*/  BRA `(.L_x_14821) ;  /* 0x00000d8000007947 */ /* 0x000fea0003800000 */
.L_x_14817:
        /* <DEDUP_REMOVED lines=9> */
.L_x_14825:
[----:B------:R0:W5:Y:S01]  /*bb80*/  LDG.E.U16 R22, [R2.64] ;  /* 0x0000002402167981 */ /* 0x000162000c1e1500 */
[----:B------:R-:W-:Y:S05]  /*bb90*/  BRA `(.L_x_14821) ;  /* 0x00000cd000007947 */ /* 0x000fea0003800000 */
.L_x_14824:
        /* <DEDUP_REMOVED lines=9> */
.L_x_14827:
[----:B------:R0:W5:Y:S01]  /*bc30*/  LDG.E.U16 R22, [R2.64] ;  /* 0x0000002402167981 */ /* 0x000162000c1e1500 */
[----:B------:R-:W-:Y:S05]  /*bc40*/  BRA `(.L_x_14821) ;  /* 0x00000c2000007947 */ /* 0x000fea0003800000 */
.L_x_14826:
[----:B------:R-:W2:Y:S02]  /*bc50*/  LDG.E.64 R2, [R2.64] ;  /* 0x0000002402027981 */ /* 0x000ea4000c1e1b00 */
[----:B--2---:R-:W0:Y:S01]  /*bc60*/  F2F.F32.F64 R0, R2 ;  /* 0x0000000200007310 */ /* 0x004e220000301000 */
[----:B------:R-:W0:-:S14]  /*bc70*/  DSETP.GEU.AND P0, PT, |R2|, c[0x2][0x0], PT ;  /* 0x008000000200762a */ /* 0x000e1c0003f0e200 */
[----:B0-----:R-:W-:-:S05]  /*bc80*/  @!P0 FMUL R0, R0, 1.175494350822287508e-38 ;  /* 0x0080000000008820 */ /* 0x001fca0000400000 */
[----:B------:R-:W-:-:S04]  /*bc90*/  F2FP.PACK_AB R0, RZ, R0 ;  /* 0x00000000ff00723e */ /* 0x000fc800000000ff */
[----:B------:R-:W-:Y:S01]  /*bca0*/  PRMT R22, R0, 0x7610, R22 ;  /* 0x0000761000167816 */ /* 0x000fe20000000016 */
[----:B------:R-:W-:Y:S05]  /*bcb0*/  BRA `(.L_x_14821) ;  /* 0x00000bb000007947 */ /* 0x000fea0003800000 */
.L_x_14816:
        /* <DEDUP_REMOVED lines=14> */
.L_x_14830:
[----:B------:R-:W2:Y:S02]  /*bda0*/  LDG.E.64 R2, [R2.64] ;  /* 0x0000002402027981 */ /* 0x000ea4000c1e1b00 */
[----:B--2---:R-:W0:Y:S01]  /*bdb0*/  F2F.F32.F64 R0, R2 ;  /* 0x0000000200007310 */ /* 0x004e220000301000 */
[----:B------:R-:W0:-:S14]  /*bdc0*/  DSETP.GEU.AND P0, PT, |R2|, c[0x2][0x0], PT ;  /* 0x008000000200762a */ /* 0x000e1c0003f0e200 */
[----:B0-----:R-:W-:-:S05]  /*bdd0*/  @!P0 FMUL R0, R0, 1.175494350822287508e-38 ;  /* 0x0080000000008820 */ /* 0x001fca0000400000 */
[----:B------:R-:W-:-:S04]  /*bde0*/  F2FP.PACK_AB R0, RZ, R0 ;  /* 0x00000000ff00723e */ /* 0x000fc800000000ff */
[----:B------:R-:W-:Y:S01]  /*bdf0*/  PRMT R22, R0, 0x7610, R22 ;  /* 0x0000761000167816 */ /* 0x000fe20000000016 */
[----:B------:R-:W-:Y:S05]  /*be00*/  BRA `(.L_x_14821) ;  /* 0x00000a6000007947 */ /* 0x000fea0003800000 */
.L_x_14829:
        /* <DEDUP_REMOVED lines=28> */
.L_x_14832:
        /* <DEDUP_REMOVED lines=15> */
.L_x_14831:
[----:B------:R-:W2:Y:S02]  /*c0c0*/  LDG.E.U16 R0, [R2.64] ;  /* 0x0000002402007981 */ /* 0x000ea4000c1e1500 */
[----:B--2---:R-:W-:-:S04]  /*c0d0*/  PRMT R0, RZ, 0x5410, R0 ;  /* 0x00005410ff007816 */ /* 0x004fc80000000000 */
[----:B------:R-:W-:-:S04]  /*c0e0*/  F2FP.PACK_AB R0, RZ, R0 ;  /* 0x00000000ff00723e */ /* 0x000fc800000000ff */
[----:B------:R-:W-:Y:S01]  /*c0f0*/  PRMT R22, R0, 0x7610, R22 ;  /* 0x0000761000167816 */ /* 0x000fe20000000016 */
[----:B------:R-:W-:Y:S05]  /*c100*/  BRA `(.L_x_14821) ;  /* 0x0000076000007947 */ /* 0x000fea0003800000 */
.L_x_14828:
        /* <DEDUP_REMOVED lines=12> */
.L_x_14835:
        /* <DEDUP_REMOVED lines=21> */
.L_x_14839:
[----:B------:R-:W-:Y:S05]  /*c320*/  BSYNC B1 ;  /* 0x0000000000017941 */ /* 0x000fea0003800000 */
.L_x_14838:
[----:B------:R-:W-:Y:S01]  /*c330*/  LEA R3, R0, 0x3b800000, 0x17 ;  /* 0x3b80000000037811 */ /* 0x000fe200078eb8ff */
[----:B------:R-:W-:-:S05]  /*c340*/  IMAD.SHL.U32 R0, R2, 0x100000, RZ ;  /* 0x0010000002007824 */ /* 0x000fca00078e00ff */
[----:B------:R-:W-:Y:S02]  /*c350*/  LOP3.LUT R0, R3, R0, R4, 0xfe, !PT ;  /* 0x0000000003007212 */ /* 0x000fe400078efe04 */
.L_x_14837:
[----:B------:R-:W-:Y:S05]  /*c360*/  BSYNC B0 ;  /* 0x0000000000007941 */ /* 0x000fea0003800000 */
.L_x_14836:
[----:B------:R-:W-:-:S04]  /*c370*/  F2FP.PACK_AB R0, RZ, R0 ;  /* 0x00000000ff00723e */ /* 0x000fc800000000ff */
[----:B------:R-:W-:Y:S01]  /*c380*/  PRMT R22, R0, 0x7610, R22 ;  /* 0x0000761000167816 */ /* 0x000fe20000000016 */
[----:B------:R-:W-:Y:S05]  /*c390*/  BRA `(.L_x_14821) ;  /* 0x000004d000007947 */ /* 0x000fea0003800000 */
.L_x_14834:
        /* <DEDUP_REMOVED lines=21> */
.L_x_14843:
[----:B------:R-:W-:Y:S05]  /*c4f0*/  BSYNC B1 ;  /* 0x0000000000017941 */ /* 0x000fea0003800000 */
.L_x_14842:
[----:B------:R-:W-:Y:S01]  /*c500*/  LEA R3, R0, 0x37800000, 0x17 ;  /* 0x3780000000037811 */ /* 0x000fe200078eb8ff */
[----:B------:R-:W-:-:S05]  /*c510*/  IMAD.SHL.U32 R0, R2, 0x200000, RZ ;  /* 0x0020000002007824 */ /* 0x000fca00078e00ff */
[----:B------:R-:W-:Y:S02]  /*c520*/  LOP3.LUT R0, R3, R0, R4, 0xfe, !PT ;  /* 0x0000000003007212 */ /* 0x000fe400078efe04 */
.L_x_14841:
[----:B------:R-:W-:Y:S05]  /*c530*/  BSYNC B0 ;  /* 0x0000000000007941 */ /* 0x000fea0003800000 */
.L_x_14840:
[----:B------:R-:W-:-:S04]  /*c540*/  F2FP.PACK_AB R0, RZ, R0 ;  /* 0x00000000ff00723e */ /* 0x000fc800000000ff */
[----:B------:R-:W-:Y:S01]  /*c550*/  PRMT R22, R0, 0x7610, R22 ;  /* 0x0000761000167816 */ /* 0x000fe20000000016 */
[----:B------:R-:W-:Y:S05]  /*c560*/  BRA `(.L_x_14821) ;  /* 0x0000030000007947 */ /* 0x000fea0003800000 */
.L_x_14833:
        /* <DEDUP_REMOVED lines=14> */
.L_x_14847:
[----:B------:R-:W-:Y:S05]  /*c650*/  BSYNC B0 ;  /* 0x0000000000007941 */ /* 0x000fea0003800000 */
.L_x_14846:
[----:B------:R-:W-:-:S04]  /*c660*/  F2FP.PACK_AB R0, RZ, R0 ;  /* 0x00000000ff00723e */ /* 0x000fc800000000ff */
[----:B------:R-:W-:Y:S01]  /*c670*/  PRMT R22, R0, 0x7610, R22 ;  /* 0x0000761000167816 */ /* 0x000fe20000000016 */
[----:B------:R-:W-:Y:S05]  /*c680*/  BRA `(.L_x_14821) ;  /* 0x000001e000007947 */ /* 0x000fea0003800000 */
.L_x_14820:
        /* <DEDUP_REMOVED lines=21> */
.L_x_14845:
[----:B------:R-:W2:Y:S02]  /*c7e0*/  LDG.E.64 R2, [R2.64] ;  /* 0x0000002402027981 */ /* 0x000ea4000c1e1b00 */
[----:B--2---:R-:W0:Y:S02]  /*c7f0*/  I2F.U64 R0, R2 ;  /* 0x0000000200007312 */ /* 0x004e240000301000 */
[----:B0-----:R-:W-:-:S04]  /*c800*/  F2FP.PACK_AB R0, RZ, R0 ;  /* 0x00000000ff00723e */ /* 0x001fc800000000ff */
[----:B------:R-:W-:Y:S01]  /*c810*/  PRMT R22, R0, 0x7610, R22 ;  /* 0x0000761000167816 */ /* 0x000fe20000000016 */
[----:B------:R-:W-:Y:S05]  /*c820*/  BRA `(.L_x_14821) ;  /* 0x0000004000007947 */ /* 0x000fea0003800000 */
.L_x_14844:
[----:B------:R-:W2:Y:S02]  /*c830*/  LDG.E R2, [R2.64] ;  /* 0x0000002402027981 */ /* 0x000ea4000c1e1900 */
[----:B--2---:R-:W0:Y:S02]  /*c840*/  I2F.U32 R0, R2 ;  /* 0x0000000200007306 */ /* 0x004e240000201000 */
[----:B0-----:R-:W-:-:S04]  /*c850*/  F2FP.PACK_AB R0, RZ, R0 ;  /* 0x00000000ff00723e */ /* 0x001fc800000000ff */
[----:B------:R-:W-:Y:S02]  /*c860*/  PRMT R22, R0, 0x7610, R22 ;  /* 0x0000761000167816 */ /* 0x000fe40000000016 */
.L_x_14821:
        /* <DEDUP_REMOVED lines=18> */
.L_x_14852:
[----:B------:R-:W2:Y:S02]  /*c990*/  LDG.E.U8 R2, [R2.64] ;  /* 0x0000002402027981 */ /* 0x000ea4000c1e1100 */
[----:B--2---:R0:W1:Y:S01]  /*c9a0*/  I2F.U16 R23, R2 ;  /* 0x0000000200177306 */ /* 0x0040620000101000 */
[----:B------:R-:W-:Y:S05]  /*c9b0*/  BRA `(.L_x_14854) ;  /* 0x00000ca000007947 */ /* 0x000fea0003800000 */
.L_x_14851:
        /* <DEDUP_REMOVED lines=9> */
.L_x_14856:
[----:B------:R-:W2:Y:S02]  /*ca50*/  LDG.E R2, [R2.64] ;  /* 0x0000002402027981 */ /* 0x000ea4000c1e1900 */
[----:B--2---:R0:W1:Y:S01]  /*ca60*/  I2F R23, R2 ;  /* 0x0000000200177306 */ /* 0x0040620000201400 */
[----:B------:R-:W-:Y:S05]  /*ca70*/  BRA `(.L_x_14854) ;  /* 0x00000be000007947 */ /* 0x000fea0003800000 */
.L_x_14855:
[----:B------:R-:W2:Y:S02]  /*ca80*/  LDG.E.U16 R2, [R2.64] ;  /* 0x0000002402027981 */ /* 0x000ea4000c1e1500 */
[----:B--2---:R0:W1:Y:S01]  /*ca90*/  I2F.S16 R23, R2 ;  /* 0x0000000200177306 */ /* 0x0040620000101400 */
[----:B------:R-:W-:Y:S05]  /*caa0*/  BRA `(.L_x_14854) ;  /* 0x00000bb000007947 */ /* 0x000fea0003800000 */
.L_x_14850:
        /* <DEDUP_REMOVED lines=8> */
.L_x_14858:
[----:B------:R-:W2:Y:S02]  /*cb30*/  LDG.E.U16 R2, [R2.64] ;  /* 0x0000002402027981 */ /* 0x000ea4000c1e1500 */
[----:B--2---:R-:W-:Y:S01]  /*cb40*/  HADD2.F32 R23, -RZ, R2.H0_H0 ;  /* 0x20000002ff177230 */ /* 0x004fe20000004100 */
[----:B------:R-:W-:Y:S05]  /*cb50*/  BRA `(.L_x_14854) ;  /* 0x00000b0000007947 */ /* 0x000fea0003800000 */
.L_x_14857:
        /* <DEDUP_REMOVED lines=8> */
.L_x_14860:
[----:B------:R-:W2:Y:S02]  /*cbe0*/  LDG.E.U16 R2, [R2.64] ;  /* 0x0000002402027981 */ /* 0x000ea4000c1e1500 */
[----:B--2---:R-:W-:Y:S01]  /*cbf0*/  HADD2.F32 R23, -RZ, R2.H0_H0 ;  /* 0x20000002ff177230 */ /* 0x004fe20000004100 */
[----:B------:R-:W-:Y:S05]  /*cc00*/  BRA `(.L_x_14854) ;  /* 0x00000a5000007947 */ /* 0x000fea0003800000 */
.L_x_14859:
[----:B------:R-:W2:Y:S02]  /*cc10*/  LDG.E.64 R2, [R2.64] ;  /* 0x0000002402027981 */ /* 0x000ea4000c1e1b00 */
[----:B--2---:R-:W0:Y:S01]  /*cc20*/  F2F.F32.F64 R23, R2 ;  /* 0x0000000200177310 */ /* 0x004e220000301000 */
[----:B------:R-:W0:-:S14]  /*cc30*/  DSETP.GEU.AND P0, PT, |R2|, c[0x2][0x0], PT ;  /* 0x008000000200762a */ /* 0x000e1c0003f0e200 */
[----:B0-----:R-:W-:Y:S01]  /*cc40*/  @!P0 FMUL R23, R23, 1.175494350822287508e-38 ;  /* 0x0080000017178820 */ /* 0x001fe20000400000 */
[----:B------:R-:W-:Y:S05]  /*cc50*/  BRA `(.L_x_14854) ;  /* 0x00000a0000007947 */ /* 0x000fea0003800000 */
.L_x_14849:
        /* <DEDUP_REMOVED lines=12> */
.L_x_14863:
[----:B------:R-:W2:Y:S02]  /*cd20*/  LDG.E.64 R2, [R2.64] ;  /* 0x0000002402027981 */ /* 0x000ea4000c1e1b00 */
[----:B--2---:R-:W0:Y:S01]  /*cd30*/  F2F.F32.F64 R23, R2 ;  /* 0x0000000200177310 */ /* 0x004e220000301000 */
[----:B------:R-:W0:-:S14]  /*cd40*/  DSETP.GEU.AND P0, PT, |R2|, c[0x2][0x0], PT ;  /* 0x008000000200762a */ /* 0x000e1c0003f0e200 */
[----:B0-----:R-:W-:Y:S01]  /*cd50*/  @!P0 FMUL R23, R23, 1.175494350822287508e-38 ;  /* 0x0080000017178820 */ /* 0x001fe20000400000 */
[----:B------:R-:W-:Y:S05]  /*cd60*/  BRA `(.L_x_14854) ;  /* 0x000008f000007947 */ /* 0x000fea0003800000 */
.L_x_14862:
        /* <DEDUP_REMOVED lines=26> */
.L_x_14865:
        /* <DEDUP_REMOVED lines=13> */
.L_x_14864:
[----:B------:R-:W2:Y:S02]  /*cfe0*/  LDG.E.U16 R2, [R2.64] ;  /* 0x0000002402027981 */ /* 0x000ea4000c1e1500 */
[----:B--2---:R-:W-:Y:S01]  /*cff0*/  PRMT R23, RZ, 0x5410, R2 ;  /* 0x00005410ff177816 */ /* 0x004fe20000000002 */
[----:B------:R-:W-:Y:S05]  /*d000*/  BRA `(.L_x_14854) ;  /* 0x0000065000007947 */ /* 0x000fea0003800000 */
.L_x_14861:
        /* <DEDUP_REMOVED lines=11> */
.L_x_14868:
        /* <DEDUP_REMOVED lines=20> */
.L_x_14870:
[----:B------:R-:W-:Y:S05]  /*d200*/  BSYNC B0 ;  /* 0x0000000000007941 */ /* 0x000fea0003800000 */
.L_x_14869:
[----:B------:R-:W-:Y:S01]  /*d210*/  IMAD.SHL.U32 R2, R2, 0x100000, RZ ;  /* 0x0010000002027824 */ /* 0x000fe200078e00ff */
[----:B------:R-:W-:-:S04]  /*d220*/  LEA R0, R0, 0x3b800000, 0x17 ;  /* 0x3b80000000007811 */ /* 0x000fc800078eb8ff */
[----:B------:R-:W-:Y:S01]  /*d230*/  LOP3.LUT R23, R0, R2, R23, 0xfe, !PT ;  /* 0x0000000200177212 */ /* 0x000fe200078efe17 */
[----:B------:R-:W-:Y:S05]  /*d240*/  BRA `(.L_x_14854) ;  /* 0x0000041000007947 */ /* 0x000fea0003800000 */
.L_x_14867:
        /* <DEDUP_REMOVED lines=20> */
.L_x_14872:
[----:B------:R-:W-:Y:S05]  /*d390*/  BSYNC B0 ;  /* 0x0000000000007941 */ /* 0x000fea0003800000 */
.L_x_14871:
[----:B------:R-:W-:Y:S01]  /*d3a0*/  IMAD.SHL.U32 R2, R2, 0x200000, RZ ;  /* 0x0020000002027824 */ /* 0x000fe200078e00ff */
[----:B------:R-:W-:-:S04]  /*d3b0*/  LEA R0, R0, 0x37800000, 0x17 ;  /* 0x3780000000007811 */ /* 0x000fc800078eb8ff */
[----:B------:R-:W-:Y:S01]  /*d3c0*/  LOP3.LUT R23, R0, R2, R23, 0xfe, !PT ;  /* 0x0000000200177212 */ /* 0x000fe200078efe17 */
[----:B------:R-:W-:Y:S05]  /*d3d0*/  BRA `(.L_x_14854) ;  /* 0x0000028000007947 */ /* 0x000fea0003800000 */
.L_x_14866:
        /* <DEDUP_REMOVED lines=14> */
.L_x_14853:
        /* <DEDUP_REMOVED lines=21> */
.L_x_14874:
[----:B------:R-:W2:Y:S02]  /*d610*/  LDG.E.64 R2, [R2.64] ;  /* 0x0000002402027981 */ /* 0x000ea4000c1e1b00 */
[----:B--2---:R0:W1:Y:S01]  /*d620*/  I2F.U64 R23, R2 ;  /* 0x0000000200177312 */ /* 0x0040620000301000 */
[----:B------:R-:W-:Y:S05]  /*d630*/  BRA `(.L_x_14854) ;  /* 0x0000002000007947 */ /* 0x000fea0003800000 */
.L_x_14873:
[----:B------:R-:W2:Y:S02]  /*d640*/  LDG.E R2, [R2.64] ;  /* 0x0000002402027981 */ /* 0x000ea4000c1e1900 */
[----:B--2---:R0:W1:Y:S02]  /*d650*/  I2F.U32 R23, R2 ;  /* 0x0000000200177306 */ /* 0x0040640000201000 */
.L_x_14854:
[----:B------:R-:W-:Y:S05]  /*d660*/  BSYNC B6 ;  /* 0x0000000000067941 */ /* 0x000fea0003800000 */
.L_x_14848:
        /* <DEDUP_REMOVED lines=18> */
.L_x_14879:
[----:B------:R-:W2:Y:S02]  /*d790*/  LDG.E.U8 R2, [R2.64] ;  /* 0x0000002402027981 */ /* 0x000ea4000c1e1100 */
[----:B--2---:R0:W2:Y:S01]  /*d7a0*/  I2F.U16 R19, R2 ;  /* 0x0000000200137306 */ /* 0x0040a20000101000 */
[----:B------:R-:W-:Y:S05]  /*d7b0*/  BRA `(.L_x_14881) ;  /* 0x00000ca000007947 */ /* 0x000fea0003800000 */
.L_x_14878:
        /* <DEDUP_REMOVED lines=9> */
.L_x_14883:
[----:B------:R-:W2:Y:S02]  /*d850*/  LDG.E R2, [R2.64] ;  /* 0x0000002402027981 */ /* 0x000ea4000c1e1900 */
[----:B--2---:R0:W2:Y:S01]  /*d860*/  I2F R19, R2 ;  /* 0x0000000200137306 */ /* 0x0040a20000201400 */
[----:B------:R-:W-:Y:S05]  /*d870*/  BRA `(.L_x_14881) ;  /* 0x00000be000007947 */ /* 0x000fea0003800000 */
.L_x_14882:
[----:B------:R-:W2:Y:S02]  /*d880*/  LDG.E.U16 R2, [R2.64] ;  /* 0x0000002402027981 */ /* 0x000ea4000c1e1500 */
[----:B--2---:R0:W2:Y:S01]  /*d890*/  I2F.S16 R19, R2 ;  /* 0x0000000200137306 */ /* 0x0040a20000101400 */
[----:B------:R-:W-:Y:S05]  /*d8a0*/  BRA `(.L_x_14881) ;  /* 0x00000bb000007947 */ /* 0x000fea0003800000 */
.L_x_14877:
        /* <DEDUP_REMOVED lines=8> */
.L_x_14885:
[----:B------:R-:W2:Y:S02]  /*d930*/  LDG.E.U16 R2, [R2.64] ;  /* 0x0000002402027981 */ /* 0x000ea4000c1e1500 */
[----:B--2---:R-:W-:Y:S01]  /*d940*/  HADD2.F32 R19, -RZ, R2.H0_H0 ;  /* 0x20000002ff137230 */ /* 0x004fe20000004100 */
[----:B------:R-:W-:Y:S05]  /*d950*/  BRA `(.L_x_14881) ;  /* 0x00000b0000007947 */ /* 0x000fea0003800000 */
.L_x_14884:
        /* <DEDUP_REMOVED lines=8> */
.L_x_14887:
[----:B------:R-:W2:Y:S02]  /*d9e0*/  LDG.E.U16 R2, [R2.64] ;  /* 0x0000002402027981 */ /* 0x000ea4000c1e1500 */
[----:B--2---:R-:W-:Y:S01]  /*d9f0*/  HADD2.F32 R19, -RZ, R2.H0_H0 ;  /* 0x20000002ff137230 */ /* 0x004fe20000004100 */
[----:B------:R-:W-:Y:S05]  /*da00*/  BRA `(.L_x_14881) ;  /* 0x00000a5000007947 */ /* 0x000fea0003800000 */
.L_x_14886:
[----:B------:R-:W2:Y:S02]  /*da10*/  LDG.E.64 R2, [R2.64] ;  /* 0x0000002402027981 */ /* 0x000ea4000c1e1b00 */
[----:B--2---:R-:W0:Y:S01]  /*da20*/  F2F.F32.F64 R19, R2 ;  /* 0x0000000200137310 */ /* 0x004e220000301000 */
[----:B------:R-:W0:-:S14]  /*da30*/  DSETP.GEU.AND P0, PT, |R2|, c[0x2][0x0], PT ;  /* 0x008000000200762a */ /* 0x000e1c0003f0e200 */
[----:B0-----:R-:W-:Y:S01]  /*da40*/  @!P0 FMUL R19, R19, 1.175494350822287508e-38 ;  /* 0x0080000013138820 */ /* 0x001fe20000400000 */
[----:B------:R-:W-:Y:S05]  /*da50*/  BRA `(.L_x_14881) ;  /* 0x00000a0000007947 */ /* 0x000fea0003800000 */
.L_x_14876:
        /* <DEDUP_REMOVED lines=12> */
.L_x_14890:
[----:B------:R-:W2:Y:S02]  /*db20*/  LDG.E.64 R2, [R2.64] ;  /* 0x0000002402027981 */ /* 0x000ea4000c1e1b00 */
[----:B--2---:R-:W0:Y:S01]  /*db30*/  F2F.F32.F64 R19, R2 ;  /* 0x0000000200137310 */ /* 0x004e220000301000 */
[----:B------:R-:W0:-:S14]  /*db40*/  DSETP.GEU.AND P0, PT, |R2|, c[0x2][0x0], PT ;  /* 0x008000000200762a */ /* 0x000e1c0003f0e200 */
[----:B0-----:R-:W-:Y:S01]  /*db50*/  @!P0 FMUL R19, R19, 1.175494350822287508e-38 ;  /* 0x0080000013138820 */ /* 0x001fe20000400000 */
[----:B------:R-:W-:Y:S05]  /*db60*/  BRA `(.L_x_14881) ;  /* 0x000008f000007947 */ /* 0x000fea0003800000 */
.L_x_14889:
        /* <DEDUP_REMOVED lines=26> */
.L_x_14892:
        /* <DEDUP_REMOVED lines=13> */
.L_x_14891:
[----:B------:R-:W2:Y:S02]  /*dde0*/  LDG.E.U16 R2, [R2.64] ;  /* 0x0000002402027981 */ /* 0x000ea4000c1e1500 */
[----:B--2---:R-:W-:Y:S01]  /*ddf0*/  PRMT R19, RZ, 0x5410, R2 ;  /* 0x00005410ff137816 */ /* 0x004fe20000000002 */
[----:B------:R-:W-:Y:S05]  /*de00*/  BRA `(.L_x_14881) ;  /* 0x0000065000007947 */ /* 0x000fea0003800000 */
.L_x_14888:
        /* <DEDUP_REMOVED lines=11> */
.L_x_14895:
        /* <DEDUP_REMOVED lines=20> */
.L_x_14897:
[----:B------:R-:W-:Y:S05]  /*e000*/  BSYNC B0 ;  /* 0x0000000000007941 */ /* 0x000fea0003800000 */
.L_x_14896:
[----:B------:R-:W-:Y:S01]  /*e010*/  IMAD.SHL.U32 R2, R2, 0x100000, RZ ;  /* 0x0010000002027824 */ /* 0x000fe200078e00ff */
[----:B------:R-:W-:-:S04]  /*e020*/  LEA R0, R0, 0x3b800000, 0x17 ;  /* 0x3b80000000007811 */ /* 0x000fc800078eb8ff */
[----:B------:R-:W-:Y:S01]  /*e030*/  LOP3.LUT R19, R0, R2, R19, 0xfe, !PT ;  /* 0x0000000200137212 */ /* 0x000fe200078efe13 */
[----:B------:R-:W-:Y:S05]  /*e040*/  BRA `(.L_x_14881) ;  /* 0x0000041000007947 */ /* 0x000fea0003800000 */
.L_x_14894:
        /* <DEDUP_REMOVED lines=20> */
.L_x_14899:
[----:B------:R-:W-:Y:S05]  /*e190*/  BSYNC B0 ;  /* 0x0000000000007941 */ /* 0x000fea0003800000 */
.L_x_14898:
[----:B------:R-:W-:Y:S01]  /*e1a0*/  IMAD.SHL.U32 R2, R2, 0x200000, RZ ;  /* 0x0020000002027824 */ /* 0x000fe200078e00ff */
[----:B------:R-:W-:-:S04]  /*e1b0*/  LEA R0, R0, 0x37800000, 0x17 ;  /* 0x3780000000007811 */ /* 0x000fc800078eb8ff */
[----:B------:R-:W-:Y:S01]  /*e1c0*/  LOP3.LUT R19, R0, R2, R19, 0xfe, !PT ;  /* 0x0000000200137212 */ /* 0x000fe200078efe13 */
[----:B------:R-:W-:Y:S05]  /*e1d0*/  BRA `(.L_x_14881) ;  /* 0x0000028000007947 */ /* 0x000fea0003800000 */
.L_x_14893:
        /* <DEDUP_REMOVED lines=14> */
.L_x_14880:
        /* <DEDUP_REMOVED lines=21> */
.L_x_14901:
[----:B------:R-:W2:Y:S02]  /*e410*/  LDG.E.64 R2, [R2.64] ;  /* 0x0000002402027981 */ /* 0x000ea4000c1e1b00 */
[----:B--2---:R0:W2:Y:S01]  /*e420*/  I2F.U64 R19, R2 ;  /* 0x0000000200137312 */ /* 0x0040a20000301000 */
[----:B------:R-:W-:Y:S05]  /*e430*/  BRA `(.L_x_14881) ;  /* 0x0000002000007947 */ /* 0x000fea0003800000 */
.L_x_14900:
[----:B------:R-:W2:Y:S02]  /*e440*/  LDG.E R2, [R2.64] ;  /* 0x0000002402027981 */ /* 0x000ea4000c1e1900 */
[----:B--2---:R0:W2:Y:S02]  /*e450*/  I2F.U32 R19, R2 ;  /* 0x0000000200137306 */ /* 0x0040a40000201000 */
.L_x_14881:
[----:B------:R-:W-:Y:S05]  /*e460*/  BSYNC B6 ;  /* 0x0000000000067941 */ /* 0x000fea0003800000 */
.L_x_14875:
        /* <DEDUP_REMOVED lines=18> */
.L_x_14906:
[----:B------:R-:W3:Y:S02]  /*e590*/  LDG.E.U8 R2, [R2.64] ;  /* 0x0000002402027981 */ /* 0x000ee4000c1e1100 */
[----:B---3--:R0:W3:Y:S01]  /*e5a0*/  I2F.U16 R18, R2 ;  /* 0x0000000200127306 */ /* 0x0080e20000101000 */
[----:B------:R-:W-:Y:S05]  /*e5b0*/  BRA `(.L_x_14908) ;  /* 0x00000ca000007947 */ /* 0x000fea0003800000 */
.L_x_14905:
        /* <DEDUP_REMOVED lines=9> */
.L_x_14910:
[----:B------:R-:W3:Y:S02]  /*e650*/  LDG.E R2, [R2.64] ;  /* 0x0000002402027981 */ /* 0x000ee4000c1e1900 */
[----:B---3--:R0:W3:Y:S01]  /*e660*/  I2F R18, R2 ;  /* 0x0000000200127306 */ /* 0x0080e20000201400 */
[----:B------:R-:W-:Y:S05]  /*e670*/  BRA `(.L_x_14908) ;  /* 0x00000be000007947 */ /* 0x000fea0003800000 */
.L_x_14909:
[----:B------:R-:W3:Y:S02]  /*e680*/  LDG.E.U16 R2, [R2.64] ;  /* 0x0000002402027981 */ /* 0x000ee4000c1e1500 */
[----:B---3--:R0:W3:Y:S01]  /*e690*/  I2F.S16 R18, R2 ;  /* 0x0000000200127306 */ /* 0x0080e20000101400 */
[----:B------:R-:W-:Y:S05]  /*e6a0*/  BRA `(.L_x_14908) ;  /* 0x00000bb000007947 */ /* 0x000fea0003800000 */
.L_x_14904:
        /* <DEDUP_REMOVED lines=8> */
.L_x_14912:
[----:B------:R-:W3:Y:S02]  /*e730*/  LDG.E.U16 R2, [R2.64] ;  /* 0x0000002402027981 */ /* 0x000ee4000c1e1500 */
[----:B---3--:R-:W-:Y:S01]  /*e740*/  HADD2.F32 R18, -RZ, R2.H0_H0 ;  /* 0x20000002ff127230 */ /* 0x008fe20000004100 */
[----:B------:R-:W-:Y:S05]  /*e750*/  BRA `(.L_x_14908) ;  /* 0x00000b0000007947 */ /* 0x000fea0003800000 */
.L_x_14911:
        /* <DEDUP_REMOVED lines=8> */
.L_x_14914:
[----:B------:R-:W3:Y:S02]  /*e7e0*/  LDG.E.U16 R2, [R2.64] ;  /* 0x0000002402027981 */ /* 0x000ee4000c1e1500 */
[----:B---3--:R-:W-:Y:S01]  /*e7f0*/  HADD2.F32 R18, -RZ, R2.H0_H0 ;  /* 0x20000002ff127230 */ /* 0x008fe20000004100 */
[----:B------:R-:W-:Y:S05]  /*e800*/  BRA `(.L_x_14908) ;  /* 0x00000a5000007947 */ /* 0x000fea0003800000 */
.L_x_14913:
[----:B------:R-:W3:Y:S02]  /*e810*/  LDG.E.64 R2, [R2.64] ;  /* 0x0000002402027981 */ /* 0x000ee4000c1e1b00 */
[----:B---3--:R-:W0:Y:S01]  /*e820*/  F2F.F32.F64 R18, R2 ;  /* 0x0000000200127310 */ /* 0x008e220000301000 */
[----:B------:R-:W0:-:S14]  /*e830*/  DSETP.GEU.AND P0, PT, |R2|, c[0x2][0x0], PT ;  /* 0x008000000200762a */ /* 0x000e1c0003f0e200 */
[----:B0-----:R-:W-:Y:S01]  /*e840*/  @!P0 FMUL R18, R18, 1.175494350822287508e-38 ;  /* 0x0080000012128820 */ /* 0x001fe20000400000 */
[----:B------:R-:W-:Y:S05]  /*e850*/  BRA `(.L_x_14908) ;  /* 0x00000a0000007947 */ /* 0x000fea0003800000 */
.L_x_14903:
        /* <DEDUP_REMOVED lines=12> */
.L_x_14917:
[----:B------:R-:W3:Y:S02]  /*e920*/  LDG.E.64 R2, [R2.64] ;  /* 0x0000002402027981 */ /* 0x000ee4000c1e1b00 */
[----:B---3--:R-:W0:Y:S01]  /*e930*/  F2F.F32.F64 R18, R2 ;  /* 0x0000000200127310 */ /* 0x008e220000301000 */
[----:B------:R-:W0:-:S14]  /*e940*/  DSETP.GEU.AND P0, PT, |R2|, c[0x2][0x0], PT ;  /* 0x008000000200762a */ /* 0x000e1c0003f0e200 */
[----:B0-----:R-:W-:Y:S01]  /*e950*/  @!P0 FMUL R18, R18, 1.175494350822287508e-38 ;  /* 0x0080000012128820 */ /* 0x001fe20000400000 */
[----:B------:R-:W-:Y:S05]  /*e960*/  BRA `(.L_x_14908) ;  /* 0x000008f000007947 */ /* 0x000fea0003800000 */
.L_x_14916:
        /* <DEDUP_REMOVED lines=26> */
.L_x_14919:
        /* <DEDUP_REMOVED lines=13> */
.L_x_14918:
[----:B------:R-:W3:Y:S02]  /*ebe0*/  LDG.E.U16 R2, [R2.64] ;  /* 0x0000002402027981 */ /* 0x000ee4000c1e1500 */
[----:B---3--:R-:W-:Y:S01]  /*ebf0*/  PRMT R18, RZ, 0x5410, R2 ;  /* 0x00005410ff127816 */ /* 0x008fe20000000002 */
[----:B------:R-:W-:Y:S05]  /*ec00*/  BRA `(.L_x_14908) ;  /* 0x0000065000007947 */ /* 0x000fea0003800000 */
.L_x_14915:
        /* <DEDUP_REMOVED lines=11> */
.L_x_14922:
        /* <DEDUP_REMOVED lines=20> */
.L_x_14924:
[----:B------:R-:W-:Y:S05]  /*ee00*/  BSYNC B0 ;  /* 0x0000000000007941 */ /* 0x000fea0003800000 */
.L_x_14923:
[----:B------:R-:W-:Y:S01]  /*ee10*/  IMAD.SHL.U32 R2, R2, 0x100000, RZ ;  /* 0x0010000002027824 */ /* 0x000fe200078e00ff */
[----:B------:R-:W-:-:S04]  /*ee20*/  LEA R3, R0, 0x3b800000, 0x17 ;  /* 0x3b80000000037811 */ /* 0x000fc800078eb8ff */
[----:B------:R-:W-:Y:S01]  /*ee30*/  LOP3.LUT R18, R3, R2, R18, 0xfe, !PT ;  /* 0x0000000203127212 */ /* 0x000fe200078efe12 */
[----:B------:R-:W-:Y:S05]  /*ee40*/  BRA `(.L_x_14908) ;  /* 0x0000041000007947 */ /* 0x000fea0003800000 */
.L_x_14921:
        /* <DEDUP_REMOVED lines=20> */
.L_x_14926:
[----:B------:R-:W-:Y:S05]  /*ef90*/  BSYNC B0 ;  /* 0x0000000000007941 */ /* 0x000fea0003800000 */
.L_x_14925:
[----:B------:R-:W-:Y:S01]  /*efa0*/  IMAD.SHL.U32 R2, R2, 0x200000, RZ ;  /* 0x0020000002027824 */ /* 0x000fe200078e00ff */
[----:B------:R-:W-:-:S04]  /*efb0*/  LEA R3, R0, 0x37800000, 0x17 ;  /* 0x3780000000037811 */ /* 0x000fc800078eb8ff */
[----:B------:R-:W-:Y:S01]  /*efc0*/  LOP3.LUT R18, R3, R2, R18, 0xfe, !PT ;  /* 0x0000000203127212 */ /* 0x000fe200078efe12 */
[----:B------:R-:W-:Y:S05]  /*efd0*/  BRA `(.L_x_14908) ;  /* 0x0000028000007947 */ /* 0x000fea0003800000 */
.L_x_14920:
        /* <DEDUP_REMOVED lines=14> */
.L_x_14907:
        /* <DEDUP_REMOVED lines=21> */
.L_x_14928:
[----:B------:R-:W3:Y:S02]  /*f210*/  LDG.E.64 R2, [R2.64] ;  /* 0x0000002402027981 */ /* 0x000ee4000c1e1b00 */
[----:B---3--:R0:W3:Y:S01]  /*f220*/  I2F.U64 R18, R2 ;  /* 0x0000000200127312 */ /* 0x0080e20000301000 */
[----:B------:R-:W-:Y:S05]  /*f230*/  BRA `(.L_x_14908) ;  /* 0x0000002000007947 */ /* 0x000fea0003800000 */
.L_x_14927:
[----:B------:R-:W3:Y:S02]  /*f240*/  LDG.E R2, [R2.64] ;  /* 0x0000002402027981 */ /* 0x000ee4000c1e1900 */
[----:B---3--:R0:W3:Y:S02]  /*f250*/  I2F.U32 R18, R2 ;  /* 0x0000000200127306 */ /* 0x0080e40000201000 */
.L_x_14908:
[----:B------:R-:W-:Y:S05]  /*f260*/  BSYNC B6 ;  /* 0x0000000000067941 */ /* 0x000fea0003800000 */
.L_x_14902:
        /* <DEDUP_REMOVED lines=18> */
.L_x_14933:
[----:B------:R-:W4:Y:S02]  /*f390*/  LDG.E.U8 R2, [R2.64] ;  /* 0x0000002402027981 */ /* 0x000f24000c1e1100 */
[----:B----4-:R0:W4:Y:S01]  /*f3a0*/  I2F.U16 R25, R2 ;  /* 0x0000000200197306 */ /* 0x0101220000101000 */
[----:B------:R-:W-:Y:S05]  /*f3b0*/  BRA `(.L_x_14935) ;  /* 0x00000ca000007947 */ /* 0x000fea0003800000 */
.L_x_14932:
        /* <DEDUP_REMOVED lines=9> */
.L_x_14937:
[----:B------:R-:W4:Y:S02]  /*f450*/  LDG.E R2, [R2.64] ;  /* 0x0000002402027981 */ /* 0x000f24000c1e1900 */
[----:B----4-:R0:W4:Y:S01]  /*f460*/  I2F R25, R2 ;  /* 0x0000000200197306 */ /* 0x0101220000201400 */
[----:B------:R-:W-:Y:S05]  /*f470*/  BRA `(.L_x_14935) ;  /* 0x00000be000007947 */ /* 0x000fea0003800000 */
.L_x_14936:
[----:B------:R-:W4:Y:S02]  /*f480*/  LDG.E.U16 R2, [R2.64] ;  /* 0x0000002402027981 */ /* 0x000f24000c1e1500 */
[----:B----4-:R0:W4:Y:S01]  /*f490*/  I2F.S16 R25, R2 ;  /* 0x0000000200197306 */ /* 0x0101220000101400 */
[----:B------:R-:W-:Y:S05]  /*f4a0*/  BRA `(.L_x_14935) ;  /* 0x00000bb000007947 */ /* 0x000fea0003800000 */
.L_x_14931:
        /* <DEDUP_REMOVED lines=8> */
.L_x_14939:
[----:B------:R-:W4:Y:S02]  /*f530*/  LDG.E.U16 R2, [R2.64] ;  /* 0x0000002402027981 */ /* 0x000f24000c1e1500 */
[----:B----4-:R-:W-:Y:S01]  /*f540*/  HADD2.F32 R25, -RZ, R2.H0_H0 ;  /* 0x20000002ff197230 */ /* 0x010fe20000004100 */
[----:B------:R-:W-:Y:S05]  /*f550*/  BRA `(.L_x_14935) ;  /* 0x00000b0000007947 */ /* 0x000fea0003800000 */
.L_x_14938:
        /* <DEDUP_REMOVED lines=8> */
.L_x_14941:
[----:B------:R-:W4:Y:S02]  /*f5e0*/  LDG.E.U16 R2, [R2.64] ;  /* 0x0000002402027981 */ /* 0x000f24000c1e1500 */
[----:B----4-:R-:W-:Y:S01]  /*f5f0*/  HADD2.F32 R25, -RZ, R2.H0_H0 ;  /* 0x20000002ff197230 */ /* 0x010fe20000004100 */
[----:B------:R-:W-:Y:S05]  /*f600*/  BRA `(.L_x_14935) ;  /* 0x00000a5000007947 */ /* 0x000fea0003800000 */
.L_x_14940:
[----:B------:R-:W4:Y:S02]  /*f610*/  LDG.E.64 R2, [R2.64] ;  /* 0x0000002402027981 */ /* 0x000f24000c1e1b00 */
[----:B----4-:R-:W0:Y:S01]  /*f620*/  F2F.F32.F64 R25, R2 ;  /* 0x0000000200197310 */ /* 0x010e220000301000 */
[----:B------:R-:W0:-:S14]  /*f630*/  DSETP.GEU.AND P0, PT, |R2|, c[0x2][0x0], PT ;  /* 0x008000000200762a */ /* 0x000e1c0003f0e200 */
[----:B0-----:R-:W-:Y:S01]  /*f640*/  @!P0 FMUL R25, R25, 1.175494350822287508e-38 ;  /* 0x0080000019198820 */ /* 0x001fe20000400000 */
[----:B------:R-:W-:Y:S05]  /*f650*/  BRA `(.L_x_14935) ;  /* 0x00000a0000007947 */ /* 0x000fea0003800000 */
.L_x_14930:
        /* <DEDUP_REMOVED lines=12> */
.L_x_14944:
[----:B------:R-:W4:Y:S02]  /*f720*/  LDG.E.64 R2, [R2.64] ;  /* 0x0000002402027981 */ /* 0x000f24000c1e1b00 */
[----:B----4-:R-:W0:Y:S01]  /*f730*/  F2F.F32.F64 R25, R2 ;  /* 0x0000000200197310 */ /* 0x010e220000301000 */
[----:B------:R-:W0:-:S14]  /*f740*/  DSETP.GEU.AND P0, PT, |R2|, c[0x2][0x0], PT ;  /* 0x008000000200762a */ /* 0x000e1c0003f0e200 */
[----:B0-----:R-:W-:Y:S01]  /*f750*/  @!P0 FMUL R25, R25, 1.175494350822287508e-38 ;  /* 0x0080000019198820 */ /* 0x001fe20000400000 */
[----:B------:R-:W-:Y:S05]  /*f760*/  BRA `(.L_x_14935) ;  /* 0x000008f000007947 */ /* 0x000fea0003800000 */
.L_x_14943:
        /* <DEDUP_REMOVED lines=26> */
.L_x_14946:
        /* <DEDUP_REMOVED lines=13> */
.L_x_14945:
[----:B------:R-:W4:Y:S02]  /*f9e0*/  LDG.E.U16 R2, [R2.64] ;  /* 0x0000002402027981 */ /* 0x000f24000c1e1500 */
[----:B----4-:R-:W-:Y:S01]  /*f9f0*/  PRMT R25, RZ, 0x5410, R2 ;  /* 0x00005410ff197816 */ /* 0x010fe20000000002 */
[----:B------:R-:W-:Y:S05]  /*fa00*/  BRA `(.L_x_14935) ;  /* 0x0000065000007947 */ /* 0x000fea0003800000 */
.L_x_14942:
        /* <DEDUP_REMOVED lines=11> */
.L_x_14949:
        /* <DEDUP_REMOVED lines=20> */
.L_x_14951:
[----:B------:R-:W-:Y:S05]  /*fc00*/  BSYNC B0 ;  /* 0x0000000000007941 */ /* 0x000fea0003800000 */
.L_x_14950:
[----:B------:R-:W-:Y:S01]  /*fc10*/  IMAD.SHL.U32 R2, R2, 0x100000, RZ ;  /* 0x0010000002027824 */ /* 0x000fe200078e00ff */
[----:B------:R-:W-:-:S04]  /*fc20*/  LEA R0, R0, 0x3b800000, 0x17 ;  /* 0x3b80000000007811 */ /* 0x000fc800078eb8ff */
[----:B------:R-:W-:Y:S01]  /*fc30*/  LOP3.LUT R25, R0, R2, R25, 0xfe, !PT ;  /* 0x0000000200197212 */ /* 0x000fe200078efe19 */
[----:B------:R-:W-:Y:S05]  /*fc40*/  BRA `(.L_x_14935) ;  /* 0x0000041000007947 */ /* 0x000fea0003800000 */
.L_x_14948:
        /* <DEDUP_REMOVED lines=20> */
.L_x_14953:
[----:B------:R-:W-:Y:S05]  /*fd90*/  BSYNC B0 ;  /* 0x0000000000007941 */ /* 0x000fea0003800000 */
.L_x_14952:
[----:B------:R-:W-:Y:S01]  /*fda0*/  IMAD.SHL.U32 R2, R2, 0x200000, RZ ;  /* 0x0020000002027824 */ /* 0x000fe200078e00ff */
[----:B------:R-:W-:-:S04]  /*fdb0*/  LEA R0, R0, 0x37800000, 0x17 ;  /* 0x3780000000007811 */ /* 0x000fc800078eb8ff */
[----:B------:R-:W-:Y:S01]  /*fdc0*/  LOP3.LUT R25, R0, R2, R25, 0xfe, !PT ;  /* 0x0000000200197212 */ /* 0x000fe200078efe19 */
[----:B------:R-:W-:Y:S05]  /*fdd0*/  BRA `(.L_x_14935) ;  /* 0x0000028000007947 */ /* 0x000fea0003800000 */
.L_x_14947:
        /* <DEDUP_REMOVED lines=14> */
.L_x_14934:
        /* <DEDUP_REMOVED lines=21> */
.L_x_14955:
[----:B------:R-:W4:Y:S02]  /*10010*/  LDG.E.64 R2, [R2.64] ;  /* 0x0000002402027981 */ /* 0x000f24000c1e1b00 */
[----:B----4-:R0:W4:Y:S01]  /*10020*/  I2F.U64 R25, R2 ;  /* 0x0000000200197312 */ /* 0x0101220000301000 */
[----:B------:R-:W-:Y:S05]  /*10030*/  BRA `(.L_x_14935) ;  /* 0x0000002000007947 */ /* 0x000fea0003800000 */
.L_x_14954:
[----:B------:R-:W4:Y:S02]  /*10040*/  LDG.E R2, [R2.64] ;  /* 0x0000002402027981 */ /* 0x000f24000c1e1900 */
[----:B----4-:R0:W4:Y:S02]  /*10050*/  I2F.U32 R25, R2 ;  /* 0x0000000200197306 */ /* 0x0101240000201000 */
.L_x_14935:
[----:B------:R-:W-:Y:S05]  /*10060*/  BSYNC B6 ;  /* 0x0000000000067941 */ /* 0x000fea0003800000 */
.L_x_14929:
        /* <DEDUP_REMOVED lines=18> */
.L_x_14960:
[----:B----4-:R-:W4:Y:S02]  /*10190*/  LDG.E.U8 R0, [R2.64] ;  /* 0x0000002402007981 */ /* 0x010f24000c1e1100 */
[----:B----4-:R-:W0:Y:S01]  /*101a0*/  I2F.U16 R0, R0 ;  /* 0x0000000000007306 */ /* 0x010e220000101000 */
[----:B------:R-:W-:Y:S05]  /*101b0*/  BRA `(.L_x_14962) ;  /* 0x00000ca000007947 */ /* 0x000fea0003800000 */
.L_x_14959:
        /* <DEDUP_REMOVED lines=9> */
.L_x_14964:
[----:B----4-:R-:W4:Y:S02]  /*10250*/  LDG.E R0, [R2.64] ;  /* 0x0000002402007981 */ /* 0x010f24000c1e1900 */
[----:B----4-:R-:W0:Y:S01]  /*10260*/  I2F R0, R0 ;  /* 0x0000000000007306 */ /* 0x010e220000201400 */
[----:B------:R-:W-:Y:S05]  /*10270*/  BRA `(.L_x_14962) ;  /* 0x00000be000007947 */ /* 0x000fea0003800000 */
.L_x_14963:
[----:B----4-:R-:W4:Y:S02]  /*10280*/  LDG.E.U16 R0, [R2.64] ;  /* 0x0000002402007981 */ /* 0x010f24000c1e1500 */
[----:B----4-:R-:W0:Y:S01]  /*10290*/  I2F.S16 R0, R0 ;  /* 0x0000000000007306 */ /* 0x010e220000101400 */
[----:B------:R-:W-:Y:S05]  /*102a0*/  BRA `(.L_x_14962) ;  /* 0x00000bb000007947 */ /* 0x000fea0003800000 */
.L_x_14958:
        /* <DEDUP_REMOVED lines=8> */
.L_x_14966:
[----:B----4-:R-:W4:Y:S02]  /*10330*/  LDG.E.U16 R0, [R2.64] ;  /* 0x0000002402007981 */ /* 0x010f24000c1e1500 */
[----:B----4-:R-:W-:Y:S01]  /*10340*/  HADD2.F32 R0, -RZ, R0.H0_H0 ;  /* 0x20000000ff007230 */ /* 0x010fe20000004100 */
[----:B------:R-:W-:Y:S05]  /*10350*/  BRA `(.L_x_14962) ;  /* 0x00000b0000007947 */ /* 0x000fea0003800000 */
.L_x_14965:
        /* <DEDUP_REMOVED lines=8> */
.L_x_14968:
[----:B----4-:R-:W4:Y:S02]  /*103e0*/  LDG.E.U16 R0, [R2.64] ;  /* 0x0000002402007981 */ /* 0x010f24000c1e1500 */
[----:B----4-:R-:W-:Y:S01]  /*103f0*/  HADD2.F32 R0, -RZ, R0.H0_H0 ;  /* 0x20000000ff007230 */ /* 0x010fe20000004100 */
[----:B------:R-:W-:Y:S05]  /*10400*/  BRA `(.L_x_14962) ;  /* 0x00000a5000007947 */ /* 0x000fea0003800000 */
.L_x_14967:
[----:B----4-:R-:W4:Y:S02]  /*10410*/  LDG.E.64 R2, [R2.64] ;  /* 0x0000002402027981 */ /* 0x010f24000c1e1b00 */
[----:B----4-:R-:W0:Y:S01]  /*10420*/  F2F.F32.F64 R0, R2 ;  /* 0x0000000200007310 */ /* 0x010e220000301000 */
[----:B------:R-:W0:-:S14]  /*10430*/  DSETP.GEU.AND P0, PT, |R2|, c[0x2][0x0], PT ;  /* 0x008000000200762a */ /* 0x000e1c0003f0e200 */
[----:B0-----:R-:W-:Y:S01]  /*10440*/  @!P0 FMUL R0, R0, 1.175494350822287508e-38 ;  /* 0x0080000000008820 */ /* 0x001fe20000400000 */
[----:B------:R-:W-:Y:S05]  /*10450*/  BRA `(.L_x_14962) ;  /* 0x00000a0000007947 */ /* 0x000fea0003800000 */
.L_x_14957:
        /* <DEDUP_REMOVED lines=12> */
.L_x_14971:
[----:B----4-:R-:W4:Y:S02]  /*10520*/  LDG.E.64 R2, [R2.64] ;  /* 0x0000002402027981 */ /* 0x010f24000c1e1b00 */
[----:B----4-:R-:W0:Y:S01]  /*10530*/  F2F.F32.F64 R0, R2 ;  /* 0x0000000200007310 */ /* 0x010e220000301000 */
[----:B------:R-:W0:-:S14]  /*10540*/  DSETP.GEU.AND P0, PT, |R2|, c[0x2][0x0], PT ;  /* 0x008000000200762a */ /* 0x000e1c0003f0e200 */
[----:B0-----:R-:W-:Y:S01]  /*10550*/  @!P0 FMUL R0, R0, 1.175494350822287508e-38 ;  /* 0x0080000000008820 */ /* 0x001fe20000400000 */
[----:B------:R-:W-:Y:S05]  /*10560*/  BRA `(.L_x_14962) ;  /* 0x000008f000007947 */ /* 0x000fea0003800000 */
.L_x_14970:
        /* <DEDUP_REMOVED lines=26> */
.L_x_14973:
        /* <DEDUP_REMOVED lines=13> */
.L_x_14972:
[----:B----4-:R-:W4:Y:S02]  /*107e0*/  LDG.E.U16 R0, [R2.64] ;  /* 0x0000002402007981 */ /* 0x010f24000c1e1500 */
[----:B----4-:R-:W-:Y:S01]  /*107f0*/  PRMT R0, RZ, 0x5410, R0 ;  /* 0x00005410ff007816 */ /* 0x010fe20000000000 */
[----:B------:R-:W-:Y:S05]  /*10800*/  BRA `(.L_x_14962) ;  /* 0x0000065000007947 */ /* 0x000fea0003800000 */
.L_x_14969:
        /* <DEDUP_REMOVED lines=11> */
.L_x_14976:
        /* <DEDUP_REMOVED lines=20> */
.L_x_14978:
[----:B------:R-:W-:Y:S05]  /*10a00*/  BSYNC B0 ;  /* 0x0000000000007941 */ /* 0x000fea0003800000 */
.L_x_14977:
[----:B------:R-:W-:Y:S01]  /*10a10*/  LEA R3, R0, 0x3b800000, 0x17 ;  /* 0x3b80000000037811 */ /* 0x000fe200078eb8ff */
[----:B------:R-:W-:-:S05]  /*10a20*/  IMAD.SHL.U32 R0, R2, 0x100000, RZ ;  /* 0x0010000002007824 */ /* 0x000fca00078e00ff */
[----:B------:R-:W-:Y:S01]  /*10a30*/  LOP3.LUT R0, R3, R0, R4, 0xfe, !PT ;  /* 0x0000000003007212 */ /* 0x000fe200078efe04 */
[----:B------:R-:W-:Y:S05]  /*10a40*/  BRA `(.L_x_14962) ;  /* 0x0000041000007947 */ /* 0x000fea0003800000 */
.L_x_14975:
        /* <DEDUP_REMOVED lines=20> */
.L_x_14980:
[----:B------:R-:W-:Y:S05]  /*10b90*/  BSYNC B0 ;  /* 0x0000000000007941 */ /* 0x000fea0003800000 */
.L_x_14979:
[----:B------:R-:W-:Y:S01]  /*10ba0*/  LEA R3, R0, 0x37800000, 0x17 ;  /* 0x3780000000037811 */ /* 0x000fe200078eb8ff */
[----:B------:R-:W-:-:S05]  /*10bb0*/  IMAD.SHL.U32 R0, R2, 0x200000, RZ ;  /* 0x0020000002007824 */ /* 0x000fca00078e00ff */
[----:B------:R-:W-:Y:S01]  /*10bc0*/  LOP3.LUT R0, R3, R0, R4, 0xfe, !PT ;  /* 0x0000000003007212 */ /* 0x000fe200078efe04 */
[----:B------:R-:W-:Y:S05]  /*10bd0*/  BRA `(.L_x_14962) ;  /* 0x0000028000007947 */ /* 0x000fea0003800000 */
.L_x_14974:
        /* <DEDUP_REMOVED lines=14> */
.L_x_14961:
        /* <DEDUP_REMOVED lines=21> */
.L_x_14982:
[----:B----4-:R-:W4:Y:S02]  /*10e10*/  LDG.E.64 R2, [R2.64] ;  /* 0x0000002402027981 */ /* 0x010f24000c1e1b00 */
[----:B----4-:R0:W4:Y:S01]  /*10e20*/  I2F.U64 R0, R2 ;  /* 0x0000000200007312 */ /* 0x0101220000301000 */
[----:B------:R-:W-:Y:S05]  /*10e30*/  BRA `(.L_x_14962) ;  /* 0x0000002000007947 */ /* 0x000fea0003800000 */
.L_x_14981:
[----:B----4-:R-:W4:Y:S02]  /*10e40*/  LDG.E R0, [R2.64] ;  /* 0x0000002402007981 */ /* 0x010f24000c1e1900 */
[----:B----4-:R-:W0:Y:S02]  /*10e50*/  I2F.U32 R0, R0 ;  /* 0x0000000000007306 */ /* 0x010e240000201000 */
.L_x_14962:
[----:B------:R-:W-:Y:S05]  /*10e60*/  BSYNC B6 ;  /* 0x0000000000067941 */ /* 0x000fea0003800000 */
.L_x_14956:
[----:B------:R-:W4:Y:S01]  /*10e70*/  LDC.U8 R4, c[0x0][0x608] ;  /* 0x00018200ff047b82 */ /* 0x000f220000000000 */
[----:B0----5:R-:W-:Y:S01]  /*10e80*/  HADD2.F32 R3, -RZ, R24.H0_H0 ;  /* 0x20000018ff037230 */ /* 0x021fe20000004100 */
[C---:B---3--:R-:W-:Y:S01]  /*10e90*/  FMUL.FTZ R2, R18.reuse, R18 ;  /* 0x0000001212027220 */ /* 0x048fe20000410000 */
[----:B------:R-:W-:Y:S01]  /*10ea0*/  HADD2.F32 R22, -RZ, R22.H0_H0 ;  /* 0x20000016ff167230 */ /* 0x000fe20000004100 */
        /* <DEDUP_REMOVED lines=23> */
.L_x_14986:
[----:B------:R-:W-:-:S06]  /*11020*/  HADD2.F32 R3, -RZ, R2.H0_H0 ;  /* 0x20000002ff037230 */ /* 0x000fcc0000004100 */
[----:B------:R-:W0:Y:S02]  /*11030*/  F2I.S64.TRUNC R2, R3 ;  /* 0x0000000300027311 */ /* 0x000e24000020d900 */
[----:B0-----:R0:W-:Y:S01]  /*11040*/  STG.E.U8 [R16.64], R2 ;  /* 0x0000000210007986 */ /* 0x0011e2000c101124 */
[----:B------:R-:W-:Y:S05]  /*11050*/  BRA `(.L_x_14988) ;  /* 0x00000e4000007947 */ /* 0x000fea0003800000 */
.L_x_14985:
        /* <DEDUP_REMOVED lines=10> */
.L_x_14990:
[----:B------:R-:W-:-:S04]  /*11100*/  HADD2.F32 R2, -RZ, R2.H0_H0 ;  /* 0x20000002ff027230 */ /* 0x000fc80000004100 */
[----:B------:R-:W0:Y:S02]  /*11110*/  F2I.FTZ.TRUNC.NTZ R3, R2 ;  /* 0x0000000200037305 */ /* 0x000e24000021f100 */
[----:B0-----:R0:W-:Y:S01]  /*11120*/  STG.E [R16.64], R3 ;  /* 0x0000000310007986 */ /* 0x0011e2000c101924 */
[----:B------:R-:W-:Y:S05]  /*11130*/  BRA `(.L_x_14988) ;  /* 0x00000d6000007947 */ /* 0x000fea0003800000 */
.L_x_14989:
[----:B------:R-:W-:-:S04]  /*11140*/  HADD2.F32 R2, -RZ, R2.H0_H0 ;  /* 0x20000002ff027230 */ /* 0x000fc80000004100 */
[----:B------:R-:W0:Y:S02]  /*11150*/  F2I.FTZ.TRUNC.NTZ R3, R2 ;  /* 0x0000000200037305 */ /* 0x000e24000021f100 */
[----:B0-----:R0:W-:Y:S01]  /*11160*/  STG.E.U16 [R16.64], R3 ;  /* 0x0000000310007986 */ /* 0x0011e2000c101524 */
[----:B------:R-:W-:Y:S05]  /*11170*/  BRA `(.L_x_14988) ;  /* 0x00000d2000007947 */ /* 0x000fea0003800000 */
.L_x_14984:
        /* <DEDUP_REMOVED lines=9> */
.L_x_14992:
[----:B------:R0:W-:Y:S01]  /*11210*/  STG.E.U16 [R16.64], R2 ;  /* 0x0000000210007986 */ /* 0x0001e2000c101524 */
[----:B------:R-:W-:Y:S05]  /*11220*/  BRA `(.L_x_14988) ;  /* 0x00000c7000007947 */ /* 0x000fea0003800000 */
.L_x_14991:
        /* <DEDUP_REMOVED lines=10> */
.L_x_14994:
[----:B------:R-:W-:-:S05]  /*112d0*/  HADD2.F32 R0, -RZ, R2.H0_H0 ;  /* 0x20000002ff007230 */ /* 0x000fca0000004100 */
[----:B------:R-:W-:-:S04]  /*112e0*/  F2FP.PACK_AB R0, RZ, R0 ;  /* 0x00000000ff00723e */ /* 0x000fc800000000ff */
[----:B------:R-:W-:-:S05]  /*112f0*/  PRMT R0, R0, 0x5410, RZ ;  /* 0x0000541000007816 */ /* 0x000fca00000000ff */
[----:B------:R0:W-:Y:S01]  /*11300*/  STG.E [R16.64], R0 ;  /* 0x0000000010007986 */ /* 0x0001e2000c101924 */
[----:B------:R-:W-:Y:S05]  /*11310*/  BRA `(.L_x_14988) ;  /* 0x00000b8000007947 */ /* 0x000fea0003800000 */
.L_x_14993:
[----:B------:R-:W-:-:S05]  /*11320*/  HADD2.F32 R2, -RZ, R2.H0_H0 ;  /* 0x20000002ff027230 */ /* 0x000fca0000004100 */
[----:B------:R-:W-:-:S06]  /*11330*/  FMUL.FTZ R2, R2, 1 ;  /* 0x3f80000002027820 */ /* 0x000fcc0000410000 */
[----:B------:R-:W0:Y:S02]  /*11340*/  F2F.F64.F32 R2, R2 ;  /* 0x0000000200027310 */ /* 0x000e240000201800 */
[----:B0-----:R0:W-:Y:S01]  /*11350*/  STG.E.64 [R16.64], R2 ;  /* 0x0000000210007986 */ /* 0x0011e2000c101b24 */
[----:B------:R-:W-:Y:S05]  /*11360*/  BRA `(.L_x_14988) ;  /* 0x00000b3000007947 */ /* 0x000fea0003800000 */
.L_x_14983:
        /* <DEDUP_REMOVED lines=13> */
.L_x_14997:
[----:B------:R-:W-:Y:S01]  /*11440*/  HADD2.F32 R2, -RZ, R2.H0_H0 ;  /* 0x20000002ff027230 */ /* 0x000fe20000004100 */
[----:B------:R-:W-:-:S04]  /*11450*/  CS2R R6, SRZ ;  /* 0x0000000000067805 */ /* 0x000fc8000001ff00 */
[----:B------:R-:W-:-:S04]  /*11460*/  FMUL.FTZ R2, R2, 1 ;  /* 0x3f80000002027820 */ /* 0x000fc80000410000 */
[----:B------:R-:W0:Y:S02]  /*11470*/  F2F.F64.F32 R4, R2 ;  /* 0x0000000200047310 */ /* 0x000e240000201800 */
[----:B0-----:R0:W-:Y:S01]  /*11480*/  STG.E.128 [R16.64], R4 ;  /* 0x0000000410007986 */ /* 0x0011e2000c101d24 */
[----:B------:R-:W-:Y:S05]  /*11490*/  BRA `(.L_x_14988) ;  /* 0x00000a0000007947 */ /* 0x000fea0003800000 */
.L_x_14996:
        /* <DEDUP_REMOVED lines=21> */
.L_x_15001:
[----:B------:R-:W-:Y:S05]  /*115f0*/  BSYNC B0 ;  /* 0x0000000000007941 */ /* 0x000fea0003800000 */
.L_x_15000:
[----:B------:R-:W-:-:S05]  /*11600*/  LOP3.LUT R3, R0, R3, RZ, 0xfc, !PT ;  /* 0x0000000300037212 */ /* 0x000fca00078efcff */
[----:B------:R0:W-:Y:S01]  /*11610*/  STG.E.U8 [R16.64], R3 ;  /* 0x0000000310007986 */ /* 0x0001e2000c101124 */
[----:B------:R-:W-:Y:S05]  /*11620*/  BRA `(.L_x_14988) ;  /* 0x0000087000007947 */ /* 0x000fea0003800000 */
.L_x_14999:
        /* <DEDUP_REMOVED lines=13> */
.L_x_15003:
[----:B------:R-:W-:Y:S01]  /*11700*/  IMAD.MOV.U32 R0, RZ, RZ, 0x7f ;  /* 0x0000007fff007424 */ /* 0x000fe200078e00ff */
[----:B------:R-:W-:-:S04]  /*11710*/  ISETP.GT.U32.AND P0, PT, R2, 0x7f800000, PT ;  /* 0x7f8000000200780c */ /* 0x000fc80003f04070 */
[----:B------:R-:W-:-:S04]  /*11720*/  SEL R0, R0, 0x7c, P0 ;  /* 0x0000007c00007807 */ /* 0x000fc80000000000 */
.L_x_15004:
[----:B------:R-:W-:Y:S05]  /*11730*/  BSYNC B0 ;  /* 0x0000000000007941 */ /* 0x000fea0003800000 */
.L_x_15002:
[----:B------:R-:W-:-:S04]  /*11740*/  LOP3.LUT R2, R3, 0x80000000, RZ, 0xc0, !PT ;  /* 0x8000000003027812 */ /* 0x000fc800078ec0ff */
[----:B------:R-:W-:-:S04]  /*11750*/  SHF.R.U32.HI R3, RZ, 0x18, R2 ;  /* 0x00000018ff037819 */ /* 0x000fc80000011602 */
[----:B------:R-:W-:-:S05]  /*11760*/  LOP3.LUT R3, R0, R3, RZ, 0xfc, !PT ;  /* 0x0000000300037212 */ /* 0x000fca00078efcff */
[----:B------:R0:W-:Y:S01]  /*11770*/  STG.E.U8 [R16.64], R3 ;  /* 0x0000000310007986 */ /* 0x0001e2000c101124 */
[----:B------:R-:W-:Y:S05]  /*11780*/  BRA `(.L_x_14988) ;  /* 0x0000071000007947 */ /* 0x000fea0003800000 */
.L_x_14998:
[----:B------:R-:W-:-:S05]  /*11790*/  HADD2.F32 R0, -RZ, R2.H0_H0 ;  /* 0x20000002ff007230 */ /* 0x000fca0000004100 */
[----:B------:R-:W-:-:S05]  /*117a0*/  F2FP.BF16.PACK_AB R0, RZ, R0 ;  /* 0x00000000ff00723e */ /* 0x000fca00000010ff */
[----:B------:R0:W-:Y:S01]  /*117b0*/  STG.E.U16 [R16.64], R0 ;  /* 0x0000000010007986 */ /* 0x0001e2000c101524 */
[----:B------:R-:W-:Y:S05]  /*117c0*/  BRA `(.L_x_14988) ;  /* 0x000006d000007947 */ /* 0x000fea0003800000 */
.L_x_14995:
        /* <DEDUP_REMOVED lines=12> */
.L_x_15007:
        /* <DEDUP_REMOVED lines=17> */
.L_x_15010:
[----:B------:R-:W-:-:S04]  /*119a0*/  LOP3.LUT R2, R3, 0x80000000, RZ, 0xc0, !PT ;  /* 0x8000000003027812 */ /* 0x000fc800078ec0ff */
[----:B------:R-:W-:-:S04]  /*119b0*/  SHF.R.U32.HI R3, RZ, 0x18, R2 ;  /* 0x00000018ff037819 */ /* 0x000fc80000011602 */
[----:B------:R-:W-:-:S04]  /*119c0*/  LOP3.LUT R0, R0, R3, RZ, 0xfc, !PT ;  /* 0x0000000300007212 */ /* 0x000fc800078efcff */
[----:B------:R-:W-:Y:S02]  /*119d0*/  PRMT R8, R0, 0x7610, R8 ;  /* 0x0000761000087816 */ /* 0x000fe40000000008 */
.L_x_15009:
[----:B------:R-:W-:Y:S05]  /*119e0*/  BSYNC B0 ;  /* 0x0000000000007941 */ /* 0x000fea0003800000 */
.L_x_15008:
[----:B------:R0:W-:Y:S01]  /*119f0*/  STG.E.U8 [R16.64], R8 ;  /* 0x0000000810007986 */ /* 0x0001e2000c101124 */
[----:B------:R-:W-:Y:S05]  /*11a00*/  BRA `(.L_x_14988) ;  /* 0x0000049000007947 */ /* 0x000fea0003800000 */
.L_x_15006:
        /* <DEDUP_REMOVED lines=17> */
.L_x_15013:
[----:B------:R-:W-:-:S04]  /*11b20*/  LOP3.LUT R2, R3, 0x80000000, RZ, 0xc0, !PT ;  /* 0x8000000003027812 */ /* 0x000fc800078ec0ff */
[----:B------:R-:W-:-:S04]  /*11b30*/  SHF.R.U32.HI R3, RZ, 0x18, R2 ;  /* 0x00000018ff037819 */ /* 0x000fc80000011602 */
[----:B------:R-:W-:-:S04]  /*11b40*/  LOP3.LUT R0, R0, R3, RZ, 0xfc, !PT ;  /* 0x0000000300007212 */ /* 0x000fc800078efcff */
[----:B------:R-:W-:Y:S02]  /*11b50*/  PRMT R8, R0, 0x7610, R8 ;  /* 0x0000761000087816 */ /* 0x000fe40000000008 */
.L_x_15012:
[----:B------:R-:W-:Y:S05]  /*11b60*/  BSYNC B0 ;  /* 0x0000000000007941 */ /* 0x000fea0003800000 */
.L_x_15011:
[----:B------:R0:W-:Y:S01]  /*11b70*/  STG.E.U8 [R16.64], R8 ;  /* 0x0000000810007986 */ /* 0x0001e2000c101124 */
[----:B------:R-:W-:Y:S05]  /*11b80*/  BRA `(.L_x_14988) ;  /* 0x0000031000007947 */ /* 0x000fea0003800000 */
.L_x_15005:
        /* <DEDUP_REMOVED lines=22> */
.L_x_14987:
        /* <DEDUP_REMOVED lines=20> */
.L_x_15015:
[----:B------:R-:W-:-:S06]  /*11e30*/  HADD2.F32 R2, -RZ, R2.H0_H0 ;  /* 0x20000002ff027230 */ /* 0x000fcc0000004100 */
[----:B------:R-:W0:Y:S02]  /*11e40*/  F2I.U64.TRUNC R2, R2 ;  /* 0x0000000200027311 */ /* 0x000e24000020d800 */
[----:B0-----:R0:W-:Y:S01]  /*11e50*/  STG.E.64 [R16.64], R2 ;  /* 0x0000000210007986 */ /* 0x0011e2000c101b24 */
[----:B------:R-:W-:Y:S05]  /*11e60*/  BRA `(.L_x_14988) ;  /* 0x0000003000007947 */ /* 0x000fea0003800000 */
.L_x_15014:
[----:B------:R-:W-:-:S04]  /*11e70*/  HADD2.F32 R2, -RZ, R2.H0_H0 ;  /* 0x20000002ff027230 */ /* 0x000fc80000004100 */
[----:B------:R-:W0:Y:S02]  /*11e80*/  F2I.FTZ.U32.TRUNC.NTZ R3, R2 ;  /* 0x0000000200037305 */ /* 0x000e24000021f000 */
[----:B0-----:R0:W-:Y:S02]  /*11e90*/  STG.E [R16.64], R3 ;  /* 0x0000000310007986 */ /* 0x0011e4000c101924 */
.L_x_14988:
        /* <DEDUP_REMOVED lines=386> */
.L_x_15016:
        /* <DEDUP_REMOVED lines=21> */
.L_x_15020:
[----:B------:R-:W2:Y:S02]  /*13810*/  LDG.E.U8 R2, [R2.64] ;  /* 0x0000002402027981 */ /* 0x000ea4000c1e1100 */
[----:B--2---:R-:W0:Y:S02]  /*13820*/  I2F.U16 R0, R2 ;  /* 0x0000000200007306 */ /* 0x004e240000101000 */
[----:B0-----:R-:W-:-:S04]  /*13830*/  F2FP.PACK_AB R0, RZ, R0 ;  /* 0x00000000ff00723e */ /* 0x001fc800000000ff */
[----:B------:R-:W-:Y:S01]  /*13840*/  PRMT R24, R0, 0x7610, R24 ;  /* 0x0000761000187816 */ /* 0x000fe20000000018 */
[----:B------:R-:W-:Y:S05]  /*13850*/  BRA `(.L_x_15022) ;  /* 0x00000ed000007947 */ /* 0x000fea0003800000 */
.L_x_15019:
        /* <DEDUP_REMOVED lines=11> */
.L_x_15024:
[----:B------:R-:W2:Y:S02]  /*13910*/  LDG.E R2, [R2.64] ;  /* 0x0000002402027981 */ /* 0x000ea4000c1e1900 */
[----:B--2---:R-:W0:Y:S02]  /*13920*/  I2F R0, R2 ;  /* 0x0000000200007306 */ /* 0x004e240000201400 */
[----:B0-----:R-:W-:-:S04]  /*13930*/  F2FP.PACK_AB R0, RZ, R0 ;  /* 0x00000000ff00723e */ /* 0x001fc800000000ff */
[----:B------:R-:W-:Y:S01]  /*13940*/  PRMT R24, R0, 0x7610, R24 ;  /* 0x0000761000187816 */ /* 0x000fe20000000018 */
[----:B------:R-:W-:Y:S05]  /*13950*/  BRA `(.L_x_15022) ;  /* 0x00000dd000007947 */ /* 0x000fea0003800000 */
.L_x_15023:
[----:B------:R-:W2:Y:S02]  /*13960*/  LDG.E.U16 R2, [R2.64] ;  /* 0x0000002402027981 */ /* 0x000ea4000c1e1500 */
[----:B--2---:R-:W0:Y:S02]  /*13970*/  I2F.S16 R0, R2 ;  /* 0x0000000200007306 */ /* 0x004e240000101400 */
[----:B0-----:R-:W-:-:S04]  /*13980*/  F2FP.PACK_AB R0, RZ, R0 ;  /* 0x00000000ff00723e */ /* 0x001fc800000000ff */
[----:B------:R-:W-:Y:S01]  /*13990*/  PRMT R24, R0, 0x7610, R24 ;  /* 0x0000761000187816 */ /* 0x000fe20000000018 */
[----:B------:R-:W-:Y:S05]  /*139a0*/  BRA `(.L_x_15022) ;  /* 0x00000d8000007947 */ /* 0x000fea0003800000 */
.L_x_15018:
        /* <DEDUP_REMOVED lines=9> */
.L_x_15026:
[----:B------:R0:W5:Y:S01]  /*13a40*/  LDG.E.U16 R24, [R2.64] ;  /* 0x0000002402187981 */ /* 0x000162000c1e1500 */
[----:B------:R-:W-:Y:S05]  /*13a50*/  BRA `(.L_x_15022) ;  /* 0x00000cd000007947 */ /* 0x000fea0003800000 */
.L_x_15025:
        /* <DEDUP_REMOVED lines=9> */
.L_x_15028:
[----:B------:R0:W5:Y:S01]  /*13af0*/  LDG.E.U16 R24, [R2.64] ;  /* 0x0000002402187981 */ /* 0x000162000c1e1500 */
[----:B------:R-:W-:Y:S05]  /*13b00*/  BRA `(.L_x_15022) ;  /* 0x00000c2000007947 */ /* 0x000fea0003800000 */
.L_x_15027:
[----:B------:R-:W2:Y:S02]  /*13b10*/  LDG.E.64 R2, [R2.64] ;  /* 0x0000002402027981 */ /* 0x000ea4000c1e1b00 */
[----:B--2---:R-:W0:Y:S01]  /*13b20*/  F2F.F32.F64 R0, R2 ;  /* 0x0000000200007310 */ /* 0x004e220000301000 */
[----:B------:R-:W0:-:S14]  /*13b30*/  DSETP.GEU.AND P0, PT, |R2|, c[0x2][0x0], PT ;  /* 0x008000000200762a */ /* 0x000e1c0003f0e200 */
[----:B0-----:R-:W-:-:S05]  /*13b40*/  @!P0 FMUL R0, R0, 1.175494350822287508e-38 ;  /* 0x0080000000008820 */ /* 0x001fca0000400000 */
[----:B------:R-:W-:-:S04]  /*13b50*/  F2FP.PACK_AB R0, RZ, R0 ;  /* 0x00000000ff00723e */ /* 0x000fc800000000ff */
[----:B------:R-:W-:Y:S01]  /*13b60*/  PRMT R24, R0, 0x7610, R24 ;  /* 0x0000761000187816 */ /* 0x000fe20000000018 */
[----:B------:R-:W-:Y:S05]  /*13b70*/  BRA `(.L_x_15022) ;  /* 0x00000bb000007947 */ /* 0x000fea0003800000 */
.L_x_15017:
        /* <DEDUP_REMOVED lines=14> */
.L_x_15031:
[----:B------:R-:W2:Y:S02]  /*13c60*/  LDG.E.64 R2, [R2.64] ;  /* 0x0000002402027981 */ /* 0x000ea4000c1e1b00 */
[----:B--2---:R-:W0:Y:S01]  /*13c70*/  F2F.F32.F64 R0, R2 ;  /* 0x0000000200007310 */ /* 0x004e220000301000 */
[----:B------:R-:W0:-:S14]  /*13c80*/  DSETP.GEU.AND P0, PT, |R2|, c[0x2][0x0], PT ;  /* 0x008000000200762a */ /* 0x000e1c0003f0e200 */
[----:B0-----:R-:W-:-:S05]  /*13c90*/  @!P0 FMUL R0, R0, 1.175494350822287508e-38 ;  /* 0x0080000000008820 */ /* 0x001fca0000400000 */
[----:B------:R-:W-:-:S04]  /*13ca0*/  F2FP.PACK_AB R0, RZ, R0 ;  /* 0x00000000ff00723e */ /* 0x000fc800000000ff */
[----:B------:R-:W-:Y:S01]  /*13cb0*/  PRMT R24, R0, 0x7610, R24 ;  /* 0x0000761000187816 */ /* 0x000fe20000000018 */
[----:B------:R-:W-:Y:S05]  /*13cc0*/  BRA `(.L_x_15022) ;  /* 0x00000a6000007947 */ /* 0x000fea0003800000 */
.L_x_15030:
        /* <DEDUP_REMOVED lines=28> */
.L_x_15033:
        /* <DEDUP_REMOVED lines=15> */
.L_x_15032:
[----:B------:R-:W2:Y:S02]  /*13f80*/  LDG.E.U16 R0, [R2.64] ;  /* 0x0000002402007981 */ /* 0x000ea4000c1e1500 */
[----:B--2---:R-:W-:-:S04]  /*13f90*/  PRMT R0, RZ, 0x5410, R0 ;  /* 0x00005410ff007816 */ /* 0x004fc80000000000 */
[----:B------:R-:W-:-:S04]  /*13fa0*/  F2FP.PACK_AB R0, RZ, R0 ;  /* 0x00000000ff00723e */ /* 0x000fc800000000ff */
[----:B------:R-:W-:Y:S01]  /*13fb0*/  PRMT R24, R0, 0x7610, R24 ;  /* 0x0000761000187816 */ /* 0x000fe20000000018 */
[----:B------:R-:W-:Y:S05]  /*13fc0*/  BRA `(.L_x_15022) ;  /* 0x0000076000007947 */ /* 0x000fea0003800000 */
.L_x_15029:
        /* <DEDUP_REMOVED lines=12> */
.L_x_15036:
        /* <DEDUP_REMOVED lines=21> */
.L_x_15040:
[----:B------:R-:W-:Y:S05]  /*141e0*/  BSYNC B1 ;  /* 0x0000000000017941 */ /* 0x000fea0003800000 */
.L_x_15039:
[----:B------:R-:W-:Y:S01]  /*141f0*/  LEA R3, R0, 0x3b800000, 0x17 ;  /* 0x3b80000000037811 */ /* 0x000fe200078eb8ff */
[----:B------:R-:W-:-:S05]  /*14200*/  IMAD.SHL.U32 R0, R2, 0x100000, RZ ;  /* 0x0010000002007824 */ /* 0x000fca00078e00ff */
[----:B------:R-:W-:Y:S02]  /*14210*/  LOP3.LUT R0, R3, R0, R4, 0xfe, !PT ;  /* 0x0000000003007212 */ /* 0x000fe400078efe04 */
.L_x_15038:
[----:B------:R-:W-:Y:S05]  /*14220*/  BSYNC B0 ;  /* 0x0000000000007941 */ /* 0x000fea0003800000 */
.L_x_15037:
[----:B------:R-:W-:-:S04]  /*14230*/  F2FP.PACK_AB R0, RZ, R0 ;  /* 0x00000000ff00723e */ /* 0x000fc800000000ff */
[----:B------:R-:W-:Y:S01]  /*14240*/  PRMT R24, R0, 0x7610, R24 ;  /* 0x0000761000187816 */ /* 0x000fe20000000018 */
[----:B------:R-:W-:Y:S05]  /*14250*/  BRA `(.L_x_15022) ;  /* 0x000004d000007947 */ /* 0x000fea0003800000 */
.L_x_15035:
        /* <DEDUP_REMOVED lines=21> */
.L_x_15044:
[----:B------:R-:W-:Y:S05]  /*143b0*/  BSYNC B1 ;  /* 0x0000000000017941 */ /* 0x000fea0003800000 */
.L_x_15043:
[----:B------:R-:W-:Y:S01]  /*143c0*/  LEA R3, R0, 0x37800000, 0x17 ;  /* 0x3780000000037811 */ /* 0x000fe200078eb8ff */
[----:B------:R-:W-:-:S05]  /*143d0*/  IMAD.SHL.U32 R0, R2, 0x200000, RZ ;  /* 0x0020000002007824 */ /* 0x000fca00078e00ff */
[----:B------:R-:W-:Y:S02]  /*143e0*/  LOP3.LUT R0, R3, R0, R4, 0xfe, !PT ;  /* 0x0000000003007212 */ /* 0x000fe400078efe04 */
.L_x_15042:
[----:B------:R-:W-:Y:S05]  /*143f0*/  BSYNC B0 ;  /* 0x0000000000007941 */ /* 0x000fea0003800000 */
.L_x_15041:
[----:B------:R-:W-:-:S04]  /*14400*/  F2FP.PACK_AB R0, RZ, R0 ;  /* 0x00000000ff00723e */ /* 0x000fc800000000ff */
[----:B------:R-:W-:Y:S01]  /*14410*/  PRMT R24, R0, 0x7610, R24 ;  /* 0x0000761000187816 */ /* 0x000fe20000000018 */
[----:B------:R-:W-:Y:S05]  /*14420*/  BRA `(.L_x_15022) ;  /* 0x0000030000007947 */ /* 0x000fea0003800000 */
.L_x_15034:
        /* <DEDUP_REMOVED lines=14> */
.L_x_15048:
[----:B------:R-:W-:Y:S05]  /*14510*/  BSYNC B0 ;  /* 0x0000000000007941 */ /* 0x000fea0003800000 */
.L_x_15047:
[----:B------:R-:W-:-:S04]  /*14520*/  F2FP.PACK_AB R0, RZ, R0 ;  /* 0x00000000ff00723e */ /* 0x000fc800000000ff */
[----:B------:R-:W-:Y:S01]  /*14530*/  PRMT R24, R0, 0x7610, R24 ;  /* 0x0000761000187816 */ /* 0x000fe20000000018 */
[----:B------:R-:W-:Y:S05]  /*14540*/  BRA `(.L_x_15022) ;  /* 0x000001e000007947 */ /* 0x000fea0003800000 */
.L_x_15021:
        /* <DEDUP_REMOVED lines=21> */
.L_x_15046:
[----:B------:R-:W2:Y:S02]  /*146a0*/  LDG.E.64 R2, [R2.64] ;  /* 0x0000002402027981 */ /* 0x000ea4000c1e1b00 */
[----:B--2---:R-:W0:Y:S02]  /*146b0*/  I2F.U64 R0, R2 ;  /* 0x0000000200007312 */ /* 0x004e240000301000 */
[----:B0-----:R-:W-:-:S04]  /*146c0*/  F2FP.PACK_AB R0, RZ, R0 ;  /* 0x00000000ff00723e */ /* 0x001fc800000000ff */
[----:B------:R-:W-:Y:S01]  /*146d0*/  PRMT R24, R0, 0x7610, R24 ;  /* 0x0000761000187816 */ /* 0x000fe20000000018 */
[----:B------:R-:W-:Y:S05]  /*146e0*/  BRA `(.L_x_15022) ;  /* 0x0000004000007947 */ /* 0x000fea0003800000 */
.L_x_15045:
[----:B------:R-:W2:Y:S02]  /*146f0*/  LDG.E R2, [R2.64] ;  /* 0x0000002402027981 */ /* 0x000ea4000c1e1900 */
[----:B--2---:R-:W0:Y:S02]  /*14700*/  I2F.U32 R0, R2 ;  /* 0x0000000200007306 */ /* 0x004e240000201000 */
[----:B0-----:R-:W-:-:S04]  /*14710*/  F2FP.PACK_AB R0, RZ, R0 ;  /* 0x00000000ff00723e */ /* 0x001fc800000000ff */
[----:B------:R-:W-:Y:S02]  /*14720*/  PRMT R24, R0, 0x7610, R24 ;  /* 0x0000761000187816 */ /* 0x000fe40000000018 */
.L_x_15022:
        /* <DEDUP_REMOVED lines=19> */
.L_x_15052:
[----:B------:R-:W2:Y:S02]  /*14860*/  LDG.E.U8 R2, [R2.64] ;  /* 0x0000002402027981 */ /* 0x000ea4000c1e1100 */
[----:B--2---:R-:W0:Y:S02]  /*14870*/  I2F.U16 R0, R2 ;  /* 0x0000000200007306 */ /* 0x004e240000101000 */
[----:B0-----:R-:W-:-:S04]  /*14880*/  F2FP.PACK_AB R0, RZ, R0 ;  /* 0x00000000ff00723e */ /* 0x001fc800000000ff */
[----:B------:R-:W-:Y:S01]  /*14890*/  PRMT R22, R0, 0x7610, R22 ;  /* 0x0000761000167816 */ /* 0x000fe20000000016 */
[----:B------:R-:W-:Y:S05]  /*148a0*/  BRA `(.L_x_15054) ;  /* 0x00000ed000007947 */ /* 0x000fea0003800000 */
.L_x_15051:
        /* <DEDUP_REMOVED lines=11> */
.L_x_15056:
[----:B------:R-:W2:Y:S02]  /*14960*/  LDG.E R2, [R2.64] ;  /* 0x0000002402027981 */ /* 0x000ea4000c1e1900 */
[----:B--2---:R-:W0:Y:S02]  /*14970*/  I2F R0, R2 ;  /* 0x0000000200007306 */ /* 0x004e240000201400 */
[----:B0-----:R-:W-:-:S04]  /*14980*/  F2FP.PACK_AB R0, RZ, R0 ;  /* 0x00000000ff00723e */ /* 0x001fc800000000ff */
[----:B------:R-:W-:Y:S01]  /*14990*/  PRMT R22, R0, 0x7610, R22 ;  /* 0x0000761000167816 */ /* 0x000fe20000000016 */
[----:B------:R-:W-:Y:S05]  /*149a0*/  BRA `(.L_x_15054) ;  /* 0x00000dd000007947 */ /* 0x000fea0003800000 */
.L_x_15055:
[----:B------:R-:W2:Y:S02]  /*149b0*/  LDG.E.U16 R2, [R2.64] ;  /* 0x0000002402027981 */ /* 0x000ea4000c1e1500 */
[----:B--2---:R-:W0:Y:S02]  /*149c0*/  I2F.S16 R0, R2 ;  /* 0x0000000200007306 */ /* 0x004e240000101400 */
[----:B0-----:R-:W-:-:S04]  /*149d0*/  F2FP.PACK_AB R0, RZ, R0 ;  /* 0x00000000ff00723e */ /* 0x001fc800000000ff */
[----:B------:R-:W-:Y:S01]  /*149e0*/  PRMT R22, R0, 0x7610, R22 ;  /* 0x0000761000167816 */ /* 0x000fe20000000016 */
[----:B------:R-:W-:Y:S05]  /*149f0*/  BRA `(.L_x_15054) ;  /* 0x00000d8000007947 */ /* 0x000fea0003800000 */
.L_x_15050:
        /* <DEDUP_REMOVED lines=9> */
.L_x_15058:
[----:B------:R0:W5:Y:S01]  /*14a90*/  LDG.E.U16 R22, [R2.64] ;  /* 0x0000002402167981 */ /* 0x000162000c1e1500 */
[----:B------:R-:W-:Y:S05]  /*14aa0*/  BRA `(.L_x_15054) ;  /* 0x00000cd000007947 */ /* 0x000fea0003800000 */
.L_x_15057:
        /* <DEDUP_REMOVED lines=9> */
.L_x_15060:
[----:B------:R0:W5:Y:S01]  /*14b40*/  LDG.E.U16 R22, [R2.64] ;  /* 0x0000002402167981 */ /* 0x000162000c1e1500 */
[----:B------:R-:W-:Y:S05]  /*14b50*/  BRA `(.L_x_15054) ;  /* 0x00000c2000007947 */ /* 0x000fea0003800000 */
.L_x_15059:
[----:B------:R-:W2:Y:S02]  /*14b60*/  LDG.E.64 R2, [R2.64] ;  /* 0x0000002402027981 */ /* 0x000ea4000c1e1b00 */
[----:B--2---:R-:W0:Y:S01]  /*14b70*/  F2F.F32.F64 R0, R2 ;  /* 0x0000000200007310 */ /* 0x004e220000301000 */
[----:B------:R-:W0:-:S14]  /*14b80*/  DSETP.GEU.AND P0, PT, |R2|, c[0x2][0x0], PT ;  /* 0x008000000200762a */ /* 0x000e1c0003f0e200 */
[----:B0-----:R-:W-:-:S05]  /*14b90*/  @!P0 FMUL R0, R0, 1.175494350822287508e-38 ;  /* 0x0080000000008820 */ /* 0x001fca0000400000 */
[----:B------:R-:W-:-:S04]  /*14ba0*/  F2FP.PACK_AB R0, RZ, R0 ;  /* 0x00000000ff00723e */ /* 0x000fc800000000ff */
[----:B------:R-:W-:Y:S01]  /*14bb0*/  PRMT R22, R0, 0x7610, R22 ;  /* 0x0000761000167816 */ /* 0x000fe20000000016 */
[----:B------:R-:W-:Y:S05]  /*14bc0*/  BRA `(.L_x_15054) ;  /* 0x00000bb000007947 */ /* 0x000fea0003800000 */
.L_x_15049:
        /* <DEDUP_REMOVED lines=14> */
.L_x_15063:
[----:B------:R-:W2:Y:S02]  /*14cb0*/  LDG.E.64 R2, [R2.64] ;  /* 0x0000002402027981 */ /* 0x000ea4000c1e1b00 */
[----:B--2---:R-:W0:Y:S01]  /*14cc0*/  F2F.F32.F64 R0, R2 ;  /* 0x0000000200007310 */ /* 0x004e220000301000 */
[----:B------:R-:W0:-:S14]  /*14cd0*/  DSETP.GEU.AND P0, PT, |R2|, c[0x2][0x0], PT ;  /* 0x008000000200762a */ /* 0x000e1c0003f0e200 */
[----:B0-----:R-:W-:-:S05]  /*14ce0*/  @!P0 FMUL R0, R0, 1.175494350822287508e-38 ;  /* 0x0080000000008820 */ /* 0x001fca0000400000 */
[----:B------:R-:W-:-:S04]  /*14cf0*/  F2FP.PACK_AB R0, RZ, R0 ;  /* 0x00000000ff00723e */ /* 0x000fc800000000ff */
[----:B------:R-:W-:Y:S01]  /*14d00*/  PRMT R22, R0, 0x7610, R22 ;  /* 0x0000761000167816 */ /* 0x000fe20000000016 */
[----:B------:R-:W-:Y:S05]  /*14d10*/  BRA `(.L_x_15054) ;  /* 0x00000a6000007947 */ /* 0x000fea0003800000 */
.L_x_15062:
        /* <DEDUP_REMOVED lines=28> */
.L_x_15065:
        /* <DEDUP_REMOVED lines=15> */
.L_x_15064:
[----:B------:R-:W2:Y:S02]  /*14fd0*/  LDG.E.U16 R0, [R2.64] ;  /* 0x0000002402007981 */ /* 0x000ea4000c1e1500 */
[----:B--2---:R-:W-:-:S04]  /*14fe0*/  PRMT R0, RZ, 0x5410, R0 ;  /* 0x00005410ff007816 */ /* 0x004fc80000000000 */
[----:B------:R-:W-:-:S04]  /*14ff0*/  F2FP.PACK_AB R0, RZ, R0 ;  /* 0x00000000ff00723e */ /* 0x000fc800000000ff */
[----:B------:R-:W-:Y:S01]  /*15000*/  PRMT R22, R0, 0x7610, R22 ;  /* 0x0000761000167816 */ /* 0x000fe20000000016 */
[----:B------:R-:W-:Y:S05]  /*15010*/  BRA `(.L_x_15054) ;  /* 0x0000076000007947 */ /* 0x000fea0003800000 */
.L_x_15061:
        /* <DEDUP_REMOVED lines=12> */
.L_x_15068:
        /* <DEDUP_REMOVED lines=21> */
.L_x_15072:
[----:B------:R-:W-:Y:S05]  /*15230*/  BSYNC B1 ;  /* 0x0000000000017941 */ /* 0x000fea0003800000 */
.L_x_15071:
[----:B------:R-:W-:Y:S01]  /*15240*/  LEA R3, R0, 0x3b800000, 0x17 ;  /* 0x3b80000000037811 */ /* 0x000fe200078eb8ff */
[----:B------:R-:W-:-:S05]  /*15250*/  IMAD.SHL.U32 R0, R2, 0x100000, RZ ;  /* 0x0010000002007824 */ /* 0x000fca00078e00ff */
[----:B------:R-:W-:Y:S02]  /*15260*/  LOP3.LUT R0, R3, R0, R4, 0xfe, !PT ;  /* 0x0000000003007212 */ /* 0x000fe400078efe04 */
.L_x_15070:
[----:B------:R-:W-:Y:S05]  /*15270*/  BSYNC B0 ;  /* 0x0000000000007941 */ /* 0x000fea0003800000 */
.L_x_15069:
[----:B------:R-:W-:-:S04]  /*15280*/  F2FP.PACK_AB R0, RZ, R0 ;  /* 0x00000000ff00723e */ /* 0x000fc800000000ff */
[----:B------:R-:W-:Y:S01]  /*15290*/  PRMT R22, R0, 0x7610, R22 ;  /* 0x0000761000167816 */ /* 0x000fe20000000016 */
[----:B------:R-:W-:Y:S05]  /*152a0*/  BRA `(.L_x_15054) ;  /* 0x000004d000007947 */ /* 0x000fea0003800000 */
.L_x_15067:
        /* <DEDUP_REMOVED lines=21> */
.L_x_15076:
[----:B------:R-:W-:Y:S05]  /*15400*/  BSYNC B1 ;  /* 0x0000000000017941 */ /* 0x000fea0003800000 */
.L_x_15075:
[----:B------:R-:W-:Y:S01]  /*15410*/  LEA R3, R0, 0x37800000, 0x17 ;  /* 0x3780000000037811 */ /* 0x000fe200078eb8ff */
[----:B------:R-:W-:-:S05]  /*15420*/  IMAD.SHL.U32 R0, R2, 0x200000, RZ ;  /* 0x0020000002007824 */ /* 0x000fca00078e00ff */
[----:B------:R-:W-:Y:S02]  /*15430*/  LOP3.LUT R0, R3, R0, R4, 0xfe, !PT ;  /* 0x0000000003007212 */ /* 0x000fe400078efe04 */
.L_x_15074:
[----:B------:R-:W-:Y:S05]  /*15440*/  BSYNC B0 ;  /* 0x0000000000007941 */ /* 0x000fea0003800000 */
.L_x_15073:
[----:B------:R-:W-:-:S04]  /*15450*/  F2FP.PACK_AB R0, RZ, R0 ;  /* 0x00000000ff00723e */ /* 0x000fc800000000ff */
[----:B------:R-:W-:Y:S01]  /*15460*/  PRMT R22, R0, 0x7610, R22 ;  /* 0x0000761000167816 */ /* 0x000fe20000000016 */
[----:B------:R-:W-:Y:S05]  /*15470*/  BRA `(.L_x_15054) ;  /* 0x0000030000007947 */ /* 0x000fea0003800000 */
.L_x_15066:
        /* <DEDUP_REMOVED lines=14> */
.L_x_15080:
[----:B------:R-:W-:Y:S05]  /*15560*/  BSYNC B0 ;  /* 0x0000000000007941 */ /* 0x000fea0003800000 */
.L_x_15079:
[----:B------:R-:W-:-:S04]  /*15570*/  F2FP.PACK_AB R0, RZ, R0 ;  /* 0x00000000ff00723e */ /* 0x000fc800000000ff */
[----:B------:R-:W-:Y:S01]  /*15580*/  PRMT R22, R0, 0x7610, R22 ;  /* 0x0000761000167816 */ /* 0x000fe20000000016 */
[----:B------:R-:W-:Y:S05]  /*15590*/  BRA `(.L_x_15054) ;  /* 0x000001e000007947 */ /* 0x000fea0003800000 */
.L_x_15053:
        /* <DEDUP_REMOVED lines=21> */
.L_x_15078:
[----:B------:R-:W2:Y:S02]  /*156f0*/  LDG.E.64 R2, [R2.64] ;  /* 0x0000002402027981 */ /* 0x000ea4000c1e1b00 */
[----:B--2---:R-:W0:Y:S02]  /*15700*/  I2F.U64 R0, R2 ;  /* 0x0000000200007312 */ /* 0x004e240000301000 */
[----:B0-----:R-:W-:-:S04]  /*15710*/  F2FP.PACK_AB R0, RZ, R0 ;  /* 0x00000000ff00723e */ /* 0x001fc800000000ff */
[----:B------:R-:W-:Y:S01]  /*15720*/  PRMT R22, R0, 0x7610, R22 ;  /* 0x0000761000167816 */ /* 0x000fe20000000016 */
[----:B------:R-:W-:Y:S05]  /*15730*/  BRA `(.L_x_15054) ;  /* 0x0000004000007947 */ /* 0x000fea0003800000 */
.L_x_15077:
[----:B------:R-:W2:Y:S02]  /*15740*/  LDG.E R2, [R2.64] ;  /* 0x0000002402027981 */ /* 0x000ea4000c1e1900 */
[----:B--2---:R-:W0:Y:S02]  /*15750*/  I2F.U32 R0, R2 ;  /* 0x0000000200007306 */ /* 0x004e240000201000 */
[----:B0-----:R-:W-:-:S04]  /*15760*/  F2FP.PACK_AB R0, RZ, R0 ;  /* 0x00000000ff00723e */ /* 0x001fc800000000ff */
[----:B------:R-:W-:Y:S02]  /*15770*/  PRMT R22, R0, 0x7610, R22 ;  /* 0x0000761000167816 */ /* 0x000fe40000000016 */
.L_x_15054:
        /* <DEDUP_REMOVED lines=18> */
.L_x_15085:
[----:B------:R-:W2:Y:S02]  /*158a0*/  LDG.E.U8 R2, [R2.64] ;  /* 0x0000002402027981 */ /* 0x000ea4000c1e1100 */
[----:B--2---:R0:W1:Y:S01]  /*158b0*/  I2F.U16 R23, R2 ;  /* 0x0000000200177306 */ /* 0x0040620000101000 */
[----:B------:R-:W-:Y:S05]  /*158c0*/  BRA `(.L_x_15087) ;  /* 0x00000ca000007947 */ /* 0x000fea0003800000 */
.L_x_15084:
        /* <DEDUP_REMOVED lines=9> */
.L_x_15089:
[----:B------:R-:W2:Y:S02]  /*15960*/  LDG.E R2, [R2.64] ;  /* 0x0000002402027981 */ /* 0x000ea4000c1e1900 */
[----:B--2---:R0:W1:Y:S01]  /*15970*/  I2F R23, R2 ;  /* 0x0000000200177306 */ /* 0x0040620000201400 */
[----:B------:R-:W-:Y:S05]  /*15980*/  BRA `(.L_x_15087) ;  /* 0x00000be000007947 */ /* 0x000fea0003800000 */
.L_x_15088:
[----:B------:R-:W2:Y:S02]  /*15990*/  LDG.E.U16 R2, [R2.64] ;  /* 0x0000002402027981 */ /* 0x000ea4000c1e1500 */
[----:B--2---:R0:W1:Y:S01]  /*159a0*/  I2F.S16 R23, R2 ;  /* 0x0000000200177306 */ /* 0x0040620000101400 */
[----:B------:R-:W-:Y:S05]  /*159b0*/  BRA `(.L_x_15087) ;  /* 0x00000bb000007947 */ /* 0x000fea0003800000 */
.L_x_15083:
        /* <DEDUP_REMOVED lines=8> */
.L_x_15091:
[----:B------:R-:W2:Y:S02]  /*15a40*/  LDG.E.U16 R2, [R2.64] ;  /* 0x0000002402027981 */ /* 0x000ea4000c1e1500 */
[----:B--2---:R-:W-:Y:S01]  /*15a50*/  HADD2.F32 R23, -RZ, R2.H0_H0 ;  /* 0x20000002ff177230 */ /* 0x004fe20000004100 */
[----:B------:R-:W-:Y:S05]  /*15a60*/  BRA `(.L_x_15087) ;  /* 0x00000b0000007947 */ /* 0x000fea0003800000 */
.L_x_15090:
        /* <DEDUP_REMOVED lines=8> */
.L_x_15093:
[----:B------:R-:W2:Y:S02]  /*15af0*/  LDG.E.U16 R2, [R2.64] ;  /* 0x0000002402027981 */ /* 0x000ea4000c1e1500 */
[----:B--2---:R-:W-:Y:S01]  /*15b00*/  HADD2.F32 R23, -RZ, R2.H0_H0 ;  /* 0x20000002ff177230 */ /* 0x004fe20000004100 */
[----:B------:R-:W-:Y:S05]  /*15b10*/  BRA `(.L_x_15087) ;  /* 0x00000a5000007947 */ /* 0x000fea0003800000 */
.L_x_15092:
[----:B------:R-:W2:Y:S02]  /*15b20*/  LDG.E.64 R2, [R2.64] ;  /* 0x0000002402027981 */ /* 0x000ea4000c1e1b00 */
[----:B--2---:R-:W0:Y:S01]  /*15b30*/  F2F.F32.F64 R23, R2 ;  /* 0x0000000200177310 */ /* 0x004e220000301000 */
[----:B------:R-:W0:-:S14]  /*15b40*/  DSETP.GEU.AND P0, PT, |R2|, c[0x2][0x0], PT ;  /* 0x008000000200762a */ /* 0x000e1c0003f0e200 */
[----:B0-----:R-:W-:Y:S01]  /*15b50*/  @!P0 FMUL R23, R23, 1.175494350822287508e-38 ;  /* 0x0080000017178820 */ /* 0x001fe20000400000 */
[----:B------:R-:W-:Y:S05]  /*15b60*/  BRA `(.L_x_15087) ;  /* 0x00000a0000007947 */ /* 0x000fea0003800000 */
.L_x_15082:
        /* <DEDUP_REMOVED lines=12> */
.L_x_15096:
[----:B------:R-:W2:Y:S02]  /*15c30*/  LDG.E.64 R2, [R2.64] ;  /* 0x0000002402027981 */ /* 0x000ea4000c1e1b00 */
[----:B--2---:R-:W0:Y:S01]  /*15c40*/  F2F.F32.F64 R23, R2 ;  /* 0x0000000200177310 */ /* 0x004e220000301000 */
[----:B------:R-:W0:-:S14]  /*15c50*/  DSETP.GEU.AND P0, PT, |R2|, c[0x2][0x0], PT ;  /* 0x008000000200762a */ /* 0x000e1c0003f0e200 */
[----:B0-----:R-:W-:Y:S01]  /*15c60*/  @!P0 FMUL R23, R23, 1.175494350822287508e-38 ;  /* 0x0080000017178820 */ /* 0x001fe20000400000 */
[----:B------:R-:W-:Y:S05]  /*15c70*/  BRA `(.L_x_15087) ;  /* 0x000008f000007947 */ /* 0x000fea0003800000 */
.L_x_15095:
        /* <DEDUP_REMOVED lines=26> */
.L_x_15098:
        /* <DEDUP_REMOVED lines=13> */
.L_x_15097:
[----:B------:R-:W2:Y:S02]  /*15ef0*/  LDG.E.U16 R2, [R2.64] ;  /* 0x0000002402027981 */ /* 0x000ea4000c1e1500 */
[----:B--2---:R-:W-:Y:S01]  /*15f00*/  PRMT R23, RZ, 0x5410, R2 ;  /* 0x00005410ff177816 */ /* 0x004fe20000000002 */
[----:B------:R-:W-:Y:S05]  /*15f10*/  BRA `(.L_x_15087) ;  /* 0x0000065000007947 */ /* 0x000fea0003800000 */
.L_x_15094:
        /* <DEDUP_REMOVED lines=11> */
.L_x_15101:
        /* <DEDUP_REMOVED lines=20> */
.L_x_15103:
[----:B------:R-:W-:Y:S05]  /*16110*/  BSYNC B0 ;  /* 0x0000000000007941 */ /* 0x000fea0003800000 */
.L_x_15102:
[----:B------:R-:W-:Y:S01]  /*16120*/  IMAD.SHL.U32 R2, R2, 0x100000, RZ ;  /* 0x0010000002027824 */ /* 0x000fe200078e00ff */
[----:B------:R-:W-:-:S04]  /*16130*/  LEA R0, R0, 0x3b800000, 0x17 ;  /* 0x3b80000000007811 */ /* 0x000fc800078eb8ff */
[----:B------:R-:W-:Y:S01]  /*16140*/  LOP3.LUT R23, R0, R2, R23, 0xfe, !PT ;  /* 0x0000000200177212 */ /* 0x000fe200078efe17 */
[----:B------:R-:W-:Y:S05]  /*16150*/  BRA `(.L_x_15087) ;  /* 0x0000041000007947 */ /* 0x000fea0003800000 */
.L_x_15100:
        /* <DEDUP_REMOVED lines=20> */
.L_x_15105:
[----:B------:R-:W-:Y:S05]  /*162a0*/  BSYNC B0 ;  /* 0x0000000000007941 */ /* 0x000fea0003800000 */
.L_x_15104:
[----:B------:R-:W-:Y:S01]  /*162b0*/  IMAD.SHL.U32 R2, R2, 0x200000, RZ ;  /* 0x0020000002027824 */ /* 0x000fe200078e00ff */
[----:B------:R-:W-:-:S04]  /*162c0*/  LEA R0, R0, 0x37800000, 0x17 ;  /* 0x3780000000007811 */ /* 0x000fc800078eb8ff */
[----:B------:R-:W-:Y:S01]  /*162d0*/  LOP3.LUT R23, R0, R2, R23, 0xfe, !PT ;  /* 0x0000000200177212 */ /* 0x000fe200078efe17 */
[----:B------:R-:W-:Y:S05]  /*162e0*/  BRA `(.L_x_15087) ;  /* 0x0000028000007947 */ /* 0x000fea0003800000 */
.L_x_15099:
        /* <DEDUP_REMOVED lines=14> */
.L_x_15086:
        /* <DEDUP_REMOVED lines=21> */
.L_x_15107:
[----:B------:R-:W2:Y:S02]  /*16520*/  LDG.E.64 R2, [R2.64] ;  /* 0x0000002402027981 */ /* 0x000ea4000c1e1b00 */
[----:B--2---:R0:W1:Y:S01]  /*16530*/  I2F.U64 R23, R2 ;  /* 0x0000000200177312 */ /* 0x0040620000301000 */
[----:B------:R-:W-:Y:S05]  /*16540*/  BRA `(.L_x_15087) ;  /* 0x0000002000007947 */ /* 0x000fea0003800000 */
.L_x_15106:
[----:B------:R-:W2:Y:S02]  /*16550*/  LDG.E R2, [R2.64] ;  /* 0x0000002402027981 */ /* 0x000ea4000c1e1900 */
[----:B--2---:R0:W1:Y:S02]  /*16560*/  I2F.U32 R23, R2 ;  /* 0x0000000200177306 */ /* 0x0040640000201000 */
.L_x_15087:
[----:B------:R-:W-:Y:S05]  /*16570*/  BSYNC B6 ;  /* 0x0000000000067941 */ /* 0x000fea0003800000 */
.L_x_15081:
        /* <DEDUP_REMOVED lines=18> */
.L_x_15112:
[----:B------:R-:W2:Y:S02]  /*166a0*/  LDG.E.U8 R2, [R2.64] ;  /* 0x0000002402027981 */ /* 0x000ea4000c1e1100 */
[----:B--2---:R0:W2:Y:S01]  /*166b0*/  I2F.U16 R19, R2 ;  /* 0x0000000200137306 */ /* 0x0040a20000101000 */
[----:B------:R-:W-:Y:S05]  /*166c0*/  BRA `(.L_x_15114) ;  /* 0x00000ca000007947 */ /* 0x000fea0003800000 */
.L_x_15111:
        /* <DEDUP_REMOVED lines=9> */
.L_x_15116:
[----:B------:R-:W2:Y:S02]  /*16760*/  LDG.E R2, [R2.64] ;  /* 0x0000002402027981 */ /* 0x000ea4000c1e1900 */
[----:B--2---:R0:W2:Y:S01]  /*16770*/  I2F R19, R2 ;  /* 0x0000000200137306 */ /* 0x0040a20000201400 */
[----:B------:R-:W-:Y:S05]  /*16780*/  BRA `(.L_x_15114) ;  /* 0x00000be000007947 */ /* 0x000fea0003800000 */
.L_x_15115:
[----:B------:R-:W2:Y:S02]  /*16790*/  LDG.E.U16 R2, [R2.64] ;  /* 0x0000002402027981 */ /* 0x000ea4000c1e1500 */
[----:B--2---:R0:W2:Y:S01]  /*167a0*/  I2F.S16 R19, R2 ;  /* 0x0000000200137306 */ /* 0x0040a20000101400 */
[----:B------:R-:W-:Y:S05]  /*167b0*/  BRA `(.L_x_15114) ;  /* 0x00000bb000007947 */ /* 0x000fea0003800000 */
.L_x_15110:
        /* <DEDUP_REMOVED lines=8> */
.L_x_15118:
[----:B------:R-:W2:Y:S02]  /*16840*/  LDG.E.U16 R2, [R2.64] ;  /* 0x0000002402027981 */ /* 0x000ea4000c1e1500 */
[----:B--2---:R-:W-:Y:S01]  /*16850*/  HADD2.F32 R19, -RZ, R2.H0_H0 ;  /* 0x20000002ff137230 */ /* 0x004fe20000004100 */
[----:B------:R-:W-:Y:S05]  /*16860*/  BRA `(.L_x_15114) ;  /* 0x00000b0000007947 */ /* 0x000fea0003800000 */
.L_x_15117:
        /* <DEDUP_REMOVED lines=8> */
.L_x_15120:
[----:B------:R-:W2:Y:S02]  /*168f0*/  LDG.E.U16 R2, [R2.64] ;  /* 0x0000002402027981 */ /* 0x000ea4000c1e1500 */
[----:B--2---:R-:W-:Y:S01]  /*16900*/  HADD2.F32 R19, -RZ, R2.H0_H0 ;  /* 0x20000002ff137230 */ /* 0x004fe20000004100 */
[----:B------:R-:W-:Y:S05]  /*16910*/  BRA `(.L_x_15114) ;  /* 0x00000a5000007947 */ /* 0x000fea0003800000 */
.L_x_15119:
[----:B------:R-:W2:Y:S02]  /*16920*/  LDG.E.64 R2, [R2.64] ;  /* 0x0000002402027981 */ /* 0x000ea4000c1e1b00 */
[----:B--2---:R-:W0:Y:S01]  /*16930*/  F2F.F32.F64 R19, R2 ;  /* 0x0000000200137310 */ /* 0x004e220000301000 */
[----:B------:R-:W0:-:S14]  /*16940*/  DSETP.GEU.AND P0, PT, |R2|, c[0x2][0x0], PT ;  /* 0x008000000200762a */ /* 0x000e1c0003f0e200 */
[----:B0-----:R-:W-:Y:S01]  /*16950*/  @!P0 FMUL R19, R19, 1.175494350822287508e-38 ;  /* 0x0080000013138820 */ /* 0x001fe20000400000 */
[----:B------:R-:W-:Y:S05]  /*16960*/  BRA `(.L_x_15114) ;  /* 0x00000a0000007947 */ /* 0x000fea0003800000 */
.L_x_15109:
        /* <DEDUP_REMOVED lines=12> */
.L_x_15123:
[----:B------:R-:W2:Y:S02]  /*16a30*/  LDG.E.64 R2, [R2.64] ;  /* 0x0000002402027981 */ /* 0x000ea4000c1e1b00 */
[----:B--2---:R-:W0:Y:S01]  /*16a40*/  F2F.F32.F64 R19, R2 ;  /* 0x0000000200137310 */ /* 0x004e220000301000 */
[----:B------:R-:W0:-:S14]  /*16a50*/  DSETP.GEU.AND P0, PT, |R2|, c[0x2][0x0], PT ;  /* 0x008000000200762a */ /* 0x000e1c0003f0e200 */
[----:B0-----:R-:W-:Y:S01]  /*16a60*/  @!P0 FMUL R19, R19, 1.175494350822287508e-38 ;  /* 0x0080000013138820 */ /* 0x001fe20000400000 */
[----:B------:R-:W-:Y:S05]  /*16a70*/  BRA `(.L_x_15114) ;  /* 0x000008f000007947 */ /* 0x000fea0003800000 */
.L_x_15122:
        /* <DEDUP_REMOVED lines=26> */
.L_x_15125:
        /* <DEDUP_REMOVED lines=13> */
.L_x_15124:
[----:B------:R-:W2:Y:S02]  /*16cf0*/  LDG.E.U16 R2, [R2.64] ;  /* 0x0000002402027981 */ /* 0x000ea4000c1e1500 */
[----:B--2---:R-:W-:Y:S01]  /*16d00*/  PRMT R19, RZ, 0x5410, R2 ;  /* 0x00005410ff137816 */ /* 0x004fe20000000002 */
[----:B------:R-:W-:Y:S05]  /*16d10*/  BRA `(.L_x_15114) ;  /* 0x0000065000007947 */ /* 0x000fea0003800000 */
.L_x_15121:
        /* <DEDUP_REMOVED lines=11> */
.L_x_15128:
        /* <DEDUP_REMOVED lines=20> */
.L_x_15130:
[----:B------:R-:W-:Y:S05]  /*16f10*/  BSYNC B0 ;  /* 0x0000000000007941 */ /* 0x000fea0003800000 */
.L_x_15129:
[----:B------:R-:W-:Y:S01]  /*16f20*/  IMAD.SHL.U32 R2, R2, 0x100000, RZ ;  /* 0x0010000002027824 */ /* 0x000fe200078e00ff */
[----:B------:R-:W-:-:S04]  /*16f30*/  LEA R0, R0, 0x3b800000, 0x17 ;  /* 0x3b80000000007811 */ /* 0x000fc800078eb8ff */
[----:B------:R-:W-:Y:S01]  /*16f40*/  LOP3.LUT R19, R0, R2, R19, 0xfe, !PT ;  /* 0x0000000200137212 */ /* 0x000fe200078efe13 */
[----:B------:R-:W-:Y:S05]  /*16f50*/  BRA `(.L_x_15114) ;  /* 0x0000041000007947 */ /* 0x000fea0003800000 */
.L_x_15127:
        /* <DEDUP_REMOVED lines=20> */
.L_x_15132:
[----:B------:R-:W-:Y:S05]  /*170a0*/  BSYNC B0 ;  /* 0x0000000000007941 */ /* 0x000fea0003800000 */
.L_x_15131:
[----:B------:R-:W-:Y:S01]  /*170b0*/  IMAD.SHL.U32 R2, R2, 0x200000, RZ ;  /* 0x0020000002027824 */ /* 0x000fe200078e00ff */
[----:B------:R-:W-:-:S04]  /*170c0*/  LEA R0, R0, 0x37800000, 0x17 ;  /* 0x3780000000007811 */ /* 0x000fc800078eb8ff */
[----:B------:R-:W-:Y:S01]  /*170d0*/  LOP3.LUT R19, R0, R2, R19, 0xfe, !PT ;  /* 0x0000000200137212 */ /* 0x000fe200078efe13 */
[----:B------:R-:W-:Y:S05]  /*170e0*/  BRA `(.L_x_15114) ;  /* 0x0000028000007947 */ /* 0x000fea0003800000 */
.L_x_15126:
        /* <DEDUP_REMOVED lines=14> */
.L_x_15113:
        /* <DEDUP_REMOVED lines=21> */
.L_x_15134:
[----:B------:R-:W2:Y:S02]  /*17320*/  LDG.E.64 R2, [R2.64] ;  /* 0x0000002402027981 */ /* 0x000ea4000c1e1b00 */
[----:B--2---:R0:W2:Y:S01]  /*17330*/  I2F.U64 R19, R2 ;  /* 0x0000000200137312 */ /* 0x0040a20000301000 */
[----:B------:R-:W-:Y:S05]  /*17340*/  BRA `(.L_x_15114) ;  /* 0x0000002000007947 */ /* 0x000fea0003800000 */
.L_x_15133:
[----:B------:R-:W2:Y:S02]  /*17350*/  LDG.E R2, [R2.64] ;  /* 0x0000002402027981 */ /* 0x000ea4000c1e1900 */
[----:B--2---:R0:W2:Y:S02]  /*17360*/  I2F.U32 R19, R2 ;  /* 0x0000000200137306 */ /* 0x0040a40000201000 */
.L_x_15114:
[----:B------:R-:W-:Y:S05]  /*17370*/  BSYNC B6 ;  /* 0x0000000000067941 */ /* 0x000fea0003800000 */
.L_x_15108:
        /* <DEDUP_REMOVED lines=18> */
.L_x_15139:
[----:B------:R-:W3:Y:S02]  /*174a0*/  LDG.E.U8 R2, [R2.64] ;  /* 0x0000002402027981 */ /* 0x000ee4000c1e1100 */
[----:B---3--:R0:W3:Y:S01]  /*174b0*/  I2F.U16 R18, R2 ;  /* 0x0000000200127306 */ /* 0x0080e20000101000 */
[----:B------:R-:W-:Y:S05]  /*174c0*/  BRA `(.L_x_15141) ;  /* 0x00000ca000007947 */ /* 0x000fea0003800000 */
.L_x_15138:
        /* <DEDUP_REMOVED lines=9> */
.L_x_15143:
[----:B------:R-:W3:Y:S02]  /*17560*/  LDG.E R2, [R2.64] ;  /* 0x0000002402027981 */ /* 0x000ee4000c1e1900 */
[----:B---3--:R0:W3:Y:S01]  /*17570*/  I2F R18, R2 ;  /* 0x0000000200127306 */ /* 0x0080e20000201400 */
[----:B------:R-:W-:Y:S05]  /*17580*/  BRA `(.L_x_15141) ;  /* 0x00000be000007947 */ /* 0x000fea0003800000 */
.L_x_15142:
[----:B------:R-:W3:Y:S02]  /*17590*/  LDG.E.U16 R2, [R2.64] ;  /* 0x0000002402027981 */ /* 0x000ee4000c1e1500 */
[----:B---3--:R0:W3:Y:S01]  /*175a0*/  I2F.S16 R18, R2 ;  /* 0x0000000200127306 */ /* 0x0080e20000101400 */
[----:B------:R-:W-:Y:S05]  /*175b0*/  BRA `(.L_x_15141) ;  /* 0x00000bb000007947 */ /* 0x000fea0003800000 */
.L_x_15137:
        /* <DEDUP_REMOVED lines=8> */
.L_x_15145:
[----:B------:R-:W3:Y:S02]  /*17640*/  LDG.E.U16 R2, [R2.64] ;  /* 0x0000002402027981 */ /* 0x000ee4000c1e1500 */
[----:B---3--:R-:W-:Y:S01]  /*17650*/  HADD2.F32 R18, -RZ, R2.H0_H0 ;  /* 0x20000002ff127230 */ /* 0x008fe20000004100 */
[----:B------:R-:W-:Y:S05]  /*17660*/  BRA `(.L_x_15141) ;  /* 0x00000b0000007947 */ /* 0x000fea0003800000 */
.L_x_15144:
        /* <DEDUP_REMOVED lines=8> */
.L_x_15147:
[----:B------:R-:W3:Y:S02]  /*176f0*/  LDG.E.U16 R2, [R2.64] ;  /* 0x0000002402027981 */ /* 0x000ee4000c1e1500 */
[----:B---3--:R-:W-:Y:S01]  /*17700*/  HADD2.F32 R18, -RZ, R2.H0_H0 ;  /* 0x20000002ff127230 */ /* 0x008fe20000004100 */
[----:B------:R-:W-:Y:S05]  /*17710*/  BRA `(.L_x_15141) ;  /* 0x00000a5000007947 */ /* 0x000fea0003800000 */
.L_x_15146:
[----:B------:R-:W3:Y:S02]  /*17720*/  LDG.E.64 R2, [R2.64] ;  /* 0x0000002402027981 */ /* 0x000ee4000c1e1b00 */
[----:B---3--:R-:W0:Y:S01]  /*17730*/  F2F.F32.F64 R18, R2 ;  /* 0x0000000200127310 */ /* 0x008e220000301000 */
[----:B------:R-:W0:-:S14]  /*17740*/  DSETP.GEU.AND P0, PT, |R2|, c[0x2][0x0], PT ;  /* 0x008000000200762a */ /* 0x000e1c0003f0e200 */
[----:B0-----:R-:W-:Y:S01]  /*17750*/  @!P0 FMUL R18, R18, 1.175494350822287508e-38 ;  /* 0x0080000012128820 */ /* 0x001fe20000400000 */
[----:B------:R-:W-:Y:S05]  /*17760*/  BRA `(.L_x_15141) ;  /* 0x00000a0000007947 */ /* 0x000fea0003800000 */
.L_x_15136:
        /* <DEDUP_REMOVED lines=12> */
.L_x_15150:
[----:B------:R-:W3:Y:S02]  /*17830*/  LDG.E.64 R2, [R2.64] ;  /* 0x0000002402027981 */ /* 0x000ee4000c1e1b00 */
[----:B---3--:R-:W0:Y:S01]  /*17840*/  F2F.F32.F64 R18, R2 ;  /* 0x0000000200127310 */ /* 0x008e220000301000 */
[----:B------:R-:W0:-:S14]  /*17850*/  DSETP.GEU.AND P0, PT, |R2|, c[0x2][0x0], PT ;  /* 0x008000000200762a */ /* 0x000e1c0003f0e200 */
[----:B0-----:R-:W-:Y:S01]  /*17860*/  @!P0 FMUL R18, R18, 1.175494350822287508e-38 ;  /* 0x0080000012128820 */ /* 0x001fe20000400000 */
[----:B------:R-:W-:Y:S05]  /*17870*/  BRA `(.L_x_15141) ;  /* 0x000008f000007947 */ /* 0x000fea0003800000 */
.L_x_15149:
        /* <DEDUP_REMOVED lines=26> */
.L_x_15152:
        /* <DEDUP_REMOVED lines=13> */
.L_x_15151:
[----:B------:R-:W3:Y:S02]  /*17af0*/  LDG.E.U16 R2, [R2.64] ;  /* 0x0000002402027981 */ /* 0x000ee4000c1e1500 */
[----:B---3--:R-:W-:Y:S01]  /*17b00*/  PRMT R18, RZ, 0x5410, R2 ;  /* 0x00005410ff127816 */ /* 0x008fe20000000002 */
[----:B------:R-:W-:Y:S05]  /*17b10*/  BRA `(.L_x_15141) ;  /* 0x0000065000007947 */ /* 0x000fea0003800000 */
.L_x_15148:
        /* <DEDUP_REMOVED lines=11> */
.L_x_15155:
        /* <DEDUP_REMOVED lines=20> */
.L_x_15157:
[----:B------:R-:W-:Y:S05]  /*17d10*/  BSYNC B0 ;  /* 0x0000000000007941 */ /* 0x000fea0003800000 */
.L_x_15156:
[----:B------:R-:W-:Y:S01]  /*17d20*/  IMAD.SHL.U32 R2, R2, 0x100000, RZ ;  /* 0x0010000002027824 */ /* 0x000fe200078e00ff */
[----:B------:R-:W-:-:S04]  /*17d30*/  LEA R3, R0, 0x3b800000, 0x17 ;  /* 0x3b80000000037811 */ /* 0x000fc800078eb8ff */
[----:B------:R-:W-:Y:S01]  /*17d40*/  LOP3.LUT R18, R3, R2, R18, 0xfe, !PT ;  /* 0x0000000203127212 */ /* 0x000fe200078efe12 */
[----:B------:R-:W-:Y:S05]  /*17d50*/  BRA `(.L_x_15141) ;  /* 0x0000041000007947 */ /* 0x000fea0003800000 */
.L_x_15154:
        /* <DEDUP_REMOVED lines=20> */
.L_x_15159:
[----:B------:R-:W-:Y:S05]  /*17ea0*/  BSYNC B0 ;  /* 0x0000000000007941 */ /* 0x000fea0003800000 */
.L_x_15158:
[----:B------:R-:W-:Y:S01]  /*17eb0*/  IMAD.SHL.U32 R2, R2, 0x200000, RZ ;  /* 0x0020000002027824 */ /* 0x000fe200078e00ff */
[----:B------:R-:W-:-:S04]  /*17ec0*/  LEA R3, R0, 0x37800000, 0x17 ;  /* 0x3780000000037811 */ /* 0x000fc800078eb8ff */
[----:B------:R-:W-:Y:S01]  /*17ed0*/  LOP3.LUT R18, R3, R2, R18, 0xfe, !PT ;  /* 0x0000000203127212 */ /* 0x000fe200078efe12 */
[----:B------:R-:W-:Y:S05]  /*17ee0*/  BRA `(.L_x_15141) ;  /* 0x0000028000007947 */ /* 0x000fea0003800000 */
.L_x_15153:
        /* <DEDUP_REMOVED lines=14> */
.L_x_15140:
        /* <DEDUP_REMOVED lines=21> */
.L_x_15161:
[----:B------:R-:W3:Y:S02]  /*18120*/  LDG.E.64 R2, [R2.64] ;  /* 0x0000002402027981 */ /* 0x000ee4000c1e1b00 */
[----:B---3--:R0:W3:Y:S01]  /*18130*/  I2F.U64 R18, R2 ;  /* 0x0000000200127312 */ /* 0x0080e20000301000 */
[----:B------:R-:W-:Y:S05]  /*18140*/  BRA `(.L_x_15141) ;  /* 0x0000002000007947 */ /* 0x000fea0003800000 */
.L_x_15160:
[----:B------:R-:W3:Y:S02]  /*18150*/  LDG.E R2, [R2.64] ;  /* 0x0000002402027981 */ /* 0x000ee4000c1e1900 */
[----:B---3--:R0:W3:Y:S02]  /*18160*/  I2F.U32 R18, R2 ;  /* 0x0000000200127306 */ /* 0x0080e40000201000 */
.L_x_15141:
[----:B------:R-:W-:Y:S05]  /*18170*/  BSYNC B6 ;  /* 0x0000000000067941 */ /* 0x000fea0003800000 */
.L_x_15135:
        /* <DEDUP_REMOVED lines=18> */
.L_x_15166:
[----:B------:R-:W4:Y:S02]  /*182a0*/  LDG.E.U8 R2, [R2.64] ;  /* 0x0000002402027981 */ /* 0x000f24000c1e1100 */
[----:B----4-:R0:W4:Y:S01]  /*182b0*/  I2F.U16 R25, R2 ;  /* 0x0000000200197306 */ /* 0x0101220000101000 */
[----:B------:R-:W-:Y:S05]  /*182c0*/  BRA `(.L_x_15168) ;  /* 0x00000ca000007947 */ /* 0x000fea0003800000 */
.L_x_15165:
        /* <DEDUP_REMOVED lines=9> */
.L_x_15170:
[----:B------:R-:W4:Y:S02]  /*18360*/  LDG.E R2, [R2.64] ;  /* 0x0000002402027981 */ /* 0x000f24000c1e1900 */
[----:B----4-:R0:W4:Y:S01]  /*18370*/  I2F R25, R2 ;  /* 0x0000000200197306 */ /* 0x0101220000201400 */
[----:B------:R-:W-:Y:S05]  /*18380*/  BRA `(.L_x_15168) ;  /* 0x00000be000007947 */ /* 0x000fea0003800000 */
.L_x_15169:
[----:B------:R-:W4:Y:S02]  /*18390*/  LDG.E.U16 R2, [R2.64] ;  /* 0x0000002402027981 */ /* 0x000f24000c1e1500 */
[----:B----4-:R0:W4:Y:S01]  /*183a0*/  I2F.S16 R25, R2 ;  /* 0x0000000200197306 */ /* 0x0101220000101400 */
[----:B------:R-:W-:Y:S05]  /*183b0*/  BRA `(.L_x_15168) ;  /* 0x00000bb000007947 */ /* 0x000fea0003800000 */
.L_x_15164:
        /* <DEDUP_REMOVED lines=8> */
.L_x_15172:
[----:B------:R-:W4:Y:S02]  /*18440*/  LDG.E.U16 R2, [R2.64] ;  /* 0x0000002402027981 */ /* 0x000f24000c1e1500 */
[----:B----4-:R-:W-:Y:S01]  /*18450*/  HADD2.F32 R25, -RZ, R2.H0_H0 ;  /* 0x20000002ff197230 */ /* 0x010fe20000004100 */
[----:B------:R-:W-:Y:S05]  /*18460*/  BRA `(.L_x_15168) ;  /* 0x00000b0000007947 */ /* 0x000fea0003800000 */
.L_x_15171:
        /* <DEDUP_REMOVED lines=8> */
.L_x_15174:
[----:B------:R-:W4:Y:S02]  /*184f0*/  LDG.E.U16 R2, [R2.64] ;  /* 0x0000002402027981 */ /* 0x000f24000c1e1500 */
[----:B----4-:R-:W-:Y:S01]  /*18500*/  HADD2.F32 R25, -RZ, R2.H0_H0 ;  /* 0x20000002ff197230 */ /* 0x010fe20000004100 */
[----:B------:R-:W-:Y:S05]  /*18510*/  BRA `(.L_x_15168) ;  /* 0x00000a5000007947 */ /* 0x000fea0003800000 */
.L_x_15173:
[----:B------:R-:W4:Y:S02]  /*18520*/  LDG.E.64 R2, [R2.64] ;  /* 0x0000002402027981 */ /* 0x000f24000c1e1b00 */
[----:B----4-:R-:W0:Y:S01]  /*18530*/  F2F.F32.F64 R25, R2 ;  /* 0x0000000200197310 */ /* 0x010e220000301000 */
[----:B------:R-:W0:-:S14]  /*18540*/  DSETP.GEU.AND P0, PT, |R2|, c[0x2][0x0], PT ;  /* 0x008000000200762a */ /* 0x000e1c0003f0e200 */
[----:B0-----:R-:W-:Y:S01]  /*18550*/  @!P0 FMUL R25, R25, 1.175494350822287508e-38 ;  /* 0x0080000019198820 */ /* 0x001fe20000400000 */
[----:B------:R-:W-:Y:S05]  /*18560*/  BRA `(.L_x_15168) ;  /* 0x00000a0000007947 */ /* 0x000fea0003800000 */
.L_x_15163:
        /* <DEDUP_REMOVED lines=12> */
.L_x_15177:
[----:B------:R-:W4:Y:S02]  /*18630*/  LDG.E.64 R2, [R2.64] ;  /* 0x0000002402027981 */ /* 0x000f24000c1e1b00 */
[----:B----4-:R-:W0:Y:S01]  /*18640*/  F2F.F32.F64 R25, R2 ;  /* 0x0000000200197310 */ /* 0x010e220000301000 */
[----:B------:R-:W0:-:S14]  /*18650*/  DSETP.GEU.AND P0, PT, |R2|, c[0x2][0x0], PT ;  /* 0x008000000200762a */ /* 0x000e1c0003f0e200 */
[----:B0-----:R-:W-:Y:S01]  /*18660*/  @!P0 FMUL R25, R25, 1.175494350822287508e-38 ;  /* 0x0080000019198820 */ /* 0x001fe20000400000 */
[----:B------:R-:W-:Y:S05]  /*18670*/  BRA `(.L_x_15168) ;  /* 0x000008f000007947 */ /* 0x000fea0003800000 */
.L_x_15176:
        /* <DEDUP_REMOVED lines=26> */
.L_x_15179:
        /* <DEDUP_REMOVED lines=13> */
.L_x_15178:
[----:B------:R-:W4:Y:S02]  /*188f0*/  LDG.E.U16 R2, [R2.64] ;  /* 0x0000002402027981 */ /* 0x000f24000c1e1500 */
[----:B----4-:R-:W-:Y:S01]  /*18900*/  PRMT R25, RZ, 0x5410, R2 ;  /* 0x00005410ff197816 */ /* 0x010fe20000000002 */
[----:B------:R-:W-:Y:S05]  /*18910*/  BRA `(.L_x_15168) ;  /* 0x0000065000007947 */ /* 0x000fea0003800000 */
.L_x_15175:
        /* <DEDUP_REMOVED lines=11> */
.L_x_15182:
        /* <DEDUP_REMOVED lines=20> */
.L_x_15184:
[----:B------:R-:W-:Y:S05]  /*18b10*/  BSYNC B0 ;  /* 0x0000000000007941 */ /* 0x000fea0003800000 */
.L_x_15183:
[----:B------:R-:W-:Y:S01]  /*18b20*/  IMAD.SHL.U32 R2, R2, 0x100000, RZ ;  /* 0x0010000002027824 */ /* 0x000fe200078e00ff */
[----:B------:R-:W-:-:S04]  /*18b30*/  LEA R0, R0, 0x3b800000, 0x17 ;  /* 0x3b80000000007811 */ /* 0x000fc800078eb8ff */
[----:B------:R-:W-:Y:S01]  /*18b40*/  LOP3.LUT R25, R0, R2, R25, 0xfe, !PT ;  /* 0x0000000200197212 */ /* 0x000fe200078efe19 */
[----:B------:R-:W-:Y:S05]  /*18b50*/  BRA `(.L_x_15168) ;  /* 0x0000041000007947 */ /* 0x000fea0003800000 */
.L_x_15181:
        /* <DEDUP_REMOVED lines=20> */
.L_x_15186:
[----:B------:R-:W-:Y:S05]  /*18ca0*/  BSYNC B0 ;  /* 0x0000000000007941 */ /* 0x000fea0003800000 */
.L_x_15185:
[----:B------:R-:W-:Y:S01]  /*18cb0*/  IMAD.SHL.U32 R2, R2, 0x200000, RZ ;  /* 0x0020000002027824 */ /* 0x000fe200078e00ff */
[----:B------:R-:W-:-:S04]  /*18cc0*/  LEA R0, R0, 0x37800000, 0x17 ;  /* 0x3780000000007811 */ /* 0x000fc800078eb8ff */
[----:B------:R-:W-:Y:S01]  /*18cd0*/  LOP3.LUT R25, R0, R2, R25, 0xfe, !PT ;  /* 0x0000000200197212 */ /* 0x000fe200078efe19 */
[----:B------:R-:W-:Y:S05]  /*18ce0*/  BRA `(.L_x_15168) ;  /* 0x0000028000007947 */ /* 0x000fea0003800000 */
.L_x_15180:
        /* <DEDUP_REMOVED lines=14> */
.L_x_15167:
        /* <DEDUP_REMOVED lines=21> */
.L_x_15188:
[----:B------:R-:W4:Y:S02]  /*18f20*/  LDG.E.64 R2, [R2.64] ;  /* 0x0000002402027981 */ /* 0x000f24000c1e1b00 */
[----:B----4-:R0:W4:Y:S01]  /*18f30*/  I2F.U64 R25, R2 ;  /* 0x0000000200197312 */ /* 0x0101220000301000 */
[----:B------:R-:W-:Y:S05]  /*18f40*/  BRA `(.L_x_15168) ;  /* 0x0000002000007947 */ /* 0x000fea0003800000 */
.L_x_15187:
[----:B------:R-:W4:Y:S02]  /*18f50*/  LDG.E R2, [R2.64] ;  /* 0x0000002402027981 */ /* 0x000f24000c1e1900 */
[----:B----4-:R0:W4:Y:S02]  /*18f60*/  I2F.U32 R25, R2 ;  /* 0x0000000200197306 */ /* 0x0101240000201000 */
.L_x_15168:
[----:B------:R-:W-:Y:S05]  /*18f70*/  BSYNC B6 ;  /* 0x0000000000067941 */ /* 0x000fea0003800000 */
.L_x_15162:
        /* <DEDUP_REMOVED lines=18> */
.L_x_15193:
[----:B----4-:R-:W4:Y:S02]  /*190a0*/  LDG.E.U8 R0, [R2.64] ;  /* 0x0000002402007981 */ /* 0x010f24000c1e1100 */
[----:B----4-:R-:W0:Y:S01]  /*190b0*/  I2F.U16 R0, R0 ;  /* 0x0000000000007306 */ /* 0x010e220000101000 */
[----:B------:R-:W-:Y:S05]  /*190c0*/  BRA `(.L_x_15195) ;  /* 0x00000ca000007947 */ /* 0x000fea0003800000 */
.L_x_15192:
        /* <DEDUP_REMOVED lines=9> */
.L_x_15197:
[----:B----4-:R-:W4:Y:S02]  /*19160*/  LDG.E R0, [R2.64] ;  /* 0x0000002402007981 */ /* 0x010f24000c1e1900 */
[----:B----4-:R-:W0:Y:S01]  /*19170*/  I2F R0, R0 ;  /* 0x0000000000007306 */ /* 0x010e220000201400 */
[----:B------:R-:W-:Y:S05]  /*19180*/  BRA `(.L_x_15195) ;  /* 0x00000be000007947 */ /* 0x000fea0003800000 */
.L_x_15196:
[----:B----4-:R-:W4:Y:S02]  /*19190*/  LDG.E.U16 R0, [R2.64] ;  /* 0x0000002402007981 */ /* 0x010f24000c1e1500 */
[----:B----4-:R-:W0:Y:S01]  /*191a0*/  I2F.S16 R0, R0 ;  /* 0x0000000000007306 */ /* 0x010e220000101400 */
[----:B------:R-:W-:Y:S05]  /*191b0*/  BRA `(.L_x_15195) ;  /* 0x00000bb000007947 */ /* 0x000fea0003800000 */
.L_x_15191:
        /* <DEDUP_REMOVED lines=8> */
.L_x_15199:
[----:B----4-:R-:W4:Y:S02]  /*19240*/  LDG.E.U16 R0, [R2.64] ;  /* 0x0000002402007981 */ /* 0x010f24000c1e1500 */
[----:B----4-:R-:W-:Y:S01]  /*19250*/  HADD2.F32 R0, -RZ, R0.H0_H0 ;  /* 0x20000000ff007230 */ /* 0x010fe20000004100 */
[----:B------:R-:W-:Y:S05]  /*19260*/  BRA `(.L_x_15195) ;  /* 0x00000b0000007947 */ /* 0x000fea0003800000 */
.L_x_15198:
        /* <DEDUP_REMOVED lines=8> */
.L_x_15201:
[----:B----4-:R-:W4:Y:S02]  /*192f0*/  LDG.E.U16 R0, [R2.64] ;  /* 0x0000002402007981 */ /* 0x010f24000c1e1500 */
[----:B----4-:R-:W-:Y:S01]  /*19300*/  HADD2.F32 R0, -RZ, R0.H0_H0 ;  /* 0x20000000ff007230 */ /* 0x010fe20000004100 */
[----:B------:R-:W-:Y:S05]  /*19310*/  BRA `(.L_x_15195) ;  /* 0x00000a5000007947 */ /* 0x000fea0003800000 */
.L_x_15200:
[----:B----4-:R-:W4:Y:S02]  /*19320*/  LDG.E.64 R2, [R2.64] ;  /* 0x0000002402027981 */ /* 0x010f24000c1e1b00 */
[----:B----4-:R-:W0:Y:S01]  /*19330*/  F2F.F32.F64 R0, R2 ;  /* 0x0000000200007310 */ /* 0x010e220000301000 */
[----:B------:R-:W0:-:S14]  /*19340*/  DSETP.GEU.AND P0, PT, |R2|, c[0x2][0x0], PT ;  /* 0x008000000200762a */ /* 0x000e1c0003f0e200 */
[----:B0-----:R-:W-:Y:S01]  /*19350*/  @!P0 FMUL R0, R0, 1.175494350822287508e-38 ;  /* 0x0080000000008820 */ /* 0x001fe20000400000 */
[----:B------:R-:W-:Y:S05]  /*19360*/  BRA `(.L_x_15195) ;  /* 0x00000a0000007947 */ /* 0x000fea0003800000 */
.L_x_15190:
        /* <DEDUP_REMOVED lines=12> */
.L_x_15204:
[----:B----4-:R-:W4:Y:S02]  /*19430*/  LDG.E.64 R2, [R2.64] ;  /* 0x0000002402027981 */ /* 0x010f24000c1e1b00 */
[----:B----4-:R-:W0:Y:S01]  /*19440*/  F2F.F32.F64 R0, R2 ;  /* 0x0000000200007310 */ /* 0x010e220000301000 */
[----:B------:R-:W0:-:S14]  /*19450*/  DSETP.GEU.AND P0, PT, |R2|, c[0x2][0x0], PT ;  /* 0x008000000200762a */ /* 0x000e1c0003f0e200 */
[----:B0-----:R-:W-:Y:S01]  /*19460*/  @!P0 FMUL R0, R0, 1.175494350822287508e-38 ;  /* 0x0080000000008820 */ /* 0x001fe20000400000 */
[----:B------:R-:W-:Y:S05]  /*19470*/  BRA `(.L_x_15195) ;  /* 0x000008f000007947 */ /* 0x000fea0003800000 */
.L_x_15203:
        /* <DEDUP_REMOVED lines=26> */
.L_x_15206:
        /* <DEDUP_REMOVED lines=13> */
.L_x_15205:
[----:B----4-:R-:W4:Y:S02]  /*196f0*/  LDG.E.U16 R0, [R2.64] ;  /* 0x0000002402007981 */ /* 0x010f24000c1e1500 */
[----:B----4-:R-:W-:Y:S01]  /*19700*/  PRMT R0, RZ, 0x5410, R0 ;  /* 0x00005410ff007816 */ /* 0x010fe20000000000 */
[----:B------:R-:W-:Y:S05]  /*19710*/  BRA `(.L_x_15195) ;  /* 0x0000065000007947 */ /* 0x000fea0003800000 */
.L_x_15202:
        /* <DEDUP_REMOVED lines=11> */
.L_x_15209:
        /* <DEDUP_REMOVED lines=20> */
.L_x_15211:
[----:B------:R-:W-:Y:S05]  /*19910*/  BSYNC B0 ;  /* 0x0000000000007941 */ /* 0x000fea0003800000 */
.L_x_15210:
[----:B------:R-:W-:Y:S01]  /*19920*/  LEA R3, R0, 0x3b800000, 0x17 ;  /* 0x3b80000000037811 */ /* 0x000fe200078eb8ff */
[----:B------:R-:W-:-:S05]  /*19930*/  IMAD.SHL.U32 R0, R2, 0x100000, RZ ;  /* 0x0010000002007824 */ /* 0x000fca00078e00ff */
[----:B------:R-:W-:Y:S01]  /*19940*/  LOP3.LUT R0, R3, R0, R4, 0xfe, !PT ;  /* 0x0000000003007212 */ /* 0x000fe200078efe04 */
[----:B------:R-:W-:Y:S05]  /*19950*/  BRA `(.L_x_15195) ;  /* 0x0000041000007947 */ /* 0x000fea0003800000 */
.L_x_15208:
        /* <DEDUP_REMOVED lines=20> */
.L_x_15213:
[----:B------:R-:W-:Y:S05]  /*19aa0*/  BSYNC B0 ;  /* 0x0000000000007941 */ /* 0x000fea0003800000 */
.L_x_15212:
[----:B------:R-:W-:Y:S01]  /*19ab0*/  LEA R3, R0, 0x37800000, 0x17 ;  /* 0x3780000000037811 */ /* 0x000fe200078eb8ff */
[----:B------:R-:W-:-:S05]  /*19ac0*/  IMAD.SHL.U32 R0, R2, 0x200000, RZ ;  /* 0x0020000002007824 */ /* 0x000fca00078e00ff */
[----:B------:R-:W-:Y:S01]  /*19ad0*/  LOP3.LUT R0, R3, R0, R4, 0xfe, !PT ;  /* 0x0000000003007212 */ /* 0x000fe200078efe04 */
[----:B------:R-:W-:Y:S05]  /*19ae0*/  BRA `(.L_x_15195) ;  /* 0x0000028000007947 */ /* 0x000fea0003800000 */
.L_x_15207:
        /* <DEDUP_REMOVED lines=14> */
.L_x_15194:
        /* <DEDUP_REMOVED lines=21> */
.L_x_15215:
[----:B----4-:R-:W4:Y:S02]  /*19d20*/  LDG.E.64 R2, [R2.64] ;  /* 0x0000002402027981 */ /* 0x010f24000c1e1b00 */
[----:B----4-:R0:W4:Y:S01]  /*19d30*/  I2F.U64 R0, R2 ;  /* 0x0000000200007312 */ /* 0x0101220000301000 */
[----:B------:R-:W-:Y:S05]  /*19d40*/  BRA `(.L_x_15195) ;  /* 0x0000002000007947 */ /* 0x000fea0003800000 */
.L_x_15214:
[----:B----4-:R-:W4:Y:S02]  /*19d50*/  LDG.E R0, [R2.64] ;  /* 0x0000002402007981 */ /* 0x010f24000c1e1900 */
[----:B----4-:R-:W0:Y:S02]  /*19d60*/  I2F.U32 R0, R0 ;  /* 0x0000000000007306 */ /* 0x010e240000201000 */
.L_x_15195:
[----:B------:R-:W-:Y:S05]  /*19d70*/  BSYNC B6 ;  /* 0x0000000000067941 */ /* 0x000fea0003800000 */
.L_x_15189:
        /* <DEDUP_REMOVED lines=27> */
.L_x_15219:
[----:B------:R-:W-:-:S06]  /*19f30*/  HADD2.F32 R3, -RZ, R2.H0_H0 ;  /* 0x20000002ff037230 */ /* 0x000fcc0000004100 */
[----:B------:R-:W0:Y:S02]  /*19f40*/  F2I.S64.TRUNC R2, R3 ;  /* 0x0000000300027311 */ /* 0x000e24000020d900 */
[----:B0-----:R0:W-:Y:S01]  /*19f50*/  STG.E.U8 [R16.64], R2 ;  /* 0x0000000210007986 */ /* 0x0011e2000c101124 */
[----:B------:R-:W-:Y:S05]  /*19f60*/  BRA `(.L_x_15221) ;  /* 0x00000e4000007947 */ /* 0x000fea0003800000 */
.L_x_15218:
        /* <DEDUP_REMOVED lines=10> */
.L_x_15223:
[----:B------:R-:W-:-:S04]  /*1a010*/  HADD2.F32 R2, -RZ, R2.H0_H0 ;  /* 0x20000002ff027230 */ /* 0x000fc80000004100 */
[----:B------:R-:W0:Y:S02]  /*1a020*/  F2I.FTZ.TRUNC.NTZ R3, R2 ;  /* 0x0000000200037305 */ /* 0x000e24000021f100 */
[----:B0-----:R0:W-:Y:S01]  /*1a030*/  STG.E [R16.64], R3 ;  /* 0x0000000310007986 */ /* 0x0011e2000c101924 */
[----:B------:R-:W-:Y:S05]  /*1a040*/  BRA `(.L_x_15221) ;  /* 0x00000d6000007947 */ /* 0x000fea0003800000 */
.L_x_15222:
[----:B------:R-:W-:-:S04]  /*1a050*/  HADD2.F32 R2, -RZ, R2.H0_H0 ;  /* 0x20000002ff027230 */ /* 0x000fc80000004100 */
[----:B------:R-:W0:Y:S02]  /*1a060*/  F2I.FTZ.TRUNC.NTZ R3, R2 ;  /* 0x0000000200037305 */ /* 0x000e24000021f100 */
[----:B0-----:R0:W-:Y:S01]  /*1a070*/  STG.E.U16 [R16.64], R3 ;  /* 0x0000000310007986 */ /* 0x0011e2000c101524 */
[----:B------:R-:W-:Y:S05]  /*1a080*/  BRA `(.L_x_15221) ;  /* 0x00000d2000007947 */ /* 0x000fea0003800000 */
.L_x_15217:
        /* <DEDUP_REMOVED lines=9> */
.L_x_15225:
[----:B------:R0:W-:Y:S01]  /*1a120*/  STG.E.U16 [R16.64], R2 ;  /* 0x0000000210007986 */ /* 0x0001e2000c101524 */
[----:B------:R-:W-:Y:S05]  /*1a130*/  BRA `(.L_x_15221) ;  /* 0x00000c7000007947 */ /* 0x000fea0003800000 */
.L_x_15224:
        /* <DEDUP_REMOVED lines=10> */
.L_x_15227:
[----:B------:R-:W-:-:S05]  /*1a1e0*/  HADD2.F32 R0, -RZ, R2.H0_H0 ;  /* 0x20000002ff007230 */ /* 0x000fca0000004100 */
[----:B------:R-:W-:-:S04]  /*1a1f0*/  F2FP.PACK_AB R0, RZ, R0 ;  /* 0x00000000ff00723e */ /* 0x000fc800000000ff */
[----:B------:R-:W-:-:S05]  /*1a200*/  PRMT R0, R0, 0x5410, RZ ;  /* 0x0000541000007816 */ /* 0x000fca00000000ff */
[----:B------:R0:W-:Y:S01]  /*1a210*/  STG.E [R16.64], R0 ;  /* 0x0000000010007986 */ /* 0x0001e2000c101924 */
[----:B------:R-:W-:Y:S05]  /*1a220*/  BRA `(.L_x_15221) ;  /* 0x00000b8000007947 */ /* 0x000fea0003800000 */
.L_x_15226:
[----:B------:R-:W-:-:S05]  /*1a230*/  HADD2.F32 R2, -RZ, R2.H0_H0 ;  /* 0x20000002ff027230 */ /* 0x000fca0000004100 */
[----:B------:R-:W-:-:S06]  /*1a240*/  FMUL.FTZ R2, R2, 1 ;  /* 0x3f80000002027820 */ /* 0x000fcc0000410000 */
[----:B------:R-:W0:Y:S02]  /*1a250*/  F2F.F64.F32 R2, R2 ;  /* 0x0000000200027310 */ /* 0x000e240000201800 */
[----:B0-----:R0:W-:Y:S01]  /*1a260*/  STG.E.64 [R16.64], R2 ;  /* 0x0000000210007986 */ /* 0x0011e2000c101b24 */
[----:B------:R-:W-:Y:S05]  /*1a270*/  BRA `(.L_x_15221) ;  /* 0x00000b3000007947 */ /* 0x000fea0003800000 */
.L_x_15216:
        /* <DEDUP_REMOVED lines=13> */
.L_x_15230:
[----:B------:R-:W-:Y:S01]  /*1a350*/  HADD2.F32 R2, -RZ, R2.H0_H0 ;  /* 0x20000002ff027230 */ /* 0x000fe20000004100 */
[----:B------:R-:W-:-:S04]  /*1a360*/  CS2R R6, SRZ ;  /* 0x0000000000067805 */ /* 0x000fc8000001ff00 */
[----:B------:R-:W-:-:S04]  /*1a370*/  FMUL.FTZ R2, R2, 1 ;  /* 0x3f80000002027820 */ /* 0x000fc80000410000 */
[----:B------:R-:W0:Y:S02]  /*1a380*/  F2F.F64.F32 R4, R2 ;  /* 0x0000000200047310 */ /* 0x000e240000201800 */
[----:B0-----:R0:W-:Y:S01]  /*1a390*/  STG.E.128 [R16.64], R4 ;  /* 0x0000000410007986 */ /* 0x0011e2000c101d24 */
[----:B------:R-:W-:Y:S05]  /*1a3a0*/  BRA `(.L_x_15221) ;  /* 0x00000a0000007947 */ /* 0x000fea0003800000 */
.L_x_15229:
        /* <DEDUP_REMOVED lines=21> */
.L_x_15234:
[----:B------:R-:W-:Y:S05]  /*1a500*/  BSYNC B0 ;  /* 0x0000000000007941 */ /* 0x000fea0003800000 */
.L_x_15233:
[----:B------:R-:W-:-:S05]  /*1a510*/  LOP3.LUT R3, R0, R3, RZ, 0xfc, !PT ;  /* 0x0000000300037212 */ /* 0x000fca00078efcff */
[----:B------:R0:W-:Y:S01]  /*1a520*/  STG.E.U8 [R16.64], R3 ;  /* 0x0000000310007986 */ /* 0x0001e2000c101124 */
[----:B------:R-:W-:Y:S05]  /*1a530*/  BRA `(.L_x_15221) ;  /* 0x0000087000007947 */ /* 0x000fea0003800000 */
.L_x_15232:
        /* <DEDUP_REMOVED lines=13> */
.L_x_15236:
[----:B------:R-:W-:Y:S01]  /*1a610*/  IMAD.MOV.U32 R0, RZ, RZ, 0x7f ;  /* 0x0000007fff007424 */ /* 0x000fe200078e00ff */
[----:B------:R-:W-:-:S04]  /*1a620*/  ISETP.GT.U32.AND P0, PT, R2, 0x7f800000, PT ;  /* 0x7f8000000200780c */ /* 0x000fc80003f04070 */
[----:B------:R-:W-:-:S04]  /*1a630*/  SEL R0, R0, 0x7c, P0 ;  /* 0x0000007c00007807 */ /* 0x000fc80000000000 */
.L_x_15237:
[----:B------:R-:W-:Y:S05]  /*1a640*/  BSYNC B0 ;  /* 0x0000000000007941 */ /* 0x000fea0003800000 */
.L_x_15235:
[----:B------:R-:W-:-:S04]  /*1a650*/  LOP3.LUT R2, R3, 0x80000000, RZ, 0xc0, !PT ;  /* 0x8000000003027812 */ /* 0x000fc800078ec0ff */
[----:B------:R-:W-:-:S04]  /*1a660*/  SHF.R.U32.HI R3, RZ, 0x18, R2 ;  /* 0x00000018ff037819 */ /* 0x000fc80000011602 */
[----:B------:R-:W-:-:S05]  /*1a670*/  LOP3.LUT R3, R0, R3, RZ, 0xfc, !PT ;  /* 0x0000000300037212 */ /* 0x000fca00078efcff */
[----:B------:R0:W-:Y:S01]  /*1a680*/  STG.E.U8 [R16.64], R3 ;  /* 0x0000000310007986 */ /* 0x0001e2000c101124 */
[----:B------:R-:W-:Y:S05]  /*1a690*/  BRA `(.L_x_15221) ;  /* 0x0000071000007947 */ /* 0x000fea0003800000 */
.L_x_15231:
[----:B------:R-:W-:-:S05]  /*1a6a0*/  HADD2.F32 R0, -RZ, R2.H0_H0 ;  /* 0x20000002ff007230 */ /* 0x000fca0000004100 */
[----:B------:R-:W-:-:S05]  /*1a6b0*/  F2FP.BF16.PACK_AB R0, RZ, R0 ;  /* 0x00000000ff00723e */ /* 0x000fca00000010ff */
[----:B------:R0:W-:Y:S01]  /*1a6c0*/  STG.E.U16 [R16.64], R0 ;  /* 0x0000000010007986 */ /* 0x0001e2000c101524 */
[----:B------:R-:W-:Y:S05]  /*1a6d0*/  BRA `(.L_x_15221) ;  /* 0x000006d000007947 */ /* 0x000fea0003800000 */
.L_x_15228:
        /* <DEDUP_REMOVED lines=12> */
.L_x_15240:
        /* <DEDUP_REMOVED lines=17> */
.L_x_15243:
[----:B------:R-:W-:-:S04]  /*1a8b0*/  LOP3.LUT R2, R3, 0x80000000, RZ, 0xc0, !PT ;  /* 0x8000000003027812 */ /* 0x000fc800078ec0ff */
[----:B------:R-:W-:-:S04]  /*1a8c0*/  SHF.R.U32.HI R3, RZ, 0x18, R2 ;  /* 0x00000018ff037819 */ /* 0x000fc80000011602 */
[----:B------:R-:W-:-:S04]  /*1a8d0*/  LOP3.LUT R0, R0, R3, RZ, 0xfc, !PT ;  /* 0x0000000300007212 */ /* 0x000fc800078efcff */
[----:B------:R-:W-:Y:S02]  /*1a8e0*/  PRMT R8, R0, 0x7610, R8 ;  /* 0x0000761000087816 */ /* 0x000fe40000000008 */
.L_x_15242:
[----:B------:R-:W-:Y:S05]  /*1a8f0*/  BSYNC B0 ;  /* 0x0000000000007941 */ /* 0x000fea0003800000 */
.L_x_15241:
[----:B------:R0:W-:Y:S01]  /*1a900*/  STG.E.U8 [R16.64], R8 ;  /* 0x0000000810007986 */ /* 0x0001e2000c101124 */
[----:B------:R-:W-:Y:S05]  /*1a910*/  BRA `(.L_x_15221) ;  /* 0x0000049000007947 */ /* 0x000fea0003800000 */
.L_x_15239:
        /* <DEDUP_REMOVED lines=17> */
.L_x_15246:
[----:B------:R-:W-:-:S04]  /*1aa30*/  LOP3.LUT R2, R3, 0x80000000, RZ, 0xc0, !PT ;  /* 0x8000000003027812 */ /* 0x000fc800078ec0ff */
[----:B------:R-:W-:-:S04]  /*1aa40*/  SHF.R.U32.HI R3, RZ, 0x18, R2 ;  /* 0x00000018ff037819 */ /* 0x000fc80000011602 */
[----:B------:R-:W-:-:S04]  /*1aa50*/  LOP3.LUT R0, R0, R3, RZ, 0xfc, !PT ;  /* 0x0000000300007212 */ /* 0x000fc800078efcff */
[----:B------:R-:W-:Y:S02]  /*1aa60*/  PRMT R8, R0, 0x7610, R8 ;  /* 0x0000761000087816 */ /* 0x000fe40000000008 */
.L_x_15245:
[----:B------:R-:W-:Y:S05]  /*1aa70*/  BSYNC B0 ;  /* 0x0000000000007941 */ /* 0x000fea0003800000 */
.L_x_15244:
[----:B------:R0:W-:Y:S01]  /*1aa80*/  STG.E.U8 [R16.64], R8 ;  /* 0x0000000810007986 */ /* 0x0001e2000c101124 */
[----:B------:R-:W-:Y:S05]  /*1aa90*/  BRA `(.L_x_15221) ;  /* 0x0000031000007947 */ /* 0x000fea0003800000 */
.L_x_15238:
        /* <DEDUP_REMOVED lines=22> */
.L_x_15220:
        /* <DEDUP_REMOVED lines=20> */
.L_x_15248:
[----:B------:R-:W-:-:S06]  /*1ad40*/  HADD2.F32 R2, -RZ, R2.H0_H0 ;  /* 0x20000002ff027230 */ /* 0x000fcc0000004100 */
[----:B------:R-:W0:Y:S02]  /*1ad50*/  F2I.U64.TRUNC R2, R2 ;  /* 0x0000000200027311 */ /* 0x000e24000020d800 */
[----:B0-----:R0:W-:Y:S01]  /*1ad60*/  STG.E.64 [R16.64], R2 ;  /* 0x0000000210007986 */ /* 0x0011e2000c101b24 */
[----:B------:R-:W-:Y:S05]  /*1ad70*/  BRA `(.L_x_15221) ;  /* 0x0000003000007947 */ /* 0x000fea0003800000 */
.L_x_15247:
[----:B------:R-:W-:-:S04]  /*1ad80*/  HADD2.F32 R2, -RZ, R2.H0_H0 ;  /* 0x20000002ff027230 */ /* 0x000fc80000004100 */
[----:B------:R-:W0:Y:S02]  /*1ad90*/  F2I.FTZ.U32.TRUNC.NTZ R3, R2 ;  /* 0x0000000200037305 */ /* 0x000e24000021f000 */
[----:B0-----:R0:W-:Y:S02]  /*1ada0*/  STG.E [R16.64], R3 ;  /* 0x0000000310007986 */ /* 0x0011e4000c101924 */
.L_x_15221:
[----:B------:R-:W-:Y:S02]  /*1adb0*/  IADD3 R29, R29, 0x80, RZ ;  /* 0x000000801d1d7810 */ /* 0x000fe40007ffe0ff */
.L_x_14782:
[----:B------:R-:W-:Y:S05]  /*1adc0*/  BSYNC B7 ;  /* 0x0000000000077941 */ /* 0x000fea0003800000 */
.L_x_14781:
        /* <DEDUP_REMOVED lines=384> */
.L_x_15249:
        /* <DEDUP_REMOVED lines=21> */
.L_x_15253:
[----:B------:R-:W2:Y:S02]  /*1c720*/  LDG.E.U8 R2, [R2.64] ;  /* 0x0000002402027981 */ /* 0x000ea4000c1e1100 */
[----:B--2---:R-:W0:Y:S02]  /*1c730*/  I2F.U16 R0, R2 ;  /* 0x0000000200007306 */ /* 0x004e240000101000 */
[----:B0-----:R-:W-:-:S04]  /*1c740*/  F2FP.PACK_AB R0, RZ, R0 ;  /* 0x00000000ff00723e */ /* 0x001fc800000000ff */
[----:B------:R-:W-:Y:S01]  /*1c750*/  PRMT R26, R0, 0x7610, R26 ;  /* 0x00007610001a7816 */ /* 0x000fe2000000001a */
[----:B------:R-:W-:Y:S05]  /*1c760*/  BRA `(.L_x_15255) ;  /* 0x00000ed000007947 */ /* 0x000fea0003800000 */
.L_x_15252:
        /* <DEDUP_REMOVED lines=11> */
.L_x_15257:
[----:B------:R-:W2:Y:S02]  /*1c820*/  LDG.E R2, [R2.64] ;  /* 0x0000002402027981 */ /* 0x000ea4000c1e1900 */
[----:B--2---:R-:W0:Y:S02]  /*1c830*/  I2F R0, R2 ;  /* 0x0000000200007306 */ /* 0x004e240000201400 */
[----:B0-----:R-:W-:-:S04]  /*1c840*/  F2FP.PACK_AB R0, RZ, R0 ;  /* 0x00000000ff00723e */ /* 0x001fc800000000ff */
[----:B------:R-:W-:Y:S01]  /*1c850*/  PRMT R26, R0, 0x7610, R26 ;  /* 0x00007610001a7816 */ /* 0x000fe2000000001a */
[----:B------:R-:W-:Y:S05]  /*1c860*/  BRA `(.L_x_15255) ;  /* 0x00000dd000007947 */ /* 0x000fea0003800000 */
.L_x_15256:
[----:B------:R-:W2:Y:S02]  /*1c870*/  LDG.E.U16 R2, [R2.64] ;  /* 0x0000002402027981 */ /* 0x000ea4000c1e1500 */
[----:B--2---:R-:W0:Y:S02]  /*1c880*/  I2F.S16 R0, R2 ;  /* 0x0000000200007306 */ /* 0x004e240000101400 */
[----:B0-----:R-:W-:-:S04]  /*1c890*/  F2FP.PACK_AB R0, RZ, R0 ;  /* 0x00000000ff00723e */ /* 0x001fc800000000ff */
[----:B------:R-:W-:Y:S01]  /*1c8a0*/  PRMT R26, R0, 0x7610, R26 ;  /* 0x00007610001a7816 */ /* 0x000fe2000000001a */
[----:B------:R-:W-:Y:S05]  /*1c8b0*/  BRA `(.L_x_15255) ;  /* 0x00000d8000007947 */ /* 0x000fea0003800000 */
.L_x_15251:
        /* <DEDUP_REMOVED lines=9> */
.L_x_15259:
[----:B------:R0:W5:Y:S01]  /*1c950*/  LDG.E.U16 R26, [R2.64] ;  /* 0x00000024021a7981 */ /* 0x000162000c1e1500 */
[----:B------:R-:W-:Y:S05]  /*1c960*/  BRA `(.L_x_15255) ;  /* 0x00000cd000007947 */ /* 0x000fea0003800000 */
.L_x_15258:
        /* <DEDUP_REMOVED lines=9> */
.L_x_15261:
[----:B------:R0:W5:Y:S01]  /*1ca00*/  LDG.E.U16 R26, [R2.64] ;  /* 0x00000024021a7981 */ /* 0x000162000c1e1500 */
[----:B------:R-:W-:Y:S05]  /*1ca10*/  BRA `(.L_x_15255) ;  /* 0x00000c2000007947 */ /* 0x000fea0003800000 */
.L_x_15260:
[----:B------:R-:W2:Y:S02]  /*1ca20*/  LDG.E.64 R2, [R2.64] ;  /* 0x0000002402027981 */ /* 0x000ea4000c1e1b00 */
[----:B--2---:R-:W0:Y:S01]  /*1ca30*/  F2F.F32.F64 R0, R2 ;  /* 0x0000000200007310 */ /* 0x004e220000301000 */
[----:B------:R-:W0:-:S14]  /*1ca40*/  DSETP.GEU.AND P0, PT, |R2|, c[0x2][0x0], PT ;  /* 0x008000000200762a */ /* 0x000e1c0003f0e200 */
[----:B0-----:R-:W-:-:S05]  /*1ca50*/  @!P0 FMUL R0, R0, 1.175494350822287508e-38 ;  /* 0x0080000000008820 */ /* 0x001fca0000400000 */
[----:B------:R-:W-:-:S04]  /*1ca60*/  F2FP.PACK_AB R0, RZ, R0 ;  /* 0x00000000ff00723e */ /* 0x000fc800000000ff */
[----:B------:R-:W-:Y:S01]  /*1ca70*/  PRMT R26, R0, 0x7610, R26 ;  /* 0x00007610001a7816 */ /* 0x000fe2000000001a */
[----:B------:R-:W-:Y:S05]  /*1ca80*/  BRA `(.L_x_15255) ;  /* 0x00000bb000007947 */ /* 0x000fea0003800000 */
.L_x_15250:
        /* <DEDUP_REMOVED lines=14> */
.L_x_15264:
[----:B------:R-:W2:Y:S02]  /*1cb70*/  LDG.E.64 R2, [R2.64] ;  /* 0x0000002402027981 */ /* 0x000ea4000c1e1b00 */
[----:B--2---:R-:W0:Y:S01]  /*1cb80*/  F2F.F32.F64 R0, R2 ;  /* 0x0000000200007310 */ /* 0x004e220000301000 */
[----:B------:R-:W0:-:S14]  /*1cb90*/  DSETP.GEU.AND P0, PT, |R2|, c[0x2][0x0], PT ;  /* 0x008000000200762a */ /* 0x000e1c0003f0e200 */
[----:B0-----:R-:W-:-:S05]  /*1cba0*/  @!P0 FMUL R0, R0, 1.175494350822287508e-38 ;  /* 0x0080000000008820 */ /* 0x001fca0000400000 */
[----:B------:R-:W-:-:S04]  /*1cbb0*/  F2FP.PACK_AB R0, RZ, R0 ;  /* 0x00000000ff00723e */ /* 0x000fc800000000ff */
[----:B------:R-:W-:Y:S01]  /*1cbc0*/  PRMT R26, R0, 0x7610, R26 ;  /* 0x00007610001a7816 */ /* 0x000fe2000000001a */
[----:B------:R-:W-:Y:S05]  /*1cbd0*/  BRA `(.L_x_15255) ;  /* 0x00000a6000007947 */ /* 0x000fea0003800000 */
.L_x_15263:
        /* <DEDUP_REMOVED lines=28> */
.L_x_15266:
        /* <DEDUP_REMOVED lines=15> */
.L_x_15265:
[----:B------:R-:W2:Y:S02]  /*1ce90*/  LDG.E.U16 R0, [R2.64] ;  /* 0x0000002402007981 */ /* 0x000ea4000c1e1500 */
[----:B--2---:R-:W-:-:S04]  /*1cea0*/  PRMT R0, RZ, 0x5410, R0 ;  /* 0x00005410ff007816 */ /* 0x004fc80000000000 */
[----:B------:R-:W-:-:S04]  /*1ceb0*/  F2FP.PACK_AB R0, RZ, R0 ;  /* 0x00000000ff00723e */ /* 0x000fc800000000ff */
[----:B------:R-:W-:Y:S01]  /*1cec0*/  PRMT R26, R0, 0x7610, R26 ;  /* 0x00007610001a7816 */ /* 0x000fe2000000001a */
[----:B------:R-:W-:Y:S05]  /*1ced0*/  BRA `(.L_x_15255) ;  /* 0x0000076000007947 */ /* 0x000fea0003800000 */
.L_x_15262:
        /* <DEDUP_REMOVED lines=12> */
.L_x_15269:
        /* <DEDUP_REMOVED lines=21> */
.L_x_15273:
[----:B------:R-:W-:Y:S05]  /*1d0f0*/  BSYNC B1 ;  /* 0x0000000000017941 */ /* 0x000fea0003800000 */
.L_x_15272:
[----:B------:R-:W-:Y:S01]  /*1d100*/  LEA R3, R0, 0x3b800000, 0x17 ;  /* 0x3b80000000037811 */ /* 0x000fe200078eb8ff */
[----:B------:R-:W-:-:S05]  /*1d110*/  IMAD.SHL.U32 R0, R2, 0x100000, RZ ;  /* 0x0010000002007824 */ /* 0x000fca00078e00ff */
[----:B------:R-:W-:Y:S02]  /*1d120*/  LOP3.LUT R0, R3, R0, R4, 0xfe, !PT ;  /* 0x0000000003007212 */ /* 0x000fe400078efe04 */
.L_x_15271:
[----:B------:R-:W-:Y:S05]  /*1d130*/  BSYNC B0 ;  /* 0x0000000000007941 */ /* 0x000fea0003800000 */
.L_x_15270:
[----:B------:R-:W-:-:S04]  /*1d140*/  F2FP.PACK_AB R0, RZ, R0 ;  /* 0x00000000ff00723e */ /* 0x000fc800000000ff */
[----:B------:R-:W-:Y:S01]  /*1d150*/  PRMT R26, R0, 0x7610, R26 ;  /* 0x00007610001a7816 */ /* 0x000fe2000000001a */
[----:B------:R-:W-:Y:S05]  /*1d160*/  BRA `(.L_x_15255) ;  /* 0x000004d000007947 */ /* 0x000fea0003800000 */
.L_x_15268:
        /* <DEDUP_REMOVED lines=21> */
.L_x_15277:
[----:B------:R-:W-:Y:S05]  /*1d2c0*/  BSYNC B1 ;  /* 0x0000000000017941 */ /* 0x000fea0003800000 */
.L_x_15276:
[----:B------:R-:W-:Y:S01]  /*1d2d0*/  LEA R3, R0, 0x37800000, 0x17 ;  /* 0x3780000000037811 */ /* 0x000fe200078eb8ff */
[----:B------:R-:W-:-:S05]  /*1d2e0*/  IMAD.SHL.U32 R0, R2, 0x200000, RZ ;  /* 0x0020000002007824 */ /* 0x000fca00078e00ff */
[----:B------:R-:W-:Y:S02]  /*1d2f0*/  LOP3.LUT R0, R3, R0, R4, 0xfe, !PT ;  /* 0x0000000003007212 */ /* 0x000fe400078efe04 */
.L_x_15275:
[----:B------:R-:W-:Y:S05]  /*1d300*/  BSYNC B0 ;  /* 0x0000000000007941 */ /* 0x000fea0003800000 */
.L_x_15274:
[----:B------:R-:W-:-:S04]  /*1d310*/  F2FP.PACK_AB R0, RZ, R0 ;  /* 0x00000000ff00723e */ /* 0x000fc800000000ff */
[----:B------:R-:W-:Y:S01]  /*1d320*/  PRMT R26, R0, 0x7610, R26 ;  /* 0x00007610001a7816 */ /* 0x000fe2000000001a */
[----:B------:R-:W-:Y:S05]  /*1d330*/  BRA `(.L_x_15255) ;  /* 0x0000030000007947 */ /* 0x000fea0003800000 */
.L_x_15267:
        /* <DEDUP_REMOVED lines=14> */
.L_x_15281:
[----:B------:R-:W-:Y:S05]  /*1d420*/  BSYNC B0 ;  /* 0x0000000000007941 */ /* 0x000fea0003800000 */
.L_x_15280:
[----:B------:R-:W-:-:S04]  /*1d430*/  F2FP.PACK_AB R0, RZ, R0 ;  /* 0x00000000ff00723e */ /* 0x000fc800000000ff */
[----:B------:R-:W-:Y:S01]  /*1d440*/  PRMT R26, R0, 0x7610, R26 ;  /* 0x00007610001a7816 */ /* 0x000fe2000000001a */
[----:B------:R-:W-:Y:S05]  /*1d450*/  BRA `(.L_x_15255) ;  /* 0x000001e000007947 */ /* 0x000fea0003800000 */
.L_x_15254:
        /* <DEDUP_REMOVED lines=21> */
.L_x_15279:
[----:B------:R-:W2:Y:S02]  /*1d5b0*/  LDG.E.64 R2, [R2.64] ;  /* 0x0000002402027981 */ /* 0x000ea4000c1e1b00 */
[----:B--2---:R-:W0:Y:S02]  /*1d5c0*/  I2F.U64 R0, R2 ;  /* 0x0000000200007312 */ /* 0x004e240000301000 */
[----:B0-----:R-:W-:-:S04]  /*1d5d0*/  F2FP.PACK_AB R0, RZ, R0 ;  /* 0x00000000ff00723e */ /* 0x001fc800000000ff */
[----:B------:R-:W-:Y:S01]  /*1d5e0*/  PRMT R26, R0, 0x7610, R26 ;  /* 0x00007610001a7816 */ /* 0x000fe2000000001a */
[----:B------:R-:W-:Y:S05]  /*1d5f0*/  BRA `(.L_x_15255) ;  /* 0x0000004000007947 */ /* 0x000fea0003800000 */
.L_x_15278:
[----:B------:R-:W2:Y:S02]  /*1d600*/  LDG.E R2, [R2.64] ;  /* 0x0000002402027981 */ /* 0x000ea4000c1e1900 */
[----:B--2---:R-:W0:Y:S02]  /*1d610*/  I2F.U32 R0, R2 ;  /* 0x0000000200007306 */ /* 0x004e240000201000 */
[----:B0-----:R-:W-:-:S04]  /*1d620*/  F2FP.PACK_AB R0, RZ, R0 ;  /* 0x00000000ff00723e */ /* 0x001fc800000000ff */
[----:B------:R-:W-:Y:S02]  /*1d630*/  PRMT R26, R0, 0x7610, R26 ;  /* 0x00007610001a7816 */ /* 0x000fe4000000001a */
.L_x_15255:
        /* <DEDUP_REMOVED lines=19> */
.L_x_15285:
[----:B------:R-:W2:Y:S02]  /*1d770*/  LDG.E.U8 R2, [R2.64] ;  /* 0x0000002402027981 */ /* 0x000ea4000c1e1100 */
[----:B--2---:R-:W0:Y:S02]  /*1d780*/  I2F.U16 R0, R2 ;  /* 0x0000000200007306 */ /* 0x004e240000101000 */
[----:B0-----:R-:W-:-:S04]  /*1d790*/  F2FP.PACK_AB R0, RZ, R0 ;  /* 0x00000000ff00723e */ /* 0x001fc800000000ff */
[----:B------:R-:W-:Y:S01]  /*1d7a0*/  PRMT R25, R0, 0x7610, R25 ;  /* 0x0000761000197816 */ /* 0x000fe20000000019 */
[----:B------:R-:W-:Y:S05]  /*1d7b0*/  BRA `(.L_x_15287) ;  /* 0x00000ed000007947 */ /* 0x000fea0003800000 */
.L_x_15284:
        /* <DEDUP_REMOVED lines=11> */
.L_x_15289:
[----:B------:R-:W2:Y:S02]  /*1d870*/  LDG.E R2, [R2.64] ;  /* 0x0000002402027981 */ /* 0x000ea4000c1e1900 */
[----:B--2---:R-:W0:Y:S02]  /*1d880*/  I2F R0, R2 ;  /* 0x0000000200007306 */ /* 0x004e240000201400 */
[----:B0-----:R-:W-:-:S04]  /*1d890*/  F2FP.PACK_AB R0, RZ, R0 ;  /* 0x00000000ff00723e */ /* 0x001fc800000000ff */
[----:B------:R-:W-:Y:S01]  /*1d8a0*/  PRMT R25, R0, 0x7610, R25 ;  /* 0x0000761000197816 */ /* 0x000fe20000000019 */
[----:B------:R-:W-:Y:S05]  /*1d8b0*/  BRA `(.L_x_15287) ;  /* 0x00000dd000007947 */ /* 0x000fea0003800000 */
.L_x_15288:
[----:B------:R-:W2:Y:S02]  /*1d8c0*/  LDG.E.U16 R2, [R2.64] ;  /* 0x0000002402027981 */ /* 0x000ea4000c1e1500 */
[----:B--2---:R-:W0:Y:S02]  /*1d8d0*/  I2F.S16 R0, R2 ;  /* 0x0000000200007306 */ /* 0x004e240000101400 */
[----:B0-----:R-:W-:-:S04]  /*1d8e0*/  F2FP.PACK_AB R0, RZ, R0 ;  /* 0x00000000ff00723e */ /* 0x001fc800000000ff */
[----:B------:R-:W-:Y:S01]  /*1d8f0*/  PRMT R25, R0, 0x7610, R25 ;  /* 0x0000761000197816 */ /* 0x000fe20000000019 */
[----:B------:R-:W-:Y:S05]  /*1d900*/  BRA `(.L_x_15287) ;  /* 0x00000d8000007947 */ /* 0x000fea0003800000 */
.L_x_15283:
        /* <DEDUP_REMOVED lines=9> */
.L_x_15291:
[----:B------:R0:W5:Y:S01]  /*1d9a0*/  LDG.E.U16 R25, [R2.64] ;  /* 0x0000002402197981 */ /* 0x000162000c1e1500 */
[----:B------:R-:W-:Y:S05]  /*1d9b0*/  BRA `(.L_x_15287) ;  /* 0x00000cd000007947 */ /* 0x000fea0003800000 */
.L_x_15290:
        /* <DEDUP_REMOVED lines=9> */
.L_x_15293:
[----:B------:R0:W5:Y:S01]  /*1da50*/  LDG.E.U16 R25, [R2.64] ;  /* 0x0000002402197981 */ /* 0x000162000c1e1500 */
[----:B------:R-:W-:Y:S05]  /*1da60*/  BRA `(.L_x_15287) ;  /* 0x00000c2000007947 */ /* 0x000fea0003800000 */
.L_x_15292:
[----:B------:R-:W2:Y:S02]  /*1da70*/  LDG.E.64 R2, [R2.64] ;  /* 0x0000002402027981 */ /* 0x000ea4000c1e1b00 */
[----:B--2---:R-:W0:Y:S01]  /*1da80*/  F2F.F32.F64 R0, R2 ;  /* 0x0000000200007310 */ /* 0x004e220000301000 */
[----:B------:R-:W0:-:S14]  /*1da90*/  DSETP.GEU.AND P0, PT, |R2|, c[0x2][0x0], PT ;  /* 0x008000000200762a */ /* 0x000e1c0003f0e200 */
[----:B0-----:R-:W-:-:S05]  /*1daa0*/  @!P0 FMUL R0, R0, 1.175494350822287508e-38 ;  /* 0x0080000000008820 */ /* 0x001fca0000400000 */
[----:B------:R-:W-:-:S04]  /*1dab0*/  F2FP.PACK_AB R0, RZ, R0 ;  /* 0x00000000ff00723e */ /* 0x000fc800000000ff */
[----:B------:R-:W-:Y:S01]  /*1dac0*/  PRMT R25, R0, 0x7610, R25 ;  /* 0x0000761000197816 */ /* 0x000fe20000000019 */
[----:B------:R-:W-:Y:S05]  /*1dad0*/  BRA `(.L_x_15287) ;  /* 0x00000bb000007947 */ /* 0x000fea0003800000 */
.L_x_15282:
        /* <DEDUP_REMOVED lines=14> */
.L_x_15296:
[----:B------:R-:W2:Y:S02]  /*1dbc0*/  LDG.E.64 R2, [R2.64] ;  /* 0x0000002402027981 */ /* 0x000ea4000c1e1b00 */
[----:B--2---:R-:W0:Y:S01]  /*1dbd0*/  F2F.F32.F64 R0, R2 ;  /* 0x0000000200007310 */ /* 0x004e220000301000 */
[----:B------:R-:W0:-:S14]  /*1dbe0*/  DSETP.GEU.AND P0, PT, |R2|, c[0x2][0x0], PT ;  /* 0x008000000200762a */ /* 0x000e1c0003f0e200 */
[----:B0-----:R-:W-:-:S05]  /*1dbf0*/  @!P0 FMUL R0, R0, 1.175494350822287508e-38 ;  /* 0x0080000000008820 */ /* 0x001fca0000400000 */
[----:B------:R-:W-:-:S04]  /*1dc00*/  F2FP.PACK_AB R0, RZ, R0 ;  /* 0x00000000ff00723e */ /* 0x000fc800000000ff */
[----:B------:R-:W-:Y:S01]  /*1dc10*/  PRMT R25, R0, 0x7610, R25 ;  /* 0x0000761000197816 */ /* 0x000fe20000000019 */
[----:B------:R-:W-:Y:S05]  /*1dc20*/  BRA `(.L_x_15287) ;  /* 0x00000a6000007947 */ /* 0x000fea0003800000 */
.L_x_15295:
        /* <DEDUP_REMOVED lines=28> */
.L_x_15298:
        /* <DEDUP_REMOVED lines=15> */
.L_x_15297:
[----:B------:R-:W2:Y:S02]  /*1dee0*/  LDG.E.U16 R0, [R2.64] ;  /* 0x0000002402007981 */ /* 0x000ea4000c1e1500 */
[----:B--2---:R-:W-:-:S04]  /*1def0*/  PRMT R0, RZ, 0x5410, R0 ;  /* 0x00005410ff007816 */ /* 0x004fc80000000000 */
[----:B------:R-:W-:-:S04]  /*1df00*/  F2FP.PACK_AB R0, RZ, R0 ;  /* 0x00000000ff00723e */ /* 0x000fc800000000ff */
[----:B------:R-:W-:Y:S01]  /*1df10*/  PRMT R25, R0, 0x7610, R25 ;  /* 0x0000761000197816 */ /* 0x000fe20000000019 */
[----:B------:R-:W-:Y:S05]  /*1df20*/  BRA `(.L_x_15287) ;  /* 0x0000076000007947 */ /* 0x000fea0003800000 */
.L_x_15294:
        /* <DEDUP_REMOVED lines=12> */
.L_x_15301:
        /* <DEDUP_REMOVED lines=21> */
.L_x_15305:
[----:B------:R-:W-:Y:S05]  /*1e140*/  BSYNC B1 ;  /* 0x0000000000017941 */ /* 0x000fea0003800000 */
.L_x_15304:
[----:B------:R-:W-:Y:S01]  /*1e150*/  LEA R3, R0, 0x3b800000, 0x17 ;  /* 0x3b80000000037811 */ /* 0x000fe200078eb8ff */
[----:B------:R-:W-:-:S05]  /*1e160*/  IMAD.SHL.U32 R0, R2, 0x100000, RZ ;  /* 0x0010000002007824 */ /* 0x000fca00078e00ff */
[----:B------:R-:W-:Y:S02]  /*1e170*/  LOP3.LUT R0, R3, R0, R4, 0xfe, !PT ;  /* 0x0000000003007212 */ /* 0x000fe400078efe04 */
.L_x_15303:
[----:B------:R-:W-:Y:S05]  /*1e180*/  BSYNC B0 ;  /* 0x0000000000007941 */ /* 0x000fea0003800000 */
.L_x_15302:
[----:B------:R-:W-:-:S04]  /*1e190*/  F2FP.PACK_AB R0, RZ, R0 ;  /* 0x00000000ff00723e */ /* 0x000fc800000000ff */
[----:B------:R-:W-:Y:S01]  /*1e1a0*/  PRMT R25, R0, 0x7610, R25 ;  /* 0x0000761000197816 */ /* 0x000fe20000000019 */
[----:B------:R-:W-:Y:S05]  /*1e1b0*/  BRA `(.L_x_15287) ;  /* 0x000004d000007947 */ /* 0x000fea0003800000 */
.L_x_15300:
        /* <DEDUP_REMOVED lines=21> */
.L_x_15309:
[----:B------:R-:W-:Y:S05]  /*1e310*/  BSYNC B1 ;  /* 0x0000000000017941 */ /* 0x000fea0003800000 */
.L_x_15308:
[----:B------:R-:W-:Y:S01]  /*1e320*/  LEA R3, R0, 0x37800000, 0x17 ;  /* 0x3780000000037811 */ /* 0x000fe200078eb8ff */
[----:B------:R-:W-:-:S05]  /*1e330*/  IMAD.SHL.U32 R0, R2, 0x200000, RZ ;  /* 0x0020000002007824 */ /* 0x000fca00078e00ff */
[----:B------:R-:W-:Y:S02]  /*1e340*/  LOP3.LUT R0, R3, R0, R4, 0xfe, !PT ;  /* 0x0000000003007212 */ /* 0x000fe400078efe04 */
.L_x_15307:
[----:B------:R-:W-:Y:S05]  /*1e350*/  BSYNC B0 ;  /* 0x0000000000007941 */ /* 0x000fea0003800000 */
.L_x_15306:
[----:B------:R-:W-:-:S04]  /*1e360*/  F2FP.PACK_AB R0, RZ, R0 ;  /* 0x00000000ff00723e */ /* 0x000fc800000000ff */
[----:B------:R-:W-:Y:S01]  /*1e370*/  PRMT R25, R0, 0x7610, R25 ;  /* 0x0000761000197816 */ /* 0x000fe20000000019 */
[----:B------:R-:W-:Y:S05]  /*1e380*/  BRA `(.L_x_15287) ;  /* 0x0000030000007947 */ /* 0x000fea0003800000 */
.L_x_15299:
        /* <DEDUP_REMOVED lines=14> */
.L_x_15313:
[----:B------:R-:W-:Y:S05]  /*1e470*/  BSYNC B0 ;  /* 0x0000000000007941 */ /* 0x000fea0003800000 */
.L_x_15312:
[----:B------:R-:W-:-:S04]  /*1e480*/  F2FP.PACK_AB R0, RZ, R0 ;  /* 0x00000000ff00723e */ /* 0x000fc800000000ff */
[----:B------:R-:W-:Y:S01]  /*1e490*/  PRMT R25, R0, 0x7610, R25 ;  /* 0x0000761000197816 */ /* 0x000fe20000000019 */
[----:B------:R-:W-:Y:S05]  /*1e4a0*/  BRA `(.L_x_15287) ;  /* 0x000001e000007947 */ /* 0x000fea0003800000 */
.L_x_15286:
        /* <DEDUP_REMOVED lines=21> */
.L_x_15311:
[----:B------:R-:W2:Y:S02]  /*1e600*/  LDG.E.64 R2, [R2.64] ;  /* 0x0000002402027981 */ /* 0x000ea4000c1e1b00 */
[----:B--2---:R-:W0:Y:S02]  /*1e610*/  I2F.U64 R0, R2 ;  /* 0x0000000200007312 */ /* 0x004e240000301000 */
[----:B0-----:R-:W-:-:S04]  /*1e620*/  F2FP.PACK_AB R0, RZ, R0 ;  /* 0x00000000ff00723e */ /* 0x001fc800000000ff */
[----:B------:R-:W-:Y:S01]  /*1e630*/  PRMT R25, R0, 0x7610, R25 ;  /* 0x0000761000197816 */ /* 0x000fe20000000019 */
[----:B------:R-:W-:Y:S05]  /*1e640*/  BRA `(.L_x_15287) ;  /* 0x0000004000007947 */ /* 0x000fea0003800000 */
.L_x_15310:
[----:B------:R-:W2:Y:S02]  /*1e650*/  LDG.E R2, [R2.64] ;  /* 0x0000002402027981 */ /* 0x000ea4000c1e1900 */
[----:B--2---:R-:W0:Y:S02]  /*1e660*/  I2F.U32 R0, R2 ;  /* 0x0000000200007306 */ /* 0x004e240000201000 */
[----:B0-----:R-:W-:-:S04]  /*1e670*/  F2FP.PACK_AB R0, RZ, R0 ;  /* 0x00000000ff00723e */ /* 0x001fc800000000ff */
[----:B------:R-:W-:Y:S02]  /*1e680*/  PRMT R25, R0, 0x7610, R25 ;  /* 0x0000761000197816 */ /* 0x000fe40000000019 */
.L_x_15287:
        /* <DEDUP_REMOVED lines=18> */
.L_x_15318:
[----:B------:R-:W2:Y:S02]  /*1e7b0*/  LDG.E.U8 R2, [R2.64] ;  /* 0x0000002402027981 */ /* 0x000ea4000c1e1100 */
[----:B--2---:R0:W1:Y:S01]  /*1e7c0*/  I2F.U16 R18, R2 ;  /* 0x0000000200127306 */ /* 0x0040620000101000 */
[----:B------:R-:W-:Y:S05]  /*1e7d0*/  BRA `(.L_x_15320) ;  /* 0x00000ca000007947 */ /* 0x000fea0003800000 */
.L_x_15317:
        /* <DEDUP_REMOVED lines=9> */
.L_x_15322:
[----:B------:R-:W2:Y:S02]  /*1e870*/  LDG.E R2, [R2.64] ;  /* 0x0000002402027981 */ /* 0x000ea4000c1e1900 */
[----:B--2---:R0:W1:Y:S01]  /*1e880*/  I2F R18, R2 ;  /* 0x0000000200127306 */ /* 0x0040620000201400 */
[----:B------:R-:W-:Y:S05]  /*1e890*/  BRA `(.L_x_15320) ;  /* 0x00000be000007947 */ /* 0x000fea0003800000 */
.L_x_15321:
[----:B------:R-:W2:Y:S02]  /*1e8a0*/  LDG.E.U16 R2, [R2.64] ;  /* 0x0000002402027981 */ /* 0x000ea4000c1e1500 */
[----:B--2---:R0:W1:Y:S01]  /*1e8b0*/  I2F.S16 R18, R2 ;  /* 0x0000000200127306 */ /* 0x0040620000101400 */
[----:B------:R-:W-:Y:S05]  /*1e8c0*/  BRA `(.L_x_15320) ;  /* 0x00000bb000007947 */ /* 0x000fea0003800000 */
.L_x_15316:
        /* <DEDUP_REMOVED lines=8> */
.L_x_15324:
[----:B------:R-:W2:Y:S02]  /*1e950*/  LDG.E.U16 R2, [R2.64] ;  /* 0x0000002402027981 */ /* 0x000ea4000c1e1500 */
[----:B--2---:R-:W-:Y:S01]  /*1e960*/  HADD2.F32 R18, -RZ, R2.H0_H0 ;  /* 0x20000002ff127230 */ /* 0x004fe20000004100 */
[----:B------:R-:W-:Y:S05]  /*1e970*/  BRA `(.L_x_15320) ;  /* 0x00000b0000007947 */ /* 0x000fea0003800000 */
.L_x_15323:
        /* <DEDUP_REMOVED lines=8> */
.L_x_15326:
[----:B------:R-:W2:Y:S02]  /*1ea00*/  LDG.E.U16 R2, [R2.64] ;  /* 0x0000002402027981 */ /* 0x000ea4000c1e1500 */
[----:B--2---:R-:W-:Y:S01]  /*1ea10*/  HADD2.F32 R18, -RZ, R2.H0_H0 ;  /* 0x20000002ff127230 */ /* 0x004fe20000004100 */
[----:B------:R-:W-:Y:S05]  /*1ea20*/  BRA `(.L_x_15320) ;  /* 0x00000a5000007947 */ /* 0x000fea0003800000 */
.L_x_15325:
[----:B------:R-:W2:Y:S02]  /*1ea30*/  LDG.E.64 R2, [R2.64] ;  /* 0x0000002402027981 */ /* 0x000ea4000c1e1b00 */
[----:B--2---:R-:W0:Y:S01]  /*1ea40*/  F2F.F32.F64 R18, R2 ;  /* 0x0000000200127310 */ /* 0x004e220000301000 */
[----:B------:R-:W0:-:S14]  /*1ea50*/  DSETP.GEU.AND P0, PT, |R2|, c[0x2][0x0], PT ;  /* 0x008000000200762a */ /* 0x000e1c0003f0e200 */
[----:B0-----:R-:W-:Y:S01]  /*1ea60*/  @!P0 FMUL R18, R18, 1.175494350822287508e-38 ;  /* 0x0080000012128820 */ /* 0x001fe20000400000 */
[----:B------:R-:W-:Y:S05]  /*1ea70*/  BRA `(.L_x_15320) ;  /* 0x00000a0000007947 */ /* 0x000fea0003800000 */
.L_x_15315:
        /* <DEDUP_REMOVED lines=12> */
.L_x_15329:
[----:B------:R-:W2:Y:S02]  /*1eb40*/  LDG.E.64 R2, [R2.64] ;  /* 0x0000002402027981 */ /* 0x000ea4000c1e1b00 */
[----:B--2---:R-:W0:Y:S01]  /*1eb50*/  F2F.F32.F64 R18, R2 ;  /* 0x0000000200127310 */ /* 0x004e220000301000 */
[----:B------:R-:W0:-:S14]  /*1eb60*/  DSETP.GEU.AND P0, PT, |R2|, c[0x2][0x0], PT ;  /* 0x008000000200762a */ /* 0x000e1c0003f0e200 */
[----:B0-----:R-:W-:Y:S01]  /*1eb70*/  @!P0 FMUL R18, R18, 1.175494350822287508e-38 ;  /* 0x0080000012128820 */ /* 0x001fe20000400000 */
[----:B------:R-:W-:Y:S05]  /*1eb80*/  BRA `(.L_x_15320) ;  /* 0x000008f000007947 */ /* 0x000fea0003800000 */
.L_x_15328:
        /* <DEDUP_REMOVED lines=26> */
.L_x_15331:
        /* <DEDUP_REMOVED lines=13> */
.L_x_15330:
[----:B------:R-:W2:Y:S02]  /*1ee00*/  LDG.E.U16 R2, [R2.64] ;  /* 0x0000002402027981 */ /* 0x000ea4000c1e1500 */
[----:B--2---:R-:W-:Y:S01]  /*1ee10*/  PRMT R18, RZ, 0x5410, R2 ;  /* 0x00005410ff127816 */ /* 0x004fe20000000002 */
[----:B------:R-:W-:Y:S05]  /*1ee20*/  BRA `(.L_x_15320) ;  /* 0x0000065000007947 */ /* 0x000fea0003800000 */
.L_x_15327:
        /* <DEDUP_REMOVED lines=11> */
.L_x_15334:
        /* <DEDUP_REMOVED lines=20> */
.L_x_15336:
[----:B------:R-:W-:Y:S05]  /*1f020*/  BSYNC B0 ;  /* 0x0000000000007941 */ /* 0x000fea0003800000 */
.L_x_15335:
[----:B------:R-:W-:Y:S01]  /*1f030*/  IMAD.SHL.U32 R2, R2, 0x100000, RZ ;  /* 0x0010000002027824 */ /* 0x000fe200078e00ff */
[----:B------:R-:W-:-:S04]  /*1f040*/  LEA R3, R0, 0x3b800000, 0x17 ;  /* 0x3b80000000037811 */ /* 0x000fc800078eb8ff */
[----:B------:R-:W-:Y:S01]  /*1f050*/  LOP3.LUT R18, R3, R2, R18, 0xfe, !PT ;  /* 0x0000000203127212 */ /* 0x000fe200078efe12 */
[----:B------:R-:W-:Y:S05]  /*1f060*/  BRA `(.L_x_15320) ;  /* 0x0000041000007947 */ /* 0x000fea0003800000 */
.L_x_15333:
        /* <DEDUP_REMOVED lines=20> */
.L_x_15338:
[----:B------:R-:W-:Y:S05]  /*1f1b0*/  BSYNC B0 ;  /* 0x0000000000007941 */ /* 0x000fea0003800000 */
.L_x_15337:
[----:B------:R-:W-:Y:S01]  /*1f1c0*/  IMAD.SHL.U32 R2, R2, 0x200000, RZ ;  /* 0x0020000002027824 */ /* 0x000fe200078e00ff */
[----:B------:R-:W-:-:S04]  /*1f1d0*/  LEA R3, R0, 0x37800000, 0x17 ;  /* 0x3780000000037811 */ /* 0x000fc800078eb8ff */
[----:B------:R-:W-:Y:S01]  /*1f1e0*/  LOP3.LUT R18, R3, R2, R18, 0xfe, !PT ;  /* 0x0000000203127212 */ /* 0x000fe200078efe12 */
[----:B------:R-:W-:Y:S05]  /*1f1f0*/  BRA `(.L_x_15320) ;  /* 0x0000028000007947 */ /* 0x000fea0003800000 */
.L_x_15332:
        /* <DEDUP_REMOVED lines=14> */
.L_x_15319:
        /* <DEDUP_REMOVED lines=21> */
.L_x_15340:
[----:B------:R-:W2:Y:S02]  /*1f430*/  LDG.E.64 R2, [R2.64] ;  /* 0x0000002402027981 */ /* 0x000ea4000c1e1b00 */
[----:B--2---:R0:W1:Y:S01]  /*1f440*/  I2F.U64 R18, R2 ;  /* 0x0000000200127312 */ /* 0x0040620000301000 */
[----:B------:R-:W-:Y:S05]  /*1f450*/  BRA `(.L_x_15320) ;  /* 0x0000002000007947 */ /* 0x000fea0003800000 */
.L_x_15339:
[----:B------:R-:W2:Y:S02]  /*1f460*/  LDG.E R2, [R2.64] ;  /* 0x0000002402027981 */ /* 0x000ea4000c1e1900 */
[----:B--2---:R0:W1:Y:S02]  /*1f470*/  I2F.U32 R18, R2 ;  /* 0x0000000200127306 */ /* 0x0040640000201000 */
.L_x_15320:
[----:B------:R-:W-:Y:S05]  /*1f480*/  BSYNC B6 ;  /* 0x0000000000067941 */ /* 0x000fea0003800000 */
.L_x_15314:
        /* <DEDUP_REMOVED lines=18> */
.L_x_15345:
[----:B------:R-:W2:Y:S02]  /*1f5b0*/  LDG.E.U8 R2, [R2.64] ;  /* 0x0000002402027981 */ /* 0x000ea4000c1e1100 */
[----:B--2---:R0:W2:Y:S01]  /*1f5c0*/  I2F.U16 R19, R2 ;  /* 0x0000000200137306 */ /* 0x0040a20000101000 */
[----:B------:R-:W-:Y:S05]  /*1f5d0*/  BRA `(.L_x_15347) ;  /* 0x00000ca000007947 */ /* 0x000fea0003800000 */
.L_x_15344:
        /* <DEDUP_REMOVED lines=9> */
.L_x_15349:
[----:B------:R-:W2:Y:S02]  /*1f670*/  LDG.E R2, [R2.64] ;  /* 0x0000002402027981 */ /* 0x000ea4000c1e1900 */
[----:B--2---:R0:W2:Y:S01]  /*1f680*/  I2F R19, R2 ;  /* 0x0000000200137306 */ /* 0x0040a20000201400 */
[----:B------:R-:W-:Y:S05]  /*1f690*/  BRA `(.L_x_15347) ;  /* 0x00000be000007947 */ /* 0x000fea0003800000 */
.L_x_15348:
[----:B------:R-:W2:Y:S02]  /*1f6a0*/  LDG.E.U16 R2, [R2.64] ;  /* 0x0000002402027981 */ /* 0x000ea4000c1e1500 */
[----:B--2---:R0:W2:Y:S01]  /*1f6b0*/  I2F.S16 R19, R2 ;  /* 0x0000000200137306 */ /* 0x0040a20000101400 */
[----:B------:R-:W-:Y:S05]  /*1f6c0*/  BRA `(.L_x_15347) ;  /* 0x00000bb000007947 */ /* 0x000fea0003800000 */
.L_x_15343:
        /* <DEDUP_REMOVED lines=8> */
.L_x_15351:
[----:B------:R-:W2:Y:S02]  /*1f750*/  LDG.E.U16 R2, [R2.64] ;  /* 0x0000002402027981 */ /* 0x000ea4000c1e1500 */
[----:B--2---:R-:W-:Y:S01]  /*1f760*/  HADD2.F32 R19, -RZ, R2.H0_H0 ;  /* 0x20000002ff137230 */ /* 0x004fe20000004100 */
[----:B------:R-:W-:Y:S05]  /*1f770*/  BRA `(.L_x_15347) ;  /* 0x00000b0000007947 */ /* 0x000fea0003800000 */
.L_x_15350:
        /* <DEDUP_REMOVED lines=8> */
.L_x_15353:
[----:B------:R-:W2:Y:S02]  /*1f800*/  LDG.E.U16 R2, [R2.64] ;  /* 0x0000002402027981 */ /* 0x000ea4000c1e1500 */
[----:B--2---:R-:W-:Y:S01]  /*1f810*/  HADD2.F32 R19, -RZ, R2.H0_H0 ;  /* 0x20000002ff137230 */ /* 0x004fe20000004100 */
[----:B------:R-:W-:Y:S05]  /*1f820*/  BRA `(.L_x_15347) ;  /* 0x00000a5000007947 */ /* 0x000fea0003800000 */
.L_x_15352:
[----:B------:R-:W2:Y:S02]  /*1f830*/  LDG.E.64 R2, [R2.64] ;  /* 0x0000002402027981 */ /* 0x000ea4000c1e1b00 */
[----:B--2---:R-:W0:Y:S01]  /*1f840*/  F2F.F32.F64 R19, R2 ;  /* 0x0000000200137310 */ /* 0x004e220000301000 */
[----:B------:R-:W0:-:S14]  /*1f850*/  DSETP.GEU.AND P0, PT, |R2|, c[0x2][0x0], PT ;  /* 0x008000000200762a */ /* 0x000e1c0003f0e200 */
[----:B0-----:R-:W-:Y:S01]  /*1f860*/  @!P0 FMUL R19, R19, 1.175494350822287508e-38 ;  /* 0x0080000013138820 */ /* 0x001fe20000400000 */
[----:B------:R-:W-:Y:S05]  /*1f870*/  BRA `(.L_x_15347) ;  /* 0x00000a0000007947 */ /* 0x000fea0003800000 */
.L_x_15342:
        /* <DEDUP_REMOVED lines=12> */
.L_x_15356:
[----:B------:R-:W2:Y:S02]  /*1f940*/  LDG.E.64 R2, [R2.64] ;  /* 0x0000002402027981 */ /* 0x000ea4000c1e1b00 */
[----:B--2---:R-:W0:Y:S01]  /*1f950*/  F2F.F32.F64 R19, R2 ;  /* 0x0000000200137310 */ /* 0x004e220000301000 */
[----:B------:R-:W0:-:S14]  /*1f960*/  DSETP.GEU.AND P0, PT, |R2|, c[0x2][0x0], PT ;  /* 0x008000000200762a */ /* 0x000e1c0003f0e200 */
[----:B0-----:R-:W-:Y:S01]  /*1f970*/  @!P0 FMUL R19, R19, 1.175494350822287508e-38 ;  /* 0x0080000013138820 */ /* 0x001fe20000400000 */
[----:B------:R-:W-:Y:S05]  /*1f980*/  BRA `(.L_x_15347) ;  /* 0x000008f000007947 */ /* 0x000fea0003800000 */
.L_x_15355:
        /* <DEDUP_REMOVED lines=26> */
.L_x_15358:
        /* <DEDUP_REMOVED lines=13> */
.L_x_15357:
[----:B------:R-:W2:Y:S02]  /*1fc00*/  LDG.E.U16 R2, [R2.64] ;  /* 0x0000002402027981 */ /* 0x000ea4000c1e1500 */
[----:B--2---:R-:W-:Y:S01]  /*1fc10*/  PRMT R19, RZ, 0x5410, R2 ;  /* 0x00005410ff137816 */ /* 0x004fe20000000002 */
[----:B------:R-:W-:Y:S05]  /*1fc20*/  BRA `(.L_x_15347) ;  /* 0x0000065000007947 */ /* 0x000fea0003800000 */
.L_x_15354:
        /* <DEDUP_REMOVED lines=11> */
.L_x_15361:
        /* <DEDUP_REMOVED lines=20> */
.L_x_15363:
[----:B------:R-:W-:Y:S05]  /*1fe20*/  BSYNC B0 ;  /* 0x0000000000007941 */ /* 0x000fea0003800000 */
.L_x_15362:
[----:B------:R-:W-:Y:S01]  /*1fe30*/  IMAD.SHL.U32 R2, R2, 0x100000, RZ ;  /* 0x0010000002027824 */ /* 0x000fe200078e00ff */
[----:B------:R-:W-:-:S04]  /*1fe40*/  LEA R0, R0, 0x3b800000, 0x17 ;  /* 0x3b80000000007811 */ /* 0x000fc800078eb8ff */
[----:B------:R-:W-:Y:S01]  /*1fe50*/  LOP3.LUT R19, R0, R2, R19, 0xfe, !PT ;  /* 0x0000000200137212 */ /* 0x000fe200078efe13 */
[----:B------:R-:W-:Y:S05]  /*1fe60*/  BRA `(.L_x_15347) ;  /* 0x0000041000007947 */ /* 0x000fea0003800000 */
.L_x_15360:
        /* <DEDUP_REMOVED lines=20> */
.L_x_15365:
[----:B------:R-:W-:Y:S05]  /*1ffb0*/  BSYNC B0 ;  /* 0x0000000000007941 */ /* 0x000fea0003800000 */
.L_x_15364:
[----:B------:R-:W-:Y:S01]  /*1ffc0*/  IMAD.SHL.U32 R2, R2, 0x200000, RZ ;  /* 0x0020000002027824 */ /* 0x000fe200078e00ff */
[----:B------:R-:W-:-:S04]  /*1ffd0*/  LEA R0, R0, 0x37800000, 0x17 ;  /* 0x3780000000007811 */ /* 0x000fc800078eb8ff */
[----:B------:R-:W-:Y:S01]  /*1ffe0*/  LOP3.LUT R19, R0, R2, R19, 0xfe, !PT ;  /* 0x0000000200137212 */ /* 0x000fe200078efe13 */
[----:B------:R-:W-:Y:S05]  /*1fff0*/  BRA `(.L_x_15347) ;  /* 0x0000028000007947 */ /* 0x000fea0003800000 */
.L_x_15359:
        /* <DEDUP_REMOVED lines=14> */
.L_x_15346:
        /* <DEDUP_REMOVED lines=21> */
.L_x_15367:
[----:B------:R-:W2:Y:S02]  /*20230*/  LDG.E.64 R2, [R2.64] ;  /* 0x0000002402027981 */ /* 0x000ea4000c1e1b00 */
[----:B--2---:R0:W2:Y:S01]  /*20240*/  I2F.U64 R19, R2 ;  /* 0x0000000200137312 */ /* 0x0040a20000301000 */
[----:B------:R-:W-:Y:S05]  /*20250*/  BRA `(.L_x_15347) ;  /* 0x0000002000007947 */ /* 0x000fea0003800000 */
.L_x_15366:
[----:B------:R-:W2:Y:S02]  /*20260*/  LDG.E R2, [R2.64] ;  /* 0x0000002402027981 */ /* 0x000ea4000c1e1900 */
[----:B--2---:R0:W2:Y:S02]  /*20270*/  I2F.U32 R19, R2 ;  /* 0x0000000200137306 */ /* 0x0040a40000201000 */
.L_x_15347:
[----:B------:R-:W-:Y:S05]  /*20280*/  BSYNC B6 ;  /* 0x0000000000067941 */ /* 0x000fea0003800000 */
.L_x_15341:
        /* <DEDUP_REMOVED lines=18> */
.L_x_15372:
[----:B------:R-:W3:Y:S02]  /*203b0*/  LDG.E.U8 R2, [R2.64] ;  /* 0x0000002402027981 */ /* 0x000ee4000c1e1100 */
[----:B---3--:R0:W3:Y:S01]  /*203c0*/  I2F.U16 R27, R2 ;  /* 0x00000002001b7306 */ /* 0x0080e20000101000 */
[----:B------:R-:W-:Y:S05]  /*203d0*/  BRA `(.L_x_15374) ;  /* 0x00000ca000007947 */ /* 0x000fea0003800000 */
.L_x_15371:
        /* <DEDUP_REMOVED lines=9> */
.L_x_15376:
[----:B------:R-:W3:Y:S02]  /*20470*/  LDG.E R2, [R2.64] ;  /* 0x0000002402027981 */ /* 0x000ee4000c1e1900 */
[----:B---3--:R0:W3:Y:S01]  /*20480*/  I2F R27, R2 ;  /* 0x00000002001b7306 */ /* 0x0080e20000201400 */
[----:B------:R-:W-:Y:S05]  /*20490*/  BRA `(.L_x_15374) ;  /* 0x00000be000007947 */ /* 0x000fea0003800000 */
.L_x_15375:
[----:B------:R-:W3:Y:S02]  /*204a0*/  LDG.E.U16 R2, [R2.64] ;  /* 0x0000002402027981 */ /* 0x000ee4000c1e1500 */
[----:B---3--:R0:W3:Y:S01]  /*204b0*/  I2F.S16 R27, R2 ;  /* 0x00000002001b7306 */ /* 0x0080e20000101400 */
[----:B------:R-:W-:Y:S05]  /*204c0*/  BRA `(.L_x_15374) ;  /* 0x00000bb000007947 */ /* 0x000fea0003800000 */
.L_x_15370:
        /* <DEDUP_REMOVED lines=8> */
.L_x_15378:
[----:B------:R-:W3:Y:S02]  /*20550*/  LDG.E.U16 R2, [R2.64] ;  /* 0x0000002402027981 */ /* 0x000ee4000c1e1500 */
[----:B---3--:R-:W-:Y:S01]  /*20560*/  HADD2.F32 R27, -RZ, R2.H0_H0 ;  /* 0x20000002ff1b7230 */ /* 0x008fe20000004100 */
[----:B------:R-:W-:Y:S05]  /*20570*/  BRA `(.L_x_15374) ;  /* 0x00000b0000007947 */ /* 0x000fea0003800000 */
.L_x_15377:
        /* <DEDUP_REMOVED lines=8> */
.L_x_15380:
[----:B------:R-:W3:Y:S02]  /*20600*/  LDG.E.U16 R2, [R2.64] ;  /* 0x0000002402027981 */ /* 0x000ee4000c1e1500 */
[----:B---3--:R-:W-:Y:S01]  /*20610*/  HADD2.F32 R27, -RZ, R2.H0_H0 ;  /* 0x20000002ff1b7230 */ /* 0x008fe20000004100 */
[----:B------:R-:W-:Y:S05]  /*20620*/  BRA `(.L_x_15374) ;  /* 0x00000a5000007947 */ /* 0x000fea0003800000 */
.L_x_15379:
[----:B------:R-:W3:Y:S02]  /*20630*/  LDG.E.64 R2, [R2.64] ;  /* 0x0000002402027981 */ /* 0x000ee4000c1e1b00 */
[----:B---3--:R-:W0:Y:S01]  /*20640*/  F2F.F32.F64 R27, R2 ;  /* 0x00000002001b7310 */ /* 0x008e220000301000 */
[----:B------:R-:W0:-:S14]  /*20650*/  DSETP.GEU.AND P0, PT, |R2|, c[0x2][0x0], PT ;  /* 0x008000000200762a */ /* 0x000e1c0003f0e200 */
[----:B0-----:R-:W-:Y:S01]  /*20660*/  @!P0 FMUL R27, R27, 1.175494350822287508e-38 ;  /* 0x008000001b1b8820 */ /* 0x001fe20000400000 */
[----:B------:R-:W-:Y:S05]  /*20670*/  BRA `(.L_x_15374) ;  /* 0x00000a0000007947 */ /* 0x000fea0003800000 */
.L_x_15369:
        /* <DEDUP_REMOVED lines=12> */
.L_x_15383:
[----:B------:R-:W3:Y:S02]  /*20740*/  LDG.E.64 R2, [R2.64] ;  /* 0x0000002402027981 */ /* 0x000ee4000c1e1b00 */
[----:B---3--:R-:W0:Y:S01]  /*20750*/  F2F.F32.F64 R27, R2 ;  /* 0x00000002001b7310 */ /* 0x008e220000301000 */
[----:B------:R-:W0:-:S14]  /*20760*/  DSETP.GEU.AND P0, PT, |R2|, c[0x2][0x0], PT ;  /* 0x008000000200762a */ /* 0x000e1c0003f0e200 */
[----:B0-----:R-:W-:Y:S01]  /*20770*/  @!P0 FMUL R27, R27, 1.175494350822287508e-38 ;  /* 0x008000001b1b8820 */ /* 0x001fe20000400000 */
[----:B------:R-:W-:Y:S05]  /*20780*/  BRA `(.L_x_15374) ;  /* 0x000008f000007947 */ /* 0x000fea0003800000 */
.L_x_15382:
        /* <DEDUP_REMOVED lines=26> */
.L_x_15385:
        /* <DEDUP_REMOVED lines=13> */
.L_x_15384:
[----:B------:R-:W3:Y:S02]  /*20a00*/  LDG.E.U16 R2, [R2.64] ;  /* 0x0000002402027981 */ /* 0x000ee4000c1e1500 */
[----:B---3--:R-:W-:Y:S01]  /*20a10*/  PRMT R27, RZ, 0x5410, R2 ;  /* 0x00005410ff1b7816 */ /* 0x008fe20000000002 */
[----:B------:R-:W-:Y:S05]  /*20a20*/  BRA `(.L_x_15374) ;  /* 0x0000065000007947 */ /* 0x000fea0003800000 */
.L_x_15381:
        /* <DEDUP_REMOVED lines=11> */
.L_x_15388:
        /* <DEDUP_REMOVED lines=20> */
.L_x_15390:
[----:B------:R-:W-:Y:S05]  /*20c20*/  BSYNC B0 ;  /* 0x0000000000007941 */ /* 0x000fea0003800000 */
.L_x_15389:
[----:B------:R-:W-:Y:S01]  /*20c30*/  IMAD.SHL.U32 R2, R2, 0x100000, RZ ;  /* 0x0010000002027824 */ /* 0x000fe200078e00ff */
[----:B------:R-:W-:-:S04]  /*20c40*/  LEA R0, R0, 0x3b800000, 0x17 ;  /* 0x3b80000000007811 */ /* 0x000fc800078eb8ff */
[----:B------:R-:W-:Y:S01]  /*20c50*/  LOP3.LUT R27, R0, R2, R27, 0xfe, !PT ;  /* 0x00000002001b7212 */ /* 0x000fe200078efe1b */
[----:B------:R-:W-:Y:S05]  /*20c60*/  BRA `(.L_x_15374) ;  /* 0x0000041000007947 */ /* 0x000fea0003800000 */
.L_x_15387:
        /* <DEDUP_REMOVED lines=20> */
.L_x_15392:
[----:B------:R-:W-:Y:S05]  /*20db0*/  BSYNC B0 ;  /* 0x0000000000007941 */ /* 0x000fea0003800000 */
.L_x_15391:
[----:B------:R-:W-:Y:S01]  /*20dc0*/  IMAD.SHL.U32 R2, R2, 0x200000, RZ ;  /* 0x0020000002027824 */ /* 0x000fe200078e00ff */
[----:B------:R-:W-:-:S04]  /*20dd0*/  LEA R0, R0, 0x37800000, 0x17 ;  /* 0x3780000000007811 */ /* 0x000fc800078eb8ff */
[----:B------:R-:W-:Y:S01]  /*20de0*/  LOP3.LUT R27, R0, R2, R27, 0xfe, !PT ;  /* 0x00000002001b7212 */ /* 0x000fe200078efe1b */
[----:B------:R-:W-:Y:S05]  /*20df0*/  BRA `(.L_x_15374) ;  /* 0x0000028000007947 */ /* 0x000fea0003800000 */
.L_x_15386:
        /* <DEDUP_REMOVED lines=14> */
.L_x_15373:
        /* <DEDUP_REMOVED lines=21> */
.L_x_15394:
[----:B------:R-:W3:Y:S02]  /*21030*/  LDG.E.64 R2, [R2.64] ;  /* 0x0000002402027981 */ /* 0x000ee4000c1e1b00 */
[----:B---3--:R0:W3:Y:S01]  /*21040*/  I2F.U64 R27, R2 ;  /* 0x00000002001b7312 */ /* 0x0080e20000301000 */
[----:B------:R-:W-:Y:S05]  /*21050*/  BRA `(.L_x_15374) ;  /* 0x0000002000007947 */ /* 0x000fea0003800000 */
.L_x_15393:
[----:B------:R-:W3:Y:S02]  /*21060*/  LDG.E R2, [R2.64] ;  /* 0x0000002402027981 */ /* 0x000ee4000c1e1900 */
[----:B---3--:R0:W3:Y:S02]  /*21070*/  I2F.U32 R27, R2 ;  /* 0x00000002001b7306 */ /* 0x0080e40000201000 */
.L_x_15374:
[----:B------:R-:W-:Y:S05]  /*21080*/  BSYNC B6 ;  /* 0x0000000000067941 */ /* 0x000fea0003800000 */
.L_x_15368:
        /* <DEDUP_REMOVED lines=18> */
.L_x_15399:
[----:B------:R-:W4:Y:S02]  /*211b0*/  LDG.E.U8 R2, [R2.64] ;  /* 0x0000002402027981 */ /* 0x000f24000c1e1100 */
[----:B----4-:R0:W4:Y:S01]  /*211c0*/  I2F.U16 R22, R2 ;  /* 0x0000000200167306 */ /* 0x0101220000101000 */
[----:B------:R-:W-:Y:S05]  /*211d0*/  BRA `(.L_x_15401) ;  /* 0x00000ca000007947 */ /* 0x000fea0003800000 */
.L_x_15398:
        /* <DEDUP_REMOVED lines=9> */
.L_x_15403:
[----:B------:R-:W4:Y:S02]  /*21270*/  LDG.E R2, [R2.64] ;  /* 0x0000002402027981 */ /* 0x000f24000c1e1900 */
[----:B----4-:R0:W4:Y:S01]  /*21280*/  I2F R22, R2 ;  /* 0x0000000200167306 */ /* 0x0101220000201400 */
[----:B------:R-:W-:Y:S05]  /*21290*/  BRA `(.L_x_15401) ;  /* 0x00000be000007947 */ /* 0x000fea0003800000 */
.L_x_15402:
[----:B------:R-:W4:Y:S02]  /*212a0*/  LDG.E.U16 R2, [R2.64] ;  /* 0x0000002402027981 */ /* 0x000f24000c1e1500 */
[----:B----4-:R0:W4:Y:S01]  /*212b0*/  I2F.S16 R22, R2 ;  /* 0x0000000200167306 */ /* 0x0101220000101400 */
[----:B------:R-:W-:Y:S05]  /*212c0*/  BRA `(.L_x_15401) ;  /* 0x00000bb000007947 */ /* 0x000fea0003800000 */
.L_x_15397:
        /* <DEDUP_REMOVED lines=8> */
.L_x_15405:
[----:B------:R-:W4:Y:S02]  /*21350*/  LDG.E.U16 R2, [R2.64] ;  /* 0x0000002402027981 */ /* 0x000f24000c1e1500 */
[----:B----4-:R-:W-:Y:S01]  /*21360*/  HADD2.F32 R22, -RZ, R2.H0_H0 ;  /* 0x20000002ff167230 */ /* 0x010fe20000004100 */
[----:B------:R-:W-:Y:S05]  /*21370*/  BRA `(.L_x_15401) ;  /* 0x00000b0000007947 */ /* 0x000fea0003800000 */
.L_x_15404:
        /* <DEDUP_REMOVED lines=8> */
.L_x_15407:
[----:B------:R-:W4:Y:S02]  /*21400*/  LDG.E.U16 R2, [R2.64] ;  /* 0x0000002402027981 */ /* 0x000f24000c1e1500 */
[----:B----4-:R-:W-:Y:S01]  /*21410*/  HADD2.F32 R22, -RZ, R2.H0_H0 ;  /* 0x20000002ff167230 */ /* 0x010fe20000004100 */
[----:B------:R-:W-:Y:S05]  /*21420*/  BRA `(.L_x_15401) ;  /* 0x00000a5000007947 */ /* 0x000fea0003800000 */
.L_x_15406:
[----:B------:R-:W4:Y:S02]  /*21430*/  LDG.E.64 R2, [R2.64] ;  /* 0x0000002402027981 */ /* 0x000f24000c1e1b00 */
[----:B----4-:R-:W0:Y:S01]  /*21440*/  F2F.F32.F64 R22, R2 ;  /* 0x0000000200167310 */ /* 0x010e220000301000 */
[----:B------:R-:W0:-:S14]  /*21450*/  DSETP.GEU.AND P0, PT, |R2|, c[0x2][0x0], PT ;  /* 0x008000000200762a */ /* 0x000e1c0003f0e200 */
[----:B0-----:R-:W-:Y:S01]  /*21460*/  @!P0 FMUL R22, R22, 1.175494350822287508e-38 ;  /* 0x0080000016168820 */ /* 0x001fe20000400000 */
[----:B------:R-:W-:Y:S05]  /*21470*/  BRA `(.L_x_15401) ;  /* 0x00000a0000007947 */ /* 0x000fea0003800000 */
.L_x_15396:
        /* <DEDUP_REMOVED lines=12> */
.L_x_15410:
[----:B------:R-:W4:Y:S02]  /*21540*/  LDG.E.64 R2, [R2.64] ;  /* 0x0000002402027981 */ /* 0x000f24000c1e1b00 */
[----:B----4-:R-:W0:Y:S01]  /*21550*/  F2F.F32.F64 R22, R2 ;  /* 0x0000000200167310 */ /* 0x010e220000301000 */
[----:B------:R-:W0:-:S14]  /*21560*/  DSETP.GEU.AND P0, PT, |R2|, c[0x2][0x0], PT ;  /* 0x008000000200762a */ /* 0x000e1c0003f0e200 */
[----:B0-----:R-:W-:Y:S01]  /*21570*/  @!P0 FMUL R22, R22, 1.175494350822287508e-38 ;  /* 0x0080000016168820 */ /* 0x001fe20000400000 */
[----:B------:R-:W-:Y:S05]  /*21580*/  BRA `(.L_x_15401) ;  /* 0x000008f000007947 */ /* 0x000fea0003800000 */
.L_x_15409:
        /* <DEDUP_REMOVED lines=26> */
.L_x_15412:
        /* <DEDUP_REMOVED lines=13> */
.L_x_15411:
[----:B------:R-:W4:Y:S02]  /*21800*/  LDG.E.U16 R2, [R2.64] ;  /* 0x0000002402027981 */ /* 0x000f24000c1e1500 */
[----:B----4-:R-:W-:Y:S01]  /*21810*/  PRMT R22, RZ, 0x5410, R2 ;  /* 0x00005410ff167816 */ /* 0x010fe20000000002 */
[----:B------:R-:W-:Y:S05]  /*21820*/  BRA `(.L_x_15401) ;  /* 0x0000065000007947 */ /* 0x000fea0003800000 */
.L_x_15408:
        /* <DEDUP_REMOVED lines=11> */
.L_x_15415:
        /* <DEDUP_REMOVED lines=20> */
.L_x_15417:
[----:B------:R-:W-:Y:S05]  /*21a20*/  BSYNC B0 ;  /* 0x0000000000007941 */ /* 0x000fea0003800000 */
.L_x_15416:
[----:B------:R-:W-:Y:S01]  /*21a30*/  IMAD.SHL.U32 R2, R2, 0x100000, RZ ;  /* 0x0010000002027824 */ /* 0x000fe200078e00ff */
[----:B------:R-:W-:-:S04]  /*21a40*/  LEA R3, R0, 0x3b800000, 0x17 ;  /* 0x3b80000000037811 */ /* 0x000fc800078eb8ff */
[----:B------:R-:W-:Y:S01]  /*21a50*/  LOP3.LUT R22, R3, R2, R22, 0xfe, !PT ;  /* 0x0000000203167212 */ /* 0x000fe200078efe16 */
[----:B------:R-:W-:Y:S05]  /*21a60*/  BRA `(.L_x_15401) ;  /* 0x0000041000007947 */ /* 0x000fea0003800000 */
.L_x_15414:
        /* <DEDUP_REMOVED lines=20> */
.L_x_15419:
[----:B------:R-:W-:Y:S05]  /*21bb0*/  BSYNC B0 ;  /* 0x0000000000007941 */ /* 0x000fea0003800000 */
.L_x_15418:
[----:B------:R-:W-:Y:S01]  /*21bc0*/  IMAD.SHL.U32 R2, R2, 0x200000, RZ ;  /* 0x0020000002027824 */ /* 0x000fe200078e00ff */
[----:B------:R-:W-:-:S04]  /*21bd0*/  LEA R3, R0, 0x37800000, 0x17 ;  /* 0x3780000000037811 */ /* 0x000fc800078eb8ff */
[----:B------:R-:W-:Y:S01]  /*21be0*/  LOP3.LUT R22, R3, R2, R22, 0xfe, !PT ;  /* 0x0000000203167212 */ /* 0x000fe200078efe16 */
[----:B------:R-:W-:Y:S05]  /*21bf0*/  BRA `(.L_x_15401) ;  /* 0x0000028000007947 */ /* 0x000fea0003800000 */
.L_x_15413:
        /* <DEDUP_REMOVED lines=14> */
.L_x_15400:
        /* <DEDUP_REMOVED lines=21> */
.L_x_15421:
[----:B------:R-:W4:Y:S02]  /*21e30*/  LDG.E.64 R22, [R2.64] ;  /* 0x0000002402167981 */ /* 0x000f24000c1e1b00 */
[----:B----4-:R0:W4:Y:S01]  /*21e40*/  I2F.U64 R22, R22 ;  /* 0x0000001600167312 */ /* 0x0101220000301000 */
[----:B------:R-:W-:Y:S05]  /*21e50*/  BRA `(.L_x_15401) ;  /* 0x0000002000007947 */ /* 0x000fea0003800000 */
.L_x_15420:
[----:B------:R-:W4:Y:S02]  /*21e60*/  LDG.E R2, [R2.64] ;  /* 0x0000002402027981 */ /* 0x000f24000c1e1900 */
[----:B----4-:R0:W4:Y:S02]  /*21e70*/  I2F.U32 R22, R2 ;  /* 0x0000000200167306 */ /* 0x0101240000201000 */
.L_x_15401:
[----:B------:R-:W-:Y:S05]  /*21e80*/  BSYNC B6 ;  /* 0x0000000000067941 */ /* 0x000fea0003800000 */
.L_x_15395:
        /* <DEDUP_REMOVED lines=18> */
.L_x_15426:
[----:B----4-:R-:W4:Y:S02]  /*21fb0*/  LDG.E.U8 R0, [R2.64] ;  /* 0x0000002402007981 */ /* 0x010f24000c1e1100 */
[----:B----4-:R-:W0:Y:S01]  /*21fc0*/  I2F.U16 R0, R0 ;  /* 0x0000000000007306 */ /* 0x010e220000101000 */
[----:B------:R-:W-:Y:S05]  /*21fd0*/  BRA `(.L_x_15428) ;  /* 0x00000ca000007947 */ /* 0x000fea0003800000 */
.L_x_15425:
        /* <DEDUP_REMOVED lines=9> */
.L_x_15430:
[----:B----4-:R-:W4:Y:S02]  /*22070*/  LDG.E R0, [R2.64] ;  /* 0x0000002402007981 */ /* 0x010f24000c1e1900 */
[----:B----4-:R-:W0:Y:S01]  /*22080*/  I2F R0, R0 ;  /* 0x0000000000007306 */ /* 0x010e220000201400 */
[----:B------:R-:W-:Y:S05]  /*22090*/  BRA `(.L_x_15428) ;  /* 0x00000be000007947 */ /* 0x000fea0003800000 */
.L_x_15429:
[----:B----4-:R-:W4:Y:S02]  /*220a0*/  LDG.E.U16 R0, [R2.64] ;  /* 0x0000002402007981 */ /* 0x010f24000c1e1500 */
[----:B----4-:R-:W0:Y:S01]  /*220b0*/  I2F.S16 R0, R0 ;  /* 0x0000000000007306 */ /* 0x010e220000101400 */
[----:B------:R-:W-:Y:S05]  /*220c0*/  BRA `(.L_x_15428) ;  /* 0x00000bb000007947 */ /* 0x000fea0003800000 */
.L_x_15424:
        /* <DEDUP_REMOVED lines=8> */
.L_x_15432:
[----:B----4-:R-:W4:Y:S02]  /*22150*/  LDG.E.U16 R0, [R2.64] ;  /* 0x0000002402007981 */ /* 0x010f24000c1e1500 */
[----:B----4-:R-:W-:Y:S01]  /*22160*/  HADD2.F32 R0, -RZ, R0.H0_H0 ;  /* 0x20000000ff007230 */ /* 0x010fe20000004100 */
[----:B------:R-:W-:Y:S05]  /*22170*/  BRA `(.L_x_15428) ;  /* 0x00000b0000007947 */ /* 0x000fea0003800000 */
.L_x_15431:
        /* <DEDUP_REMOVED lines=8> */
.L_x_15434:
[----:B----4-:R-:W4:Y:S02]  /*22200*/  LDG.E.U16 R0, [R2.64] ;  /* 0x0000002402007981 */ /* 0x010f24000c1e1500 */
[----:B----4-:R-:W-:Y:S01]  /*22210*/  HADD2.F32 R0, -RZ, R0.H0_H0 ;  /* 0x20000000ff007230 */ /* 0x010fe20000004100 */
[----:B------:R-:W-:Y:S05]  /*22220*/  BRA `(.L_x_15428) ;  /* 0x00000a5000007947 */ /* 0x000fea0003800000 */
.L_x_15433:
[----:B----4-:R-:W4:Y:S02]  /*22230*/  LDG.E.64 R2, [R2.64] ;  /* 0x0000002402027981 */ /* 0x010f24000c1e1b00 */
[----:B----4-:R-:W0:Y:S01]  /*22240*/  F2F.F32.F64 R0, R2 ;  /* 0x0000000200007310 */ /* 0x010e220000301000 */
[----:B------:R-:W0:-:S14]  /*22250*/  DSETP.GEU.AND P0, PT, |R2|, c[0x2][0x0], PT ;  /* 0x008000000200762a */ /* 0x000e1c0003f0e200 */
[----:B0-----:R-:W-:Y:S01]  /*22260*/  @!P0 FMUL R0, R0, 1.175494350822287508e-38 ;  /* 0x0080000000008820 */ /* 0x001fe20000400000 */
[----:B------:R-:W-:Y:S05]  /*22270*/  BRA `(.L_x_15428) ;  /* 0x00000a0000007947 */ /* 0x000fea0003800000 */
.L_x_15423:
        /* <DEDUP_REMOVED lines=12> */
.L_x_15437:
[----:B----4-:R-:W4:Y:S02]  /*22340*/  LDG.E.64 R2, [R2.64] ;  /* 0x0000002402027981 */ /* 0x010f24000c1e1b00 */
[----:B----4-:R-:W0:Y:S01]  /*22350*/  F2F.F32.F64 R0, R2 ;  /* 0x0000000200007310 */ /* 0x010e220000301000 */
[----:B------:R-:W0:-:S14]  /*22360*/  DSETP.GEU.AND P0, PT, |R2|, c[0x2][0x0], PT ;  /* 0x008000000200762a */ /* 0x000e1c0003f0e200 */
[----:B0-----:R-:W-:Y:S01]  /*22370*/  @!P0 FMUL R0, R0, 1.175494350822287508e-38 ;  /* 0x0080000000008820 */ /* 0x001fe20000400000 */
[----:B------:R-:W-:Y:S05]  /*22380*/  BRA `(.L_x_15428) ;  /* 0x000008f000007947 */ /* 0x000fea0003800000 */
.L_x_15436:
        /* <DEDUP_REMOVED lines=26> */
.L_x_15439:
        /* <DEDUP_REMOVED lines=13> */
.L_x_15438:
[----:B----4-:R-:W4:Y:S02]  /*22600*/  LDG.E.U16 R0, [R2.64] ;  /* 0x0000002402007981 */ /* 0x010f24000c1e1500 */
[----:B----4-:R-:W-:Y:S01]  /*22610*/  PRMT R0, RZ, 0x5410, R0 ;  /* 0x00005410ff007816 */ /* 0x010fe20000000000 */
[----:B------:R-:W-:Y:S05]  /*22620*/  BRA `(.L_x_15428) ;  /* 0x0000065000007947 */ /* 0x000fea0003800000 */
.L_x_15435:
        /* <DEDUP_REMOVED lines=11> */
.L_x_15442:
        /* <DEDUP_REMOVED lines=20> */
.L_x_15444:
[----:B------:R-:W-:Y:S05]  /*22820*/  BSYNC B0 ;  /* 0x0000000000007941 */ /* 0x000fea0003800000 */
.L_x_15443:
[----:B------:R-:W-:Y:S01]  /*22830*/  LEA R3, R0, 0x3b800000, 0x17 ;  /* 0x3b80000000037811 */ /* 0x000fe200078eb8ff */
[----:B------:R-:W-:-:S05]  /*22840*/  IMAD.SHL.U32 R0, R2, 0x100000, RZ ;  /* 0x0010000002007824 */ /* 0x000fca00078e00ff */
[----:B------:R-:W-:Y:S01]  /*22850*/  LOP3.LUT R0, R3, R0, R4, 0xfe, !PT ;  /* 0x0000000003007212 */ /* 0x000fe200078efe04 */
[----:B------:R-:W-:Y:S05]  /*22860*/  BRA `(.L_x_15428) ;  /* 0x0000041000007947 */ /* 0x000fea0003800000 */
.L_x_15441:
        /* <DEDUP_REMOVED lines=20> */
.L_x_15446:
[----:B------:R-:W-:Y:S05]  /*229b0*/  BSYNC B0 ;  /* 0x0000000000007941 */ /* 0x000fea0003800000 */
.L_x_15445:
[----:B------:R-:W-:Y:S01]  /*229c0*/  LEA R3, R0, 0x37800000, 0x17 ;  /* 0x3780000000037811 */ /* 0x000fe200078eb8ff */
[----:B------:R-:W-:-:S05]  /*229d0*/  IMAD.SHL.U32 R0, R2, 0x200000, RZ ;  /* 0x0020000002007824 */ /* 0x000fca00078e00ff */
[----:B------:R-:W-:Y:S01]  /*229e0*/  LOP3.LUT R0, R3, R0, R4, 0xfe, !PT ;  /* 0x0000000003007212 */ /* 0x000fe200078efe04 */
[----:B------:R-:W-:Y:S05]  /*229f0*/  BRA `(.L_x_15428) ;  /* 0x0000028000007947 */ /* 0x000fea0003800000 */
.L_x_15440:
        /* <DEDUP_REMOVED lines=14> */
.L_x_15427:
        /* <DEDUP_REMOVED lines=21> */
.L_x_15448:
[----:B----4-:R-:W4:Y:S02]  /*22c30*/  LDG.E.64 R2, [R2.64] ;  /* 0x0000002402027981 */ /* 0x010f24000c1e1b00 */
[----:B----4-:R0:W4:Y:S01]  /*22c40*/  I2F.U64 R0, R2 ;  /* 0x0000000200007312 */ /* 0x0101220000301000 */
[----:B------:R-:W-:Y:S05]  /*22c50*/  BRA `(.L_x_15428) ;  /* 0x0000002000007947 */ /* 0x000fea0003800000 */
.L_x_15447:
[----:B----4-:R-:W4:Y:S02]  /*22c60*/  LDG.E R0, [R2.64] ;  /* 0x0000002402007981 */ /* 0x010f24000c1e1900 */
[----:B----4-:R-:W0:Y:S02]  /*22c70*/  I2F.U32 R0, R0 ;  /* 0x0000000000007306 */ /* 0x010e240000201000 */
.L_x_15428:
[----:B------:R-:W-:Y:S05]  /*22c80*/  BSYNC B6 ;  /* 0x0000000000067941 */ /* 0x000fea0003800000 */
.L_x_15422:
        /* <DEDUP_REMOVED lines=27> */
.L_x_15452:
[----:B------:R-:W-:-:S06]  /*22e40*/  HADD2.F32 R3, -RZ, R0.H0_H0 ;  /* 0x20000000ff037230 */ /* 0x000fcc0000004100 */
[----:B------:R-:W0:Y:S02]  /*22e50*/  F2I.S64.TRUNC R2, R3 ;  /* 0x0000000300027311 */ /* 0x000e24000020d900 */
[----:B0-----:R-:W-:Y:S01]  /*22e60*/  STG.E.U8 [R16.64], R2 ;  /* 0x0000000210007986 */ /* 0x001fe2000c101124 */
[----:B------:R-:W-:Y:S05]  /*22e70*/  EXIT ;  /* 0x000000000000794d */ /* 0x000fea0003800000 */
.L_x_15451:
        /* <DEDUP_REMOVED lines=10> */
.L_x_15455:
[----:B------:R-:W-:-:S04]  /*22f20*/  HADD2.F32 R0, -RZ, R0.H0_H0 ;  /* 0x20000000ff007230 */ /* 0x000fc80000004100 */
[----:B------:R-:W0:Y:S02]  /*22f30*/  F2I.FTZ.TRUNC.NTZ R3, R0 ;  /* 0x0000000000037305 */ /* 0x000e24000021f100 */
[----:B0-----:R-:W-:Y:S01]  /*22f40*/  STG.E [R16.64], R3 ;  /* 0x0000000310007986 */ /* 0x001fe2000c101924 */
[----:B------:R-:W-:Y:S05]  /*22f50*/  EXIT ;  /* 0x000000000000794d */ /* 0x000fea0003800000 */
.L_x_15454:
[----:B------:R-:W-:-:S04]  /*22f60*/  HADD2.F32 R0, -RZ, R0.H0_H0 ;  /* 0x20000000ff007230 */ /* 0x000fc80000004100 */
[----:B------:R-:W0:Y:S02]  /*22f70*/  F2I.FTZ.TRUNC.NTZ R3, R0 ;  /* 0x0000000000037305 */ /* 0x000e24000021f100 */
[----:B0-----:R-:W-:Y:S01]  /*22f80*/  STG.E.U16 [R16.64], R3 ;  /* 0x0000000310007986 */ /* 0x001fe2000c101524 */
[----:B------:R-:W-:Y:S05]  /*22f90*/  EXIT ;  /* 0x000000000000794d */ /* 0x000fea0003800000 */
.L_x_15450:
        /* <DEDUP_REMOVED lines=9> */
.L_x_15457:
[----:B------:R-:W-:Y:S01]  /*23030*/  STG.E.U16 [R16.64], R0 ;  /* 0x0000000010007986 */ /* 0x000fe2000c101524 */
[----:B------:R-:W-:Y:S05]  /*23040*/  EXIT ;  /* 0x000000000000794d */ /* 0x000fea0003800000 */
.L_x_15456:
        /* <DEDUP_REMOVED lines=10> */
.L_x_15459:
[----:B------:R-:W-:-:S05]  /*230f0*/  HADD2.F32 R0, -RZ, R0.H0_H0 ;  /* 0x20000000ff007230 */ /* 0x000fca0000004100 */
[----:B------:R-:W-:-:S04]  /*23100*/  F2FP.PACK_AB R0, RZ, R0 ;  /* 0x00000000ff00723e */ /* 0x000fc800000000ff */
[----:B------:R-:W-:-:S05]  /*23110*/  PRMT R0, R0, 0x5410, RZ ;  /* 0x0000541000007816 */ /* 0x000fca00000000ff */
[----:B------:R-:W-:Y:S01]  /*23120*/  STG.E [R16.64], R0 ;  /* 0x0000000010007986 */ /* 0x000fe2000c101924 */
[----:B------:R-:W-:Y:S05]  /*23130*/  EXIT ;  /* 0x000000000000794d */ /* 0x000fea0003800000 */
.L_x_15458:
[----:B------:R-:W-:-:S05]  /*23140*/  HADD2.F32 R2, -RZ, R0.H0_H0 ;  /* 0x20000000ff027230 */ /* 0x000fca0000004100 */
[----:B------:R-:W-:-:S06]  /*23150*/  FMUL.FTZ R2, R2, 1 ;  /* 0x3f80000002027820 */ /* 0x000fcc0000410000 */
[----:B------:R-:W0:Y:S02]  /*23160*/  F2F.F64.F32 R2, R2 ;  /* 0x0000000200027310 */ /* 0x000e240000201800 */
[----:B0-----:R-:W-:Y:S01]  /*23170*/  STG.E.64 [R16.64], R2 ;  /* 0x0000000210007986 */ /* 0x001fe2000c101b24 */
[----:B------:R-:W-:Y:S05]  /*23180*/  EXIT ;  /* 0x000000000000794d */ /* 0x000fea0003800000 */
.L_x_15449:
        /* <DEDUP_REMOVED lines=13> */
.L_x_15462:
[----:B------:R-:W-:Y:S01]  /*23260*/  HADD2.F32 R0, -RZ, R0.H0_H0 ;  /* 0x20000000ff007230 */ /* 0x000fe20000004100 */
[----:B------:R-:W-:-:S04]  /*23270*/  CS2R R6, SRZ ;  /* 0x0000000000067805 */ /* 0x000fc8000001ff00 */
[----:B------:R-:W-:-:S04]  /*23280*/  FMUL.FTZ R0, R0, 1 ;  /* 0x3f80000000007820 */ /* 0x000fc80000410000 */
[----:B------:R-:W0:Y:S02]  /*23290*/  F2F.F64.F32 R4, R0 ;  /* 0x0000000000047310 */ /* 0x000e240000201800 */
[----:B0-----:R-:W-:Y:S01]  /*232a0*/  STG.E.128 [R16.64], R4 ;  /* 0x0000000410007986 */ /* 0x001fe2000c101d24 */
[----:B------:R-:W-:Y:S05]  /*232b0*/  EXIT ;  /* 0x000000000000794d */ /* 0x000fea0003800000 */
.L_x_15461:
        /* <DEDUP_REMOVED lines=21> */
.L_x_15466:
[----:B------:R-:W-:Y:S05]  /*23410*/  BSYNC B0 ;  /* 0x0000000000007941 */ /* 0x000fea0003800000 */
.L_x_15465:
[----:B------:R-:W-:-:S05]  /*23420*/  LOP3.LUT R3, R0, R3, RZ, 0xfc, !PT ;  /* 0x0000000300037212 */ /* 0x000fca00078efcff */
[----:B------:R-:W-:Y:S01]  /*23430*/  STG.E.U8 [R16.64], R3 ;  /* 0x0000000310007986 */ /* 0x000fe2000c101124 */
[----:B------:R-:W-:Y:S05]  /*23440*/  EXIT ;  /* 0x000000000000794d */ /* 0x000fea0003800000 */
.L_x_15464:
        /* <DEDUP_REMOVED lines=13> */
.L_x_15468:
[----:B------:R-:W-:Y:S01]  /*23520*/  IMAD.MOV.U32 R0, RZ, RZ, 0x7f ;  /* 0x0000007fff007424 */ /* 0x000fe200078e00ff */
[----:B------:R-:W-:-:S04]  /*23530*/  ISETP.GT.U32.AND P0, PT, R2, 0x7f800000, PT ;  /* 0x7f8000000200780c */ /* 0x000fc80003f04070 */
[----:B------:R-:W-:-:S04]  /*23540*/  SEL R0, R0, 0x7c, P0 ;  /* 0x0000007c00007807 */ /* 0x000fc80000000000 */
.L_x_15469:
[----:B------:R-:W-:Y:S05]  /*23550*/  BSYNC B0 ;  /* 0x0000000000007941 */ /* 0x000fea0003800000 */
.L_x_15467:
[----:B------:R-:W-:-:S04]  /*23560*/  LOP3.LUT R2, R3, 0x80000000, RZ, 0xc0, !PT ;  /* 0x8000000003027812 */ /* 0x000fc800078ec0ff */
[----:B------:R-:W-:-:S04]  /*23570*/  SHF.R.U32.HI R3, RZ, 0x18, R2 ;  /* 0x00000018ff037819 */ /* 0x000fc80000011602 */
[----:B------:R-:W-:-:S05]  /*23580*/  LOP3.LUT R3, R0, R3, RZ, 0xfc, !PT ;  /* 0x0000000300037212 */ /* 0x000fca00078efcff */
[----:B------:R-:W-:Y:S01]  /*23590*/  STG.E.U8 [R16.64], R3 ;  /* 0x0000000310007986 */ /* 0x000fe2000c101124 */
[----:B------:R-:W-:Y:S05]  /*235a0*/  EXIT ;  /* 0x000000000000794d */ /* 0x000fea0003800000 */
.L_x_15463:
[----:B------:R-:W-:-:S05]  /*235b0*/  HADD2.F32 R0, -RZ, R0.H0_H0 ;  /* 0x20000000ff007230 */ /* 0x000fca0000004100 */
[----:B------:R-:W-:-:S05]  /*235c0*/  F2FP.BF16.PACK_AB R0, RZ, R0 ;  /* 0x00000000ff00723e */ /* 0x000fca00000010ff */
[----:B------:R-:W-:Y:S01]  /*235d0*/  STG.E.U16 [R16.64], R0 ;  /* 0x0000000010007986 */ /* 0x000fe2000c101524 */
[----:B------:R-:W-:Y:S05]  /*235e0*/  EXIT ;  /* 0x000000000000794d */ /* 0x000fea0003800000 */
.L_x_15460:
        /* <DEDUP_REMOVED lines=12> */
.L_x_15472:
        /* <DEDUP_REMOVED lines=17> */
.L_x_15475:
[----:B------:R-:W-:-:S04]  /*237c0*/  LOP3.LUT R2, R3, 0x80000000, RZ, 0xc0, !PT ;  /* 0x8000000003027812 */ /* 0x000fc800078ec0ff */
[----:B------:R-:W-:-:S04]  /*237d0*/  SHF.R.U32.HI R3, RZ, 0x18, R2 ;  /* 0x00000018ff037819 */ /* 0x000fc80000011602 */
[----:B------:R-:W-:-:S04]  /*237e0*/  LOP3.LUT R0, R0, R3, RZ, 0xfc, !PT ;  /* 0x0000000300007212 */ /* 0x000fc800078efcff */
[----:B------:R-:W-:Y:S02]  /*237f0*/  PRMT R8, R0, 0x7610, R8 ;  /* 0x0000761000087816 */ /* 0x000fe40000000008 */
.L_x_15474:
[----:B------:R-:W-:Y:S05]  /*23800*/  BSYNC B0 ;  /* 0x0000000000007941 */ /* 0x000fea0003800000 */
.L_x_15473:
[----:B------:R-:W-:Y:S01]  /*23810*/  STG.E.U8 [R16.64], R8 ;  /* 0x0000000810007986 */ /* 0x000fe2000c101124 */
[----:B------:R-:W-:Y:S05]  /*23820*/  EXIT ;  /* 0x000000000000794d */ /* 0x000fea0003800000 */
.L_x_15471:
        /* <DEDUP_REMOVED lines=17> */
.L_x_15478:
[----:B------:R-:W-:-:S04]  /*23940*/  LOP3.LUT R2, R3, 0x80000000, RZ, 0xc0, !PT ;  /* 0x8000000003027812 */ /* 0x000fc800078ec0ff */
[----:B------:R-:W-:-:S04]  /*23950*/  SHF.R.U32.HI R3, RZ, 0x18, R2 ;  /* 0x00000018ff037819 */ /* 0x000fc80000011602 */
[----:B------:R-:W-:-:S04]  /*23960*/  LOP3.LUT R0, R0, R3, RZ, 0xfc, !PT ;  /* 0x0000000300007212 */ /* 0x000fc800078efcff */
[----:B------:R-:W-:Y:S02]  /*23970*/  PRMT R8, R0, 0x7610, R8 ;  /* 0x0000761000087816 */ /* 0x000fe40000000008 */
.L_x_15477:
[----:B------:R-:W-:Y:S05]  /*23980*/  BSYNC B0 ;  /* 0x0000000000007941 */ /* 0x000fea0003800000 */
.L_x_15476:
[----:B------:R-:W-:Y:S01]  /*23990*/  STG.E.U8 [R16.64], R8 ;  /* 0x0000000810007986 */ /* 0x000fe2000c101124 */
[----:B------:R-:W-:Y:S05]  /*239a0*/  EXIT ;  /* 0x000000000000794d */ /* 0x000fea0003800000 */
.L_x_15470:
        /* <DEDUP_REMOVED lines=22> */
.L_x_15453:
        /* <DEDUP_REMOVED lines=20> */
.L_x_15480:
[----:B------:R-:W-:-:S06]  /*23c50*/  HADD2.F32 R2, -RZ, R0.H0_H0 ;  /* 0x20000000ff027230 */ /* 0x000fcc0000004100 */
[----:B------:R-:W0:Y:S02]  /*23c60*/  F2I.U64.TRUNC R2, R2 ;  /* 0x0000000200027311 */ /* 0x000e24000020d800 */
[----:B0-----:R-:W-:Y:S01]  /*23c70*/  STG.E.64 [R16.64], R2 ;  /* 0x0000000210007986 */ /* 0x001fe2000c101b24 */
[----:B------:R-:W-:Y:S05]  /*23c80*/  EXIT ;  /* 0x000000000000794d */ /* 0x000fea0003800000 */
.L_x_15479:
[----:B------:R-:W-:-:S04]  /*23c90*/  HADD2.F32 R0, -RZ, R0.H0_H0 ;  /* 0x20000000ff007230 */ /* 0x000fc80000004100 */
[----:B------:R-:W0:Y:S02]  /*23ca0*/  F2I.FTZ.U32.TRUNC.NTZ R3, R0 ;  /* 0x0000000000037305 */ /* 0x000e24000021f000 */
[----:B0-----:R-:W-:Y:S01]  /*23cb0*/  STG.E [R16.64], R3 ;  /* 0x0000000310007986 */ /* 0x001fe2000c101924 */
[----:B------:R-:W-:Y:S05]  /*23cc0*/  EXIT ;  /* 0x000000000000794d */ /* 0x000fea0003800000 */
.L_x_15481:
        /* <DEDUP_REMOVED lines=11> */
.L_x_26837:


//--------------------- .text._ZN2at6native27unrolled_elementwise_kernelIZZZNS0_49_GLOBAL__N__b919a28f_16_Normalization_cu_5c38458737batch_norm_elementwise_backward_trainERKNS_6TensorES5_S5_S5_S5_S5_S5_ENKUlvE0_clEvENKUlvE1_clEvEUlN3c104HalfES9_fffffE_St5arrayIPcLm8EELi4E23TrivialOffsetCalculatorILi7EjESE_ILi1EjENS0_6memory12LoadWithCastILi7EEENSH_13StoreWithCastILi1EEEEEviT_T0_T2_T3_T4_T5_ --------------------------
	.section	.text._ZN2at6native27unrolled_elementwise_kernelIZZZNS0_49_GLOBAL__N__b919a28f_16_Normalization_cu_5c38458737batch_norm_elementwise_backward_trainERKNS_6TensorES5_S5_S5_S5_S5_S5_ENKUlvE0_clEvENKUlvE1_clEvEUlN3c104HalfES9_fffffE_St5arrayIPcLm8EELi4E23TrivialOffsetCalculatorILi7EjESE_ILi1EjENS0_6memory12LoadWithCastILi7EEENSH_13StoreWithCastILi1EEEEEviT_T0_T2_T3_T4_T5_,"ax",@progbits
	.sectioninfo	@"SHI_REGISTERS=56"
	.align	128
        .global         _ZN2at6native27unrolled_elementwise_kernelIZZZNS0_49_GLOBAL__N__b919a28f_16_Normalization_cu_5c38458737batch_norm_elementwise_backward_trainERKNS_6TensorES5_S5_S5_S5_S5_S5_ENKUlvE0_clEvENKUlvE1_clEvEUlN3c104HalfES9_fffffE_St5arrayIPcLm8EELi4E23TrivialOffsetCalculatorILi7EjESE_ILi1EjENS0_6memory12LoadWithCastILi7EEENSH_13StoreWithCastILi1EEEEEviT_T0_T2_T3_T4_T5_
        .type           _ZN2at6native27unrolled_elementwise_kernelIZZZNS0_49_GLOBAL__N__b919a28f_16_Normalization_cu_5c38458737batch_norm_elementwise_backward_trainERKNS_6TensorES5_S5_S5_S5_S5_S5_ENKUlvE0_clEvENKUlvE1_clEvEUlN3c104HalfES9_fffffE_St5arrayIPcLm8EELi4E23TrivialOffsetCalculatorILi7EjESE_ILi1EjENS0_6memory12LoadWithCastILi7EEENSH_13StoreWithCastILi1EEEEEviT_T0_T2_T3_T4_T5_,@function
        .size           _ZN2at6native27unrolled_elementwise_kernelIZZZNS0_49_GLOBAL__N__b919a28f_16_Normalization_cu_5c38458737batch_norm_elementwise_backward_trainERKNS_6TensorES5_S5_S5_S5_S5_S5_ENKUlvE0_clEvENKUlvE1_clEvEUlN3c104HalfES9_fffffE_St5arrayIPcLm8EELi4E23TrivialOffsetCalculatorILi7EjESE_ILi1EjENS0_6memory12LoadWithCastILi7EEENSH_13StoreWithCastILi1EEEEEviT_T0_T2_T3_T4_T5_,(.L_x_26838 - _ZN2at6native27unrolled_elementwise_kernelIZZZNS0_49_GLOBAL__N__b919a28f_16_Normalization_cu_5c38458737batch_norm_elementwise_backward_trainERKNS_6TensorES5_S5_S5_S5_S5_S5_ENKUlvE0_clEvENKUlvE1_clEvEUlN3c104HalfES9_fffffE_St5arrayIPcLm8EELi4E23TrivialOffsetCalculatorILi7EjESE_ILi1EjENS0_6memory12LoadWithCastILi7EEENSH_13StoreWithCastILi1EEEEEviT_T0_T2_T3_T4_T5_)
        .other          _ZN2at6native27unrolled_elementwise_kernelIZZZNS0_49_GLOBAL__N__b919a28f_16_Normalization_cu_5c38458737batch_norm_elementwise_backward_trainERKNS_6TensorES5_S5_S5_S5_S5_S5_ENKUlvE0_clEvENKUlvE1_clEvEUlN3c104HalfES9_fffffE_St5arrayIPcLm8EELi4E23TrivialOffsetCalculatorILi7EjESE_ILi1EjENS0_6memory12LoadWithCastILi7EEENSH_13StoreWithCastILi1EEEEEviT_T0_T2_T3_T4_T5_,@"STO_CUDA_ENTRY STV_DEFAULT"
_ZN2at6native27unrolled_elementwise_kernelIZZZNS0_49_GLOBAL__N__b919a28f_16_Normalization_cu_5c38458737batch_norm_elementwise_backward_trainERKNS_6TensorES5_S5_S5_S5_S5_S5_ENKUlvE0_clEvENKUlvE1_clEvEUlN3c104HalfES9_fffffE_St5arrayIPcLm8EELi4E23TrivialOffsetCalculatorILi7EjESE_ILi1EjENS0_6memory12LoadWithCastILi7EEENSH_13StoreWithCastILi1EEEEEviT_T0_T2_T3_T4_T5_:
.text._ZN2at6native27unrolled_elementwise_kernelIZZZNS0_49_GLOBAL__N__b919a28f_16_Normalization_cu_5c38458737batch_norm_elementwise_backward_trainERKNS_6TensorES5_S5_S5_S5_S5_S5_ENKUlvE0_clEvENKUlvE1_clEvEUlN3c104HalfES9_fffffE_St5arrayIPcLm8EELi4E23TrivialOffsetCalculatorILi7EjESE_ILi1EjENS0_6memory12LoadWithCastILi7EEENSH_13StoreWithCastILi1EEEEEviT_T0_T2_T3_T4_T5_:
        /* <DEDUP_REMOVED lines=40> */
[----:B-1----:R-:W-:-:S04]  /*0280*/  F2FP.PACK_AB R0, RZ, R0 ;  /* 0x00000000ff00723e */ /* 0x002fc800000000ff */
[----:B------:R-:W-:Y:S01]  /*0290*/  PRMT R36, R0, 0x7610, R36 ;  /* 0x0000761000247816 */ /* 0x000fe20000000024 */
[----:B------:R-:W-:Y:S05]  /*02a0*/  BRA `(.L_x_15489) ;  /* 0x00000f2000007947 */ /* 0x000fea0003800000 */
.L_x_15487:
[----:B------:R-:W3:Y:S02]  /*02b0*/  LDG.E.U8 R4, [R4.64] ;  /* 0x0000002404047981 */ /* 0x000ee4000c1e1100 */
[----:B---3--:R-:W1:Y:S02]  /*02c0*/  I2F.U16 R0, R4 ;  /* 0x0000000400007306 */ /* 0x008e640000101000 */
[----:B-1----:R-:W-:-:S04]  /*02d0*/  F2FP.PACK_AB R0, RZ, R0 ;  /* 0x00000000ff00723e */ /* 0x002fc800000000ff */
[----:B------:R-:W-:Y:S01]  /*02e0*/  PRMT R36, R0, 0x7610, R36 ;  /* 0x0000761000247816 */ /* 0x000fe20000000024 */
[----:B------:R-:W-:Y:S05]  /*02f0*/  BRA `(.L_x_15489) ;  /* 0x00000ed000007947 */ /* 0x000fea0003800000 */
.L_x_15486:
        /* <DEDUP_REMOVED lines=8> */
[----:B-1----:R-:W-:-:S04]  /*0380*/  F2FP.PACK_AB R0, RZ, R0 ;  /* 0x00000000ff00723e */ /* 0x002fc800000000ff */
[----:B------:R-:W-:Y:S01]  /*0390*/  PRMT R36, R0, 0x7610, R36 ;  /* 0x0000761000247816 */ /* 0x000fe20000000024 */
[----:B------:R-:W-:Y:S05]  /*03a0*/  BRA `(.L_x_15489) ;  /* 0x00000e2000007947 */ /* 0x000fea0003800000 */
.L_x_15491:
[----:B------:R-:W3:Y:S02]  /*03b0*/  LDG.E R4, [R4.64] ;  /* 0x0000002404047981 */ /* 0x000ee4000c1e1900 */
[----:B---3--:R-:W1:Y:S02]  /*03c0*/  I2F R0, R4 ;  /* 0x0000000400007306 */ /* 0x008e640000201400 */
[----:B-1----:R-:W-:-:S04]  /*03d0*/  F2FP.PACK_AB R0, RZ, R0 ;  /* 0x00000000ff00723e */ /* 0x002fc800000000ff */
[----:B------:R-:W-:Y:S01]  /*03e0*/  PRMT R36, R0, 0x7610, R36 ;  /* 0x0000761000247816 */ /* 0x000fe20000000024 */
[----:B------:R-:W-:Y:S05]  /*03f0*/  BRA `(.L_x_15489) ;  /* 0x00000dd000007947 */ /* 0x000fea0003800000 */
.L_x_15490:
[----:B------:R-:W3:Y:S02]  /*0400*/  LDG.E.U16 R4, [R4.64] ;  /* 0x0000002404047981 */ /* 0x000ee4000c1e1500 */
[----:B---3--:R-:W1:Y:S02]  /*0410*/  I2F.S16 R0, R4 ;  /* 0x0000000400007306 */ /* 0x008e640000101400 */
[----:B-1----:R-:W-:-:S04]  /*0420*/  F2FP.PACK_AB R0, RZ, R0 ;  /* 0x00000000ff00723e */ /* 0x002fc800000000ff */
[----:B------:R-:W-:Y:S01]  /*0430*/  PRMT R36, R0, 0x7610, R36 ;  /* 0x0000761000247816 */ /* 0x000fe20000000024 */
[----:B------:R-:W-:Y:S05]  /*0440*/  BRA `(.L_x_15489) ;  /* 0x00000d8000007947 */ /* 0x000fea0003800000 */
.L_x_15485:
        /* <DEDUP_REMOVED lines=9> */
.L_x_15493:
[----:B------:R1:W5:Y:S01]  /*04e0*/  LDG.E.U16 R36, [R4.64] ;  /* 0x0000002404247981 */ /* 0x000362000c1e1500 */
[----:B------:R-:W-:Y:S05]  /*04f0*/  BRA `(.L_x_15489) ;  /* 0x00000cd000007947 */ /* 0x000fea0003800000 */
.L_x_15492:
        /* <DEDUP_REMOVED lines=9> */
.L_x_15495:
[----:B------:R1:W5:Y:S01]  /*0590*/  LDG.E.U16 R36, [R4.64] ;  /* 0x0000002404247981 */ /* 0x000362000c1e1500 */
[----:B------:R-:W-:Y:S05]  /*05a0*/  BRA `(.L_x_15489) ;  /* 0x00000c2000007947 */ /* 0x000fea0003800000 */
.L_x_15494:
[----:B------:R-:W3:Y:S02]  /*05b0*/  LDG.E.64 R4, [R4.64] ;  /* 0x0000002404047981 */ /* 0x000ee4000c1e1b00 */
[----:B---3--:R-:W1:Y:S01]  /*05c0*/  F2F.F32.F64 R0, R4 ;  /* 0x0000000400007310 */ /* 0x008e620000301000 */
[----:B------:R-:W1:-:S14]  /*05d0*/  DSETP.GEU.AND P0, PT, |R4|, c[0x2][0x0], PT ;  /* 0x008000000400762a */ /* 0x000e5c0003f0e200 */
[----:B-1----:R-:W-:-:S05]  /*05e0*/  @!P0 FMUL R0, R0, 1.175494350822287508e-38 ;  /* 0x0080000000008820 */ /* 0x002fca0000400000 */
[----:B------:R-:W-:-:S04]  /*05f0*/  F2FP.PACK_AB R0, RZ, R0 ;  /* 0x00000000ff00723e */ /* 0x000fc800000000ff */
[----:B------:R-:W-:Y:S01]  /*0600*/  PRMT R36, R0, 0x7610, R36 ;  /* 0x0000761000247816 */ /* 0x000fe20000000024 */
[----:B------:R-:W-:Y:S05]  /*0610*/  BRA `(.L_x_15489) ;  /* 0x00000bb000007947 */ /* 0x000fea0003800000 */
.L_x_15484:
        /* <DEDUP_REMOVED lines=14> */
.L_x_15498:
[----:B------:R-:W3:Y:S02]  /*0700*/  LDG.E.64 R4, [R4.64] ;  /* 0x0000002404047981 */ /* 0x000ee4000c1e1b00 */
[----:B---3--:R-:W1:Y:S01]  /*0710*/  F2F.F32.F64 R0, R4 ;  /* 0x0000000400007310 */ /* 0x008e620000301000 */
[----:B------:R-:W1:-:S14]  /*0720*/  DSETP.GEU.AND P0, PT, |R4|, c[0x2][0x0], PT ;  /* 0x008000000400762a */ /* 0x000e5c0003f0e200 */
[----:B-1----:R-:W-:-:S05]  /*0730*/  @!P0 FMUL R0, R0, 1.175494350822287508e-38 ;  /* 0x0080000000008820 */ /* 0x002fca0000400000 */
[----:B------:R-:W-:-:S04]  /*0740*/  F2FP.PACK_AB R0, RZ, R0 ;  /* 0x00000000ff00723e */ /* 0x000fc800000000ff */
[----:B------:R-:W-:Y:S01]  /*0750*/  PRMT R36, R0, 0x7610, R36 ;  /* 0x0000761000247816 */ /* 0x000fe20000000024 */
[----:B------:R-:W-:Y:S05]  /*0760*/  BRA `(.L_x_15489) ;  /* 0x00000a6000007947 */ /* 0x000fea0003800000 */
.L_x_15497:
        /* <DEDUP_REMOVED lines=28> */
.L_x_15500:
        /* <DEDUP_REMOVED lines=15> */
.L_x_15499:
[----:B------:R-:W3:Y:S02]  /*0a20*/  LDG.E.U16 R0, [R4.64] ;  /* 0x0000002404007981 */ /* 0x000ee4000c1e1500 */
[----:B---3--:R-:W-:-:S04]  /*0a30*/  PRMT R0, RZ, 0x5410, R0 ;  /* 0x00005410ff007816 */ /* 0x008fc80000000000 */
[----:B------:R-:W-:-:S04]  /*0a40*/  F2FP.PACK_AB R0, RZ, R0 ;  /* 0x00000000ff00723e */ /* 0x000fc800000000ff */
[----:B------:R-:W-:Y:S01]  /*0a50*/  PRMT R36, R0, 0x7610, R36 ;  /* 0x0000761000247816 */ /* 0x000fe20000000024 */
[----:B------:R-:W-:Y:S05]  /*0a60*/  BRA `(.L_x_15489) ;  /* 0x0000076000007947 */ /* 0x000fea0003800000 */
.L_x_15496:
        /* <DEDUP_REMOVED lines=10> */
[----:B-1----:R-:W-:Y:S01]  /*0b10*/  F2FP.PACK_AB R36, RZ, R0 ;  /* 0x00000000ff24723e */ /* 0x002fe200000000ff */
[----:B------:R-:W-:Y:S05]  /*0b20*/  BRA `(.L_x_15489) ;  /* 0x000006a000007947 */ /* 0x000fea0003800000 */
.L_x_15503:
        /* <DEDUP_REMOVED lines=21> */
.L_x_15507:
[----:B------:R-:W-:Y:S05]  /*0c80*/  BSYNC B1 ;  /* 0x0000000000017941 */ /* 0x000fea0003800000 */
.L_x_15506:
[----:B------:R-:W-:Y:S01]  /*0c90*/  LEA R5, R0, 0x3b800000, 0x17 ;  /* 0x3b80000000057811 */ /* 0x000fe200078eb8ff */
[----:B------:R-:W-:-:S05]  /*0ca0*/  IMAD.SHL.U32 R0, R3, 0x100000, RZ ;  /* 0x0010000003007824 */ /* 0x000fca00078e00ff */
[----:B------:R-:W-:Y:S02]  /*0cb0*/  LOP3.LUT R0, R5, R0, R6, 0xfe, !PT ;  /* 0x0000000005007212 */ /* 0x000fe400078efe06 */
.L_x_15505:
[----:B------:R-:W-:Y:S05]  /*0cc0*/  BSYNC B0 ;  /* 0x0000000000007941 */ /* 0x000fea0003800000 */
.L_x_15504:
[----:B------:R-:W-:-:S04]  /*0cd0*/  F2FP.PACK_AB R0, RZ, R0 ;  /* 0x00000000ff00723e */ /* 0x000fc800000000ff */
[----:B------:R-:W-:Y:S01]  /*0ce0*/  PRMT R36, R0, 0x7610, R36 ;  /* 0x0000761000247816 */ /* 0x000fe20000000024 */
[----:B------:R-:W-:Y:S05]  /*0cf0*/  BRA `(.L_x_15489) ;  /* 0x000004d000007947 */ /* 0x000fea0003800000 */
.L_x_15502:
        /* <DEDUP_REMOVED lines=21> */
.L_x_15511:
[----:B------:R-:W-:Y:S05]  /*0e50*/  BSYNC B1 ;  /* 0x0000000000017941 */ /* 0x000fea0003800000 */
.L_x_15510:
[----:B------:R-:W-:Y:S01]  /*0e60*/  LEA R5, R0, 0x37800000, 0x17 ;  /* 0x3780000000057811 */ /* 0x000fe200078eb8ff */
[----:B------:R-:W-:-:S05]  /*0e70*/  IMAD.SHL.U32 R0, R3, 0x200000, RZ ;  /* 0x0020000003007824 */ /* 0x000fca00078e00ff */
[----:B------:R-:W-:Y:S02]  /*0e80*/  LOP3.LUT R0, R5, R0, R6, 0xfe, !PT ;  /* 0x0000000005007212 */ /* 0x000fe400078efe06 */
.L_x_15509:
[----:B------:R-:W-:Y:S05]  /*0e90*/  BSYNC B0 ;  /* 0x0000000000007941 */ /* 0x000fea0003800000 */
.L_x_15508:
[----:B------:R-:W-:-:S04]  /*0ea0*/  F2FP.PACK_AB R0, RZ, R0 ;  /* 0x00000000ff00723e */ /* 0x000fc800000000ff */
[----:B------:R-:W-:Y:S01]  /*0eb0*/  PRMT R36, R0, 0x7610, R36 ;  /* 0x0000761000247816 */ /* 0x000fe20000000024 */
[----:B------:R-:W-:Y:S05]  /*0ec0*/  BRA `(.L_x_15489) ;  /* 0x0000030000007947 */ /* 0x000fea0003800000 */
.L_x_15501:
        /* <DEDUP_REMOVED lines=14> */
.L_x_15515:
[----:B------:R-:W-:Y:S05]  /*0fb0*/  BSYNC B0 ;  /* 0x0000000000007941 */ /* 0x000fea0003800000 */
.L_x_15514:
[----:B------:R-:W-:-:S04]  /*0fc0*/  F2FP.PACK_AB R0, RZ, R0 ;  /* 0x00000000ff00723e */ /* 0x000fc800000000ff */
[----:B------:R-:W-:Y:S01]  /*0fd0*/  PRMT R36, R0, 0x7610, R36 ;  /* 0x0000761000247816 */ /* 0x000fe20000000024 */
[----:B------:R-:W-:Y:S05]  /*0fe0*/  BRA `(.L_x_15489) ;  /* 0x000001e000007947 */ /* 0x000fea0003800000 */
.L_x_15488:
        /* <DEDUP_REMOVED lines=21> */
.L_x_15513:
[----:B------:R-:W3:Y:S02]  /*1140*/  LDG.E.64 R4, [R4.64] ;  /* 0x0000002404047981 */ /* 0x000ee4000c1e1b00 */
[----:B---3--:R-:W1:Y:S02]  /*1150*/  I2F.U64 R0, R4 ;  /* 0x0000000400007312 */ /* 0x008e640000301000 */
[----:B-1----:R-:W-:-:S04]  /*1160*/  F2FP.PACK_AB R0, RZ, R0 ;  /* 0x00000000ff00723e */ /* 0x002fc800000000ff */
[----:B------:R-:W-:Y:S01]  /*1170*/  PRMT R36, R0, 0x7610, R36 ;  /* 0x0000761000247816 */ /* 0x000fe20000000024 */
[----:B------:R-:W-:Y:S05]  /*1180*/  BRA `(.L_x_15489) ;  /* 0x0000004000007947 */ /* 0x000fea0003800000 */
.L_x_15512:
[----:B------:R-:W3:Y:S02]  /*1190*/  LDG.E R4, [R4.64] ;  /* 0x0000002404047981 */ /* 0x000ee4000c1e1900 */
[----:B---3--:R-:W1:Y:S02]  /*11a0*/  I2F.U32 R0, R4 ;  /* 0x0000000400007306 */ /* 0x008e640000201000 */
[----:B-1----:R-:W-:-:S04]  /*11b0*/  F2FP.PACK_AB R0, RZ, R0 ;  /* 0x00000000ff00723e */ /* 0x002fc800000000ff */
[----:B------:R-:W-:Y:S02]  /*11c0*/  PRMT R36, R0, 0x7610, R36 ;  /* 0x0000761000247816 */ /* 0x000fe40000000024 */
.L_x_15489:
        /* <DEDUP_REMOVED lines=19> */
.L_x_15519:
[----:B------:R-:W3:Y:S02]  /*1300*/  LDG.E.U8 R4, [R4.64] ;  /* 0x0000002404047981 */ /* 0x000ee4000c1e1100 */
[----:B---3--:R-:W0:Y:S02]  /*1310*/  I2F.U16 R0, R4 ;  /* 0x0000000400007306 */ /* 0x008e240000101000 */
[----:B0-----:R-:W-:-:S04]  /*1320*/  F2FP.PACK_AB R0, RZ, R0 ;  /* 0x00000000ff00723e */ /* 0x001fc800000000ff */
[----:B------:R-:W-:Y:S01]  /*1330*/  PRMT R34, R0, 0x7610, R34 ;  /* 0x0000761000227816 */ /* 0x000fe20000000022 */
[----:B------:R-:W-:Y:S05]  /*1340*/  BRA `(.L_x_15521) ;  /* 0x00000ed000007947 */ /* 0x000fea0003800000 */
.L_x_15518:
        /* <DEDUP_REMOVED lines=11> */
.L_x_15523:
[----:B------:R-:W3:Y:S02]  /*1400*/  LDG.E R4, [R4.64] ;  /* 0x0000002404047981 */ /* 0x000ee4000c1e1900 */
[----:B---3--:R-:W0:Y:S02]  /*1410*/  I2F R0, R4 ;  /* 0x0000000400007306 */ /* 0x008e240000201400 */
[----:B0-----:R-:W-:-:S04]  /*1420*/  F2FP.PACK_AB R0, RZ, R0 ;  /* 0x00000000ff00723e */ /* 0x001fc800000000ff */
[----:B------:R-:W-:Y:S01]  /*1430*/  PRMT R34, R0, 0x7610, R34 ;  /* 0x0000761000227816 */ /* 0x000fe20000000022 */
[----:B------:R-:W-:Y:S05]  /*1440*/  BRA `(.L_x_15521) ;  /* 0x00000dd000007947 */ /* 0x000fea0003800000 */
.L_x_15522:
[----:B------:R-:W3:Y:S02]  /*1450*/  LDG.E.U16 R4, [R4.64] ;  /* 0x0000002404047981 */ /* 0x000ee4000c1e1500 */
[----:B---3--:R-:W0:Y:S02]  /*1460*/  I2F.S16 R0, R4 ;  /* 0x0000000400007306 */ /* 0x008e240000101400 */
[----:B0-----:R-:W-:-:S04]  /*1470*/  F2FP.PACK_AB R0, RZ, R0 ;  /* 0x00000000ff00723e */ /* 0x001fc800000000ff */
[----:B------:R-:W-:Y:S01]  /*1480*/  PRMT R34, R0, 0x7610, R34 ;  /* 0x0000761000227816 */ /* 0x000fe20000000022 */
[----:B------:R-:W-:Y:S05]  /*1490*/  BRA `(.L_x_15521) ;  /* 0x00000d8000007947 */ /* 0x000fea0003800000 */
.L_x_15517:
        /* <DEDUP_REMOVED lines=9> */
.L_x_15525:
[----:B------:R0:W5:Y:S01]  /*1530*/  LDG.E.U16 R34, [R4.64] ;  /* 0x0000002404227981 */ /* 0x000162000c1e1500 */
[----:B------:R-:W-:Y:S05]  /*1540*/  BRA `(.L_x_15521) ;  /* 0x00000cd000007947 */ /* 0x000fea0003800000 */
.L_x_15524:
        /* <DEDUP_REMOVED lines=9> */
.L_x_15527:
[----:B------:R0:W5:Y:S01]  /*15e0*/  LDG.E.U16 R34, [R4.64] ;  /* 0x0000002404227981 */ /* 0x000162000c1e1500 */
[----:B------:R-:W-:Y:S05]  /*15f0*/  BRA `(.L_x_15521) ;  /* 0x00000c2000007947 */ /* 0x000fea0003800000 */
.L_x_15526:
[----:B------:R-:W3:Y:S02]  /*1600*/  LDG.E.64 R4, [R4.64] ;  /* 0x0000002404047981 */ /* 0x000ee4000c1e1b00 */
[----:B---3--:R-:W0:Y:S01]  /*1610*/  F2F.F32.F64 R0, R4 ;  /* 0x0000000400007310 */ /* 0x008e220000301000 */
[----:B------:R-:W0:-:S14]  /*1620*/  DSETP.GEU.AND P0, PT, |R4|, c[0x2][0x0], PT ;  /* 0x008000000400762a */ /* 0x000e1c0003f0e200 */
[----:B0-----:R-:W-:-:S05]  /*1630*/  @!P0 FMUL R0, R0, 1.175494350822287508e-38 ;  /* 0x0080000000008820 */ /* 0x001fca0000400000 */
[----:B------:R-:W-:-:S04]  /*1640*/  F2FP.PACK_AB R0, RZ, R0 ;  /* 0x00000000ff00723e */ /* 0x000fc800000000ff */
[----:B------:R-:W-:Y:S01]  /*1650*/  PRMT R34, R0, 0x7610, R34 ;  /* 0x0000761000227816 */ /* 0x000fe20000000022 */
[----:B------:R-:W-:Y:S05]  /*1660*/  BRA `(.L_x_15521) ;  /* 0x00000bb000007947 */ /* 0x000fea0003800000 */
.L_x_15516:
        /* <DEDUP_REMOVED lines=14> */
.L_x_15530:
[----:B------:R-:W3:Y:S02]  /*1750*/  LDG.E.64 R4, [R4.64] ;  /* 0x0000002404047981 */ /* 0x000ee4000c1e1b00 */
[----:B---3--:R-:W0:Y:S01]  /*1760*/  F2F.F32.F64 R0, R4 ;  /* 0x0000000400007310 */ /* 0x008e220000301000 */
[----:B------:R-:W0:-:S14]  /*1770*/  DSETP.GEU.AND P0, PT, |R4|, c[0x2][0x0], PT ;  /* 0x008000000400762a */ /* 0x000e1c0003f0e200 */
[----:B0-----:R-:W-:-:S05]  /*1780*/  @!P0 FMUL R0, R0, 1.175494350822287508e-38 ;  /* 0x0080000000008820 */ /* 0x001fca0000400000 */
[----:B------:R-:W-:-:S04]  /*1790*/  F2FP.PACK_AB R0, RZ, R0 ;  /* 0x00000000ff00723e */ /* 0x000fc800000000ff */
[----:B------:R-:W-:Y:S01]  /*17a0*/  PRMT R34, R0, 0x7610, R34 ;  /* 0x0000761000227816 */ /* 0x000fe20000000022 */
[----:B------:R-:W-:Y:S05]  /*17b0*/  BRA `(.L_x_15521) ;  /* 0x00000a6000007947 */ /* 0x000fea0003800000 */
.L_x_15529:
        /* <DEDUP_REMOVED lines=28> */
.L_x_15532:
        /* <DEDUP_REMOVED lines=15> */
.L_x_15531:
[----:B------:R-:W3:Y:S02]  /*1a70*/  LDG.E.U16 R0, [R4.64] ;  /* 0x0000002404007981 */ /* 0x000ee4000c1e1500 */
[----:B---3--:R-:W-:-:S04]  /*1a80*/  PRMT R0, RZ, 0x5410, R0 ;  /* 0x00005410ff007816 */ /* 0x008fc80000000000 */
[----:B------:R-:W-:-:S04]  /*1a90*/  F2FP.PACK_AB R0, RZ, R0 ;  /* 0x00000000ff00723e */ /* 0x000fc800000000ff */
[----:B------:R-:W-:Y:S01]  /*1aa0*/  PRMT R34, R0, 0x7610, R34 ;  /* 0x0000761000227816 */ /* 0x000fe20000000022 */
[----:B------:R-:W-:Y:S05]  /*1ab0*/  BRA `(.L_x_15521) ;  /* 0x0000076000007947 */ /* 0x000fea0003800000 */
.L_x_15528:
        /* <DEDUP_REMOVED lines=12> */
.L_x_15535:
        /* <DEDUP_REMOVED lines=21> */
.L_x_15539:
[----:B------:R-:W-:Y:S05]  /*1cd0*/  BSYNC B1 ;  /* 0x0000000000017941 */ /* 0x000fea0003800000 */
.L_x_15538:
[----:B------:R-:W-:Y:S01]  /*1ce0*/  LEA R5, R0, 0x3b800000, 0x17 ;  /* 0x3b80000000057811 */ /* 0x000fe200078eb8ff */
[----:B------:R-:W-:-:S05]  /*1cf0*/  IMAD.SHL.U32 R0, R3, 0x100000, RZ ;  /* 0x0010000003007824 */ /* 0x000fca00078e00ff */
[----:B------:R-:W-:Y:S02]  /*1d00*/  LOP3.LUT R0, R5, R0, R6, 0xfe, !PT ;  /* 0x0000000005007212 */ /* 0x000fe400078efe06 */
.L_x_15537:
[----:B------:R-:W-:Y:S05]  /*1d10*/  BSYNC B0 ;  /* 0x0000000000007941 */ /* 0x000fea0003800000 */
.L_x_15536:
[----:B------:R-:W-:-:S04]  /*1d20*/  F2FP.PACK_AB R0, RZ, R0 ;  /* 0x00000000ff00723e */ /* 0x000fc800000000ff */
[----:B------:R-:W-:Y:S01]  /*1d30*/  PRMT R34, R0, 0x7610, R34 ;  /* 0x0000761000227816 */ /* 0x000fe20000000022 */
[----:B------:R-:W-:Y:S05]  /*1d40*/  BRA `(.L_x_15521) ;  /* 0x000004d000007947 */ /* 0x000fea0003800000 */
.L_x_15534:
        /* <DEDUP_REMOVED lines=21> */
.L_x_15543:
[----:B------:R-:W-:Y:S05]  /*1ea0*/  BSYNC B1 ;  /* 0x0000000000017941 */ /* 0x000fea0003800000 */
.L_x_15542:
[----:B------:R-:W-:Y:S01]  /*1eb0*/  LEA R5, R0, 0x37800000, 0x17 ;  /* 0x3780000000057811 */ /* 0x000fe200078eb8ff */
[----:B------:R-:W-:-:S05]  /*1ec0*/  IMAD.SHL.U32 R0, R3, 0x200000, RZ ;  /* 0x0020000003007824 */ /* 0x000fca00078e00ff */
[----:B------:R-:W-:Y:S02]  /*1ed0*/  LOP3.LUT R0, R5, R0, R6, 0xfe, !PT ;  /* 0x0000000005007212 */ /* 0x000fe400078efe06 */
.L_x_15541:
[----:B------:R-:W-:Y:S05]  /*1ee0*/  BSYNC B0 ;  /* 0x0000000000007941 */ /* 0x000fea0003800000 */
.L_x_15540:
[----:B------:R-:W-:-:S04]  /*1ef0*/  F2FP.PACK_AB R0, RZ, R0 ;  /* 0x00000000ff00723e */ /* 0x000fc800000000ff */
[----:B------:R-:W-:Y:S01]  /*1f00*/  PRMT R34, R0, 0x7610, R34 ;  /* 0x0000761000227816 */ /* 0x000fe20000000022 */
[----:B------:R-:W-:Y:S05]  /*1f10*/  BRA `(.L_x_15521) ;  /* 0x0000030000007947 */ /* 0x000fea0003800000 */
.L_x_15533:
        /* <DEDUP_REMOVED lines=14> */
.L_x_15547:
[----:B------:R-:W-:Y:S05]  /*2000*/  BSYNC B0 ;  /* 0x0000000000007941 */ /* 0x000fea0003800000 */
.L_x_15546:
[----:B------:R-:W-:-:S04]  /*2010*/  F2FP.PACK_AB R0, RZ, R0 ;  /* 0x00000000ff00723e */ /* 0x000fc800000000ff */
[----:B------:R-:W-:Y:S01]  /*2020*/  PRMT R34, R0, 0x7610, R34 ;  /* 0x0000761000227816 */ /* 0x000fe20000000022 */
[----:B------:R-:W-:Y:S05]  /*2030*/  BRA `(.L_x_15521) ;  /* 0x000001e000007947 */ /* 0x000fea0003800000 */
.L_x_15520:
        /* <DEDUP_REMOVED lines=21> */
.L_x_15545:
[----:B------:R-:W3:Y:S02]  /*2190*/  LDG.E.64 R4, [R4.64] ;  /* 0x0000002404047981 */ /* 0x000ee4000c1e1b00 */
[----:B---3--:R-:W0:Y:S02]  /*21a0*/  I2F.U64 R0, R4 ;  /* 0x0000000400007312 */ /* 0x008e240000301000 */
[----:B0-----:R-:W-:-:S04]  /*21b0*/  F2FP.PACK_AB R0, RZ, R0 ;  /* 0x00000000ff00723e */ /* 0x001fc800000000ff */
[----:B------:R-:W-:Y:S01]  /*21c0*/  PRMT R34, R0, 0x7610, R34 ;  /* 0x0000761000227816 */ /* 0x000fe20000000022 */
[----:B------:R-:W-:Y:S05]  /*21d0*/  BRA `(.L_x_15521) ;  /* 0x0000004000007947 */ /* 0x000fea0003800000 */
.L_x_15544:
[----:B------:R-:W3:Y:S02]  /*21e0*/  LDG.E R4, [R4.64] ;  /* 0x0000002404047981 */ /* 0x000ee4000c1e1900 */
[----:B---3--:R-:W0:Y:S02]  /*21f0*/  I2F.U32 R0, R4 ;  /* 0x0000000400007306 */ /* 0x008e240000201000 */
[----:B0-----:R-:W-:-:S04]  /*2200*/  F2FP.PACK_AB R0, RZ, R0 ;  /* 0x00000000ff00723e */ /* 0x001fc800000000ff */
[----:B------:R-:W-:Y:S02]  /*2210*/  PRMT R34, R0, 0x7610, R34 ;  /* 0x0000761000227816 */ /* 0x000fe40000000022 */
.L_x_15521:
        /* <DEDUP_REMOVED lines=18> */
.L_x_15552:
[----:B------:R-:W2:Y:S02]  /*2340*/  LDG.E.U8 R4, [R4.64] ;  /* 0x0000002404047981 */ /* 0x000ea4000c1e1100 */
[----:B--2---:R0:W1:Y:S01]  /*2350*/  I2F.U16 R16, R4 ;  /* 0x0000000400107306 */ /* 0x0040620000101000 */
[----:B------:R-:W-:Y:S05]  /*2360*/  BRA `(.L_x_15554) ;  /* 0x00000ca000007947 */ /* 0x000fea0003800000 */
.L_x_15551:
        /* <DEDUP_REMOVED lines=9> */
.L_x_15556:
[----:B------:R-:W2:Y:S02]  /*2400*/  LDG.E R4, [R4.64] ;  /* 0x0000002404047981 */ /* 0x000ea4000c1e1900 */
[----:B--2---:R0:W1:Y:S01]  /*2410*/  I2F R16, R4 ;  /* 0x0000000400107306 */ /* 0x0040620000201400 */
[----:B------:R-:W-:Y:S05]  /*2420*/  BRA `(.L_x_15554) ;  /* 0x00000be000007947 */ /* 0x000fea0003800000 */
.L_x_15555:
[----:B------:R-:W2:Y:S02]  /*2430*/  LDG.E.U16 R4, [R4.64] ;  /* 0x0000002404047981 */ /* 0x000ea4000c1e1500 */
[----:B--2---:R0:W1:Y:S01]  /*2440*/  I2F.S16 R16, R4 ;  /* 0x0000000400107306 */ /* 0x0040620000101400 */
[----:B------:R-:W-:Y:S05]  /*2450*/  BRA `(.L_x_15554) ;  /* 0x00000bb000007947 */ /* 0x000fea0003800000 */
.L_x_15550:
        /* <DEDUP_REMOVED lines=8> */
.L_x_15558:
[----:B------:R-:W2:Y:S02]  /*24e0*/  LDG.E.U16 R4, [R4.64] ;  /* 0x0000002404047981 */ /* 0x000ea4000c1e1500 */
[----:B--2---:R-:W-:Y:S01]  /*24f0*/  HADD2.F32 R16, -RZ, R4.H0_H0 ;  /* 0x20000004ff107230 */ /* 0x004fe20000004100 */
[----:B------:R-:W-:Y:S05]  /*2500*/  BRA `(.L_x_15554) ;  /* 0x00000b0000007947 */ /* 0x000fea0003800000 */
.L_x_15557:
        /* <DEDUP_REMOVED lines=8> */
.L_x_15560:
[----:B------:R-:W2:Y:S02]  /*2590*/  LDG.E.U16 R4, [R4.64] ;  /* 0x0000002404047981 */ /* 0x000ea4000c1e1500 */
[----:B--2---:R-:W-:Y:S01]  /*25a0*/  HADD2.F32 R16, -RZ, R4.H0_H0 ;  /* 0x20000004ff107230 */ /* 0x004fe20000004100 */
[----:B------:R-:W-:Y:S05]  /*25b0*/  BRA `(.L_x_15554) ;  /* 0x00000a5000007947 */ /* 0x000fea0003800000 */
.L_x_15559:
[----:B------:R-:W2:Y:S02]  /*25c0*/  LDG.E.64 R4, [R4.64] ;  /* 0x0000002404047981 */ /* 0x000ea4000c1e1b00 */
[----:B--2---:R-:W0:Y:S01]  /*25d0*/  F2F.F32.F64 R16, R4 ;  /* 0x0000000400107310 */ /* 0x004e220000301000 */
[----:B------:R-:W0:-:S14]  /*25e0*/  DSETP.GEU.AND P0, PT, |R4|, c[0x2][0x0], PT ;  /* 0x008000000400762a */ /* 0x000e1c0003f0e200 */
[----:B0-----:R-:W-:Y:S01]  /*25f0*/  @!P0 FMUL R16, R16, 1.175494350822287508e-38 ;  /* 0x0080000010108820 */ /* 0x001fe20000400000 */
[----:B------:R-:W-:Y:S05]  /*2600*/  BRA `(.L_x_15554) ;  /* 0x00000a0000007947 */ /* 0x000fea0003800000 */
.L_x_15549:
        /* <DEDUP_REMOVED lines=12> */
.L_x_15563:
[----:B------:R-:W2:Y:S02]  /*26d0*/  LDG.E.64 R4, [R4.64] ;  /* 0x0000002404047981 */ /* 0x000ea4000c1e1b00 */
[----:B--2---:R-:W0:Y:S01]  /*26e0*/  F2F.F32.F64 R16, R4 ;  /* 0x0000000400107310 */ /* 0x004e220000301000 */
[----:B------:R-:W0:-:S14]  /*26f0*/  DSETP.GEU.AND P0, PT, |R4|, c[0x2][0x0], PT ;  /* 0x008000000400762a */ /* 0x000e1c0003f0e200 */
[----:B0-----:R-:W-:Y:S01]  /*2700*/  @!P0 FMUL R16, R16, 1.175494350822287508e-38 ;  /* 0x0080000010108820 */ /* 0x001fe20000400000 */
[----:B------:R-:W-:Y:S05]  /*2710*/  BRA `(.L_x_15554) ;  /* 0x000008f000007947 */ /* 0x000fea0003800000 */
.L_x_15562:
        /* <DEDUP_REMOVED lines=26> */
.L_x_15565:
        /* <DEDUP_REMOVED lines=13> */
.L_x_15564:
[----:B------:R-:W2:Y:S02]  /*2990*/  LDG.E.U16 R4, [R4.64] ;  /* 0x0000002404047981 */ /* 0x000ea4000c1e1500 */
[----:B--2---:R-:W-:Y:S01]  /*29a0*/  PRMT R16, RZ, 0x5410, R4 ;  /* 0x00005410ff107816 */ /* 0x004fe20000000004 */
[----:B------:R-:W-:Y:S05]  /*29b0*/  BRA `(.L_x_15554) ;  /* 0x0000065000007947 */ /* 0x000fea0003800000 */
.L_x_15561:
        /* <DEDUP_REMOVED lines=11> */
.L_x_15568:
        /* <DEDUP_REMOVED lines=20> */
.L_x_15570:
[----:B------:R-:W-:Y:S05]  /*2bb0*/  BSYNC B0 ;  /* 0x0000000000007941 */ /* 0x000fea0003800000 */
.L_x_15569:
[----:B------:R-:W-:Y:S01]  /*2bc0*/  IMAD.SHL.U32 R3, R3, 0x100000, RZ ;  /* 0x0010000003037824 */ /* 0x000fe200078e00ff */
[----:B------:R-:W-:-:S04]  /*2bd0*/  LEA R5, R0, 0x3b800000, 0x17 ;  /* 0x3b80000000057811 */ /* 0x000fc800078eb8ff */
[----:B------:R-:W-:Y:S01]  /*2be0*/  LOP3.LUT R16, R5, R3, R16, 0xfe, !PT ;  /* 0x0000000305107212 */ /* 0x000fe200078efe10 */
[----:B------:R-:W-:Y:S05]  /*2bf0*/  BRA `(.L_x_15554) ;  /* 0x0000041000007947 */ /* 0x000fea0003800000 */
.L_x_15567:
        /* <DEDUP_REMOVED lines=20> */
.L_x_15572:
[----:B------:R-:W-:Y:S05]  /*2d40*/  BSYNC B0 ;  /* 0x0000000000007941 */ /* 0x000fea0003800000 */
.L_x_15571:
[----:B------:R-:W-:Y:S01]  /*2d50*/  IMAD.SHL.U32 R3, R3, 0x200000, RZ ;  /* 0x0020000003037824 */ /* 0x000fe200078e00ff */
[----:B------:R-:W-:-:S04]  /*2d60*/  LEA R5, R0, 0x37800000, 0x17 ;  /* 0x3780000000057811 */ /* 0x000fc800078eb8ff */
[----:B------:R-:W-:Y:S01]  /*2d70*/  LOP3.LUT R16, R5, R3, R16, 0xfe, !PT ;  /* 0x0000000305107212 */ /* 0x000fe200078efe10 */
[----:B------:R-:W-:Y:S05]  /*2d80*/  BRA `(.L_x_15554) ;  /* 0x0000028000007947 */ /* 0x000fea0003800000 */
.L_x_15566:
        /* <DEDUP_REMOVED lines=14> */
.L_x_15553:
        /* <DEDUP_REMOVED lines=21> */
.L_x_15574:
[----:B------:R-:W2:Y:S02]  /*2fc0*/  LDG.E.64 R16, [R4.64] ;  /* 0x0000002404107981 */ /* 0x000ea4000c1e1b00 */
[----:B--2---:R0:W1:Y:S01]  /*2fd0*/  I2F.U64 R16, R16 ;  /* 0x0000001000107312 */ /* 0x0040620000301000 */
[----:B------:R-:W-:Y:S05]  /*2fe0*/  BRA `(.L_x_15554) ;  /* 0x0000002000007947 */ /* 0x000fea0003800000 */
.L_x_15573:
[----:B------:R-:W2:Y:S02]  /*2ff0*/  LDG.E R4, [R4.64] ;  /* 0x0000002404047981 */ /* 0x000ea4000c1e1900 */
[----:B--2---:R0:W1:Y:S02]  /*3000*/  I2F.U32 R16, R4 ;  /* 0x0000000400107306 */ /* 0x0040640000201000 */
.L_x_15554:
[----:B------:R-:W-:Y:S05]  /*3010*/  BSYNC B6 ;  /* 0x0000000000067941 */ /* 0x000fea0003800000 */
.L_x_15548:
        /* <DEDUP_REMOVED lines=18> */
.L_x_15579:
[----:B------:R-:W2:Y:S02]  /*3140*/  LDG.E.U8 R4, [R4.64] ;  /* 0x0000002404047981 */ /* 0x000ea4000c1e1100 */
[----:B--2---:R0:W2:Y:S01]  /*3150*/  I2F.U16 R17, R4 ;  /* 0x0000000400117306 */ /* 0x0040a20000101000 */
[----:B------:R-:W-:Y:S05]  /*3160*/  BRA `(.L_x_15581) ;  /* 0x00000ca000007947 */ /* 0x000fea0003800000 */
.L_x_15578:
        /* <DEDUP_REMOVED lines=9> */
.L_x_15583:
[----:B------:R-:W2:Y:S02]  /*3200*/  LDG.E R4, [R4.64] ;  /* 0x0000002404047981 */ /* 0x000ea4000c1e1900 */
[----:B--2---:R0:W2:Y:S01]  /*3210*/  I2F R17, R4 ;  /* 0x0000000400117306 */ /* 0x0040a20000201400 */
[----:B------:R-:W-:Y:S05]  /*3220*/  BRA `(.L_x_15581) ;  /* 0x00000be000007947 */ /* 0x000fea0003800000 */
.L_x_15582:
[----:B------:R-:W2:Y:S02]  /*3230*/  LDG.E.U16 R4, [R4.64] ;  /* 0x0000002404047981 */ /* 0x000ea4000c1e1500 */
[----:B--2---:R0:W2:Y:S01]  /*3240*/  I2F.S16 R17, R4 ;  /* 0x0000000400117306 */ /* 0x0040a20000101400 */
[----:B------:R-:W-:Y:S05]  /*3250*/  BRA `(.L_x_15581) ;  /* 0x00000bb000007947 */ /* 0x000fea0003800000 */
.L_x_15577:
        /* <DEDUP_REMOVED lines=8> */
.L_x_15585:
[----:B------:R-:W2:Y:S02]  /*32e0*/  LDG.E.U16 R4, [R4.64] ;  /* 0x0000002404047981 */ /* 0x000ea4000c1e1500 */
[----:B--2---:R-:W-:Y:S01]  /*32f0*/  HADD2.F32 R17, -RZ, R4.H0_H0 ;  /* 0x20000004ff117230 */ /* 0x004fe20000004100 */
[----:B------:R-:W-:Y:S05]  /*3300*/  BRA `(.L_x_15581) ;  /* 0x00000b0000007947 */ /* 0x000fea0003800000 */
.L_x_15584:
        /* <DEDUP_REMOVED lines=8> */
.L_x_15587:
[----:B------:R-:W2:Y:S02]  /*3390*/  LDG.E.U16 R4, [R4.64] ;  /* 0x0000002404047981 */ /* 0x000ea4000c1e1500 */
[----:B--2---:R-:W-:Y:S01]  /*33a0*/  HADD2.F32 R17, -RZ, R4.H0_H0 ;  /* 0x20000004ff117230 */ /* 0x004fe20000004100 */
[----:B------:R-:W-:Y:S05]  /*33b0*/  BRA `(.L_x_15581) ;  /* 0x00000a5000007947 */ /* 0x000fea0003800000 */
.L_x_15586:
[----:B------:R-:W2:Y:S02]  /*33c0*/  LDG.E.64 R4, [R4.64] ;  /* 0x0000002404047981 */ /* 0x000ea4000c1e1b00 */
[----:B--2---:R-:W0:Y:S01]  /*33d0*/  F2F.F32.F64 R17, R4 ;  /* 0x0000000400117310 */ /* 0x004e220000301000 */
[----:B------:R-:W0:-:S14]  /*33e0*/  DSETP.GEU.AND P0, PT, |R4|, c[0x2][0x0], PT ;  /* 0x008000000400762a */ /* 0x000e1c0003f0e200 */
[----:B0-----:R-:W-:Y:S01]  /*33f0*/  @!P0 FMUL R17, R17, 1.175494350822287508e-38 ;  /* 0x0080000011118820 */ /* 0x001fe20000400000 */
[----:B------:R-:W-:Y:S05]  /*3400*/  BRA `(.L_x_15581) ;  /* 0x00000a0000007947 */ /* 0x000fea0003800000 */
.L_x_15576:
        /* <DEDUP_REMOVED lines=12> */
.L_x_15590:
[----:B------:R-:W2:Y:S02]  /*34d0*/  LDG.E.64 R4, [R4.64] ;  /* 0x0000002404047981 */ /* 0x000ea4000c1e1b00 */
[----:B--2---:R-:W0:Y:S01]  /*34e0*/  F2F.F32.F64 R17, R4 ;  /* 0x0000000400117310 */ /* 0x004e220000301000 */
[----:B------:R-:W0:-:S14]  /*34f0*/  DSETP.GEU.AND P0, PT, |R4|, c[0x2][0x0], PT ;  /* 0x008000000400762a */ /* 0x000e1c0003f0e200 */
[----:B0-----:R-:W-:Y:S01]  /*3500*/  @!P0 FMUL R17, R17, 1.175494350822287508e-38 ;  /* 0x0080000011118820 */ /* 0x001fe20000400000 */
[----:B------:R-:W-:Y:S05]  /*3510*/  BRA `(.L_x_15581) ;  /* 0x000008f000007947 */ /* 0x000fea0003800000 */
.L_x_15589:
        /* <DEDUP_REMOVED lines=26> */
.L_x_15592:
        /* <DEDUP_REMOVED lines=13> */
.L_x_15591:
[----:B------:R-:W2:Y:S02]  /*3790*/  LDG.E.U16 R4, [R4.64] ;  /* 0x0000002404047981 */ /* 0x000ea4000c1e1500 */
[----:B--2---:R-:W-:Y:S01]  /*37a0*/  PRMT R17, RZ, 0x5410, R4 ;  /* 0x00005410ff117816 */ /* 0x004fe20000000004 */
[----:B------:R-:W-:Y:S05]  /*37b0*/  BRA `(.L_x_15581) ;  /* 0x0000065000007947 */ /* 0x000fea0003800000 */
.L_x_15588:
        /* <DEDUP_REMOVED lines=11> */
.L_x_15595:
        /* <DEDUP_REMOVED lines=20> */
.L_x_15597:
[----:B------:R-:W-:Y:S05]  /*39b0*/  BSYNC B0 ;  /* 0x0000000000007941 */ /* 0x000fea0003800000 */
.L_x_15596:
[----:B------:R-:W-:Y:S01]  /*39c0*/  IMAD.SHL.U32 R3, R3, 0x100000, RZ ;  /* 0x0010000003037824 */ /* 0x000fe200078e00ff */
[----:B------:R-:W-:-:S04]  /*39d0*/  LEA R0, R0, 0x3b800000, 0x17 ;  /* 0x3b80000000007811 */ /* 0x000fc800078eb8ff */
[----:B------:R-:W-:Y:S01]  /*39e0*/  LOP3.LUT R17, R0, R3, R17, 0xfe, !PT ;  /* 0x0000000300117212 */ /* 0x000fe200078efe11 */
[----:B------:R-:W-:Y:S05]  /*39f0*/  BRA `(.L_x_15581) ;  /* 0x0000041000007947 */ /* 0x000fea0003800000 */
.L_x_15594:
        /* <DEDUP_REMOVED lines=20> */
.L_x_15599:
[----:B------:R-:W-:Y:S05]  /*3b40*/  BSYNC B0 ;  /* 0x0000000000007941 */ /* 0x000fea0003800000 */
.L_x_15598:
[----:B------:R-:W-:Y:S01]  /*3b50*/  IMAD.SHL.U32 R3, R3, 0x200000, RZ ;  /* 0x0020000003037824 */ /* 0x000fe200078e00ff */
[----:B------:R-:W-:-:S04]  /*3b60*/  LEA R0, R0, 0x37800000, 0x17 ;  /* 0x3780000000007811 */ /* 0x000fc800078eb8ff */
[----:B------:R-:W-:Y:S01]  /*3b70*/  LOP3.LUT R17, R0, R3, R17, 0xfe, !PT ;  /* 0x0000000300117212 */ /* 0x000fe200078efe11 */
[----:B------:R-:W-:Y:S05]  /*3b80*/  BRA `(.L_x_15581) ;  /* 0x0000028000007947 */ /* 0x000fea0003800000 */
.L_x_15593:
        /* <DEDUP_REMOVED lines=14> */
.L_x_15580:
        /* <DEDUP_REMOVED lines=21> */
.L_x_15601:
[----:B------:R-:W2:Y:S02]  /*3dc0*/  LDG.E.64 R4, [R4.64] ;  /* 0x0000002404047981 */ /* 0x000ea4000c1e1b00 */
[----:B--2---:R0:W2:Y:S01]  /*3dd0*/  I2F.U64 R17, R4 ;  /* 0x0000000400117312 */ /* 0x0040a20000301000 */
[----:B------:R-:W-:Y:S05]  /*3de0*/  BRA `(.L_x_15581) ;  /* 0x0000002000007947 */ /* 0x000fea0003800000 */
.L_x_15600:
[----:B------:R-:W2:Y:S02]  /*3df0*/  LDG.E R4, [R4.64] ;  /* 0x0000002404047981 */ /* 0x000ea4000c1e1900 */
[----:B--2---:R0:W2:Y:S02]  /*3e00*/  I2F.U32 R17, R4 ;  /* 0x0000000400117306 */ /* 0x0040a40000201000 */
.L_x_15581:
[----:B------:R-:W-:Y:S05]  /*3e10*/  BSYNC B6 ;  /* 0x0000000000067941 */ /* 0x000fea0003800000 */
.L_x_15575:
        /* <DEDUP_REMOVED lines=18> */
.L_x_15606:
[----:B------:R-:W3:Y:S02]  /*3f40*/  LDG.E.U8 R4, [R4.64] ;  /* 0x0000002404047981 */ /* 0x000ee4000c1e1100 */
[----:B---3--:R0:W3:Y:S01]  /*3f50*/  I2F.U16 R18, R4 ;  /* 0x0000000400127306 */ /* 0x0080e20000101000 */
[----:B------:R-:W-:Y:S05]  /*3f60*/  BRA `(.L_x_15608) ;  /* 0x00000ca000007947 */ /* 0x000fea0003800000 */
.L_x_15605:
        /* <DEDUP_REMOVED lines=9> */
.L_x_15610:
[----:B------:R-:W3:Y:S02]  /*4000*/  LDG.E R4, [R4.64] ;  /* 0x0000002404047981 */ /* 0x000ee4000c1e1900 */
[----:B---3--:R0:W3:Y:S01]  /*4010*/  I2F R18, R4 ;  /* 0x0000000400127306 */ /* 0x0080e20000201400 */
[----:B------:R-:W-:Y:S05]  /*4020*/  BRA `(.L_x_15608) ;  /* 0x00000be000007947 */ /* 0x000fea0003800000 */
.L_x_15609:
[----:B------:R-:W3:Y:S02]  /*4030*/  LDG.E.U16 R4, [R4.64] ;  /* 0x0000002404047981 */ /* 0x000ee4000c1e1500 */
[----:B---3--:R0:W3:Y:S01]  /*4040*/  I2F.S16 R18, R4 ;  /* 0x0000000400127306 */ /* 0x0080e20000101400 */
[----:B------:R-:W-:Y:S05]  /*4050*/  BRA `(.L_x_15608) ;  /* 0x00000bb000007947 */ /* 0x000fea0003800000 */
.L_x_15604:
        /* <DEDUP_REMOVED lines=8> */
.L_x_15612:
[----:B------:R-:W3:Y:S02]  /*40e0*/  LDG.E.U16 R4, [R4.64] ;  /* 0x0000002404047981 */ /* 0x000ee4000c1e1500 */
[----:B---3--:R-:W-:Y:S01]  /*40f0*/  HADD2.F32 R18, -RZ, R4.H0_H0 ;  /* 0x20000004ff127230 */ /* 0x008fe20000004100 */
[----:B------:R-:W-:Y:S05]  /*4100*/  BRA `(.L_x_15608) ;  /* 0x00000b0000007947 */ /* 0x000fea0003800000 */
.L_x_15611:
        /* <DEDUP_REMOVED lines=8> */
.L_x_15614:
[----:B------:R-:W3:Y:S02]  /*4190*/  LDG.E.U16 R4, [R4.64] ;  /* 0x0000002404047981 */ /* 0x000ee4000c1e1500 */
[----:B---3--:R-:W-:Y:S01]  /*41a0*/  HADD2.F32 R18, -RZ, R4.H0_H0 ;  /* 0x20000004ff127230 */ /* 0x008fe20000004100 */
[----:B------:R-:W-:Y:S05]  /*41b0*/  BRA `(.L_x_15608) ;  /* 0x00000a5000007947 */ /* 0x000fea0003800000 */
.L_x_15613:
[----:B------:R-:W3:Y:S02]  /*41c0*/  LDG.E.64 R4, [R4.64] ;  /* 0x0000002404047981 */ /* 0x000ee4000c1e1b00 */
[----:B---3--:R-:W0:Y:S01]  /*41d0*/  F2F.F32.F64 R18, R4 ;  /* 0x0000000400127310 */ /* 0x008e220000301000 */
[----:B------:R-:W0:-:S14]  /*41e0*/  DSETP.GEU.AND P0, PT, |R4|, c[0x2][0x0], PT ;  /* 0x008000000400762a */ /* 0x000e1c0003f0e200 */
[----:B0-----:R-:W-:Y:S01]  /*41f0*/  @!P0 FMUL R18, R18, 1.175494350822287508e-38 ;  /* 0x0080000012128820 */ /* 0x001fe20000400000 */
[----:B------:R-:W-:Y:S05]  /*4200*/  BRA `(.L_x_15608) ;  /* 0x00000a0000007947 */ /* 0x000fea0003800000 */
.L_x_15603:
        /* <DEDUP_REMOVED lines=12> */
.L_x_15617:
[----:B------:R-:W3:Y:S02]  /*42d0*/  LDG.E.64 R4, [R4.64] ;  /* 0x0000002404047981 */ /* 0x000ee4000c1e1b00 */
[----:B---3--:R-:W0:Y:S01]  /*42e0*/  F2F.F32.F64 R18, R4 ;  /* 0x0000000400127310 */ /* 0x008e220000301000 */
[----:B------:R-:W0:-:S14]  /*42f0*/  DSETP.GEU.AND P0, PT, |R4|, c[0x2][0x0], PT ;  /* 0x008000000400762a */ /* 0x000e1c0003f0e200 */
[----:B0-----:R-:W-:Y:S01]  /*4300*/  @!P0 FMUL R18, R18, 1.175494350822287508e-38 ;  /* 0x0080000012128820 */ /* 0x001fe20000400000 */
[----:B------:R-:W-:Y:S05]  /*4310*/  BRA `(.L_x_15608) ;  /* 0x000008f000007947 */ /* 0x000fea0003800000 */
.L_x_15616:
        /* <DEDUP_REMOVED lines=26> */
.L_x_15619:
        /* <DEDUP_REMOVED lines=13> */
.L_x_15618:
[----:B------:R-:W3:Y:S02]  /*4590*/  LDG.E.U16 R4, [R4.64] ;  /* 0x0000002404047981 */ /* 0x000ee4000c1e1500 */
[----:B---3--:R-:W-:Y:S01]  /*45a0*/  PRMT R18, RZ, 0x5410, R4 ;  /* 0x00005410ff127816 */ /* 0x008fe20000000004 */
[----:B------:R-:W-:Y:S05]  /*45b0*/  BRA `(.L_x_15608) ;  /* 0x0000065000007947 */ /* 0x000fea0003800000 */
.L_x_15615:
        /* <DEDUP_REMOVED lines=11> */
.L_x_15622:
        /* <DEDUP_REMOVED lines=20> */
.L_x_15624:
[----:B------:R-:W-:Y:S05]  /*47b0*/  BSYNC B0 ;  /* 0x0000000000007941 */ /* 0x000fea0003800000 */
.L_x_15623:
[----:B------:R-:W-:Y:S01]  /*47c0*/  IMAD.SHL.U32 R3, R3, 0x100000, RZ ;  /* 0x0010000003037824 */ /* 0x000fe200078e00ff */
[----:B------:R-:W-:-:S04]  /*47d0*/  LEA R5, R0, 0x3b800000, 0x17 ;  /* 0x3b80000000057811 */ /* 0x000fc800078eb8ff */
[----:B------:R-:W-:Y:S01]  /*47e0*/  LOP3.LUT R18, R5, R3, R18, 0xfe, !PT ;  /* 0x0000000305127212 */ /* 0x000fe200078efe12 */
[----:B------:R-:W-:Y:S05]  /*47f0*/  BRA `(.L_x_15608) ;  /* 0x0000041000007947 */ /* 0x000fea0003800000 */
.L_x_15621:
        /* <DEDUP_REMOVED lines=20> */
.L_x_15626:
[----:B------:R-:W-:Y:S05]  /*4940*/  BSYNC B0 ;  /* 0x0000000000007941 */ /* 0x000fea0003800000 */
.L_x_15625:
[----:B------:R-:W-:Y:S01]  /*4950*/  IMAD.SHL.U32 R3, R3, 0x200000, RZ ;  /* 0x0020000003037824 */ /* 0x000fe200078e00ff */
[----:B------:R-:W-:-:S04]  /*4960*/  LEA R5, R0, 0x37800000, 0x17 ;  /* 0x3780000000057811 */ /* 0x000fc800078eb8ff */
[----:B------:R-:W-:Y:S01]  /*4970*/  LOP3.LUT R18, R5, R3, R18, 0xfe, !PT ;  /* 0x0000000305127212 */ /* 0x000fe200078efe12 */
[----:B------:R-:W-:Y:S05]  /*4980*/  BRA `(.L_x_15608) ;  /* 0x0000028000007947 */ /* 0x000fea0003800000 */
.L_x_15620:
        /* <DEDUP_REMOVED lines=14> */
.L_x_15607:
        /* <DEDUP_REMOVED lines=21> */
.L_x_15628:
[----:B------:R-:W3:Y:S02]  /*4bc0*/  LDG.E.64 R18, [R4.64] ;  /* 0x0000002404127981 */ /* 0x000ee4000c1e1b00 */
[----:B---3--:R0:W3:Y:S01]  /*4bd0*/  I2F.U64 R18, R18 ;  /* 0x0000001200127312 */ /* 0x0080e20000301000 */
[----:B------:R-:W-:Y:S05]  /*4be0*/  BRA `(.L_x_15608) ;  /* 0x0000002000007947 */ /* 0x000fea0003800000 */
.L_x_15627:
[----:B------:R-:W3:Y:S02]  /*4bf0*/  LDG.E R4, [R4.64] ;  /* 0x0000002404047981 */ /* 0x000ee4000c1e1900 */
[----:B---3--:R0:W3:Y:S02]  /*4c00*/  I2F.U32 R18, R4 ;  /* 0x0000000400127306 */ /* 0x0080e40000201000 */
.L_x_15608:
[----:B------:R-:W-:Y:S05]  /*4c10*/  BSYNC B6 ;  /* 0x0000000000067941 */ /* 0x000fea0003800000 */
.L_x_15602:
        /* <DEDUP_REMOVED lines=18> */
.L_x_15633:
[----:B------:R-:W4:Y:S02]  /*4d40*/  LDG.E.U8 R4, [R4.64] ;  /* 0x0000002404047981 */ /* 0x000f24000c1e1100 */
[----:B----4-:R0:W4:Y:S01]  /*4d50*/  I2F.U16 R19, R4 ;  /* 0x0000000400137306 */ /* 0x0101220000101000 */
[----:B------:R-:W-:Y:S05]  /*4d60*/  BRA `(.L_x_15635) ;  /* 0x00000ca000007947 */ /* 0x000fea0003800000 */
.L_x_15632:
        /* <DEDUP_REMOVED lines=9> */
.L_x_15637:
[----:B------:R-:W4:Y:S02]  /*4e00*/  LDG.E R4, [R4.64] ;  /* 0x0000002404047981 */ /* 0x000f24000c1e1900 */
[----:B----4-:R0:W4:Y:S01]  /*4e10*/  I2F R19, R4 ;  /* 0x0000000400137306 */ /* 0x0101220000201400 */
[----:B------:R-:W-:Y:S05]  /*4e20*/  BRA `(.L_x_15635) ;  /* 0x00000be000007947 */ /* 0x000fea0003800000 */
.L_x_15636:
[----:B------:R-:W4:Y:S02]  /*4e30*/  LDG.E.U16 R4, [R4.64] ;  /* 0x0000002404047981 */ /* 0x000f24000c1e1500 */
[----:B----4-:R0:W4:Y:S01]  /*4e40*/  I2F.S16 R19, R4 ;  /* 0x0000000400137306 */ /* 0x0101220000101400 */
[----:B------:R-:W-:Y:S05]  /*4e50*/  BRA `(.L_x_15635) ;  /* 0x00000bb000007947 */ /* 0x000fea0003800000 */
.L_x_15631:
        /* <DEDUP_REMOVED lines=8> */
.L_x_15639:
[----:B------:R-:W4:Y:S02]  /*4ee0*/  LDG.E.U16 R4, [R4.64] ;  /* 0x0000002404047981 */ /* 0x000f24000c1e1500 */
[----:B----4-:R-:W-:Y:S01]  /*4ef0*/  HADD2.F32 R19, -RZ, R4.H0_H0 ;  /* 0x20000004ff137230 */ /* 0x010fe20000004100 */
[----:B------:R-:W-:Y:S05]  /*4f00*/  BRA `(.L_x_15635) ;  /* 0x00000b0000007947 */ /* 0x000fea0003800000 */
.L_x_15638:
        /* <DEDUP_REMOVED lines=8> */
.L_x_15641:
[----:B------:R-:W4:Y:S02]  /*4f90*/  LDG.E.U16 R4, [R4.64] ;  /* 0x0000002404047981 */ /* 0x000f24000c1e1500 */
[----:B----4-:R-:W-:Y:S01]  /*4fa0*/  HADD2.F32 R19, -RZ, R4.H0_H0 ;  /* 0x20000004ff137230 */ /* 0x010fe20000004100 */
[----:B------:R-:W-:Y:S05]  /*4fb0*/  BRA `(.L_x_15635) ;  /* 0x00000a5000007947 */ /* 0x000fea0003800000 */
.L_x_15640:
[----:B------:R-:W4:Y:S02]  /*4fc0*/  LDG.E.64 R4, [R4.64] ;  /* 0x0000002404047981 */ /* 0x000f24000c1e1b00 */
[----:B----4-:R-:W0:Y:S01]  /*4fd0*/  F2F.F32.F64 R19, R4 ;  /* 0x0000000400137310 */ /* 0x010e220000301000 */
[----:B------:R-:W0:-:S14]  /*4fe0*/  DSETP.GEU.AND P0, PT, |R4|, c[0x2][0x0], PT ;  /* 0x008000000400762a */ /* 0x000e1c0003f0e200 */
[----:B0-----:R-:W-:Y:S01]  /*4ff0*/  @!P0 FMUL R19, R19, 1.175494350822287508e-38 ;  /* 0x0080000013138820 */ /* 0x001fe20000400000 */
[----:B------:R-:W-:Y:S05]  /*5000*/  BRA `(.L_x_15635) ;  /* 0x00000a0000007947 */ /* 0x000fea0003800000 */
.L_x_15630:
        /* <DEDUP_REMOVED lines=12> */
.L_x_15644:
[----:B------:R-:W4:Y:S02]  /*50d0*/  LDG.E.64 R4, [R4.64] ;  /* 0x0000002404047981 */ /* 0x000f24000c1e1b00 */
[----:B----4-:R-:W0:Y:S01]  /*50e0*/  F2F.F32.F64 R19, R4 ;  /* 0x0000000400137310 */ /* 0x010e220000301000 */
[----:B------:R-:W0:-:S14]  /*50f0*/  DSETP.GEU.AND P0, PT, |R4|, c[0x2][0x0], PT ;  /* 0x008000000400762a */ /* 0x000e1c0003f0e200 */
[----:B0-----:R-:W-:Y:S01]  /*5100*/  @!P0 FMUL R19, R19, 1.175494350822287508e-38 ;  /* 0x0080000013138820 */ /* 0x001fe20000400000 */
[----:B------:R-:W-:Y:S05]  /*5110*/  BRA `(.L_x_15635) ;  /* 0x000008f000007947 */ /* 0x000fea0003800000 */
.L_x_15643:
        /* <DEDUP_REMOVED lines=26> */
.L_x_15646:
        /* <DEDUP_REMOVED lines=13> */
.L_x_15645:
[----:B------:R-:W4:Y:S02]  /*5390*/  LDG.E.U16 R4, [R4.64] ;  /* 0x0000002404047981 */ /* 0x000f24000c1e1500 */
[----:B----4-:R-:W-:Y:S01]  /*53a0*/  PRMT R19, RZ, 0x5410, R4 ;  /* 0x00005410ff137816 */ /* 0x010fe20000000004 */
[----:B------:R-:W-:Y:S05]  /*53b0*/  BRA `(.L_x_15635) ;  /* 0x0000065000007947 */ /* 0x000fea0003800000 */
.L_x_15642:
        /* <DEDUP_REMOVED lines=11> */
.L_x_15649:
        /* <DEDUP_REMOVED lines=20> */
.L_x_15651:
[----:B------:R-:W-:Y:S05]  /*55b0*/  BSYNC B0 ;  /* 0x0000000000007941 */ /* 0x000fea0003800000 */
.L_x_15650:
[----:B------:R-:W-:Y:S01]  /*55c0*/  IMAD.SHL.U32 R3, R3, 0x100000, RZ ;  /* 0x0010000003037824 */ /* 0x000fe200078e00ff */
[----:B------:R-:W-:-:S04]  /*55d0*/  LEA R0, R0, 0x3b800000, 0x17 ;  /* 0x3b80000000007811 */ /* 0x000fc800078eb8ff */
[----:B------:R-:W-:Y:S01]  /*55e0*/  LOP3.LUT R19, R0, R3, R19, 0xfe, !PT ;  /* 0x0000000300137212 */ /* 0x000fe200078efe13 */
[----:B------:R-:W-:Y:S05]  /*55f0*/  BRA `(.L_x_15635) ;  /* 0x0000041000007947 */ /* 0x000fea0003800000 */
.L_x_15648:
        /* <DEDUP_REMOVED lines=20> */
.L_x_15653:
[----:B------:R-:W-:Y:S05]  /*5740*/  BSYNC B0 ;  /* 0x0000000000007941 */ /* 0x000fea0003800000 */
.L_x_15652:
[----:B------:R-:W-:Y:S01]  /*5750*/  IMAD.SHL.U32 R3, R3, 0x200000, RZ ;  /* 0x0020000003037824 */ /* 0x000fe200078e00ff */
[----:B------:R-:W-:-:S04]  /*5760*/  LEA R0, R0, 0x37800000, 0x17 ;  /* 0x3780000000007811 */ /* 0x000fc800078eb8ff */
[----:B------:R-:W-:Y:S01]  /*5770*/  LOP3.LUT R19, R0, R3, R19, 0xfe, !PT ;  /* 0x0000000300137212 */ /* 0x000fe200078efe13 */
[----:B------:R-:W-:Y:S05]  /*5780*/  BRA `(.L_x_15635) ;  /* 0x0000028000007947 */ /* 0x000fea0003800000 */
.L_x_15647:
        /* <DEDUP_REMOVED lines=14> */
.L_x_15634:
        /* <DEDUP_REMOVED lines=21> */
.L_x_15655:
[----:B------:R-:W4:Y:S02]  /*59c0*/  LDG.E.64 R4, [R4.64] ;  /* 0x0000002404047981 */ /* 0x000f24000c1e1b00 */
[----:B----4-:R0:W4:Y:S01]  /*59d0*/  I2F.U64 R19, R4 ;  /* 0x0000000400137312 */ /* 0x0101220000301000 */
[----:B------:R-:W-:Y:S05]  /*59e0*/  BRA `(.L_x_15635) ;  /* 0x0000002000007947 */ /* 0x000fea0003800000 */
.L_x_15654:
[----:B------:R-:W4:Y:S02]  /*59f0*/  LDG.E R4, [R4.64] ;  /* 0x0000002404047981 */ /* 0x000f24000c1e1900 */
[----:B----4-:R0:W4:Y:S02]  /*5a00*/  I2F.U32 R19, R4 ;  /* 0x0000000400137306 */ /* 0x0101240000201000 */
.L_x_15635:
[----:B------:R-:W-:Y:S05]  /*5a10*/  BSYNC B6 ;  /* 0x0000000000067941 */ /* 0x000fea0003800000 */
.L_x_15629:
        /* <DEDUP_REMOVED lines=18> */
.L_x_15660:
[----:B----4-:R-:W4:Y:S02]  /*5b40*/  LDG.E.U8 R4, [R4.64] ;  /* 0x0000002404047981 */ /* 0x010f24000c1e1100 */
[----:B----4-:R0:W4:Y:S01]  /*5b50*/  I2F.U16 R22, R4 ;  /* 0x0000000400167306 */ /* 0x0101220000101000 */
[----:B------:R-:W-:Y:S05]  /*5b60*/  BRA `(.L_x_15662) ;  /* 0x00000ca000007947 */ /* 0x000fea0003800000 */
.L_x_15659:
        /* <DEDUP_REMOVED lines=9> */
.L_x_15664:
[----:B----4-:R-:W4:Y:S02]  /*5c00*/  LDG.E R4, [R4.64] ;  /* 0x0000002404047981 */ /* 0x010f24000c1e1900 */
[----:B----4-:R0:W4:Y:S01]  /*5c10*/  I2F R22, R4 ;  /* 0x0000000400167306 */ /* 0x0101220000201400 */
[----:B------:R-:W-:Y:S05]  /*5c20*/  BRA `(.L_x_15662) ;  /* 0x00000be000007947 */ /* 0x000fea0003800000 */
.L_x_15663:
[----:B----4-:R-:W4:Y:S02]  /*5c30*/  LDG.E.U16 R4, [R4.64] ;  /* 0x0000002404047981 */ /* 0x010f24000c1e1500 */
[----:B----4-:R0:W4:Y:S01]  /*5c40*/  I2F.S16 R22, R4 ;  /* 0x0000000400167306 */ /* 0x0101220000101400 */
[----:B------:R-:W-:Y:S05]  /*5c50*/  BRA `(.L_x_15662) ;  /* 0x00000bb000007947 */ /* 0x000fea0003800000 */
.L_x_15658:
        /* <DEDUP_REMOVED lines=8> */
.L_x_15666:
[----:B----4-:R-:W4:Y:S02]  /*5ce0*/  LDG.E.U16 R4, [R4.64] ;  /* 0x0000002404047981 */ /* 0x010f24000c1e1500 */
[----:B----4-:R-:W-:Y:S01]  /*5cf0*/  HADD2.F32 R22, -RZ, R4.H0_H0 ;  /* 0x20000004ff167230 */ /* 0x010fe20000004100 */
[----:B------:R-:W-:Y:S05]  /*5d00*/  BRA `(.L_x_15662) ;  /* 0x00000b0000007947 */ /* 0x000fea0003800000 */
.L_x_15665:
        /* <DEDUP_REMOVED lines=8> */
.L_x_15668:
[----:B----4-:R-:W4:Y:S02]  /*5d90*/  LDG.E.U16 R4, [R4.64] ;  /* 0x0000002404047981 */ /* 0x010f24000c1e1500 */
[----:B----4-:R-:W-:Y:S01]  /*5da0*/  HADD2.F32 R22, -RZ, R4.H0_H0 ;  /* 0x20000004ff167230 */ /* 0x010fe20000004100 */
[----:B------:R-:W-:Y:S05]  /*5db0*/  BRA `(.L_x_15662) ;  /* 0x00000a5000007947 */ /* 0x000fea0003800000 */
.L_x_15667:
[----:B----4-:R-:W4:Y:S02]  /*5dc0*/  LDG.E.64 R4, [R4.64] ;  /* 0x0000002404047981 */ /* 0x010f24000c1e1b00 */
[----:B----4-:R-:W0:Y:S01]  /*5dd0*/  F2F.F32.F64 R22, R4 ;  /* 0x0000000400167310 */ /* 0x010e220000301000 */
[----:B------:R-:W0:-:S14]  /*5de0*/  DSETP.GEU.AND P0, PT, |R4|, c[0x2][0x0], PT ;  /* 0x008000000400762a */ /* 0x000e1c0003f0e200 */
[----:B0-----:R-:W-:Y:S01]  /*5df0*/  @!P0 FMUL R22, R22, 1.175494350822287508e-38 ;  /* 0x0080000016168820 */ /* 0x001fe20000400000 */
[----:B------:R-:W-:Y:S05]  /*5e00*/  BRA `(.L_x_15662) ;  /* 0x00000a0000007947 */ /* 0x000fea0003800000 */
.L_x_15657:
        /* <DEDUP_REMOVED lines=12> */
.L_x_15671:
[----:B----4-:R-:W4:Y:S02]  /*5ed0*/  LDG.E.64 R4, [R4.64] ;  /* 0x0000002404047981 */ /* 0x010f24000c1e1b00 */
[----:B----4-:R-:W0:Y:S01]  /*5ee0*/  F2F.F32.F64 R22, R4 ;  /* 0x0000000400167310 */ /* 0x010e220000301000 */
[----:B------:R-:W0:-:S14]  /*5ef0*/  DSETP.GEU.AND P0, PT, |R4|, c[0x2][0x0], PT ;  /* 0x008000000400762a */ /* 0x000e1c0003f0e200 */
[----:B0-----:R-:W-:Y:S01]  /*5f00*/  @!P0 FMUL R22, R22, 1.175494350822287508e-38 ;  /* 0x0080000016168820 */ /* 0x001fe20000400000 */
[----:B------:R-:W-:Y:S05]  /*5f10*/  BRA `(.L_x_15662) ;  /* 0x000008f000007947 */ /* 0x000fea0003800000 */
.L_x_15670:
        /* <DEDUP_REMOVED lines=26> */
.L_x_15673:
        /* <DEDUP_REMOVED lines=13> */
.L_x_15672:
[----:B----4-:R-:W4:Y:S02]  /*6190*/  LDG.E.U16 R4, [R4.64] ;  /* 0x0000002404047981 */ /* 0x010f24000c1e1500 */
[----:B----4-:R-:W-:Y:S01]  /*61a0*/  PRMT R22, RZ, 0x5410, R4 ;  /* 0x00005410ff167816 */ /* 0x010fe20000000004 */
[----:B------:R-:W-:Y:S05]  /*61b0*/  BRA `(.L_x_15662) ;  /* 0x0000065000007947 */ /* 0x000fea0003800000 */
.L_x_15669:
        /* <DEDUP_REMOVED lines=11> */
.L_x_15676:
        /* <DEDUP_REMOVED lines=20> */
.L_x_15678:
[----:B------:R-:W-:Y:S05]  /*63b0*/  BSYNC B0 ;  /* 0x0000000000007941 */ /* 0x000fea0003800000 */
.L_x_15677:
[----:B------:R-:W-:Y:S01]  /*63c0*/  IMAD.SHL.U32 R3, R3, 0x100000, RZ ;  /* 0x0010000003037824 */ /* 0x000fe200078e00ff */
[----:B------:R-:W-:-:S04]  /*63d0*/  LEA R5, R0, 0x3b800000, 0x17 ;  /* 0x3b80000000057811 */ /* 0x000fc800078eb8ff */
[----:B------:R-:W-:Y:S01]  /*63e0*/  LOP3.LUT R22, R5, R3, R22, 0xfe, !PT ;  /* 0x0000000305167212 */ /* 0x000fe200078efe16 */
[----:B------:R-:W-:Y:S05]  /*63f0*/  BRA `(.L_x_15662) ;  /* 0x0000041000007947 */ /* 0x000fea0003800000 */
.L_x_15675:
        /* <DEDUP_REMOVED lines=20> */
.L_x_15680:
[----:B------:R-:W-:Y:S05]  /*6540*/  BSYNC B0 ;  /* 0x0000000000007941 */ /* 0x000fea0003800000 */
.L_x_15679:
[----:B------:R-:W-:Y:S01]  /*6550*/  IMAD.SHL.U32 R3, R3, 0x200000, RZ ;  /* 0x0020000003037824 */ /* 0x000fe200078e00ff */
[----:B------:R-:W-:-:S04]  /*6560*/  LEA R5, R0, 0x37800000, 0x17 ;  /* 0x3780000000057811 */ /* 0x000fc800078eb8ff */
[----:B------:R-:W-:Y:S01]  /*6570*/  LOP3.LUT R22, R5, R3, R22, 0xfe, !PT ;  /* 0x0000000305167212 */ /* 0x000fe200078efe16 */
[----:B------:R-:W-:Y:S05]  /*6580*/  BRA `(.L_x_15662) ;  /* 0x0000028000007947 */ /* 0x000fea0003800000 */
.L_x_15674:
        /* <DEDUP_REMOVED lines=14> */
.L_x_15661:
        /* <DEDUP_REMOVED lines=21> */
.L_x_15682:
[----:B----4-:R-:W4:Y:S02]  /*67c0*/  LDG.E.64 R22, [R4.64] ;  /* 0x0000002404167981 */ /* 0x010f24000c1e1b00 */
[----:B----4-:R0:W4:Y:S01]  /*67d0*/  I2F.U64 R22, R22 ;  /* 0x0000001600167312 */ /* 0x0101220000301000 */
[----:B------:R-:W-:Y:S05]  /*67e0*/  BRA `(.L_x_15662) ;  /* 0x0000002000007947 */ /* 0x000fea0003800000 */
.L_x_15681:
[----:B----4-:R-:W4:Y:S02]  /*67f0*/  LDG.E R4, [R4.64] ;  /* 0x0000002404047981 */ /* 0x010f24000c1e1900 */
[----:B----4-:R0:W4:Y:S02]  /*6800*/  I2F.U32 R22, R4 ;  /* 0x0000000400167306 */ /* 0x0101240000201000 */
.L_x_15662:
[----:B------:R-:W-:Y:S05]  /*6810*/  BSYNC B6 ;  /* 0x0000000000067941 */ /* 0x000fea0003800000 */
.L_x_15656:
[----:B------:R-:W-:Y:S02]  /*6820*/  IADD3 R43, R43, 0x80, RZ ;  /* 0x000000802b2b7810 */ /* 0x000fe40007ffe0ff */
.L_x_15483:
[----:B-1-34-:R-:W-:Y:S05]  /*6830*/  BSYNC B7 ;  /* 0x0000000000077941 */ /* 0x01afea0003800000 */
.L_x_15482:
        /* <DEDUP_REMOVED lines=27> */
.L_x_15688:
[----:B------:R-:W3:Y:S02]  /*69f0*/  LDG.E.U8 R2, [R2.64] ;  /* 0x0000002402027981 */ /* 0x000ee4000c1e1100 */
[----:B---3--:R-:W0:Y:S02]  /*6a00*/  I2F.U16 R0, R2 ;  /* 0x0000000200007306 */ /* 0x008e240000101000 */
[----:B0-----:R-:W-:-:S04]  /*6a10*/  F2FP.PACK_AB R0, RZ, R0 ;  /* 0x00000000ff00723e */ /* 0x001fc800000000ff */
[----:B------:R-:W-:Y:S01]  /*6a20*/  PRMT R42, R0, 0x7610, R42 ;  /* 0x00007610002a7816 */ /* 0x000fe2000000002a */
[----:B------:R-:W-:Y:S05]  /*6a30*/  BRA `(.L_x_15690) ;  /* 0x00000ed000007947 */ /* 0x000fea0003800000 */
.L_x_15687:
        /* <DEDUP_REMOVED lines=11> */
.L_x_15692:
[----:B------:R-:W3:Y:S02]  /*6af0*/  LDG.E R2, [R2.64] ;  /* 0x0000002402027981 */ /* 0x000ee4000c1e1900 */
[----:B---3--:R-:W0:Y:S02]  /*6b00*/  I2F R0, R2 ;  /* 0x0000000200007306 */ /* 0x008e240000201400 */
[----:B0-----:R-:W-:-:S04]  /*6b10*/  F2FP.PACK_AB R0, RZ, R0 ;  /* 0x00000000ff00723e */ /* 0x001fc800000000ff */
[----:B------:R-:W-:Y:S01]  /*6b20*/  PRMT R42, R0, 0x7610, R42 ;  /* 0x00007610002a7816 */ /* 0x000fe2000000002a */
[----:B------:R-:W-:Y:S05]  /*6b30*/  BRA `(.L_x_15690) ;  /* 0x00000dd000007947 */ /* 0x000fea0003800000 */
.L_x_15691:
[----:B------:R-:W3:Y:S02]  /*6b40*/  LDG.E.U16 R2, [R2.64] ;  /* 0x0000002402027981 */ /* 0x000ee4000c1e1500 */
[----:B---3--:R-:W0:Y:S02]  /*6b50*/  I2F.S16 R0, R2 ;  /* 0x0000000200007306 */ /* 0x008e240000101400 */
[----:B0-----:R-:W-:-:S04]  /*6b60*/  F2FP.PACK_AB R0, RZ, R0 ;  /* 0x00000000ff00723e */ /* 0x001fc800000000ff */
[----:B------:R-:W-:Y:S01]  /*6b70*/  PRMT R42, R0, 0x7610, R42 ;  /* 0x00007610002a7816 */ /* 0x000fe2000000002a */
[----:B------:R-:W-:Y:S05]  /*6b80*/  BRA `(.L_x_15690) ;  /* 0x00000d8000007947 */ /* 0x000fea0003800000 */
.L_x_15686:
        /* <DEDUP_REMOVED lines=9> */
.L_x_15694:
[----:B------:R0:W5:Y:S01]  /*6c20*/  LDG.E.U16 R42, [R2.64] ;  /* 0x00000024022a7981 */ /* 0x000162000c1e1500 */
[----:B------:R-:W-:Y:S05]  /*6c30*/  BRA `(.L_x_15690) ;  /* 0x00000cd000007947 */ /* 0x000fea0003800000 */
.L_x_15693:
        /* <DEDUP_REMOVED lines=9> */
.L_x_15696:
[----:B------:R0:W5:Y:S01]  /*6cd0*/  LDG.E.U16 R42, [R2.64] ;  /* 0x00000024022a7981 */ /* 0x000162000c1e1500 */
[----:B------:R-:W-:Y:S05]  /*6ce0*/  BRA `(.L_x_15690) ;  /* 0x00000c2000007947 */ /* 0x000fea0003800000 */
.L_x_15695:
[----:B------:R-:W3:Y:S02]  /*6cf0*/  LDG.E.64 R2, [R2.64] ;  /* 0x0000002402027981 */ /* 0x000ee4000c1e1b00 */
[----:B---3--:R-:W0:Y:S01]  /*6d00*/  F2F.F32.F64 R0, R2 ;  /* 0x0000000200007310 */ /* 0x008e220000301000 */
[----:B------:R-:W0:-:S14]  /*6d10*/  DSETP.GEU.AND P0, PT, |R2|, c[0x2][0x0], PT ;  /* 0x008000000200762a */ /* 0x000e1c0003f0e200 */
[----:B0-----:R-:W-:-:S05]  /*6d20*/  @!P0 FMUL R0, R0, 1.175494350822287508e-38 ;  /* 0x0080000000008820 */ /* 0x001fca0000400000 */
[----:B------:R-:W-:-:S04]  /*6d30*/  F2FP.PACK_AB R0, RZ, R0 ;  /* 0x00000000ff00723e */ /* 0x000fc800000000ff */
[----:B------:R-:W-:Y:S01]  /*6d40*/  PRMT R42, R0, 0x7610, R42 ;  /* 0x00007610002a7816 */ /* 0x000fe2000000002a */
[----:B------:R-:W-:Y:S05]  /*6d50*/  BRA `(.L_x_15690) ;  /* 0x00000bb000007947 */ /* 0x000fea0003800000 */
.L_x_15685:
        /* <DEDUP_REMOVED lines=14> */
.L_x_15699:
[----:B------:R-:W3:Y:S02]  /*6e40*/  LDG.E.64 R2, [R2.64] ;  /* 0x0000002402027981 */ /* 0x000ee4000c1e1b00 */
[----:B---3--:R-:W0:Y:S01]  /*6e50*/  F2F.F32.F64 R0, R2 ;  /* 0x0000000200007310 */ /* 0x008e220000301000 */
[----:B------:R-:W0:-:S14]  /*6e60*/  DSETP.GEU.AND P0, PT, |R2|, c[0x2][0x0], PT ;  /* 0x008000000200762a */ /* 0x000e1c0003f0e200 */
[----:B0-----:R-:W-:-:S05]  /*6e70*/  @!P0 FMUL R0, R0, 1.175494350822287508e-38 ;  /* 0x0080000000008820 */ /* 0x001fca0000400000 */
[----:B------:R-:W-:-:S04]  /*6e80*/  F2FP.PACK_AB R0, RZ, R0 ;  /* 0x00000000ff00723e */ /* 0x000fc800000000ff */
[----:B------:R-:W-:Y:S01]  /*6e90*/  PRMT R42, R0, 0x7610, R42 ;  /* 0x00007610002a7816 */ /* 0x000fe2000000002a */
[----:B------:R-:W-:Y:S05]  /*6ea0*/  BRA `(.L_x_15690) ;  /* 0x00000a6000007947 */ /* 0x000fea0003800000 */
.L_x_15698:
        /* <DEDUP_REMOVED lines=28> */
.L_x_15701:
        /* <DEDUP_REMOVED lines=15> */
.L_x_15700:
[----:B------:R-:W3:Y:S02]  /*7160*/  LDG.E.U16 R0, [R2.64] ;  /* 0x0000002402007981 */ /* 0x000ee4000c1e1500 */
[----:B---3--:R-:W-:-:S04]  /*7170*/  PRMT R0, RZ, 0x5410, R0 ;  /* 0x00005410ff007816 */ /* 0x008fc80000000000 */
[----:B------:R-:W-:-:S04]  /*7180*/  F2FP.PACK_AB R0, RZ, R0 ;  /* 0x00000000ff00723e */ /* 0x000fc800000000ff */
[----:B------:R-:W-:Y:S01]  /*7190*/  PRMT R42, R0, 0x7610, R42 ;  /* 0x00007610002a7816 */ /* 0x000fe2000000002a */
[----:B------:R-:W-:Y:S05]  /*71a0*/  BRA `(.L_x_15690) ;  /* 0x0000076000007947 */ /* 0x000fea0003800000 */
.L_x_15697:
        /* <DEDUP_REMOVED lines=12> */
.L_x_15704:
        /* <DEDUP_REMOVED lines=21> */
.L_x_15708:
[----:B------:R-:W-:Y:S05]  /*73c0*/  BSYNC B1 ;  /* 0x0000000000017941 */ /* 0x000fea0003800000 */
.L_x_15707:
[----:B------:R-:W-:Y:S01]  /*73d0*/  LEA R3, R0, 0x3b800000, 0x17 ;  /* 0x3b80000000037811 */ /* 0x000fe200078eb8ff */
[----:B------:R-:W-:-:S05]  /*73e0*/  IMAD.SHL.U32 R0, R2, 0x100000, RZ ;  /* 0x0010000002007824 */ /* 0x000fca00078e00ff */
[----:B------:R-:W-:Y:S02]  /*73f0*/  LOP3.LUT R0, R3, R0, R4, 0xfe, !PT ;  /* 0x0000000003007212 */ /* 0x000fe400078efe04 */
.L_x_15706:
[----:B------:R-:W-:Y:S05]  /*7400*/  BSYNC B0 ;  /* 0x0000000000007941 */ /* 0x000fea0003800000 */
.L_x_15705:
[----:B------:R-:W-:-:S04]  /*7410*/  F2FP.PACK_AB R0, RZ, R0 ;  /* 0x00000000ff00723e */ /* 0x000fc800000000ff */
[----:B------:R-:W-:Y:S01]  /*7420*/  PRMT R42, R0, 0x7610, R42 ;  /* 0x00007610002a7816 */ /* 0x000fe2000000002a */
[----:B------:R-:W-:Y:S05]  /*7430*/  BRA `(.L_x_15690) ;  /* 0x000004d000007947 */ /* 0x000fea0003800000 */
.L_x_15703:
        /* <DEDUP_REMOVED lines=21> */
.L_x_15712:
[----:B------:R-:W-:Y:S05]  /*7590*/  BSYNC B1 ;  /* 0x0000000000017941 */ /* 0x000fea0003800000 */
.L_x_15711:
[----:B------:R-:W-:Y:S01]  /*75a0*/  LEA R3, R0, 0x37800000, 0x17 ;  /* 0x3780000000037811 */ /* 0x000fe200078eb8ff */
[----:B------:R-:W-:-:S05]  /*75b0*/  IMAD.SHL.U32 R0, R2, 0x200000, RZ ;  /* 0x0020000002007824 */ /* 0x000fca00078e00ff */
[----:B------:R-:W-:Y:S02]  /*75c0*/  LOP3.LUT R0, R3, R0, R4, 0xfe, !PT ;  /* 0x0000000003007212 */ /* 0x000fe400078efe04 */
.L_x_15710:
[----:B------:R-:W-:Y:S05]  /*75d0*/  BSYNC B0 ;  /* 0x0000000000007941 */ /* 0x000fea0003800000 */
.L_x_15709:
[----:B------:R-:W-:-:S04]  /*75e0*/  F2FP.PACK_AB R0, RZ, R0 ;  /* 0x00000000ff00723e */ /* 0x000fc800000000ff */
[----:B------:R-:W-:Y:S01]  /*75f0*/  PRMT R42, R0, 0x7610, R42 ;  /* 0x00007610002a7816 */ /* 0x000fe2000000002a */
[----:B------:R-:W-:Y:S05]  /*7600*/  BRA `(.L_x_15690) ;  /* 0x0000030000007947 */ /* 0x000fea0003800000 */
.L_x_15702:
        /* <DEDUP_REMOVED lines=14> */
.L_x_15716:
[----:B------:R-:W-:Y:S05]  /*76f0*/  BSYNC B0 ;  /* 0x0000000000007941 */ /* 0x000fea0003800000 */
.L_x_15715:
[----:B------:R-:W-:-:S04]  /*7700*/  F2FP.PACK_AB R0, RZ, R0 ;  /* 0x00000000ff00723e */ /* 0x000fc800000000ff */
[----:B------:R-:W-:Y:S01]  /*7710*/  PRMT R42, R0, 0x7610, R42 ;  /* 0x00007610002a7816 */ /* 0x000fe2000000002a */
[----:B------:R-:W-:Y:S05]  /*7720*/  BRA `(.L_x_15690) ;  /* 0x000001e000007947 */ /* 0x000fea0003800000 */
.L_x_15689:
        /* <DEDUP_REMOVED lines=21> */
.L_x_15714:
[----:B------:R-:W3:Y:S02]  /*7880*/  LDG.E.64 R2, [R2.64] ;  /* 0x0000002402027981 */ /* 0x000ee4000c1e1b00 */
[----:B---3--:R-:W0:Y:S02]  /*7890*/  I2F.U64 R0, R2 ;  /* 0x0000000200007312 */ /* 0x008e240000301000 */
[----:B0-----:R-:W-:-:S04]  /*78a0*/  F2FP.PACK_AB R0, RZ, R0 ;  /* 0x00000000ff00723e */ /* 0x001fc800000000ff */
[----:B------:R-:W-:Y:S01]  /*78b0*/  PRMT R42, R0, 0x7610, R42 ;  /* 0x00007610002a7816 */ /* 0x000fe2000000002a */
[----:B------:R-:W-:Y:S05]  /*78c0*/  BRA `(.L_x_15690) ;  /* 0x0000004000007947 */ /* 0x000fea0003800000 */
.L_x_15713:
[----:B------:R-:W3:Y:S02]  /*78d0*/  LDG.E R2, [R2.64] ;  /* 0x0000002402027981 */ /* 0x000ee4000c1e1900 */
[----:B---3--:R-:W0:Y:S02]  /*78e0*/  I2F.U32 R0, R2 ;  /* 0x0000000200007306 */ /* 0x008e240000201000 */
[----:B0-----:R-:W-:-:S04]  /*78f0*/  F2FP.PACK_AB R0, RZ, R0 ;  /* 0x00000000ff00723e */ /* 0x001fc800000000ff */
[----:B------:R-:W-:Y:S02]  /*7900*/  PRMT R42, R0, 0x7610, R42 ;  /* 0x00007610002a7816 */ /* 0x000fe4000000002a */
.L_x_15690:
        /* <DEDUP_REMOVED lines=19> */
.L_x_15720:
[----:B------:R-:W3:Y:S02]  /*7a40*/  LDG.E.U8 R2, [R2.64] ;  /* 0x0000002402027981 */ /* 0x000ee4000c1e1100 */
[----:B---3--:R-:W0:Y:S02]  /*7a50*/  I2F.U16 R0, R2 ;  /* 0x0000000200007306 */ /* 0x008e240000101000 */
[----:B0-----:R-:W-:-:S04]  /*7a60*/  F2FP.PACK_AB R0, RZ, R0 ;  /* 0x00000000ff00723e */ /* 0x001fc800000000ff */
[----:B------:R-:W-:Y:S01]  /*7a70*/  PRMT R32, R0, 0x7610, R32 ;  /* 0x0000761000207816 */ /* 0x000fe20000000020 */
[----:B------:R-:W-:Y:S05]  /*7a80*/  BRA `(.L_x_15722) ;  /* 0x00000ed000007947 */ /* 0x000fea0003800000 */
.L_x_15719:
        /* <DEDUP_REMOVED lines=11> */
.L_x_15724:
[----:B------:R-:W3:Y:S02]  /*7b40*/  LDG.E R2, [R2.64] ;  /* 0x0000002402027981 */ /* 0x000ee4000c1e1900 */
[----:B---3--:R-:W0:Y:S02]  /*7b50*/  I2F R0, R2 ;  /* 0x0000000200007306 */ /* 0x008e240000201400 */
[----:B0-----:R-:W-:-:S04]  /*7b60*/  F2FP.PACK_AB R0, RZ, R0 ;  /* 0x00000000ff00723e */ /* 0x001fc800000000ff */
[----:B------:R-:W-:Y:S01]  /*7b70*/  PRMT R32, R0, 0x7610, R32 ;  /* 0x0000761000207816 */ /* 0x000fe20000000020 */
[----:B------:R-:W-:Y:S05]  /*7b80*/  BRA `(.L_x_15722) ;  /* 0x00000dd000007947 */ /* 0x000fea0003800000 */
.L_x_15723:
[----:B------:R-:W3:Y:S02]  /*7b90*/  LDG.E.U16 R2, [R2.64] ;  /* 0x0000002402027981 */ /* 0x000ee4000c1e1500 */
[----:B---3--:R-:W0:Y:S02]  /*7ba0*/  I2F.S16 R0, R2 ;  /* 0x0000000200007306 */ /* 0x008e240000101400 */
[----:B0-----:R-:W-:-:S04]  /*7bb0*/  F2FP.PACK_AB R0, RZ, R0 ;  /* 0x00000000ff00723e */ /* 0x001fc800000000ff */
[----:B------:R-:W-:Y:S01]  /*7bc0*/  PRMT R32, R0, 0x7610, R32 ;  /* 0x0000761000207816 */ /* 0x000fe20000000020 */
[----:B------:R-:W-:Y:S05]  /*7bd0*/  BRA `(.L_x_15722) ;  /* 0x00000d8000007947 */ /* 0x000fea0003800000 */
.L_x_15718:
        /* <DEDUP_REMOVED lines=9> */
.L_x_15726:
[----:B------:R0:W5:Y:S01]  /*7c70*/  LDG.E.U16 R32, [R2.64] ;  /* 0x0000002402207981 */ /* 0x000162000c1e1500 */
[----:B------:R-:W-:Y:S05]  /*7c80*/  BRA `(.L_x_15722) ;  /* 0x00000cd000007947 */ /* 0x000fea0003800000 */
.L_x_15725:
        /* <DEDUP_REMOVED lines=9> */
.L_x_15728:
[----:B------:R0:W5:Y:S01]  /*7d20*/  LDG.E.U16 R32, [R2.64] ;  /* 0x0000002402207981 */ /* 0x000162000c1e1500 */
[----:B------:R-:W-:Y:S05]  /*7d30*/  BRA `(.L_x_15722) ;  /* 0x00000c2000007947 */ /* 0x000fea0003800000 */
.L_x_15727:
[----:B------:R-:W3:Y:S02]  /*7d40*/  LDG.E.64 R2, [R2.64] ;  /* 0x0000002402027981 */ /* 0x000ee4000c1e1b00 */
[----:B---3--:R-:W0:Y:S01]  /*7d50*/  F2F.F32.F64 R0, R2 ;  /* 0x0000000200007310 */ /* 0x008e220000301000 */
[----:B------:R-:W0:-:S14]  /*7d60*/  DSETP.GEU.AND P0, PT, |R2|, c[0x2][0x0], PT ;  /* 0x008000000200762a */ /* 0x000e1c0003f0e200 */
[----:B0-----:R-:W-:-:S05]  /*7d70*/  @!P0 FMUL R0, R0, 1.175494350822287508e-38 ;  /* 0x0080000000008820 */ /* 0x001fca0000400000 */
[----:B------:R-:W-:-:S04]  /*7d80*/  F2FP.PACK_AB R0, RZ, R0 ;  /* 0x00000000ff00723e */ /* 0x000fc800000000ff */
[----:B------:R-:W-:Y:S01]  /*7d90*/  PRMT R32, R0, 0x7610, R32 ;  /* 0x0000761000207816 */ /* 0x000fe20000000020 */
[----:B------:R-:W-:Y:S05]  /*7da0*/  BRA `(.L_x_15722) ;  /* 0x00000bb000007947 */ /* 0x000fea0003800000 */
.L_x_15717:
        /* <DEDUP_REMOVED lines=14> */
.L_x_15731:
[----:B------:R-:W3:Y:S02]  /*7e90*/  LDG.E.64 R2, [R2.64] ;  /* 0x0000002402027981 */ /* 0x000ee4000c1e1b00 */
[----:B---3--:R-:W0:Y:S01]  /*7ea0*/  F2F.F32.F64 R0, R2 ;  /* 0x0000000200007310 */ /* 0x008e220000301000 */
[----:B------:R-:W0:-:S14]  /*7eb0*/  DSETP.GEU.AND P0, PT, |R2|, c[0x2][0x0], PT ;  /* 0x008000000200762a */ /* 0x000e1c0003f0e200 */
[----:B0-----:R-:W-:-:S05]  /*7ec0*/  @!P0 FMUL R0, R0, 1.175494350822287508e-38 ;  /* 0x0080000000008820 */ /* 0x001fca0000400000 */
[----:B------:R-:W-:-:S04]  /*7ed0*/  F2FP.PACK_AB R0, RZ, R0 ;  /* 0x00000000ff00723e */ /* 0x000fc800000000ff */
[----:B------:R-:W-:Y:S01]  /*7ee0*/  PRMT R32, R0, 0x7610, R32 ;  /* 0x0000761000207816 */ /* 0x000fe20000000020 */
[----:B------:R-:W-:Y:S05]  /*7ef0*/  BRA `(.L_x_15722) ;  /* 0x00000a6000007947 */ /* 0x000fea0003800000 */
.L_x_15730:
        /* <DEDUP_REMOVED lines=28> */
.L_x_15733:
        /* <DEDUP_REMOVED lines=15> */
.L_x_15732:
[----:B------:R-:W3:Y:S02]  /*81b0*/  LDG.E.U16 R0, [R2.64] ;  /* 0x0000002402007981 */ /* 0x000ee4000c1e1500 */
[----:B---3--:R-:W-:-:S04]  /*81c0*/  PRMT R0, RZ, 0x5410, R0 ;  /* 0x00005410ff007816 */ /* 0x008fc80000000000 */
[----:B------:R-:W-:-:S04]  /*81d0*/  F2FP.PACK_AB R0, RZ, R0 ;  /* 0x00000000ff00723e */ /* 0x000fc800000000ff */
[----:B------:R-:W-:Y:S01]  /*81e0*/  PRMT R32, R0, 0x7610, R32 ;  /* 0x0000761000207816 */ /* 0x000fe20000000020 */
[----:B------:R-:W-:Y:S05]  /*81f0*/  BRA `(.L_x_15722) ;  /* 0x0000076000007947 */ /* 0x000fea0003800000 */
.L_x_15729:
        /* <DEDUP_REMOVED lines=12> */
.L_x_15736:
        /* <DEDUP_REMOVED lines=21> */
.L_x_15740:
[----:B------:R-:W-:Y:S05]  /*8410*/  BSYNC B1 ;  /* 0x0000000000017941 */ /* 0x000fea0003800000 */
.L_x_15739:
[----:B------:R-:W-:Y:S01]  /*8420*/  LEA R3, R0, 0x3b800000, 0x17 ;  /* 0x3b80000000037811 */ /* 0x000fe200078eb8ff */
[----:B------:R-:W-:-:S05]  /*8430*/  IMAD.SHL.U32 R0, R2, 0x100000, RZ ;  /* 0x0010000002007824 */ /* 0x000fca00078e00ff */
[----:B------:R-:W-:Y:S02]  /*8440*/  LOP3.LUT R0, R3, R0, R4, 0xfe, !PT ;  /* 0x0000000003007212 */ /* 0x000fe400078efe04 */
.L_x_15738:
[----:B------:R-:W-:Y:S05]  /*8450*/  BSYNC B0 ;  /* 0x0000000000007941 */ /* 0x000fea0003800000 */
.L_x_15737:
[----:B------:R-:W-:-:S04]  /*8460*/  F2FP.PACK_AB R0, RZ, R0 ;  /* 0x00000000ff00723e */ /* 0x000fc800000000ff */
[----:B------:R-:W-:Y:S01]  /*8470*/  PRMT R32, R0, 0x7610, R32 ;  /* 0x0000761000207816 */ /* 0x000fe20000000020 */
[----:B------:R-:W-:Y:S05]  /*8480*/  BRA `(.L_x_15722) ;  /* 0x000004d000007947 */ /* 0x000fea0003800000 */
.L_x_15735:
        /* <DEDUP_REMOVED lines=21> */
.L_x_15744:
[----:B------:R-:W-:Y:S05]  /*85e0*/  BSYNC B1 ;  /* 0x0000000000017941 */ /* 0x000fea0003800000 */
.L_x_15743:
[----:B------:R-:W-:Y:S01]  /*85f0*/  LEA R3, R0, 0x37800000, 0x17 ;  /* 0x3780000000037811 */ /* 0x000fe200078eb8ff */
[----:B------:R-:W-:-:S05]  /*8600*/  IMAD.SHL.U32 R0, R2, 0x200000, RZ ;  /* 0x0020000002007824 */ /* 0x000fca00078e00ff */
[----:B------:R-:W-:Y:S02]  /*8610*/  LOP3.LUT R0, R3, R0, R4, 0xfe, !PT ;  /* 0x0000000003007212 */ /* 0x000fe400078efe04 */
.L_x_15742:
[----:B------:R-:W-:Y:S05]  /*8620*/  BSYNC B0 ;  /* 0x0000000000007941 */ /* 0x000fea0003800000 */
.L_x_15741:
[----:B------:R-:W-:-:S04]  /*8630*/  F2FP.PACK_AB R0, RZ, R0 ;  /* 0x00000000ff00723e */ /* 0x000fc800000000ff */
[----:B------:R-:W-:Y:S01]  /*8640*/  PRMT R32, R0, 0x7610, R32 ;  /* 0x0000761000207816 */ /* 0x000fe20000000020 */
[----:B------:R-:W-:Y:S05]  /*8650*/  BRA `(.L_x_15722) ;  /* 0x0000030000007947 */ /* 0x000fea0003800000 */
.L_x_15734:
        /* <DEDUP_REMOVED lines=14> */
.L_x_15748:
[----:B------:R-:W-:Y:S05]  /*8740*/  BSYNC B0 ;  /* 0x0000000000007941 */ /* 0x000fea0003800000 */
.L_x_15747:
[----:B------:R-:W-:-:S04]  /*8750*/  F2FP.PACK_AB R0, RZ, R0 ;  /* 0x00000000ff00723e */ /* 0x000fc800000000ff */
[----:B------:R-:W-:Y:S01]  /*8760*/  PRMT R32, R0, 0x7610, R32 ;  /* 0x0000761000207816 */ /* 0x000fe20000000020 */
[----:B------:R-:W-:Y:S05]  /*8770*/  BRA `(.L_x_15722) ;  /* 0x000001e000007947 */ /* 0x000fea0003800000 */
.L_x_15721:
        /* <DEDUP_REMOVED lines=21> */
.L_x_15746:
[----:B------:R-:W3:Y:S02]  /*88d0*/  LDG.E.64 R2, [R2.64] ;  /* 0x0000002402027981 */ /* 0x000ee4000c1e1b00 */
[----:B---3--:R-:W0:Y:S02]  /*88e0*/  I2F.U64 R0, R2 ;  /* 0x0000000200007312 */ /* 0x008e240000301000 */
[----:B0-----:R-:W-:-:S04]  /*88f0*/  F2FP.PACK_AB R0, RZ, R0 ;  /* 0x00000000ff00723e */ /* 0x001fc800000000ff */
[----:B------:R-:W-:Y:S01]  /*8900*/  PRMT R32, R0, 0x7610, R32 ;  /* 0x0000761000207816 */ /* 0x000fe20000000020 */
[----:B------:R-:W-:Y:S05]  /*8910*/  BRA `(.L_x_15722) ;  /* 0x0000004000007947 */ /* 0x000fea0003800000 */
.L_x_15745:
[----:B------:R-:W3:Y:S02]  /*8920*/  LDG.E R2, [R2.64] ;  /* 0x0000002402027981 */ /* 0x000ee4000c1e1900 */
[----:B---3--:R-:W0:Y:S02]  /*8930*/  I2F.U32 R0, R2 ;  /* 0x0000000200007306 */ /* 0x008e240000201000 */
[----:B0-----:R-:W-:-:S04]  /*8940*/  F2FP.PACK_AB R0, RZ, R0 ;  /* 0x00000000ff00723e */ /* 0x001fc800000000ff */
[----:B------:R-:W-:Y:S02]  /*8950*/  PRMT R32, R0, 0x7610, R32 ;  /* 0x0000761000207816 */ /* 0x000fe40000000020 */
.L_x_15722:
        /* <DEDUP_REMOVED lines=18> */
.L_x_15753:
[----:B0-----:R-:W2:Y:S02]  /*8a80*/  LDG.E.U8 R2, [R4.64] ;  /* 0x0000002404027981 */ /* 0x001ea4000c1e1100 */
[----:B--2---:R-:W0:Y:S01]  /*8a90*/  I2F.U16 R2, R2 ;  /* 0x0000000200027306 */ /* 0x004e220000101000 */
[----:B------:R-:W-:Y:S05]  /*8aa0*/  BRA `(.L_x_15755) ;  /* 0x00000ca000007947 */ /* 0x000fea0003800000 */
.L_x_15752:
        /* <DEDUP_REMOVED lines=9> */
.L_x_15757:
[----:B0-----:R-:W2:Y:S02]  /*8b40*/  LDG.E R2, [R4.64] ;  /* 0x0000002404027981 */ /* 0x001ea4000c1e1900 */
[----:B--2---:R-:W0:Y:S01]  /*8b50*/  I2F R2, R2 ;  /* 0x0000000200027306 */ /* 0x004e220000201400 */
[----:B------:R-:W-:Y:S05]  /*8b60*/  BRA `(.L_x_15755) ;  /* 0x00000be000007947 */ /* 0x000fea0003800000 */
.L_x_15756:
[----:B0-----:R-:W2:Y:S02]  /*8b70*/  LDG.E.U16 R2, [R4.64] ;  /* 0x0000002404027981 */ /* 0x001ea4000c1e1500 */
[----:B--2---:R-:W0:Y:S01]  /*8b80*/  I2F.S16 R2, R2 ;  /* 0x0000000200027306 */ /* 0x004e220000101400 */
[----:B------:R-:W-:Y:S05]  /*8b90*/  BRA `(.L_x_15755) ;  /* 0x00000bb000007947 */ /* 0x000fea0003800000 */
.L_x_15751:
        /* <DEDUP_REMOVED lines=8> */
.L_x_15759:
[----:B0-----:R-:W2:Y:S02]  /*8c20*/  LDG.E.U16 R2, [R4.64] ;  /* 0x0000002404027981 */ /* 0x001ea4000c1e1500 */
[----:B--2---:R-:W-:Y:S01]  /*8c30*/  HADD2.F32 R2, -RZ, R2.H0_H0 ;  /* 0x20000002ff027230 */ /* 0x004fe20000004100 */
[----:B------:R-:W-:Y:S05]  /*8c40*/  BRA `(.L_x_15755) ;  /* 0x00000b0000007947 */ /* 0x000fea0003800000 */
.L_x_15758:
        /* <DEDUP_REMOVED lines=8> */
.L_x_15761:
[----:B0-----:R-:W2:Y:S02]  /*8cd0*/  LDG.E.U16 R2, [R4.64] ;  /* 0x0000002404027981 */ /* 0x001ea4000c1e1500 */
[----:B--2---:R-:W-:Y:S01]  /*8ce0*/  HADD2.F32 R2, -RZ, R2.H0_H0 ;  /* 0x20000002ff027230 */ /* 0x004fe20000004100 */
[----:B------:R-:W-:Y:S05]  /*8cf0*/  BRA `(.L_x_15755) ;  /* 0x00000a5000007947 */ /* 0x000fea0003800000 */
.L_x_15760:
[----:B------:R-:W2:Y:S02]  /*8d00*/  LDG.E.64 R4, [R4.64] ;  /* 0x0000002404047981 */ /* 0x000ea4000c1e1b00 */
[----:B0-2---:R-:W0:Y:S01]  /*8d10*/  F2F.F32.F64 R2, R4 ;  /* 0x0000000400027310 */ /* 0x005e220000301000 */
[----:B------:R-:W0:-:S14]  /*8d20*/  DSETP.GEU.AND P0, PT, |R4|, c[0x2][0x0], PT ;  /* 0x008000000400762a */ /* 0x000e1c0003f0e200 */
[----:B0-----:R-:W-:Y:S01]  /*8d30*/  @!P0 FMUL R2, R2, 1.175494350822287508e-38 ;  /* 0x0080000002028820 */ /* 0x001fe20000400000 */
[----:B------:R-:W-:Y:S05]  /*8d40*/  BRA `(.L_x_15755) ;  /* 0x00000a0000007947 */ /* 0x000fea0003800000 */
.L_x_15750:
        /* <DEDUP_REMOVED lines=12> */
.L_x_15764:
[----:B------:R-:W2:Y:S02]  /*8e10*/  LDG.E.64 R4, [R4.64] ;  /* 0x0000002404047981 */ /* 0x000ea4000c1e1b00 */
[----:B0-2---:R-:W0:Y:S01]  /*8e20*/  F2F.F32.F64 R2, R4 ;  /* 0x0000000400027310 */ /* 0x005e220000301000 */
[----:B------:R-:W0:-:S14]  /*8e30*/  DSETP.GEU.AND P0, PT, |R4|, c[0x2][0x0], PT ;  /* 0x008000000400762a */ /* 0x000e1c0003f0e200 */
[----:B0-----:R-:W-:Y:S01]  /*8e40*/  @!P0 FMUL R2, R2, 1.175494350822287508e-38 ;  /* 0x0080000002028820 */ /* 0x001fe20000400000 */
[----:B------:R-:W-:Y:S05]  /*8e50*/  BRA `(.L_x_15755) ;  /* 0x000008f000007947 */ /* 0x000fea0003800000 */
.L_x_15763:
        /* <DEDUP_REMOVED lines=26> */
.L_x_15766:
        /* <DEDUP_REMOVED lines=13> */
.L_x_15765:
[----:B0-----:R-:W2:Y:S02]  /*90d0*/  LDG.E.U16 R2, [R4.64] ;  /* 0x0000002404027981 */ /* 0x001ea4000c1e1500 */
[----:B--2---:R-:W-:Y:S01]  /*90e0*/  PRMT R2, RZ, 0x5410, R2 ;  /* 0x00005410ff027816 */ /* 0x004fe20000000002 */
[----:B------:R-:W-:Y:S05]  /*90f0*/  BRA `(.L_x_15755) ;  /* 0x0000065000007947 */ /* 0x000fea0003800000 */
.L_x_15762:
        /* <DEDUP_REMOVED lines=11> */
.L_x_15769:
        /* <DEDUP_REMOVED lines=20> */
.L_x_15771:
[----:B------:R-:W-:Y:S05]  /*92f0*/  BSYNC B0 ;  /* 0x0000000000007941 */ /* 0x000fea0003800000 */
.L_x_15770:
[----:B------:R-:W-:Y:S01]  /*9300*/  IMAD.SHL.U32 R2, R2, 0x100000, RZ ;  /* 0x0010000002027824 */ /* 0x000fe200078e00ff */
[----:B------:R-:W-:-:S04]  /*9310*/  LEA R3, R0, 0x3b800000, 0x17 ;  /* 0x3b80000000037811 */ /* 0x000fc800078eb8ff */
[----:B------:R-:W-:Y:S01]  /*9320*/  LOP3.LUT R2, R3, R2, R4, 0xfe, !PT ;  /* 0x0000000203027212 */ /* 0x000fe200078efe04 */
[----:B------:R-:W-:Y:S05]  /*9330*/  BRA `(.L_x_15755) ;  /* 0x0000041000007947 */ /* 0x000fea0003800000 */
.L_x_15768:
        /* <DEDUP_REMOVED lines=20> */
.L_x_15773:
[----:B------:R-:W-:Y:S05]  /*9480*/  BSYNC B0 ;  /* 0x0000000000007941 */ /* 0x000fea0003800000 */
.L_x_15772:
[----:B------:R-:W-:Y:S01]  /*9490*/  IMAD.SHL.U32 R2, R2, 0x200000, RZ ;  /* 0x0020000002027824 */ /* 0x000fe200078e00ff */
[----:B------:R-:W-:-:S04]  /*94a0*/  LEA R3, R0, 0x37800000, 0x17 ;  /* 0x3780000000037811 */ /* 0x000fc800078eb8ff */
[----:B------:R-:W-:Y:S01]  /*94b0*/  LOP3.LUT R2, R3, R2, R4, 0xfe, !PT ;  /* 0x0000000203027212 */ /* 0x000fe200078efe04 */
[----:B------:R-:W-:Y:S05]  /*94c0*/  BRA `(.L_x_15755) ;  /* 0x0000028000007947 */ /* 0x000fea0003800000 */
.L_x_15767:
        /* <DEDUP_REMOVED lines=14> */
.L_x_15754:
        /* <DEDUP_REMOVED lines=21> */
.L_x_15775:
[----:B0-----:R-:W2:Y:S02]  /*9700*/  LDG.E.64 R2, [R4.64] ;  /* 0x0000002404027981 */ /* 0x001ea4000c1e1b00 */
[----:B--2---:R0:W1:Y:S01]  /*9710*/  I2F.U64 R2, R2 ;  /* 0x0000000200027312 */ /* 0x0040620000301000 */
[----:B------:R-:W-:Y:S05]  /*9720*/  BRA `(.L_x_15755) ;  /* 0x0000002000007947 */ /* 0x000fea0003800000 */
.L_x_15774:
[----:B0-----:R-:W2:Y:S02]  /*9730*/  LDG.E R2, [R4.64] ;  /* 0x0000002404027981 */ /* 0x001ea4000c1e1900 */
[----:B--2---:R-:W0:Y:S02]  /*9740*/  I2F.U32 R2, R2 ;  /* 0x0000000200027306 */ /* 0x004e240000201000 */
.L_x_15755:
[----:B------:R-:W-:Y:S05]  /*9750*/  BSYNC B6 ;  /* 0x0000000000067941 */ /* 0x000fea0003800000 */
.L_x_15749:
        /* <DEDUP_REMOVED lines=18> */
.L_x_15780:
[----:B------:R-:W2:Y:S02]  /*9880*/  LDG.E.U8 R4, [R4.64] ;  /* 0x0000002404047981 */ /* 0x000ea4000c1e1100 */
[----:B--2---:R0:W2:Y:S01]  /*9890*/  I2F.U16 R23, R4 ;  /* 0x0000000400177306 */ /* 0x0040a20000101000 */
[----:B------:R-:W-:Y:S05]  /*98a0*/  BRA `(.L_x_15782) ;  /* 0x00000ca000007947 */ /* 0x000fea0003800000 */
.L_x_15779:
        /* <DEDUP_REMOVED lines=9> */
.L_x_15784:
[----:B------:R-:W2:Y:S02]  /*9940*/  LDG.E R4, [R4.64] ;  /* 0x0000002404047981 */ /* 0x000ea4000c1e1900 */
[----:B--2---:R0:W2:Y:S01]  /*9950*/  I2F R23, R4 ;  /* 0x0000000400177306 */ /* 0x0040a20000201400 */
[----:B------:R-:W-:Y:S05]  /*9960*/  BRA `(.L_x_15782) ;  /* 0x00000be000007947 */ /* 0x000fea0003800000 */
.L_x_15783:
[----:B------:R-:W2:Y:S02]  /*9970*/  LDG.E.U16 R4, [R4.64] ;  /* 0x0000002404047981 */ /* 0x000ea4000c1e1500 */
[----:B--2---:R0:W2:Y:S01]  /*9980*/  I2F.S16 R23, R4 ;  /* 0x0000000400177306 */ /* 0x0040a20000101400 */
[----:B------:R-:W-:Y:S05]  /*9990*/  BRA `(.L_x_15782) ;  /* 0x00000bb000007947 */ /* 0x000fea0003800000 */
.L_x_15778:
        /* <DEDUP_REMOVED lines=8> */
.L_x_15786:
[----:B------:R-:W2:Y:S02]  /*9a20*/  LDG.E.U16 R4, [R4.64] ;  /* 0x0000002404047981 */ /* 0x000ea4000c1e1500 */
[----:B--2---:R-:W-:Y:S01]  /*9a30*/  HADD2.F32 R23, -RZ, R4.H0_H0 ;  /* 0x20000004ff177230 */ /* 0x004fe20000004100 */
[----:B------:R-:W-:Y:S05]  /*9a40*/  BRA `(.L_x_15782) ;  /* 0x00000b0000007947 */ /* 0x000fea0003800000 */
.L_x_15785:
        /* <DEDUP_REMOVED lines=8> */
.L_x_15788:
[----:B------:R-:W2:Y:S02]  /*9ad0*/  LDG.E.U16 R4, [R4.64] ;  /* 0x0000002404047981 */ /* 0x000ea4000c1e1500 */
[----:B--2---:R-:W-:Y:S01]  /*9ae0*/  HADD2.F32 R23, -RZ, R4.H0_H0 ;  /* 0x20000004ff177230 */ /* 0x004fe20000004100 */
[----:B------:R-:W-:Y:S05]  /*9af0*/  BRA `(.L_x_15782) ;  /* 0x00000a5000007947 */ /* 0x000fea0003800000 */
.L_x_15787:
[----:B------:R-:W2:Y:S02]  /*9b00*/  LDG.E.64 R4, [R4.64] ;  /* 0x0000002404047981 */ /* 0x000ea4000c1e1b00 */
[----:B--2---:R-:W0:Y:S01]  /*9b10*/  F2F.F32.F64 R23, R4 ;  /* 0x0000000400177310 */ /* 0x004e220000301000 */
[----:B------:R-:W0:-:S14]  /*9b20*/  DSETP.GEU.AND P0, PT, |R4|, c[0x2][0x0], PT ;  /* 0x008000000400762a */ /* 0x000e1c0003f0e200 */
[----:B0-----:R-:W-:Y:S01]  /*9b30*/  @!P0 FMUL R23, R23, 1.175494350822287508e-38 ;  /* 0x0080000017178820 */ /* 0x001fe20000400000 */
[----:B------:R-:W-:Y:S05]  /*9b40*/  BRA `(.L_x_15782) ;  /* 0x00000a0000007947 */ /* 0x000fea0003800000 */
.L_x_15777:
        /* <DEDUP_REMOVED lines=12> */
.L_x_15791:
[----:B------:R-:W2:Y:S02]  /*9c10*/  LDG.E.64 R4, [R4.64] ;  /* 0x0000002404047981 */ /* 0x000ea4000c1e1b00 */
[----:B--2---:R-:W0:Y:S01]  /*9c20*/  F2F.F32.F64 R23, R4 ;  /* 0x0000000400177310 */ /* 0x004e220000301000 */
[----:B------:R-:W0:-:S14]  /*9c30*/  DSETP.GEU.AND P0, PT, |R4|, c[0x2][0x0], PT ;  /* 0x008000000400762a */ /* 0x000e1c0003f0e200 */
[----:B0-----:R-:W-:Y:S01]  /*9c40*/  @!P0 FMUL R23, R23, 1.175494350822287508e-38 ;  /* 0x0080000017178820 */ /* 0x001fe20000400000 */
[----:B------:R-:W-:Y:S05]  /*9c50*/  BRA `(.L_x_15782) ;  /* 0x000008f000007947 */ /* 0x000fea0003800000 */
.L_x_15790:
        /* <DEDUP_REMOVED lines=26> */
.L_x_15793:
        /* <DEDUP_REMOVED lines=13> */
.L_x_15792:
[----:B------:R-:W2:Y:S02]  /*9ed0*/  LDG.E.U16 R4, [R4.64] ;  /* 0x0000002404047981 */ /* 0x000ea4000c1e1500 */
[----:B--2---:R-:W-:Y:S01]  /*9ee0*/  PRMT R23, RZ, 0x5410, R4 ;  /* 0x00005410ff177816 */ /* 0x004fe20000000004 */
[----:B------:R-:W-:Y:S05]  /*9ef0*/  BRA `(.L_x_15782) ;  /* 0x0000065000007947 */ /* 0x000fea0003800000 */
.L_x_15789:
        /* <DEDUP_REMOVED lines=11> */
.L_x_15796:
        /* <DEDUP_REMOVED lines=20> */
.L_x_15798:
[----:B------:R-:W-:Y:S05]  /*a0f0*/  BSYNC B0 ;  /* 0x0000000000007941 */ /* 0x000fea0003800000 */
.L_x_15797:
[----:B------:R-:W-:Y:S01]  /*a100*/  IMAD.SHL.U32 R3, R3, 0x100000, RZ ;  /* 0x0010000003037824 */ /* 0x000fe200078e00ff */
[----:B------:R-:W-:-:S04]  /*a110*/  LEA R0, R0, 0x3b800000, 0x17 ;  /* 0x3b80000000007811 */ /* 0x000fc800078eb8ff */
[----:B------:R-:W-:Y:S01]  /*a120*/  LOP3.LUT R23, R0, R3, R23, 0xfe, !PT ;  /* 0x0000000300177212 */ /* 0x000fe200078efe17 */
[----:B------:R-:W-:Y:S05]  /*a130*/  BRA `(.L_x_15782) ;  /* 0x0000041000007947 */ /* 0x000fea0003800000 */
.L_x_15795:
        /* <DEDUP_REMOVED lines=20> */
.L_x_15800:
[----:B------:R-:W-:Y:S05]  /*a280*/  BSYNC B0 ;  /* 0x0000000000007941 */ /* 0x000fea0003800000 */
.L_x_15799:
[----:B------:R-:W-:Y:S01]  /*a290*/  IMAD.SHL.U32 R3, R3, 0x200000, RZ ;  /* 0x0020000003037824 */ /* 0x000fe200078e00ff */
[----:B------:R-:W-:-:S04]  /*a2a0*/  LEA R0, R0, 0x37800000, 0x17 ;  /* 0x3780000000007811 */ /* 0x000fc800078eb8ff */
[----:B------:R-:W-:Y:S01]  /*a2b0*/  LOP3.LUT R23, R0, R3, R23, 0xfe, !PT ;  /* 0x0000000300177212 */ /* 0x000fe200078efe17 */
[----:B------:R-:W-:Y:S05]  /*a2c0*/  BRA `(.L_x_15782) ;  /* 0x0000028000007947 */ /* 0x000fea0003800000 */
.L_x_15794:
        /* <DEDUP_REMOVED lines=14> */
.L_x_15781:
        /* <DEDUP_REMOVED lines=21> */
.L_x_15802:
[----:B------:R-:W2:Y:S02]  /*a500*/  LDG.E.64 R4, [R4.64] ;  /* 0x0000002404047981 */ /* 0x000ea4000c1e1b00 */
[----:B--2---:R0:W2:Y:S01]  /*a510*/  I2F.U64 R23, R4 ;  /* 0x0000000400177312 */ /* 0x0040a20000301000 */
[----:B------:R-:W-:Y:S05]  /*a520*/  BRA `(.L_x_15782) ;  /* 0x0000002000007947 */ /* 0x000fea0003800000 */
.L_x_15801:
[----:B------:R-:W2:Y:S02]  /*a530*/  LDG.E R4, [R4.64] ;  /* 0x0000002404047981 */ /* 0x000ea4000c1e1900 */
[----:B--2---:R0:W2:Y:S02]  /*a540*/  I2F.U32 R23, R4 ;  /* 0x0000000400177306 */ /* 0x0040a40000201000 */
.L_x_15782:
[----:B------:R-:W-:Y:S05]  /*a550*/  BSYNC B6 ;  /* 0x0000000000067941 */ /* 0x000fea0003800000 */
.L_x_15776:
        /* <DEDUP_REMOVED lines=18> */
.L_x_15807:
[----:B------:R-:W3:Y:S02]  /*a680*/  LDG.E.U8 R4, [R4.64] ;  /* 0x0000002404047981 */ /* 0x000ee4000c1e1100 */
[----:B---3--:R0:W3:Y:S01]  /*a690*/  I2F.U16 R24, R4 ;  /* 0x0000000400187306 */ /* 0x0080e20000101000 */
[----:B------:R-:W-:Y:S05]  /*a6a0*/  BRA `(.L_x_15809) ;  /* 0x00000ca000007947 */ /* 0x000fea0003800000 */
.L_x_15806:
        /* <DEDUP_REMOVED lines=9> */
.L_x_15811:
[----:B------:R-:W3:Y:S02]  /*a740*/  LDG.E R4, [R4.64] ;  /* 0x0000002404047981 */ /* 0x000ee4000c1e1900 */
[----:B---3--:R0:W3:Y:S01]  /*a750*/  I2F R24, R4 ;  /* 0x0000000400187306 */ /* 0x0080e20000201400 */
[----:B------:R-:W-:Y:S05]  /*a760*/  BRA `(.L_x_15809) ;  /* 0x00000be000007947 */ /* 0x000fea0003800000 */
.L_x_15810:
[----:B------:R-:W3:Y:S02]  /*a770*/  LDG.E.U16 R4, [R4.64] ;  /* 0x0000002404047981 */ /* 0x000ee4000c1e1500 */
[----:B---3--:R0:W3:Y:S01]  /*a780*/  I2F.S16 R24, R4 ;  /* 0x0000000400187306 */ /* 0x0080e20000101400 */
[----:B------:R-:W-:Y:S05]  /*a790*/  BRA `(.L_x_15809) ;  /* 0x00000bb000007947 */ /* 0x000fea0003800000 */
.L_x_15805:
        /* <DEDUP_REMOVED lines=8> */
.L_x_15813:
[----:B------:R-:W3:Y:S02]  /*a820*/  LDG.E.U16 R4, [R4.64] ;  /* 0x0000002404047981 */ /* 0x000ee4000c1e1500 */
[----:B---3--:R-:W-:Y:S01]  /*a830*/  HADD2.F32 R24, -RZ, R4.H0_H0 ;  /* 0x20000004ff187230 */ /* 0x008fe20000004100 */
[----:B------:R-:W-:Y:S05]  /*a840*/  BRA `(.L_x_15809) ;  /* 0x00000b0000007947 */ /* 0x000fea0003800000 */
.L_x_15812:
        /* <DEDUP_REMOVED lines=8> */
.L_x_15815:
[----:B------:R-:W3:Y:S02]  /*a8d0*/  LDG.E.U16 R4, [R4.64] ;  /* 0x0000002404047981 */ /* 0x000ee4000c1e1500 */
[----:B---3--:R-:W-:Y:S01]  /*a8e0*/  HADD2.F32 R24, -RZ, R4.H0_H0 ;  /* 0x20000004ff187230 */ /* 0x008fe20000004100 */
[----:B------:R-:W-:Y:S05]  /*a8f0*/  BRA `(.L_x_15809) ;  /* 0x00000a5000007947 */ /* 0x000fea0003800000 */
.L_x_15814:
[----:B------:R-:W3:Y:S02]  /*a900*/  LDG.E.64 R4, [R4.64] ;  /* 0x0000002404047981 */ /* 0x000ee4000c1e1b00 */
[----:B---3--:R-:W0:Y:S01]  /*a910*/  F2F.F32.F64 R24, R4 ;  /* 0x0000000400187310 */ /* 0x008e220000301000 */
[----:B------:R-:W0:-:S14]  /*a920*/  DSETP.GEU.AND P0, PT, |R4|, c[0x2][0x0], PT ;  /* 0x008000000400762a */ /* 0x000e1c0003f0e200 */
[----:B0-----:R-:W-:Y:S01]  /*a930*/  @!P0 FMUL R24, R24, 1.175494350822287508e-38 ;  /* 0x0080000018188820 */ /* 0x001fe20000400000 */
[----:B------:R-:W-:Y:S05]  /*a940*/  BRA `(.L_x_15809) ;  /* 0x00000a0000007947 */ /* 0x000fea0003800000 */
.L_x_15804:
        /* <DEDUP_REMOVED lines=12> */
.L_x_15818:
[----:B------:R-:W3:Y:S02]  /*aa10*/  LDG.E.64 R4, [R4.64] ;  /* 0x0000002404047981 */ /* 0x000ee4000c1e1b00 */
[----:B---3--:R-:W0:Y:S01]  /*aa20*/  F2F.F32.F64 R24, R4 ;  /* 0x0000000400187310 */ /* 0x008e220000301000 */
[----:B------:R-:W0:-:S14]  /*aa30*/  DSETP.GEU.AND P0, PT, |R4|, c[0x2][0x0], PT ;  /* 0x008000000400762a */ /* 0x000e1c0003f0e200 */
[----:B0-----:R-:W-:Y:S01]  /*aa40*/  @!P0 FMUL R24, R24, 1.175494350822287508e-38 ;  /* 0x0080000018188820 */ /* 0x001fe20000400000 */
[----:B------:R-:W-:Y:S05]  /*aa50*/  BRA `(.L_x_15809) ;  /* 0x000008f000007947 */ /* 0x000fea0003800000 */
.L_x_15817:
        /* <DEDUP_REMOVED lines=26> */
.L_x_15820:
        /* <DEDUP_REMOVED lines=13> */
.L_x_15819:
[----:B------:R-:W3:Y:S02]  /*acd0*/  LDG.E.U16 R4, [R4.64] ;  /* 0x0000002404047981 */ /* 0x000ee4000c1e1500 */
[----:B---3--:R-:W-:Y:S01]  /*ace0*/  PRMT R24, RZ, 0x5410, R4 ;  /* 0x00005410ff187816 */ /* 0x008fe20000000004 */
[----:B------:R-:W-:Y:S05]  /*acf0*/  BRA `(.L_x_15809) ;  /* 0x0000065000007947 */ /* 0x000fea0003800000 */
.L_x_15816:
        /* <DEDUP_REMOVED lines=11> */
.L_x_15823:
        /* <DEDUP_REMOVED lines=20> */
.L_x_15825:
[----:B------:R-:W-:Y:S05]  /*aef0*/  BSYNC B0 ;  /* 0x0000000000007941 */ /* 0x000fea0003800000 */
.L_x_15824:
[----:B------:R-:W-:Y:S01]  /*af00*/  IMAD.SHL.U32 R3, R3, 0x100000, RZ ;  /* 0x0010000003037824 */ /* 0x000fe200078e00ff */
[----:B------:R-:W-:-:S04]  /*af10*/  LEA R5, R0, 0x3b800000, 0x17 ;  /* 0x3b80000000057811 */ /* 0x000fc800078eb8ff */
[----:B------:R-:W-:Y:S01]  /*af20*/  LOP3.LUT R24, R5, R3, R24, 0xfe, !PT ;  /* 0x0000000305187212 */ /* 0x000fe200078efe18 */
[----:B------:R-:W-:Y:S05]  /*af30*/  BRA `(.L_x_15809) ;  /* 0x0000041000007947 */ /* 0x000fea0003800000 */
.L_x_15822:
        /* <DEDUP_REMOVED lines=20> */
.L_x_15827:
[----:B------:R-:W-:Y:S05]  /*b080*/  BSYNC B0 ;  /* 0x0000000000007941 */ /* 0x000fea0003800000 */
.L_x_15826:
[----:B------:R-:W-:Y:S01]  /*b090*/  IMAD.SHL.U32 R3, R3, 0x200000, RZ ;  /* 0x0020000003037824 */ /* 0x000fe200078e00ff */
[----:B------:R-:W-:-:S04]  /*b0a0*/  LEA R5, R0, 0x37800000, 0x17 ;  /* 0x3780000000057811 */ /* 0x000fc800078eb8ff */
[----:B------:R-:W-:Y:S01]  /*b0b0*/  LOP3.LUT R24, R5, R3, R24, 0xfe, !PT ;  /* 0x0000000305187212 */ /* 0x000fe200078efe18 */
[----:B------:R-:W-:Y:S05]  /*b0c0*/  BRA `(.L_x_15809) ;  /* 0x0000028000007947 */ /* 0x000fea0003800000 */
.L_x_15821:
        /* <DEDUP_REMOVED lines=14> */
.L_x_15808:
        /* <DEDUP_REMOVED lines=21> */
.L_x_15829:
[----:B------:R-:W3:Y:S02]  /*b300*/  LDG.E.64 R24, [R4.64] ;  /* 0x0000002404187981 */ /* 0x000ee4000c1e1b00 */
[----:B---3--:R0:W3:Y:S01]  /*b310*/  I2F.U64 R24, R24 ;  /* 0x0000001800187312 */ /* 0x0080e20000301000 */
[----:B------:R-:W-:Y:S05]  /*b320*/  BRA `(.L_x_15809) ;  /* 0x0000002000007947 */ /* 0x000fea0003800000 */
.L_x_15828:
[----:B------:R-:W3:Y:S02]  /*b330*/  LDG.E R4, [R4.64] ;  /* 0x0000002404047981 */ /* 0x000ee4000c1e1900 */
[----:B---3--:R0:W3:Y:S02]  /*b340*/  I2F.U32 R24, R4 ;  /* 0x0000000400187306 */ /* 0x0080e40000201000 */
.L_x_15809:
[----:B------:R-:W-:Y:S05]  /*b350*/  BSYNC B6 ;  /* 0x0000000000067941 */ /* 0x000fea0003800000 */
.L_x_15803:
        /* <DEDUP_REMOVED lines=18> */
.L_x_15834:
[----:B------:R-:W4:Y:S02]  /*b480*/  LDG.E.U8 R4, [R4.64] ;  /* 0x0000002404047981 */ /* 0x000f24000c1e1100 */
[----:B----4-:R0:W4:Y:S01]  /*b490*/  I2F.U16 R25, R4 ;  /* 0x0000000400197306 */ /* 0x0101220000101000 */
[----:B------:R-:W-:Y:S05]  /*b4a0*/  BRA `(.L_x_15836) ;  /* 0x00000ca000007947 */ /* 0x000fea0003800000 */
.L_x_15833:
        /* <DEDUP_REMOVED lines=9> */
.L_x_15838:
[----:B------:R-:W4:Y:S02]  /*b540*/  LDG.E R4, [R4.64] ;  /* 0x0000002404047981 */ /* 0x000f24000c1e1900 */
[----:B----4-:R0:W4:Y:S01]  /*b550*/  I2F R25, R4 ;  /* 0x0000000400197306 */ /* 0x0101220000201400 */
[----:B------:R-:W-:Y:S05]  /*b560*/  BRA `(.L_x_15836) ;  /* 0x00000be000007947 */ /* 0x000fea0003800000 */
.L_x_15837:
[----:B------:R-:W4:Y:S02]  /*b570*/  LDG.E.U16 R4, [R4.64] ;  /* 0x0000002404047981 */ /* 0x000f24000c1e1500 */
[----:B----4-:R0:W4:Y:S01]  /*b580*/  I2F.S16 R25, R4 ;  /* 0x0000000400197306 */ /* 0x0101220000101400 */
[----:B------:R-:W-:Y:S05]  /*b590*/  BRA `(.L_x_15836) ;  /* 0x00000bb000007947 */ /* 0x000fea0003800000 */
.L_x_15832:
        /* <DEDUP_REMOVED lines=8> */
.L_x_15840:
[----:B------:R-:W4:Y:S02]  /*b620*/  LDG.E.U16 R4, [R4.64] ;  /* 0x0000002404047981 */ /* 0x000f24000c1e1500 */
[----:B----4-:R-:W-:Y:S01]  /*b630*/  HADD2.F32 R25, -RZ, R4.H0_H0 ;  /* 0x20000004ff197230 */ /* 0x010fe20000004100 */
[----:B------:R-:W-:Y:S05]  /*b640*/  BRA `(.L_x_15836) ;  /* 0x00000b0000007947 */ /* 0x000fea0003800000 */
.L_x_15839:
        /* <DEDUP_REMOVED lines=8> */
.L_x_15842:
[----:B------:R-:W4:Y:S02]  /*b6d0*/  LDG.E.U16 R4, [R4.64] ;  /* 0x0000002404047981 */ /* 0x000f24000c1e1500 */
[----:B----4-:R-:W-:Y:S01]  /*b6e0*/  HADD2.F32 R25, -RZ, R4.H0_H0 ;  /* 0x20000004ff197230 */ /* 0x010fe20000004100 */
[----:B------:R-:W-:Y:S05]  /*b6f0*/  BRA `(.L_x_15836) ;  /* 0x00000a5000007947 */ /* 0x000fea0003800000 */
.L_x_15841:
[----:B------:R-:W4:Y:S02]  /*b700*/  LDG.E.64 R4, [R4.64] ;  /* 0x0000002404047981 */ /* 0x000f24000c1e1b00 */
[----:B----4-:R-:W0:Y:S01]  /*b710*/  F2F.F32.F64 R25, R4 ;  /* 0x0000000400197310 */ /* 0x010e220000301000 */
[----:B------:R-:W0:-:S14]  /*b720*/  DSETP.GEU.AND P0, PT, |R4|, c[0x2][0x0], PT ;  /* 0x008000000400762a */ /* 0x000e1c0003f0e200 */
[----:B0-----:R-:W-:Y:S01]  /*b730*/  @!P0 FMUL R25, R25, 1.175494350822287508e-38 ;  /* 0x0080000019198820 */ /* 0x001fe20000400000 */
[----:B------:R-:W-:Y:S05]  /*b740*/  BRA `(.L_x_15836) ;  /* 0x00000a0000007947 */ /* 0x000fea0003800000 */
.L_x_15831:
        /* <DEDUP_REMOVED lines=12> */
.L_x_15845:
[----:B------:R-:W4:Y:S02]  /*b810*/  LDG.E.64 R4, [R4.64] ;  /* 0x0000002404047981 */ /* 0x000f24000c1e1b00 */
[----:B----4-:R-:W0:Y:S01]  /*b820*/  F2F.F32.F64 R25, R4 ;  /* 0x0000000400197310 */ /* 0x010e220000301000 */
[----:B------:R-:W0:-:S14]  /*b830*/  DSETP.GEU.AND P0, PT, |R4|, c[0x2][0x0], PT ;  /* 0x008000000400762a */ /* 0x000e1c0003f0e200 */
[----:B0-----:R-:W-:Y:S01]  /*b840*/  @!P0 FMUL R25, R25, 1.175494350822287508e-38 ;  /* 0x0080000019198820 */ /* 0x001fe20000400000 */
[----:B------:R-:W-:Y:S05]  /*b850*/  BRA `(.L_x_15836) ;  /* 0x000008f000007947 */ /* 0x000fea0003800000 */
.L_x_15844:
        /* <DEDUP_REMOVED lines=26> */
.L_x_15847:
        /* <DEDUP_REMOVED lines=13> */
.L_x_15846:
[----:B------:R-:W4:Y:S02]  /*bad0*/  LDG.E.U16 R4, [R4.64] ;  /* 0x0000002404047981 */ /* 0x000f24000c1e1500 */
[----:B----4-:R-:W-:Y:S01]  /*bae0*/  PRMT R25, RZ, 0x5410, R4 ;  /* 0x00005410ff197816 */ /* 0x010fe20000000004 */
[----:B------:R-:W-:Y:S05]  /*baf0*/  BRA `(.L_x_15836) ;  /* 0x0000065000007947 */ /* 0x000fea0003800000 */
.L_x_15843:
        /* <DEDUP_REMOVED lines=11> */
.L_x_15850:
        /* <DEDUP_REMOVED lines=20> */
.L_x_15852:
[----:B------:R-:W-:Y:S05]  /*bcf0*/  BSYNC B0 ;  /* 0x0000000000007941 */ /* 0x000fea0003800000 */
.L_x_15851:
[----:B------:R-:W-:Y:S01]  /*bd00*/  IMAD.SHL.U32 R3, R3, 0x100000, RZ ;  /* 0x0010000003037824 */ /* 0x000fe200078e00ff */
[----:B------:R-:W-:-:S04]  /*bd10*/  LEA R0, R0, 0x3b800000, 0x17 ;  /* 0x3b80000000007811 */ /* 0x000fc800078eb8ff */
[----:B------:R-:W-:Y:S01]  /*bd20*/  LOP3.LUT R25, R0, R3, R25, 0xfe, !PT ;  /* 0x0000000300197212 */ /* 0x000fe200078efe19 */
[----:B------:R-:W-:Y:S05]  /*bd30*/  BRA `(.L_x_15836) ;  /* 0x0000041000007947 */ /* 0x000fea0003800000 */
.L_x_15849:
        /* <DEDUP_REMOVED lines=20> */
.L_x_15854:
[----:B------:R-:W-:Y:S05]  /*be80*/  BSYNC B0 ;  /* 0x0000000000007941 */ /* 0x000fea0003800000 */
.L_x_15853:
[----:B------:R-:W-:Y:S01]  /*be90*/  IMAD.SHL.U32 R3, R3, 0x200000, RZ ;  /* 0x0020000003037824 */ /* 0x000fe200078e00ff */
[----:B------:R-:W-:-:S04]  /*bea0*/  LEA R0, R0, 0x37800000, 0x17 ;  /* 0x3780000000007811 */ /* 0x000fc800078eb8ff */
[----:B------:R-:W-:Y:S01]  /*beb0*/  LOP3.LUT R25, R0, R3, R25, 0xfe, !PT ;  /* 0x0000000300197212 */ /* 0x000fe200078efe19 */
[----:B------:R-:W-:Y:S05]  /*bec0*/  BRA `(.L_x_15836) ;  /* 0x0000028000007947 */ /* 0x000fea0003800000 */
.L_x_15848:
        /* <DEDUP_REMOVED lines=14> */
.L_x_15835:
        /* <DEDUP_REMOVED lines=21> */
.L_x_15856:
[----:B------:R-:W4:Y:S02]  /*c100*/  LDG.E.64 R4, [R4.64] ;  /* 0x0000002404047981 */ /* 0x000f24000c1e1b00 */
[----:B----4-:R0:W4:Y:S01]  /*c110*/  I2F.U64 R25, R4 ;  /* 0x0000000400197312 */ /* 0x0101220000301000 */
[----:B------:R-:W-:Y:S05]  /*c120*/  BRA `(.L_x_15836) ;  /* 0x0000002000007947 */ /* 0x000fea0003800000 */
.L_x_15855:
[----:B------:R-:W4:Y:S02]  /*c130*/  LDG.E R4, [R4.64] ;  /* 0x0000002404047981 */ /* 0x000f24000c1e1900 */
[----:B----4-:R0:W4:Y:S02]  /*c140*/  I2F.U32 R25, R4 ;  /* 0x0000000400197306 */ /* 0x0101240000201000 */
.L_x_15836:
[----:B------:R-:W-:Y:S05]  /*c150*/  BSYNC B6 ;  /* 0x0000000000067941 */ /* 0x000fea0003800000 */
.L_x_15830:
        /* <DEDUP_REMOVED lines=18> */
.L_x_15861:
[----:B----4-:R-:W4:Y:S02]  /*c280*/  LDG.E.U8 R4, [R4.64] ;  /* 0x0000002404047981 */ /* 0x010f24000c1e1100 */
[----:B----4-:R0:W4:Y:S01]  /*c290*/  I2F.U16 R26, R4 ;  /* 0x00000004001a7306 */ /* 0x0101220000101000 */
[----:B------:R-:W-:Y:S05]  /*c2a0*/  BRA `(.L_x_15863) ;  /* 0x00000ca000007947 */ /* 0x000fea0003800000 */
.L_x_15860:
        /* <DEDUP_REMOVED lines=9> */
.L_x_15865:
[----:B----4-:R-:W4:Y:S02]  /*c340*/  LDG.E R4, [R4.64] ;  /* 0x0000002404047981 */ /* 0x010f24000c1e1900 */
[----:B----4-:R0:W4:Y:S01]  /*c350*/  I2F R26, R4 ;  /* 0x00000004001a7306 */ /* 0x0101220000201400 */
[----:B------:R-:W-:Y:S05]  /*c360*/  BRA `(.L_x_15863) ;  /* 0x00000be000007947 */ /* 0x000fea0003800000 */
.L_x_15864:
[----:B----4-:R-:W4:Y:S02]  /*c370*/  LDG.E.U16 R4, [R4.64] ;  /* 0x0000002404047981 */ /* 0x010f24000c1e1500 */
[----:B----4-:R0:W4:Y:S01]  /*c380*/  I2F.S16 R26, R4 ;  /* 0x00000004001a7306 */ /* 0x0101220000101400 */
[----:B------:R-:W-:Y:S05]  /*c390*/  BRA `(.L_x_15863) ;  /* 0x00000bb000007947 */ /* 0x000fea0003800000 */
.L_x_15859:
        /* <DEDUP_REMOVED lines=8> */
.L_x_15867:
[----:B----4-:R-:W4:Y:S02]  /*c420*/  LDG.E.U16 R4, [R4.64] ;  /* 0x0000002404047981 */ /* 0x010f24000c1e1500 */
[----:B----4-:R-:W-:Y:S01]  /*c430*/  HADD2.F32 R26, -RZ, R4.H0_H0 ;  /* 0x20000004ff1a7230 */ /* 0x010fe20000004100 */
[----:B------:R-:W-:Y:S05]  /*c440*/  BRA `(.L_x_15863) ;  /* 0x00000b0000007947 */ /* 0x000fea0003800000 */
.L_x_15866:
        /* <DEDUP_REMOVED lines=8> */
.L_x_15869:
[----:B----4-:R-:W4:Y:S02]  /*c4d0*/  LDG.E.U16 R4, [R4.64] ;  /* 0x0000002404047981 */ /* 0x010f24000c1e1500 */
[----:B----4-:R-:W-:Y:S01]  /*c4e0*/  HADD2.F32 R26, -RZ, R4.H0_H0 ;  /* 0x20000004ff1a7230 */ /* 0x010fe20000004100 */
[----:B------:R-:W-:Y:S05]  /*c4f0*/  BRA `(.L_x_15863) ;  /* 0x00000a5000007947 */ /* 0x000fea0003800000 */
.L_x_15868:
[----:B----4-:R-:W4:Y:S02]  /*c500*/  LDG.E.64 R4, [R4.64] ;  /* 0x0000002404047981 */ /* 0x010f24000c1e1b00 */
[----:B----4-:R-:W0:Y:S01]  /*c510*/  F2F.F32.F64 R26, R4 ;  /* 0x00000004001a7310 */ /* 0x010e220000301000 */
[----:B------:R-:W0:-:S14]  /*c520*/  DSETP.GEU.AND P0, PT, |R4|, c[0x2][0x0], PT ;  /* 0x008000000400762a */ /* 0x000e1c0003f0e200 */
[----:B0-----:R-:W-:Y:S01]  /*c530*/  @!P0 FMUL R26, R26, 1.175494350822287508e-38 ;  /* 0x008000001a1a8820 */ /* 0x001fe20000400000 */
[----:B------:R-:W-:Y:S05]  /*c540*/  BRA `(.L_x_15863) ;  /* 0x00000a0000007947 */ /* 0x000fea0003800000 */
.L_x_15858:
        /* <DEDUP_REMOVED lines=12> */
.L_x_15872:
[----:B----4-:R-:W4:Y:S02]  /*c610*/  LDG.E.64 R4, [R4.64] ;  /* 0x0000002404047981 */ /* 0x010f24000c1e1b00 */
[----:B----4-:R-:W0:Y:S01]  /*c620*/  F2F.F32.F64 R26, R4 ;  /* 0x00000004001a7310 */ /* 0x010e220000301000 */
[----:B------:R-:W0:-:S14]  /*c630*/  DSETP.GEU.AND P0, PT, |R4|, c[0x2][0x0], PT ;  /* 0x008000000400762a */ /* 0x000e1c0003f0e200 */
[----:B0-----:R-:W-:Y:S01]  /*c640*/  @!P0 FMUL R26, R26, 1.175494350822287508e-38 ;  /* 0x008000001a1a8820 */ /* 0x001fe20000400000 */
[----:B------:R-:W-:Y:S05]  /*c650*/  BRA `(.L_x_15863) ;  /* 0x000008f000007947 */ /* 0x000fea0003800000 */
.L_x_15871:
        /* <DEDUP_REMOVED lines=26> */
.L_x_15874:
        /* <DEDUP_REMOVED lines=13> */
.L_x_15873:
[----:B----4-:R-:W4:Y:S02]  /*c8d0*/  LDG.E.U16 R4, [R4.64] ;  /* 0x0000002404047981 */ /* 0x010f24000c1e1500 */
[----:B----4-:R-:W-:Y:S01]  /*c8e0*/  PRMT R26, RZ, 0x5410, R4 ;  /* 0x00005410ff1a7816 */ /* 0x010fe20000000004 */
[----:B------:R-:W-:Y:S05]  /*c8f0*/  BRA `(.L_x_15863) ;  /* 0x0000065000007947 */ /* 0x000fea0003800000 */
.L_x_15870:
        /* <DEDUP_REMOVED lines=11> */
.L_x_15877:
        /* <DEDUP_REMOVED lines=20> */
.L_x_15879:
[----:B------:R-:W-:Y:S05]  /*caf0*/  BSYNC B0 ;  /* 0x0000000000007941 */ /* 0x000fea0003800000 */
.L_x_15878:
[----:B------:R-:W-:Y:S01]  /*cb00*/  IMAD.SHL.U32 R3, R3, 0x100000, RZ ;  /* 0x0010000003037824 */ /* 0x000fe200078e00ff */
[----:B------:R-:W-:-:S04]  /*cb10*/  LEA R5, R0, 0x3b800000, 0x17 ;  /* 0x3b80000000057811 */ /* 0x000fc800078eb8ff */
[----:B------:R-:W-:Y:S01]  /*cb20*/  LOP3.LUT R26, R5, R3, R26, 0xfe, !PT ;  /* 0x00000003051a7212 */ /* 0x000fe200078efe1a */
[----:B------:R-:W-:Y:S05]  /*cb30*/  BRA `(.L_x_15863) ;  /* 0x0000041000007947 */ /* 0x000fea0003800000 */
.L_x_15876:
        /* <DEDUP_REMOVED lines=20> */
.L_x_15881:
[----:B------:R-:W-:Y:S05]  /*cc80*/  BSYNC B0 ;  /* 0x0000000000007941 */ /* 0x000fea0003800000 */
.L_x_15880:
[----:B------:R-:W-:Y:S01]  /*cc90*/  IMAD.SHL.U32 R3, R3, 0x200000, RZ ;  /* 0x0020000003037824 */ /* 0x000fe200078e00ff */
[----:B------:R-:W-:-:S04]  /*cca0*/  LEA R5, R0, 0x37800000, 0x17 ;  /* 0x3780000000057811 */ /* 0x000fc800078eb8ff */
[----:B------:R-:W-:Y:S01]  /*ccb0*/  LOP3.LUT R26, R5, R3, R26, 0xfe, !PT ;  /* 0x00000003051a7212 */ /* 0x000fe200078efe1a */
[----:B------:R-:W-:Y:S05]  /*ccc0*/  BRA `(.L_x_15863) ;  /* 0x0000028000007947 */ /* 0x000fea0003800000 */
.L_x_15875:
        /* <DEDUP_REMOVED lines=14> */
.L_x_15862:
        /* <DEDUP_REMOVED lines=21> */
.L_x_15883:
[----:B----4-:R-:W4:Y:S02]  /*cf00*/  LDG.E.64 R26, [R4.64] ;  /* 0x00000024041a7981 */ /* 0x010f24000c1e1b00 */
[----:B----4-:R0:W4:Y:S01]  /*cf10*/  I2F.U64 R26, R26 ;  /* 0x0000001a001a7312 */ /* 0x0101220000301000 */
[----:B------:R-:W-:Y:S05]  /*cf20*/  BRA `(.L_x_15863) ;  /* 0x0000002000007947 */ /* 0x000fea0003800000 */
.L_x_15882:
[----:B----4-:R-:W4:Y:S02]  /*cf30*/  LDG.E R4, [R4.64] ;  /* 0x0000002404047981 */ /* 0x010f24000c1e1900 */
[----:B----4-:R0:W4:Y:S02]  /*cf40*/  I2F.U32 R26, R4 ;  /* 0x00000004001a7306 */ /* 0x0101240000201000 */
.L_x_15863:
[----:B------:R-:W-:Y:S05]  /*cf50*/  BSYNC B6 ;  /* 0x0000000000067941 */ /* 0x000fea0003800000 */
.L_x_15857:
[----:B------:R-:W-:Y:S02]  /*cf60*/  IADD3 R43, R43, 0x80, RZ ;  /* 0x000000802b2b7810 */ /* 0x000fe40007ffe0ff */
.L_x_15684:
[----:B------:R-:W-:Y:S05]  /*cf70*/  BSYNC B7 ;  /* 0x0000000000077941 */ /* 0x000fea0003800000 */
.L_x_15683:
        /* <DEDUP_REMOVED lines=32> */
.L_x_15889:
[----:B----4-:R-:W4:Y:S02]  /*d180*/  LDG.E.U8 R4, [R4.64] ;  /* 0x0000002404047981 */ /* 0x010f24000c1e1100 */
[----:B----4-:R-:W0:Y:S02]  /*d190*/  I2F.U16 R0, R4 ;  /* 0x0000000400007306 */ /* 0x010e240000101000 */
[----:B0-----:R-:W-:-:S04]  /*d1a0*/  F2FP.PACK_AB R0, RZ, R0 ;  /* 0x00000000ff00723e */ /* 0x001fc800000000ff */
[----:B------:R-:W-:Y:S01]  /*d1b0*/  PRMT R28, R0, 0x7610, R28 ;  /* 0x00007610001c7816 */ /* 0x000fe2000000001c */
[----:B------:R-:W-:Y:S05]  /*d1c0*/  BRA `(.L_x_15891) ;  /* 0x00000ed000007947 */ /* 0x000fea0003800000 */
.L_x_15888:
        /* <DEDUP_REMOVED lines=11> */
.L_x_15893:
[----:B----4-:R-:W4:Y:S02]  /*d280*/  LDG.E R4, [R4.64] ;  /* 0x0000002404047981 */ /* 0x010f24000c1e1900 */
[----:B----4-:R-:W0:Y:S02]  /*d290*/  I2F R0, R4 ;  /* 0x0000000400007306 */ /* 0x010e240000201400 */
[----:B0-----:R-:W-:-:S04]  /*d2a0*/  F2FP.PACK_AB R0, RZ, R0 ;  /* 0x00000000ff00723e */ /* 0x001fc800000000ff */
[----:B------:R-:W-:Y:S01]  /*d2b0*/  PRMT R28, R0, 0x7610, R28 ;  /* 0x00007610001c7816 */ /* 0x000fe2000000001c */
[----:B------:R-:W-:Y:S05]  /*d2c0*/  BRA `(.L_x_15891) ;  /* 0x00000dd000007947 */ /* 0x000fea0003800000 */
.L_x_15892:
[----:B----4-:R-:W4:Y:S02]  /*d2d0*/  LDG.E.U16 R4, [R4.64] ;  /* 0x0000002404047981 */ /* 0x010f24000c1e1500 */
[----:B----4-:R-:W0:Y:S02]  /*d2e0*/  I2F.S16 R0, R4 ;  /* 0x0000000400007306 */ /* 0x010e240000101400 */
[----:B0-----:R-:W-:-:S04]  /*d2f0*/  F2FP.PACK_AB R0, RZ, R0 ;  /* 0x00000000ff00723e */ /* 0x001fc800000000ff */
[----:B------:R-:W-:Y:S01]  /*d300*/  PRMT R28, R0, 0x7610, R28 ;  /* 0x00007610001c7816 */ /* 0x000fe2000000001c */
[----:B------:R-:W-:Y:S05]  /*d310*/  BRA `(.L_x_15891) ;  /* 0x00000d8000007947 */ /* 0x000fea0003800000 */
.L_x_15887:
        /* <DEDUP_REMOVED lines=9> */
.L_x_15895:
[----:B------:R0:W5:Y:S01]  /*d3b0*/  LDG.E.U16 R28, [R4.64] ;  /* 0x00000024041c7981 */ /* 0x000162000c1e1500 */
[----:B------:R-:W-:Y:S05]  /*d3c0*/  BRA `(.L_x_15891) ;  /* 0x00000cd000007947 */ /* 0x000fea0003800000 */
.L_x_15894:
        /* <DEDUP_REMOVED lines=9> */
.L_x_15897:
[----:B------:R0:W5:Y:S01]  /*d460*/  LDG.E.U16 R28, [R4.64] ;  /* 0x00000024041c7981 */ /* 0x000162000c1e1500 */
[----:B------:R-:W-:Y:S05]  /*d470*/  BRA `(.L_x_15891) ;  /* 0x00000c2000007947 */ /* 0x000fea0003800000 */
.L_x_15896:
[----:B----4-:R-:W4:Y:S02]  /*d480*/  LDG.E.64 R4, [R4.64] ;  /* 0x0000002404047981 */ /* 0x010f24000c1e1b00 */
[----:B----4-:R-:W0:Y:S01]  /*d490*/  F2F.F32.F64 R0, R4 ;  /* 0x0000000400007310 */ /* 0x010e220000301000 */
[----:B------:R-:W0:-:S14]  /*d4a0*/  DSETP.GEU.AND P0, PT, |R4|, c[0x2][0x0], PT ;  /* 0x008000000400762a */ /* 0x000e1c0003f0e200 */
[----:B0-----:R-:W-:-:S05]  /*d4b0*/  @!P0 FMUL R0, R0, 1.175494350822287508e-38 ;  /* 0x0080000000008820 */ /* 0x001fca0000400000 */
[----:B------:R-:W-:-:S04]  /*d4c0*/  F2FP.PACK_AB R0, RZ, R0 ;  /* 0x00000000ff00723e */ /* 0x000fc800000000ff */
[----:B------:R-:W-:Y:S01]  /*d4d0*/  PRMT R28, R0, 0x7610, R28 ;  /* 0x00007610001c7816 */ /* 0x000fe2000000001c */
[----:B------:R-:W-:Y:S05]  /*d4e0*/  BRA `(.L_x_15891) ;  /* 0x00000bb000007947 */ /* 0x000fea0003800000 */
.L_x_15886:
        /* <DEDUP_REMOVED lines=14> */
.L_x_15900:
[----:B----4-:R-:W4:Y:S02]  /*d5d0*/  LDG.E.64 R4, [R4.64] ;  /* 0x0000002404047981 */ /* 0x010f24000c1e1b00 */
[----:B----4-:R-:W0:Y:S01]  /*d5e0*/  F2F.F32.F64 R0, R4 ;  /* 0x0000000400007310 */ /* 0x010e220000301000 */
[----:B------:R-:W0:-:S14]  /*d5f0*/  DSETP.GEU.AND P0, PT, |R4|, c[0x2][0x0], PT ;  /* 0x008000000400762a */ /* 0x000e1c0003f0e200 */
[----:B0-----:R-:W-:-:S05]  /*d600*/  @!P0 FMUL R0, R0, 1.175494350822287508e-38 ;  /* 0x0080000000008820 */ /* 0x001fca0000400000 */
[----:B------:R-:W-:-:S04]  /*d610*/  F2FP.PACK_AB R0, RZ, R0 ;  /* 0x00000000ff00723e */ /* 0x000fc800000000ff */
[----:B------:R-:W-:Y:S01]  /*d620*/  PRMT R28, R0, 0x7610, R28 ;  /* 0x00007610001c7816 */ /* 0x000fe2000000001c */
[----:B------:R-:W-:Y:S05]  /*d630*/  BRA `(.L_x_15891) ;  /* 0x00000a6000007947 */ /* 0x000fea0003800000 */
.L_x_15899:
        /* <DEDUP_REMOVED lines=28> */
.L_x_15902:
        /* <DEDUP_REMOVED lines=15> */
.L_x_15901:
[----:B----4-:R-:W4:Y:S02]  /*d8f0*/  LDG.E.U16 R0, [R4.64] ;  /* 0x0000002404007981 */ /* 0x010f24000c1e1500 */
[----:B----4-:R-:W-:-:S04]  /*d900*/  PRMT R0, RZ, 0x5410, R0 ;  /* 0x00005410ff007816 */ /* 0x010fc80000000000 */
[----:B------:R-:W-:-:S04]  /*d910*/  F2FP.PACK_AB R0, RZ, R0 ;  /* 0x00000000ff00723e */ /* 0x000fc800000000ff */
[----:B------:R-:W-:Y:S01]  /*d920*/  PRMT R28, R0, 0x7610, R28 ;  /* 0x00007610001c7816 */ /* 0x000fe2000000001c */
[----:B------:R-:W-:Y:S05]  /*d930*/  BRA `(.L_x_15891) ;  /* 0x0000076000007947 */ /* 0x000fea0003800000 */
.L_x_15898:
        /* <DEDUP_REMOVED lines=12> */
.L_x_15905:
        /* <DEDUP_REMOVED lines=21> */
.L_x_15909:
[----:B------:R-:W-:Y:S05]  /*db50*/  BSYNC B1 ;  /* 0x0000000000017941 */ /* 0x000fea0003800000 */
.L_x_15908:
[----:B------:R-:W-:Y:S01]  /*db60*/  LEA R5, R0, 0x3b800000, 0x17 ;  /* 0x3b80000000057811 */ /* 0x000fe200078eb8ff */
[----:B------:R-:W-:-:S05]  /*db70*/  IMAD.SHL.U32 R0, R3, 0x100000, RZ ;  /* 0x0010000003007824 */ /* 0x000fca00078e00ff */
[----:B------:R-:W-:Y:S02]  /*db80*/  LOP3.LUT R0, R5, R0, R6, 0xfe, !PT ;  /* 0x0000000005007212 */ /* 0x000fe400078efe06 */
.L_x_15907:
[----:B------:R-:W-:Y:S05]  /*db90*/  BSYNC B0 ;  /* 0x0000000000007941 */ /* 0x000fea0003800000 */
.L_x_15906:
[----:B------:R-:W-:-:S04]  /*dba0*/  F2FP.PACK_AB R0, RZ, R0 ;  /* 0x00000000ff00723e */ /* 0x000fc800000000ff */
[----:B------:R-:W-:Y:S01]  /*dbb0*/  PRMT R28, R0, 0x7610, R28 ;  /* 0x00007610001c7816 */ /* 0x000fe2000000001c */
[----:B------:R-:W-:Y:S05]  /*dbc0*/  BRA `(.L_x_15891) ;  /* 0x000004d000007947 */ /* 0x000fea0003800000 */
.L_x_15904:
        /* <DEDUP_REMOVED lines=21> */
.L_x_15913:
[----:B------:R-:W-:Y:S05]  /*dd20*/  BSYNC B1 ;  /* 0x0000000000017941 */ /* 0x000fea0003800000 */
.L_x_15912:
[----:B------:R-:W-:Y:S01]  /*dd30*/  LEA R5, R0, 0x37800000, 0x17 ;  /* 0x3780000000057811 */ /* 0x000fe200078eb8ff */
[----:B------:R-:W-:-:S05]  /*dd40*/  IMAD.SHL.U32 R0, R3, 0x200000, RZ ;  /* 0x0020000003007824 */ /* 0x000fca00078e00ff */
[----:B------:R-:W-:Y:S02]  /*dd50*/  LOP3.LUT R0, R5, R0, R6, 0xfe, !PT ;  /* 0x0000000005007212 */ /* 0x000fe400078efe06 */
.L_x_15911:
[----:B------:R-:W-:Y:S05]  /*dd60*/  BSYNC B0 ;  /* 0x0000000000007941 */ /* 0x000fea0003800000 */
.L_x_15910:
[----:B------:R-:W-:-:S04]  /*dd70*/  F2FP.PACK_AB R0, RZ, R0 ;  /* 0x00000000ff00723e */ /* 0x000fc800000000ff */
[----:B------:R-:W-:Y:S01]  /*dd80*/  PRMT R28, R0, 0x7610, R28 ;  /* 0x00007610001c7816 */ /* 0x000fe2000000001c */
[----:B------:R-:W-:Y:S05]  /*dd90*/  BRA `(.L_x_15891) ;  /* 0x0000030000007947 */ /* 0x000fea0003800000 */
.L_x_15903:
        /* <DEDUP_REMOVED lines=14> */
.L_x_15917:
[----:B------:R-:W-:Y:S05]  /*de80*/  BSYNC B0 ;  /* 0x0000000000007941 */ /* 0x000fea0003800000 */
.L_x_15916:
[----:B------:R-:W-:-:S04]  /*de90*/  F2FP.PACK_AB R0, RZ, R0 ;  /* 0x00000000ff00723e */ /* 0x000fc800000000ff */
[----:B------:R-:W-:Y:S01]  /*dea0*/  PRMT R28, R0, 0x7610, R28 ;  /* 0x00007610001c7816 */ /* 0x000fe2000000001c */
[----:B------:R-:W-:Y:S05]  /*deb0*/  BRA `(.L_x_15891) ;  /* 0x000001e000007947 */ /* 0x000fea0003800000 */
.L_x_15890:
        /* <DEDUP_REMOVED lines=21> */
.L_x_15915:
[----:B----4-:R-:W4:Y:S02]  /*e010*/  LDG.E.64 R4, [R4.64] ;  /* 0x0000002404047981 */ /* 0x010f24000c1e1b00 */
[----:B----4-:R-:W0:Y:S02]  /*e020*/  I2F.U64 R0, R4 ;  /* 0x0000000400007312 */ /* 0x010e240000301000 */
[----:B0-----:R-:W-:-:S04]  /*e030*/  F2FP.PACK_AB R0, RZ, R0 ;  /* 0x00000000ff00723e */ /* 0x001fc800000000ff */
[----:B------:R-:W-:Y:S01]  /*e040*/  PRMT R28, R0, 0x7610, R28 ;  /* 0x00007610001c7816 */ /* 0x000fe2000000001c */
[----:B------:R-:W-:Y:S05]  /*e050*/  BRA `(.L_x_15891) ;  /* 0x0000004000007947 */ /* 0x000fea0003800000 */
.L_x_15914:
[----:B----4-:R-:W4:Y:S02]  /*e060*/  LDG.E R4, [R4.64] ;  /* 0x0000002404047981 */ /* 0x010f24000c1e1900 */
[----:B----4-:R-:W0:Y:S02]  /*e070*/  I2F.U32 R0, R4 ;  /* 0x0000000400007306 */ /* 0x010e240000201000 */
[----:B0-----:R-:W-:-:S04]  /*e080*/  F2FP.PACK_AB R0, RZ, R0 ;  /* 0x00000000ff00723e */ /* 0x001fc800000000ff */
[----:B------:R-:W-:Y:S02]  /*e090*/  PRMT R28, R0, 0x7610, R28 ;  /* 0x00007610001c7816 */ /* 0x000fe4000000001c */
.L_x_15891:
        /* <DEDUP_REMOVED lines=19> */
.L_x_15921:
[----:B----4-:R-:W4:Y:S02]  /*e1d0*/  LDG.E.U8 R4, [R4.64] ;  /* 0x0000002404047981 */ /* 0x010f24000c1e1100 */
[----:B----4-:R-:W0:Y:S02]  /*e1e0*/  I2F.U16 R0, R4 ;  /* 0x0000000400007306 */ /* 0x010e240000101000 */
[----:B0-----:R-:W-:-:S04]  /*e1f0*/  F2FP.PACK_AB R0, RZ, R0 ;  /* 0x00000000ff00723e */ /* 0x001fc800000000ff */
[----:B------:R-:W-:Y:S01]  /*e200*/  PRMT R29, R0, 0x7610, R29 ;  /* 0x00007610001d7816 */ /* 0x000fe2000000001d */
[----:B------:R-:W-:Y:S05]  /*e210*/  BRA `(.L_x_15923) ;  /* 0x00000ed000007947 */ /* 0x000fea0003800000 */
.L_x_15920:
        /* <DEDUP_REMOVED lines=11> */
.L_x_15925:
[----:B----4-:R-:W4:Y:S02]  /*e2d0*/  LDG.E R4, [R4.64] ;  /* 0x0000002404047981 */ /* 0x010f24000c1e1900 */
[----:B----4-:R-:W0:Y:S02]  /*e2e0*/  I2F R0, R4 ;  /* 0x0000000400007306 */ /* 0x010e240000201400 */
[----:B0-----:R-:W-:-:S04]  /*e2f0*/  F2FP.PACK_AB R0, RZ, R0 ;  /* 0x00000000ff00723e */ /* 0x001fc800000000ff */
[----:B------:R-:W-:Y:S01]  /*e300*/  PRMT R29, R0, 0x7610, R29 ;  /* 0x00007610001d7816 */ /* 0x000fe2000000001d */
[----:B------:R-:W-:Y:S05]  /*e310*/  BRA `(.L_x_15923) ;  /* 0x00000dd000007947 */ /* 0x000fea0003800000 */
.L_x_15924:
[----:B----4-:R-:W4:Y:S02]  /*e320*/  LDG.E.U16 R4, [R4.64] ;  /* 0x0000002404047981 */ /* 0x010f24000c1e1500 */
[----:B----4-:R-:W0:Y:S02]  /*e330*/  I2F.S16 R0, R4 ;  /* 0x0000000400007306 */ /* 0x010e240000101400 */
[----:B0-----:R-:W-:-:S04]  /*e340*/  F2FP.PACK_AB R0, RZ, R0 ;  /* 0x00000000ff00723e */ /* 0x001fc800000000ff */
[----:B------:R-:W-:Y:S01]  /*e350*/  PRMT R29, R0, 0x7610, R29 ;  /* 0x00007610001d7816 */ /* 0x000fe2000000001d */
[----:B------:R-:W-:Y:S05]  /*e360*/  BRA `(.L_x_15923) ;  /* 0x00000d8000007947 */ /* 0x000fea0003800000 */
.L_x_15919:
        /* <DEDUP_REMOVED lines=9> */
.L_x_15927:
[----:B------:R0:W5:Y:S01]  /*e400*/  LDG.E.U16 R29, [R4.64] ;  /* 0x00000024041d7981 */ /* 0x000162000c1e1500 */
[----:B------:R-:W-:Y:S05]  /*e410*/  BRA `(.L_x_15923) ;  /* 0x00000cd000007947 */ /* 0x000fea0003800000 */
.L_x_15926:
        /* <DEDUP_REMOVED lines=9> */
.L_x_15929:
[----:B------:R0:W5:Y:S01]  /*e4b0*/  LDG.E.U16 R29, [R4.64] ;  /* 0x00000024041d7981 */ /* 0x000162000c1e1500 */
[----:B------:R-:W-:Y:S05]  /*e4c0*/  BRA `(.L_x_15923) ;  /* 0x00000c2000007947 */ /* 0x000fea0003800000 */
.L_x_15928:
[----:B----4-:R-:W4:Y:S02]  /*e4d0*/  LDG.E.64 R4, [R4.64] ;  /* 0x0000002404047981 */ /* 0x010f24000c1e1b00 */
[----:B----4-:R-:W0:Y:S01]  /*e4e0*/  F2F.F32.F64 R0, R4 ;  /* 0x0000000400007310 */ /* 0x010e220000301000 */
[----:B------:R-:W0:-:S14]  /*e4f0*/  DSETP.GEU.AND P0, PT, |R4|, c[0x2][0x0], PT ;  /* 0x008000000400762a */ /* 0x000e1c0003f0e200 */
[----:B0-----:R-:W-:-:S05]  /*e500*/  @!P0 FMUL R0, R0, 1.175494350822287508e-38 ;  /* 0x0080000000008820 */ /* 0x001fca0000400000 */
[----:B------:R-:W-:-:S04]  /*e510*/  F2FP.PACK_AB R0, RZ, R0 ;  /* 0x00000000ff00723e */ /* 0x000fc800000000ff */
[----:B------:R-:W-:Y:S01]  /*e520*/  PRMT R29, R0, 0x7610, R29 ;  /* 0x00007610001d7816 */ /* 0x000fe2000000001d */
[----:B------:R-:W-:Y:S05]  /*e530*/  BRA `(.L_x_15923) ;  /* 0x00000bb000007947 */ /* 0x000fea0003800000 */
.L_x_15918:
        /* <DEDUP_REMOVED lines=14> */
.L_x_15932:
[----:B----4-:R-:W4:Y:S02]  /*e620*/  LDG.E.64 R4, [R4.64] ;  /* 0x0000002404047981 */ /* 0x010f24000c1e1b00 */
[----:B----4-:R-:W0:Y:S01]  /*e630*/  F2F.F32.F64 R0, R4 ;  /* 0x0000000400007310 */ /* 0x010e220000301000 */
[----:B------:R-:W0:-:S14]  /*e640*/  DSETP.GEU.AND P0, PT, |R4|, c[0x2][0x0], PT ;  /* 0x008000000400762a */ /* 0x000e1c0003f0e200 */
[----:B0-----:R-:W-:-:S05]  /*e650*/  @!P0 FMUL R0, R0, 1.175494350822287508e-38 ;  /* 0x0080000000008820 */ /* 0x001fca0000400000 */
[----:B------:R-:W-:-:S04]  /*e660*/  F2FP.PACK_AB R0, RZ, R0 ;  /* 0x00000000ff00723e */ /* 0x000fc800000000ff */
[----:B------:R-:W-:Y:S01]  /*e670*/  PRMT R29, R0, 0x7610, R29 ;  /* 0x00007610001d7816 */ /* 0x000fe2000000001d */
[----:B------:R-:W-:Y:S05]  /*e680*/  BRA `(.L_x_15923) ;  /* 0x00000a6000007947 */ /* 0x000fea0003800000 */
.L_x_15931:
        /* <DEDUP_REMOVED lines=28> */
.L_x_15934:
        /* <DEDUP_REMOVED lines=15> */
.L_x_15933:
[----:B----4-:R-:W4:Y:S02]  /*e940*/  LDG.E.U16 R0, [R4.64] ;  /* 0x0000002404007981 */ /* 0x010f24000c1e1500 */
[----:B----4-:R-:W-:-:S04]  /*e950*/  PRMT R0, RZ, 0x5410, R0 ;  /* 0x00005410ff007816 */ /* 0x010fc80000000000 */
[----:B------:R-:W-:-:S04]  /*e960*/  F2FP.PACK_AB R0, RZ, R0 ;  /* 0x00000000ff00723e */ /* 0x000fc800000000ff */
[----:B------:R-:W-:Y:S01]  /*e970*/  PRMT R29, R0, 0x7610, R29 ;  /* 0x00007610001d7816 */ /* 0x000fe2000000001d */
[----:B------:R-:W-:Y:S05]  /*e980*/  BRA `(.L_x_15923) ;  /* 0x0000076000007947 */ /* 0x000fea0003800000 */
.L_x_15930:
        /* <DEDUP_REMOVED lines=12> */
.L_x_15937:
        /* <DEDUP_REMOVED lines=21> */
.L_x_15941:
[----:B------:R-:W-:Y:S05]  /*eba0*/  BSYNC B1 ;  /* 0x0000000000017941 */ /* 0x000fea0003800000 */
.L_x_15940:
[----:B------:R-:W-:Y:S01]  /*ebb0*/  LEA R5, R0, 0x3b800000, 0x17 ;  /* 0x3b80000000057811 */ /* 0x000fe200078eb8ff */
[----:B------:R-:W-:-:S05]  /*ebc0*/  IMAD.SHL.U32 R0, R3, 0x100000, RZ ;  /* 0x0010000003007824 */ /* 0x000fca00078e00ff */
[----:B------:R-:W-:Y:S02]  /*ebd0*/  LOP3.LUT R0, R5, R0, R6, 0xfe, !PT ;  /* 0x0000000005007212 */ /* 0x000fe400078efe06 */
.L_x_15939:
[----:B------:R-:W-:Y:S05]  /*ebe0*/  BSYNC B0 ;  /* 0x0000000000007941 */ /* 0x000fea0003800000 */
.L_x_15938:
[----:B------:R-:W-:-:S04]  /*ebf0*/  F2FP.PACK_AB R0, RZ, R0 ;  /* 0x00000000ff00723e */ /* 0x000fc800000000ff */
[----:B------:R-:W-:Y:S01]  /*ec00*/  PRMT R29, R0, 0x7610, R29 ;  /* 0x00007610001d7816 */ /* 0x000fe2000000001d */
[----:B------:R-:W-:Y:S05]  /*ec10*/  BRA `(.L_x_15923) ;  /* 0x000004d000007947 */ /* 0x000fea0003800000 */
.L_x_15936:
        /* <DEDUP_REMOVED lines=21> */
.L_x_15945:
[----:B------:R-:W-:Y:S05]  /*ed70*/  BSYNC B1 ;  /* 0x0000000000017941 */ /* 0x000fea0003800000 */
.L_x_15944:
[----:B------:R-:W-:Y:S01]  /*ed80*/  LEA R5, R0, 0x37800000, 0x17 ;  /* 0x3780000000057811 */ /* 0x000fe200078eb8ff */
[----:B------:R-:W-:-:S05]  /*ed90*/  IMAD.SHL.U32 R0, R3, 0x200000, RZ ;  /* 0x0020000003007824 */ /* 0x000fca00078e00ff */
[----:B------:R-:W-:Y:S02]  /*eda0*/  LOP3.LUT R0, R5, R0, R6, 0xfe, !PT ;  /* 0x0000000005007212 */ /* 0x000fe400078efe06 */
.L_x_15943:
[----:B------:R-:W-:Y:S05]  /*edb0*/  BSYNC B0 ;  /* 0x0000000000007941 */ /* 0x000fea0003800000 */
.L_x_15942:
[----:B------:R-:W-:-:S04]  /*edc0*/  F2FP.PACK_AB R0, RZ, R0 ;  /* 0x00000000ff00723e */ /* 0x000fc800000000ff */
[----:B------:R-:W-:Y:S01]  /*edd0*/  PRMT R29, R0, 0x7610, R29 ;  /* 0x00007610001d7816 */ /* 0x000fe2000000001d */
[----:B------:R-:W-:Y:S05]  /*ede0*/  BRA `(.L_x_15923) ;  /* 0x0000030000007947 */ /* 0x000fea0003800000 */
.L_x_15935:
        /* <DEDUP_REMOVED lines=14> */
.L_x_15949:
[----:B------:R-:W-:Y:S05]  /*eed0*/  BSYNC B0 ;  /* 0x0000000000007941 */ /* 0x000fea0003800000 */
.L_x_15948:
[----:B------:R-:W-:-:S04]  /*eee0*/  F2FP.PACK_AB R0, RZ, R0 ;  /* 0x00000000ff00723e */ /* 0x000fc800000000ff */
[----:B------:R-:W-:Y:S01]  /*eef0*/  PRMT R29, R0, 0x7610, R29 ;  /* 0x00007610001d7816 */ /* 0x000fe2000000001d */
[----:B------:R-:W-:Y:S05]  /*ef00*/  BRA `(.L_x_15923) ;  /* 0x000001e000007947 */ /* 0x000fea0003800000 */
.L_x_15922:
        /* <DEDUP_REMOVED lines=21> */
.L_x_15947:
[----:B----4-:R-:W4:Y:S02]  /*f060*/  LDG.E.64 R4, [R4.64] ;  /* 0x0000002404047981 */ /* 0x010f24000c1e1b00 */
[----:B----4-:R-:W0:Y:S02]  /*f070*/  I2F.U64 R0, R4 ;  /* 0x0000000400007312 */ /* 0x010e240000301000 */
[----:B0-----:R-:W-:-:S04]  /*f080*/  F2FP.PACK_AB R0, RZ, R0 ;  /* 0x00000000ff00723e */ /* 0x001fc800000000ff */
[----:B------:R-:W-:Y:S01]  /*f090*/  PRMT R29, R0, 0x7610, R29 ;  /* 0x00007610001d7816 */ /* 0x000fe2000000001d */
[----:B------:R-:W-:Y:S05]  /*f0a0*/  BRA `(.L_x_15923) ;  /* 0x0000004000007947 */ /* 0x000fea0003800000 */
.L_x_15946:
[----:B----4-:R-:W4:Y:S02]  /*f0b0*/  LDG.E R4, [R4.64] ;  /* 0x0000002404047981 */ /* 0x010f24000c1e1900 */
[----:B----4-:R-:W0:Y:S02]  /*f0c0*/  I2F.U32 R0, R4 ;  /* 0x0000000400007306 */ /* 0x010e240000201000 */
[----:B0-----:R-:W-:-:S04]  /*f0d0*/  F2FP.PACK_AB R0, RZ, R0 ;  /* 0x00000000ff00723e */ /* 0x001fc800000000ff */
[----:B------:R-:W-:Y:S02]  /*f0e0*/  PRMT R29, R0, 0x7610, R29 ;  /* 0x00007610001d7816 */ /* 0x000fe4000000001d */
.L_x_15923:
        /* <DEDUP_REMOVED lines=18> */
.L_x_15954:
[----:B------:R-:W2:Y:S02]  /*f210*/  LDG.E.U8 R4, [R4.64] ;  /* 0x0000002404047981 */ /* 0x000ea4000c1e1100 */
[----:B--2---:R0:W2:Y:S01]  /*f220*/  I2F.U16 R31, R4 ;  /* 0x00000004001f7306 */ /* 0x0040a20000101000 */
[----:B------:R-:W-:Y:S05]  /*f230*/  BRA `(.L_x_15956) ;  /* 0x00000ca000007947 */ /* 0x000fea0003800000 */
.L_x_15953:
        /* <DEDUP_REMOVED lines=9> */
.L_x_15958:
[----:B------:R-:W2:Y:S02]  /*f2d0*/  LDG.E R4, [R4.64] ;  /* 0x0000002404047981 */ /* 0x000ea4000c1e1900 */
[----:B--2---:R0:W2:Y:S01]  /*f2e0*/  I2F R31, R4 ;  /* 0x00000004001f7306 */ /* 0x0040a20000201400 */
[----:B------:R-:W-:Y:S05]  /*f2f0*/  BRA `(.L_x_15956) ;  /* 0x00000be000007947 */ /* 0x000fea0003800000 */
.L_x_15957:
[----:B------:R-:W2:Y:S02]  /*f300*/  LDG.E.U16 R4, [R4.64] ;  /* 0x0000002404047981 */ /* 0x000ea4000c1e1500 */
[----:B--2---:R0:W2:Y:S01]  /*f310*/  I2F.S16 R31, R4 ;  /* 0x00000004001f7306 */ /* 0x0040a20000101400 */
[----:B------:R-:W-:Y:S05]  /*f320*/  BRA `(.L_x_15956) ;  /* 0x00000bb000007947 */ /* 0x000fea0003800000 */
.L_x_15952:
        /* <DEDUP_REMOVED lines=8> */
.L_x_15960:
[----:B------:R-:W2:Y:S02]  /*f3b0*/  LDG.E.U16 R4, [R4.64] ;  /* 0x0000002404047981 */ /* 0x000ea4000c1e1500 */
[----:B--2---:R-:W-:Y:S01]  /*f3c0*/  HADD2.F32 R31, -RZ, R4.H0_H0 ;  /* 0x20000004ff1f7230 */ /* 0x004fe20000004100 */
[----:B------:R-:W-:Y:S05]  /*f3d0*/  BRA `(.L_x_15956) ;  /* 0x00000b0000007947 */ /* 0x000fea0003800000 */
.L_x_15959:
        /* <DEDUP_REMOVED lines=8> */
.L_x_15962:
[----:B------:R-:W2:Y:S02]  /*f460*/  LDG.E.U16 R4, [R4.64] ;  /* 0x0000002404047981 */ /* 0x000ea4000c1e1500 */
[----:B--2---:R-:W-:Y:S01]  /*f470*/  HADD2.F32 R31, -RZ, R4.H0_H0 ;  /* 0x20000004ff1f7230 */ /* 0x004fe20000004100 */
[----:B------:R-:W-:Y:S05]  /*f480*/  BRA `(.L_x_15956) ;  /* 0x00000a5000007947 */ /* 0x000fea0003800000 */
.L_x_15961:
[----:B------:R-:W2:Y:S02]  /*f490*/  LDG.E.64 R4, [R4.64] ;  /* 0x0000002404047981 */ /* 0x000ea4000c1e1b00 */
[----:B--2---:R-:W0:Y:S01]  /*f4a0*/  F2F.F32.F64 R31, R4 ;  /* 0x00000004001f7310 */ /* 0x004e220000301000 */
[----:B------:R-:W0:-:S14]  /*f4b0*/  DSETP.GEU.AND P0, PT, |R4|, c[0x2][0x0], PT ;  /* 0x008000000400762a */ /* 0x000e1c0003f0e200 */
[----:B0-----:R-:W-:Y:S01]  /*f4c0*/  @!P0 FMUL R31, R31, 1.175494350822287508e-38 ;  /* 0x008000001f1f8820 */ /* 0x001fe20000400000 */
[----:B------:R-:W-:Y:S05]  /*f4d0*/  BRA `(.L_x_15956) ;  /* 0x00000a0000007947 */ /* 0x000fea0003800000 */
.L_x_15951:
        /* <DEDUP_REMOVED lines=12> */
.L_x_15965:
[----:B------:R-:W2:Y:S02]  /*f5a0*/  LDG.E.64 R4, [R4.64] ;  /* 0x0000002404047981 */ /* 0x000ea4000c1e1b00 */
[----:B--2---:R-:W0:Y:S01]  /*f5b0*/  F2F.F32.F64 R31, R4 ;  /* 0x00000004001f7310 */ /* 0x004e220000301000 */
[----:B------:R-:W0:-:S14]  /*f5c0*/  DSETP.GEU.AND P0, PT, |R4|, c[0x2][0x0], PT ;  /* 0x008000000400762a */ /* 0x000e1c0003f0e200 */
[----:B0-----:R-:W-:Y:S01]  /*f5d0*/  @!P0 FMUL R31, R31, 1.175494350822287508e-38 ;  /* 0x008000001f1f8820 */ /* 0x001fe20000400000 */
[----:B------:R-:W-:Y:S05]  /*f5e0*/  BRA `(.L_x_15956) ;  /* 0x000008f000007947 */ /* 0x000fea0003800000 */
.L_x_15964:
        /* <DEDUP_REMOVED lines=26> */
.L_x_15967:
        /* <DEDUP_REMOVED lines=13> */
.L_x_15966:
[----:B------:R-:W2:Y:S02]  /*f860*/  LDG.E.U16 R4, [R4.64] ;  /* 0x0000002404047981 */ /* 0x000ea4000c1e1500 */
[----:B--2---:R-:W-:Y:S01]  /*f870*/  PRMT R31, RZ, 0x5410, R4 ;  /* 0x00005410ff1f7816 */ /* 0x004fe20000000004 */
[----:B------:R-:W-:Y:S05]  /*f880*/  BRA `(.L_x_15956) ;  /* 0x0000065000007947 */ /* 0x000fea0003800000 */
.L_x_15963:
        /* <DEDUP_REMOVED lines=11> */
.L_x_15970:
        /* <DEDUP_REMOVED lines=20> */
.L_x_15972:
[----:B------:R-:W-:Y:S05]  /*fa80*/  BSYNC B0 ;  /* 0x0000000000007941 */ /* 0x000fea0003800000 */
.L_x_15971:
[----:B------:R-:W-:Y:S01]  /*fa90*/  IMAD.SHL.U32 R3, R3, 0x100000, RZ ;  /* 0x0010000003037824 */ /* 0x000fe200078e00ff */
[----:B------:R-:W-:-:S04]  /*faa0*/  LEA R0, R0, 0x3b800000, 0x17 ;  /* 0x3b80000000007811 */ /* 0x000fc800078eb8ff */
[----:B------:R-:W-:Y:S01]  /*fab0*/  LOP3.LUT R31, R0, R3, R31, 0xfe, !PT ;  /* 0x00000003001f7212 */ /* 0x000fe200078efe1f */
[----:B------:R-:W-:Y:S05]  /*fac0*/  BRA `(.L_x_15956) ;  /* 0x0000041000007947 */ /* 0x000fea0003800000 */
.L_x_15969:
        /* <DEDUP_REMOVED lines=20> */
.L_x_15974:
[----:B------:R-:W-:Y:S05]  /*fc10*/  BSYNC B0 ;  /* 0x0000000000007941 */ /* 0x000fea0003800000 */
.L_x_15973:
[----:B------:R-:W-:Y:S01]  /*fc20*/  IMAD.SHL.U32 R3, R3, 0x200000, RZ ;  /* 0x0020000003037824 */ /* 0x000fe200078e00ff */
[----:B------:R-:W-:-:S04]  /*fc30*/  LEA R0, R0, 0x37800000, 0x17 ;  /* 0x3780000000007811 */ /* 0x000fc800078eb8ff */
[----:B------:R-:W-:Y:S01]  /*fc40*/  LOP3.LUT R31, R0, R3, R31, 0xfe, !PT ;  /* 0x00000003001f7212 */ /* 0x000fe200078efe1f */
[----:B------:R-:W-:Y:S05]  /*fc50*/  BRA `(.L_x_15956) ;  /* 0x0000028000007947 */ /* 0x000fea0003800000 */
.L_x_15968:
        /* <DEDUP_REMOVED lines=14> */
.L_x_15955:
        /* <DEDUP_REMOVED lines=21> */
.L_x_15976:
[----:B------:R-:W2:Y:S02]  /*fe90*/  LDG.E.64 R4, [R4.64] ;  /* 0x0000002404047981 */ /* 0x000ea4000c1e1b00 */
[----:B--2---:R0:W2:Y:S01]  /*fea0*/  I2F.U64 R31, R4 ;  /* 0x00000004001f7312 */ /* 0x0040a20000301000 */
[----:B------:R-:W-:Y:S05]  /*feb0*/  BRA `(.L_x_15956) ;  /* 0x0000002000007947 */ /* 0x000fea0003800000 */
.L_x_15975:
[----:B------:R-:W2:Y:S02]  /*fec0*/  LDG.E R4, [R4.64] ;  /* 0x0000002404047981 */ /* 0x000ea4000c1e1900 */
[----:B--2---:R0:W2:Y:S02]  /*fed0*/  I2F.U32 R31, R4 ;  /* 0x00000004001f7306 */ /* 0x0040a40000201000 */
.L_x_15956:
[----:B------:R-:W-:Y:S05]  /*fee0*/  BSYNC B6 ;  /* 0x0000000000067941 */ /* 0x000fea0003800000 */
.L_x_15950:
        /* <DEDUP_REMOVED lines=18> */
.L_x_15981:
[----:B----4-:R-:W4:Y:S02]  /*10010*/  LDG.E.U8 R4, [R4.64] ;  /* 0x0000002404047981 */ /* 0x010f24000c1e1100 */
[----:B----4-:R0:W4:Y:S01]  /*10020*/  I2F.U16 R33, R4 ;  /* 0x0000000400217306 */ /* 0x0101220000101000 */
[----:B------:R-:W-:Y:S05]  /*10030*/  BRA `(.L_x_15983) ;  /* 0x00000ca000007947 */ /* 0x000fea0003800000 */
.L_x_15980:
        /* <DEDUP_REMOVED lines=9> */
.L_x_15985:
[----:B----4-:R-:W4:Y:S02]  /*100d0*/  LDG.E R4, [R4.64] ;  /* 0x0000002404047981 */ /* 0x010f24000c1e1900 */
[----:B----4-:R0:W4:Y:S01]  /*100e0*/  I2F R33, R4 ;  /* 0x0000000400217306 */ /* 0x0101220000201400 */
[----:B------:R-:W-:Y:S05]  /*100f0*/  BRA `(.L_x_15983) ;  /* 0x00000be000007947 */ /* 0x000fea0003800000 */
.L_x_15984:
[----:B----4-:R-:W4:Y:S02]  /*10100*/  LDG.E.U16 R4, [R4.64] ;  /* 0x0000002404047981 */ /* 0x010f24000c1e1500 */
[----:B----4-:R0:W4:Y:S01]  /*10110*/  I2F.S16 R33, R4 ;  /* 0x0000000400217306 */ /* 0x0101220000101400 */
[----:B------:R-:W-:Y:S05]  /*10120*/  BRA `(.L_x_15983) ;  /* 0x00000bb000007947 */ /* 0x000fea0003800000 */
.L_x_15979:
        /* <DEDUP_REMOVED lines=8> */
.L_x_15987:
[----:B----4-:R-:W4:Y:S02]  /*101b0*/  LDG.E.U16 R4, [R4.64] ;  /* 0x0000002404047981 */ /* 0x010f24000c1e1500 */
[----:B----4-:R-:W-:Y:S01]  /*101c0*/  HADD2.F32 R33, -RZ, R4.H0_H0 ;  /* 0x20000004ff217230 */ /* 0x010fe20000004100 */
[----:B------:R-:W-:Y:S05]  /*101d0*/  BRA `(.L_x_15983) ;  /* 0x00000b0000007947 */ /* 0x000fea0003800000 */
.L_x_15986:
        /* <DEDUP_REMOVED lines=8> */
.L_x_15989:
[----:B----4-:R-:W4:Y:S02]  /*10260*/  LDG.E.U16 R4, [R4.64] ;  /* 0x0000002404047981 */ /* 0x010f24000c1e1500 */
[----:B----4-:R-:W-:Y:S01]  /*10270*/  HADD2.F32 R33, -RZ, R4.H0_H0 ;  /* 0x20000004ff217230 */ /* 0x010fe20000004100 */
[----:B------:R-:W-:Y:S05]  /*10280*/  BRA `(.L_x_15983) ;  /* 0x00000a5000007947 */ /* 0x000fea0003800000 */
.L_x_15988:
[----:B----4-:R-:W4:Y:S02]  /*10290*/  LDG.E.64 R4, [R4.64] ;  /* 0x0000002404047981 */ /* 0x010f24000c1e1b00 */
[----:B----4-:R-:W0:Y:S01]  /*102a0*/  F2F.F32.F64 R33, R4 ;  /* 0x0000000400217310 */ /* 0x010e220000301000 */
[----:B------:R-:W0:-:S14]  /*102b0*/  DSETP.GEU.AND P0, PT, |R4|, c[0x2][0x0], PT ;  /* 0x008000000400762a */ /* 0x000e1c0003f0e200 */
[----:B0-----:R-:W-:Y:S01]  /*102c0*/  @!P0 FMUL R33, R33, 1.175494350822287508e-38 ;  /* 0x0080000021218820 */ /* 0x001fe20000400000 */
[----:B------:R-:W-:Y:S05]  /*102d0*/  BRA `(.L_x_15983) ;  /* 0x00000a0000007947 */ /* 0x000fea0003800000 */
.L_x_15978:
        /* <DEDUP_REMOVED lines=12> */
.L_x_15992:
[----:B----4-:R-:W4:Y:S02]  /*103a0*/  LDG.E.64 R4, [R4.64] ;  /* 0x0000002404047981 */ /* 0x010f24000c1e1b00 */
[----:B----4-:R-:W0:Y:S01]  /*103b0*/  F2F.F32.F64 R33, R4 ;  /* 0x0000000400217310 */ /* 0x010e220000301000 */
[----:B------:R-:W0:-:S14]  /*103c0*/  DSETP.GEU.AND P0, PT, |R4|, c[0x2][0x0], PT ;  /* 0x008000000400762a */ /* 0x000e1c0003f0e200 */
[----:B0-----:R-:W-:Y:S01]  /*103d0*/  @!P0 FMUL R33, R33, 1.175494350822287508e-38 ;  /* 0x0080000021218820 */ /* 0x001fe20000400000 */
[----:B------:R-:W-:Y:S05]  /*103e0*/  BRA `(.L_x_15983) ;  /* 0x000008f000007947 */ /* 0x000fea0003800000 */
.L_x_15991:
        /* <DEDUP_REMOVED lines=26> */
.L_x_15994:
        /* <DEDUP_REMOVED lines=13> */
.L_x_15993:
[----:B----4-:R-:W4:Y:S02]  /*10660*/  LDG.E.U16 R4, [R4.64] ;  /* 0x0000002404047981 */ /* 0x010f24000c1e1500 */
[----:B----4-:R-:W-:Y:S01]  /*10670*/  PRMT R33, RZ, 0x5410, R4 ;  /* 0x00005410ff217816 */ /* 0x010fe20000000004 */
[----:B------:R-:W-:Y:S05]  /*10680*/  BRA `(.L_x_15983) ;  /* 0x0000065000007947 */ /* 0x000fea0003800000 */
.L_x_15990:
        /* <DEDUP_REMOVED lines=11> */
.L_x_15997:
        /* <DEDUP_REMOVED lines=20> */
.L_x_15999:
[----:B------:R-:W-:Y:S05]  /*10880*/  BSYNC B0 ;  /* 0x0000000000007941 */ /* 0x000fea0003800000 */
.L_x_15998:
[----:B------:R-:W-:Y:S01]  /*10890*/  IMAD.SHL.U32 R3, R3, 0x100000, RZ ;  /* 0x0010000003037824 */ /* 0x000fe200078e00ff */
[----:B------:R-:W-:-:S04]  /*108a0*/  LEA R0, R0, 0x3b800000, 0x17 ;  /* 0x3b80000000007811 */ /* 0x000fc800078eb8ff */
[----:B------:R-:W-:Y:S01]  /*108b0*/  LOP3.LUT R33, R0, R3, R33, 0xfe, !PT ;  /* 0x0000000300217212 */ /* 0x000fe200078efe21 */
[----:B------:R-:W-:Y:S05]  /*108c0*/  BRA `(.L_x_15983) ;  /* 0x0000041000007947 */ /* 0x000fea0003800000 */
.L_x_15996:
        /* <DEDUP_REMOVED lines=20> */
.L_x_16001:
[----:B------:R-:W-:Y:S05]  /*10a10*/  BSYNC B0 ;  /* 0x0000000000007941 */ /* 0x000fea0003800000 */
.L_x_16000:
[----:B------:R-:W-:Y:S01]  /*10a20*/  IMAD.SHL.U32 R3, R3, 0x200000, RZ ;  /* 0x0020000003037824 */ /* 0x000fe200078e00ff */
[----:B------:R-:W-:-:S04]  /*10a30*/  LEA R0, R0, 0x37800000, 0x17 ;  /* 0x3780000000007811 */ /* 0x000fc800078eb8ff */
[----:B------:R-:W-:Y:S01]  /*10a40*/  LOP3.LUT R33, R0, R3, R33, 0xfe, !PT ;  /* 0x0000000300217212 */ /* 0x000fe200078efe21 */
[----:B------:R-:W-:Y:S05]  /*10a50*/  BRA `(.L_x_15983) ;  /* 0x0000028000007947 */ /* 0x000fea0003800000 */
.L_x_15995:
        /* <DEDUP_REMOVED lines=14> */
.L_x_15982:
        /* <DEDUP_REMOVED lines=21> */
.L_x_16003:
[----:B----4-:R-:W4:Y:S02]  /*10c90*/  LDG.E.64 R4, [R4.64] ;  /* 0x0000002404047981 */ /* 0x010f24000c1e1b00 */
[----:B----4-:R0:W4:Y:S01]  /*10ca0*/  I2F.U64 R33, R4 ;  /* 0x0000000400217312 */ /* 0x0101220000301000 */
[----:B------:R-:W-:Y:S05]  /*10cb0*/  BRA `(.L_x_15983) ;  /* 0x0000002000007947 */ /* 0x000fea0003800000 */
.L_x_16002:
[----:B----4-:R-:W4:Y:S02]  /*10cc0*/  LDG.E R4, [R4.64] ;  /* 0x0000002404047981 */ /* 0x010f24000c1e1900 */
[----:B----4-:R0:W4:Y:S02]  /*10cd0*/  I2F.U32 R33, R4 ;  /* 0x0000000400217306 */ /* 0x0101240000201000 */
.L_x_15983:
[----:B------:R-:W-:Y:S05]  /*10ce0*/  BSYNC B6 ;  /* 0x0000000000067941 */ /* 0x000fea0003800000 */
.L_x_15977:
        /* <DEDUP_REMOVED lines=18> */
.L_x_16008:
[----:B----4-:R-:W4:Y:S02]  /*10e10*/  LDG.E.U8 R4, [R4.64] ;  /* 0x0000002404047981 */ /* 0x010f24000c1e1100 */
[----:B----4-:R0:W4:Y:S01]  /*10e20*/  I2F.U16 R35, R4 ;  /* 0x0000000400237306 */ /* 0x0101220000101000 */
[----:B------:R-:W-:Y:S05]  /*10e30*/  BRA `(.L_x_16010) ;  /* 0x00000ca000007947 */ /* 0x000fea0003800000 */
.L_x_16007:
        /* <DEDUP_REMOVED lines=9> */
.L_x_16012:
[----:B----4-:R-:W4:Y:S02]  /*10ed0*/  LDG.E R4, [R4.64] ;  /* 0x0000002404047981 */ /* 0x010f24000c1e1900 */
[----:B----4-:R0:W4:Y:S01]  /*10ee0*/  I2F R35, R4 ;  /* 0x0000000400237306 */ /* 0x0101220000201400 */
[----:B------:R-:W-:Y:S05]  /*10ef0*/  BRA `(.L_x_16010) ;  /* 0x00000be000007947 */ /* 0x000fea0003800000 */
.L_x_16011:
[----:B----4-:R-:W4:Y:S02]  /*10f00*/  LDG.E.U16 R4, [R4.64] ;  /* 0x0000002404047981 */ /* 0x010f24000c1e1500 */
[----:B----4-:R0:W4:Y:S01]  /*10f10*/  I2F.S16 R35, R4 ;  /* 0x0000000400237306 */ /* 0x0101220000101400 */
[----:B------:R-:W-:Y:S05]  /*10f20*/  BRA `(.L_x_16010) ;  /* 0x00000bb000007947 */ /* 0x000fea0003800000 */
.L_x_16006:
        /* <DEDUP_REMOVED lines=8> */
.L_x_16014:
[----:B----4-:R-:W4:Y:S02]  /*10fb0*/  LDG.E.U16 R4, [R4.64] ;  /* 0x0000002404047981 */ /* 0x010f24000c1e1500 */
[----:B----4-:R-:W-:Y:S01]  /*10fc0*/  HADD2.F32 R35, -RZ, R4.H0_H0 ;  /* 0x20000004ff237230 */ /* 0x010fe20000004100 */
[----:B------:R-:W-:Y:S05]  /*10fd0*/  BRA `(.L_x_16010) ;  /* 0x00000b0000007947 */ /* 0x000fea0003800000 */
.L_x_16013:
        /* <DEDUP_REMOVED lines=8> */
.L_x_16016:
[----:B----4-:R-:W4:Y:S02]  /*11060*/  LDG.E.U16 R4, [R4.64] ;  /* 0x0000002404047981 */ /* 0x010f24000c1e1500 */
[----:B----4-:R-:W-:Y:S01]  /*11070*/  HADD2.F32 R35, -RZ, R4.H0_H0 ;  /* 0x20000004ff237230 */ /* 0x010fe20000004100 */
[----:B------:R-:W-:Y:S05]  /*11080*/  BRA `(.L_x_16010) ;  /* 0x00000a5000007947 */ /* 0x000fea0003800000 */
.L_x_16015:
[----:B----4-:R-:W4:Y:S02]  /*11090*/  LDG.E.64 R4, [R4.64] ;  /* 0x0000002404047981 */ /* 0x010f24000c1e1b00 */
[----:B----4-:R-:W0:Y:S01]  /*110a0*/  F2F.F32.F64 R35, R4 ;  /* 0x0000000400237310 */ /* 0x010e220000301000 */
[----:B------:R-:W0:-:S14]  /*110b0*/  DSETP.GEU.AND P0, PT, |R4|, c[0x2][0x0], PT ;  /* 0x008000000400762a */ /* 0x000e1c0003f0e200 */
[----:B0-----:R-:W-:Y:S01]  /*110c0*/  @!P0 FMUL R35, R35, 1.175494350822287508e-38 ;  /* 0x0080000023238820 */ /* 0x001fe20000400000 */
[----:B------:R-:W-:Y:S05]  /*110d0*/  BRA `(.L_x_16010) ;  /* 0x00000a0000007947 */ /* 0x000fea0003800000 */
.L_x_16005:
        /* <DEDUP_REMOVED lines=12> */
.L_x_16019:
[----:B----4-:R-:W4:Y:S02]  /*111a0*/  LDG.E.64 R4, [R4.64] ;  /* 0x0000002404047981 */ /* 0x010f24000c1e1b00 */
[----:B----4-:R-:W0:Y:S01]  /*111b0*/  F2F.F32.F64 R35, R4 ;  /* 0x0000000400237310 */ /* 0x010e220000301000 */
[----:B------:R-:W0:-:S14]  /*111c0*/  DSETP.GEU.AND P0, PT, |R4|, c[0x2][0x0], PT ;  /* 0x008000000400762a */ /* 0x000e1c0003f0e200 */
[----:B0-----:R-:W-:Y:S01]  /*111d0*/  @!P0 FMUL R35, R35, 1.175494350822287508e-38 ;  /* 0x0080000023238820 */ /* 0x001fe20000400000 */
[----:B------:R-:W-:Y:S05]  /*111e0*/  BRA `(.L_x_16010) ;  /* 0x000008f000007947 */ /* 0x000fea0003800000 */
.L_x_16018:
        /* <DEDUP_REMOVED lines=26> */
.L_x_16021:
        /* <DEDUP_REMOVED lines=13> */
.L_x_16020:
[----:B----4-:R-:W4:Y:S02]  /*11460*/  LDG.E.U16 R4, [R4.64] ;  /* 0x0000002404047981 */ /* 0x010f24000c1e1500 */
[----:B----4-:R-:W-:Y:S01]  /*11470*/  PRMT R35, RZ, 0x5410, R4 ;  /* 0x00005410ff237816 */ /* 0x010fe20000000004 */
[----:B------:R-:W-:Y:S05]  /*11480*/  BRA `(.L_x_16010) ;  /* 0x0000065000007947 */ /* 0x000fea0003800000 */
.L_x_16017:
        /* <DEDUP_REMOVED lines=11> */
.L_x_16024:
        /* <DEDUP_REMOVED lines=20> */
.L_x_16026:
[----:B------:R-:W-:Y:S05]  /*11680*/  BSYNC B0 ;  /* 0x0000000000007941 */ /* 0x000fea0003800000 */
.L_x_16025:
[----:B------:R-:W-:Y:S01]  /*11690*/  IMAD.SHL.U32 R3, R3, 0x100000, RZ ;  /* 0x0010000003037824 */ /* 0x000fe200078e00ff */
[----:B------:R-:W-:-:S04]  /*116a0*/  LEA R0, R0, 0x3b800000, 0x17 ;  /* 0x3b80000000007811 */ /* 0x000fc800078eb8ff */
[----:B------:R-:W-:Y:S01]  /*116b0*/  LOP3.LUT R35, R0, R3, R35, 0xfe, !PT ;  /* 0x0000000300237212 */ /* 0x000fe200078efe23 */
[----:B------:R-:W-:Y:S05]  /*116c0*/  BRA `(.L_x_16010) ;  /* 0x0000041000007947 */ /* 0x000fea0003800000 */
.L_x_16023:
        /* <DEDUP_REMOVED lines=20> */
.L_x_16028:
[----:B------:R-:W-:Y:S05]  /*11810*/  BSYNC B0 ;  /* 0x0000000000007941 */ /* 0x000fea0003800000 */
.L_x_16027:
[----:B------:R-:W-:Y:S01]  /*11820*/  IMAD.SHL.U32 R3, R3, 0x200000, RZ ;  /* 0x0020000003037824 */ /* 0x000fe200078e00ff */
[----:B------:R-:W-:-:S04]  /*11830*/  LEA R0, R0, 0x37800000, 0x17 ;  /* 0x3780000000007811 */ /* 0x000fc800078eb8ff */
[----:B------:R-:W-:Y:S01]  /*11840*/  LOP3.LUT R35, R0, R3, R35, 0xfe, !PT ;  /* 0x0000000300237212 */ /* 0x000fe200078efe23 */
[----:B------:R-:W-:Y:S05]  /*11850*/  BRA `(.L_x_16010) ;  /* 0x0000028000007947 */ /* 0x000fea0003800000 */
.L_x_16022:
        /* <DEDUP_REMOVED lines=14> */
.L_x_16009:
        /* <DEDUP_REMOVED lines=21> */
.L_x_16030:
[----:B----4-:R-:W4:Y:S02]  /*11a90*/  LDG.E.64 R4, [R4.64] ;  /* 0x0000002404047981 */ /* 0x010f24000c1e1b00 */
[----:B----4-:R0:W4:Y:S01]  /*11aa0*/  I2F.U64 R35, R4 ;  /* 0x0000000400237312 */ /* 0x0101220000301000 */
[----:B------:R-:W-:Y:S05]  /*11ab0*/  BRA `(.L_x_16010) ;  /* 0x0000002000007947 */ /* 0x000fea0003800000 */
.L_x_16029:
[----:B----4-:R-:W4:Y:S02]  /*11ac0*/  LDG.E R4, [R4.64] ;  /* 0x0000002404047981 */ /* 0x010f24000c1e1900 */
[----:B----4-:R0:W4:Y:S02]  /*11ad0*/  I2F.U32 R35, R4 ;  /* 0x0000000400237306 */ /* 0x0101240000201000 */
.L_x_16010:
[----:B------:R-:W-:Y:S05]  /*11ae0*/  BSYNC B6 ;  /* 0x0000000000067941 */ /* 0x000fea0003800000 */
.L_x_16004:
        /* <DEDUP_REMOVED lines=18> */
.L_x_16035:
[----:B----4-:R-:W4:Y:S02]  /*11c10*/  LDG.E.U8 R4, [R4.64] ;  /* 0x0000002404047981 */ /* 0x010f24000c1e1100 */
[----:B----4-:R0:W4:Y:S01]  /*11c20*/  I2F.U16 R37, R4 ;  /* 0x0000000400257306 */ /* 0x0101220000101000 */
[----:B------:R-:W-:Y:S05]  /*11c30*/  BRA `(.L_x_16037) ;  /* 0x00000ca000007947 */ /* 0x000fea0003800000 */
.L_x_16034:
        /* <DEDUP_REMOVED lines=9> */
.L_x_16039:
[----:B----4-:R-:W4:Y:S02]  /*11cd0*/  LDG.E R4, [R4.64] ;  /* 0x0000002404047981 */ /* 0x010f24000c1e1900 */
[----:B----4-:R0:W4:Y:S01]  /*11ce0*/  I2F R37, R4 ;  /* 0x0000000400257306 */ /* 0x0101220000201400 */
[----:B------:R-:W-:Y:S05]  /*11cf0*/  BRA `(.L_x_16037) ;  /* 0x00000be000007947 */ /* 0x000fea0003800000 */
.L_x_16038:
[----:B----4-:R-:W4:Y:S02]  /*11d00*/  LDG.E.U16 R4, [R4.64] ;  /* 0x0000002404047981 */ /* 0x010f24000c1e1500 */
[----:B----4-:R0:W4:Y:S01]  /*11d10*/  I2F.S16 R37, R4 ;  /* 0x0000000400257306 */ /* 0x0101220000101400 */
[----:B------:R-:W-:Y:S05]  /*11d20*/  BRA `(.L_x_16037) ;  /* 0x00000bb000007947 */ /* 0x000fea0003800000 */
.L_x_16033:
        /* <DEDUP_REMOVED lines=8> */
.L_x_16041:
[----:B----4-:R-:W4:Y:S02]  /*11db0*/  LDG.E.U16 R4, [R4.64] ;  /* 0x0000002404047981 */ /* 0x010f24000c1e1500 */
[----:B----4-:R-:W-:Y:S01]  /*11dc0*/  HADD2.F32 R37, -RZ, R4.H0_H0 ;  /* 0x20000004ff257230 */ /* 0x010fe20000004100 */
[----:B------:R-:W-:Y:S05]  /*11dd0*/  BRA `(.L_x_16037) ;  /* 0x00000b0000007947 */ /* 0x000fea0003800000 */
.L_x_16040:
        /* <DEDUP_REMOVED lines=8> */
.L_x_16043:
[----:B----4-:R-:W4:Y:S02]  /*11e60*/  LDG.E.U16 R4, [R4.64] ;  /* 0x0000002404047981 */ /* 0x010f24000c1e1500 */
[----:B----4-:R-:W-:Y:S01]  /*11e70*/  HADD2.F32 R37, -RZ, R4.H0_H0 ;  /* 0x20000004ff257230 */ /* 0x010fe20000004100 */
[----:B------:R-:W-:Y:S05]  /*11e80*/  BRA `(.L_x_16037) ;  /* 0x00000a5000007947 */ /* 0x000fea0003800000 */
.L_x_16042:
[----:B----4-:R-:W4:Y:S02]  /*11e90*/  LDG.E.64 R4, [R4.64] ;  /* 0x0000002404047981 */ /* 0x010f24000c1e1b00 */
[----:B----4-:R-:W0:Y:S01]  /*11ea0*/  F2F.F32.F64 R37, R4 ;  /* 0x0000000400257310 */ /* 0x010e220000301000 */
[----:B------:R-:W0:-:S14]  /*11eb0*/  DSETP.GEU.AND P0, PT, |R4|, c[0x2][0x0], PT ;  /* 0x008000000400762a */ /* 0x000e1c0003f0e200 */
[----:B0-----:R-:W-:Y:S01]  /*11ec0*/  @!P0 FMUL R37, R37, 1.175494350822287508e-38 ;  /* 0x0080000025258820 */ /* 0x001fe20000400000 */
[----:B------:R-:W-:Y:S05]  /*11ed0*/  BRA `(.L_x_16037) ;  /* 0x00000a0000007947 */ /* 0x000fea0003800000 */
.L_x_16032:
        /* <DEDUP_REMOVED lines=12> */
.L_x_16046:
[----:B----4-:R-:W4:Y:S02]  /*11fa0*/  LDG.E.64 R4, [R4.64] ;  /* 0x0000002404047981 */ /* 0x010f24000c1e1b00 */
[----:B----4-:R-:W0:Y:S01]  /*11fb0*/  F2F.F32.F64 R37, R4 ;  /* 0x0000000400257310 */ /* 0x010e220000301000 */
[----:B------:R-:W0:-:S14]  /*11fc0*/  DSETP.GEU.AND P0, PT, |R4|, c[0x2][0x0], PT ;  /* 0x008000000400762a */ /* 0x000e1c0003f0e200 */
[----:B0-----:R-:W-:Y:S01]  /*11fd0*/  @!P0 FMUL R37, R37, 1.175494350822287508e-38 ;  /* 0x0080000025258820 */ /* 0x001fe20000400000 */
[----:B------:R-:W-:Y:S05]  /*11fe0*/  BRA `(.L_x_16037) ;  /* 0x000008f000007947 */ /* 0x000fea0003800000 */
.L_x_16045:
        /* <DEDUP_REMOVED lines=26> */
.L_x_16048:
        /* <DEDUP_REMOVED lines=13> */
.L_x_16047:
[----:B----4-:R-:W4:Y:S02]  /*12260*/  LDG.E.U16 R4, [R4.64] ;  /* 0x0000002404047981 */ /* 0x010f24000c1e1500 */
[----:B----4-:R-:W-:Y:S01]  /*12270*/  PRMT R37, RZ, 0x5410, R4 ;  /* 0x00005410ff257816 */ /* 0x010fe20000000004 */
[----:B------:R-:W-:Y:S05]  /*12280*/  BRA `(.L_x_16037) ;  /* 0x0000065000007947 */ /* 0x000fea0003800000 */
.L_x_16044:
        /* <DEDUP_REMOVED lines=11> */
.L_x_16051:
        /* <DEDUP_REMOVED lines=20> */
.L_x_16053:
[----:B------:R-:W-:Y:S05]  /*12480*/  BSYNC B0 ;  /* 0x0000000000007941 */ /* 0x000fea0003800000 */
.L_x_16052:
[----:B------:R-:W-:Y:S01]  /*12490*/  IMAD.SHL.U32 R3, R3, 0x100000, RZ ;  /* 0x0010000003037824 */ /* 0x000fe200078e00ff */
[----:B------:R-:W-:-:S04]  /*124a0*/  LEA R0, R0, 0x3b800000, 0x17 ;  /* 0x3b80000000007811 */ /* 0x000fc800078eb8ff */
[----:B------:R-:W-:Y:S01]  /*124b0*/  LOP3.LUT R37, R0, R3, R37, 0xfe, !PT ;  /* 0x0000000300257212 */ /* 0x000fe200078efe25 */
[----:B------:R-:W-:Y:S05]  /*124c0*/  BRA `(.L_x_16037) ;  /* 0x0000041000007947 */ /* 0x000fea0003800000 */
.L_x_16050:
        /* <DEDUP_REMOVED lines=20> */
.L_x_16055:
[----:B------:R-:W-:Y:S05]  /*12610*/  BSYNC B0 ;  /* 0x0000000000007941 */ /* 0x000fea0003800000 */
.L_x_16054:
[----:B------:R-:W-:Y:S01]  /*12620*/  IMAD.SHL.U32 R3, R3, 0x200000, RZ ;  /* 0x0020000003037824 */ /* 0x000fe200078e00ff */
[----:B------:R-:W-:-:S04]  /*12630*/  LEA R0, R0, 0x37800000, 0x17 ;  /* 0x3780000000007811 */ /* 0x000fc800078eb8ff */
[----:B------:R-:W-:Y:S01]  /*12640*/  LOP3.LUT R37, R0, R3, R37, 0xfe, !PT ;  /* 0x0000000300257212 */ /* 0x000fe200078efe25 */
[----:B------:R-:W-:Y:S05]  /*12650*/  BRA `(.L_x_16037) ;  /* 0x0000028000007947 */ /* 0x000fea0003800000 */
.L_x_16049:
        /* <DEDUP_REMOVED lines=14> */
.L_x_16036:
        /* <DEDUP_REMOVED lines=21> */
.L_x_16057:
[----:B----4-:R-:W4:Y:S02]  /*12890*/  LDG.E.64 R4, [R4.64] ;  /* 0x0000002404047981 */ /* 0x010f24000c1e1b00 */
[----:B----4-:R0:W4:Y:S01]  /*128a0*/  I2F.U64 R37, R4 ;  /* 0x0000000400257312 */ /* 0x0101220000301000 */
[----:B------:R-:W-:Y:S05]  /*128b0*/  BRA `(.L_x_16037) ;  /* 0x0000002000007947 */ /* 0x000fea0003800000 */
.L_x_16056:
[----:B----4-:R-:W4:Y:S02]  /*128c0*/  LDG.E R4, [R4.64] ;  /* 0x0000002404047981 */ /* 0x010f24000c1e1900 */
[----:B----4-:R0:W4:Y:S02]  /*128d0*/  I2F.U32 R37, R4 ;  /* 0x0000000400257306 */ /* 0x0101240000201000 */
.L_x_16037:
[----:B------:R-:W-:Y:S05]  /*128e0*/  BSYNC B6 ;  /* 0x0000000000067941 */ /* 0x000fea0003800000 */
.L_x_16031:
        /* <DEDUP_REMOVED lines=18> */
.L_x_16062:
[----:B----4-:R-:W4:Y:S02]  /*12a10*/  LDG.E.U8 R4, [R4.64] ;  /* 0x0000002404047981 */ /* 0x010f24000c1e1100 */
[----:B----4-:R0:W4:Y:S01]  /*12a20*/  I2F.U16 R38, R4 ;  /* 0x0000000400267306 */ /* 0x0101220000101000 */
[----:B------:R-:W-:Y:S05]  /*12a30*/  BRA `(.L_x_16064) ;  /* 0x00000ca000007947 */ /* 0x000fea0003800000 */
.L_x_16061:
        /* <DEDUP_REMOVED lines=9> */
.L_x_16066:
[----:B----4-:R-:W4:Y:S02]  /*12ad0*/  LDG.E R4, [R4.64] ;  /* 0x0000002404047981 */ /* 0x010f24000c1e1900 */
[----:B----4-:R0:W4:Y:S01]  /*12ae0*/  I2F R38, R4 ;  /* 0x0000000400267306 */ /* 0x0101220000201400 */
[----:B------:R-:W-:Y:S05]  /*12af0*/  BRA `(.L_x_16064) ;  /* 0x00000be000007947 */ /* 0x000fea0003800000 */
.L_x_16065:
[----:B----4-:R-:W4:Y:S02]  /*12b00*/  LDG.E.U16 R4, [R4.64] ;  /* 0x0000002404047981 */ /* 0x010f24000c1e1500 */
[----:B----4-:R0:W4:Y:S01]  /*12b10*/  I2F.S16 R38, R4 ;  /* 0x0000000400267306 */ /* 0x0101220000101400 */
[----:B------:R-:W-:Y:S05]  /*12b20*/  BRA `(.L_x_16064) ;  /* 0x00000bb000007947 */ /* 0x000fea0003800000 */
.L_x_16060:
        /* <DEDUP_REMOVED lines=8> */
.L_x_16068:
[----:B----4-:R-:W4:Y:S02]  /*12bb0*/  LDG.E.U16 R4, [R4.64] ;  /* 0x0000002404047981 */ /* 0x010f24000c1e1500 */
[----:B----4-:R-:W-:Y:S01]  /*12bc0*/  HADD2.F32 R38, -RZ, R4.H0_H0 ;  /* 0x20000004ff267230 */ /* 0x010fe20000004100 */
[----:B------:R-:W-:Y:S05]  /*12bd0*/  BRA `(.L_x_16064) ;  /* 0x00000b0000007947 */ /* 0x000fea0003800000 */
.L_x_16067:
        /* <DEDUP_REMOVED lines=8> */
.L_x_16070:
[----:B----4-:R-:W4:Y:S02]  /*12c60*/  LDG.E.U16 R4, [R4.64] ;  /* 0x0000002404047981 */ /* 0x010f24000c1e1500 */
[----:B----4-:R-:W-:Y:S01]  /*12c70*/  HADD2.F32 R38, -RZ, R4.H0_H0 ;  /* 0x20000004ff267230 */ /* 0x010fe20000004100 */
[----:B------:R-:W-:Y:S05]  /*12c80*/  BRA `(.L_x_16064) ;  /* 0x00000a5000007947 */ /* 0x000fea0003800000 */
.L_x_16069:
[----:B----4-:R-:W4:Y:S02]  /*12c90*/  LDG.E.64 R4, [R4.64] ;  /* 0x0000002404047981 */ /* 0x010f24000c1e1b00 */
[----:B----4-:R-:W0:Y:S01]  /*12ca0*/  F2F.F32.F64 R38, R4 ;  /* 0x0000000400267310 */ /* 0x010e220000301000 */
[----:B------:R-:W0:-:S14]  /*12cb0*/  DSETP.GEU.AND P0, PT, |R4|, c[0x2][0x0], PT ;  /* 0x008000000400762a */ /* 0x000e1c0003f0e200 */
[----:B0-----:R-:W-:Y:S01]  /*12cc0*/  @!P0 FMUL R38, R38, 1.175494350822287508e-38 ;  /* 0x0080000026268820 */ /* 0x001fe20000400000 */
[----:B------:R-:W-:Y:S05]  /*12cd0*/  BRA `(.L_x_16064) ;  /* 0x00000a0000007947 */ /* 0x000fea0003800000 */
.L_x_16059:
        /* <DEDUP_REMOVED lines=12> */
.L_x_16073:
[----:B----4-:R-:W4:Y:S02]  /*12da0*/  LDG.E.64 R4, [R4.64] ;  /* 0x0000002404047981 */ /* 0x010f24000c1e1b00 */
[----:B----4-:R-:W0:Y:S01]  /*12db0*/  F2F.F32.F64 R38, R4 ;  /* 0x0000000400267310 */ /* 0x010e220000301000 */
[----:B------:R-:W0:-:S14]  /*12dc0*/  DSETP.GEU.AND P0, PT, |R4|, c[0x2][0x0], PT ;  /* 0x008000000400762a */ /* 0x000e1c0003f0e200 */
[----:B0-----:R-:W-:Y:S01]  /*12dd0*/  @!P0 FMUL R38, R38, 1.175494350822287508e-38 ;  /* 0x0080000026268820 */ /* 0x001fe20000400000 */
[----:B------:R-:W-:Y:S05]  /*12de0*/  BRA `(.L_x_16064) ;  /* 0x000008f000007947 */ /* 0x000fea0003800000 */
.L_x_16072:
        /* <DEDUP_REMOVED lines=26> */
.L_x_16075:
        /* <DEDUP_REMOVED lines=13> */
.L_x_16074:
[----:B----4-:R-:W4:Y:S02]  /*13060*/  LDG.E.U16 R4, [R4.64] ;  /* 0x0000002404047981 */ /* 0x010f24000c1e1500 */
[----:B----4-:R-:W-:Y:S01]  /*13070*/  PRMT R38, RZ, 0x5410, R4 ;  /* 0x00005410ff267816 */ /* 0x010fe20000000004 */
[----:B------:R-:W-:Y:S05]  /*13080*/  BRA `(.L_x_16064) ;  /* 0x0000065000007947 */ /* 0x000fea0003800000 */
.L_x_16071:
        /* <DEDUP_REMOVED lines=11> */
.L_x_16078:
        /* <DEDUP_REMOVED lines=20> */
.L_x_16080:
[----:B------:R-:W-:Y:S05]  /*13280*/  BSYNC B0 ;  /* 0x0000000000007941 */ /* 0x000fea0003800000 */
.L_x_16079:
[----:B------:R-:W-:Y:S01]  /*13290*/  IMAD.SHL.U32 R3, R3, 0x100000, RZ ;  /* 0x0010000003037824 */ /* 0x000fe200078e00ff */
[----:B------:R-:W-:-:S04]  /*132a0*/  LEA R5, R0, 0x3b800000, 0x17 ;  /* 0x3b80000000057811 */ /* 0x000fc800078eb8ff */
[----:B------:R-:W-:Y:S01]  /*132b0*/  LOP3.LUT R38, R5, R3, R38, 0xfe, !PT ;  /* 0x0000000305267212 */ /* 0x000fe200078efe26 */
[----:B------:R-:W-:Y:S05]  /*132c0*/  BRA `(.L_x_16064) ;  /* 0x0000041000007947 */ /* 0x000fea0003800000 */
.L_x_16077:
        /* <DEDUP_REMOVED lines=20> */
.L_x_16082:
[----:B------:R-:W-:Y:S05]  /*13410*/  BSYNC B0 ;  /* 0x0000000000007941 */ /* 0x000fea0003800000 */
.L_x_16081:
[----:B------:R-:W-:Y:S01]  /*13420*/  IMAD.SHL.U32 R3, R3, 0x200000, RZ ;  /* 0x0020000003037824 */ /* 0x000fe200078e00ff */
[----:B------:R-:W-:-:S04]  /*13430*/  LEA R5, R0, 0x37800000, 0x17 ;  /* 0x3780000000057811 */ /* 0x000fc800078eb8ff */
[----:B------:R-:W-:Y:S01]  /*13440*/  LOP3.LUT R38, R5, R3, R38, 0xfe, !PT ;  /* 0x0000000305267212 */ /* 0x000fe200078efe26 */
[----:B------:R-:W-:Y:S05]  /*13450*/  BRA `(.L_x_16064) ;  /* 0x0000028000007947 */ /* 0x000fea0003800000 */
.L_x_16076:
        /* <DEDUP_REMOVED lines=14> */
.L_x_16063:
        /* <DEDUP_REMOVED lines=21> */
.L_x_16084:
[----:B----4-:R-:W4:Y:S02]  /*13690*/  LDG.E.64 R4, [R4.64] ;  /* 0x0000002404047981 */ /* 0x010f24000c1e1b00 */
[----:B----4-:R0:W4:Y:S01]  /*136a0*/  I2F.U64 R38, R4 ;  /* 0x0000000400267312 */ /* 0x0101220000301000 */
[----:B------:R-:W-:Y:S05]  /*136b0*/  BRA `(.L_x_16064) ;  /* 0x0000002000007947 */ /* 0x000fea0003800000 */
.L_x_16083:
[----:B----4-:R-:W4:Y:S02]  /*136c0*/  LDG.E R4, [R4.64] ;  /* 0x0000002404047981 */ /* 0x010f24000c1e1900 */
[----:B----4-:R0:W4:Y:S02]  /*136d0*/  I2F.U32 R38, R4 ;  /* 0x0000000400267306 */ /* 0x0101240000201000 */
.L_x_16064:
[----:B------:R-:W-:Y:S05]  /*136e0*/  BSYNC B6 ;  /* 0x0000000000067941 */ /* 0x000fea0003800000 */
.L_x_16058:
[----:B------:R-:W-:Y:S02]  /*136f0*/  IADD3 R43, R43, 0x80, RZ ;  /* 0x000000802b2b7810 */ /* 0x000fe40007ffe0ff */
.L_x_15885:
[----:B------:R-:W-:Y:S05]  /*13700*/  BSYNC B7 ;  /* 0x0000000000077941 */ /* 0x000fea0003800000 */
.L_x_15884:
        /* <DEDUP_REMOVED lines=26> */
.L_x_16090:
[----:B----4-:R-:W4:Y:S02]  /*138b0*/  LDG.E.U8 R4, [R4.64] ;  /* 0x0000002404047981 */ /* 0x010f24000c1e1100 */
[----:B----4-:R-:W0:Y:S02]  /*138c0*/  I2F.U16 R0, R4 ;  /* 0x0000000400007306 */ /* 0x010e240000101000 */
[----:B0-----:R-:W-:-:S04]  /*138d0*/  F2FP.PACK_AB R0, RZ, R0 ;  /* 0x00000000ff00723e */ /* 0x001fc800000000ff */
[----:B------:R-:W-:Y:S01]  /*138e0*/  PRMT R30, R0, 0x7610, R30 ;  /* 0x00007610001e7816 */ /* 0x000fe2000000001e */
[----:B------:R-:W-:Y:S05]  /*138f0*/  BRA `(.L_x_16092) ;  /* 0x00000ed000007947 */ /* 0x000fea0003800000 */
.L_x_16089:
        /* <DEDUP_REMOVED lines=11> */
.L_x_16094:
[----:B----4-:R-:W4:Y:S02]  /*139b0*/  LDG.E R4, [R4.64] ;  /* 0x0000002404047981 */ /* 0x010f24000c1e1900 */
[----:B----4-:R-:W0:Y:S02]  /*139c0*/  I2F R0, R4 ;  /* 0x0000000400007306 */ /* 0x010e240000201400 */
[----:B0-----:R-:W-:-:S04]  /*139d0*/  F2FP.PACK_AB R0, RZ, R0 ;  /* 0x00000000ff00723e */ /* 0x001fc800000000ff */
[----:B------:R-:W-:Y:S01]  /*139e0*/  PRMT R30, R0, 0x7610, R30 ;  /* 0x00007610001e7816 */ /* 0x000fe2000000001e */
[----:B------:R-:W-:Y:S05]  /*139f0*/  BRA `(.L_x_16092) ;  /* 0x00000dd000007947 */ /* 0x000fea0003800000 */
.L_x_16093:
[----:B----4-:R-:W4:Y:S02]  /*13a00*/  LDG.E.U16 R4, [R4.64] ;  /* 0x0000002404047981 */ /* 0x010f24000c1e1500 */
[----:B----4-:R-:W0:Y:S02]  /*13a10*/  I2F.S16 R0, R4 ;  /* 0x0000000400007306 */ /* 0x010e240000101400 */
[----:B0-----:R-:W-:-:S04]  /*13a20*/  F2FP.PACK_AB R0, RZ, R0 ;  /* 0x00000000ff00723e */ /* 0x001fc800000000ff */
[----:B------:R-:W-:Y:S01]  /*13a30*/  PRMT R30, R0, 0x7610, R30 ;  /* 0x00007610001e7816 */ /* 0x000fe2000000001e */
[----:B------:R-:W-:Y:S05]  /*13a40*/  BRA `(.L_x_16092) ;  /* 0x00000d8000007947 */ /* 0x000fea0003800000 */
.L_x_16088:
        /* <DEDUP_REMOVED lines=9> */
.L_x_16096:
[----:B------:R0:W5:Y:S01]  /*13ae0*/  LDG.E.U16 R30, [R4.64] ;  /* 0x00000024041e7981 */ /* 0x000162000c1e1500 */
[----:B------:R-:W-:Y:S05]  /*13af0*/  BRA `(.L_x_16092) ;  /* 0x00000cd000007947 */ /* 0x000fea0003800000 */
.L_x_16095:
        /* <DEDUP_REMOVED lines=9> */
.L_x_16098:
[----:B------:R0:W5:Y:S01]  /*13b90*/  LDG.E.U16 R30, [R4.64] ;  /* 0x00000024041e7981 */ /* 0x000162000c1e1500 */
[----:B------:R-:W-:Y:S05]  /*13ba0*/  BRA `(.L_x_16092) ;  /* 0x00000c2000007947 */ /* 0x000fea0003800000 */
.L_x_16097:
[----:B----4-:R-:W4:Y:S02]  /*13bb0*/  LDG.E.64 R4, [R4.64] ;  /* 0x0000002404047981 */ /* 0x010f24000c1e1b00 */
[----:B----4-:R-:W0:Y:S01]  /*13bc0*/  F2F.F32.F64 R0, R4 ;  /* 0x0000000400007310 */ /* 0x010e220000301000 */
[----:B------:R-:W0:-:S14]  /*13bd0*/  DSETP.GEU.AND P0, PT, |R4|, c[0x2][0x0], PT ;  /* 0x008000000400762a */ /* 0x000e1c0003f0e200 */
[----:B0-----:R-:W-:-:S05]  /*13be0*/  @!P0 FMUL R0, R0, 1.175494350822287508e-38 ;  /* 0x0080000000008820 */ /* 0x001fca0000400000 */
[----:B------:R-:W-:-:S04]  /*13bf0*/  F2FP.PACK_AB R0, RZ, R0 ;  /* 0x00000000ff00723e */ /* 0x000fc800000000ff */
[----:B------:R-:W-:Y:S01]  /*13c00*/  PRMT R30, R0, 0x7610, R30 ;  /* 0x00007610001e7816 */ /* 0x000fe2000000001e */
[----:B------:R-:W-:Y:S05]  /*13c10*/  BRA `(.L_x_16092) ;  /* 0x00000bb000007947 */ /* 0x000fea0003800000 */
.L_x_16087:
        /* <DEDUP_REMOVED lines=14> */
.L_x_16101:
[----:B----4-:R-:W4:Y:S02]  /*13d00*/  LDG.E.64 R4, [R4.64] ;  /* 0x0000002404047981 */ /* 0x010f24000c1e1b00 */
[----:B----4-:R-:W0:Y:S01]  /*13d10*/  F2F.F32.F64 R0, R4 ;  /* 0x0000000400007310 */ /* 0x010e220000301000 */
[----:B------:R-:W0:-:S14]  /*13d20*/  DSETP.GEU.AND P0, PT, |R4|, c[0x2][0x0], PT ;  /* 0x008000000400762a */ /* 0x000e1c0003f0e200 */
[----:B0-----:R-:W-:-:S05]  /*13d30*/  @!P0 FMUL R0, R0, 1.175494350822287508e-38 ;  /* 0x0080000000008820 */ /* 0x001fca0000400000 */
[----:B------:R-:W-:-:S04]  /*13d40*/  F2FP.PACK_AB R0, RZ, R0 ;  /* 0x00000000ff00723e */ /* 0x000fc800000000ff */
[----:B------:R-:W-:Y:S01]  /*13d50*/  PRMT R30, R0, 0x7610, R30 ;  /* 0x00007610001e7816 */ /* 0x000fe2000000001e */
[----:B------:R-:W-:Y:S05]  /*13d60*/  BRA `(.L_x_16092) ;  /* 0x00000a6000007947 */ /* 0x000fea0003800000 */
.L_x_16100:
        /* <DEDUP_REMOVED lines=28> */
.L_x_16103:
        /* <DEDUP_REMOVED lines=15> */
.L_x_16102:
[----:B----4-:R-:W4:Y:S02]  /*14020*/  LDG.E.U16 R0, [R4.64] ;  /* 0x0000002404007981 */ /* 0x010f24000c1e1500 */
[----:B----4-:R-:W-:-:S04]  /*14030*/  PRMT R0, RZ, 0x5410, R0 ;  /* 0x00005410ff007816 */ /* 0x010fc80000000000 */
[----:B------:R-:W-:-:S04]  /*14040*/  F2FP.PACK_AB R0, RZ, R0 ;  /* 0x00000000ff00723e */ /* 0x000fc800000000ff */
[----:B------:R-:W-:Y:S01]  /*14050*/  PRMT R30, R0, 0x7610, R30 ;  /* 0x00007610001e7816 */ /* 0x000fe2000000001e */
[----:B------:R-:W-:Y:S05]  /*14060*/  BRA `(.L_x_16092) ;  /* 0x0000076000007947 */ /* 0x000fea0003800000 */
.L_x_16099:
        /* <DEDUP_REMOVED lines=12> */
.L_x_16106:
        /* <DEDUP_REMOVED lines=21> */
.L_x_16110:
[----:B------:R-:W-:Y:S05]  /*14280*/  BSYNC B1 ;  /* 0x0000000000017941 */ /* 0x000fea0003800000 */
.L_x_16109:
[----:B------:R-:W-:Y:S01]  /*14290*/  LEA R5, R0, 0x3b800000, 0x17 ;  /* 0x3b80000000057811 */ /* 0x000fe200078eb8ff */
[----:B------:R-:W-:-:S05]  /*142a0*/  IMAD.SHL.U32 R0, R3, 0x100000, RZ ;  /* 0x0010000003007824 */ /* 0x000fca00078e00ff */
[----:B------:R-:W-:Y:S02]  /*142b0*/  LOP3.LUT R0, R5, R0, R6, 0xfe, !PT ;  /* 0x0000000005007212 */ /* 0x000fe400078efe06 */
.L_x_16108:
[----:B------:R-:W-:Y:S05]  /*142c0*/  BSYNC B0 ;  /* 0x0000000000007941 */ /* 0x000fea0003800000 */
.L_x_16107:
[----:B------:R-:W-:-:S04]  /*142d0*/  F2FP.PACK_AB R0, RZ, R0 ;  /* 0x00000000ff00723e */ /* 0x000fc800000000ff */
[----:B------:R-:W-:Y:S01]  /*142e0*/  PRMT R30, R0, 0x7610, R30 ;  /* 0x00007610001e7816 */ /* 0x000fe2000000001e */
[----:B------:R-:W-:Y:S05]  /*142f0*/  BRA `(.L_x_16092) ;  /* 0x000004d000007947 */ /* 0x000fea0003800000 */
.L_x_16105:
        /* <DEDUP_REMOVED lines=21> */
.L_x_16114:
[----:B------:R-:W-:Y:S05]  /*14450*/  BSYNC B1 ;  /* 0x0000000000017941 */ /* 0x000fea0003800000 */
.L_x_16113:
[----:B------:R-:W-:Y:S01]  /*14460*/  LEA R5, R0, 0x37800000, 0x17 ;  /* 0x3780000000057811 */ /* 0x000fe200078eb8ff */
[----:B------:R-:W-:-:S05]  /*14470*/  IMAD.SHL.U32 R0, R3, 0x200000, RZ ;  /* 0x0020000003007824 */ /* 0x000fca00078e00ff */
[----:B------:R-:W-:Y:S02]  /*14480*/  LOP3.LUT R0, R5, R0, R6, 0xfe, !PT ;  /* 0x0000000005007212 */ /* 0x000fe400078efe06 */
.L_x_16112:
[----:B------:R-:W-:Y:S05]  /*14490*/  BSYNC B0 ;  /* 0x0000000000007941 */ /* 0x000fea0003800000 */
.L_x_16111:
[----:B------:R-:W-:-:S04]  /*144a0*/  F2FP.PACK_AB R0, RZ, R0 ;  /* 0x00000000ff00723e */ /* 0x000fc800000000ff */
[----:B------:R-:W-:Y:S01]  /*144b0*/  PRMT R30, R0, 0x7610, R30 ;  /* 0x00007610001e7816 */ /* 0x000fe2000000001e */
[----:B------:R-:W-:Y:S05]  /*144c0*/  BRA `(.L_x_16092) ;  /* 0x0000030000007947 */ /* 0x000fea0003800000 */
.L_x_16104:
        /* <DEDUP_REMOVED lines=14> */
.L_x_16118:
[----:B------:R-:W-:Y:S05]  /*145b0*/  BSYNC B0 ;  /* 0x0000000000007941 */ /* 0x000fea0003800000 */
.L_x_16117:
[----:B------:R-:W-:-:S04]  /*145c0*/  F2FP.PACK_AB R0, RZ, R0 ;  /* 0x00000000ff00723e */ /* 0x000fc800000000ff */
[----:B------:R-:W-:Y:S01]  /*145d0*/  PRMT R30, R0, 0x7610, R30 ;  /* 0x00007610001e7816 */ /* 0x000fe2000000001e */
[----:B------:R-:W-:Y:S05]  /*145e0*/  BRA `(.L_x_16092) ;  /* 0x000001e000007947 */ /* 0x000fea0003800000 */
.L_x_16091:
        /* <DEDUP_REMOVED lines=21> */
.L_x_16116:
[----:B----4-:R-:W4:Y:S02]  /*14740*/  LDG.E.64 R4, [R4.64] ;  /* 0x0000002404047981 */ /* 0x010f24000c1e1b00 */
[----:B----4-:R-:W0:Y:S02]  /*14750*/  I2F.U64 R0, R4 ;  /* 0x0000000400007312 */ /* 0x010e240000301000 */
[----:B0-----:R-:W-:-:S04]  /*14760*/  F2FP.PACK_AB R0, RZ, R0 ;  /* 0x00000000ff00723e */ /* 0x001fc800000000ff */
[----:B------:R-:W-:Y:S01]  /*14770*/  PRMT R30, R0, 0x7610, R30 ;  /* 0x00007610001e7816 */ /* 0x000fe2000000001e */
[----:B------:R-:W-:Y:S05]  /*14780*/  BRA `(.L_x_16092) ;  /* 0x0000004000007947 */ /* 0x000fea0003800000 */
.L_x_16115:
[----:B----4-:R-:W4:Y:S02]  /*14790*/  LDG.E R4, [R4.64] ;  /* 0x0000002404047981 */ /* 0x010f24000c1e1900 */
[----:B----4-:R-:W0:Y:S02]  /*147a0*/  I2F.U32 R0, R4 ;  /* 0x0000000400007306 */ /* 0x010e240000201000 */
[----:B0-----:R-:W-:-:S04]  /*147b0*/  F2FP.PACK_AB R0, RZ, R0 ;  /* 0x00000000ff00723e */ /* 0x001fc800000000ff */
[----:B------:R-:W-:Y:S02]  /*147c0*/  PRMT R30, R0, 0x7610, R30 ;  /* 0x00007610001e7816 */ /* 0x000fe4000000001e */
.L_x_16092:
        /* <DEDUP_REMOVED lines=19> */
.L_x_16122:
[----:B----4-:R-:W4:Y:S02]  /*14900*/  LDG.E.U8 R4, [R4.64] ;  /* 0x0000002404047981 */ /* 0x010f24000c1e1100 */
[----:B----4-:R-:W0:Y:S02]  /*14910*/  I2F.U16 R0, R4 ;  /* 0x0000000400007306 */ /* 0x010e240000101000 */
[----:B0-----:R-:W-:-:S04]  /*14920*/  F2FP.PACK_AB R0, RZ, R0 ;  /* 0x00000000ff00723e */ /* 0x001fc800000000ff */
[----:B------:R-:W-:Y:S01]  /*14930*/  PRMT R39, R0, 0x7610, R39 ;  /* 0x0000761000277816 */ /* 0x000fe20000000027 */
[----:B------:R-:W-:Y:S05]  /*14940*/  BRA `(.L_x_16124) ;  /* 0x00000ed000007947 */ /* 0x000fea0003800000 */
.L_x_16121:
        /* <DEDUP_REMOVED lines=11> */
.L_x_16126:
[----:B----4-:R-:W4:Y:S02]  /*14a00*/  LDG.E R4, [R4.64] ;  /* 0x0000002404047981 */ /* 0x010f24000c1e1900 */
[----:B----4-:R-:W0:Y:S02]  /*14a10*/  I2F R0, R4 ;  /* 0x0000000400007306 */ /* 0x010e240000201400 */
[----:B0-----:R-:W-:-:S04]  /*14a20*/  F2FP.PACK_AB R0, RZ, R0 ;  /* 0x00000000ff00723e */ /* 0x001fc800000000ff */
[----:B------:R-:W-:Y:S01]  /*14a30*/  PRMT R39, R0, 0x7610, R39 ;  /* 0x0000761000277816 */ /* 0x000fe20000000027 */
[----:B------:R-:W-:Y:S05]  /*14a40*/  BRA `(.L_x_16124) ;  /* 0x00000dd000007947 */ /* 0x000fea0003800000 */
.L_x_16125:
[----:B----4-:R-:W4:Y:S02]  /*14a50*/  LDG.E.U16 R4, [R4.64] ;  /* 0x0000002404047981 */ /* 0x010f24000c1e1500 */
[----:B----4-:R-:W0:Y:S02]  /*14a60*/  I2F.S16 R0, R4 ;  /* 0x0000000400007306 */ /* 0x010e240000101400 */
[----:B0-----:R-:W-:-:S04]  /*14a70*/  F2FP.PACK_AB R0, RZ, R0 ;  /* 0x00000000ff00723e */ /* 0x001fc800000000ff */
[----:B------:R-:W-:Y:S01]  /*14a80*/  PRMT R39, R0, 0x7610, R39 ;  /* 0x0000761000277816 */ /* 0x000fe20000000027 */
[----:B------:R-:W-:Y:S05]  /*14a90*/  BRA `(.L_x_16124) ;  /* 0x00000d8000007947 */ /* 0x000fea0003800000 */
.L_x_16120:
        /* <DEDUP_REMOVED lines=9> */
.L_x_16128:
[----:B------:R0:W5:Y:S01]  /*14b30*/  LDG.E.U16 R39, [R4.64] ;  /* 0x0000002404277981 */ /* 0x000162000c1e1500 */
[----:B------:R-:W-:Y:S05]  /*14b40*/  BRA `(.L_x_16124) ;  /* 0x00000cd000007947 */ /* 0x000fea0003800000 */
.L_x_16127:
        /* <DEDUP_REMOVED lines=9> */
.L_x_16130:
[----:B------:R0:W5:Y:S01]  /*14be0*/  LDG.E.U16 R39, [R4.64] ;  /* 0x0000002404277981 */ /* 0x000162000c1e1500 */
[----:B------:R-:W-:Y:S05]  /*14bf0*/  BRA `(.L_x_16124) ;  /* 0x00000c2000007947 */ /* 0x000fea0003800000 */
.L_x_16129:
[----:B----4-:R-:W4:Y:S02]  /*14c00*/  LDG.E.64 R4, [R4.64] ;  /* 0x0000002404047981 */ /* 0x010f24000c1e1b00 */
[----:B----4-:R-:W0:Y:S01]  /*14c10*/  F2F.F32.F64 R0, R4 ;  /* 0x0000000400007310 */ /* 0x010e220000301000 */
[----:B------:R-:W0:-:S14]  /*14c20*/  DSETP.GEU.AND P0, PT, |R4|, c[0x2][0x0], PT ;  /* 0x008000000400762a */ /* 0x000e1c0003f0e200 */
[----:B0-----:R-:W-:-:S05]  /*14c30*/  @!P0 FMUL R0, R0, 1.175494350822287508e-38 ;  /* 0x0080000000008820 */ /* 0x001fca0000400000 */
[----:B------:R-:W-:-:S04]  /*14c40*/  F2FP.PACK_AB R0, RZ, R0 ;  /* 0x00000000ff00723e */ /* 0x000fc800000000ff */
[----:B------:R-:W-:Y:S01]  /*14c50*/  PRMT R39, R0, 0x7610, R39 ;  /* 0x0000761000277816 */ /* 0x000fe20000000027 */
[----:B------:R-:W-:Y:S05]  /*14c60*/  BRA `(.L_x_16124) ;  /* 0x00000bb000007947 */ /* 0x000fea0003800000 */
.L_x_16119:
        /* <DEDUP_REMOVED lines=14> */
.L_x_16133:
[----:B----4-:R-:W4:Y:S02]  /*14d50*/  LDG.E.64 R4, [R4.64] ;  /* 0x0000002404047981 */ /* 0x010f24000c1e1b00 */
[----:B----4-:R-:W0:Y:S01]  /*14d60*/  F2F.F32.F64 R0, R4 ;  /* 0x0000000400007310 */ /* 0x010e220000301000 */
[----:B------:R-:W0:-:S14]  /*14d70*/  DSETP.GEU.AND P0, PT, |R4|, c[0x2][0x0], PT ;  /* 0x008000000400762a */ /* 0x000e1c0003f0e200 */
[----:B0-----:R-:W-:-:S05]  /*14d80*/  @!P0 FMUL R0, R0, 1.175494350822287508e-38 ;  /* 0x0080000000008820 */ /* 0x001fca0000400000 */
[----:B------:R-:W-:-:S04]  /*14d90*/  F2FP.PACK_AB R0, RZ, R0 ;  /* 0x00000000ff00723e */ /* 0x000fc800000000ff */
[----:B------:R-:W-:Y:S01]  /*14da0*/  PRMT R39, R0, 0x7610, R39 ;  /* 0x0000761000277816 */ /* 0x000fe20000000027 */
[----:B------:R-:W-:Y:S05]  /*14db0*/  BRA `(.L_x_16124) ;  /* 0x00000a6000007947 */ /* 0x000fea0003800000 */
.L_x_16132:
        /* <DEDUP_REMOVED lines=28> */
.L_x_16135:
        /* <DEDUP_REMOVED lines=15> */
.L_x_16134:
[----:B----4-:R-:W4:Y:S02]  /*15070*/  LDG.E.U16 R0, [R4.64] ;  /* 0x0000002404007981 */ /* 0x010f24000c1e1500 */
[----:B----4-:R-:W-:-:S04]  /*15080*/  PRMT R0, RZ, 0x5410, R0 ;  /* 0x00005410ff007816 */ /* 0x010fc80000000000 */
[----:B------:R-:W-:-:S04]  /*15090*/  F2FP.PACK_AB R0, RZ, R0 ;  /* 0x00000000ff00723e */ /* 0x000fc800000000ff */
[----:B------:R-:W-:Y:S01]  /*150a0*/  PRMT R39, R0, 0x7610, R39 ;  /* 0x0000761000277816 */ /* 0x000fe20000000027 */
[----:B------:R-:W-:Y:S05]  /*150b0*/  BRA `(.L_x_16124) ;  /* 0x0000076000007947 */ /* 0x000fea0003800000 */
.L_x_16131:
        /* <DEDUP_REMOVED lines=12> */
.L_x_16138:
        /* <DEDUP_REMOVED lines=21> */
.L_x_16142:
[----:B------:R-:W-:Y:S05]  /*152d0*/  BSYNC B1 ;  /* 0x0000000000017941 */ /* 0x000fea0003800000 */
.L_x_16141:
[----:B------:R-:W-:Y:S01]  /*152e0*/  LEA R5, R0, 0x3b800000, 0x17 ;  /* 0x3b80000000057811 */ /* 0x000fe200078eb8ff */
[----:B------:R-:W-:-:S05]  /*152f0*/  IMAD.SHL.U32 R0, R3, 0x100000, RZ ;  /* 0x0010000003007824 */ /* 0x000fca00078e00ff */
[----:B------:R-:W-:Y:S02]  /*15300*/  LOP3.LUT R0, R5, R0, R6, 0xfe, !PT ;  /* 0x0000000005007212 */ /* 0x000fe400078efe06 */
.L_x_16140:
[----:B------:R-:W-:Y:S05]  /*15310*/  BSYNC B0 ;  /* 0x0000000000007941 */ /* 0x000fea0003800000 */
.L_x_16139:
[----:B------:R-:W-:-:S04]  /*15320*/  F2FP.PACK_AB R0, RZ, R0 ;  /* 0x00000000ff00723e */ /* 0x000fc800000000ff */
[----:B------:R-:W-:Y:S01]  /*15330*/  PRMT R39, R0, 0x7610, R39 ;  /* 0x0000761000277816 */ /* 0x000fe20000000027 */
[----:B------:R-:W-:Y:S05]  /*15340*/  BRA `(.L_x_16124) ;  /* 0x000004d000007947 */ /* 0x000fea0003800000 */
.L_x_16137:
        /* <DEDUP_REMOVED lines=21> */
.L_x_16146:
[----:B------:R-:W-:Y:S05]  /*154a0*/  BSYNC B1 ;  /* 0x0000000000017941 */ /* 0x000fea0003800000 */
.L_x_16145:
[----:B------:R-:W-:Y:S01]  /*154b0*/  LEA R5, R0, 0x37800000, 0x17 ;  /* 0x3780000000057811 */ /* 0x000fe200078eb8ff */
[----:B------:R-:W-:-:S05]  /*154c0*/  IMAD.SHL.U32 R0, R3, 0x200000, RZ ;  /* 0x0020000003007824 */ /* 0x000fca00078e00ff */
[----:B------:R-:W-:Y:S02]  /*154d0*/  LOP3.LUT R0, R5, R0, R6, 0xfe, !PT ;  /* 0x0000000005007212 */ /* 0x000fe400078efe06 */
.L_x_16144:
[----:B------:R-:W-:Y:S05]  /*154e0*/  BSYNC B0 ;  /* 0x0000000000007941 */ /* 0x000fea0003800000 */
.L_x_16143:
[----:B------:R-:W-:-:S04]  /*154f0*/  F2FP.PACK_AB R0, RZ, R0 ;  /* 0x00000000ff00723e */ /* 0x000fc800000000ff */
[----:B------:R-:W-:Y:S01]  /*15500*/  PRMT R39, R0, 0x7610, R39 ;  /* 0x0000761000277816 */ /* 0x000fe20000000027 */
[----:B------:R-:W-:Y:S05]  /*15510*/  BRA `(.L_x_16124) ;  /* 0x0000030000007947 */ /* 0x000fea0003800000 */
.L_x_16136:
        /* <DEDUP_REMOVED lines=14> */
.L_x_16150:
[----:B------:R-:W-:Y:S05]  /*15600*/  BSYNC B0 ;  /* 0x0000000000007941 */ /* 0x000fea0003800000 */
.L_x_16149:
[----:B------:R-:W-:-:S04]  /*15610*/  F2FP.PACK_AB R0, RZ, R0 ;  /* 0x00000000ff00723e */ /* 0x000fc800000000ff */
[----:B------:R-:W-:Y:S01]  /*15620*/  PRMT R39, R0, 0x7610, R39 ;  /* 0x0000761000277816 */ /* 0x000fe20000000027 */
[----:B------:R-:W-:Y:S05]  /*15630*/  BRA `(.L_x_16124) ;  /* 0x000001e000007947 */ /* 0x000fea0003800000 */
.L_x_16123:
        /* <DEDUP_REMOVED lines=21> */
.L_x_16148:
[----:B----4-:R-:W4:Y:S02]  /*15790*/  LDG.E.64 R4, [R4.64] ;  /* 0x0000002404047981 */ /* 0x010f24000c1e1b00 */
[----:B----4-:R-:W0:Y:S02]  /*157a0*/  I2F.U64 R0, R4 ;  /* 0x0000000400007312 */ /* 0x010e240000301000 */
[----:B0-----:R-:W-:-:S04]  /*157b0*/  F2FP.PACK_AB R0, RZ, R0 ;  /* 0x00000000ff00723e */ /* 0x001fc800000000ff */
[----:B------:R-:W-:Y:S01]  /*157c0*/  PRMT R39, R0, 0x7610, R39 ;  /* 0x0000761000277816 */ /* 0x000fe20000000027 */
[----:B------:R-:W-:Y:S05]  /*157d0*/  BRA `(.L_x_16124) ;  /* 0x0000004000007947 */ /* 0x000fea0003800000 */
.L_x_16147:
[----:B----4-:R-:W4:Y:S02]  /*157e0*/  LDG.E R4, [R4.64] ;  /* 0x0000002404047981 */ /* 0x010f24000c1e1900 */
[----:B----4-:R-:W0:Y:S02]  /*157f0*/  I2F.U32 R0, R4 ;  /* 0x0000000400007306 */ /* 0x010e240000201000 */
[----:B0-----:R-:W-:-:S04]  /*15800*/  F2FP.PACK_AB R0, RZ, R0 ;  /* 0x00000000ff00723e */ /* 0x001fc800000000ff */
[----:B------:R-:W-:Y:S02]  /*15810*/  PRMT R39, R0, 0x7610, R39 ;  /* 0x0000761000277816 */ /* 0x000fe40000000027 */
.L_x_16124:
        /* <DEDUP_REMOVED lines=18> */
.L_x_16155:
[----:B------:R-:W2:Y:S02]  /*15940*/  LDG.E.U8 R4, [R4.64] ;  /* 0x0000002404047981 */ /* 0x000ea4000c1e1100 */
[----:B--2---:R0:W2:Y:S01]  /*15950*/  I2F.U16 R40, R4 ;  /* 0x0000000400287306 */ /* 0x0040a20000101000 */
[----:B------:R-:W-:Y:S05]  /*15960*/  BRA `(.L_x_16157) ;  /* 0x00000ca000007947 */ /* 0x000fea0003800000 */
.L_x_16154:
        /* <DEDUP_REMOVED lines=9> */
.L_x_16159:
[----:B------:R-:W2:Y:S02]  /*15a00*/  LDG.E R4, [R4.64] ;  /* 0x0000002404047981 */ /* 0x000ea4000c1e1900 */
[----:B--2---:R0:W2:Y:S01]  /*15a10*/  I2F R40, R4 ;  /* 0x0000000400287306 */ /* 0x0040a20000201400 */
[----:B------:R-:W-:Y:S05]  /*15a20*/  BRA `(.L_x_16157) ;  /* 0x00000be000007947 */ /* 0x000fea0003800000 */
.L_x_16158:
[----:B------:R-:W2:Y:S02]  /*15a30*/  LDG.E.U16 R4, [R4.64] ;  /* 0x0000002404047981 */ /* 0x000ea4000c1e1500 */
[----:B--2---:R0:W2:Y:S01]  /*15a40*/  I2F.S16 R40, R4 ;  /* 0x0000000400287306 */ /* 0x0040a20000101400 */
[----:B------:R-:W-:Y:S05]  /*15a50*/  BRA `(.L_x_16157) ;  /* 0x00000bb000007947 */ /* 0x000fea0003800000 */
.L_x_16153:
        /* <DEDUP_REMOVED lines=8> */
.L_x_16161:
[----:B------:R-:W2:Y:S02]  /*15ae0*/  LDG.E.U16 R4, [R4.64] ;  /* 0x0000002404047981 */ /* 0x000ea4000c1e1500 */
[----:B--2---:R-:W-:Y:S01]  /*15af0*/  HADD2.F32 R40, -RZ, R4.H0_H0 ;  /* 0x20000004ff287230 */ /* 0x004fe20000004100 */
[----:B------:R-:W-:Y:S05]  /*15b00*/  BRA `(.L_x_16157) ;  /* 0x00000b0000007947 */ /* 0x000fea0003800000 */
.L_x_16160:
        /* <DEDUP_REMOVED lines=8> */
.L_x_16163:
[----:B------:R-:W2:Y:S02]  /*15b90*/  LDG.E.U16 R4, [R4.64] ;  /* 0x0000002404047981 */ /* 0x000ea4000c1e1500 */
[----:B--2---:R-:W-:Y:S01]  /*15ba0*/  HADD2.F32 R40, -RZ, R4.H0_H0 ;  /* 0x20000004ff287230 */ /* 0x004fe20000004100 */
[----:B------:R-:W-:Y:S05]  /*15bb0*/  BRA `(.L_x_16157) ;  /* 0x00000a5000007947 */ /* 0x000fea0003800000 */
.L_x_16162:
[----:B------:R-:W2:Y:S02]  /*15bc0*/  LDG.E.64 R4, [R4.64] ;  /* 0x0000002404047981 */ /* 0x000ea4000c1e1b00 */
[----:B--2---:R-:W0:Y:S01]  /*15bd0*/  F2F.F32.F64 R40, R4 ;  /* 0x0000000400287310 */ /* 0x004e220000301000 */
[----:B------:R-:W0:-:S14]  /*15be0*/  DSETP.GEU.AND P0, PT, |R4|, c[0x2][0x0], PT ;  /* 0x008000000400762a */ /* 0x000e1c0003f0e200 */
[----:B0-----:R-:W-:Y:S01]  /*15bf0*/  @!P0 FMUL R40, R40, 1.175494350822287508e-38 ;  /* 0x0080000028288820 */ /* 0x001fe20000400000 */
[----:B------:R-:W-:Y:S05]  /*15c00*/  BRA `(.L_x_16157) ;  /* 0x00000a0000007947 */ /* 0x000fea0003800000 */
.L_x_16152:
        /* <DEDUP_REMOVED lines=12> */
.L_x_16166:
[----:B------:R-:W2:Y:S02]  /*15cd0*/  LDG.E.64 R4, [R4.64] ;  /* 0x0000002404047981 */ /* 0x000ea4000c1e1b00 */
[----:B--2---:R-:W0:Y:S01]  /*15ce0*/  F2F.F32.F64 R40, R4 ;  /* 0x0000000400287310 */ /* 0x004e220000301000 */
[----:B------:R-:W0:-:S14]  /*15cf0*/  DSETP.GEU.AND P0, PT, |R4|, c[0x2][0x0], PT ;  /* 0x008000000400762a */ /* 0x000e1c0003f0e200 */
[----:B0-----:R-:W-:Y:S01]  /*15d00*/  @!P0 FMUL R40, R40, 1.175494350822287508e-38 ;  /* 0x0080000028288820 */ /* 0x001fe20000400000 */
[----:B------:R-:W-:Y:S05]  /*15d10*/  BRA `(.L_x_16157) ;  /* 0x000008f000007947 */ /* 0x000fea0003800000 */
.L_x_16165:
        /* <DEDUP_REMOVED lines=26> */
.L_x_16168:
        /* <DEDUP_REMOVED lines=13> */
.L_x_16167:
[----:B------:R-:W2:Y:S02]  /*15f90*/  LDG.E.U16 R4, [R4.64] ;  /* 0x0000002404047981 */ /* 0x000ea4000c1e1500 */
[----:B--2---:R-:W-:Y:S01]  /*15fa0*/  PRMT R40, RZ, 0x5410, R4 ;  /* 0x00005410ff287816 */ /* 0x004fe20000000004 */
[----:B------:R-:W-:Y:S05]  /*15fb0*/  BRA `(.L_x_16157) ;  /* 0x0000065000007947 */ /* 0x000fea0003800000 */
.L_x_16164:
        /* <DEDUP_REMOVED lines=11> */
.L_x_16171:
        /* <DEDUP_REMOVED lines=20> */
.L_x_16173:
[----:B------:R-:W-:Y:S05]  /*161b0*/  BSYNC B0 ;  /* 0x0000000000007941 */ /* 0x000fea0003800000 */
.L_x_16172:
[----:B------:R-:W-:Y:S01]  /*161c0*/  IMAD.SHL.U32 R3, R3, 0x100000, RZ ;  /* 0x0010000003037824 */ /* 0x000fe200078e00ff */
[----:B------:R-:W-:-:S04]  /*161d0*/  LEA R5, R0, 0x3b800000, 0x17 ;  /* 0x3b80000000057811 */ /* 0x000fc800078eb8ff */
[----:B------:R-:W-:Y:S01]  /*161e0*/  LOP3.LUT R40, R5, R3, R40, 0xfe, !PT ;  /* 0x0000000305287212 */ /* 0x000fe200078efe28 */
[----:B------:R-:W-:Y:S05]  /*161f0*/  BRA `(.L_x_16157) ;  /* 0x0000041000007947 */ /* 0x000fea0003800000 */
.L_x_16170:
        /* <DEDUP_REMOVED lines=20> */
.L_x_16175:
[----:B------:R-:W-:Y:S05]  /*16340*/  BSYNC B0 ;  /* 0x0000000000007941 */ /* 0x000fea0003800000 */
.L_x_16174:
[----:B------:R-:W-:Y:S01]  /*16350*/  IMAD.SHL.U32 R3, R3, 0x200000, RZ ;  /* 0x0020000003037824 */ /* 0x000fe200078e00ff */
[----:B------:R-:W-:-:S04]  /*16360*/  LEA R5, R0, 0x37800000, 0x17 ;  /* 0x3780000000057811 */ /* 0x000fc800078eb8ff */
[----:B------:R-:W-:Y:S01]  /*16370*/  LOP3.LUT R40, R5, R3, R40, 0xfe, !PT ;  /* 0x0000000305287212 */ /* 0x000fe200078efe28 */
[----:B------:R-:W-:Y:S05]  /*16380*/  BRA `(.L_x_16157) ;  /* 0x0000028000007947 */ /* 0x000fea0003800000 */
.L_x_16169:
        /* <DEDUP_REMOVED lines=14> */
.L_x_16156:
        /* <DEDUP_REMOVED lines=21> */
.L_x_16177:
[----:B------:R-:W2:Y:S02]  /*165c0*/  LDG.E.64 R4, [R4.64] ;  /* 0x0000002404047981 */ /* 0x000ea4000c1e1b00 */
[----:B--2---:R0:W2:Y:S01]  /*165d0*/  I2F.U64 R40, R4 ;  /* 0x0000000400287312 */ /* 0x0040a20000301000 */
[----:B------:R-:W-:Y:S05]  /*165e0*/  BRA `(.L_x_16157) ;  /* 0x0000002000007947 */ /* 0x000fea0003800000 */
.L_x_16176:
[----:B------:R-:W2:Y:S02]  /*165f0*/  LDG.E R4, [R4.64] ;  /* 0x0000002404047981 */ /* 0x000ea4000c1e1900 */
[----:B--2---:R0:W2:Y:S02]  /*16600*/  I2F.U32 R40, R4 ;  /* 0x0000000400287306 */ /* 0x0040a40000201000 */
.L_x_16157:
[----:B------:R-:W-:Y:S05]  /*16610*/  BSYNC B6 ;  /* 0x0000000000067941 */ /* 0x000fea0003800000 */
.L_x_16151:
        /* <DEDUP_REMOVED lines=18> */
.L_x_16182:
[----:B----4-:R-:W4:Y:S02]  /*16740*/  LDG.E.U8 R4, [R4.64] ;  /* 0x0000002404047981 */ /* 0x010f24000c1e1100 */
[----:B----4-:R0:W4:Y:S01]  /*16750*/  I2F.U16 R41, R4 ;  /* 0x0000000400297306 */ /* 0x0101220000101000 */
[----:B------:R-:W-:Y:S05]  /*16760*/  BRA `(.L_x_16184) ;  /* 0x00000ca000007947 */ /* 0x000fea0003800000 */
.L_x_16181:
        /* <DEDUP_REMOVED lines=9> */
.L_x_16186:
[----:B----4-:R-:W4:Y:S02]  /*16800*/  LDG.E R4, [R4.64] ;  /* 0x0000002404047981 */ /* 0x010f24000c1e1900 */
[----:B----4-:R0:W4:Y:S01]  /*16810*/  I2F R41, R4 ;  /* 0x0000000400297306 */ /* 0x0101220000201400 */
[----:B------:R-:W-:Y:S05]  /*16820*/  BRA `(.L_x_16184) ;  /* 0x00000be000007947 */ /* 0x000fea0003800000 */
.L_x_16185:
[----:B----4-:R-:W4:Y:S02]  /*16830*/  LDG.E.U16 R4, [R4.64] ;  /* 0x0000002404047981 */ /* 0x010f24000c1e1500 */
[----:B----4-:R0:W4:Y:S01]  /*16840*/  I2F.S16 R41, R4 ;  /* 0x0000000400297306 */ /* 0x0101220000101400 */
[----:B------:R-:W-:Y:S05]  /*16850*/  BRA `(.L_x_16184) ;  /* 0x00000bb000007947 */ /* 0x000fea0003800000 */
.L_x_16180:
        /* <DEDUP_REMOVED lines=8> */
.L_x_16188:
[----:B----4-:R-:W4:Y:S02]  /*168e0*/  LDG.E.U16 R4, [R4.64] ;  /* 0x0000002404047981 */ /* 0x010f24000c1e1500 */
[----:B----4-:R-:W-:Y:S01]  /*168f0*/  HADD2.F32 R41, -RZ, R4.H0_H0 ;  /* 0x20000004ff297230 */ /* 0x010fe20000004100 */
[----:B------:R-:W-:Y:S05]  /*16900*/  BRA `(.L_x_16184) ;  /* 0x00000b0000007947 */ /* 0x000fea0003800000 */
.L_x_16187:
        /* <DEDUP_REMOVED lines=8> */
.L_x_16190:
[----:B----4-:R-:W4:Y:S02]  /*16990*/  LDG.E.U16 R4, [R4.64] ;  /* 0x0000002404047981 */ /* 0x010f24000c1e1500 */
[----:B----4-:R-:W-:Y:S01]  /*169a0*/  HADD2.F32 R41, -RZ, R4.H0_H0 ;  /* 0x20000004ff297230 */ /* 0x010fe20000004100 */
[----:B------:R-:W-:Y:S05]  /*169b0*/  BRA `(.L_x_16184) ;  /* 0x00000a5000007947 */ /* 0x000fea0003800000 */
.L_x_16189:
[----:B----4-:R-:W4:Y:S02]  /*169c0*/  LDG.E.64 R4, [R4.64] ;  /* 0x0000002404047981 */ /* 0x010f24000c1e1b00 */
[----:B----4-:R-:W0:Y:S01]  /*169d0*/  F2F.F32.F64 R41, R4 ;  /* 0x0000000400297310 */ /* 0x010e220000301000 */
[----:B------:R-:W0:-:S14]  /*169e0*/  DSETP.GEU.AND P0, PT, |R4|, c[0x2][0x0], PT ;  /* 0x008000000400762a */ /* 0x000e1c0003f0e200 */
[----:B0-----:R-:W-:Y:S01]  /*169f0*/  @!P0 FMUL R41, R41, 1.175494350822287508e-38 ;  /* 0x0080000029298820 */ /* 0x001fe20000400000 */
[----:B------:R-:W-:Y:S05]  /*16a00*/  BRA `(.L_x_16184) ;  /* 0x00000a0000007947 */ /* 0x000fea0003800000 */
.L_x_16179:
        /* <DEDUP_REMOVED lines=12> */
.L_x_16193:
[----:B----4-:R-:W4:Y:S02]  /*16ad0*/  LDG.E.64 R4, [R4.64] ;  /* 0x0000002404047981 */ /* 0x010f24000c1e1b00 */
[----:B----4-:R-:W0:Y:S01]  /*16ae0*/  F2F.F32.F64 R41, R4 ;  /* 0x0000000400297310 */ /* 0x010e220000301000 */
[----:B------:R-:W0:-:S14]  /*16af0*/  DSETP.GEU.AND P0, PT, |R4|, c[0x2][0x0], PT ;  /* 0x008000000400762a */ /* 0x000e1c0003f0e200 */
[----:B0-----:R-:W-:Y:S01]  /*16b00*/  @!P0 FMUL R41, R41, 1.175494350822287508e-38 ;  /* 0x0080000029298820 */ /* 0x001fe20000400000 */
[----:B------:R-:W-:Y:S05]  /*16b10*/  BRA `(.L_x_16184) ;  /* 0x000008f000007947 */ /* 0x000fea0003800000 */
.L_x_16192:
        /* <DEDUP_REMOVED lines=26> */
.L_x_16195:
        /* <DEDUP_REMOVED lines=13> */
.L_x_16194:
[----:B----4-:R-:W4:Y:S02]  /*16d90*/  LDG.E.U16 R4, [R4.64] ;  /* 0x0000002404047981 */ /* 0x010f24000c1e1500 */
[----:B----4-:R-:W-:Y:S01]  /*16da0*/  PRMT R41, RZ, 0x5410, R4 ;  /* 0x00005410ff297816 */ /* 0x010fe20000000004 */
[----:B------:R-:W-:Y:S05]  /*16db0*/  BRA `(.L_x_16184) ;  /* 0x0000065000007947 */ /* 0x000fea0003800000 */
.L_x_16191:
        /* <DEDUP_REMOVED lines=11> */
.L_x_16198:
        /* <DEDUP_REMOVED lines=20> */
.L_x_16200:
[----:B------:R-:W-:Y:S05]  /*16fb0*/  BSYNC B0 ;  /* 0x0000000000007941 */ /* 0x000fea0003800000 */
.L_x_16199:
[----:B------:R-:W-:Y:S01]  /*16fc0*/  IMAD.SHL.U32 R3, R3, 0x100000, RZ ;  /* 0x0010000003037824 */ /* 0x000fe200078e00ff */
[----:B------:R-:W-:-:S04]  /*16fd0*/  LEA R0, R0, 0x3b800000, 0x17 ;  /* 0x3b80000000007811 */ /* 0x000fc800078eb8ff */
[----:B------:R-:W-:Y:S01]  /*16fe0*/  LOP3.LUT R41, R0, R3, R41, 0xfe, !PT ;  /* 0x0000000300297212 */ /* 0x000fe200078efe29 */
[----:B------:R-:W-:Y:S05]  /*16ff0*/  BRA `(.L_x_16184) ;  /* 0x0000041000007947 */ /* 0x000fea0003800000 */
.L_x_16197:
        /* <DEDUP_REMOVED lines=20> */
.L_x_16202:
[----:B------:R-:W-:Y:S05]  /*17140*/  BSYNC B0 ;  /* 0x0000000000007941 */ /* 0x000fea0003800000 */
.L_x_16201:
[----:B------:R-:W-:Y:S01]  /*17150*/  IMAD.SHL.U32 R3, R3, 0x200000, RZ ;  /* 0x0020000003037824 */ /* 0x000fe200078e00ff */
[----:B------:R-:W-:-:S04]  /*17160*/  LEA R0, R0, 0x37800000, 0x17 ;  /* 0x3780000000007811 */ /* 0x000fc800078eb8ff */
[----:B------:R-:W-:Y:S01]  /*17170*/  LOP3.LUT R41, R0, R3, R41, 0xfe, !PT ;  /* 0x0000000300297212 */ /* 0x000fe200078efe29 */
[----:B------:R-:W-:Y:S05]  /*17180*/  BRA `(.L_x_16184) ;  /* 0x0000028000007947 */ /* 0x000fea0003800000 */
.L_x_16196:
        /* <DEDUP_REMOVED lines=14> */
.L_x_16183:
        /* <DEDUP_REMOVED lines=21> */
.L_x_16204:
[----:B----4-:R-:W4:Y:S02]  /*173c0*/  LDG.E.64 R4, [R4.64] ;  /* 0x0000002404047981 */ /* 0x010f24000c1e1b00 */
[----:B----4-:R0:W4:Y:S01]  /*173d0*/  I2F.U64 R41, R4 ;  /* 0x0000000400297312 */ /* 0x0101220000301000 */
[----:B------:R-:W-:Y:S05]  /*173e0*/  BRA `(.L_x_16184) ;  /* 0x0000002000007947 */ /* 0x000fea0003800000 */
.L_x_16203:
[----:B----4-:R-:W4:Y:S02]  /*173f0*/  LDG.E R4, [R4.64] ;  /* 0x0000002404047981 */ /* 0x010f24000c1e1900 */
[----:B----4-:R0:W4:Y:S02]  /*17400*/  I2F.U32 R41, R4 ;  /* 0x0000000400297306 */ /* 0x0101240000201000 */
.L_x_16184:
[----:B------:R-:W-:Y:S05]  /*17410*/  BSYNC B6 ;  /* 0x0000000000067941 */ /* 0x000fea0003800000 */
.L_x_16178:
        /* <DEDUP_REMOVED lines=18> */
.L_x_16209:
[----:B----4-:R-:W4:Y:S02]  /*17540*/  LDG.E.U8 R4, [R4.64] ;  /* 0x0000002404047981 */ /* 0x010f24000c1e1100 */
[----:B----4-:R0:W4:Y:S01]  /*17550*/  I2F.U16 R44, R4 ;  /* 0x00000004002c7306 */ /* 0x0101220000101000 */
[----:B------:R-:W-:Y:S05]  /*17560*/  BRA `(.L_x_16211) ;  /* 0x00000ca000007947 */ /* 0x000fea0003800000 */
.L_x_16208:
        /* <DEDUP_REMOVED lines=9> */
.L_x_16213:
[----:B----4-:R-:W4:Y:S02]  /*17600*/  LDG.E R4, [R4.64] ;  /* 0x0000002404047981 */ /* 0x010f24000c1e1900 */
[----:B----4-:R0:W4:Y:S01]  /*17610*/  I2F R44, R4 ;  /* 0x00000004002c7306 */ /* 0x0101220000201400 */
[----:B------:R-:W-:Y:S05]  /*17620*/  BRA `(.L_x_16211) ;  /* 0x00000be000007947 */ /* 0x000fea0003800000 */
.L_x_16212:
[----:B----4-:R-:W4:Y:S02]  /*17630*/  LDG.E.U16 R4, [R4.64] ;  /* 0x0000002404047981 */ /* 0x010f24000c1e1500 */
[----:B----4-:R0:W4:Y:S01]  /*17640*/  I2F.S16 R44, R4 ;  /* 0x00000004002c7306 */ /* 0x0101220000101400 */
[----:B------:R-:W-:Y:S05]  /*17650*/  BRA `(.L_x_16211) ;  /* 0x00000bb000007947 */ /* 0x000fea0003800000 */
.L_x_16207:
        /* <DEDUP_REMOVED lines=8> */
.L_x_16215:
[----:B----4-:R-:W4:Y:S02]  /*176e0*/  LDG.E.U16 R4, [R4.64] ;  /* 0x0000002404047981 */ /* 0x010f24000c1e1500 */
[----:B----4-:R-:W-:Y:S01]  /*176f0*/  HADD2.F32 R44, -RZ, R4.H0_H0 ;  /* 0x20000004ff2c7230 */ /* 0x010fe20000004100 */
[----:B------:R-:W-:Y:S05]  /*17700*/  BRA `(.L_x_16211) ;  /* 0x00000b0000007947 */ /* 0x000fea0003800000 */
.L_x_16214:
        /* <DEDUP_REMOVED lines=8> */
.L_x_16217:
[----:B----4-:R-:W4:Y:S02]  /*17790*/  LDG.E.U16 R4, [R4.64] ;  /* 0x0000002404047981 */ /* 0x010f24000c1e1500 */
[----:B----4-:R-:W-:Y:S01]  /*177a0*/  HADD2.F32 R44, -RZ, R4.H0_H0 ;  /* 0x20000004ff2c7230 */ /* 0x010fe20000004100 */
[----:B------:R-:W-:Y:S05]  /*177b0*/  BRA `(.L_x_16211) ;  /* 0x00000a5000007947 */ /* 0x000fea0003800000 */
.L_x_16216:
[----:B----4-:R-:W4:Y:S02]  /*177c0*/  LDG.E.64 R4, [R4.64] ;  /* 0x0000002404047981 */ /* 0x010f24000c1e1b00 */
[----:B----4-:R-:W0:Y:S01]  /*177d0*/  F2F.F32.F64 R44, R4 ;  /* 0x00000004002c7310 */ /* 0x010e220000301000 */
[----:B------:R-:W0:-:S14]  /*177e0*/  DSETP.GEU.AND P0, PT, |R4|, c[0x2][0x0], PT ;  /* 0x008000000400762a */ /* 0x000e1c0003f0e200 */
[----:B0-----:R-:W-:Y:S01]  /*177f0*/  @!P0 FMUL R44, R44, 1.175494350822287508e-38 ;  /* 0x008000002c2c8820 */ /* 0x001fe20000400000 */
[----:B------:R-:W-:Y:S05]  /*17800*/  BRA `(.L_x_16211) ;  /* 0x00000a0000007947 */ /* 0x000fea0003800000 */
.L_x_16206:
        /* <DEDUP_REMOVED lines=12> */
.L_x_16220:
[----:B----4-:R-:W4:Y:S02]  /*178d0*/  LDG.E.64 R4, [R4.64] ;  /* 0x0000002404047981 */ /* 0x010f24000c1e1b00 */
[----:B----4-:R-:W0:Y:S01]  /*178e0*/  F2F.F32.F64 R44, R4 ;  /* 0x00000004002c7310 */ /* 0x010e220000301000 */
[----:B------:R-:W0:-:S14]  /*178f0*/  DSETP.GEU.AND P0, PT, |R4|, c[0x2][0x0], PT ;  /* 0x008000000400762a */ /* 0x000e1c0003f0e200 */
[----:B0-----:R-:W-:Y:S01]  /*17900*/  @!P0 FMUL R44, R44, 1.175494350822287508e-38 ;  /* 0x008000002c2c8820 */ /* 0x001fe20000400000 */
[----:B------:R-:W-:Y:S05]  /*17910*/  BRA `(.L_x_16211) ;  /* 0x000008f000007947 */ /* 0x000fea0003800000 */
.L_x_16219:
        /* <DEDUP_REMOVED lines=26> */
.L_x_16222:
        /* <DEDUP_REMOVED lines=13> */
.L_x_16221:
[----:B----4-:R-:W4:Y:S02]  /*17b90*/  LDG.E.U16 R4, [R4.64] ;  /* 0x0000002404047981 */ /* 0x010f24000c1e1500 */
[----:B----4-:R-:W-:Y:S01]  /*17ba0*/  PRMT R44, RZ, 0x5410, R4 ;  /* 0x00005410ff2c7816 */ /* 0x010fe20000000004 */
[----:B------:R-:W-:Y:S05]  /*17bb0*/  BRA `(.L_x_16211) ;  /* 0x0000065000007947 */ /* 0x000fea0003800000 */
.L_x_16218:
        /* <DEDUP_REMOVED lines=11> */
.L_x_16225:
        /* <DEDUP_REMOVED lines=20> */
.L_x_16227:
[----:B------:R-:W-:Y:S05]  /*17db0*/  BSYNC B0 ;  /* 0x0000000000007941 */ /* 0x000fea0003800000 */
.L_x_16226:
[----:B------:R-:W-:Y:S01]  /*17dc0*/  IMAD.SHL.U32 R3, R3, 0x100000, RZ ;  /* 0x0010000003037824 */ /* 0x000fe200078e00ff */
[----:B------:R-:W-:-:S04]  /*17dd0*/  LEA R5, R0, 0x3b800000, 0x17 ;  /* 0x3b80000000057811 */ /* 0x000fc800078eb8ff */
[----:B------:R-:W-:Y:S01]  /*17de0*/  LOP3.LUT R44, R5, R3, R44, 0xfe, !PT ;  /* 0x00000003052c7212 */ /* 0x000fe200078efe2c */
[----:B------:R-:W-:Y:S05]  /*17df0*/  BRA `(.L_x_16211) ;  /* 0x0000041000007947 */ /* 0x000fea0003800000 */
.L_x_16224:
        /* <DEDUP_REMOVED lines=20> */
.L_x_16229:
[----:B------:R-:W-:Y:S05]  /*17f40*/  BSYNC B0 ;  /* 0x0000000000007941 */ /* 0x000fea0003800000 */
.L_x_16228:
[----:B------:R-:W-:Y:S01]  /*17f50*/  IMAD.SHL.U32 R3, R3, 0x200000, RZ ;  /* 0x0020000003037824 */ /* 0x000fe200078e00ff */
[----:B------:R-:W-:-:S04]  /*17f60*/  LEA R5, R0, 0x37800000, 0x17 ;  /* 0x3780000000057811 */ /* 0x000fc800078eb8ff */
[----:B------:R-:W-:Y:S01]  /*17f70*/  LOP3.LUT R44, R5, R3, R44, 0xfe, !PT ;  /* 0x00000003052c7212 */ /* 0x000fe200078efe2c */
[----:B------:R-:W-:Y:S05]  /*17f80*/  BRA `(.L_x_16211) ;  /* 0x0000028000007947 */ /* 0x000fea0003800000 */
.L_x_16223:
        /* <DEDUP_REMOVED lines=14> */
.L_x_16210:
        /* <DEDUP_REMOVED lines=21> */
.L_x_16231:
[----:B----4-:R-:W4:Y:S02]  /*181c0*/  LDG.E.64 R4, [R4.64] ;  /* 0x0000002404047981 */ /* 0x010f24000c1e1b00 */
[----:B----4-:R0:W4:Y:S01]  /*181d0*/  I2F.U64 R44, R4 ;  /* 0x00000004002c7312 */ /* 0x0101220000301000 */
[----:B------:R-:W-:Y:S05]  /*181e0*/  BRA `(.L_x_16211) ;  /* 0x0000002000007947 */ /* 0x000fea0003800000 */
.L_x_16230:
[----:B----4-:R-:W4:Y:S02]  /*181f0*/  LDG.E R4, [R4.64] ;  /* 0x0000002404047981 */ /* 0x010f24000c1e1900 */
[----:B----4-:R0:W4:Y:S02]  /*18200*/  I2F.U32 R44, R4 ;  /* 0x00000004002c7306 */ /* 0x0101240000201000 */
.L_x_16211:
[----:B------:R-:W-:Y:S05]  /*18210*/  BSYNC B6 ;  /* 0x0000000000067941 */ /* 0x000fea0003800000 */
.L_x_16205:
        /* <DEDUP_REMOVED lines=18> */
.L_x_16236:
[----:B----4-:R-:W4:Y:S02]  /*18340*/  LDG.E.U8 R4, [R4.64] ;  /* 0x0000002404047981 */ /* 0x010f24000c1e1100 */
[----:B----4-:R0:W4:Y:S01]  /*18350*/  I2F.U16 R45, R4 ;  /* 0x00000004002d7306 */ /* 0x0101220000101000 */
[----:B------:R-:W-:Y:S05]  /*18360*/  BRA `(.L_x_16238) ;  /* 0x00000ca000007947 */ /* 0x000fea0003800000 */
.L_x_16235:
        /* <DEDUP_REMOVED lines=9> */
.L_x_16240:
[----:B----4-:R-:W4:Y:S02]  /*18400*/  LDG.E R4, [R4.64] ;  /* 0x0000002404047981 */ /* 0x010f24000c1e1900 */
[----:B----4-:R0:W4:Y:S01]  /*18410*/  I2F R45, R4 ;  /* 0x00000004002d7306 */ /* 0x0101220000201400 */
[----:B------:R-:W-:Y:S05]  /*18420*/  BRA `(.L_x_16238) ;  /* 0x00000be000007947 */ /* 0x000fea0003800000 */
.L_x_16239:
[----:B----4-:R-:W4:Y:S02]  /*18430*/  LDG.E.U16 R4, [R4.64] ;  /* 0x0000002404047981 */ /* 0x010f24000c1e1500 */
[----:B----4-:R0:W4:Y:S01]  /*18440*/  I2F.S16 R45, R4 ;  /* 0x00000004002d7306 */ /* 0x0101220000101400 */
[----:B------:R-:W-:Y:S05]  /*18450*/  BRA `(.L_x_16238) ;  /* 0x00000bb000007947 */ /* 0x000fea0003800000 */
.L_x_16234:
        /* <DEDUP_REMOVED lines=8> */
.L_x_16242:
[----:B----4-:R-:W4:Y:S02]  /*184e0*/  LDG.E.U16 R4, [R4.64] ;  /* 0x0000002404047981 */ /* 0x010f24000c1e1500 */
[----:B----4-:R-:W-:Y:S01]  /*184f0*/  HADD2.F32 R45, -RZ, R4.H0_H0 ;  /* 0x20000004ff2d7230 */ /* 0x010fe20000004100 */
[----:B------:R-:W-:Y:S05]  /*18500*/  BRA `(.L_x_16238) ;  /* 0x00000b0000007947 */ /* 0x000fea0003800000 */
.L_x_16241:
        /* <DEDUP_REMOVED lines=8> */
.L_x_16244:
[----:B----4-:R-:W4:Y:S02]  /*18590*/  LDG.E.U16 R4, [R4.64] ;  /* 0x0000002404047981 */ /* 0x010f24000c1e1500 */
[----:B----4-:R-:W-:Y:S01]  /*185a0*/  HADD2.F32 R45, -RZ, R4.H0_H0 ;  /* 0x20000004ff2d7230 */ /* 0x010fe20000004100 */
[----:B------:R-:W-:Y:S05]  /*185b0*/  BRA `(.L_x_16238) ;  /* 0x00000a5000007947 */ /* 0x000fea0003800000 */
.L_x_16243:
[----:B----4-:R-:W4:Y:S02]  /*185c0*/  LDG.E.64 R4, [R4.64] ;  /* 0x0000002404047981 */ /* 0x010f24000c1e1b00 */
[----:B----4-:R-:W0:Y:S01]  /*185d0*/  F2F.F32.F64 R45, R4 ;  /* 0x00000004002d7310 */ /* 0x010e220000301000 */
[----:B------:R-:W0:-:S14]  /*185e0*/  DSETP.GEU.AND P0, PT, |R4|, c[0x2][0x0], PT ;  /* 0x008000000400762a */ /* 0x000e1c0003f0e200 */
[----:B0-----:R-:W-:Y:S01]  /*185f0*/  @!P0 FMUL R45, R45, 1.175494350822287508e-38 ;  /* 0x008000002d2d8820 */ /* 0x001fe20000400000 */
[----:B------:R-:W-:Y:S05]  /*18600*/  BRA `(.L_x_16238) ;  /* 0x00000a0000007947 */ /* 0x000fea0003800000 */
.L_x_16233:
        /* <DEDUP_REMOVED lines=12> */
.L_x_16247:
[----:B----4-:R-:W4:Y:S02]  /*186d0*/  LDG.E.64 R4, [R4.64] ;  /* 0x0000002404047981 */ /* 0x010f24000c1e1b00 */
[----:B----4-:R-:W0:Y:S01]  /*186e0*/  F2F.F32.F64 R45, R4 ;  /* 0x00000004002d7310 */ /* 0x010e220000301000 */
[----:B------:R-:W0:-:S14]  /*186f0*/  DSETP.GEU.AND P0, PT, |R4|, c[0x2][0x0], PT ;  /* 0x008000000400762a */ /* 0x000e1c0003f0e200 */
[----:B0-----:R-:W-:Y:S01]  /*18700*/  @!P0 FMUL R45, R45, 1.175494350822287508e-38 ;  /* 0x008000002d2d8820 */ /* 0x001fe20000400000 */
[----:B------:R-:W-:Y:S05]  /*18710*/  BRA `(.L_x_16238) ;  /* 0x000008f000007947 */ /* 0x000fea0003800000 */
.L_x_16246:
        /* <DEDUP_REMOVED lines=26> */
.L_x_16249:
        /* <DEDUP_REMOVED lines=13> */
.L_x_16248:
[----:B----4-:R-:W4:Y:S02]  /*18990*/  LDG.E.U16 R4, [R4.64] ;  /* 0x0000002404047981 */ /* 0x010f24000c1e1500 */
[----:B----4-:R-:W-:Y:S01]  /*189a0*/  PRMT R45, RZ, 0x5410, R4 ;  /* 0x00005410ff2d7816 */ /* 0x010fe20000000004 */
[----:B------:R-:W-:Y:S05]  /*189b0*/  BRA `(.L_x_16238) ;  /* 0x0000065000007947 */ /* 0x000fea0003800000 */
.L_x_16245:
        /* <DEDUP_REMOVED lines=11> */
.L_x_16252:
        /* <DEDUP_REMOVED lines=20> */
.L_x_16254:
[----:B------:R-:W-:Y:S05]  /*18bb0*/  BSYNC B0 ;  /* 0x0000000000007941 */ /* 0x000fea0003800000 */
.L_x_16253:
[----:B------:R-:W-:Y:S01]  /*18bc0*/  IMAD.SHL.U32 R3, R3, 0x100000, RZ ;  /* 0x0010000003037824 */ /* 0x000fe200078e00ff */
[----:B------:R-:W-:-:S04]  /*18bd0*/  LEA R0, R0, 0x3b800000, 0x17 ;  /* 0x3b80000000007811 */ /* 0x000fc800078eb8ff */
[----:B------:R-:W-:Y:S01]  /*18be0*/  LOP3.LUT R45, R0, R3, R45, 0xfe, !PT ;  /* 0x00000003002d7212 */ /* 0x000fe200078efe2d */
[----:B------:R-:W-:Y:S05]  /*18bf0*/  BRA `(.L_x_16238) ;  /* 0x0000041000007947 */ /* 0x000fea0003800000 */
.L_x_16251:
        /* <DEDUP_REMOVED lines=20> */
.L_x_16256:
[----:B------:R-:W-:Y:S05]  /*18d40*/  BSYNC B0 ;  /* 0x0000000000007941 */ /* 0x000fea0003800000 */
.L_x_16255:
[----:B------:R-:W-:Y:S01]  /*18d50*/  IMAD.SHL.U32 R3, R3, 0x200000, RZ ;  /* 0x0020000003037824 */ /* 0x000fe200078e00ff */
[----:B------:R-:W-:-:S04]  /*18d60*/  LEA R0, R0, 0x37800000, 0x17 ;  /* 0x3780000000007811 */ /* 0x000fc800078eb8ff */
[----:B------:R-:W-:Y:S01]  /*18d70*/  LOP3.LUT R45, R0, R3, R45, 0xfe, !PT ;  /* 0x00000003002d7212 */ /* 0x000fe200078efe2d */
[----:B------:R-:W-:Y:S05]  /*18d80*/  BRA `(.L_x_16238) ;  /* 0x0000028000007947 */ /* 0x000fea0003800000 */
.L_x_16250:
        /* <DEDUP_REMOVED lines=14> */
.L_x_16237:
        /* <DEDUP_REMOVED lines=21> */
.L_x_16258:
[----:B----4-:R-:W4:Y:S02]  /*18fc0*/  LDG.E.64 R4, [R4.64] ;  /* 0x0000002404047981 */ /* 0x010f24000c1e1b00 */
[----:B----4-:R0:W4:Y:S01]  /*18fd0*/  I2F.U64 R45, R4 ;  /* 0x00000004002d7312 */ /* 0x0101220000301000 */
[----:B------:R-:W-:Y:S05]  /*18fe0*/  BRA `(.L_x_16238) ;  /* 0x0000002000007947 */ /* 0x000fea0003800000 */
.L_x_16257:
[----:B----4-:R-:W4:Y:S02]  /*18ff0*/  LDG.E R4, [R4.64] ;  /* 0x0000002404047981 */ /* 0x010f24000c1e1900 */
[----:B----4-:R0:W4:Y:S02]  /*19000*/  I2F.U32 R45, R4 ;  /* 0x00000004002d7306 */ /* 0x0101240000201000 */
.L_x_16238:
[----:B------:R-:W-:Y:S05]  /*19010*/  BSYNC B6 ;  /* 0x0000000000067941 */ /* 0x000fea0003800000 */
.L_x_16232:
        /* <DEDUP_REMOVED lines=18> */
.L_x_16262:
[----:B----4-:R-:W4:Y:S02]  /*19140*/  LDG.E.U8 R4, [R4.64] ;  /* 0x0000002404047981 */ /* 0x010f24000c1e1100 */
[----:B----4-:R0:W4:Y:S01]  /*19150*/  I2F.U16 R27, R4 ;  /* 0x00000004001b7306 */ /* 0x0101220000101000 */
[----:B------:R-:W-:Y:S05]  /*19160*/  BRA `(.L_x_16086) ;  /* 0x00000c7000007947 */ /* 0x000fea0003800000 */
.L_x_16261:
        /* <DEDUP_REMOVED lines=9> */
.L_x_16265:
[----:B----4-:R-:W4:Y:S02]  /*19200*/  LDG.E R4, [R4.64] ;  /* 0x0000002404047981 */ /* 0x010f24000c1e1900 */
[----:B----4-:R0:W4:Y:S01]  /*19210*/  I2F R27, R4 ;  /* 0x00000004001b7306 */ /* 0x0101220000201400 */
[----:B------:R-:W-:Y:S05]  /*19220*/  BRA `(.L_x_16086) ;  /* 0x00000bb000007947 */ /* 0x000fea0003800000 */
.L_x_16264:
[----:B----4-:R-:W4:Y:S02]  /*19230*/  LDG.E.U16 R4, [R4.64] ;  /* 0x0000002404047981 */ /* 0x010f24000c1e1500 */
[----:B----4-:R0:W4:Y:S01]  /*19240*/  I2F.S16 R27, R4 ;  /* 0x00000004001b7306 */ /* 0x0101220000101400 */
[----:B------:R-:W-:Y:S05]  /*19250*/  BRA `(.L_x_16086) ;  /* 0x00000b8000007947 */ /* 0x000fea0003800000 */
.L_x_16260:
        /* <DEDUP_REMOVED lines=8> */
.L_x_16267:
[----:B----4-:R-:W4:Y:S02]  /*192e0*/  LDG.E.U16 R4, [R4.64] ;  /* 0x0000002404047981 */ /* 0x010f24000c1e1500 */
[----:B----4-:R-:W-:Y:S01]  /*192f0*/  HADD2.F32 R27, -RZ, R4.H0_H0 ;  /* 0x20000004ff1b7230 */ /* 0x010fe20000004100 */
[----:B------:R-:W-:Y:S05]  /*19300*/  BRA `(.L_x_16086) ;  /* 0x00000ad000007947 */ /* 0x000fea0003800000 */
.L_x_16266:
        /* <DEDUP_REMOVED lines=8> */
.L_x_16269:
[----:B----4-:R-:W4:Y:S02]  /*19390*/  LDG.E.U16 R4, [R4.64] ;  /* 0x0000002404047981 */ /* 0x010f24000c1e1500 */
[----:B----4-:R-:W-:Y:S01]  /*193a0*/  HADD2.F32 R27, -RZ, R4.H0_H0 ;  /* 0x20000004ff1b7230 */ /* 0x010fe20000004100 */
[----:B------:R-:W-:Y:S05]  /*193b0*/  BRA `(.L_x_16086) ;  /* 0x00000a2000007947 */ /* 0x000fea0003800000 */
.L_x_16268:
[----:B----4-:R-:W4:Y:S02]  /*193c0*/  LDG.E.64 R4, [R4.64] ;  /* 0x0000002404047981 */ /* 0x010f24000c1e1b00 */
[----:B----4-:R-:W0:Y:S01]  /*193d0*/  F2F.F32.F64 R27, R4 ;  /* 0x00000004001b7310 */ /* 0x010e220000301000 */
[----:B------:R-:W0:-:S14]  /*193e0*/  DSETP.GEU.AND P0, PT, |R4|, c[0x2][0x0], PT ;  /* 0x008000000400762a */ /* 0x000e1c0003f0e200 */
[----:B0-----:R-:W-:Y:S01]  /*193f0*/  @!P0 FMUL R27, R27, 1.175494350822287508e-38 ;  /* 0x008000001b1b8820 */ /* 0x001fe20000400000 */
[----:B------:R-:W-:Y:S05]  /*19400*/  BRA `(.L_x_16086) ;  /* 0x000009d000007947 */ /* 0x000fea0003800000 */
.L_x_16259:
        /* <DEDUP_REMOVED lines=12> */
.L_x_16272:
[----:B----4-:R-:W4:Y:S02]  /*194d0*/  LDG.E.64 R4, [R4.64] ;  /* 0x0000002404047981 */ /* 0x010f24000c1e1b00 */
[----:B----4-:R-:W0:Y:S01]  /*194e0*/  F2F.F32.F64 R27, R4 ;  /* 0x00000004001b7310 */ /* 0x010e220000301000 */
[----:B------:R-:W0:-:S14]  /*194f0*/  DSETP.GEU.AND P0, PT, |R4|, c[0x2][0x0], PT ;  /* 0x008000000400762a */ /* 0x000e1c0003f0e200 */
[----:B0-----:R-:W-:Y:S01]  /*19500*/  @!P0 FMUL R27, R27, 1.175494350822287508e-38 ;  /* 0x008000001b1b8820 */ /* 0x001fe20000400000 */
[----:B------:R-:W-:Y:S05]  /*19510*/  BRA `(.L_x_16086) ;  /* 0x000008c000007947 */ /* 0x000fea0003800000 */
.L_x_16271:
        /* <DEDUP_REMOVED lines=26> */
.L_x_16274:
        /* <DEDUP_REMOVED lines=13> */
.L_x_16273:
[----:B----4-:R-:W4:Y:S02]  /*19790*/  LDG.E.U16 R4, [R4.64] ;  /* 0x0000002404047981 */ /* 0x010f24000c1e1500 */
[----:B----4-:R-:W-:Y:S01]  /*197a0*/  PRMT R27, RZ, 0x5410, R4 ;  /* 0x00005410ff1b7816 */ /* 0x010fe20000000004 */
[----:B------:R-:W-:Y:S05]  /*197b0*/  BRA `(.L_x_16086) ;  /* 0x0000062000007947 */ /* 0x000fea0003800000 */
.L_x_16270:
        /* <DEDUP_REMOVED lines=11> */
.L_x_16277:
        /* <DEDUP_REMOVED lines=19> */
.L_x_16279:
[----:B------:R-:W-:Y:S05]  /*199a0*/  BSYNC B0 ;  /* 0x0000000000007941 */ /* 0x000fea0003800000 */
.L_x_16278:
[----:B------:R-:W-:Y:S01]  /*199b0*/  IMAD.SHL.U32 R3, R3, 0x100000, RZ ;  /* 0x0010000003037824 */ /* 0x000fe200078e00ff */
[----:B------:R-:W-:-:S04]  /*199c0*/  LEA R0, R0, 0x3b800000, 0x17 ;  /* 0x3b80000000007811 */ /* 0x000fc800078eb8ff */
[----:B------:R-:W-:Y:S01]  /*199d0*/  LOP3.LUT R27, R0, R3, R27, 0xfe, !PT ;  /* 0x00000003001b7212 */ /* 0x000fe200078efe1b */
[----:B------:R-:W-:Y:S05]  /*199e0*/  BRA `(.L_x_16086) ;  /* 0x000003f000007947 */ /* 0x000fea0003800000 */
.L_x_16276:
        /* <DEDUP_REMOVED lines=19> */
.L_x_16281:
[----:B------:R-:W-:Y:S05]  /*19b20*/  BSYNC B0 ;  /* 0x0000000000007941 */ /* 0x000fea0003800000 */
.L_x_16280:
[----:B------:R-:W-:Y:S01]  /*19b30*/  IMAD.SHL.U32 R3, R3, 0x200000, RZ ;  /* 0x0020000003037824 */ /* 0x000fe200078e00ff */
[----:B------:R-:W-:-:S04]  /*19b40*/  LEA R0, R0, 0x37800000, 0x17 ;  /* 0x3780000000007811 */ /* 0x000fc800078eb8ff */
[----:B------:R-:W-:Y:S01]  /*19b50*/  LOP3.LUT R27, R0, R3, R27, 0xfe, !PT ;  /* 0x00000003001b7212 */ /* 0x000fe200078efe1b */
[----:B------:R-:W-:Y:S05]  /*19b60*/  BRA `(.L_x_16086) ;  /* 0x0000027000007947 */ /* 0x000fea0003800000 */
.L_x_16275:
        /* <DEDUP_REMOVED lines=14> */
.L_x_16263:
        /* <DEDUP_REMOVED lines=20> */
.L_x_16283:
[----:B----4-:R-:W4:Y:S02]  /*19d90*/  LDG.E.64 R4, [R4.64] ;  /* 0x0000002404047981 */ /* 0x010f24000c1e1b00 */
[----:B----4-:R0:W4:Y:S01]  /*19da0*/  I2F.U64 R27, R4 ;  /* 0x00000004001b7312 */ /* 0x0101220000301000 */
[----:B------:R-:W-:Y:S05]  /*19db0*/  BRA `(.L_x_16086) ;  /* 0x0000002000007947 */ /* 0x000fea0003800000 */
.L_x_16282:
[----:B----4-:R-:W4:Y:S02]  /*19dc0*/  LDG.E R4, [R4.64] ;  /* 0x0000002404047981 */ /* 0x010f24000c1e1900 */
[----:B----4-:R0:W4:Y:S02]  /*19dd0*/  I2F.U32 R27, R4 ;  /* 0x00000004001b7306 */ /* 0x0101240000201000 */
.L_x_16086:
[----:B------:R-:W-:Y:S05]  /*19de0*/  BSYNC B7 ;  /* 0x0000000000077941 */ /* 0x000fea0003800000 */
.L_x_16085:
        /* <DEDUP_REMOVED lines=12> */
[----:B------:R-:W-:Y:S01]  /*19eb0*/  HADD2.F32 R3, -RZ, R36.H0_H0 ;  /* 0x20000024ff037230 */ /* 0x000fe20000004100 */
[----:B------:R-:W-:Y:S01]  /*19ec0*/  FMUL.FTZ R5, R18, R16 ;  /* 0x0000001012057220 */ /* 0x000fe20000410000 */
[----:B------:R-:W-:Y:S01]  /*19ed0*/  HADD2.F32 R34, -RZ, R34.H0_H0 ;  /* 0x20000022ff227230 */ /* 0x000fe20000004100 */
[----:B------:R-:W-:-:S02]  /*19ee0*/  FMUL.FTZ R0, R0, R19 ;  /* 0x0000001300007220 */ /* 0x000fc40000410000 */
[----:B------:R-:W-:Y:S02]  /*19ef0*/  FFMA.FTZ R3, -R22, c[0x0][0x168], R3 ;  /* 0x00005a0016037a23 */ /* 0x000fe40000010103 */
[----:B--2---:R-:W-:Y:S02]  /*19f00*/  FADD.FTZ R34, R34, -R17 ;  /* 0x8000001122227221 */ /* 0x004fe40000010000 */
[----:B------:R-:W-:-:S04]  /*19f10*/  FMUL.FTZ R0, R0, c[0x0][0x168] ;  /* 0x00005a0000007a20 */ /* 0x000fc80000410000 */
[----:B------:R-:W-:-:S04]  /*19f20*/  FFMA.FTZ R0, -R0, R34, R3 ;  /* 0x0000002200007223 */ /* 0x000fc80000010103 */
[----:B------:R-:W-:-:S05]  /*19f30*/  FMUL.FTZ R0, R0, R5 ;  /* 0x0000000500007220 */ /* 0x000fca0000410000 */
[----:B------:R-:W-:Y:S02]  /*19f40*/  F2FP.PACK_AB R0, RZ, R0 ;  /* 0x00000000ff00723e */ /* 0x000fe400000000ff */
.L_x_16285:
[----:B----4-:R-:W-:Y:S05]  /*19f50*/  BSYNC B0 ;  /* 0x0000000000007941 */ /* 0x010fea0003800000 */
.L_x_16284:
[----:B------:R-:W-:Y:S01]  /*19f60*/  BSSY B0, `(.L_x_16286) ;  /* 0x000000d000007945 */ /* 0x000fe20003800000 */
[----:B------:R-:W-:Y:S05]  /*19f70*/  @P0 BRA `(.L_x_16287) ;  /* 0x000000b000000947 */ /* 0x000fea0003800000 */
[C---:B---3-5:R-:W-:Y:S01]  /*19f80*/  FMUL.FTZ R4, R24.reuse, R24 ;  /* 0x0000001818047220 */ /* 0x068fe20000410000 */
[----:B------:R-:W-:Y:S01]  /*19f90*/  HADD2.F32 R3, -RZ, R42.H0_H0 ;  /* 0x2000002aff037230 */ /* 0x000fe20000004100 */
[----:B-1----:R-:W-:Y:S01]  /*19fa0*/  FMUL.FTZ R2, R24, R2 ;  /* 0x0000000218027220 */ /* 0x002fe20000410000 */
[----:B------:R-:W-:Y:S01]  /*19fb0*/  HADD2.F32 R32, -RZ, R32.H0_H0 ;  /* 0x20000020ff207230 */ /* 0x000fe20000004100 */
[----:B------:R-:W-:Y:S02]  /*19fc0*/  FMUL.FTZ R4, R4, R25 ;  /* 0x0000001904047220 */ /* 0x000fe40000410000 */
[----:B------:R-:W-:Y:S02]  /*19fd0*/  FFMA.FTZ R3, -R26, c[0x0][0x168], R3 ;  /* 0x00005a001a037a23 */ /* 0x000fe40000010103 */
[----:B--2---:R-:W-:Y:S02]  /*19fe0*/  FADD.FTZ R32, R32, -R23 ;  /* 0x8000001720207221 */ /* 0x004fe40000010000 */
[----:B------:R-:W-:-:S04]  /*19ff0*/  FMUL.FTZ R4, R4, c[0x0][0x168] ;  /* 0x00005a0004047a20 */ /* 0x000fc80000410000 */
[----:B------:R-:W-:-:S04]  /*1a000*/  FFMA.FTZ R3, -R4, R32, R3 ;  /* 0x0000002004037223 */ /* 0x000fc80000010103 */
[----:B------:R-:W-:-:S05]  /*1a010*/  FMUL.FTZ R18, R3, R2 ;  /* 0x0000000203127220 */ /* 0x000fca0000410000 */
[----:B------:R-:W-:Y:S02]  /*1a020*/  F2FP.PACK_AB R18, RZ, R18 ;  /* 0x00000012ff12723e */ /* 0x000fe400000000ff */
.L_x_16287:
[----:B------:R-:W-:Y:S05]  /*1a030*/  BSYNC B0 ;  /* 0x0000000000007941 */ /* 0x000fea0003800000 */
.L_x_16286:
[----:B------:R-:W-:Y:S01]  /*1a040*/  BSSY B0, `(.L_x_16288) ;  /* 0x000000d000007945 */ /* 0x000fe20003800000 */
[----:B------:R-:W-:Y:S05]  /*1a050*/  @P1 BRA `(.L_x_16289) ;  /* 0x000000b000001947 */ /* 0x000fea0003800000 */
[C---:B-1---5:R-:W-:Y:S01]  /*1a060*/  FMUL.FTZ R2, R35.reuse, R35 ;  /* 0x0000002323027220 */ /* 0x062fe20000410000 */
[----:B------:R-:W-:Y:S01]  /*1a070*/  HADD2.F32 R3, -RZ, R28.H0_H0 ;  /* 0x2000001cff037230 */ /* 0x000fe20000004100 */
[----:B--2---:R-:W-:Y:S01]  /*1a080*/  FMUL.FTZ R31, R35, R31 ;  /* 0x0000001f231f7220 */ /* 0x004fe20000410000 */
[----:B------:R-:W-:Y:S01]  /*1a090*/  HADD2.F32 R4, -RZ, R29.H0_H0 ;  /* 0x2000001dff047230 */ /* 0x000fe20000004100 */
[----:B------:R-:W-:Y:S02]  /*1a0a0*/  FMUL.FTZ R2, R2, R37 ;  /* 0x0000002502027220 */ /* 0x000fe40000410000 */
[----:B------:R-:W-:Y:S02]  /*1a0b0*/  FFMA.FTZ R3, -R38, c[0x0][0x168], R3 ;  /* 0x00005a0026037a23 */ /* 0x000fe40000010103 */
[----:B------:R-:W-:Y:S02]  /*1a0c0*/  FADD.FTZ R4, R4, -R33 ;  /* 0x8000002104047221 */ /* 0x000fe40000010000 */
[----:B------:R-:W-:-:S04]  /*1a0d0*/  FMUL.FTZ R2, R2, c[0x0][0x168] ;  /* 0x00005a0002027a20 */ /* 0x000fc80000410000 */
[----:B------:R-:W-:-:S04]  /*1a0e0*/  FFMA.FTZ R2, -R2, R4, R3 ;  /* 0x0000000402027223 */ /* 0x000fc80000010103 */
[----:B------:R-:W-:-:S05]  /*1a0f0*/  FMUL.FTZ R17, R2, R31 ;  /* 0x0000001f02117220 */ /* 0x000fca0000410000 */
[----:B------:R-:W-:Y:S02]  /*1a100*/  F2FP.PACK_AB R17, RZ, R17 ;  /* 0x00000011ff11723e */ /* 0x000fe400000000ff */
.L_x_16289:
[----:B------:R-:W-:Y:S05]  /*1a110*/  BSYNC B0 ;  /* 0x0000000000007941 */ /* 0x000fea0003800000 */
.L_x_16288:
        /* <DEDUP_REMOVED lines=13> */
.L_x_16291:
[----:B------:R-:W-:Y:S05]  /*1a1f0*/  BSYNC B0 ;  /* 0x0000000000007941 */ /* 0x000fea0003800000 */
.L_x_16290:
        /* <DEDUP_REMOVED lines=22> */
.L_x_16297:
[----:B------:R-:W-:Y:S01]  /*1a360*/  HADD2.F32 R5, -RZ, R0.H0_H0 ;  /* 0x20000000ff057230 */ /* 0x000fe20000004100 */
[----:B------:R-:W-:-:S05]  /*1a370*/  IMAD.MOV.U32 R48, RZ, RZ, R49 ;  /* 0x000000ffff307224 */ /* 0x000fca00078e0031 */
[----:B------:R-:W0:Y:S02]  /*1a380*/  F2I.S64.TRUNC R4, R5 ;  /* 0x0000000500047311 */ /* 0x000e24000020d900 */
[----:B0-----:R0:W-:Y:S01]  /*1a390*/  STG.E.U8 [R2.64], R4 ;  /* 0x0000000402007986 */ /* 0x0011e2000c101124 */
[----:B------:R-:W-:Y:S05]  /*1a3a0*/  BRA `(.L_x_16293) ;  /* 0x00000f8000007947 */ /* 0x000fea0003800000 */
.L_x_16296:
        /* <DEDUP_REMOVED lines=11> */
.L_x_16300:
[----:B------:R-:W-:Y:S01]  /*1a460*/  HADD2.F32 R0, -RZ, R0.H0_H0 ;  /* 0x20000000ff007230 */ /* 0x000fe20000004100 */
[----:B------:R-:W-:-:S03]  /*1a470*/  IMAD.MOV.U32 R48, RZ, RZ, R49 ;  /* 0x000000ffff307224 */ /* 0x000fc600078e0031 */
[----:B------:R-:W0:Y:S02]  /*1a480*/  F2I.FTZ.TRUNC.NTZ R5, R0 ;  /* 0x0000000000057305 */ /* 0x000e24000021f100 */
[----:B0-----:R0:W-:Y:S01]  /*1a490*/  STG.E [R2.64], R5 ;  /* 0x0000000502007986 */ /* 0x0011e2000c101924 */
[----:B------:R-:W-:Y:S05]  /*1a4a0*/  BRA `(.L_x_16293) ;  /* 0x00000e8000007947 */ /* 0x000fea0003800000 */
.L_x_16299:
[----:B------:R-:W-:Y:S01]  /*1a4b0*/  HADD2.F32 R0, -RZ, R0.H0_H0 ;  /* 0x20000000ff007230 */ /* 0x000fe20000004100 */
[----:B------:R-:W-:-:S03]  /*1a4c0*/  IMAD.MOV.U32 R48, RZ, RZ, R49 ;  /* 0x000000ffff307224 */ /* 0x000fc600078e0031 */
[----:B------:R-:W0:Y:S02]  /*1a4d0*/  F2I.FTZ.TRUNC.NTZ R5, R0 ;  /* 0x0000000000057305 */ /* 0x000e24000021f100 */
[----:B0-----:R0:W-:Y:S01]  /*1a4e0*/  STG.E.U16 [R2.64], R5 ;  /* 0x0000000502007986 */ /* 0x0011e2000c101524 */
[----:B------:R-:W-:Y:S05]  /*1a4f0*/  BRA `(.L_x_16293) ;  /* 0x00000e3000007947 */ /* 0x000fea0003800000 */
.L_x_16295:
        /* <DEDUP_REMOVED lines=10> */
.L_x_16302:
[----:B------:R0:W-:Y:S01]  /*1a5a0*/  STG.E.U16 [R2.64], R0 ;  /* 0x0000000002007986 */ /* 0x0001e2000c101524 */
[----:B------:R-:W-:Y:S01]  /*1a5b0*/  IMAD.MOV.U32 R48, RZ, RZ, R49 ;  /* 0x000000ffff307224 */ /* 0x000fe200078e0031 */
[----:B------:R-:W-:Y:S05]  /*1a5c0*/  BRA `(.L_x_16293) ;  /* 0x00000d6000007947 */ /* 0x000fea0003800000 */
.L_x_16301:
        /* <DEDUP_REMOVED lines=11> */
.L_x_16304:
[----:B------:R-:W-:Y:S01]  /*1a680*/  HADD2.F32 R0, -RZ, R0.H0_H0 ;  /* 0x20000000ff007230 */ /* 0x000fe20000004100 */
[----:B------:R-:W-:-:S04]  /*1a690*/  IMAD.MOV.U32 R48, RZ, RZ, R49 ;  /* 0x000000ffff307224 */ /* 0x000fc800078e0031 */
[----:B------:R-:W-:-:S04]  /*1a6a0*/  F2FP.PACK_AB R0, RZ, R0 ;  /* 0x00000000ff00723e */ /* 0x000fc800000000ff */
[----:B------:R-:W-:-:S05]  /*1a6b0*/  PRMT R0, R0, 0x5410, RZ ;  /* 0x0000541000007816 */ /* 0x000fca00000000ff */
[----:B------:R0:W-:Y:S01]  /*1a6c0*/  STG.E [R2.64], R0 ;  /* 0x0000000002007986 */ /* 0x0001e2000c101924 */
[----:B------:R-:W-:Y:S05]  /*1a6d0*/  BRA `(.L_x_16293) ;  /* 0x00000c5000007947 */ /* 0x000fea0003800000 */
.L_x_16303:
[----:B------:R-:W-:Y:S01]  /*1a6e0*/  HADD2.F32 R4, -RZ, R0.H0_H0 ;  /* 0x20000000ff047230 */ /* 0x000fe20000004100 */
[----:B------:R-:W-:-:S04]  /*1a6f0*/  IMAD.MOV.U32 R48, RZ, RZ, R49 ;  /* 0x000000ffff307224 */ /* 0x000fc800078e0031 */
[----:B------:R-:W-:-:S06]  /*1a700*/  FMUL.FTZ R4, R4, 1 ;  /* 0x3f80000004047820 */ /* 0x000fcc0000410000 */
[----:B------:R-:W0:Y:S02]  /*1a710*/  F2F.F64.F32 R4, R4 ;  /* 0x0000000400047310 */ /* 0x000e240000201800 */
[----:B0-----:R0:W-:Y:S01]  /*1a720*/  STG.E.64 [R2.64], R4 ;  /* 0x0000000402007986 */ /* 0x0011e2000c101b24 */
[----:B------:R-:W-:Y:S05]  /*1a730*/  BRA `(.L_x_16293) ;  /* 0x00000bf000007947 */ /* 0x000fea0003800000 */
.L_x_16294:
        /* <DEDUP_REMOVED lines=14> */
.L_x_16307:
[----:B------:R-:W-:Y:S01]  /*1a820*/  HADD2.F32 R0, -RZ, R0.H0_H0 ;  /* 0x20000000ff007230 */ /* 0x000fe20000004100 */
[----:B------:R-:W-:Y:S01]  /*1a830*/  CS2R R6, SRZ ;  /* 0x0000000000067805 */ /* 0x000fe2000001ff00 */
[----:B------:R-:W-:-:S03]  /*1a840*/  IMAD.MOV.U32 R48, RZ, RZ, R49 ;  /* 0x000000ffff307224 */ /* 0x000fc600078e0031 */
[----:B------:R-:W-:-:S04]  /*1a850*/  FMUL.FTZ R0, R0, 1 ;  /* 0x3f80000000007820 */ /* 0x000fc80000410000 */
[----:B------:R-:W0:Y:S02]  /*1a860*/  F2F.F64.F32 R4, R0 ;  /* 0x0000000000047310 */ /* 0x000e240000201800 */
[----:B0-----:R0:W-:Y:S01]  /*1a870*/  STG.E.128 [R2.64], R4 ;  /* 0x0000000402007986 */ /* 0x0011e2000c101d24 */
[----:B------:R-:W-:Y:S05]  /*1a880*/  BRA `(.L_x_16293) ;  /* 0x00000aa000007947 */ /* 0x000fea0003800000 */
.L_x_16306:
        /* <DEDUP_REMOVED lines=21> */
.L_x_16311:
[----:B------:R-:W-:Y:S05]  /*1a9e0*/  BSYNC B0 ;  /* 0x0000000000007941 */ /* 0x000fea0003800000 */
.L_x_16310:
[----:B------:R-:W-:Y:S01]  /*1a9f0*/  LOP3.LUT R5, R0, R5, RZ, 0xfc, !PT ;  /* 0x0000000500057212 */ /* 0x000fe200078efcff */
[----:B------:R-:W-:-:S04]  /*1aa00*/  IMAD.MOV.U32 R48, RZ, RZ, R49 ;  /* 0x000000ffff307224 */ /* 0x000fc800078e0031 */
[----:B------:R0:W-:Y:S01]  /*1aa10*/  STG.E.U8 [R2.64], R5 ;  /* 0x0000000502007986 */ /* 0x0001e2000c101124 */
[----:B------:R-:W-:Y:S05]  /*1aa20*/  BRA `(.L_x_16293) ;  /* 0x0000090000007947 */ /* 0x000fea0003800000 */
.L_x_16309:
        /* <DEDUP_REMOVED lines=13> */
.L_x_16313:
[----:B------:R-:W-:Y:S01]  /*1ab00*/  IMAD.MOV.U32 R0, RZ, RZ, 0x7f ;  /* 0x0000007fff007424 */ /* 0x000fe200078e00ff */
[----:B------:R-:W-:-:S04]  /*1ab10*/  ISETP.GT.U32.AND P0, PT, R4, 0x7f800000, PT ;  /* 0x7f8000000400780c */ /* 0x000fc80003f04070 */
[----:B------:R-:W-:-:S04]  /*1ab20*/  SEL R0, R0, 0x7c, P0 ;  /* 0x0000007c00007807 */ /* 0x000fc80000000000 */
.L_x_16314:
[----:B------:R-:W-:Y:S05]  /*1ab30*/  BSYNC B0 ;  /* 0x0000000000007941 */ /* 0x000fea0003800000 */
.L_x_16312:
[----:B------:R-:W-:Y:S01]  /*1ab40*/  LOP3.LUT R4, R5, 0x80000000, RZ, 0xc0, !PT ;  /* 0x8000000005047812 */ /* 0x000fe200078ec0ff */
[----:B------:R-:W-:-:S03]  /*1ab50*/  IMAD.MOV.U32 R48, RZ, RZ, R49 ;  /* 0x000000ffff307224 */ /* 0x000fc600078e0031 */
[----:B------:R-:W-:-:S04]  /*1ab60*/  SHF.R.U32.HI R5, RZ, 0x18, R4 ;  /* 0x00000018ff057819 */ /* 0x000fc80000011604 */
[----:B------:R-:W-:-:S05]  /*1ab70*/  LOP3.LUT R5, R0, R5, RZ, 0xfc, !PT ;  /* 0x0000000500057212 */ /* 0x000fca00078efcff */
[----:B------:R0:W-:Y:S01]  /*1ab80*/  STG.E.U8 [R2.64], R5 ;  /* 0x0000000502007986 */ /* 0x0001e2000c101124 */
[----:B------:R-:W-:Y:S05]  /*1ab90*/  BRA `(.L_x_16293) ;  /* 0x0000079000007947 */ /* 0x000fea0003800000 */
.L_x_16308:
[----:B------:R-:W-:Y:S01]  /*1aba0*/  HADD2.F32 R0, -RZ, R0.H0_H0 ;  /* 0x20000000ff007230 */ /* 0x000fe20000004100 */
[----:B------:R-:W-:-:S04]  /*1abb0*/  IMAD.MOV.U32 R48, RZ, RZ, R49 ;  /* 0x000000ffff307224 */ /* 0x000fc800078e0031 */
[----:B------:R-:W-:-:S05]  /*1abc0*/  F2FP.BF16.PACK_AB R0, RZ, R0 ;  /* 0x00000000ff00723e */ /* 0x000fca00000010ff */
[----:B------:R0:W-:Y:S01]  /*1abd0*/  STG.E.U16 [R2.64], R0 ;  /* 0x0000000002007986 */ /* 0x0001e2000c101524 */
[----:B------:R-:W-:Y:S05]  /*1abe0*/  BRA `(.L_x_16293) ;  /* 0x0000074000007947 */ /* 0x000fea0003800000 */
.L_x_16305:
        /* <DEDUP_REMOVED lines=13> */
.L_x_16317:
        /* <DEDUP_REMOVED lines=17> */
.L_x_16320:
[----:B------:R-:W-:-:S04]  /*1add0*/  LOP3.LUT R0, R7, 0x80000000, RZ, 0xc0, !PT ;  /* 0x8000000007007812 */ /* 0x000fc800078ec0ff */
[----:B------:R-:W-:-:S04]  /*1ade0*/  SHF.R.U32.HI R5, RZ, 0x18, R0 ;  /* 0x00000018ff057819 */ /* 0x000fc80000011600 */
[----:B------:R-:W-:-:S04]  /*1adf0*/  LOP3.LUT R4, R4, R5, RZ, 0xfc, !PT ;  /* 0x0000000504047212 */ /* 0x000fc800078efcff */
[----:B------:R-:W-:Y:S02]  /*1ae00*/  PRMT R0, R4, 0x7610, R0 ;  /* 0x0000761004007816 */ /* 0x000fe40000000000 */
.L_x_16319:
[----:B------:R-:W-:Y:S05]  /*1ae10*/  BSYNC B0 ;  /* 0x0000000000007941 */ /* 0x000fea0003800000 */
.L_x_16318:
[----:B------:R0:W-:Y:S01]  /*1ae20*/  STG.E.U8 [R2.64], R0 ;  /* 0x0000000002007986 */ /* 0x0001e2000c101124 */
[----:B------:R-:W-:Y:S01]  /*1ae30*/  IMAD.MOV.U32 R48, RZ, RZ, R49 ;  /* 0x000000ffff307224 */ /* 0x000fe200078e0031 */
[----:B------:R-:W-:Y:S05]  /*1ae40*/  BRA `(.L_x_16293) ;  /* 0x000004e000007947 */ /* 0x000fea0003800000 */
.L_x_16316:
        /* <DEDUP_REMOVED lines=17> */
.L_x_16323:
[----:B------:R-:W-:-:S04]  /*1af60*/  LOP3.LUT R0, R7, 0x80000000, RZ, 0xc0, !PT ;  /* 0x8000000007007812 */ /* 0x000fc800078ec0ff */
[----:B------:R-:W-:-:S04]  /*1af70*/  SHF.R.U32.HI R5, RZ, 0x18, R0 ;  /* 0x00000018ff057819 */ /* 0x000fc80000011600 */
[----:B------:R-:W-:-:S04]  /*1af80*/  LOP3.LUT R4, R4, R5, RZ, 0xfc, !PT ;  /* 0x0000000504047212 */ /* 0x000fc800078efcff */
[----:B------:R-:W-:Y:S02]  /*1af90*/  PRMT R0, R4, 0x7610, R0 ;  /* 0x0000761004007816 */ /* 0x000fe40000000000 */
.L_x_16322:
[----:B------:R-:W-:Y:S05]  /*1afa0*/  BSYNC B0 ;  /* 0x0000000000007941 */ /* 0x000fea0003800000 */
.L_x_16321:
[----:B------:R0:W-:Y:S01]  /*1afb0*/  STG.E.U8 [R2.64], R0 ;  /* 0x0000000002007986 */ /* 0x0001e2000c101124 */
[----:B------:R-:W-:Y:S01]  /*1afc0*/  IMAD.MOV.U32 R48, RZ, RZ, R49 ;  /* 0x000000ffff307224 */ /* 0x000fe200078e0031 */
[----:B------:R-:W-:Y:S05]  /*1afd0*/  BRA `(.L_x_16293) ;  /* 0x0000035000007947 */ /* 0x000fea0003800000 */
.L_x_16315:
        /* <DEDUP_REMOVED lines=23> */
.L_x_16298:
        /* <DEDUP_REMOVED lines=21> */
.L_x_16325:
[----:B------:R-:W-:Y:S01]  /*1b2a0*/  HADD2.F32 R4, -RZ, R0.H0_H0 ;  /* 0x20000000ff047230 */ /* 0x000fe20000004100 */
[----:B------:R-:W-:-:S05]  /*1b2b0*/  IMAD.MOV.U32 R48, RZ, RZ, R49 ;  /* 0x000000ffff307224 */ /* 0x000fca00078e0031 */
[----:B------:R-:W0:Y:S02]  /*1b2c0*/  F2I.U64.TRUNC R4, R4 ;  /* 0x0000000400047311 */ /* 0x000e24000020d800 */
[----:B0-----:R0:W-:Y:S01]  /*1b2d0*/  STG.E.64 [R2.64], R4 ;  /* 0x0000000402007986 */ /* 0x0011e2000c101b24 */
[----:B------:R-:W-:Y:S05]  /*1b2e0*/  BRA `(.L_x_16293) ;  /* 0x0000004000007947 */ /* 0x000fea0003800000 */
.L_x_16324:
[----:B------:R-:W-:Y:S01]  /*1b2f0*/  HADD2.F32 R0, -RZ, R0.H0_H0 ;  /* 0x20000000ff007230 */ /* 0x000fe20000004100 */
[----:B------:R-:W-:-:S03]  /*1b300*/  IMAD.MOV.U32 R48, RZ, RZ, R49 ;  /* 0x000000ffff307224 */ /* 0x000fc600078e0031 */
[----:B------:R-:W0:Y:S02]  /*1b310*/  F2I.FTZ.U32.TRUNC.NTZ R5, R0 ;  /* 0x0000000000057305 */ /* 0x000e24000021f000 */
[----:B0-----:R0:W-:Y:S02]  /*1b320*/  STG.E [R2.64], R5 ;  /* 0x0000000502007986 */ /* 0x0011e4000c101924 */
.L_x_16293:
[----:B------:R-:W-:Y:S05]  /*1b330*/  BSYNC B6 ;  /* 0x0000000000067941 */ /* 0x000fea0003800000 */
.L_x_16292:
        /* <DEDUP_REMOVED lines=23> */
.L_x_16331:
[----:B------:R-:W-:-:S06]  /*1b4b0*/  HADD2.F32 R5, -RZ, R18.H0_H0 ;  /* 0x20000012ff057230 */ /* 0x000fcc0000004100 */
[----:B------:R-:W0:Y:S02]  /*1b4c0*/  F2I.S64.TRUNC R4, R5 ;  /* 0x0000000500047311 */ /* 0x000e24000020d900 */
[----:B0-----:R0:W-:Y:S01]  /*1b4d0*/  STG.E.U8 [R2.64], R4 ;  /* 0x0000000402007986 */ /* 0x0011e2000c101124 */
[----:B------:R-:W-:Y:S05]  /*1b4e0*/  BRA `(.L_x_16333) ;  /* 0x00000e4000007947 */ /* 0x000fea0003800000 */
.L_x_16330:
        /* <DEDUP_REMOVED lines=10> */
.L_x_16335:
[----:B------:R-:W-:-:S04]  /*1b590*/  HADD2.F32 R18, -RZ, R18.H0_H0 ;  /* 0x20000012ff127230 */ /* 0x000fc80000004100 */
[----:B------:R-:W0:Y:S02]  /*1b5a0*/  F2I.FTZ.TRUNC.NTZ R5, R18 ;  /* 0x0000001200057305 */ /* 0x000e24000021f100 */
[----:B0-----:R0:W-:Y:S01]  /*1b5b0*/  STG.E [R2.64], R5 ;  /* 0x0000000502007986 */ /* 0x0011e2000c101924 */
[----:B------:R-:W-:Y:S05]  /*1b5c0*/  BRA `(.L_x_16333) ;  /* 0x00000d6000007947 */ /* 0x000fea0003800000 */
.L_x_16334:
[----:B------:R-:W-:-:S04]  /*1b5d0*/  HADD2.F32 R18, -RZ, R18.H0_H0 ;  /* 0x20000012ff127230 */ /* 0x000fc80000004100 */
[----:B------:R-:W0:Y:S02]  /*1b5e0*/  F2I.FTZ.TRUNC.NTZ R5, R18 ;  /* 0x0000001200057305 */ /* 0x000e24000021f100 */
[----:B0-----:R0:W-:Y:S01]  /*1b5f0*/  STG.E.U16 [R2.64], R5 ;  /* 0x0000000502007986 */ /* 0x0011e2000c101524 */
[----:B------:R-:W-:Y:S05]  /*1b600*/  BRA `(.L_x_16333) ;  /* 0x00000d2000007947 */ /* 0x000fea0003800000 */
.L_x_16329:
        /* <DEDUP_REMOVED lines=9> */
.L_x_16337:
[----:B------:R0:W-:Y:S01]  /*1b6a0*/  STG.E.U16 [R2.64], R18 ;  /* 0x0000001202007986 */ /* 0x0001e2000c101524 */
[----:B------:R-:W-:Y:S05]  /*1b6b0*/  BRA `(.L_x_16333) ;  /* 0x00000c7000007947 */ /* 0x000fea0003800000 */
.L_x_16336:
        /* <DEDUP_REMOVED lines=10> */
.L_x_16339:
[----:B------:R-:W-:-:S05]  /*1b760*/  HADD2.F32 R0, -RZ, R18.H0_H0 ;  /* 0x20000012ff007230 */ /* 0x000fca0000004100 */
[----:B------:R-:W-:-:S04]  /*1b770*/  F2FP.PACK_AB R0, RZ, R0 ;  /* 0x00000000ff00723e */ /* 0x000fc800000000ff */
[----:B------:R-:W-:-:S05]  /*1b780*/  PRMT R0, R0, 0x5410, RZ ;  /* 0x0000541000007816 */ /* 0x000fca00000000ff */
[----:B------:R0:W-:Y:S01]  /*1b790*/  STG.E [R2.64], R0 ;  /* 0x0000000002007986 */ /* 0x0001e2000c101924 */
[----:B------:R-:W-:Y:S05]  /*1b7a0*/  BRA `(.L_x_16333) ;  /* 0x00000b8000007947 */ /* 0x000fea0003800000 */
.L_x_16338:
[----:B------:R-:W-:-:S05]  /*1b7b0*/  HADD2.F32 R4, -RZ, R18.H0_H0 ;  /* 0x20000012ff047230 */ /* 0x000fca0000004100 */
[----:B------:R-:W-:-:S06]  /*1b7c0*/  FMUL.FTZ R4, R4, 1 ;  /* 0x3f80000004047820 */ /* 0x000fcc0000410000 */
[----:B------:R-:W0:Y:S02]  /*1b7d0*/  F2F.F64.F32 R4, R4 ;  /* 0x0000000400047310 */ /* 0x000e240000201800 */
[----:B0-----:R0:W-:Y:S01]  /*1b7e0*/  STG.E.64 [R2.64], R4 ;  /* 0x0000000402007986 */ /* 0x0011e2000c101b24 */
[----:B------:R-:W-:Y:S05]  /*1b7f0*/  BRA `(.L_x_16333) ;  /* 0x00000b3000007947 */ /* 0x000fea0003800000 */
.L_x_16328:
        /* <DEDUP_REMOVED lines=13> */
.L_x_16342:
[----:B------:R-:W-:Y:S01]  /*1b8d0*/  HADD2.F32 R18, -RZ, R18.H0_H0 ;  /* 0x20000012ff127230 */ /* 0x000fe20000004100 */
[----:B------:R-:W-:-:S04]  /*1b8e0*/  CS2R R6, SRZ ;  /* 0x0000000000067805 */ /* 0x000fc8000001ff00 */
[----:B------:R-:W-:-:S06]  /*1b8f0*/  FMUL.FTZ R4, R18, 1 ;  /* 0x3f80000012047820 */ /* 0x000fcc0000410000 */
[----:B------:R-:W0:Y:S02]  /*1b900*/  F2F.F64.F32 R4, R4 ;  /* 0x0000000400047310 */ /* 0x000e240000201800 */
[----:B0-----:R0:W-:Y:S01]  /*1b910*/  STG.E.128 [R2.64], R4 ;  /* 0x0000000402007986 */ /* 0x0011e2000c101d24 */
[----:B------:R-:W-:Y:S05]  /*1b920*/  BRA `(.L_x_16333) ;  /* 0x00000a0000007947 */ /* 0x000fea0003800000 */
.L_x_16341:
        /* <DEDUP_REMOVED lines=21> */
.L_x_16346:
[----:B------:R-:W-:Y:S05]  /*1ba80*/  BSYNC B0 ;  /* 0x0000000000007941 */ /* 0x000fea0003800000 */
.L_x_16345:
[----:B------:R-:W-:-:S05]  /*1ba90*/  LOP3.LUT R5, R0, R5, RZ, 0xfc, !PT ;  /* 0x0000000500057212 */ /* 0x000fca00078efcff */
[----:B------:R0:W-:Y:S01]  /*1baa0*/  STG.E.U8 [R2.64], R5 ;  /* 0x0000000502007986 */ /* 0x0001e2000c101124 */
[----:B------:R-:W-:Y:S05]  /*1bab0*/  BRA `(.L_x_16333) ;  /* 0x0000087000007947 */ /* 0x000fea0003800000 */
.L_x_16344:
        /* <DEDUP_REMOVED lines=13> */
.L_x_16348:
[----:B------:R-:W-:Y:S01]  /*1bb90*/  IMAD.MOV.U32 R0, RZ, RZ, 0x7f ;  /* 0x0000007fff007424 */ /* 0x000fe200078e00ff */
[----:B------:R-:W-:-:S04]  /*1bba0*/  ISETP.GT.U32.AND P0, PT, R4, 0x7f800000, PT ;  /* 0x7f8000000400780c */ /* 0x000fc80003f04070 */
[----:B------:R-:W-:-:S04]  /*1bbb0*/  SEL R0, R0, 0x7c, P0 ;  /* 0x0000007c00007807 */ /* 0x000fc80000000000 */
.L_x_16349:
[----:B------:R-:W-:Y:S05]  /*1bbc0*/  BSYNC B0 ;  /* 0x0000000000007941 */ /* 0x000fea0003800000 */
.L_x_16347:
[----:B------:R-:W-:-:S04]  /*1bbd0*/  LOP3.LUT R4, R5, 0x80000000, RZ, 0xc0, !PT ;  /* 0x8000000005047812 */ /* 0x000fc800078ec0ff */
[----:B------:R-:W-:-:S04]  /*1bbe0*/  SHF.R.U32.HI R5, RZ, 0x18, R4 ;  /* 0x00000018ff057819 */ /* 0x000fc80000011604 */
[----:B------:R-:W-:-:S05]  /*1bbf0*/  LOP3.LUT R5, R0, R5, RZ, 0xfc, !PT ;  /* 0x0000000500057212 */ /* 0x000fca00078efcff */
[----:B------:R0:W-:Y:S01]  /*1bc00*/  STG.E.U8 [R2.64], R5 ;  /* 0x0000000502007986 */ /* 0x0001e2000c101124 */
[----:B------:R-:W-:Y:S05]  /*1bc10*/  BRA `(.L_x_16333) ;  /* 0x0000071000007947 */ /* 0x000fea0003800000 */
.L_x_16343:
[----:B------:R-:W-:-:S05]  /*1bc20*/  HADD2.F32 R0, -RZ, R18.H0_H0 ;  /* 0x20000012ff007230 */ /* 0x000fca0000004100 */
[----:B------:R-:W-:-:S05]  /*1bc30*/  F2FP.BF16.PACK_AB R0, RZ, R0 ;  /* 0x00000000ff00723e */ /* 0x000fca00000010ff */
[----:B------:R0:W-:Y:S01]  /*1bc40*/  STG.E.U16 [R2.64], R0 ;  /* 0x0000000002007986 */ /* 0x0001e2000c101524 */
[----:B------:R-:W-:Y:S05]  /*1bc50*/  BRA `(.L_x_16333) ;  /* 0x000006d000007947 */ /* 0x000fea0003800000 */
.L_x_16340:
        /* <DEDUP_REMOVED lines=12> */
.L_x_16352:
        /* <DEDUP_REMOVED lines=17> */
.L_x_16355:
[----:B------:R-:W-:-:S04]  /*1be30*/  LOP3.LUT R0, R7, 0x80000000, RZ, 0xc0, !PT ;  /* 0x8000000007007812 */ /* 0x000fc800078ec0ff */
[----:B------:R-:W-:-:S04]  /*1be40*/  SHF.R.U32.HI R5, RZ, 0x18, R0 ;  /* 0x00000018ff057819 */ /* 0x000fc80000011600 */
[----:B------:R-:W-:-:S04]  /*1be50*/  LOP3.LUT R4, R4, R5, RZ, 0xfc, !PT ;  /* 0x0000000504047212 */ /* 0x000fc800078efcff */
[----:B------:R-:W-:Y:S02]  /*1be60*/  PRMT R0, R4, 0x7610, R0 ;  /* 0x0000761004007816 */ /* 0x000fe40000000000 */
.L_x_16354:
[----:B------:R-:W-:Y:S05]  /*1be70*/  BSYNC B0 ;  /* 0x0000000000007941 */ /* 0x000fea0003800000 */
.L_x_16353:
[----:B------:R0:W-:Y:S01]  /*1be80*/  STG.E.U8 [R2.64], R0 ;  /* 0x0000000002007986 */ /* 0x0001e2000c101124 */
[----:B------:R-:W-:Y:S05]  /*1be90*/  BRA `(.L_x_16333) ;  /* 0x0000049000007947 */ /* 0x000fea0003800000 */
.L_x_16351:
        /* <DEDUP_REMOVED lines=17> */
.L_x_16358:
[----:B------:R-:W-:-:S04]  /*1bfb0*/  LOP3.LUT R0, R7, 0x80000000, RZ, 0xc0, !PT ;  /* 0x8000000007007812 */ /* 0x000fc800078ec0ff */
[----:B------:R-:W-:-:S04]  /*1bfc0*/  SHF.R.U32.HI R5, RZ, 0x18, R0 ;  /* 0x00000018ff057819 */ /* 0x000fc80000011600 */
[----:B------:R-:W-:-:S04]  /*1bfd0*/  LOP3.LUT R4, R4, R5, RZ, 0xfc, !PT ;  /* 0x0000000504047212 */ /* 0x000fc800078efcff */
[----:B------:R-:W-:Y:S02]  /*1bfe0*/  PRMT R0, R4, 0x7610, R0 ;  /* 0x0000761004007816 */ /* 0x000fe40000000000 */
.L_x_16357:
[----:B------:R-:W-:Y:S05]  /*1bff0*/  BSYNC B0 ;  /* 0x0000000000007941 */ /* 0x000fea0003800000 */
.L_x_16356:
[----:B------:R0:W-:Y:S01]  /*1c000*/  STG.E.U8 [R2.64], R0 ;  /* 0x0000000002007986 */ /* 0x0001e2000c101124 */
[----:B------:R-:W-:Y:S05]  /*1c010*/  BRA `(.L_x_16333) ;  /* 0x0000031000007947 */ /* 0x000fea0003800000 */
.L_x_16350:
        /* <DEDUP_REMOVED lines=22> */
.L_x_16332:
        /* <DEDUP_REMOVED lines=20> */
.L_x_16360:
[----:B------:R-:W-:-:S06]  /*1c2c0*/  HADD2.F32 R4, -RZ, R18.H0_H0 ;  /* 0x20000012ff047230 */ /* 0x000fcc0000004100 */
[----:B------:R-:W0:Y:S02]  /*1c2d0*/  F2I.U64.TRUNC R4, R4 ;  /* 0x0000000400047311 */ /* 0x000e24000020d800 */
[----:B0-----:R0:W-:Y:S01]  /*1c2e0*/  STG.E.64 [R2.64], R4 ;  /* 0x0000000402007986 */ /* 0x0011e2000c101b24 */
[----:B------:R-:W-:Y:S05]  /*1c2f0*/  BRA `(.L_x_16333) ;  /* 0x0000003000007947 */ /* 0x000fea0003800000 */
.L_x_16359:
[----:B------:R-:W-:-:S04]  /*1c300*/  HADD2.F32 R18, -RZ, R18.H0_H0 ;  /* 0x20000012ff127230 */ /* 0x000fc80000004100 */
[----:B------:R-:W0:Y:S02]  /*1c310*/  F2I.FTZ.U32.TRUNC.NTZ R5, R18 ;  /* 0x0000001200057305 */ /* 0x000e24000021f000 */
[----:B0-----:R0:W-:Y:S02]  /*1c320*/  STG.E [R2.64], R5 ;  /* 0x0000000502007986 */ /* 0x0011e4000c101924 */
.L_x_16333:
        /* <DEDUP_REMOVED lines=19> */
[----:B--2---:R-:W-:-:S06]  /*1c460*/  HADD2.F32 R17, -RZ, R17.H0_H0 ;  /* 0x20000011ff117230 */ /* 0x004fcc0000004100 */
[----:B------:R-:W0:Y:S02]  /*1c470*/  F2I.FTZ.TRUNC.NTZ R17, R17 ;  /* 0x0000001100117305 */ /* 0x000e24000021f100 */
[----:B0-----:R0:W-:Y:S01]  /*1c480*/  STG.E.U8 [R2.64], R17 ;  /* 0x0000001102007986 */ /* 0x0011e2000c101124 */
[----:B------:R-:W-:Y:S05]  /*1c490*/  BRA `(.L_x_16366) ;  /* 0x00000e8000007947 */ /* 0x000fea0003800000 */
.L_x_16364:
[----:B--2---:R-:W-:-:S06]  /*1c4a0*/  HADD2.F32 R5, -RZ, R17.H0_H0 ;  /* 0x20000011ff057230 */ /* 0x004fcc0000004100 */
[----:B------:R-:W0:Y:S02]  /*1c4b0*/  F2I.S64.TRUNC R4, R5 ;  /* 0x0000000500047311 */ /* 0x000e24000020d900 */
[----:B0-----:R0:W-:Y:S01]  /*1c4c0*/  STG.E.U8 [R2.64], R4 ;  /* 0x0000000402007986 */ /* 0x0011e2000c101124 */
[----:B------:R-:W-:Y:S05]  /*1c4d0*/  BRA `(.L_x_16366) ;  /* 0x00000e4000007947 */ /* 0x000fea0003800000 */
.L_x_16363:
[----:B------:R-:W-:-:S13]  /*1c4e0*/  ISETP.NE.AND P0, PT, R0, 0x2, PT ;  /* 0x000000020000780c */ /* 0x000fda0003f05270 */
[----:B------:R-:W-:Y:S05]  /*1c4f0*/  @!P0 BRA `(.L_x_16367) ;  /* 0x000000c000008947 */ /* 0x000fea0003800000 */
[----:B------:R-:W-:-:S13]  /*1c500*/  ISETP.NE.AND P0, PT, R0, 0x3, PT ;  /* 0x000000030000780c */ /* 0x000fda0003f05270 */
[----:B------:R-:W-:Y:S05]  /*1c510*/  @!P0 BRA `(.L_x_16368) ;  /* 0x0000006000008947 */ /* 0x000fea0003800000 */
[----:B------:R-:W-:-:S13]  /*1c520*/  ISETP.NE.AND P0, PT, R0, 0x4, PT ;  /* 0x000000040000780c */ /* 0x000fda0003f05270 */
[----:B------:R-:W-:Y:S05]  /*1c530*/  @P0 BRA `(.L_x_16365) ;  /* 0x00000c3000000947 */ /* 0x000fea0003800000 */
[----:B--2---:R-:W-:-:S06]  /*1c540*/  HADD2.F32 R4, -RZ, R17.H0_H0 ;  /* 0x20000011ff047230 */ /* 0x004fcc0000004100 */
[----:B------:R-:W0:Y:S02]  /*1c550*/  F2I.S64.TRUNC R4, R4 ;  /* 0x0000000400047311 */ /* 0x000e24000020d900 */
[----:B0-----:R0:W-:Y:S01]  /*1c560*/  STG.E.64 [R2.64], R4 ;  /* 0x0000000402007986 */ /* 0x0011e2000c101b24 */
[----:B------:R-:W-:Y:S05]  /*1c570*/  BRA `(.L_x_16366) ;  /* 0x00000da000007947 */ /* 0x000fea0003800000 */
.L_x_16368:
[----:B--2---:R-:W-:-:S06]  /*1c580*/  HADD2.F32 R17, -RZ, R17.H0_H0 ;  /* 0x20000011ff117230 */ /* 0x004fcc0000004100 */
[----:B------:R-:W0:Y:S02]  /*1c590*/  F2I.FTZ.TRUNC.NTZ R17, R17 ;  /* 0x0000001100117305 */ /* 0x000e24000021f100 */
[----:B0-----:R0:W-:Y:S01]  /*1c5a0*/  STG.E [R2.64], R17 ;  /* 0x0000001102007986 */ /* 0x0011e2000c101924 */
[----:B------:R-:W-:Y:S05]  /*1c5b0*/  BRA `(.L_x_16366) ;  /* 0x00000d6000007947 */ /* 0x000fea0003800000 */
.L_x_16367:
[----:B--2---:R-:W-:-:S06]  /*1c5c0*/  HADD2.F32 R17, -RZ, R17.H0_H0 ;  /* 0x20000011ff117230 */ /* 0x004fcc0000004100 */
[----:B------:R-:W0:Y:S02]  /*1c5d0*/  F2I.FTZ.TRUNC.NTZ R17, R17 ;  /* 0x0000001100117305 */ /* 0x000e24000021f100 */
[----:B0-----:R0:W-:Y:S01]  /*1c5e0*/  STG.E.U16 [R2.64], R17 ;  /* 0x0000001102007986 */ /* 0x0011e2000c101524 */
[----:B------:R-:W-:Y:S05]  /*1c5f0*/  BRA `(.L_x_16366) ;  /* 0x00000d2000007947 */ /* 0x000fea0003800000 */
.L_x_16362:
[----:B------:R-:W-:-:S13]  /*1c600*/  ISETP.GT.AND P0, PT, R0, 0x6, PT ;  /* 0x000000060000780c */ /* 0x000fda0003f04270 */
[----:B------:R-:W-:Y:S05]  /*1c610*/  @P0 BRA `(.L_x_16369) ;  /* 0x0000009000000947 */ /* 0x000fea0003800000 */
[----:B------:R-:W-:-:S13]  /*1c620*/  ISETP.NE.AND P0, PT, R0, 0x5, PT ;  /* 0x000000050000780c */ /* 0x000fda0003f05270 */
[----:B------:R-:W-:Y:S05]  /*1c630*/  @!P0 BRA `(.L_x_16370) ;  /* 0x0000005000008947 */ /* 0x000fea0003800000 */
[----:B------:R-:W-:-:S13]  /*1c640*/  ISETP.NE.AND P0, PT, R0, 0x6, PT ;  /* 0x000000060000780c */ /* 0x000fda0003f05270 */
[----:B------:R-:W-:Y:S05]  /*1c650*/  @P0 BRA `(.L_x_16365) ;  /* 0x00000b1000000947 */ /* 0x000fea0003800000 */
[----:B--2---:R-:W-:-:S05]  /*1c660*/  HADD2.F32 R17, -RZ, R17.H0_H0 ;  /* 0x20000011ff117230 */ /* 0x004fca0000004100 */
[----:B------:R0:W-:Y:S01]  /*1c670*/  STG.E [R2.64], R17 ;  /* 0x0000001102007986 */ /* 0x0001e2000c101924 */
[----:B------:R-:W-:Y:S05]  /*1c680*/  BRA `(.L_x_16366) ;  /* 0x00000c9000007947 */ /* 0x000fea0003800000 */
.L_x_16370:
[----:B--2---:R0:W-:Y:S01]  /*1c690*/  STG.E.U16 [R2.64], R17 ;  /* 0x0000001102007986 */ /* 0x0041e2000c101524 */
[----:B------:R-:W-:Y:S05]  /*1c6a0*/  BRA `(.L_x_16366) ;  /* 0x00000c7000007947 */ /* 0x000fea0003800000 */
.L_x_16369:
[----:B------:R-:W-:-:S13]  /*1c6b0*/  ISETP.NE.AND P0, PT, R0, 0x7, PT ;  /* 0x000000070000780c */ /* 0x000fda0003f05270 */
[----:B------:R-:W-:Y:S05]  /*1c6c0*/  @!P0 BRA `(.L_x_16371) ;  /* 0x000000d000008947 */ /* 0x000fea0003800000 */
[----:B------:R-:W-:-:S13]  /*1c6d0*/  ISETP.NE.AND P0, PT, R0, 0x8, PT ;  /* 0x000000080000780c */ /* 0x000fda0003f05270 */
[----:B------:R-:W-:Y:S05]  /*1c6e0*/  @!P0 BRA `(.L_x_16372) ;  /* 0x0000006000008947 */ /* 0x000fea0003800000 */
[----:B------:R-:W-:-:S13]  /*1c6f0*/  ISETP.NE.AND P0, PT, R0, 0x9, PT ;  /* 0x000000090000780c */ /* 0x000fda0003f05270 */
[----:B------:R-:W-:Y:S05]  /*1c700*/  @P0 BRA `(.L_x_16365) ;  /* 0x00000a6000000947 */ /* 0x000fea0003800000 */
[----:B--2---:R-:W-:Y:S01]  /*1c710*/  HADD2.F32 R4, -RZ, R17.H0_H0 ;  /* 0x20000011ff047230 */ /* 0x004fe20000004100 */
[----:B------:R-:W-:-:S05]  /*1c720*/  IMAD.MOV.U32 R5, RZ, RZ, RZ ;  /* 0x000000ffff057224 */ /* 0x000fca00078e00ff */
[----:B------:R0:W-:Y:S01]  /*1c730*/  STG.E.64 [R2.64], R4 ;  /* 0x0000000402007986 */ /* 0x0001e2000c101b24 */
[----:B------:R-:W-:Y:S05]  /*1c740*/  BRA `(.L_x_16366) ;  /* 0x00000bd000007947 */ /* 0x000fea0003800000 */
.L_x_16372:
[----:B--2---:R-:W-:-:S05]  /*1c750*/  HADD2.F32 R0, -RZ, R17.H0_H0 ;  /* 0x20000011ff007230 */ /* 0x004fca0000004100 */
[----:B------:R-:W-:-:S04]  /*1c760*/  F2FP.PACK_AB R0, RZ, R0 ;  /* 0x00000000ff00723e */ /* 0x000fc800000000ff */
[----:B------:R-:W-:-:S05]  /*1c770*/  PRMT R0, R0, 0x5410, RZ ;  /* 0x0000541000007816 */ /* 0x000fca00000000ff */
[----:B------:R0:W-:Y:S01]  /*1c780*/  STG.E [R2.64], R0 ;  /* 0x0000000002007986 */ /* 0x0001e2000c101924 */
[----:B------:R-:W-:Y:S05]  /*1c790*/  BRA `(.L_x_16366) ;  /* 0x00000b8000007947 */ /* 0x000fea0003800000 */
.L_x_16371:
[----:B--2---:R-:W-:-:S05]  /*1c7a0*/  HADD2.F32 R4, -RZ, R17.H0_H0 ;  /* 0x20000011ff047230 */ /* 0x004fca0000004100 */
[----:B------:R-:W-:-:S06]  /*1c7b0*/  FMUL.FTZ R4, R4, 1 ;  /* 0x3f80000004047820 */ /* 0x000fcc0000410000 */
[----:B------:R-:W0:Y:S02]  /*1c7c0*/  F2F.F64.F32 R4, R4 ;  /* 0x0000000400047310 */ /* 0x000e240000201800 */
[----:B0-----:R0:W-:Y:S01]  /*1c7d0*/  STG.E.64 [R2.64], R4 ;  /* 0x0000000402007986 */ /* 0x0011e2000c101b24 */
[----:B------:R-:W-:Y:S05]  /*1c7e0*/  BRA `(.L_x_16366) ;  /* 0x00000b3000007947 */ /* 0x000fea0003800000 */
.L_x_16361:
        /* <DEDUP_REMOVED lines=8> */
[----:B--2---:R-:W-:-:S05]  /*1c870*/  HADD2.F32 R17, -RZ, R17.H0_H0 ;  /* 0x20000011ff117230 */ /* 0x004fca0000004100 */
[----:B------:R-:W-:-:S04]  /*1c880*/  FSETP.NEU.FTZ.AND P0, PT, R17, RZ, PT ;  /* 0x000000ff1100720b */ /* 0x000fc80003f1d000 */
[----:B------:R-:W-:-:S05]  /*1c890*/  SEL R5, RZ, 0x1, !P0 ;  /* 0x00000001ff057807 */ /* 0x000fca0004000000 */
[----:B------:R0:W-:Y:S01]  /*1c8a0*/  STG.E.U8 [R2.64], R5 ;  /* 0x0000000502007986 */ /* 0x0001e2000c101124 */
[----:B------:R-:W-:Y:S05]  /*1c8b0*/  BRA `(.L_x_16366) ;  /* 0x00000a6000007947 */ /* 0x000fea0003800000 */
.L_x_16375:
[----:B--2---:R-:W-:Y:S01]  /*1c8c0*/  HADD2.F32 R17, -RZ, R17.H0_H0 ;  /* 0x20000011ff117230 */ /* 0x004fe20000004100 */
[----:B------:R-:W-:-:S04]  /*1c8d0*/  CS2R R6, SRZ ;  /* 0x0000000000067805 */ /* 0x000fc8000001ff00 */
[----:B------:R-:W-:-:S06]  /*1c8e0*/  FMUL.FTZ R4, R17, 1 ;  /* 0x3f80000011047820 */ /* 0x000fcc0000410000 */
[----:B------:R-:W0:Y:S02]  /*1c8f0*/  F2F.F64.F32 R4, R4 ;  /* 0x0000000400047310 */ /* 0x000e240000201800 */
[----:B0-----:R0:W-:Y:S01]  /*1c900*/  STG.E.128 [R2.64], R4 ;  /* 0x0000000402007986 */ /* 0x0011e2000c101d24 */
[----:B------:R-:W-:Y:S05]  /*1c910*/  BRA `(.L_x_16366) ;  /* 0x00000a0000007947 */ /* 0x000fea0003800000 */
.L_x_16374:
[----:B------:R-:W-:-:S13]  /*1c920*/  ISETP.NE.AND P0, PT, R0, 0xf, PT ;  /* 0x0000000f0000780c */ /* 0x000fda0003f05270 */
[----:B------:R-:W-:Y:S05]  /*1c930*/  @!P0 BRA `(.L_x_16376) ;  /* 0x000002d000008947 */ /* 0x000fea0003800000 */
[----:B------:R-:W-:-:S13]  /*1c940*/  ISETP.NE.AND P0, PT, R0, 0x17, PT ;  /* 0x000000170000780c */ /* 0x000fda0003f05270 */
[----:B------:R-:W-:Y:S05]  /*1c950*/  @!P0 BRA `(.L_x_16377) ;  /* 0x0000015000008947 */ /* 0x000fea0003800000 */
[----:B------:R-:W-:-:S13]  /*1c960*/  ISETP.NE.AND P0, PT, R0, 0x18, PT ;  /* 0x000000180000780c */ /* 0x000fda0003f05270 */
[----:B------:R-:W-:Y:S05]  /*1c970*/  @P0 BRA `(.L_x_16365) ;  /* 0x000007f000000947 */ /* 0x000fea0003800000 */
[----:B--2---:R-:W-:Y:S01]  /*1c980*/  HADD2.F32 R17, -RZ, R17.H0_H0 ;  /* 0x20000011ff117230 */ /* 0x004fe20000004100 */
        /* <DEDUP_REMOVED lines=14> */
.L_x_16379:
[----:B------:R-:W-:Y:S05]  /*1ca70*/  BSYNC B0 ;  /* 0x0000000000007941 */ /* 0x000fea0003800000 */
.L_x_16378:
[----:B------:R-:W-:-:S05]  /*1ca80*/  LOP3.LUT R5, R0, R5, RZ, 0xfc, !PT ;  /* 0x0000000500057212 */ /* 0x000fca00078efcff */
[----:B------:R0:W-:Y:S01]  /*1ca90*/  STG.E.U8 [R2.64], R5 ;  /* 0x0000000502007986 */ /* 0x0001e2000c101124 */
[----:B------:R-:W-:Y:S05]  /*1caa0*/  BRA `(.L_x_16366) ;  /* 0x0000087000007947 */ /* 0x000fea0003800000 */
.L_x_16377:
[----:B--2---:R-:W-:Y:S01]  /*1cab0*/  HADD2.F32 R17, -RZ, R17.H0_H0 ;  /* 0x20000011ff117230 */ /* 0x004fe20000004100 */
        /* <DEDUP_REMOVED lines=12> */
.L_x_16381:
[----:B------:R-:W-:Y:S01]  /*1cb80*/  IMAD.MOV.U32 R0, RZ, RZ, 0x7f ;  /* 0x0000007fff007424 */ /* 0x000fe200078e00ff */
[----:B------:R-:W-:-:S04]  /*1cb90*/  ISETP.GT.U32.AND P0, PT, R4, 0x7f800000, PT ;  /* 0x7f8000000400780c */ /* 0x000fc80003f04070 */
[----:B------:R-:W-:-:S04]  /*1cba0*/  SEL R0, R0, 0x7c, P0 ;  /* 0x0000007c00007807 */ /* 0x000fc80000000000 */
.L_x_16382:
[----:B------:R-:W-:Y:S05]  /*1cbb0*/  BSYNC B0 ;  /* 0x0000000000007941 */ /* 0x000fea0003800000 */
.L_x_16380:
[----:B------:R-:W-:-:S04]  /*1cbc0*/  LOP3.LUT R4, R17, 0x80000000, RZ, 0xc0, !PT ;  /* 0x8000000011047812 */ /* 0x000fc800078ec0ff */
[----:B------:R-:W-:-:S04]  /*1cbd0*/  SHF.R.U32.HI R5, RZ, 0x18, R4 ;  /* 0x00000018ff057819 */ /* 0x000fc80000011604 */
[----:B------:R-:W-:-:S05]  /*1cbe0*/  LOP3.LUT R5, R0, R5, RZ, 0xfc, !PT ;  /* 0x0000000500057212 */ /* 0x000fca00078efcff */
[----:B------:R0:W-:Y:S01]  /*1cbf0*/  STG.E.U8 [R2.64], R5 ;  /* 0x0000000502007986 */ /* 0x0001e2000c101124 */
[----:B------:R-:W-:Y:S05]  /*1cc00*/  BRA `(.L_x_16366) ;  /* 0x0000071000007947 */ /* 0x000fea0003800000 */
.L_x_16376:
[----:B--2---:R-:W-:-:S05]  /*1cc10*/  HADD2.F32 R0, -RZ, R17.H0_H0 ;  /* 0x20000011ff007230 */ /* 0x004fca0000004100 */
[----:B------:R-:W-:-:S05]  /*1cc20*/  F2FP.BF16.PACK_AB R0, RZ, R0 ;  /* 0x00000000ff00723e */ /* 0x000fca00000010ff */
[----:B------:R0:W-:Y:S01]  /*1cc30*/  STG.E.U16 [R2.64], R0 ;  /* 0x0000000002007986 */ /* 0x0001e2000c101524 */
[----:B------:R-:W-:Y:S05]  /*1cc40*/  BRA `(.L_x_16366) ;  /* 0x000006d000007947 */ /* 0x000fea0003800000 */
.L_x_16373:
        /* <DEDUP_REMOVED lines=8> */
[----:B--2---:R-:W-:-:S06]  /*1ccd0*/  HADD2.F32 R5, -RZ, R17.H0_H0 ;  /* 0x20000011ff057230 */ /* 0x004fcc0000004100 */
[----:B------:R-:W0:Y:S02]  /*1cce0*/  F2I.FTZ.U32.TRUNC.NTZ R5, R5 ;  /* 0x0000000500057305 */ /* 0x000e24000021f000 */
[----:B0-----:R0:W-:Y:S01]  /*1ccf0*/  STG.E.U16 [R2.64], R5 ;  /* 0x0000000502007986 */ /* 0x0011e2000c101524 */
[----:B------:R-:W-:Y:S05]  /*1cd00*/  BRA `(.L_x_16366) ;  /* 0x0000061000007947 */ /* 0x000fea0003800000 */
.L_x_16385:
[----:B--2---:R-:W-:Y:S01]  /*1cd10*/  HADD2.F32 R17, -RZ, R17.H0_H0 ;  /* 0x20000011ff117230 */ /* 0x004fe20000004100 */
        /* <DEDUP_REMOVED lines=16> */
.L_x_16388:
[----:B------:R-:W-:-:S04]  /*1ce20*/  LOP3.LUT R0, R17, 0x80000000, RZ, 0xc0, !PT ;  /* 0x8000000011007812 */ /* 0x000fc800078ec0ff */
[----:B------:R-:W-:-:S04]  /*1ce30*/  SHF.R.U32.HI R5, RZ, 0x18, R0 ;  /* 0x00000018ff057819 */ /* 0x000fc80000011600 */
[----:B------:R-:W-:-:S04]  /*1ce40*/  LOP3.LUT R4, R4, R5, RZ, 0xfc, !PT ;  /* 0x0000000504047212 */ /* 0x000fc800078efcff */
[----:B------:R-:W-:Y:S02]  /*1ce50*/  PRMT R0, R4, 0x7610, R0 ;  /* 0x0000761004007816 */ /* 0x000fe40000000000 */
.L_x_16387:
[----:B------:R-:W-:Y:S05]  /*1ce60*/  BSYNC B0 ;  /* 0x0000000000007941 */ /* 0x000fea0003800000 */
.L_x_16386:
[----:B------:R0:W-:Y:S01]  /*1ce70*/  STG.E.U8 [R2.64], R0 ;  /* 0x0000000002007986 */ /* 0x0001e2000c101124 */
[----:B------:R-:W-:Y:S05]  /*1ce80*/  BRA `(.L_x_16366) ;  /* 0x0000049000007947 */ /* 0x000fea0003800000 */
.L_x_16384:
        /* <DEDUP_REMOVED lines=17> */
.L_x_16391:
[----:B------:R-:W-:-:S04]  /*1cfa0*/  LOP3.LUT R0, R17, 0x80000000, RZ, 0xc0, !PT ;  /* 0x8000000011007812 */ /* 0x000fc800078ec0ff */
[----:B------:R-:W-:-:S04]  /*1cfb0*/  SHF.R.U32.HI R5, RZ, 0x18, R0 ;  /* 0x00000018ff057819 */ /* 0x000fc80000011600 */
[----:B------:R-:W-:-:S04]  /*1cfc0*/  LOP3.LUT R4, R4, R5, RZ, 0xfc, !PT ;  /* 0x0000000504047212 */ /* 0x000fc800078efcff */
[----:B------:R-:W-:Y:S02]  /*1cfd0*/  PRMT R0, R4, 0x7610, R0 ;  /* 0x0000761004007816 */ /* 0x000fe40000000000 */
.L_x_16390:
[----:B------:R-:W-:Y:S05]  /*1cfe0*/  BSYNC B0 ;  /* 0x0000000000007941 */ /* 0x000fea0003800000 */
.L_x_16389:
[----:B------:R0:W-:Y:S01]  /*1cff0*/  STG.E.U8 [R2.64], R0 ;  /* 0x0000000002007986 */ /* 0x0001e2000c101124 */
[----:B------:R-:W-:Y:S05]  /*1d000*/  BRA `(.L_x_16366) ;  /* 0x0000031000007947 */ /* 0x000fea0003800000 */
.L_x_16383:
[----:B------:R-:W-:-:S13]  /*1d010*/  ISETP.NE.AND P0, PT, R0, 0x1c, PT ;  /* 0x0000001c0000780c */ /* 0x000fda0003f05270 */
[----:B------:R-:W-:Y:S05]  /*1d020*/  @!P0 BRA `(.L_x_16392) ;  /* 0x000002c000008947 */ /* 0x000fea0003800000 */
[----:B------:R-:W-:-:S13]  /*1d030*/  ISETP.NE.AND P0, PT, R0, 0x1d, PT ;  /* 0x0000001d0000780c */ /* 0x000fda0003f05270 */
[----:B------:R-:W-:Y:S05]  /*1d040*/  @!P0 BRA `(.L_x_16393) ;  /* 0x0000026000008947 */ /* 0x000fea0003800000 */
[----:B------:R-:W-:-:S13]  /*1d050*/  ISETP.NE.AND P0, PT, R0, 0x2c, PT ;  /* 0x0000002c0000780c */ /* 0x000fda0003f05270 */
[----:B------:R-:W-:Y:S05]  /*1d060*/  @P0 BRA `(.L_x_16365) ;  /* 0x0000010000000947 */ /* 0x000fea0003800000 */
[----:B--2---:R-:W-:Y:S01]  /*1d070*/  HADD2.F32 R17, -RZ, R17.H0_H0 ;  /* 0x20000011ff117230 */ /* 0x004fe20000004100 */
        /* <DEDUP_REMOVED lines=15> */
.L_x_16365:
        /* <DEDUP_REMOVED lines=20> */
.L_x_16393:
[----:B--2---:R-:W-:-:S06]  /*1d2b0*/  HADD2.F32 R4, -RZ, R17.H0_H0 ;  /* 0x20000011ff047230 */ /* 0x004fcc0000004100 */
[----:B------:R-:W0:Y:S02]  /*1d2c0*/  F2I.U64.TRUNC R4, R4 ;  /* 0x0000000400047311 */ /* 0x000e24000020d800 */
[----:B0-----:R0:W-:Y:S01]  /*1d2d0*/  STG.E.64 [R2.64], R4 ;  /* 0x0000000402007986 */ /* 0x0011e2000c101b24 */
[----:B------:R-:W-:Y:S05]  /*1d2e0*/  BRA `(.L_x_16366) ;  /* 0x0000003000007947 */ /* 0x000fea0003800000 */
.L_x_16392:
[----:B--2---:R-:W-:-:S06]  /*1d2f0*/  HADD2.F32 R17, -RZ, R17.H0_H0 ;  /* 0x20000011ff117230 */ /* 0x004fcc0000004100 */
[----:B------:R-:W0:Y:S02]  /*1d300*/  F2I.FTZ.U32.TRUNC.NTZ R17, R17 ;  /* 0x0000001100117305 */ /* 0x000e24000021f000 */
[----:B0-----:R0:W-:Y:S02]  /*1d310*/  STG.E [R2.64], R17 ;  /* 0x0000001102007986 */ /* 0x0011e4000c101924 */
.L_x_16366:
[----:B------:R-:W-:Y:S02]  /*1d320*/  IADD3 R48, R48, 0x80, RZ ;  /* 0x0000008030307810 */ /* 0x000fe40007ffe0ff */
.L_x_16327:
[----:B------:R-:W-:Y:S05]  /*1d330*/  BSYNC B6 ;  /* 0x0000000000067941 */ /* 0x000fea0003800000 */
.L_x_16326:
        /* <DEDUP_REMOVED lines=21> */
.L_x_16397:
[----:B------:R-:W-:-:S06]  /*1d490*/  HADD2.F32 R5, -RZ, R16.H0_H0 ;  /* 0x20000010ff057230 */ /* 0x000fcc0000004100 */
[----:B------:R-:W0:Y:S02]  /*1d4a0*/  F2I.S64.TRUNC R4, R5 ;  /* 0x0000000500047311 */ /* 0x000e24000020d900 */
[----:B0-----:R-:W-:Y:S01]  /*1d4b0*/  STG.E.U8 [R2.64], R4 ;  /* 0x0000000402007986 */ /* 0x001fe2000c101124 */
[----:B------:R-:W-:Y:S05]  /*1d4c0*/  EXIT ;  /* 0x000000000000794d */ /* 0x000fea0003800000 */
.L_x_16396:
        /* <DEDUP_REMOVED lines=10> */
.L_x_16400:
[----:B------:R-:W-:-:S04]  /*1d570*/  HADD2.F32 R16, -RZ, R16.H0_H0 ;  /* 0x20000010ff107230 */ /* 0x000fc80000004100 */
[----:B------:R-:W0:Y:S02]  /*1d580*/  F2I.FTZ.TRUNC.NTZ R5, R16 ;  /* 0x0000001000057305 */ /* 0x000e24000021f100 */
[----:B0-----:R-:W-:Y:S01]  /*1d590*/  STG.E [R2.64], R5 ;  /* 0x0000000502007986 */ /* 0x001fe2000c101924 */
[----:B------:R-:W-:Y:S05]  /*1d5a0*/  EXIT ;  /* 0x000000000000794d */ /* 0x000fea0003800000 */
.L_x_16399:
[----:B------:R-:W-:-:S04]  /*1d5b0*/  HADD2.F32 R16, -RZ, R16.H0_H0 ;  /* 0x20000010ff107230 */ /* 0x000fc80000004100 */
[----:B------:R-:W0:Y:S02]  /*1d5c0*/  F2I.FTZ.TRUNC.NTZ R5, R16 ;  /* 0x0000001000057305 */ /* 0x000e24000021f100 */
[----:B0-----:R-:W-:Y:S01]  /*1d5d0*/  STG.E.U16 [R2.64], R5 ;  /* 0x0000000502007986 */ /* 0x001fe2000c101524 */
[----:B------:R-:W-:Y:S05]  /*1d5e0*/  EXIT ;  /* 0x000000000000794d */ /* 0x000fea0003800000 */
.L_x_16395:
        /* <DEDUP_REMOVED lines=9> */
.L_x_16402:
[----:B------:R-:W-:Y:S01]  /*1d680*/  STG.E.U16 [R2.64], R16 ;  /* 0x0000001002007986 */ /* 0x000fe2000c101524 */
[----:B------:R-:W-:Y:S05]  /*1d690*/  EXIT ;  /* 0x000000000000794d */ /* 0x000fea0003800000 */
.L_x_16401:
[----:B------:R-:W-:-:S13]  /*1d6a0*/  ISETP.NE.AND P0, PT, R0, 0x7, PT ;  /* 0x000000070000780c */ /* 0x000fda0003f05270 */
[----:B------:R-:W-:Y:S05]  /*1d6b0*/  @!P0 BRA `(.L_x_16403) ;  /* 0x000000d000008947 */ /* 0x000fea0003800000 */
[----:B------:R-:W-:-:S13]  /*1d6c0*/  ISETP.NE.AND P0, PT, R0, 0x8, PT ;  /* 0x000000080000780c */ /* 0x000fda0003f05270 */
[----:B------:R-:W-:Y:S05]  /*1d6d0*/  @!P0 BRA `(.L_x_16404) ;  /* 0x0000006000008947 */ /* 0x000fea0003800000 */
[----:B------:R-:W-:-:S13]  /*1d6e0*/  ISETP.NE.AND P0, PT, R0, 0x9, PT ;  /* 0x000000090000780c */ /* 0x000fda0003f05270 */
[----:B------:R-:W-:Y:S05]  /*1d6f0*/  @P0 BRA `(.L_x_16398) ;  /* 0x00000a6000000947 */ /* 0x000fea0003800000 */
[----:B------:R-:W-:Y:S01]  /*1d700*/  HADD2.F32 R16, -RZ, R16.H0_H0 ;  /* 0x20000010ff107230 */ /* 0x000fe20000004100 */
[----:B--2---:R-:W-:-:S05]  /*1d710*/  IMAD.MOV.U32 R17, RZ, RZ, RZ ;  /* 0x000000ffff117224 */ /* 0x004fca00078e00ff */
[----:B------:R-:W-:Y:S01]  /*1d720*/  STG.E.64 [R2.64], R16 ;  /* 0x0000001002007986 */ /* 0x000fe2000c101b24 */
[----:B------:R-:W-:Y:S05]  /*1d730*/  EXIT ;  /* 0x000000000000794d */ /* 0x000fea0003800000 */
.L_x_16404:
[----:B------:R-:W-:-:S05]  /*1d740*/  HADD2.F32 R0, -RZ, R16.H0_H0 ;  /* 0x20000010ff007230 */ /* 0x000fca0000004100 */
[----:B------:R-:W-:-:S04]  /*1d750*/  F2FP.PACK_AB R0, RZ, R0 ;  /* 0x00000000ff00723e */ /* 0x000fc800000000ff */
[----:B------:R-:W-:-:S05]  /*1d760*/  PRMT R0, R0, 0x5410, RZ ;  /* 0x0000541000007816 */ /* 0x000fca00000000ff */
[----:B------:R-:W-:Y:S01]  /*1d770*/  STG.E [R2.64], R0 ;  /* 0x0000000002007986 */ /* 0x000fe2000c101924 */
[----:B------:R-:W-:Y:S05]  /*1d780*/  EXIT ;  /* 0x000000000000794d */ /* 0x000fea0003800000 */
.L_x_16403:
[----:B------:R-:W-:-:S05]  /*1d790*/  HADD2.F32 R4, -RZ, R16.H0_H0 ;  /* 0x20000010ff047230 */ /* 0x000fca0000004100 */
[----:B------:R-:W-:-:S06]  /*1d7a0*/  FMUL.FTZ R4, R4, 1 ;  /* 0x3f80000004047820 */ /* 0x000fcc0000410000 */
[----:B------:R-:W0:Y:S02]  /*1d7b0*/  F2F.F64.F32 R4, R4 ;  /* 0x0000000400047310 */ /* 0x000e240000201800 */
[----:B0-----:R-:W-:Y:S01]  /*1d7c0*/  STG.E.64 [R2.64], R4 ;  /* 0x0000000402007986 */ /* 0x001fe2000c101b24 */
[----:B------:R-:W-:Y:S05]  /*1d7d0*/  EXIT ;  /* 0x000000000000794d */ /* 0x000fea0003800000 */
.L_x_16394:
        /* <DEDUP_REMOVED lines=13> */
.L_x_16407:
[----:B------:R-:W-:Y:S01]  /*1d8b0*/  HADD2.F32 R16, -RZ, R16.H0_H0 ;  /* 0x20000010ff107230 */ /* 0x000fe20000004100 */
[----:B------:R-:W-:-:S04]  /*1d8c0*/  CS2R R6, SRZ ;  /* 0x0000000000067805 */ /* 0x000fc8000001ff00 */
[----:B------:R-:W-:-:S06]  /*1d8d0*/  FMUL.FTZ R4, R16, 1 ;  /* 0x3f80000010047820 */ /* 0x000fcc0000410000 */
[----:B------:R-:W0:Y:S02]  /*1d8e0*/  F2F.F64.F32 R4, R4 ;  /* 0x0000000400047310 */ /* 0x000e240000201800 */
[----:B0-----:R-:W-:Y:S01]  /*1d8f0*/  STG.E.128 [R2.64], R4 ;  /* 0x0000000402007986 */ /* 0x001fe2000c101d24 */
[----:B------:R-:W-:Y:S05]  /*1d900*/  EXIT ;  /* 0x000000000000794d */ /* 0x000fea0003800000 */
.L_x_16406:
        /* <DEDUP_REMOVED lines=21> */
.L_x_16411:
[----:B------:R-:W-:Y:S05]  /*1da60*/  BSYNC B0 ;  /* 0x0000000000007941 */ /* 0x000fea0003800000 */
.L_x_16410:
[----:B------:R-:W-:-:S05]  /*1da70*/  LOP3.LUT R5, R0, R5, RZ, 0xfc, !PT ;  /* 0x0000000500057212 */ /* 0x000fca00078efcff */
[----:B------:R-:W-:Y:S01]  /*1da80*/  STG.E.U8 [R2.64], R5 ;  /* 0x0000000502007986 */ /* 0x000fe2000c101124 */
[----:B------:R-:W-:Y:S05]  /*1da90*/  EXIT ;  /* 0x000000000000794d */ /* 0x000fea0003800000 */
.L_x_16409:
        /* <DEDUP_REMOVED lines=13> */
.L_x_16413:
[----:B------:R-:W-:Y:S01]  /*1db70*/  IMAD.MOV.U32 R0, RZ, RZ, 0x7f ;  /* 0x0000007fff007424 */ /* 0x000fe200078e00ff */
[----:B------:R-:W-:-:S04]  /*1db80*/  ISETP.GT.U32.AND P0, PT, R4, 0x7f800000, PT ;  /* 0x7f8000000400780c */ /* 0x000fc80003f04070 */
[----:B------:R-:W-:-:S04]  /*1db90*/  SEL R0, R0, 0x7c, P0 ;  /* 0x0000007c00007807 */ /* 0x000fc80000000000 */
.L_x_16414:
[----:B------:R-:W-:Y:S05]  /*1dba0*/  BSYNC B0 ;  /* 0x0000000000007941 */ /* 0x000fea0003800000 */
.L_x_16412:
[----:B------:R-:W-:-:S04]  /*1dbb0*/  LOP3.LUT R4, R5, 0x80000000, RZ, 0xc0, !PT ;  /* 0x8000000005047812 */ /* 0x000fc800078ec0ff */
[----:B------:R-:W-:-:S04]  /*1dbc0*/  SHF.R.U32.HI R5, RZ, 0x18, R4 ;  /* 0x00000018ff057819 */ /* 0x000fc80000011604 */
[----:B------:R-:W-:-:S05]  /*1dbd0*/  LOP3.LUT R5, R0, R5, RZ, 0xfc, !PT ;  /* 0x0000000500057212 */ /* 0x000fca00078efcff */
[----:B------:R-:W-:Y:S01]  /*1dbe0*/  STG.E.U8 [R2.64], R5 ;  /* 0x0000000502007986 */ /* 0x000fe2000c101124 */
[----:B------:R-:W-:Y:S05]  /*1dbf0*/  EXIT ;  /* 0x000000000000794d */ /* 0x000fea0003800000 */
.L_x_16408:
[----:B------:R-:W-:-:S05]  /*1dc00*/  HADD2.F32 R0, -RZ, R16.H0_H0 ;  /* 0x20000010ff007230 */ /* 0x000fca0000004100 */
[----:B------:R-:W-:-:S05]  /*1dc10*/  F2FP.BF16.PACK_AB R0, RZ, R0 ;  /* 0x00000000ff00723e */ /* 0x000fca00000010ff */
[----:B------:R-:W-:Y:S01]  /*1dc20*/  STG.E.U16 [R2.64], R0 ;  /* 0x0000000002007986 */ /* 0x000fe2000c101524 */
[----:B------:R-:W-:Y:S05]  /*1dc30*/  EXIT ;  /* 0x000000000000794d */ /* 0x000fea0003800000 */
.L_x_16405:
        /* <DEDUP_REMOVED lines=12> */
.L_x_16417:
        /* <DEDUP_REMOVED lines=17> */
.L_x_16420:
[----:B------:R-:W-:-:S04]  /*1de10*/  LOP3.LUT R0, R7, 0x80000000, RZ, 0xc0, !PT ;  /* 0x8000000007007812 */ /* 0x000fc800078ec0ff */
[----:B------:R-:W-:-:S04]  /*1de20*/  SHF.R.U32.HI R5, RZ, 0x18, R0 ;  /* 0x00000018ff057819 */ /* 0x000fc80000011600 */
[----:B------:R-:W-:-:S04]  /*1de30*/  LOP3.LUT R4, R4, R5, RZ, 0xfc, !PT ;  /* 0x0000000504047212 */ /* 0x000fc800078efcff */
[----:B------:R-:W-:Y:S02]  /*1de40*/  PRMT R0, R4, 0x7610, R0 ;  /* 0x0000761004007816 */ /* 0x000fe40000000000 */
.L_x_16419:
[----:B------:R-:W-:Y:S05]  /*1de50*/  BSYNC B0 ;  /* 0x0000000000007941 */ /* 0x000fea0003800000 */
.L_x_16418:
[----:B------:R-:W-:Y:S01]  /*1de60*/  STG.E.U8 [R2.64], R0 ;  /* 0x0000000002007986 */ /* 0x000fe2000c101124 */
[----:B------:R-:W-:Y:S05]  /*1de70*/  EXIT ;  /* 0x000000000000794d */ /* 0x000fea0003800000 */
.L_x_16416:
        /* <DEDUP_REMOVED lines=17> */
.L_x_16423:
[----:B------:R-:W-:-:S04]  /*1df90*/  LOP3.LUT R0, R7, 0x80000000, RZ, 0xc0, !PT ;  /* 0x8000000007007812 */ /* 0x000fc800078ec0ff */
[----:B------:R-:W-:-:S04]  /*1dfa0*/  SHF.R.U32.HI R5, RZ, 0x18, R0 ;  /* 0x00000018ff057819 */ /* 0x000fc80000011600 */
[----:B------:R-:W-:-:S04]  /*1dfb0*/  LOP3.LUT R4, R4, R5, RZ, 0xfc, !PT ;  /* 0x0000000504047212 */ /* 0x000fc800078efcff */
[----:B------:R-:W-:Y:S02]  /*1dfc0*/  PRMT R0, R4, 0x7610, R0 ;  /* 0x0000761004007816 */ /* 0x000fe40000000000 */
.L_x_16422:
[----:B------:R-:W-:Y:S05]  /*1dfd0*/  BSYNC B0 ;  /* 0x0000000000007941 */ /* 0x000fea0003800000 */
.L_x_16421:
[----:B------:R-:W-:Y:S01]  /*1dfe0*/  STG.E.U8 [R2.64], R0 ;  /* 0x0000000002007986 */ /* 0x000fe2000c101124 */
[----:B------:R-:W-:Y:S05]  /*1dff0*/  EXIT ;  /* 0x000000000000794d */ /* 0x000fea0003800000 */
.L_x_16415:
        /* <DEDUP_REMOVED lines=22> */
.L_x_16398:
        /* <DEDUP_REMOVED lines=20> */
.L_x_16425:
[----:B------:R-:W-:-:S06]  /*1e2a0*/  HADD2.F32 R4, -RZ, R16.H0_H0 ;  /* 0x20000010ff047230 */ /* 0x000fcc0000004100 */
[----:B------:R-:W0:Y:S02]  /*1e2b0*/  F2I.U64.TRUNC R4, R4 ;  /* 0x0000000400047311 */ /* 0x000e24000020d800 */
[----:B0-----:R-:W-:Y:S01]  /*1e2c0*/  STG.E.64 [R2.64], R4 ;  /* 0x0000000402007986 */ /* 0x001fe2000c101b24 */
[----:B------:R-:W-:Y:S05]  /*1e2d0*/  EXIT ;  /* 0x000000000000794d */ /* 0x000fea0003800000 */
.L_x_16424:
[----:B------:R-:W-:-:S04]  /*1e2e0*/  HADD2.F32 R16, -RZ, R16.H0_H0 ;  /* 0x20000010ff107230 */ /* 0x000fc80000004100 */
[----:B------:R-:W0:Y:S02]  /*1e2f0*/  F2I.FTZ.U32.TRUNC.NTZ R5, R16 ;  /* 0x0000001000057305 */ /* 0x000e24000021f000 */
[----:B0-----:R-:W-:Y:S01]  /*1e300*/  STG.E [R2.64], R5 ;  /* 0x0000000502007986 */ /* 0x001fe2000c101924 */
[----:B------:R-:W-:Y:S05]  /*1e310*/  EXIT ;  /* 0x000000000000794d */ /* 0x000fea0003800000 */
.L_x_16426:
        /* <DEDUP_REMOVED lines=14> */
.L_x_26838:


//--------------------- .text._ZN2at6native18elementwise_kernelILi128ELi4EZNS0_22gpu_kernel_impl_nocastIZZZNS0_49_GLOBAL__N__b919a28f_16_Normalization_cu_5c38458737batch_norm_elementwise_backward_trainERKNS_6TensorES6_S6_S6_S6_S6_S6_ENKUlvE0_clEvENKUlvE1_clEvEUlN3c104HalfESA_fffffE_EEvRNS_18TensorIteratorBaseERKT_EUliE_EEviT1_ --------------------------
	.section	.text._ZN2at6native18elementwise_kernelILi128ELi4EZNS0_22gpu_kernel_impl_nocastIZZZNS0_49_GLOBAL__N__b919a28f_16_Normalization_cu_5c38458737batch_norm_elementwise_backward_trainERKNS_6TensorES6_S6_S6_S6_S6_S6_ENKUlvE0_clEvENKUlvE1_clEvEUlN3c104HalfESA_fffffE_EEvRNS_18TensorIteratorBaseERKT_EUliE_EEviT1_,"ax",@progbits
	.sectioninfo	@"SHI_REGISTERS=20"
	.align	128
        .global         _ZN2at6native18elementwise_kernelILi128ELi4EZNS0_22gpu_kernel_impl_nocastIZZZNS0_49_GLOBAL__N__b919a28f_16_Normalization_cu_5c38458737batch_norm_elementwise_backward_trainERKNS_6TensorES6_S6_S6_S6_S6_S6_ENKUlvE0_clEvENKUlvE1_clEvEUlN3c104HalfESA_fffffE_EEvRNS_18TensorIteratorBaseERKT_EUliE_EEviT1_
        .type           _ZN2at6native18elementwise_kernelILi128ELi4EZNS0_22gpu_kernel_impl_nocastIZZZNS0_49_GLOBAL__N__b919a28f_16_Normalization_cu_5c38458737batch_norm_elementwise_backward_trainERKNS_6TensorES6_S6_S6_S6_S6_S6_ENKUlvE0_clEvENKUlvE1_clEvEUlN3c104HalfESA_fffffE_EEvRNS_18TensorIteratorBaseERKT_EUliE_EEviT1_,@function
        .size           _ZN2at6native18elementwise_kernelILi128ELi4EZNS0_22gpu_kernel_impl_nocastIZZZNS0_49_GLOBAL__N__b919a28f_16_Normalization_cu_5c38458737batch_norm_elementwise_backward_trainERKNS_6TensorES6_S6_S6_S6_S6_S6_ENKUlvE0_clEvENKUlvE1_clEvEUlN3c104HalfESA_fffffE_EEvRNS_18TensorIteratorBaseERKT_EUliE_EEviT1_,(.L_x_26839 - _ZN2at6native18elementwise_kernelILi128ELi4EZNS0_22gpu_kernel_impl_nocastIZZZNS0_49_GLOBAL__N__b919a28f_16_Normalization_cu_5c38458737batch_norm_elementwise_backward_trainERKNS_6TensorES6_S6_S6_S6_S6_S6_ENKUlvE0_clEvENKUlvE1_clEvEUlN3c104HalfESA_fffffE_EEvRNS_18TensorIteratorBaseERKT_EUliE_EEviT1_)
        .other          _ZN2at6native18elementwise_kernelILi128ELi4EZNS0_22gpu_kernel_impl_nocastIZZZNS0_49_GLOBAL__N__b919a28f_16_Normalization_cu_5c38458737batch_norm_elementwise_backward_trainERKNS_6TensorES6_S6_S6_S6_S6_S6_ENKUlvE0_clEvENKUlvE1_clEvEUlN3c104HalfESA_fffffE_EEvRNS_18TensorIteratorBaseERKT_EUliE_EEviT1_,@"STO_CUDA_ENTRY STV_DEFAULT"
_ZN2at6native18elementwise_kernelILi128ELi4EZNS0_22gpu_kernel_impl_nocastIZZZNS0_49_GLOBAL__N__b919a28f_16_Normalization_cu_5c38458737batch_norm_elementwise_backward_trainERKNS_6TensorES6_S6_S6_S6_S6_S6_ENKUlvE0_clEvENKUlvE1_clEvEUlN3c104HalfESA_fffffE_EEvRNS_18TensorIteratorBaseERKT_EUliE_EEviT1_:
.text._ZN2at6native18elementwise_kernelILi128ELi4EZNS0_22gpu_kernel_impl_nocastIZZZNS0_49_GLOBAL__N__b919a28f_16_Normalization_cu_5c38458737batch_norm_elementwise_backward_trainERKNS_6TensorES6_S6_S6_S6_S6_S6_ENKUlvE0_clEvENKUlvE1_clEvEUlN3c104HalfESA_fffffE_EEvRNS_18TensorIteratorBaseERKT_EUliE_EEviT1_:
        /* <DEDUP_REMOVED lines=389> */
.L_x_16429:
[----:B------:R-:W-:Y:S02]  /*1850*/  IADD3 R12, P0, R7, c[0x0][0x5e0], RZ ;  /* 0x00017800070c7a10 */ /* 0x000fe40007f1e0ff */
[----:B------:R-:W-:-:S02]  /*1860*/  IADD3 R14, P2, R8, c[0x0][0x5e8], RZ ;  /* 0x00017a00080e7a10 */ /* 0x000fc40007f5e0ff */
[----:B------:R-:W-:Y:S02]  /*1870*/  IADD3.X R13, RZ, c[0x0][0x5e4], RZ, P0, !PT ;  /* 0x00017900ff0d7a10 */ /* 0x000fe400007fe4ff */
[----:B------:R-:W-:Y:S02]  /*1880*/  IADD3 R10, P1, R2, c[0x0][0x5c0], RZ ;  /* 0x00017000020a7a10 */ /* 0x000fe40007f3e0ff */
[----:B------:R-:W-:Y:S01]  /*1890*/  IADD3 R8, P0, R4, c[0x0][0x5c8], RZ ;  /* 0x0001720004087a10 */ /* 0x000fe20007f1e0ff */
[----:B------:R-:W2:Y:S01]  /*18a0*/  LDG.E R2, [R12.64] ;  /* 0x000000040c027981 */ /* 0x000ea2000c1e1900 */
[----:B------:R-:W-:Y:S02]  /*18b0*/  IADD3.X R15, RZ, c[0x0][0x5ec], RZ, P2, !PT ;  /* 0x00017b00ff0f7a10 */ /* 0x000fe400017fe4ff */
[----:B------:R-:W-:Y:S02]  /*18c0*/  IADD3 R16, P2, R9, c[0x0][0x5f0], RZ ;  /* 0x00017c0009107a10 */ /* 0x000fe40007f5e0ff */
[----:B------:R-:W-:-:S02]  /*18d0*/  IADD3.X R11, RZ, c[0x0][0x5c4], RZ, P1, !PT ;  /* 0x00017100ff0b7a10 */ /* 0x000fc40000ffe4ff */
[----:B------:R-:W-:Y:S01]  /*18e0*/  IADD3.X R9, RZ, c[0x0][0x5cc], RZ, P0, !PT ;  /* 0x00017300ff097a10 */ /* 0x000fe200007fe4ff */
[----:B------:R-:W3:Y:S01]  /*18f0*/  LDG.E R15, [R14.64] ;  /* 0x000000040e0f7981 */ /* 0x000ee2000c1e1900 */
[----:B------:R-:W-:Y:S02]  /*1900*/  IADD3 R6, P1, R6, c[0x0][0x5d8], RZ ;  /* 0x0001760006067a10 */ /* 0x000fe40007f3e0ff */
[----:B------:R-:W-:Y:S01]  /*1910*/  IADD3 R4, P0, R5, c[0x0][0x5d0], RZ ;  /* 0x0001740005047a10 */ /* 0x000fe20007f1e0ff */
[----:B------:R-:W4:Y:S01]  /*1920*/  LDG.E.U16 R10, [R10.64] ;  /* 0x000000040a0a7981 */ /* 0x000f22000c1e1500 */
[----:B------:R-:W-:Y:S02]  /*1930*/  IADD3.X R17, RZ, c[0x0][0x5f4], RZ, P2, !PT ;  /* 0x00017d00ff117a10 */ /* 0x000fe400017fe4ff */
[----:B------:R-:W-:Y:S01]  /*1940*/  IADD3.X R7, RZ, c[0x0][0x5dc], RZ, P1, !PT ;  /* 0x00017700ff077a10 */ /* 0x000fe20000ffe4ff */
[----:B------:R-:W5:Y:S01]  /*1950*/  LDG.E.U16 R8, [R8.64] ;  /* 0x0000000408087981 */ /* 0x000f62000c1e1500 */
[----:B------:R-:W-:-:S03]  /*1960*/  IADD3.X R5, RZ, c[0x0][0x5d4], RZ, P0, !PT ;  /* 0x00017500ff057a10 */ /* 0x000fc600007fe4ff */
[----:B------:R-:W5:Y:S04]  /*1970*/  LDG.E R16, [R16.64] ;  /* 0x0000000410107981 */ /* 0x000f68000c1e1900 */
[----:B------:R-:W5:Y:S04]  /*1980*/  LDG.E R6, [R6.64] ;  /* 0x0000000406067981 */ /* 0x000f68000c1e1900 */
[----:B------:R0:W5:Y:S02]  /*1990*/  LDG.E R5, [R4.64] ;  /* 0x0000000404057981 */ /* 0x000164000c1e1900 */
[----:B0-----:R-:W-:-:S02]  /*19a0*/  IADD3 R4, P0, R0, c[0x0][0x5b8], RZ ;  /* 0x00016e0000047a10 */ /* 0x001fc40007f1e0ff */
[----:B------:R-:W-:Y:S01]  /*19b0*/  IADD3 R3, R3, 0x80, RZ ;  /* 0x0000008003037810 */ /* 0x000fe20007ffe0ff */
[----:B--2---:R-:W-:-:S04]  /*19c0*/  FMUL.FTZ R12, R2, R2 ;  /* 0x00000002020c7220 */ /* 0x004fc80000410000 */
[----:B---3--:R-:W-:Y:S01]  /*19d0*/  FMUL.FTZ R12, R12, R15 ;  /* 0x0000000f0c0c7220 */ /* 0x008fe20000410000 */
[----:B----4-:R-:W-:Y:S02]  /*19e0*/  HADD2.F32 R13, -RZ, R10.H0_H0 ;  /* 0x2000000aff0d7230 */ /* 0x010fe40000004100 */
[----:B-----5:R-:W-:Y:S01]  /*19f0*/  HADD2.F32 R11, -RZ, R8.H0_H0 ;  /* 0x20000008ff0b7230 */ /* 0x020fe20000004100 */
[----:B------:R-:W-:Y:S02]  /*1a00*/  FMUL.FTZ R12, R12, c[0x0][0x5f8] ;  /* 0x00017e000c0c7a20 */ /* 0x000fe40000410000 */
[----:B------:R-:W-:Y:S02]  /*1a10*/  FFMA.FTZ R13, -R16, c[0x0][0x5f8], R13 ;  /* 0x00017e00100d7a23 */ /* 0x000fe4000001010d */
[----:B------:R-:W-:Y:S02]  /*1a20*/  FADD.FTZ R11, -R6, R11 ;  /* 0x0000000b060b7221 */ /* 0x000fe40000010100 */
[----:B------:R-:W-:-:S02]  /*1a30*/  FMUL.FTZ R2, R2, R5 ;  /* 0x0000000502027220 */ /* 0x000fc40000410000 */
[----:B------:R-:W-:-:S04]  /*1a40*/  FFMA.FTZ R11, -R12, R11, R13 ;  /* 0x0000000b0c0b7223 */ /* 0x000fc8000001010d */
[----:B------:R-:W-:Y:S01]  /*1a50*/  FMUL.FTZ R2, R2, R11 ;  /* 0x0000000b02027220 */ /* 0x000fe20000410000 */
[----:B------:R-:W-:-:S04]  /*1a60*/  IADD3.X R5, RZ, c[0x0][0x5bc], RZ, P0, !PT ;  /* 0x00016f00ff057a10 */ /* 0x000fc800007fe4ff */
[----:B------:R-:W-:-:S05]  /*1a70*/  F2FP.PACK_AB R2, RZ, R2 ;  /* 0x00000002ff02723e */ /* 0x000fca00000000ff */
[----:B------:R0:W-:Y:S02]  /*1a80*/  STG.E.U16 [R4.64], R2 ;  /* 0x0000000204007986 */ /* 0x0001e4000c101504 */
.L_x_16428:
[----:B------:R-:W-:Y:S05]  /*1a90*/  BSYNC B0 ;  /* 0x0000000000007941 */ /* 0x000fea0003800000 */
.L_x_16427:
        /* <DEDUP_REMOVED lines=383> */
.L_x_16432:
        /* <DEDUP_REMOVED lines=418> */
.L_x_16433:
        /* <DEDUP_REMOVED lines=36> */
.L_x_16431:
[----:B0-----:R-:W-:Y:S05]  /*4ef0*/  BSYNC B0 ;  /* 0x0000000000007941 */ /* 0x001fea0003800000 */
.L_x_16430:
        /* <DEDUP_REMOVED lines=382> */
.L_x_16434:
        /* <DEDUP_REMOVED lines=8> */
[----:B------:R-:W-:Y:S01]  /*6760*/  IADD3.X R11, RZ, c[0x0][0x5c4], RZ, P1, !PT ;  /* 0x00017100ff0b7a10 */ /* 0x000fe20000ffe4ff */
[----:B------:R-:W3:Y:S01]  /*6770*/  LDG.E R14, [R14.64] ;  /* 0x000000040e0e7981 */ /* 0x000ee2000c1e1900 */
[----:B------:R-:W-:-:S02]  /*6780*/  IADD3.X R9, RZ, c[0x0][0x5cc], RZ, P0, !PT ;  /* 0x00017300ff097a10 */ /* 0x000fc400007fe4ff */
[----:B------:R-:W-:Y:S01]  /*6790*/  IADD3 R6, P1, R6, c[0x0][0x5d8], RZ ;  /* 0x0001760006067a10 */ /* 0x000fe20007f3e0ff */
[----:B------:R-:W4:Y:S01]  /*67a0*/  LDG.E.U16 R10, [R10.64] ;  /* 0x000000040a0a7981 */ /* 0x000f22000c1e1500 */
[----:B------:R-:W-:Y:S02]  /*67b0*/  IADD3 R4, P0, R5, c[0x0][0x5d0], RZ ;  /* 0x0001740005047a10 */ /* 0x000fe40007f1e0ff */
[----:B------:R-:W-:Y:S01]  /*67c0*/  IADD3.X R17, RZ, c[0x0][0x5f4], RZ, P2, !PT ;  /* 0x00017d00ff117a10 */ /* 0x000fe200017fe4ff */
[----:B------:R-:W5:Y:S01]  /*67d0*/  LDG.E.U16 R8, [R8.64] ;  /* 0x0000000408087981 */ /* 0x000f62000c1e1500 */
[----:B------:R-:W-:Y:S02]  /*67e0*/  IADD3.X R7, RZ, c[0x0][0x5dc], RZ, P1, !PT ;  /* 0x00017700ff077a10 */ /* 0x000fe40000ffe4ff */
[----:B------:R-:W-:Y:S01]  /*67f0*/  IADD3.X R5, RZ, c[0x0][0x5d4], RZ, P0, !PT ;  /* 0x00017500ff057a10 */ /* 0x000fe200007fe4ff */
[----:B------:R-:W5:Y:S04]  /*6800*/  LDG.E R16, [R16.64] ;  /* 0x0000000410107981 */ /* 0x000f68000c1e1900 */
[----:B------:R-:W5:Y:S04]  /*6810*/  LDG.E R6, [R6.64] ;  /* 0x0000000406067981 */ /* 0x000f68000c1e1900 */
[----:B------:R-:W5:Y:S01]  /*6820*/  LDG.E R5, [R4.64] ;  /* 0x0000000404057981 */ /* 0x000f62000c1e1900 */
        /* <DEDUP_REMOVED lines=10> */
[----:B------:R-:W-:-:S04]  /*68d0*/  IADD3 R2, P0, R0, c[0x0][0x5b8], RZ ;  /* 0x00016e0000027a10 */ /* 0x000fc80007f1e0ff */
[----:B------:R-:W-:Y:S02]  /*68e0*/  F2FP.PACK_AB R0, RZ, R3 ;  /* 0x00000003ff00723e */ /* 0x000fe400000000ff */
[----:B------:R-:W-:-:S05]  /*68f0*/  IADD3.X R3, RZ, c[0x0][0x5bc], RZ, P0, !PT ;  /* 0x00016f00ff037a10 */ /* 0x000fca00007fe4ff */
[----:B------:R-:W-:Y:S01]  /*6900*/  STG.E.U16 [R2.64], R0 ;  /* 0x0000000002007986 */ /* 0x000fe2000c101504 */
[----:B------:R-:W-:Y:S05]  /*6910*/  EXIT ;  /* 0x000000000000794d */ /* 0x000fea0003800000 */
.L_x_16435:
        /* <DEDUP_REMOVED lines=14> */
.L_x_26839:


//--------------------- .text._ZN2at6native27unrolled_elementwise_kernelIZZZNS0_49_GLOBAL__N__b919a28f_16_Normalization_cu_5c38458737batch_norm_elementwise_backward_trainERKNS_6TensorES5_S5_S5_S5_S5_S5_ENKUlvE0_clEvENKUlvE1_clEvEUlN3c104HalfES9_fffffE_St5arrayIPcLm8EELi4E23TrivialOffsetCalculatorILi7EjESE_ILi1EjENS0_6memory15LoadWithoutCastENSH_16StoreWithoutCastEEEviT_T0_T2_T3_T4_T5_ --------------------------
	.section	.text._ZN2at6native27unrolled_elementwise_kernelIZZZNS0_49_GLOBAL__N__b919a28f_16_Normalization_cu_5c38458737batch_norm_elementwise_backward_trainERKNS_6TensorES5_S5_S5_S5_S5_S5_ENKUlvE0_clEvENKUlvE1_clEvEUlN3c104HalfES9_fffffE_St5arrayIPcLm8EELi4E23TrivialOffsetCalculatorILi7EjESE_ILi1EjENS0_6memory15LoadWithoutCastENSH_16StoreWithoutCastEEEviT_T0_T2_T3_T4_T5_,"ax",@progbits
	.sectioninfo	@"SHI_REGISTERS=40"
	.align	128
        .global         _ZN2at6native27unrolled_elementwise_kernelIZZZNS0_49_GLOBAL__N__b919a28f_16_Normalization_cu_5c38458737batch_norm_elementwise_backward_trainERKNS_6TensorES5_S5_S5_S5_S5_S5_ENKUlvE0_clEvENKUlvE1_clEvEUlN3c104HalfES9_fffffE_St5arrayIPcLm8EELi4E23TrivialOffsetCalculatorILi7EjESE_ILi1EjENS0_6memory15LoadWithoutCastENSH_16StoreWithoutCastEEEviT_T0_T2_T3_T4_T5_
        .type           _ZN2at6native27unrolled_elementwise_kernelIZZZNS0_49_GLOBAL__N__b919a28f_16_Normalization_cu_5c38458737batch_norm_elementwise_backward_trainERKNS_6TensorES5_S5_S5_S5_S5_S5_ENKUlvE0_clEvENKUlvE1_clEvEUlN3c104HalfES9_fffffE_St5arrayIPcLm8EELi4E23TrivialOffsetCalculatorILi7EjESE_ILi1EjENS0_6memory15LoadWithoutCastENSH_16StoreWithoutCastEEEviT_T0_T2_T3_T4_T5_,@function
        .size           _ZN2at6native27unrolled_elementwise_kernelIZZZNS0_49_GLOBAL__N__b919a28f_16_Normalization_cu_5c38458737batch_norm_elementwise_backward_trainERKNS_6TensorES5_S5_S5_S5_S5_S5_ENKUlvE0_clEvENKUlvE1_clEvEUlN3c104HalfES9_fffffE_St5arrayIPcLm8EELi4E23TrivialOffsetCalculatorILi7EjESE_ILi1EjENS0_6memory15LoadWithoutCastENSH_16StoreWithoutCastEEEviT_T0_T2_T3_T4_T5_,(.L_x_26840 - _ZN2at6native27unrolled_elementwise_kernelIZZZNS0_49_GLOBAL__N__b919a28f_16_Normalization_cu_5c38458737batch_norm_elementwise_backward_trainERKNS_6TensorES5_S5_S5_S5_S5_S5_ENKUlvE0_clEvENKUlvE1_clEvEUlN3c104HalfES9_fffffE_St5arrayIPcLm8EELi4E23TrivialOffsetCalculatorILi7EjESE_ILi1EjENS0_6memory15LoadWithoutCastENSH_16StoreWithoutCastEEEviT_T0_T2_T3_T4_T5_)
        .other          _ZN2at6native27unrolled_elementwise_kernelIZZZNS0_49_GLOBAL__N__b919a28f_16_Normalization_cu_5c38458737batch_norm_elementwise_backward_trainERKNS_6TensorES5_S5_S5_S5_S5_S5_ENKUlvE0_clEvENKUlvE1_clEvEUlN3c104HalfES9_fffffE_St5arrayIPcLm8EELi4E23TrivialOffsetCalculatorILi7EjESE_ILi1EjENS0_6memory15LoadWithoutCastENSH_16StoreWithoutCastEEEviT_T0_T2_T3_T4_T5_,@"STO_CUDA_ENTRY STV_DEFAULT"
_ZN2at6native27unrolled_elementwise_kernelIZZZNS0_49_GLOBAL__N__b919a28f_16_Normalization_cu_5c38458737batch_norm_elementwise_backward_trainERKNS_6TensorES5_S5_S5_S5_S5_S5_ENKUlvE0_clEvENKUlvE1_clEvEUlN3c104HalfES9_fffffE_St5arrayIPcLm8EELi4E23TrivialOffsetCalculatorILi7EjESE_ILi1EjENS0_6memory15LoadWithoutCastENSH_16StoreWithoutCastEEEviT_T0_T2_T3_T4_T5_:
.text._ZN2at6native27unrolled_elementwise_kernelIZZZNS0_49_GLOBAL__N__b919a28f_16_Normalization_cu_5c38458737batch_norm_elementwise_backward_trainERKNS_6TensorES5_S5_S5_S5_S5_S5_ENKUlvE0_clEvENKUlvE1_clEvEUlN3c104HalfES9_fffffE_St5arrayIPcLm8EELi4E23TrivialOffsetCalculatorILi7EjESE_ILi1EjENS0_6memory15LoadWithoutCastENSH_16StoreWithoutCastEEEviT_T0_T2_T3_T4_T5_:
        /* <DEDUP_REMOVED lines=106> */
[----:B------:R-:W-:Y:S01]  /*06a0*/  HADD2.F32 R23, -RZ, R32.H0_H0 ;  /* 0x20000020ff177230 */ /* 0x000fe20000004100 */
[----:B------:R-:W-:Y:S01]  /*06b0*/  FMUL.FTZ R31, R28, R31 ;  /* 0x0000001f1c1f7220 */ /* 0x000fe20000410000 */
[----:B------:R-:W-:Y:S01]  /*06c0*/  HADD2.F32 R30, -RZ, R30.H0_H0 ;  /* 0x2000001eff1e7230 */ /* 0x000fe20000004100 */
[----:B------:R-:W-:-:S02]  /*06d0*/  FMUL.FTZ R22, R22, R27 ;  /* 0x0000001b16167220 */ /* 0x000fc40000410000 */
[----:B------:R-:W-:Y:S02]  /*06e0*/  FFMA.FTZ R23, -R26, c[0x0][0x168], R23 ;  /* 0x00005a001a177a23 */ /* 0x000fe40000010117 */
[----:B------:R-:W-:Y:S02]  /*06f0*/  FADD.FTZ R29, R30, -R29 ;  /* 0x8000001d1e1d7221 */ /* 0x000fe40000010000 */
[----:B------:R-:W-:-:S04]  /*0700*/  FMUL.FTZ R22, R22, c[0x0][0x168] ;  /* 0x00005a0016167a20 */ /* 0x000fc80000410000 */
[----:B------:R-:W-:-:S04]  /*0710*/  FFMA.FTZ R22, -R22, R29, R23 ;  /* 0x0000001d16167223 */ /* 0x000fc80000010117 */
[----:B------:R-:W-:-:S05]  /*0720*/  FMUL.FTZ R25, R22, R31 ;  /* 0x0000001f16197220 */ /* 0x000fca0000410000 */
[----:B------:R-:W-:Y:S02]  /*0730*/  F2FP.PACK_AB R25, RZ, R25 ;  /* 0x00000019ff19723e */ /* 0x000fe400000000ff */
.L_x_16437:
[----:B------:R-:W-:Y:S05]  /*0740*/  BSYNC B0 ;  /* 0x0000000000007941 */ /* 0x000fea0003800000 */
.L_x_16436:
        /* <DEDUP_REMOVED lines=25> */
.L_x_16439:
[----:B------:R-:W-:Y:S05]  /*08e0*/  BSYNC B0 ;  /* 0x0000000000007941 */ /* 0x000fea0003800000 */
.L_x_16438:
[----:B------:R-:W-:Y:S01]  /*08f0*/  BSSY B0, `(.L_x_16440) ;  /* 0x000000d000007945 */ /* 0x000fe20003800000 */
[----:B------:R-:W-:Y:S05]  /*0900*/  @P2 BRA `(.L_x_16441) ;  /* 0x000000b000002947 */ /* 0x000fea0003800000 */
[C---:B------:R-:W-:Y:S01]  /*0910*/  FMUL.FTZ R12, R6.reuse, R6 ;  /* 0x00000006060c7220 */ /* 0x040fe20000410000 */
[----:B------:R-:W-:Y:S01]  /*0920*/  HADD2.F32 R13, -RZ, R10.H0_H0 ;  /* 0x2000000aff0d7230 */ /* 0x000fe20000004100 */
[----:B------:R-:W-:Y:S01]  /*0930*/  FMUL.FTZ R9, R6, R9 ;  /* 0x0000000906097220 */ /* 0x000fe20000410000 */
        /* <DEDUP_REMOVED lines=8> */
.L_x_16441:
[----:B------:R-:W-:Y:S05]  /*09c0*/  BSYNC B0 ;  /* 0x0000000000007941 */ /* 0x000fea0003800000 */
.L_x_16440:
        /* <DEDUP_REMOVED lines=13> */
.L_x_16443:
[----:B------:R-:W-:Y:S05]  /*0aa0*/  BSYNC B0 ;  /* 0x0000000000007941 */ /* 0x000fea0003800000 */
.L_x_16442:
        /* <DEDUP_REMOVED lines=13> */
.L_x_16445:
[----:B------:R-:W-:Y:S05]  /*0b80*/  BSYNC B0 ;  /* 0x0000000000007941 */ /* 0x000fea0003800000 */
.L_x_16444:
[----:B------:R-:W-:-:S13]  /*0b90*/  ISETP.GE.AND P0, PT, R24, R33, PT ;  /* 0x000000211800720c */ /* 0x000fda0003f06270 */
[----:B------:R-:W-:Y:S05]  /*0ba0*/  @P0 EXIT ;  /* 0x000000000000094d */ /* 0x000fea0003800000 */
[----:B-1----:R-:W-:Y:S02]  /*0bb0*/  LEA R2, R35, R24, 0x9 ;  /* 0x0000001823027211 */ /* 0x002fe400078e48ff */
[----:B------:R-:W-:-:S05]  /*0bc0*/  MOV R3, 0x2 ;  /* 0x0000000200037802 */ /* 0x000fca0000000f00 */
[----:B------:R-:W-:-:S05]  /*0bd0*/  IMAD.WIDE.U32 R2, R2, R3, c[0x0][0x178] ;  /* 0x00005e0002027625 */ /* 0x000fca00078e0003 */
[----:B------:R-:W-:Y:S01]  /*0be0*/  STG.E.U16 [R2.64], R0 ;  /* 0x0000000002007986 */ /* 0x000fe2000c101504 */
[----:B------:R-:W-:Y:S05]  /*0bf0*/  EXIT ;  /* 0x000000000000794d */ /* 0x000fea0003800000 */
.L_x_16446:
        /* <DEDUP_REMOVED lines=16> */
.L_x_26840:


//--------------------- .text._ZN2at6native29vectorized_elementwise_kernelILi2EZZZNS0_49_GLOBAL__N__b919a28f_16_Normalization_cu_5c38458737batch_norm_elementwise_backward_trainERKNS_6TensorES5_S5_S5_S5_S5_S5_ENKUlvE0_clEvENKUlvE1_clEvEUlN3c104HalfES9_fffffE_St5arrayIPcLm8EEEEviT0_T1_ --------------------------
	.section	.text._ZN2at6native29vectorized_elementwise_kernelILi2EZZZNS0_49_GLOBAL__N__b919a28f_16_Normalization_cu_5c38458737batch_norm_elementwise_backward_trainERKNS_6TensorES5_S5_S5_S5_S5_S5_ENKUlvE0_clEvENKUlvE1_clEvEUlN3c104HalfES9_fffffE_St5arrayIPcLm8EEEEviT0_T1_,"ax",@progbits
	.sectioninfo	@"SHI_REGISTERS=72"
	.align	128
        .global         _ZN2at6native29vectorized_elementwise_kernelILi2EZZZNS0_49_GLOBAL__N__b919a28f_16_Normalization_cu_5c38458737batch_norm_elementwise_backward_trainERKNS_6TensorES5_S5_S5_S5_S5_S5_ENKUlvE0_clEvENKUlvE1_clEvEUlN3c104HalfES9_fffffE_St5arrayIPcLm8EEEEviT0_T1_
        .type           _ZN2at6native29vectorized_elementwise_kernelILi2EZZZNS0_49_GLOBAL__N__b919a28f_16_Normalization_cu_5c38458737batch_norm_elementwise_backward_trainERKNS_6TensorES5_S5_S5_S5_S5_S5_ENKUlvE0_clEvENKUlvE1_clEvEUlN3c104HalfES9_fffffE_St5arrayIPcLm8EEEEviT0_T1_,@function
        .size           _ZN2at6native29vectorized_elementwise_kernelILi2EZZZNS0_49_GLOBAL__N__b919a28f_16_Normalization_cu_5c38458737batch_norm_elementwise_backward_trainERKNS_6TensorES5_S5_S5_S5_S5_S5_ENKUlvE0_clEvENKUlvE1_clEvEUlN3c104HalfES9_fffffE_St5arrayIPcLm8EEEEviT0_T1_,(.L_x_26841 - _ZN2at6native29vectorized_elementwise_kernelILi2EZZZNS0_49_GLOBAL__N__b919a28f_16_Normalization_cu_5c38458737batch_norm_elementwise_backward_trainERKNS_6TensorES5_S5_S5_S5_S5_S5_ENKUlvE0_clEvENKUlvE1_clEvEUlN3c104HalfES9_fffffE_St5arrayIPcLm8EEEEviT0_T1_)
        .other          _ZN2at6native29vectorized_elementwise_kernelILi2EZZZNS0_49_GLOBAL__N__b919a28f_16_Normalization_cu_5c38458737batch_norm_elementwise_backward_trainERKNS_6TensorES5_S5_S5_S5_S5_S5_ENKUlvE0_clEvENKUlvE1_clEvEUlN3c104HalfES9_fffffE_St5arrayIPcLm8EEEEviT0_T1_,@"STO_CUDA_ENTRY STV_DEFAULT"
_ZN2at6native29vectorized_elementwise_kernelILi2EZZZNS0_49_GLOBAL__N__b919a28f_16_Normalization_cu_5c38458737batch_norm_elementwise_backward_trainERKNS_6TensorES5_S5_S5_S5_S5_S5_ENKUlvE0_clEvENKUlvE1_clEvEUlN3c104HalfES9_fffffE_St5arrayIPcLm8EEEEviT0_T1_:
.text._ZN2at6native29vectorized_elementwise_kernelILi2EZZZNS0_49_GLOBAL__N__b919a28f_16_Normalization_cu_5c38458737batch_norm_elementwise_backward_trainERKNS_6TensorES5_S5_S5_S5_S5_S5_ENKUlvE0_clEvENKUlvE1_clEvEUlN3c104HalfES9_fffffE_St5arrayIPcLm8EEEEviT0_T1_:
        /* <DEDUP_REMOVED lines=16> */
[C---:B------:R-:W-:Y:S01]  /*0100*/  IMAD.WIDE.U32 R52, R44.reuse, 0x8, R52 ;  /* 0x000000082c347825 */ /* 0x040fe200078e0034 */
[----:B------:R-:W2:Y:S03]  /*0110*/  LDG.E R48, [R54.64] ;  /* 0x0000000436307981 */ /* 0x000ea6000c1e1900 */
[----:B------:R-:W-:Y:S01]  /*0120*/  IMAD.WIDE.U32 R50, R44, 0x8, R50 ;  /* 0x000000082c327825 */ /* 0x000fe200078e0032 */
[----:B------:R0:W3:Y:S03]  /*0130*/  LDG.E R59, [R54.64+0x200] ;  /* 0x00020004363b7981 */ /* 0x0000e6000c1e1900 */
[-C--:B------:R-:W-:Y:S01]  /*0140*/  IMAD.WIDE R4, R0, R27.reuse, c[0x0][0x1b0] ;  /* 0x00006c0000047625 */ /* 0x080fe200078e021b */
[----:B------:R-:W4:Y:S03]  /*0150*/  LDG.E.64 R10, [R50.64] ;  /* 0x00000004320a7981 */ /* 0x000f26000c1e1b00 */
[C---:B------:R-:W-:Y:S01]  /*0160*/  IMAD.WIDE.U32 R38, R44.reuse, 0x4, R2 ;  /* 0x000000042c267825 */ /* 0x040fe200078e0002 */
[----:B------:R-:W5:Y:S03]  /*0170*/  LDG.E.64 R6, [R50.64+0x400] ;  /* 0x0004000432067981 */ /* 0x000f66000c1e1b00 */
[C---:B------:R-:W-:Y:S01]  /*0180*/  IMAD.WIDE.U32 R46, R44.reuse, 0x8, R46 ;  /* 0x000000082c2e7825 */ /* 0x040fe200078e002e */
[----:B------:R-:W3:Y:S03]  /*0190*/  LDG.E.64 R2, [R52.64] ;  /* 0x0000000434027981 */ /* 0x000ee6000c1e1b00 */
[----:B------:R-:W-:Y:S01]  /*01a0*/  IMAD.WIDE.U32 R62, R44, 0x8, R4 ;  /* 0x000000082c3e7825 */ /* 0x000fe200078e0004 */
[----:B------:R1:W5:Y:S03]  /*01b0*/  LDG.E R61, [R38.64] ;  /* 0x00000004263d7981 */ /* 0x000366000c1e1900 */
[----:B------:R-:W-:Y:S01]  /*01c0*/  IMAD.WIDE R26, R0, R27, c[0x0][0x190] ;  /* 0x00006400001a7625 */ /* 0x000fe200078e021b */
[----:B------:R-:W5:Y:S04]  /*01d0*/  LDG.E.64 R24, [R46.64] ;  /* 0x000000042e187981 */ /* 0x000f68000c1e1b00 */
[----:B------:R2:W5:Y:S04]  /*01e0*/  LDG.E.64 R4, [R62.64] ;  /* 0x000000043e047981 */ /* 0x000568000c1e1b00 */
[----:B------:R0:W5:Y:S04]  /*01f0*/  LDG.E.64 R20, [R52.64+0x400] ;  /* 0x0004000434147981 */ /* 0x000168000c1e1b00 */
[----:B------:R1:W5:Y:S04]  /*0200*/  LDG.E R58, [R38.64+0x200] ;  /* 0x00020004263a7981 */ /* 0x000368000c1e1900 */
[----:B------:R-:W5:Y:S01]  /*0210*/  LDG.E.64 R22, [R46.64+0x400] ;  /* 0x000400042e167981 */ /* 0x000f62000c1e1b00 */
[----:B------:R-:W-:-:S03]  /*0220*/  IMAD.WIDE.U32 R26, R44, 0x8, R26 ;  /* 0x000000082c1a7825 */ /* 0x000fc600078e001a */
[----:B------:R2:W5:Y:S04]  /*0230*/  LDG.E.64 R8, [R62.64+0x400] ;  /* 0x000400043e087981 */ /* 0x000568000c1e1b00 */
[----:B------:R-:W5:Y:S04]  /*0240*/  LDG.E.64 R16, [R26.64+0x400] ;  /* 0x000400041a107981 */ /* 0x000f68000c1e1b00 */
[----:B------:R1:W5:Y:S04]  /*0250*/  LDG.E R49, [R38.64+0x400] ;  /* 0x0004000426317981 */ /* 0x000368000c1e1900 */
[----:B------:R1:W5:Y:S04]  /*0260*/  LDG.E R56, [R38.64+0x600] ;  /* 0x0006000426387981 */ /* 0x000368000c1e1900 */
[----:B------:R-:W5:Y:S04]  /*0270*/  LDG.E.64 R18, [R26.64] ;  /* 0x000000041a127981 */ /* 0x000f68000c1e1b00 */
[----:B------:R2:W5:Y:S04]  /*0280*/  LDG.E.64 R14, [R62.64+0x800] ;  /* 0x000800043e0e7981 */ /* 0x000568000c1e1b00 */
[----:B------:R2:W5:Y:S04]  /*0290*/  LDG.E.64 R12, [R62.64+0xc00] ;  /* 0x000c00043e0c7981 */ /* 0x000568000c1e1b00 */
[----:B------:R0:W5:Y:S04]  /*02a0*/  LDG.E R57, [R54.64+0x400] ;  /* 0x0004000436397981 */ /* 0x000168000c1e1900 */
[----:B------:R0:W5:Y:S04]  /*02b0*/  LDG.E R60, [R54.64+0x600] ;  /* 0x00060004363c7981 */ /* 0x000168000c1e1900 */
[----:B------:R0:W5:Y:S04]  /*02c0*/  LDG.E.64 R28, [R52.64+0x800] ;  /* 0x00080004341c7981 */ /* 0x000168000c1e1b00 */
[----:B------:R0:W5:Y:S04]  /*02d0*/  LDG.E.64 R32, [R52.64+0xc00] ;  /* 0x000c000434207981 */ /* 0x000168000c1e1b00 */
[----:B------:R-:W5:Y:S04]  /*02e0*/  LDG.E.64 R30, [R50.64+0x800] ;  /* 0x00080004321e7981 */ /* 0x000f68000c1e1b00 */
[----:B------:R-:W5:Y:S04]  /*02f0*/  LDG.E.64 R34, [R50.64+0xc00] ;  /* 0x000c000432227981 */ /* 0x000f68000c1e1b00 */
[----:B------:R-:W5:Y:S04]  /*0300*/  LDG.E.64 R36, [R46.64+0x800] ;  /* 0x000800042e247981 */ /* 0x000f68000c1e1b00 */
[----:B------:R-:W5:Y:S04]  /*0310*/  LDG.E.64 R40, [R46.64+0xc00] ;  /* 0x000c00042e287981 */ /* 0x000f68000c1e1b00 */
[----:B-1----:R-:W5:Y:S04]  /*0320*/  LDG.E.64 R38, [R26.64+0x800] ;  /* 0x000800041a267981 */ /* 0x002f68000c1e1b00 */
[----:B------:R-:W5:Y:S01]  /*0330*/  LDG.E.64 R42, [R26.64+0xc00] ;  /* 0x000c00041a2a7981 */ /* 0x000f62000c1e1b00 */
[----:B--2---:R-:W-:-:S02]  /*0340*/  HADD2.F32 R63, -RZ, R48.H0_H0 ;  /* 0x20000030ff3f7230 */ /* 0x004fc40000004100 */
[----:B0-----:R-:W-:-:S03]  /*0350*/  HADD2.F32 R54, -RZ, R48.H1_H1 ;  /* 0x30000030ff367230 */ /* 0x001fc60000004100 */
[----:B---3--:R-:W-:Y:S02]  /*0360*/  FADD.FTZ R63, -R2, R63 ;  /* 0x0000003f023f7221 */ /* 0x008fe40000010100 */
[----:B----4-:R-:W-:Y:S01]  /*0370*/  FMUL.FTZ R2, R11, R11 ;  /* 0x0000000b0b027220 */ /* 0x010fe20000410000 */
[--C-:B-----5:R-:W-:Y:S01]  /*0380*/  HADD2.F32 R48, -RZ, R61.reuse.H1_H1 ;  /* 0x3000003dff307230 */ /* 0x120fe20000004100 */
[----:B------:R-:W-:Y:S02]  /*0390*/  FADD.FTZ R54, -R3, R54 ;  /* 0x0000003603367221 */ /* 0x000fe40000010100 */
[----:B------:R-:W-:Y:S01]  /*03a0*/  FMUL.FTZ R2, R25, R2 ;  /* 0x0000000219027220 */ /* 0x000fe20000410000 */
[----:B------:R-:W-:Y:S01]  /*03b0*/  HADD2.F32 R53, -RZ, R61.H0_H0 ;  /* 0x2000003dff357230 */ /* 0x000fe20000004100 */
[----:B------:R-:W-:Y:S02]  /*03c0*/  FFMA.FTZ R48, -R5, c[0x0][0x168], R48 ;  /* 0x00005a0005307a23 */ /* 0x000fe40000010130 */
[----:B------:R-:W-:Y:S01]  /*03d0*/  FMUL.FTZ R3, R2, c[0x0][0x168] ;  /* 0x00005a0002037a20 */ /* 0x000fe20000410000 */
[----:B------:R-:W-:-:S03]  /*03e0*/  HADD2.F32 R5, -RZ, R59.H0_H0 ;  /* 0x2000003bff057230 */ /* 0x000fc60000004100 */
[----:B------:R-:W-:Y:S02]  /*03f0*/  FFMA.FTZ R48, -R3, R54, R48 ;  /* 0x0000003603307223 */ /* 0x000fe40000010130 */
[----:B------:R-:W-:Y:S02]  /*0400*/  FMUL.FTZ R3, R6, R6 ;  /* 0x0000000606037220 */ /* 0x000fe40000410000 */
[----:B------:R-:W-:Y:S02]  /*0410*/  FFMA.FTZ R53, -R4, c[0x0][0x168], R53 ;  /* 0x00005a0004357a23 */ /* 0x000fe40000010135 */
[----:B------:R-:W-:Y:S01]  /*0420*/  FADD.FTZ R20, -R20, R5 ;  /* 0x0000000514147221 */ /* 0x000fe20000010100 */
[--C-:B------:R-:W-:Y:S01]  /*0430*/  HADD2.F32 R5, -RZ, R58.reuse.H0_H0 ;  /* 0x2000003aff057230 */ /* 0x100fe20000004100 */
[----:B------:R-:W-:Y:S02]  /*0440*/  FMUL.FTZ R4, R7, R7 ;  /* 0x0000000707047220 */ /* 0x000fe40000410000 */
[----:B------:R-:W-:Y:S01]  /*0450*/  FMUL.FTZ R3, R22, R3 ;  /* 0x0000000316037220 */ /* 0x000fe20000410000 */
[----:B------:R-:W-:Y:S01]  /*0460*/  HADD2.F32 R58, -RZ, R58.H1_H1 ;  /* 0x3000003aff3a7230 */ /* 0x000fe20000004100 */
[----:B------:R-:W-:-:S02]  /*0470*/  FMUL.FTZ R23, R23, R4 ;  /* 0x0000000417177220 */ /* 0x000fc40000410000 */
[----:B------:R-:W-:Y:S02]  /*0480*/  FFMA.FTZ R5, -R8, c[0x0][0x168], R5 ;  /* 0x00005a0008057a23 */ /* 0x000fe40000010105 */
[----:B------:R-:W-:Y:S02]  /*0490*/  FMUL.FTZ R4, R3, c[0x0][0x168] ;  /* 0x00005a0003047a20 */ /* 0x000fe40000410000 */
[----:B------:R-:W-:Y:S02]  /*04a0*/  FFMA.FTZ R58, -R9, c[0x0][0x168], R58 ;  /* 0x00005a00093a7a23 */ /* 0x000fe4000001013a */
[----:B------:R-:W-:Y:S02]  /*04b0*/  FFMA.FTZ R5, -R4, R20, R5 ;  /* 0x0000001404057223 */ /* 0x000fe40000010105 */
[----:B------:R-:W-:Y:S01]  /*04c0*/  FMUL.FTZ R4, R16, R6 ;  /* 0x0000000610047220 */ /* 0x000fe20000410000 */
[--C-:B------:R-:W-:Y:S01]  /*04d0*/  HADD2.F32 R6, -RZ, R49.reuse.H1_H1 ;  /* 0x30000031ff067230 */ /* 0x100fe20000004100 */
[----:B------:R-:W-:Y:S01]  /*04e0*/  FMUL.FTZ R17, R17, R7 ;  /* 0x0000000711117220 */ /* 0x000fe20000410000 */
[----:B------:R-:W-:-:S02]  /*04f0*/  HADD2.F32 R7, -RZ, R49.H0_H0 ;  /* 0x20000031ff077230 */ /* 0x000fc40000004100 */
[----:B------:R-:W-:Y:S01]  /*0500*/  HADD2.F32 R9, -RZ, R56.H0_H0 ;  /* 0x20000038ff097230 */ /* 0x000fe20000004100 */
[----:B------:R-:W-:Y:S02]  /*0510*/  FMUL.FTZ R19, R19, R11 ;  /* 0x0000000b13137220 */ /* 0x000fe40000410000 */
[-C--:B------:R-:W-:Y:S02]  /*0520*/  FMUL.FTZ R55, R10, R10.reuse ;  /* 0x0000000a0a377220 */ /* 0x080fe40000410000 */
[----:B------:R-:W-:Y:S01]  /*0530*/  FMUL.FTZ R2, R18, R10 ;  /* 0x0000000a12027220 */ /* 0x000fe20000410000 */
[----:B------:R-:W-:Y:S01]  /*0540*/  HADD2.F32 R10, -RZ, R59.H1_H1 ;  /* 0x3000003bff0a7230 */ /* 0x000fe20000004100 */
[----:B------:R-:W-:Y:S02]  /*0550*/  FFMA.FTZ R14, -R14, c[0x0][0x168], R7 ;  /* 0x00005a000e0e7a23 */ /* 0x000fe40000010107 */
[----:B------:R-:W-:Y:S02]  /*0560*/  FFMA.FTZ R15, -R15, c[0x0][0x168], R6 ;  /* 0x00005a000f0f7a23 */ /* 0x000fe40000010106 */
[----:B------:R-:W-:Y:S01]  /*0570*/  FFMA.FTZ R11, -R12, c[0x0][0x168], R9 ;  /* 0x00005a000c0b7a23 */ /* 0x000fe20000010109 */
[----:B------:R-:W-:-:S02]  /*0580*/  HADD2.F32 R7, -RZ, R57.H0_H0 ;  /* 0x20000039ff077230 */ /* 0x000fc40000004100 */
[----:B------:R-:W-:Y:S02]  /*0590*/  HADD2.F32 R6, -RZ, R57.H1_H1 ;  /* 0x30000039ff067230 */ /* 0x000fe40000004100 */
[----:B------:R-:W-:Y:S01]  /*05a0*/  HADD2.F32 R9, -RZ, R60.H0_H0 ;  /* 0x2000003cff097230 */ /* 0x000fe20000004100 */
[----:B------:R-:W-:Y:S02]  /*05b0*/  FADD.FTZ R10, -R21, R10 ;  /* 0x0000000a150a7221 */ /* 0x000fe40000010100 */
[----:B------:R-:W-:Y:S02]  /*05c0*/  FMUL.FTZ R23, R23, c[0x0][0x168] ;  /* 0x00005a0017177a20 */ /* 0x000fe40000410000 */
[----:B------:R-:W-:Y:S02]  /*05d0*/  FADD.FTZ R28, -R28, R7 ;  /* 0x000000071c1c7221 */ /* 0x000fe40000010100 */
[----:B------:R-:W-:Y:S02]  /*05e0*/  FADD.FTZ R29, -R29, R6 ;  /* 0x000000061d1d7221 */ /* 0x000fe40000010100 */
[----:B------:R-:W-:-:S02]  /*05f0*/  FADD.FTZ R32, -R32, R9 ;  /* 0x0000000920207221 */ /* 0x000fc40000010100 */
[----:B------:R-:W-:Y:S02]  /*0600*/  FMUL.FTZ R7, R30, R30 ;  /* 0x0000001e1e077220 */ /* 0x000fe40000410000 */
[----:B------:R-:W-:Y:S02]  /*0610*/  FMUL.FTZ R6, R31, R31 ;  /* 0x0000001f1f067220 */ /* 0x000fe40000410000 */
[----:B------:R-:W-:Y:S02]  /*0620*/  FMUL.FTZ R9, R34, R34 ;  /* 0x0000002222097220 */ /* 0x000fe40000410000 */
[----:B------:R-:W-:Y:S01]  /*0630*/  FMUL.FTZ R8, R35, R35 ;  /* 0x0000002323087220 */ /* 0x000fe20000410000 */
[----:B------:R-:W-:Y:S01]  /*0640*/  HADD2.F32 R56, -RZ, R56.H1_H1 ;  /* 0x30000038ff387230 */ /* 0x000fe20000004100 */
[----:B------:R-:W-:Y:S01]  /*0650*/  FFMA.FTZ R10, -R23, R10, R58 ;  /* 0x0000000a170a7223 */ /* 0x000fe2000001013a */
[----:B------:R-:W-:Y:S01]  /*0660*/  HADD2.F32 R60, -RZ, R60.H1_H1 ;  /* 0x3000003cff3c7230 */ /* 0x000fe20000004100 */
[----:B------:R-:W-:-:S02]  /*0670*/  FMUL.FTZ R24, R24, R55 ;  /* 0x0000003718187220 */ /* 0x000fc40000410000 */
[----:B------:R-:W-:Y:S02]  /*0680*/  FMUL.FTZ R7, R36, R7 ;  /* 0x0000000724077220 */ /* 0x000fe40000410000 */
[----:B------:R-:W-:Y:S02]  /*0690*/  FMUL.FTZ R6, R37, R6 ;  /* 0x0000000625067220 */ /* 0x000fe40000410000 */
[----:B------:R-:W-:Y:S02]  /*06a0*/  FMUL.FTZ R9, R40, R9 ;  /* 0x0000000928097220 */ /* 0x000fe40000410000 */
[----:B------:R-:W-:Y:S02]  /*06b0*/  FMUL.FTZ R8, R41, R8 ;  /* 0x0000000829087220 */ /* 0x000fe40000410000 */
[----:B------:R-:W-:Y:S02]  /*06c0*/  FMUL.FTZ R4, R4, R5 ;  /* 0x0000000504047220 */ /* 0x000fe40000410000 */
[----:B------:R-:W-:-:S02]  /*06d0*/  FMUL.FTZ R5, R17, R10 ;  /* 0x0000000a11057220 */ /* 0x000fc40000410000 */
[----:B------:R-:W-:Y:S02]  /*06e0*/  FMUL.FTZ R24, R24, c[0x0][0x168] ;  /* 0x00005a0018187a20 */ /* 0x000fe40000410000 */
[----:B------:R-:W-:Y:S02]  /*06f0*/  FFMA.FTZ R13, -R13, c[0x0][0x168], R56 ;  /* 0x00005a000d0d7a23 */ /* 0x000fe40000010138 */
[----:B------:R-:W-:Y:S02]  /*0700*/  FADD.FTZ R33, -R33, R60 ;  /* 0x0000003c21217221 */ /* 0x000fe40000010100 */
[----:B------:R-:W-:Y:S02]  /*0710*/  FMUL.FTZ R7, R7, c[0x0][0x168] ;  /* 0x00005a0007077a20 */ /* 0x000fe40000410000 */
[----:B------:R-:W-:Y:S02]  /*0720*/  FMUL.FTZ R6, R6, c[0x0][0x168] ;  /* 0x00005a0006067a20 */ /* 0x000fe40000410000 */
[----:B------:R-:W-:-:S02]  /*0730*/  FMUL.FTZ R10, R9, c[0x0][0x168] ;  /* 0x00005a00090a7a20 */ /* 0x000fc40000410000 */
[----:B------:R-:W-:Y:S02]  /*0740*/  FMUL.FTZ R12, R8, c[0x0][0x168] ;  /* 0x00005a00080c7a20 */ /* 0x000fe40000410000 */
[----:B------:R-:W-:Y:S02]  /*0750*/  FFMA.FTZ R53, -R24, R63, R53 ;  /* 0x0000003f18357223 */ /* 0x000fe40000010135 */
[----:B------:R-:W-:Y:S02]  /*0760*/  FFMA.FTZ R9, -R7, R28, R14 ;  /* 0x0000001c07097223 */ /* 0x000fe4000001010e */
[----:B------:R-:W-:Y:S02]  /*0770*/  FFMA.FTZ R8, -R6, R29, R15 ;  /* 0x0000001d06087223 */ /* 0x000fe4000001010f */
[----:B------:R-:W-:Y:S02]  /*0780*/  FFMA.FTZ R11, -R10, R32, R11 ;  /* 0x000000200a0b7223 */ /* 0x000fe4000001010b */
[----:B------:R-:W-:-:S02]  /*0790*/  FFMA.FTZ R12, -R12, R33, R13 ;  /* 0x000000210c0c7223 */ /* 0x000fc4000001010d */
[----:B------:R-:W-:Y:S02]  /*07a0*/  FMUL.FTZ R38, R38, R30 ;  /* 0x0000001e26267220 */ /* 0x000fe40000410000 */
[----:B------:R-:W-:Y:S02]  /*07b0*/  FMUL.FTZ R39, R39, R31 ;  /* 0x0000001f27277220 */ /* 0x000fe40000410000 */
[----:B------:R-:W-:Y:S02]  /*07c0*/  FMUL.FTZ R42, R42, R34 ;  /* 0x000000222a2a7220 */ /* 0x000fe40000410000 */
[----:B------:R-:W-:Y:S02]  /*07d0*/  FMUL.FTZ R43, R43, R35 ;  /* 0x000000232b2b7220 */ /* 0x000fe40000410000 */
[----:B------:R-:W-:-:S04]  /*07e0*/  IMAD.WIDE.U32 R6, R0, R45, c[0x0][0x178] ;  /* 0x00005e0000067625 */ /* 0x000fc800078e002d */
[----:B------:R-:W-:Y:S02]  /*07f0*/  FMUL.FTZ R2, R2, R53 ;  /* 0x0000003502027220 */ /* 0x000fe40000410000 */
        /* <DEDUP_REMOVED lines=15> */
.L_x_16447:
        /* <DEDUP_REMOVED lines=207> */
.L_x_16449:
[----:B------:R-:W-:Y:S05]  /*15e0*/  BSYNC B0 ;  /* 0x0000000000007941 */ /* 0x000fea0003800000 */
.L_x_16448:
        /* <DEDUP_REMOVED lines=31> */
.L_x_16451:
[----:B------:R-:W-:Y:S05]  /*17e0*/  BSYNC B0 ;  /* 0x0000000000007941 */ /* 0x000fea0003800000 */
.L_x_16450:
[----:B------:R-:W-:Y:S01]  /*17f0*/  ISETP.GE.AND P6, PT, R39, R2, PT ;  /* 0x000000022700720c */ /* 0x000fe20003fc6270 */
[----:B------:R-:W-:-:S12]  /*1800*/  BSSY B0, `(.L_x_16452) ;  /* 0x000000d000007945 */ /* 0x000fd80003800000 */
        /* <DEDUP_REMOVED lines=12> */
.L_x_16453:
[----:B------:R-:W-:Y:S05]  /*18d0*/  BSYNC B0 ;  /* 0x0000000000007941 */ /* 0x000fea0003800000 */
.L_x_16452:
        /* <DEDUP_REMOVED lines=13> */
.L_x_16455:
[----:B------:R-:W-:Y:S05]  /*19b0*/  BSYNC B0 ;  /* 0x0000000000007941 */ /* 0x000fea0003800000 */
.L_x_16454:
        /* <DEDUP_REMOVED lines=13> */
.L_x_16457:
[----:B------:R-:W-:Y:S05]  /*1a90*/  BSYNC B0 ;  /* 0x0000000000007941 */ /* 0x000fea0003800000 */
.L_x_16456:
        /* <DEDUP_REMOVED lines=13> */
.L_x_16459:
[----:B------:R-:W-:Y:S05]  /*1b70*/  BSYNC B0 ;  /* 0x0000000000007941 */ /* 0x000fea0003800000 */
.L_x_16458:
        /* <DEDUP_REMOVED lines=13> */
.L_x_16461:
[----:B------:R-:W-:Y:S05]  /*1c50*/  BSYNC B0 ;  /* 0x0000000000007941 */ /* 0x000fea0003800000 */
.L_x_16460:
        /* <DEDUP_REMOVED lines=13> */
.L_x_16463:
[----:B------:R-:W-:Y:S05]  /*1d30*/  BSYNC B0 ;  /* 0x0000000000007941 */ /* 0x000fea0003800000 */
.L_x_16462:
        /* <DEDUP_REMOVED lines=18> */
.L_x_16466:
[----:B0-----:R-:W-:-:S13]  /*1e60*/  ISETP.GE.AND P0, PT, R3, R2, PT ;  /* 0x000000020300720c */ /* 0x001fda0003f06270 */
[----:B------:R-:W-:Y:S05]  /*1e70*/  @P0 BRA `(.L_x_16468) ;  /* 0x000000c000000947 */ /* 0x000fea0003800000 */
[----:B------:R-:W-:Y:S02]  /*1e80*/  IADD3 R4, R0, R3, RZ ;  /* 0x0000000300047210 */ /* 0x000fe40007ffe0ff */
[----:B------:R-:W-:Y:S02]  /*1e90*/  MOV R5, 0x2 ;  /* 0x0000000200057802 */ /* 0x000fe40000000f00 */
[----:B------:R-:W-:-:S03]  /*1ea0*/  IADD3 R3, R3, 0x80, RZ ;  /* 0x0000008003037810 */ /* 0x000fc60007ffe0ff */
[----:B------:R-:W-:-:S05]  /*1eb0*/  IMAD.WIDE.U32 R4, R4, R5, c[0x0][0x178] ;  /* 0x00005e0004047625 */ /* 0x000fca00078e0005 */
[----:B------:R0:W-:Y:S02]  /*1ec0*/  STG.E.U16 [R4.64], R8 ;  /* 0x0000000804007986 */ /* 0x0001e4000c101504 */
.L_x_16467:
[----:B------:R-:W-:-:S13]  /*1ed0*/  ISETP.GE.AND P0, PT, R3, R2, PT ;  /* 0x000000020300720c */ /* 0x000fda0003f06270 */
[----:B------:R-:W-:Y:S05]  /*1ee0*/  @P0 BRA `(.L_x_16469) ;  /* 0x000000d000000947 */ /* 0x000fea0003800000 */
[----:B0-----:R-:W-:Y:S01]  /*1ef0*/  HFMA2.MMA R5, -RZ, RZ, 0, 1.1920928955078125e-07 ;  /* 0x00000002ff057435 */ /* 0x001fe200000001ff */
[----:B------:R-:W-:Y:S02]  /*1f00*/  IADD3 R4, R0, R3, RZ ;  /* 0x0000000300047210 */ /* 0x000fe40007ffe0ff */
[----:B------:R-:W-:-:S07]  /*1f10*/  IADD3 R3, R3, 0x80, RZ ;  /* 0x0000008003037810 */ /* 0x000fce0007ffe0ff */
[----:B------:R-:W-:-:S05]  /*1f20*/  IMAD.WIDE.U32 R4, R4, R5, c[0x0][0x178] ;  /* 0x00005e0004047625 */ /* 0x000fca00078e0005 */
[----:B------:R0:W-:Y:S02]  /*1f30*/  STG.E.U16 [R4.64], R9 ;  /* 0x0000000904007986 */ /* 0x0001e4000c101504 */
.L_x_16468:
        /* <DEDUP_REMOVED lines=8> */
.L_x_16469:
[----:B------:R-:W-:Y:S05]  /*1fc0*/  BSYNC B1 ;  /* 0x0000000000017941 */ /* 0x000fea0003800000 */
.L_x_16465:
[----:B------:R-:W-:-:S13]  /*1fd0*/  ISETP.GE.AND P0, PT, R3, R2, PT ;  /* 0x000000020300720c */ /* 0x000fda0003f06270 */
[----:B0-----:R-:W-:Y:S02]  /*1fe0*/  @!P0 IADD3 R4, R0, R3, RZ ;  /* 0x0000000300048210 */ /* 0x001fe40007ffe0ff */
[----:B------:R-:W-:Y:S02]  /*1ff0*/  @!P0 MOV R5, 0x2 ;  /* 0x0000000200058802 */ /* 0x000fe40000000f00 */
[----:B------:R-:W-:-:S03]  /*2000*/  @!P0 IADD3 R3, R3, 0x80, RZ ;  /* 0x0000008003038810 */ /* 0x000fc60007ffe0ff */
[----:B------:R-:W-:-:S05]  /*2010*/  @!P0 IMAD.WIDE.U32 R4, R4, R5, c[0x0][0x178] ;  /* 0x00005e0004048625 */ /* 0x000fca00078e0005 */
[----:B------:R0:W-:Y:S02]  /*2020*/  @!P0 STG.E.U16 [R4.64], R13 ;  /* 0x0000000d04008986 */ /* 0x0001e4000c101504 */
.L_x_16470:
[----:B------:R-:W-:Y:S05]  /*2030*/  BSYNC B0 ;  /* 0x0000000000007941 */ /* 0x000fea0003800000 */
.L_x_16464:
        /* <DEDUP_REMOVED lines=8> */
.L_x_16471:
        /* <DEDUP_REMOVED lines=12> */
.L_x_26841:


//--------------------- .text._ZN2at6native29vectorized_elementwise_kernelILi4EZZZNS0_49_GLOBAL__N__b919a28f_16_Normalization_cu_5c38458737batch_norm_elementwise_backward_trainERKNS_6TensorES5_S5_S5_S5_S5_S5_ENKUlvE0_clEvENKUlvE1_clEvEUlN3c104HalfES9_fffffE_St5arrayIPcLm8EEEEviT0_T1_ --------------------------
	.section	.text._ZN2at6native29vectorized_elementwise_kernelILi4EZZZNS0_49_GLOBAL__N__b919a28f_16_Normalization_cu_5c38458737batch_norm_elementwise_backward_trainERKNS_6TensorES5_S5_S5_S5_S5_S5_ENKUlvE0_clEvENKUlvE1_clEvEUlN3c104HalfES9_fffffE_St5arrayIPcLm8EEEEviT0_T1_,"ax",@progbits
	.sectioninfo	@"SHI_REGISTERS=72"
	.align	128
        .global         _ZN2at6native29vectorized_elementwise_kernelILi4EZZZNS0_49_GLOBAL__N__b919a28f_16_Normalization_cu_5c38458737batch_norm_elementwise_backward_trainERKNS_6TensorES5_S5_S5_S5_S5_S5_ENKUlvE0_clEvENKUlvE1_clEvEUlN3c104HalfES9_fffffE_St5arrayIPcLm8EEEEviT0_T1_
        .type           _ZN2at6native29vectorized_elementwise_kernelILi4EZZZNS0_49_GLOBAL__N__b919a28f_16_Normalization_cu_5c38458737batch_norm_elementwise_backward_trainERKNS_6TensorES5_S5_S5_S5_S5_S5_ENKUlvE0_clEvENKUlvE1_clEvEUlN3c104HalfES9_fffffE_St5arrayIPcLm8EEEEviT0_T1_,@function
        .size           _ZN2at6native29vectorized_elementwise_kernelILi4EZZZNS0_49_GLOBAL__N__b919a28f_16_Normalization_cu_5c38458737batch_norm_elementwise_backward_trainERKNS_6TensorES5_S5_S5_S5_S5_S5_ENKUlvE0_clEvENKUlvE1_clEvEUlN3c104HalfES9_fffffE_St5arrayIPcLm8EEEEviT0_T1_,(.L_x_26842 - _ZN2at6native29vectorized_elementwise_kernelILi4EZZZNS0_49_GLOBAL__N__b919a28f_16_Normalization_cu_5c38458737batch_norm_elementwise_backward_trainERKNS_6TensorES5_S5_S5_S5_S5_S5_ENKUlvE0_clEvENKUlvE1_clEvEUlN3c104HalfES9_fffffE_St5arrayIPcLm8EEEEviT0_T1_)
        .other          _ZN2at6native29vectorized_elementwise_kernelILi4EZZZNS0_49_GLOBAL__N__b919a28f_16_Normalization_cu_5c38458737batch_norm_elementwise_backward_trainERKNS_6TensorES5_S5_S5_S5_S5_S5_ENKUlvE0_clEvENKUlvE1_clEvEUlN3c104HalfES9_fffffE_St5arrayIPcLm8EEEEviT0_T1_,@"STO_CUDA_ENTRY STV_DEFAULT"
_ZN2at6native29vectorized_elementwise_kernelILi4EZZZNS0_49_GLOBAL__N__b919a28f_16_Normalization_cu_5c38458737batch_norm_elementwise_backward_trainERKNS_6TensorES5_S5_S5_S5_S5_S5_ENKUlvE0_clEvENKUlvE1_clEvEUlN3c104HalfES9_fffffE_St5arrayIPcLm8EEEEviT0_T1_:
.text._ZN2at6native29vectorized_elementwise_kernelILi4EZZZNS0_49_GLOBAL__N__b919a28f_16_Normalization_cu_5c38458737batch_norm_elementwise_backward_trainERKNS_6TensorES5_S5_S5_S5_S5_S5_ENKUlvE0_clEvENKUlvE1_clEvEUlN3c104HalfES9_fffffE_St5arrayIPcLm8EEEEviT0_T1_:
        /* <DEDUP_REMOVED lines=17> */
[----:B------:R-:W-:Y:S01]  /*0110*/  IMAD.WIDE.U32 R52, R46, 0x8, R2 ;  /* 0x000000082e347825 */ /* 0x000fe200078e0002 */
[----:B------:R1:W3:Y:S03]  /*0120*/  LDG.E.128 R4, [R28.64] ;  /* 0x000000041c047981 */ /* 0x0002e6000c1e1d00 */
[CC--:B------:R-:W-:Y:S01]  /*0130*/  IMAD.WIDE R2, R0.reuse, R21.reuse, c[0x0][0x1a0] ;  /* 0x0000680000027625 */ /* 0x0c0fe200078e0215 */
[----:B------:R4:W5:Y:S03]  /*0140*/  LDG.E.64 R50, [R52.64] ;  /* 0x0000000434327981 */ /* 0x000966000c1e1b00 */
[-C--:B------:R-:W-:Y:S01]  /*0150*/  IMAD.WIDE R12, R0, R21.reuse, c[0x0][0x1a8] ;  /* 0x00006a00000c7625 */ /* 0x080fe200078e0215 */
[----:B0-----:R-:W5:Y:S03]  /*0160*/  LDG.E.64 R44, [R44.64+0x400] ;  /* 0x000400042c2c7981 */ /* 0x001f66000c1e1b00 */
[C---:B------:R-:W-:Y:S01]  /*0170*/  IMAD.WIDE.U32 R60, R46.reuse, 0x10, R8 ;  /* 0x000000102e3c7825 */ /* 0x040fe200078e0008 */
[----:B-1----:R-:W5:Y:S03]  /*0180*/  LDG.E.128 R28, [R28.64+0x800] ;  /* 0x000800041c1c7981 */ /* 0x002f66000c1e1d00 */
[C---:B------:R-:W-:Y:S01]  /*0190*/  IMAD.WIDE.U32 R56, R46.reuse, 0x10, R2 ;  /* 0x000000102e387825 */ /* 0x040fe200078e0002 */
[----:B------:R-:W5:Y:S03]  /*01a0*/  LDG.E.128 R8, [R60.64] ;  /* 0x000000043c087981 */ /* 0x000f66000c1e1d00 */
[----:B------:R-:W-:Y:S01]  /*01b0*/  IMAD.WIDE.U32 R58, R46, 0x10, R12 ;  /* 0x000000102e3a7825 */ /* 0x000fe200078e000c */
[----:B------:R-:W5:Y:S04]  /*01c0*/  LDG.E.128 R24, [R60.64+0x800] ;  /* 0x000800043c187981 */ /* 0x000f68000c1e1d00 */
        /* <DEDUP_REMOVED lines=9> */
[----:B--2---:R-:W-:-:S02]  /*0260*/  HADD2.F32 R63, -RZ, R48.H0_H0 ;  /* 0x20000030ff3f7230 */ /* 0x004fc40000004100 */
[----:B------:R-:W-:Y:S02]  /*0270*/  HADD2.F32 R48, -RZ, R48.H1_H1 ;  /* 0x30000030ff307230 */ /* 0x000fe40000004100 */
[--C-:B------:R-:W-:Y:S02]  /*0280*/  HADD2.F32 R65, -RZ, R49.reuse.H0_H0 ;  /* 0x20000031ff417230 */ /* 0x100fe40000004100 */
[----:B----4-:R-:W-:Y:S01]  /*0290*/  HADD2.F32 R52, -RZ, R49.H1_H1 ;  /* 0x30000031ff347230 */ /* 0x010fe20000004100 */
[----:B---3--:R-:W-:Y:S01]  /*02a0*/  FADD.FTZ R5, -R5, R48 ;  /* 0x0000003005057221 */ /* 0x008fe20000010100 */
[--C-:B-----5:R-:W-:Y:S02]  /*02b0*/  HADD2.F32 R49, -RZ, R50.reuse.H0_H0 ;  /* 0x20000032ff317230 */ /* 0x120fe40000004100 */
[----:B------:R-:W-:Y:S02]  /*02c0*/  HADD2.F32 R50, -RZ, R50.H1_H1 ;  /* 0x30000032ff327230 */ /* 0x000fe40000004100 */
[----:B------:R-:W-:-:S02]  /*02d0*/  HADD2.F32 R48, -RZ, R51.H1_H1 ;  /* 0x30000033ff307230 */ /* 0x000fc40000004100 */
[----:B------:R-:W-:Y:S01]  /*02e0*/  HADD2.F32 R53, -RZ, R51.H0_H0 ;  /* 0x20000033ff357230 */ /* 0x000fe20000004100 */
[----:B------:R-:W-:Y:S02]  /*02f0*/  FFMA.FTZ R50, -R9, c[0x0][0x168], R50 ;  /* 0x00005a0009327a23 */ /* 0x000fe40000010132 */
[----:B------:R-:W-:Y:S02]  /*0300*/  FFMA.FTZ R8, -R8, c[0x0][0x168], R49 ;  /* 0x00005a0008087a23 */ /* 0x000fe40000010131 */
[----:B------:R-:W-:Y:S02]  /*0310*/  FFMA.FTZ R49, -R11, c[0x0][0x168], R48 ;  /* 0x00005a000b317a23 */ /* 0x000fe40000010130 */
[----:B------:R-:W-:Y:S02]  /*0320*/  FMUL.FTZ R9, R12, R12 ;  /* 0x0000000c0c097220 */ /* 0x000fe40000410000 */
[----:B------:R-:W-:Y:S02]  /*0330*/  FMUL.FTZ R11, R14, R14 ;  /* 0x0000000e0e0b7220 */ /* 0x000fe40000410000 */
[----:B------:R-:W-:-:S02]  /*0340*/  FMUL.FTZ R9, R16, R9 ;  /* 0x0000000910097220 */ /* 0x000fc40000410000 */
[----:B------:R-:W-:Y:S02]  /*0350*/  FADD.FTZ R4, -R4, R63 ;  /* 0x0000003f04047221 */ /* 0x000fe40000010100 */
[----:B------:R-:W-:Y:S02]  /*0360*/  FFMA.FTZ R53, -R10, c[0x0][0x168], R53 ;  /* 0x00005a000a357a23 */ /* 0x000fe40000010135 */
[----:B------:R-:W-:Y:S02]  /*0370*/  FMUL.FTZ R11, R18, R11 ;  /* 0x0000000b120b7220 */ /* 0x000fe40000410000 */
[----:B------:R-:W-:Y:S02]  /*0380*/  FMUL.FTZ R9, R9, c[0x0][0x168] ;  /* 0x00005a0009097a20 */ /* 0x000fe40000410000 */
[----:B------:R-:W-:Y:S02]  /*0390*/  FMUL.FTZ R10, R13, R13 ;  /* 0x0000000d0d0a7220 */ /* 0x000fe40000410000 */
[----:B------:R-:W-:-:S02]  /*03a0*/  FADD.FTZ R6, -R6, R65 ;  /* 0x0000004106067221 */ /* 0x000fc40000010100 */
[----:B------:R-:W-:Y:S02]  /*03b0*/  FMUL.FTZ R11, R11, c[0x0][0x168] ;  /* 0x00005a000b0b7a20 */ /* 0x000fe40000410000 */
[----:B------:R-:W-:Y:S02]  /*03c0*/  FFMA.FTZ R9, -R9, R4, R8 ;  /* 0x0000000409097223 */ /* 0x000fe40000010108 */
[----:B------:R-:W-:Y:S02]  /*03d0*/  FMUL.FTZ R10, R17, R10 ;  /* 0x0000000a110a7220 */ /* 0x000fe40000410000 */
[----:B------:R-:W-:Y:S02]  /*03e0*/  FMUL.FTZ R4, R20, R12 ;  /* 0x0000000c14047220 */ /* 0x000fe40000410000 */
[----:B------:R-:W-:Y:S01]  /*03f0*/  FFMA.FTZ R11, -R11, R6, R53 ;  /* 0x000000060b0b7223 */ /* 0x000fe20000010135 */
[----:B------:R-:W-:Y:S01]  /*0400*/  HADD2.F32 R6, -RZ, R2.H1_H1 ;  /* 0x30000002ff067230 */ /* 0x000fe20000004100 */
[----:B------:R-:W-:-:S02]  /*0410*/  FMUL.FTZ R10, R10, c[0x0][0x168] ;  /* 0x00005a000a0a7a20 */ /* 0x000fc40000410000 */
[----:B------:R-:W-:Y:S01]  /*0420*/  FMUL.FTZ R4, R4, R9 ;  /* 0x0000000904047220 */ /* 0x000fe20000410000 */
[----:B------:R-:W-:Y:S01]  /*0430*/  HADD2.F32 R9, -RZ, R2.H0_H0 ;  /* 0x20000002ff097230 */ /* 0x000fe20000004100 */
[----:B------:R-:W-:Y:S02]  /*0440*/  FFMA.FTZ R10, -R10, R5, R50 ;  /* 0x000000050a0a7223 */ /* 0x000fe40000010132 */
[----:B------:R-:W-:Y:S01]  /*0450*/  FMUL.FTZ R5, R21, R13 ;  /* 0x0000000d15057220 */ /* 0x000fe20000410000 */
[--C-:B------:R-:W-:Y:S01]  /*0460*/  HADD2.F32 R13, -RZ, R3.reuse.H0_H0 ;  /* 0x20000003ff0d7230 */ /* 0x100fe20000004100 */
[----:B------:R-:W-:Y:S01]  /*0470*/  FFMA.FTZ R25, -R25, c[0x0][0x168], R6 ;  /* 0x00005a0019197a23 */ /* 0x000fe20000010106 */
[----:B------:R-:W-:Y:S01]  /*0480*/  HADD2.F32 R6, -RZ, R3.H1_H1 ;  /* 0x30000003ff067230 */ /* 0x000fe20000004100 */
[----:B------:R-:W-:Y:S01]  /*0490*/  FFMA.FTZ R24, -R24, c[0x0][0x168], R9 ;  /* 0x00005a0018187a23 */ /* 0x000fe20000010109 */
[----:B------:R-:W-:Y:S02]  /*04a0*/  HADD2.F32 R3, -RZ, R44.H0_H0 ;  /* 0x2000002cff037230 */ /* 0x000fe40000004100 */
[----:B------:R-:W-:-:S02]  /*04b0*/  HADD2.F32 R9, -RZ, R45.H0_H0 ;  /* 0x2000002dff097230 */ /* 0x000fc40000004100 */
[----:B------:R-:W-:Y:S01]  /*04c0*/  HADD2.F32 R8, -RZ, R45.H1_H1 ;  /* 0x3000002dff087230 */ /* 0x000fe20000004100 */
[----:B------:R-:W-:Y:S02]  /*04d0*/  FMUL.FTZ R48, R15, R15 ;  /* 0x0000000f0f307220 */ /* 0x000fe40000410000 */
[----:B------:R-:W-:Y:S02]  /*04e0*/  FFMA.FTZ R27, -R27, c[0x0][0x168], R6 ;  /* 0x00005a001b1b7a23 */ /* 0x000fe40000010106 */
[----:B------:R-:W-:Y:S02]  /*04f0*/  FADD.FTZ R28, -R28, R3 ;  /* 0x000000031c1c7221 */ /* 0x000fe40000010100 */
[----:B------:R-:W-:Y:S02]  /*0500*/  FADD.FTZ R30, -R30, R9 ;  /* 0x000000091e1e7221 */ /* 0x000fe40000010100 */
[----:B------:R-:W-:Y:S02]  /*0510*/  FADD.FTZ R31, -R31, R8 ;  /* 0x000000081f1f7221 */ /* 0x000fe40000010100 */
[----:B------:R-:W-:-:S02]  /*0520*/  FMUL.FTZ R3, R32, R32 ;  /* 0x0000002020037220 */ /* 0x000fc40000410000 */
[----:B------:R-:W-:Y:S02]  /*0530*/  FMUL.FTZ R6, R33, R33 ;  /* 0x0000002121067220 */ /* 0x000fe40000410000 */
[----:B------:R-:W-:Y:S02]  /*0540*/  FMUL.FTZ R9, R34, R34 ;  /* 0x0000002222097220 */ /* 0x000fe40000410000 */
[----:B------:R-:W-:Y:S01]  /*0550*/  FMUL.FTZ R8, R35, R35 ;  /* 0x0000002323087220 */ /* 0x000fe20000410000 */
[----:B------:R-:W-:Y:S01]  /*0560*/  HADD2.F32 R44, -RZ, R44.H1_H1 ;  /* 0x3000002cff2c7230 */ /* 0x000fe20000004100 */
[----:B------:R-:W-:Y:S02]  /*0570*/  FMUL.FTZ R19, R19, R48 ;  /* 0x0000003013137220 */ /* 0x000fe40000410000 */
[----:B------:R-:W-:Y:S02]  /*0580*/  FMUL.FTZ R3, R36, R3 ;  /* 0x0000000324037220 */ /* 0x000fe40000410000 */
[----:B------:R-:W-:-:S02]  /*0590*/  FMUL.FTZ R6, R37, R6 ;  /* 0x0000000625067220 */ /* 0x000fc40000410000 */
[----:B------:R-:W-:Y:S02]  /*05a0*/  FMUL.FTZ R9, R38, R9 ;  /* 0x0000000926097220 */ /* 0x000fe40000410000 */
[----:B------:R-:W-:Y:S02]  /*05b0*/  FMUL.FTZ R8, R39, R8 ;  /* 0x0000000827087220 */ /* 0x000fe40000410000 */
[----:B------:R-:W-:Y:S02]  /*05c0*/  FADD.FTZ R7, -R7, R52 ;  /* 0x0000003407077221 */ /* 0x000fe40000010100 */
[----:B------:R-:W-:Y:S02]  /*05d0*/  FMUL.FTZ R16, R19, c[0x0][0x168] ;  /* 0x00005a0013107a20 */ /* 0x000fe40000410000 */
[----:B------:R-:W-:Y:S02]  /*05e0*/  FMUL.FTZ R22, R22, R14 ;  /* 0x0000000e16167220 */ /* 0x000fe40000410000 */
[----:B------:R-:W-:-:S02]  /*05f0*/  FFMA.FTZ R26, -R26, c[0x0][0x168], R13 ;  /* 0x00005a001a1a7a23 */ /* 0x000fc4000001010d */
[----:B------:R-:W-:Y:S02]  /*0600*/  FADD.FTZ R29, -R29, R44 ;  /* 0x0000002c1d1d7221 */ /* 0x000fe40000010100 */
[----:B------:R-:W-:Y:S02]  /*0610*/  FMUL.FTZ R3, R3, c[0x0][0x168] ;  /* 0x00005a0003037a20 */ /* 0x000fe40000410000 */
[----:B------:R-:W-:Y:S02]  /*0620*/  FMUL.FTZ R6, R6, c[0x0][0x168] ;  /* 0x00005a0006067a20 */ /* 0x000fe40000410000 */
[----:B------:R-:W-:Y:S02]  /*0630*/  FMUL.FTZ R9, R9, c[0x0][0x168] ;  /* 0x00005a0009097a20 */ /* 0x000fe40000410000 */
[----:B------:R-:W-:Y:S02]  /*0640*/  FMUL.FTZ R8, R8, c[0x0][0x168] ;  /* 0x00005a0008087a20 */ /* 0x000fe40000410000 */
[----:B------:R-:W-:-:S02]  /*0650*/  FFMA.FTZ R16, -R16, R7, R49 ;  /* 0x0000000710107223 */ /* 0x000fc40000010131 */
[----:B------:R-:W-:Y:S02]  /*0660*/  FMUL.FTZ R7, R23, R15 ;  /* 0x0000000f17077220 */ /* 0x000fe40000410000 */
[----:B------:R-:W-:Y:S02]  /*0670*/  FMUL.FTZ R5, R5, R10 ;  /* 0x0000000a05057220 */ /* 0x000fe40000410000 */
[----:B------:R-:W-:Y:S02]  /*0680*/  FMUL.FTZ R2, R22, R11 ;  /* 0x0000000b16027220 */ /* 0x000fe40000410000 */
[----:B------:R-:W-:Y:S02]  /*0690*/  FFMA.FTZ R3, -R3, R28, R24 ;  /* 0x0000001c03037223 */ /* 0x000fe40000010118 */
[----:B------:R-:W-:Y:S02]  /*06a0*/  FFMA.FTZ R6, -R6, R29, R25 ;  /* 0x0000001d06067223 */ /* 0x000fe40000010119 */
[----:B------:R-:W-:-:S02]  /*06b0*/  FFMA.FTZ R11, -R9, R30, R26 ;  /* 0x0000001e090b7223 */ /* 0x000fc4000001011a */
[----:B------:R-:W-:Y:S02]  /*06c0*/  FFMA.FTZ R10, -R8, R31, R27 ;  /* 0x0000001f080a7223 */ /* 0x000fe4000001011b */
[----:B------:R-:W-:Y:S02]  /*06d0*/  FMUL.FTZ R40, R40, R32 ;  /* 0x0000002028287220 */ /* 0x000fe40000410000 */
[----:B------:R-:W-:Y:S02]  /*06e0*/  FMUL.FTZ R41, R41, R33 ;  /* 0x0000002129297220 */ /* 0x000fe40000410000 */
[----:B------:R-:W-:Y:S02]  /*06f0*/  FMUL.FTZ R42, R42, R34 ;  /* 0x000000222a2a7220 */ /* 0x000fe40000410000 */
[----:B------:R-:W-:Y:S02]  /*0700*/  FMUL.FTZ R43, R43, R35 ;  /* 0x000000232b2b7220 */ /* 0x000fe40000410000 */
[----:B------:R-:W-:-:S02]  /*0710*/  FMUL.FTZ R7, R7, R16 ;  /* 0x0000001007077220 */ /* 0x000fc40000410000 */
[----:B------:R-:W-:Y:S01]  /*0720*/  IMAD.WIDE.U32 R8, R0, R47, c[0x0][0x178] ;  /* 0x00005e0000087625 */ /* 0x000fe200078e002f */
[----:B------:R-:W-:-:S03]  /*0730*/  F2FP.PACK_AB R4, R5, R4 ;  /* 0x000000040504723e */ /* 0x000fc600000000ff */
        /* <DEDUP_REMOVED lines=8> */
[----:B------:R-:W-:Y:S04]  /*07c0*/  STG.E.64 [R8.64], R4 ;  /* 0x0000000408007986 */ /* 0x000fe8000c101b04 */
[----:B------:R-:W-:Y:S01]  /*07d0*/  STG.E.64 [R8.64+0x400], R6 ;  /* 0x0004000608007986 */ /* 0x000fe2000c101b04 */
[----:B------:R-:W-:Y:S05]  /*07e0*/  EXIT ;  /* 0x000000000000794d */ /* 0x000fea0003800000 */
.L_x_16472:
        /* <DEDUP_REMOVED lines=207> */
.L_x_16474:
[----:B------:R-:W-:Y:S05]  /*14e0*/  BSYNC B0 ;  /* 0x0000000000007941 */ /* 0x000fea0003800000 */
.L_x_16473:
        /* <DEDUP_REMOVED lines=31> */
.L_x_16476:
[----:B------:R-:W-:Y:S05]  /*16e0*/  BSYNC B0 ;  /* 0x0000000000007941 */ /* 0x000fea0003800000 */
.L_x_16475:
        /* <DEDUP_REMOVED lines=14> */
.L_x_16478:
[----:B------:R-:W-:Y:S05]  /*17d0*/  BSYNC B0 ;  /* 0x0000000000007941 */ /* 0x000fea0003800000 */
.L_x_16477:
        /* <DEDUP_REMOVED lines=13> */
.L_x_16480:
[----:B------:R-:W-:Y:S05]  /*18b0*/  BSYNC B0 ;  /* 0x0000000000007941 */ /* 0x000fea0003800000 */
.L_x_16479:
        /* <DEDUP_REMOVED lines=13> */
.L_x_16482:
[----:B------:R-:W-:Y:S05]  /*1990*/  BSYNC B0 ;  /* 0x0000000000007941 */ /* 0x000fea0003800000 */
.L_x_16481:
        /* <DEDUP_REMOVED lines=13> */
.L_x_16484:
[----:B------:R-:W-:Y:S05]  /*1a70*/  BSYNC B0 ;  /* 0x0000000000007941 */ /* 0x000fea0003800000 */
.L_x_16483:
        /* <DEDUP_REMOVED lines=13> */
.L_x_16486:
[----:B------:R-:W-:Y:S05]  /*1b50*/  BSYNC B0 ;  /* 0x0000000000007941 */ /* 0x000fea0003800000 */
.L_x_16485:
        /* <DEDUP_REMOVED lines=13> */
.L_x_16488:
[----:B------:R-:W-:Y:S05]  /*1c30*/  BSYNC B0 ;  /* 0x0000000000007941 */ /* 0x000fea0003800000 */
.L_x_16487:
        /* <DEDUP_REMOVED lines=18> */
.L_x_16491:
[----:B0-----:R-:W-:-:S13]  /*1d60*/  ISETP.GE.AND P0, PT, R3, R2, PT ;  /* 0x000000020300720c */ /* 0x001fda0003f06270 */
[----:B------:R-:W-:Y:S05]  /*1d70*/  @P0 BRA `(.L_x_16493) ;  /* 0x000000c000000947 */ /* 0x000fea0003800000 */
[----:B------:R-:W-:Y:S02]  /*1d80*/  IADD3 R4, R0, R3, RZ ;  /* 0x0000000300047210 */ /* 0x000fe40007ffe0ff */
[----:B------:R-:W-:Y:S02]  /*1d90*/  MOV R5, 0x2 ;  /* 0x0000000200057802 */ /* 0x000fe40000000f00 */
[----:B------:R-:W-:-:S03]  /*1da0*/  IADD3 R3, R3, 0x80, RZ ;  /* 0x0000008003037810 */ /* 0x000fc60007ffe0ff */
[----:B------:R-:W-:-:S05]  /*1db0*/  IMAD.WIDE.U32 R4, R4, R5, c[0x0][0x178] ;  /* 0x00005e0004047625 */ /* 0x000fca00078e0005 */
[----:B------:R0:W-:Y:S02]  /*1dc0*/  STG.E.U16 [R4.64], R8 ;  /* 0x0000000804007986 */ /* 0x0001e4000c101504 */
.L_x_16492:
[----:B------:R-:W-:-:S13]  /*1dd0*/  ISETP.GE.AND P0, PT, R3, R2, PT ;  /* 0x000000020300720c */ /* 0x000fda0003f06270 */
[----:B------:R-:W-:Y:S05]  /*1de0*/  @P0 BRA `(.L_x_16494) ;  /* 0x000000d000000947 */ /* 0x000fea0003800000 */
[----:B0-----:R-:W-:Y:S01]  /*1df0*/  HFMA2.MMA R5, -RZ, RZ, 0, 1.1920928955078125e-07 ;  /* 0x00000002ff057435 */ /* 0x001fe200000001ff */
[----:B------:R-:W-:Y:S02]  /*1e00*/  IADD3 R4, R0, R3, RZ ;  /* 0x0000000300047210 */ /* 0x000fe40007ffe0ff */
[----:B------:R-:W-:-:S07]  /*1e10*/  IADD3 R3, R3, 0x80, RZ ;  /* 0x0000008003037810 */ /* 0x000fce0007ffe0ff */
[----:B------:R-:W-:-:S05]  /*1e20*/  IMAD.WIDE.U32 R4, R4, R5, c[0x0][0x178] ;  /* 0x00005e0004047625 */ /* 0x000fca00078e0005 */
[----:B------:R0:W-:Y:S02]  /*1e30*/  STG.E.U16 [R4.64], R9 ;  /* 0x0000000904007986 */ /* 0x0001e4000c101504 */
.L_x_16493:
        /* <DEDUP_REMOVED lines=8> */
.L_x_16494:
[----:B------:R-:W-:Y:S05]  /*1ec0*/  BSYNC B1 ;  /* 0x0000000000017941 */ /* 0x000fea0003800000 */
.L_x_16490:
[----:B------:R-:W-:-:S13]  /*1ed0*/  ISETP.GE.AND P0, PT, R3, R2, PT ;  /* 0x000000020300720c */ /* 0x000fda0003f06270 */
[----:B0-----:R-:W-:Y:S02]  /*1ee0*/  @!P0 IADD3 R4, R0, R3, RZ ;  /* 0x0000000300048210 */ /* 0x001fe40007ffe0ff */
[----:B------:R-:W-:Y:S02]  /*1ef0*/  @!P0 MOV R5, 0x2 ;  /* 0x0000000200058802 */ /* 0x000fe40000000f00 */
[----:B------:R-:W-:-:S03]  /*1f00*/  @!P0 IADD3 R3, R3, 0x80, RZ ;  /* 0x0000008003038810 */ /* 0x000fc60007ffe0ff */
[----:B------:R-:W-:-:S05]  /*1f10*/  @!P0 IMAD.WIDE.U32 R4, R4, R5, c[0x0][0x178] ;  /* 0x00005e0004048625 */ /* 0x000fca00078e0005 */
[----:B------:R0:W-:Y:S02]  /*1f20*/  @!P0 STG.E.U16 [R4.64], R13 ;  /* 0x0000000d04008986 */ /* 0x0001e4000c101504 */
.L_x_16495:
[----:B------:R-:W-:Y:S05]  /*1f30*/  BSYNC B0 ;  /* 0x0000000000007941 */ /* 0x000fea0003800000 */
.L_x_16489:
        /* <DEDUP_REMOVED lines=8> */
.L_x_16496:
        /* <DEDUP_REMOVED lines=12> */
.L_x_26842:


//--------------------- .text._ZN2at6native29vectorized_elementwise_kernelILi8EZZZNS0_49_GLOBAL__N__b919a28f_16_Normalization_cu_5c38458737batch_norm_elementwise_backward_trainERKNS_6TensorES5_S5_S5_S5_S5_S5_ENKUlvE0_clEvENKUlvE1_clEvEUlN3c104HalfES9_fffffE_St5arrayIPcLm8EEEEviT0_T1_ --------------------------
	.section	.text._ZN2at6native29vectorized_elementwise_kernelILi8EZZZNS0_49_GLOBAL__N__b919a28f_16_Normalization_cu_5c38458737batch_norm_elementwise_backward_trainERKNS_6TensorES5_S5_S5_S5_S5_S5_ENKUlvE0_clEvENKUlvE1_clEvEUlN3c104HalfES9_fffffE_St5arrayIPcLm8EEEEviT0_T1_,"ax",@progbits
	.sectioninfo	@"SHI_REGISTERS=4"
	.align	128
        .global         _ZN2at6native29vectorized_elementwise_kernelILi8EZZZNS0_49_GLOBAL__N__b919a28f_16_Normalization_cu_5c38458737batch_norm_elementwise_backward_trainERKNS_6TensorES5_S5_S5_S5_S5_S5_ENKUlvE0_clEvENKUlvE1_clEvEUlN3c104HalfES9_fffffE_St5arrayIPcLm8EEEEviT0_T1_
        .type           _ZN2at6native29vectorized_elementwise_kernelILi8EZZZNS0_49_GLOBAL__N__b919a28f_16_Normalization_cu_5c38458737batch_norm_elementwise_backward_trainERKNS_6TensorES5_S5_S5_S5_S5_S5_ENKUlvE0_clEvENKUlvE1_clEvEUlN3c104HalfES9_fffffE_St5arrayIPcLm8EEEEviT0_T1_,@function
        .size           _ZN2at6native29vectorized_elementwise_kernelILi8EZZZNS0_49_GLOBAL__N__b919a28f_16_Normalization_cu_5c38458737batch_norm_elementwise_backward_trainERKNS_6TensorES5_S5_S5_S5_S5_S5_ENKUlvE0_clEvENKUlvE1_clEvEUlN3c104HalfES9_fffffE_St5arrayIPcLm8EEEEviT0_T1_,(.L_x_26843 - _ZN2at6native29vectorized_elementwise_kernelILi8EZZZNS0_49_GLOBAL__N__b919a28f_16_Normalization_cu_5c38458737batch_norm_elementwise_backward_trainERKNS_6TensorES5_S5_S5_S5_S5_S5_ENKUlvE0_clEvENKUlvE1_clEvEUlN3c104HalfES9_fffffE_St5arrayIPcLm8EEEEviT0_T1_)
        .other          _ZN2at6native29vectorized_elementwise_kernelILi8EZZZNS0_49_GLOBAL__N__b919a28f_16_Normalization_cu_5c38458737batch_norm_elementwise_backward_trainERKNS_6TensorES5_S5_S5_S5_S5_S5_ENKUlvE0_clEvENKUlvE1_clEvEUlN3c104HalfES9_fffffE_St5arrayIPcLm8EEEEviT0_T1_,@"STO_CUDA_ENTRY STV_DEFAULT"
_ZN2at6native29vectorized_elementwise_kernelILi8EZZZNS0_49_GLOBAL__N__b919a28f_16_Normalization_cu_5c38458737batch_norm_elementwise_backward_trainERKNS_6TensorES5_S5_S5_S5_S5_S5_ENKUlvE0_clEvENKUlvE1_clEvEUlN3c104HalfES9_fffffE_St5arrayIPcLm8EEEEviT0_T1_:
.text._ZN2at6native29vectorized_elementwise_kernelILi8EZZZNS0_49_GLOBAL__N__b919a28f_16_Normalization_cu_5c38458737batch_norm_elementwise_backward_trainERKNS_6TensorES5_S5_S5_S5_S5_S5_ENKUlvE0_clEvENKUlvE1_clEvEUlN3c104HalfES9_fffffE_St5arrayIPcLm8EEEEviT0_T1_:
[----:B------:R-:W-:Y:S02]  /*0000*/  MOV R1, c[0x0][0x28] ;  /* 0x00000a0000017a02 */ /* 0x000fe40000000f00 */
[----:B------:R-:W-:Y:S05]  /*0010*/  EXIT ;  /* 0x000000000000794d */ /* 0x000fea0003800000 */
.L_x_16497:
        /* <DEDUP_REMOVED lines=14> */
.L_x_26843:


//--------------------- .text._ZN2at6native18elementwise_kernelILi128ELi4EZNS0_15gpu_kernel_implIZZZNS0_49_GLOBAL__N__b919a28f_16_Normalization_cu_5c38458737batch_norm_elementwise_backward_trainERKNS_6TensorES6_S6_S6_S6_S6_S6_ENKUlvE0_clEvENKUlvE0_clEvEUlfffffffE_EEvRNS_18TensorIteratorBaseERKT_EUliE_EEviT1_ --------------------------
	.section	.text._ZN2at6native18elementwise_kernelILi128ELi4EZNS0_15gpu_kernel_implIZZZNS0_49_GLOBAL__N__b919a28f_16_Normalization_cu_5c38458737batch_norm_elementwise_backward_trainERKNS_6TensorES6_S6_S6_S6_S6_S6_ENKUlvE0_clEvENKUlvE0_clEvEUlfffffffE_EEvRNS_18TensorIteratorBaseERKT_EUliE_EEviT1_,"ax",@progbits
	.sectioninfo	@"SHI_REGISTERS=32"
	.align	128
        .global         _ZN2at6native18elementwise_kernelILi128ELi4EZNS0_15gpu_kernel_implIZZZNS0_49_GLOBAL__N__b919a28f_16_Normalization_cu_5c38458737batch_norm_elementwise_backward_trainERKNS_6TensorES6_S6_S6_S6_S6_S6_ENKUlvE0_clEvENKUlvE0_clEvEUlfffffffE_EEvRNS_18TensorIteratorBaseERKT_EUliE_EEviT1_
        .type           _ZN2at6native18elementwise_kernelILi128ELi4EZNS0_15gpu_kernel_implIZZZNS0_49_GLOBAL__N__b919a28f_16_Normalization_cu_5c38458737batch_norm_elementwise_backward_trainERKNS_6TensorES6_S6_S6_S6_S6_S6_ENKUlvE0_clEvENKUlvE0_clEvEUlfffffffE_EEvRNS_18TensorIteratorBaseERKT_EUliE_EEviT1_,@function
        .size           _ZN2at6native18elementwise_kernelILi128ELi4EZNS0_15gpu_kernel_implIZZZNS0_49_GLOBAL__N__b919a28f_16_Normalization_cu_5c38458737batch_norm_elementwise_backward_trainERKNS_6TensorES6_S6_S6_S6_S6_S6_ENKUlvE0_clEvENKUlvE0_clEvEUlfffffffE_EEvRNS_18TensorIteratorBaseERKT_EUliE_EEviT1_,(.L_x_26844 - _ZN2at6native18elementwise_kernelILi128ELi4EZNS0_15gpu_kernel_implIZZZNS0_49_GLOBAL__N__b919a28f_16_Normalization_cu_5c38458737batch_norm_elementwise_backward_trainERKNS_6TensorES6_S6_S6_S6_S6_S6_ENKUlvE0_clEvENKUlvE0_clEvEUlfffffffE_EEvRNS_18TensorIteratorBaseERKT_EUliE_EEviT1_)
        .other          _ZN2at6native18elementwise_kernelILi128ELi4EZNS0_15gpu_kernel_implIZZZNS0_49_GLOBAL__N__b919a28f_16_Normalization_cu_5c38458737batch_norm_elementwise_backward_trainERKNS_6TensorES6_S6_S6_S6_S6_S6_ENKUlvE0_clEvENKUlvE0_clEvEUlfffffffE_EEvRNS_18TensorIteratorBaseERKT_EUliE_EEviT1_,@"STO_CUDA_ENTRY STV_DEFAULT"
_ZN2at6native18elementwise_kernelILi128ELi4EZNS0_15gpu_kernel_implIZZZNS0_49_GLOBAL__N__b919a28f_16_Normalization_cu_5c38458737batch_norm_elementwise_backward_trainERKNS_6TensorES6_S6_S6_S6_S6_S6_ENKUlvE0_clEvENKUlvE0_clEvEUlfffffffE_EEvRNS_18TensorIteratorBaseERKT_EUliE_EEviT1_:
.text._ZN2at6native18elementwise_kernelILi128ELi4EZNS0_15gpu_kernel_implIZZZNS0_49_GLOBAL__N__b919a28f_16_Normalization_cu_5c38458737batch_norm_elementwise_backward_trainERKNS_6TensorES6_S6_S6_S6_S6_S6_ENKUlvE0_clEvENKUlvE0_clEvEUlfffffffE_EEvRNS_18TensorIteratorBaseERKT_EUliE_EEviT1_:
        /* <DEDUP_REMOVED lines=391> */
.L_x_16500:
        /* <DEDUP_REMOVED lines=20> */
.L_x_16505:
[----:B------:R-:W2:Y:S02]  /*19b0*/  LDG.E.U8 R2, [R2.64] ;  /* 0x0000002402027981 */ /* 0x000ea4000c1e1100 */
[----:B--2---:R0:W1:Y:S01]  /*19c0*/  I2F.U16 R22, R2 ;  /* 0x0000000200167306 */ /* 0x0040620000101000 */
[----:B------:R-:W-:Y:S05]  /*19d0*/  BRA `(.L_x_16507) ;  /* 0x00000ca000007947 */ /* 0x000fea0003800000 */
.L_x_16504:
        /* <DEDUP_REMOVED lines=9> */
.L_x_16509:
[----:B------:R-:W2:Y:S02]  /*1a70*/  LDG.E R2, [R2.64] ;  /* 0x0000002402027981 */ /* 0x000ea4000c1e1900 */
[----:B--2---:R0:W1:Y:S01]  /*1a80*/  I2F R22, R2 ;  /* 0x0000000200167306 */ /* 0x0040620000201400 */
[----:B------:R-:W-:Y:S05]  /*1a90*/  BRA `(.L_x_16507) ;  /* 0x00000be000007947 */ /* 0x000fea0003800000 */
.L_x_16508:
[----:B------:R-:W2:Y:S02]  /*1aa0*/  LDG.E.U16 R2, [R2.64] ;  /* 0x0000002402027981 */ /* 0x000ea4000c1e1500 */
[----:B--2---:R0:W1:Y:S01]  /*1ab0*/  I2F.S16 R22, R2 ;  /* 0x0000000200167306 */ /* 0x0040620000101400 */
[----:B------:R-:W-:Y:S05]  /*1ac0*/  BRA `(.L_x_16507) ;  /* 0x00000bb000007947 */ /* 0x000fea0003800000 */
.L_x_16503:
        /* <DEDUP_REMOVED lines=8> */
.L_x_16511:
[----:B------:R-:W2:Y:S02]  /*1b50*/  LDG.E.U16 R2, [R2.64] ;  /* 0x0000002402027981 */ /* 0x000ea4000c1e1500 */
[----:B--2---:R-:W-:Y:S01]  /*1b60*/  HADD2.F32 R22, -RZ, R2.H0_H0 ;  /* 0x20000002ff167230 */ /* 0x004fe20000004100 */
[----:B------:R-:W-:Y:S05]  /*1b70*/  BRA `(.L_x_16507) ;  /* 0x00000b0000007947 */ /* 0x000fea0003800000 */
.L_x_16510:
        /* <DEDUP_REMOVED lines=8> */
.L_x_16513:
[----:B------:R-:W2:Y:S02]  /*1c00*/  LDG.E.U16 R2, [R2.64] ;  /* 0x0000002402027981 */ /* 0x000ea4000c1e1500 */
[----:B--2---:R-:W-:Y:S01]  /*1c10*/  HADD2.F32 R22, -RZ, R2.H0_H0 ;  /* 0x20000002ff167230 */ /* 0x004fe20000004100 */
[----:B------:R-:W-:Y:S05]  /*1c20*/  BRA `(.L_x_16507) ;  /* 0x00000a5000007947 */ /* 0x000fea0003800000 */
.L_x_16512:
[----:B------:R-:W2:Y:S02]  /*1c30*/  LDG.E.64 R2, [R2.64] ;  /* 0x0000002402027981 */ /* 0x000ea4000c1e1b00 */
[----:B--2---:R-:W0:Y:S01]  /*1c40*/  F2F.F32.F64 R22, R2 ;  /* 0x0000000200167310 */ /* 0x004e220000301000 */
[----:B------:R-:W0:-:S14]  /*1c50*/  DSETP.GEU.AND P0, PT, |R2|, c[0x2][0x0], PT ;  /* 0x008000000200762a */ /* 0x000e1c0003f0e200 */
[----:B0-----:R-:W-:Y:S01]  /*1c60*/  @!P0 FMUL R22, R22, 1.175494350822287508e-38 ;  /* 0x0080000016168820 */ /* 0x001fe20000400000 */
[----:B------:R-:W-:Y:S05]  /*1c70*/  BRA `(.L_x_16507) ;  /* 0x00000a0000007947 */ /* 0x000fea0003800000 */
.L_x_16502:
        /* <DEDUP_REMOVED lines=12> */
.L_x_16516:
[----:B------:R-:W2:Y:S02]  /*1d40*/  LDG.E.64 R2, [R2.64] ;  /* 0x0000002402027981 */ /* 0x000ea4000c1e1b00 */
[----:B--2---:R-:W0:Y:S01]  /*1d50*/  F2F.F32.F64 R22, R2 ;  /* 0x0000000200167310 */ /* 0x004e220000301000 */
[----:B------:R-:W0:-:S14]  /*1d60*/  DSETP.GEU.AND P0, PT, |R2|, c[0x2][0x0], PT ;  /* 0x008000000200762a */ /* 0x000e1c0003f0e200 */
[----:B0-----:R-:W-:Y:S01]  /*1d70*/  @!P0 FMUL R22, R22, 1.175494350822287508e-38 ;  /* 0x0080000016168820 */ /* 0x001fe20000400000 */
[----:B------:R-:W-:Y:S05]  /*1d80*/  BRA `(.L_x_16507) ;  /* 0x000008f000007947 */ /* 0x000fea0003800000 */
.L_x_16515:
        /* <DEDUP_REMOVED lines=26> */
.L_x_16518:
        /* <DEDUP_REMOVED lines=13> */
.L_x_16517:
[----:B------:R-:W2:Y:S02]  /*2000*/  LDG.E.U16 R2, [R2.64] ;  /* 0x0000002402027981 */ /* 0x000ea4000c1e1500 */
[----:B--2---:R-:W-:Y:S01]  /*2010*/  PRMT R22, RZ, 0x5410, R2 ;  /* 0x00005410ff167816 */ /* 0x004fe20000000002 */
[----:B------:R-:W-:Y:S05]  /*2020*/  BRA `(.L_x_16507) ;  /* 0x0000065000007947 */ /* 0x000fea0003800000 */
.L_x_16514:
        /* <DEDUP_REMOVED lines=11> */
.L_x_16521:
        /* <DEDUP_REMOVED lines=20> */
.L_x_16523:
[----:B------:R-:W-:Y:S05]  /*2220*/  BSYNC B0 ;  /* 0x0000000000007941 */ /* 0x000fea0003800000 */
.L_x_16522:
[----:B------:R-:W-:Y:S01]  /*2230*/  IMAD.SHL.U32 R2, R2, 0x100000, RZ ;  /* 0x0010000002027824 */ /* 0x000fe200078e00ff */
[----:B------:R-:W-:-:S04]  /*2240*/  LEA R3, R0, 0x3b800000, 0x17 ;  /* 0x3b80000000037811 */ /* 0x000fc800078eb8ff */
[----:B------:R-:W-:Y:S01]  /*2250*/  LOP3.LUT R22, R3, R2, R22, 0xfe, !PT ;  /* 0x0000000203167212 */ /* 0x000fe200078efe16 */
[----:B------:R-:W-:Y:S05]  /*2260*/  BRA `(.L_x_16507) ;  /* 0x0000041000007947 */ /* 0x000fea0003800000 */
.L_x_16520:
        /* <DEDUP_REMOVED lines=20> */
.L_x_16525:
[----:B------:R-:W-:Y:S05]  /*23b0*/  BSYNC B0 ;  /* 0x0000000000007941 */ /* 0x000fea0003800000 */
.L_x_16524:
[----:B------:R-:W-:Y:S01]  /*23c0*/  IMAD.SHL.U32 R2, R2, 0x200000, RZ ;  /* 0x0020000002027824 */ /* 0x000fe200078e00ff */
[----:B------:R-:W-:-:S04]  /*23d0*/  LEA R3, R0, 0x37800000, 0x17 ;  /* 0x3780000000037811 */ /* 0x000fc800078eb8ff */
[----:B------:R-:W-:Y:S01]  /*23e0*/  LOP3.LUT R22, R3, R2, R22, 0xfe, !PT ;  /* 0x0000000203167212 */ /* 0x000fe200078efe16 */
[----:B------:R-:W-:Y:S05]  /*23f0*/  BRA `(.L_x_16507) ;  /* 0x0000028000007947 */ /* 0x000fea0003800000 */
.L_x_16519:
        /* <DEDUP_REMOVED lines=14> */
.L_x_16506:
        /* <DEDUP_REMOVED lines=21> */
.L_x_16527:
[----:B------:R-:W2:Y:S02]  /*2630*/  LDG.E.64 R2, [R2.64] ;  /* 0x0000002402027981 */ /* 0x000ea4000c1e1b00 */
[----:B--2---:R0:W1:Y:S01]  /*2640*/  I2F.U64 R22, R2 ;  /* 0x0000000200167312 */ /* 0x0040620000301000 */
[----:B------:R-:W-:Y:S05]  /*2650*/  BRA `(.L_x_16507) ;  /* 0x0000002000007947 */ /* 0x000fea0003800000 */
.L_x_16526:
[----:B------:R-:W2:Y:S02]  /*2660*/  LDG.E R2, [R2.64] ;  /* 0x0000002402027981 */ /* 0x000ea4000c1e1900 */
[----:B--2---:R0:W1:Y:S02]  /*2670*/  I2F.U32 R22, R2 ;  /* 0x0000000200167306 */ /* 0x0040640000201000 */
.L_x_16507:
[----:B------:R-:W-:Y:S05]  /*2680*/  BSYNC B6 ;  /* 0x0000000000067941 */ /* 0x000fea0003800000 */
.L_x_16501:
        /* <DEDUP_REMOVED lines=18> */
.L_x_16532:
[----:B------:R-:W2:Y:S02]  /*27b0*/  LDG.E.U8 R2, [R2.64] ;  /* 0x0000002402027981 */ /* 0x000ea4000c1e1100 */
[----:B--2---:R0:W2:Y:S01]  /*27c0*/  I2F.U16 R23, R2 ;  /* 0x0000000200177306 */ /* 0x0040a20000101000 */
[----:B------:R-:W-:Y:S05]  /*27d0*/  BRA `(.L_x_16534) ;  /* 0x00000ca000007947 */ /* 0x000fea0003800000 */
.L_x_16531:
        /* <DEDUP_REMOVED lines=9> */
.L_x_16536:
[----:B------:R-:W2:Y:S02]  /*2870*/  LDG.E R2, [R2.64] ;  /* 0x0000002402027981 */ /* 0x000ea4000c1e1900 */
[----:B--2---:R0:W2:Y:S01]  /*2880*/  I2F R23, R2 ;  /* 0x0000000200177306 */ /* 0x0040a20000201400 */
[----:B------:R-:W-:Y:S05]  /*2890*/  BRA `(.L_x_16534) ;  /* 0x00000be000007947 */ /* 0x000fea0003800000 */
.L_x_16535:
[----:B------:R-:W2:Y:S02]  /*28a0*/  LDG.E.U16 R2, [R2.64] ;  /* 0x0000002402027981 */ /* 0x000ea4000c1e1500 */
[----:B--2---:R0:W2:Y:S01]  /*28b0*/  I2F.S16 R23, R2 ;  /* 0x0000000200177306 */ /* 0x0040a20000101400 */
[----:B------:R-:W-:Y:S05]  /*28c0*/  BRA `(.L_x_16534) ;  /* 0x00000bb000007947 */ /* 0x000fea0003800000 */
.L_x_16530:
        /* <DEDUP_REMOVED lines=8> */
.L_x_16538:
[----:B------:R-:W2:Y:S02]  /*2950*/  LDG.E.U16 R2, [R2.64] ;  /* 0x0000002402027981 */ /* 0x000ea4000c1e1500 */
[----:B--2---:R-:W-:Y:S01]  /*2960*/  HADD2.F32 R23, -RZ, R2.H0_H0 ;  /* 0x20000002ff177230 */ /* 0x004fe20000004100 */
[----:B------:R-:W-:Y:S05]  /*2970*/  BRA `(.L_x_16534) ;  /* 0x00000b0000007947 */ /* 0x000fea0003800000 */
.L_x_16537:
        /* <DEDUP_REMOVED lines=8> */
.L_x_16540:
[----:B------:R-:W2:Y:S02]  /*2a00*/  LDG.E.U16 R2, [R2.64] ;  /* 0x0000002402027981 */ /* 0x000ea4000c1e1500 */
[----:B--2---:R-:W-:Y:S01]  /*2a10*/  HADD2.F32 R23, -RZ, R2.H0_H0 ;  /* 0x20000002ff177230 */ /* 0x004fe20000004100 */
[----:B------:R-:W-:Y:S05]  /*2a20*/  BRA `(.L_x_16534) ;  /* 0x00000a5000007947 */ /* 0x000fea0003800000 */
.L_x_16539:
[----:B------:R-:W2:Y:S02]  /*2a30*/  LDG.E.64 R2, [R2.64] ;  /* 0x0000002402027981 */ /* 0x000ea4000c1e1b00 */
[----:B--2---:R-:W0:Y:S01]  /*2a40*/  F2F.F32.F64 R23, R2 ;  /* 0x0000000200177310 */ /* 0x004e220000301000 */
[----:B------:R-:W0:-:S14]  /*2a50*/  DSETP.GEU.AND P0, PT, |R2|, c[0x2][0x0], PT ;  /* 0x008000000200762a */ /* 0x000e1c0003f0e200 */
[----:B0-----:R-:W-:Y:S01]  /*2a60*/  @!P0 FMUL R23, R23, 1.175494350822287508e-38 ;  /* 0x0080000017178820 */ /* 0x001fe20000400000 */
[----:B------:R-:W-:Y:S05]  /*2a70*/  BRA `(.L_x_16534) ;  /* 0x00000a0000007947 */ /* 0x000fea0003800000 */
.L_x_16529:
        /* <DEDUP_REMOVED lines=12> */
.L_x_16543:
[----:B------:R-:W2:Y:S02]  /*2b40*/  LDG.E.64 R2, [R2.64] ;  /* 0x0000002402027981 */ /* 0x000ea4000c1e1b00 */
[----:B--2---:R-:W0:Y:S01]  /*2b50*/  F2F.F32.F64 R23, R2 ;  /* 0x0000000200177310 */ /* 0x004e220000301000 */
[----:B------:R-:W0:-:S14]  /*2b60*/  DSETP.GEU.AND P0, PT, |R2|, c[0x2][0x0], PT ;  /* 0x008000000200762a */ /* 0x000e1c0003f0e200 */
[----:B0-----:R-:W-:Y:S01]  /*2b70*/  @!P0 FMUL R23, R23, 1.175494350822287508e-38 ;  /* 0x0080000017178820 */ /* 0x001fe20000400000 */
[----:B------:R-:W-:Y:S05]  /*2b80*/  BRA `(.L_x_16534) ;  /* 0x000008f000007947 */ /* 0x000fea0003800000 */
.L_x_16542:
        /* <DEDUP_REMOVED lines=26> */
.L_x_16545:
        /* <DEDUP_REMOVED lines=13> */
.L_x_16544:
[----:B------:R-:W2:Y:S02]  /*2e00*/  LDG.E.U16 R2, [R2.64] ;  /* 0x0000002402027981 */ /* 0x000ea4000c1e1500 */
[----:B--2---:R-:W-:Y:S01]  /*2e10*/  PRMT R23, RZ, 0x5410, R2 ;  /* 0x00005410ff177816 */ /* 0x004fe20000000002 */
[----:B------:R-:W-:Y:S05]  /*2e20*/  BRA `(.L_x_16534) ;  /* 0x0000065000007947 */ /* 0x000fea0003800000 */
.L_x_16541:
        /* <DEDUP_REMOVED lines=11> */
.L_x_16548:
        /* <DEDUP_REMOVED lines=20> */
.L_x_16550:
[----:B------:R-:W-:Y:S05]  /*3020*/  BSYNC B0 ;  /* 0x0000000000007941 */ /* 0x000fea0003800000 */
.L_x_16549:
[----:B------:R-:W-:Y:S01]  /*3030*/  IMAD.SHL.U32 R2, R2, 0x100000, RZ ;  /* 0x0010000002027824 */ /* 0x000fe200078e00ff */
[----:B------:R-:W-:-:S04]  /*3040*/  LEA R0, R0, 0x3b800000, 0x17 ;  /* 0x3b80000000007811 */ /* 0x000fc800078eb8ff */
[----:B------:R-:W-:Y:S01]  /*3050*/  LOP3.LUT R23, R0, R2, R23, 0xfe, !PT ;  /* 0x0000000200177212 */ /* 0x000fe200078efe17 */
[----:B------:R-:W-:Y:S05]  /*3060*/  BRA `(.L_x_16534) ;  /* 0x0000041000007947 */ /* 0x000fea0003800000 */
.L_x_16547:
        /* <DEDUP_REMOVED lines=20> */
.L_x_16552:
[----:B------:R-:W-:Y:S05]  /*31b0*/  BSYNC B0 ;  /* 0x0000000000007941 */ /* 0x000fea0003800000 */
.L_x_16551:
[----:B------:R-:W-:Y:S01]  /*31c0*/  IMAD.SHL.U32 R2, R2, 0x200000, RZ ;  /* 0x0020000002027824 */ /* 0x000fe200078e00ff */
[----:B------:R-:W-:-:S04]  /*31d0*/  LEA R0, R0, 0x37800000, 0x17 ;  /* 0x3780000000007811 */ /* 0x000fc800078eb8ff */
[----:B------:R-:W-:Y:S01]  /*31e0*/  LOP3.LUT R23, R0, R2, R23, 0xfe, !PT ;  /* 0x0000000200177212 */ /* 0x000fe200078efe17 */
[----:B------:R-:W-:Y:S05]  /*31f0*/  BRA `(.L_x_16534) ;  /* 0x0000028000007947 */ /* 0x000fea0003800000 */
.L_x_16546:
        /* <DEDUP_REMOVED lines=14> */
.L_x_16533:
        /* <DEDUP_REMOVED lines=21> */
.L_x_16554:
[----:B------:R-:W2:Y:S02]  /*3430*/  LDG.E.64 R2, [R2.64] ;  /* 0x0000002402027981 */ /* 0x000ea4000c1e1b00 */
[----:B--2---:R0:W2:Y:S01]  /*3440*/  I2F.U64 R23, R2 ;  /* 0x0000000200177312 */ /* 0x0040a20000301000 */
[----:B------:R-:W-:Y:S05]  /*3450*/  BRA `(.L_x_16534) ;  /* 0x0000002000007947 */ /* 0x000fea0003800000 */
.L_x_16553:
[----:B------:R-:W2:Y:S02]  /*3460*/  LDG.E R2, [R2.64] ;  /* 0x0000002402027981 */ /* 0x000ea4000c1e1900 */
[----:B--2---:R0:W2:Y:S02]  /*3470*/  I2F.U32 R23, R2 ;  /* 0x0000000200177306 */ /* 0x0040a40000201000 */
.L_x_16534:
[----:B------:R-:W-:Y:S05]  /*3480*/  BSYNC B6 ;  /* 0x0000000000067941 */ /* 0x000fea0003800000 */
.L_x_16528:
        /* <DEDUP_REMOVED lines=18> */
.L_x_16559:
[----:B------:R-:W3:Y:S02]  /*35b0*/  LDG.E.U8 R2, [R2.64] ;  /* 0x0000002402027981 */ /* 0x000ee4000c1e1100 */
[----:B---3--:R0:W3:Y:S01]  /*35c0*/  I2F.U16 R24, R2 ;  /* 0x0000000200187306 */ /* 0x0080e20000101000 */
[----:B------:R-:W-:Y:S05]  /*35d0*/  BRA `(.L_x_16561) ;  /* 0x00000ca000007947 */ /* 0x000fea0003800000 */
.L_x_16558:
        /* <DEDUP_REMOVED lines=9> */
.L_x_16563:
[----:B------:R-:W3:Y:S02]  /*3670*/  LDG.E R2, [R2.64] ;  /* 0x0000002402027981 */ /* 0x000ee4000c1e1900 */
[----:B---3--:R0:W3:Y:S01]  /*3680*/  I2F R24, R2 ;  /* 0x0000000200187306 */ /* 0x0080e20000201400 */
[----:B------:R-:W-:Y:S05]  /*3690*/  BRA `(.L_x_16561) ;  /* 0x00000be000007947 */ /* 0x000fea0003800000 */
.L_x_16562:
[----:B------:R-:W3:Y:S02]  /*36a0*/  LDG.E.U16 R2, [R2.64] ;  /* 0x0000002402027981 */ /* 0x000ee4000c1e1500 */
[----:B---3--:R0:W3:Y:S01]  /*36b0*/  I2F.S16 R24, R2 ;  /* 0x0000000200187306 */ /* 0x0080e20000101400 */
[----:B------:R-:W-:Y:S05]  /*36c0*/  BRA `(.L_x_16561) ;  /* 0x00000bb000007947 */ /* 0x000fea0003800000 */
.L_x_16557:
        /* <DEDUP_REMOVED lines=8> */
.L_x_16565:
[----:B------:R-:W3:Y:S02]  /*3750*/  LDG.E.U16 R2, [R2.64] ;  /* 0x0000002402027981 */ /* 0x000ee4000c1e1500 */
[----:B---3--:R-:W-:Y:S01]  /*3760*/  HADD2.F32 R24, -RZ, R2.H0_H0 ;  /* 0x20000002ff187230 */ /* 0x008fe20000004100 */
[----:B------:R-:W-:Y:S05]  /*3770*/  BRA `(.L_x_16561) ;  /* 0x00000b0000007947 */ /* 0x000fea0003800000 */
.L_x_16564:
        /* <DEDUP_REMOVED lines=8> */
.L_x_16567:
[----:B------:R-:W3:Y:S02]  /*3800*/  LDG.E.U16 R2, [R2.64] ;  /* 0x0000002402027981 */ /* 0x000ee4000c1e1500 */
[----:B---3--:R-:W-:Y:S01]  /*3810*/  HADD2.F32 R24, -RZ, R2.H0_H0 ;  /* 0x20000002ff187230 */ /* 0x008fe20000004100 */
[----:B------:R-:W-:Y:S05]  /*3820*/  BRA `(.L_x_16561) ;  /* 0x00000a5000007947 */ /* 0x000fea0003800000 */
.L_x_16566:
[----:B------:R-:W3:Y:S02]  /*3830*/  LDG.E.64 R2, [R2.64] ;  /* 0x0000002402027981 */ /* 0x000ee4000c1e1b00 */
[----:B---3--:R-:W0:Y:S01]  /*3840*/  F2F.F32.F64 R24, R2 ;  /* 0x0000000200187310 */ /* 0x008e220000301000 */
[----:B------:R-:W0:-:S14]  /*3850*/  DSETP.GEU.AND P0, PT, |R2|, c[0x2][0x0], PT ;  /* 0x008000000200762a */ /* 0x000e1c0003f0e200 */
[----:B0-----:R-:W-:Y:S01]  /*3860*/  @!P0 FMUL R24, R24, 1.175494350822287508e-38 ;  /* 0x0080000018188820 */ /* 0x001fe20000400000 */
[----:B------:R-:W-:Y:S05]  /*3870*/  BRA `(.L_x_16561) ;  /* 0x00000a0000007947 */ /* 0x000fea0003800000 */
.L_x_16556:
        /* <DEDUP_REMOVED lines=12> */
.L_x_16570:
[----:B------:R-:W3:Y:S02]  /*3940*/  LDG.E.64 R2, [R2.64] ;  /* 0x0000002402027981 */ /* 0x000ee4000c1e1b00 */
[----:B---3--:R-:W0:Y:S01]  /*3950*/  F2F.F32.F64 R24, R2 ;  /* 0x0000000200187310 */ /* 0x008e220000301000 */
[----:B------:R-:W0:-:S14]  /*3960*/  DSETP.GEU.AND P0, PT, |R2|, c[0x2][0x0], PT ;  /* 0x008000000200762a */ /* 0x000e1c0003f0e200 */
[----:B0-----:R-:W-:Y:S01]  /*3970*/  @!P0 FMUL R24, R24, 1.175494350822287508e-38 ;  /* 0x0080000018188820 */ /* 0x001fe20000400000 */
[----:B------:R-:W-:Y:S05]  /*3980*/  BRA `(.L_x_16561) ;  /* 0x000008f000007947 */ /* 0x000fea0003800000 */
.L_x_16569:
        /* <DEDUP_REMOVED lines=26> */
.L_x_16572:
        /* <DEDUP_REMOVED lines=13> */
.L_x_16571:
[----:B------:R-:W3:Y:S02]  /*3c00*/  LDG.E.U16 R2, [R2.64] ;  /* 0x0000002402027981 */ /* 0x000ee4000c1e1500 */
[----:B---3--:R-:W-:Y:S01]  /*3c10*/  PRMT R24, RZ, 0x5410, R2 ;  /* 0x00005410ff187816 */ /* 0x008fe20000000002 */
[----:B------:R-:W-:Y:S05]  /*3c20*/  BRA `(.L_x_16561) ;  /* 0x0000065000007947 */ /* 0x000fea0003800000 */
.L_x_16568:
        /* <DEDUP_REMOVED lines=11> */
.L_x_16575:
        /* <DEDUP_REMOVED lines=20> */
.L_x_16577:
[----:B------:R-:W-:Y:S05]  /*3e20*/  BSYNC B0 ;  /* 0x0000000000007941 */ /* 0x000fea0003800000 */
.L_x_16576:
[----:B------:R-:W-:Y:S01]  /*3e30*/  IMAD.SHL.U32 R2, R2, 0x100000, RZ ;  /* 0x0010000002027824 */ /* 0x000fe200078e00ff */
[----:B------:R-:W-:-:S04]  /*3e40*/  LEA R3, R0, 0x3b800000, 0x17 ;  /* 0x3b80000000037811 */ /* 0x000fc800078eb8ff */
[----:B------:R-:W-:Y:S01]  /*3e50*/  LOP3.LUT R24, R3, R2, R24, 0xfe, !PT ;  /* 0x0000000203187212 */ /* 0x000fe200078efe18 */
[----:B------:R-:W-:Y:S05]  /*3e60*/  BRA `(.L_x_16561) ;  /* 0x0000041000007947 */ /* 0x000fea0003800000 */
.L_x_16574:
        /* <DEDUP_REMOVED lines=20> */
.L_x_16579:
[----:B------:R-:W-:Y:S05]  /*3fb0*/  BSYNC B0 ;  /* 0x0000000000007941 */ /* 0x000fea0003800000 */
.L_x_16578:
[----:B------:R-:W-:Y:S01]  /*3fc0*/  IMAD.SHL.U32 R2, R2, 0x200000, RZ ;  /* 0x0020000002027824 */ /* 0x000fe200078e00ff */
[----:B------:R-:W-:-:S04]  /*3fd0*/  LEA R3, R0, 0x37800000, 0x17 ;  /* 0x3780000000037811 */ /* 0x000fc800078eb8ff */
[----:B------:R-:W-:Y:S01]  /*3fe0*/  LOP3.LUT R24, R3, R2, R24, 0xfe, !PT ;  /* 0x0000000203187212 */ /* 0x000fe200078efe18 */
[----:B------:R-:W-:Y:S05]  /*3ff0*/  BRA `(.L_x_16561) ;  /* 0x0000028000007947 */ /* 0x000fea0003800000 */
.L_x_16573:
        /* <DEDUP_REMOVED lines=14> */
.L_x_16560:
        /* <DEDUP_REMOVED lines=21> */
.L_x_16581:
[----:B------:R-:W3:Y:S02]  /*4230*/  LDG.E.64 R2, [R2.64] ;  /* 0x0000002402027981 */ /* 0x000ee4000c1e1b00 */
[----:B---3--:R0:W3:Y:S01]  /*4240*/  I2F.U64 R24, R2 ;  /* 0x0000000200187312 */ /* 0x0080e20000301000 */
[----:B------:R-:W-:Y:S05]  /*4250*/  BRA `(.L_x_16561) ;  /* 0x0000002000007947 */ /* 0x000fea0003800000 */
.L_x_16580:
[----:B------:R-:W3:Y:S02]  /*4260*/  LDG.E R2, [R2.64] ;  /* 0x0000002402027981 */ /* 0x000ee4000c1e1900 */
[----:B---3--:R0:W3:Y:S02]  /*4270*/  I2F.U32 R24, R2 ;  /* 0x0000000200187306 */ /* 0x0080e40000201000 */
.L_x_16561:
[----:B------:R-:W-:Y:S05]  /*4280*/  BSYNC B6 ;  /* 0x0000000000067941 */ /* 0x000fea0003800000 */
.L_x_16555:
        /* <DEDUP_REMOVED lines=18> */
.L_x_16586:
[----:B------:R-:W4:Y:S02]  /*43b0*/  LDG.E.U8 R2, [R2.64] ;  /* 0x0000002402027981 */ /* 0x000f24000c1e1100 */
[----:B----4-:R0:W4:Y:S01]  /*43c0*/  I2F.U16 R26, R2 ;  /* 0x00000002001a7306 */ /* 0x0101220000101000 */
[----:B------:R-:W-:Y:S05]  /*43d0*/  BRA `(.L_x_16588) ;  /* 0x00000ca000007947 */ /* 0x000fea0003800000 */
.L_x_16585:
        /* <DEDUP_REMOVED lines=9> */
.L_x_16590:
[----:B------:R-:W4:Y:S02]  /*4470*/  LDG.E R2, [R2.64] ;  /* 0x0000002402027981 */ /* 0x000f24000c1e1900 */
[----:B----4-:R0:W4:Y:S01]  /*4480*/  I2F R26, R2 ;  /* 0x00000002001a7306 */ /* 0x0101220000201400 */
[----:B------:R-:W-:Y:S05]  /*4490*/  BRA `(.L_x_16588) ;  /* 0x00000be000007947 */ /* 0x000fea0003800000 */
.L_x_16589:
[----:B------:R-:W4:Y:S02]  /*44a0*/  LDG.E.U16 R2, [R2.64] ;  /* 0x0000002402027981 */ /* 0x000f24000c1e1500 */
[----:B----4-:R0:W4:Y:S01]  /*44b0*/  I2F.S16 R26, R2 ;  /* 0x00000002001a7306 */ /* 0x0101220000101400 */
[----:B------:R-:W-:Y:S05]  /*44c0*/  BRA `(.L_x_16588) ;  /* 0x00000bb000007947 */ /* 0x000fea0003800000 */
.L_x_16584:
        /* <DEDUP_REMOVED lines=8> */
.L_x_16592:
[----:B------:R-:W4:Y:S02]  /*4550*/  LDG.E.U16 R2, [R2.64] ;  /* 0x0000002402027981 */ /* 0x000f24000c1e1500 */
[----:B----4-:R-:W-:Y:S01]  /*4560*/  HADD2.F32 R26, -RZ, R2.H0_H0 ;  /* 0x20000002ff1a7230 */ /* 0x010fe20000004100 */
[----:B------:R-:W-:Y:S05]  /*4570*/  BRA `(.L_x_16588) ;  /* 0x00000b0000007947 */ /* 0x000fea0003800000 */
.L_x_16591:
        /* <DEDUP_REMOVED lines=8> */
.L_x_16594:
[----:B------:R-:W4:Y:S02]  /*4600*/  LDG.E.U16 R2, [R2.64] ;  /* 0x0000002402027981 */ /* 0x000f24000c1e1500 */
[----:B----4-:R-:W-:Y:S01]  /*4610*/  HADD2.F32 R26, -RZ, R2.H0_H0 ;  /* 0x20000002ff1a7230 */ /* 0x010fe20000004100 */
[----:B------:R-:W-:Y:S05]  /*4620*/  BRA `(.L_x_16588) ;  /* 0x00000a5000007947 */ /* 0x000fea0003800000 */
.L_x_16593:
[----:B------:R-:W4:Y:S02]  /*4630*/  LDG.E.64 R2, [R2.64] ;  /* 0x0000002402027981 */ /* 0x000f24000c1e1b00 */
[----:B----4-:R-:W0:Y:S01]  /*4640*/  F2F.F32.F64 R26, R2 ;  /* 0x00000002001a7310 */ /* 0x010e220000301000 */
[----:B------:R-:W0:-:S14]  /*4650*/  DSETP.GEU.AND P0, PT, |R2|, c[0x2][0x0], PT ;  /* 0x008000000200762a */ /* 0x000e1c0003f0e200 */
[----:B0-----:R-:W-:Y:S01]  /*4660*/  @!P0 FMUL R26, R26, 1.175494350822287508e-38 ;  /* 0x008000001a1a8820 */ /* 0x001fe20000400000 */
[----:B------:R-:W-:Y:S05]  /*4670*/  BRA `(.L_x_16588) ;  /* 0x00000a0000007947 */ /* 0x000fea0003800000 */
.L_x_16583:
        /* <DEDUP_REMOVED lines=12> */
.L_x_16597:
[----:B------:R-:W4:Y:S02]  /*4740*/  LDG.E.64 R2, [R2.64] ;  /* 0x0000002402027981 */ /* 0x000f24000c1e1b00 */
[----:B----4-:R-:W0:Y:S01]  /*4750*/  F2F.F32.F64 R26, R2 ;  /* 0x00000002001a7310 */ /* 0x010e220000301000 */
[----:B------:R-:W0:-:S14]  /*4760*/  DSETP.GEU.AND P0, PT, |R2|, c[0x2][0x0], PT ;  /* 0x008000000200762a */ /* 0x000e1c0003f0e200 */
[----:B0-----:R-:W-:Y:S01]  /*4770*/  @!P0 FMUL R26, R26, 1.175494350822287508e-38 ;  /* 0x008000001a1a8820 */ /* 0x001fe20000400000 */
[----:B------:R-:W-:Y:S05]  /*4780*/  BRA `(.L_x_16588) ;  /* 0x000008f000007947 */ /* 0x000fea0003800000 */
.L_x_16596:
        /* <DEDUP_REMOVED lines=26> */
.L_x_16599:
        /* <DEDUP_REMOVED lines=13> */
.L_x_16598:
[----:B------:R-:W4:Y:S02]  /*4a00*/  LDG.E.U16 R2, [R2.64] ;  /* 0x0000002402027981 */ /* 0x000f24000c1e1500 */
[----:B----4-:R-:W-:Y:S01]  /*4a10*/  PRMT R26, RZ, 0x5410, R2 ;  /* 0x00005410ff1a7816 */ /* 0x010fe20000000002 */
[----:B------:R-:W-:Y:S05]  /*4a20*/  BRA `(.L_x_16588) ;  /* 0x0000065000007947 */ /* 0x000fea0003800000 */
.L_x_16595:
        /* <DEDUP_REMOVED lines=11> */
.L_x_16602:
        /* <DEDUP_REMOVED lines=20> */
.L_x_16604:
[----:B------:R-:W-:Y:S05]  /*4c20*/  BSYNC B0 ;  /* 0x0000000000007941 */ /* 0x000fea0003800000 */
.L_x_16603:
[----:B------:R-:W-:Y:S01]  /*4c30*/  IMAD.SHL.U32 R2, R2, 0x100000, RZ ;  /* 0x0010000002027824 */ /* 0x000fe200078e00ff */
[----:B------:R-:W-:-:S04]  /*4c40*/  LEA R3, R0, 0x3b800000, 0x17 ;  /* 0x3b80000000037811 */ /* 0x000fc800078eb8ff */
[----:B------:R-:W-:Y:S01]  /*4c50*/  LOP3.LUT R26, R3, R2, R26, 0xfe, !PT ;  /* 0x00000002031a7212 */ /* 0x000fe200078efe1a */
[----:B------:R-:W-:Y:S05]  /*4c60*/  BRA `(.L_x_16588) ;  /* 0x0000041000007947 */ /* 0x000fea0003800000 */
.L_x_16601:
        /* <DEDUP_REMOVED lines=20> */
.L_x_16606:
[----:B------:R-:W-:Y:S05]  /*4db0*/  BSYNC B0 ;  /* 0x0000000000007941 */ /* 0x000fea0003800000 */
.L_x_16605:
[----:B------:R-:W-:Y:S01]  /*4dc0*/  IMAD.SHL.U32 R2, R2, 0x200000, RZ ;  /* 0x0020000002027824 */ /* 0x000fe200078e00ff */
[----:B------:R-:W-:-:S04]  /*4dd0*/  LEA R3, R0, 0x37800000, 0x17 ;  /* 0x3780000000037811 */ /* 0x000fc800078eb8ff */
[----:B------:R-:W-:Y:S01]  /*4de0*/  LOP3.LUT R26, R3, R2, R26, 0xfe, !PT ;  /* 0x00000002031a7212 */ /* 0x000fe200078efe1a */
[----:B------:R-:W-:Y:S05]  /*4df0*/  BRA `(.L_x_16588) ;  /* 0x0000028000007947 */ /* 0x000fea0003800000 */
.L_x_16600:
        /* <DEDUP_REMOVED lines=14> */
.L_x_16587:
        /* <DEDUP_REMOVED lines=21> */
.L_x_16608:
[----:B------:R-:W4:Y:S02]  /*5030*/  LDG.E.64 R2, [R2.64] ;  /* 0x0000002402027981 */ /* 0x000f24000c1e1b00 */
[----:B----4-:R0:W4:Y:S01]  /*5040*/  I2F.U64 R26, R2 ;  /* 0x00000002001a7312 */ /* 0x0101220000301000 */
[----:B------:R-:W-:Y:S05]  /*5050*/  BRA `(.L_x_16588) ;  /* 0x0000002000007947 */ /* 0x000fea0003800000 */
.L_x_16607:
[----:B------:R-:W4:Y:S02]  /*5060*/  LDG.E R2, [R2.64] ;  /* 0x0000002402027981 */ /* 0x000f24000c1e1900 */
[----:B----4-:R0:W4:Y:S02]  /*5070*/  I2F.U32 R26, R2 ;  /* 0x00000002001a7306 */ /* 0x0101240000201000 */
.L_x_16588:
[----:B------:R-:W-:Y:S05]  /*5080*/  BSYNC B6 ;  /* 0x0000000000067941 */ /* 0x000fea0003800000 */
.L_x_16582:
        /* <DEDUP_REMOVED lines=18> */
.L_x_16613:
[----:B----4-:R-:W4:Y:S02]  /*51b0*/  LDG.E.U8 R2, [R2.64] ;  /* 0x0000002402027981 */ /* 0x010f24000c1e1100 */
[----:B----4-:R0:W4:Y:S01]  /*51c0*/  I2F.U16 R25, R2 ;  /* 0x0000000200197306 */ /* 0x0101220000101000 */
[----:B------:R-:W-:Y:S05]  /*51d0*/  BRA `(.L_x_16615) ;  /* 0x00000ca000007947 */ /* 0x000fea0003800000 */
.L_x_16612:
        /* <DEDUP_REMOVED lines=9> */
.L_x_16617:
[----:B----4-:R-:W4:Y:S02]  /*5270*/  LDG.E R2, [R2.64] ;  /* 0x0000002402027981 */ /* 0x010f24000c1e1900 */
[----:B----4-:R0:W4:Y:S01]  /*5280*/  I2F R25, R2 ;  /* 0x0000000200197306 */ /* 0x0101220000201400 */
[----:B------:R-:W-:Y:S05]  /*5290*/  BRA `(.L_x_16615) ;  /* 0x00000be000007947 */ /* 0x000fea0003800000 */
.L_x_16616:
[----:B----4-:R-:W4:Y:S02]  /*52a0*/  LDG.E.U16 R2, [R2.64] ;  /* 0x0000002402027981 */ /* 0x010f24000c1e1500 */
[----:B----4-:R0:W4:Y:S01]  /*52b0*/  I2F.S16 R25, R2 ;  /* 0x0000000200197306 */ /* 0x0101220000101400 */
[----:B------:R-:W-:Y:S05]  /*52c0*/  BRA `(.L_x_16615) ;  /* 0x00000bb000007947 */ /* 0x000fea0003800000 */
.L_x_16611:
        /* <DEDUP_REMOVED lines=8> */
.L_x_16619:
[----:B----4-:R-:W4:Y:S02]  /*5350*/  LDG.E.U16 R2, [R2.64] ;  /* 0x0000002402027981 */ /* 0x010f24000c1e1500 */
[----:B----4-:R-:W-:Y:S01]  /*5360*/  HADD2.F32 R25, -RZ, R2.H0_H0 ;  /* 0x20000002ff197230 */ /* 0x010fe20000004100 */
[----:B------:R-:W-:Y:S05]  /*5370*/  BRA `(.L_x_16615) ;  /* 0x00000b0000007947 */ /* 0x000fea0003800000 */
.L_x_16618:
        /* <DEDUP_REMOVED lines=8> */
.L_x_16621:
[----:B----4-:R-:W4:Y:S02]  /*5400*/  LDG.E.U16 R2, [R2.64] ;  /* 0x0000002402027981 */ /* 0x010f24000c1e1500 */
[----:B----4-:R-:W-:Y:S01]  /*5410*/  HADD2.F32 R25, -RZ, R2.H0_H0 ;  /* 0x20000002ff197230 */ /* 0x010fe20000004100 */
[----:B------:R-:W-:Y:S05]  /*5420*/  BRA `(.L_x_16615) ;  /* 0x00000a5000007947 */ /* 0x000fea0003800000 */
.L_x_16620:
[----:B----4-:R-:W4:Y:S02]  /*5430*/  LDG.E.64 R2, [R2.64] ;  /* 0x0000002402027981 */ /* 0x010f24000c1e1b00 */
[----:B----4-:R-:W0:Y:S01]  /*5440*/  F2F.F32.F64 R25, R2 ;  /* 0x0000000200197310 */ /* 0x010e220000301000 */
[----:B------:R-:W0:-:S14]  /*5450*/  DSETP.GEU.AND P0, PT, |R2|, c[0x2][0x0], PT ;  /* 0x008000000200762a */ /* 0x000e1c0003f0e200 */
[----:B0-----:R-:W-:Y:S01]  /*5460*/  @!P0 FMUL R25, R25, 1.175494350822287508e-38 ;  /* 0x0080000019198820 */ /* 0x001fe20000400000 */
[----:B------:R-:W-:Y:S05]  /*5470*/  BRA `(.L_x_16615) ;  /* 0x00000a0000007947 */ /* 0x000fea0003800000 */
.L_x_16610:
        /* <DEDUP_REMOVED lines=12> */
.L_x_16624:
[----:B----4-:R-:W4:Y:S02]  /*5540*/  LDG.E.64 R2, [R2.64] ;  /* 0x0000002402027981 */ /* 0x010f24000c1e1b00 */
[----:B----4-:R-:W0:Y:S01]  /*5550*/  F2F.F32.F64 R25, R2 ;  /* 0x0000000200197310 */ /* 0x010e220000301000 */
[----:B------:R-:W0:-:S14]  /*5560*/  DSETP.GEU.AND P0, PT, |R2|, c[0x2][0x0], PT ;  /* 0x008000000200762a */ /* 0x000e1c0003f0e200 */
[----:B0-----:R-:W-:Y:S01]  /*5570*/  @!P0 FMUL R25, R25, 1.175494350822287508e-38 ;  /* 0x0080000019198820 */ /* 0x001fe20000400000 */
[----:B------:R-:W-:Y:S05]  /*5580*/  BRA `(.L_x_16615) ;  /* 0x000008f000007947 */ /* 0x000fea0003800000 */
.L_x_16623:
        /* <DEDUP_REMOVED lines=26> */
.L_x_16626:
        /* <DEDUP_REMOVED lines=13> */
.L_x_16625:
[----:B----4-:R-:W4:Y:S02]  /*5800*/  LDG.E.U16 R2, [R2.64] ;  /* 0x0000002402027981 */ /* 0x010f24000c1e1500 */
[----:B----4-:R-:W-:Y:S01]  /*5810*/  PRMT R25, RZ, 0x5410, R2 ;  /* 0x00005410ff197816 */ /* 0x010fe20000000002 */
[----:B------:R-:W-:Y:S05]  /*5820*/  BRA `(.L_x_16615) ;  /* 0x0000065000007947 */ /* 0x000fea0003800000 */
.L_x_16622:
        /* <DEDUP_REMOVED lines=11> */
.L_x_16629:
        /* <DEDUP_REMOVED lines=20> */
.L_x_16631:
[----:B------:R-:W-:Y:S05]  /*5a20*/  BSYNC B0 ;  /* 0x0000000000007941 */ /* 0x000fea0003800000 */
.L_x_16630:
[----:B------:R-:W-:Y:S01]  /*5a30*/  IMAD.SHL.U32 R2, R2, 0x100000, RZ ;  /* 0x0010000002027824 */ /* 0x000fe200078e00ff */
[----:B------:R-:W-:-:S04]  /*5a40*/  LEA R0, R0, 0x3b800000, 0x17 ;  /* 0x3b80000000007811 */ /* 0x000fc800078eb8ff */
[----:B------:R-:W-:Y:S01]  /*5a50*/  LOP3.LUT R25, R0, R2, R25, 0xfe, !PT ;  /* 0x0000000200197212 */ /* 0x000fe200078efe19 */
[----:B------:R-:W-:Y:S05]  /*5a60*/  BRA `(.L_x_16615) ;  /* 0x0000041000007947 */ /* 0x000fea0003800000 */
.L_x_16628:
        /* <DEDUP_REMOVED lines=20> */
.L_x_16633:
[----:B------:R-:W-:Y:S05]  /*5bb0*/  BSYNC B0 ;  /* 0x0000000000007941 */ /* 0x000fea0003800000 */
.L_x_16632:
[----:B------:R-:W-:Y:S01]  /*5bc0*/  IMAD.SHL.U32 R2, R2, 0x200000, RZ ;  /* 0x0020000002027824 */ /* 0x000fe200078e00ff */
[----:B------:R-:W-:-:S04]  /*5bd0*/  LEA R0, R0, 0x37800000, 0x17 ;  /* 0x3780000000007811 */ /* 0x000fc800078eb8ff */
[----:B------:R-:W-:Y:S01]  /*5be0*/  LOP3.LUT R25, R0, R2, R25, 0xfe, !PT ;  /* 0x0000000200197212 */ /* 0x000fe200078efe19 */
[----:B------:R-:W-:Y:S05]  /*5bf0*/  BRA `(.L_x_16615) ;  /* 0x0000028000007947 */ /* 0x000fea0003800000 */
.L_x_16627:
        /* <DEDUP_REMOVED lines=14> */
.L_x_16614:
        /* <DEDUP_REMOVED lines=21> */
.L_x_16635:
[----:B----4-:R-:W4:Y:S02]  /*5e30*/  LDG.E.64 R2, [R2.64] ;  /* 0x0000002402027981 */ /* 0x010f24000c1e1b00 */
[----:B----4-:R0:W4:Y:S01]  /*5e40*/  I2F.U64 R25, R2 ;  /* 0x0000000200197312 */ /* 0x0101220000301000 */
[----:B------:R-:W-:Y:S05]  /*5e50*/  BRA `(.L_x_16615) ;  /* 0x0000002000007947 */ /* 0x000fea0003800000 */
.L_x_16634:
[----:B----4-:R-:W4:Y:S02]  /*5e60*/  LDG.E R2, [R2.64] ;  /* 0x0000002402027981 */ /* 0x010f24000c1e1900 */
[----:B----4-:R0:W4:Y:S02]  /*5e70*/  I2F.U32 R25, R2 ;  /* 0x0000000200197306 */ /* 0x0101240000201000 */
.L_x_16615:
[----:B------:R-:W-:Y:S05]  /*5e80*/  BSYNC B6 ;  /* 0x0000000000067941 */ /* 0x000fea0003800000 */
.L_x_16609:
        /* <DEDUP_REMOVED lines=18> */
.L_x_16640:
[----:B----4-:R-:W4:Y:S02]  /*5fb0*/  LDG.E.U8 R2, [R2.64] ;  /* 0x0000002402027981 */ /* 0x010f24000c1e1100 */
[----:B----4-:R0:W4:Y:S01]  /*5fc0*/  I2F.U16 R27, R2 ;  /* 0x00000002001b7306 */ /* 0x0101220000101000 */
[----:B------:R-:W-:Y:S05]  /*5fd0*/  BRA `(.L_x_16642) ;  /* 0x00000ca000007947 */ /* 0x000fea0003800000 */
.L_x_16639:
        /* <DEDUP_REMOVED lines=9> */
.L_x_16644:
[----:B----4-:R-:W4:Y:S02]  /*6070*/  LDG.E R2, [R2.64] ;  /* 0x0000002402027981 */ /* 0x010f24000c1e1900 */
[----:B----4-:R0:W4:Y:S01]  /*6080*/  I2F R27, R2 ;  /* 0x00000002001b7306 */ /* 0x0101220000201400 */
[----:B------:R-:W-:Y:S05]  /*6090*/  BRA `(.L_x_16642) ;  /* 0x00000be000007947 */ /* 0x000fea0003800000 */
.L_x_16643:
[----:B----4-:R-:W4:Y:S02]  /*60a0*/  LDG.E.U16 R2, [R2.64] ;  /* 0x0000002402027981 */ /* 0x010f24000c1e1500 */
[----:B----4-:R0:W4:Y:S01]  /*60b0*/  I2F.S16 R27, R2 ;  /* 0x00000002001b7306 */ /* 0x0101220000101400 */
[----:B------:R-:W-:Y:S05]  /*60c0*/  BRA `(.L_x_16642) ;  /* 0x00000bb000007947 */ /* 0x000fea0003800000 */
.L_x_16638:
        /* <DEDUP_REMOVED lines=8> */
.L_x_16646:
[----:B----4-:R-:W4:Y:S02]  /*6150*/  LDG.E.U16 R2, [R2.64] ;  /* 0x0000002402027981 */ /* 0x010f24000c1e1500 */
[----:B----4-:R-:W-:Y:S01]  /*6160*/  HADD2.F32 R27, -RZ, R2.H0_H0 ;  /* 0x20000002ff1b7230 */ /* 0x010fe20000004100 */
[----:B------:R-:W-:Y:S05]  /*6170*/  BRA `(.L_x_16642) ;  /* 0x00000b0000007947 */ /* 0x000fea0003800000 */
.L_x_16645:
        /* <DEDUP_REMOVED lines=8> */
.L_x_16648:
[----:B----4-:R-:W4:Y:S02]  /*6200*/  LDG.E.U16 R2, [R2.64] ;  /* 0x0000002402027981 */ /* 0x010f24000c1e1500 */
[----:B----4-:R-:W-:Y:S01]  /*6210*/  HADD2.F32 R27, -RZ, R2.H0_H0 ;  /* 0x20000002ff1b7230 */ /* 0x010fe20000004100 */
[----:B------:R-:W-:Y:S05]  /*6220*/  BRA `(.L_x_16642) ;  /* 0x00000a5000007947 */ /* 0x000fea0003800000 */
.L_x_16647:
[----:B----4-:R-:W4:Y:S02]  /*6230*/  LDG.E.64 R2, [R2.64] ;  /* 0x0000002402027981 */ /* 0x010f24000c1e1b00 */
[----:B----4-:R-:W0:Y:S01]  /*6240*/  F2F.F32.F64 R27, R2 ;  /* 0x00000002001b7310 */ /* 0x010e220000301000 */
[----:B------:R-:W0:-:S14]  /*6250*/  DSETP.GEU.AND P0, PT, |R2|, c[0x2][0x0], PT ;  /* 0x008000000200762a */ /* 0x000e1c0003f0e200 */
[----:B0-----:R-:W-:Y:S01]  /*6260*/  @!P0 FMUL R27, R27, 1.175494350822287508e-38 ;  /* 0x008000001b1b8820 */ /* 0x001fe20000400000 */
[----:B------:R-:W-:Y:S05]  /*6270*/  BRA `(.L_x_16642) ;  /* 0x00000a0000007947 */ /* 0x000fea0003800000 */
.L_x_16637:
        /* <DEDUP_REMOVED lines=12> */
.L_x_16651:
[----:B----4-:R-:W4:Y:S02]  /*6340*/  LDG.E.64 R2, [R2.64] ;  /* 0x0000002402027981 */ /* 0x010f24000c1e1b00 */
[----:B----4-:R-:W0:Y:S01]  /*6350*/  F2F.F32.F64 R27, R2 ;  /* 0x00000002001b7310 */ /* 0x010e220000301000 */
[----:B------:R-:W0:-:S14]  /*6360*/  DSETP.GEU.AND P0, PT, |R2|, c[0x2][0x0], PT ;  /* 0x008000000200762a */ /* 0x000e1c0003f0e200 */
[----:B0-----:R-:W-:Y:S01]  /*6370*/  @!P0 FMUL R27, R27, 1.175494350822287508e-38 ;  /* 0x008000001b1b8820 */ /* 0x001fe20000400000 */
[----:B------:R-:W-:Y:S05]  /*6380*/  BRA `(.L_x_16642) ;  /* 0x000008f000007947 */ /* 0x000fea0003800000 */
.L_x_16650:
        /* <DEDUP_REMOVED lines=26> */
.L_x_16653:
        /* <DEDUP_REMOVED lines=13> */
.L_x_16652:
[----:B----4-:R-:W4:Y:S02]  /*6600*/  LDG.E.U16 R2, [R2.64] ;  /* 0x0000002402027981 */ /* 0x010f24000c1e1500 */
[----:B----4-:R-:W-:Y:S01]  /*6610*/  PRMT R27, RZ, 0x5410, R2 ;  /* 0x00005410ff1b7816 */ /* 0x010fe20000000002 */
[----:B------:R-:W-:Y:S05]  /*6620*/  BRA `(.L_x_16642) ;  /* 0x0000065000007947 */ /* 0x000fea0003800000 */
.L_x_16649:
        /* <DEDUP_REMOVED lines=11> */
.L_x_16656:
        /* <DEDUP_REMOVED lines=20> */
.L_x_16658:
[----:B------:R-:W-:Y:S05]  /*6820*/  BSYNC B0 ;  /* 0x0000000000007941 */ /* 0x000fea0003800000 */
.L_x_16657:
[----:B------:R-:W-:Y:S01]  /*6830*/  IMAD.SHL.U32 R2, R2, 0x100000, RZ ;  /* 0x0010000002027824 */ /* 0x000fe200078e00ff */
[----:B------:R-:W-:-:S04]  /*6840*/  LEA R0, R0, 0x3b800000, 0x17 ;  /* 0x3b80000000007811 */ /* 0x000fc800078eb8ff */
[----:B------:R-:W-:Y:S01]  /*6850*/  LOP3.LUT R27, R0, R2, R27, 0xfe, !PT ;  /* 0x00000002001b7212 */ /* 0x000fe200078efe1b */
[----:B------:R-:W-:Y:S05]  /*6860*/  BRA `(.L_x_16642) ;  /* 0x0000041000007947 */ /* 0x000fea0003800000 */
.L_x_16655:
        /* <DEDUP_REMOVED lines=20> */
.L_x_16660:
[----:B------:R-:W-:Y:S05]  /*69b0*/  BSYNC B0 ;  /* 0x0000000000007941 */ /* 0x000fea0003800000 */
.L_x_16659:
[----:B------:R-:W-:Y:S01]  /*69c0*/  IMAD.SHL.U32 R2, R2, 0x200000, RZ ;  /* 0x0020000002027824 */ /* 0x000fe200078e00ff */
[----:B------:R-:W-:-:S04]  /*69d0*/  LEA R0, R0, 0x37800000, 0x17 ;  /* 0x3780000000007811 */ /* 0x000fc800078eb8ff */
[----:B------:R-:W-:Y:S01]  /*69e0*/  LOP3.LUT R27, R0, R2, R27, 0xfe, !PT ;  /* 0x00000002001b7212 */ /* 0x000fe200078efe1b */
[----:B------:R-:W-:Y:S05]  /*69f0*/  BRA `(.L_x_16642) ;  /* 0x0000028000007947 */ /* 0x000fea0003800000 */
.L_x_16654:
        /* <DEDUP_REMOVED lines=14> */
.L_x_16641:
        /* <DEDUP_REMOVED lines=21> */
.L_x_16662:
[----:B----4-:R-:W4:Y:S02]  /*6c30*/  LDG.E.64 R2, [R2.64] ;  /* 0x0000002402027981 */ /* 0x010f24000c1e1b00 */
[----:B----4-:R0:W4:Y:S01]  /*6c40*/  I2F.U64 R27, R2 ;  /* 0x00000002001b7312 */ /* 0x0101220000301000 */
[----:B------:R-:W-:Y:S05]  /*6c50*/  BRA `(.L_x_16642) ;  /* 0x0000002000007947 */ /* 0x000fea0003800000 */
.L_x_16661:
[----:B----4-:R-:W4:Y:S02]  /*6c60*/  LDG.E R2, [R2.64] ;  /* 0x0000002402027981 */ /* 0x010f24000c1e1900 */
[----:B----4-:R0:W4:Y:S02]  /*6c70*/  I2F.U32 R27, R2 ;  /* 0x00000002001b7306 */ /* 0x0101240000201000 */
.L_x_16642:
[----:B------:R-:W-:Y:S05]  /*6c80*/  BSYNC B6 ;  /* 0x0000000000067941 */ /* 0x000fea0003800000 */
.L_x_16636:
        /* <DEDUP_REMOVED lines=18> */
.L_x_16667:
[----:B----4-:R-:W4:Y:S02]  /*6db0*/  LDG.E.U8 R2, [R2.64] ;  /* 0x0000002402027981 */ /* 0x010f24000c1e1100 */
[----:B----4-:R0:W4:Y:S01]  /*6dc0*/  I2F.U16 R5, R2 ;  /* 0x0000000200057306 */ /* 0x0101220000101000 */
[----:B------:R-:W-:Y:S05]  /*6dd0*/  BRA `(.L_x_16669) ;  /* 0x00000ca000007947 */ /* 0x000fea0003800000 */
.L_x_16666:
        /* <DEDUP_REMOVED lines=9> */
.L_x_16671:
[----:B----4-:R-:W4:Y:S02]  /*6e70*/  LDG.E R2, [R2.64] ;  /* 0x0000002402027981 */ /* 0x010f24000c1e1900 */
[----:B----4-:R0:W4:Y:S01]  /*6e80*/  I2F R5, R2 ;  /* 0x0000000200057306 */ /* 0x0101220000201400 */
[----:B------:R-:W-:Y:S05]  /*6e90*/  BRA `(.L_x_16669) ;  /* 0x00000be000007947 */ /* 0x000fea0003800000 */
.L_x_16670:
[----:B----4-:R-:W4:Y:S02]  /*6ea0*/  LDG.E.U16 R2, [R2.64] ;  /* 0x0000002402027981 */ /* 0x010f24000c1e1500 */
[----:B----4-:R0:W4:Y:S01]  /*6eb0*/  I2F.S16 R5, R2 ;  /* 0x0000000200057306 */ /* 0x0101220000101400 */
[----:B------:R-:W-:Y:S05]  /*6ec0*/  BRA `(.L_x_16669) ;  /* 0x00000bb000007947 */ /* 0x000fea0003800000 */
.L_x_16665:
        /* <DEDUP_REMOVED lines=8> */
.L_x_16673:
[----:B----4-:R-:W4:Y:S02]  /*6f50*/  LDG.E.U16 R2, [R2.64] ;  /* 0x0000002402027981 */ /* 0x010f24000c1e1500 */
[----:B----4-:R-:W-:Y:S01]  /*6f60*/  HADD2.F32 R5, -RZ, R2.H0_H0 ;  /* 0x20000002ff057230 */ /* 0x010fe20000004100 */
[----:B------:R-:W-:Y:S05]  /*6f70*/  BRA `(.L_x_16669) ;  /* 0x00000b0000007947 */ /* 0x000fea0003800000 */
.L_x_16672:
        /* <DEDUP_REMOVED lines=8> */
.L_x_16675:
[----:B----4-:R-:W4:Y:S02]  /*7000*/  LDG.E.U16 R2, [R2.64] ;  /* 0x0000002402027981 */ /* 0x010f24000c1e1500 */
[----:B----4-:R-:W-:Y:S01]  /*7010*/  HADD2.F32 R5, -RZ, R2.H0_H0 ;  /* 0x20000002ff057230 */ /* 0x010fe20000004100 */
[----:B------:R-:W-:Y:S05]  /*7020*/  BRA `(.L_x_16669) ;  /* 0x00000a5000007947 */ /* 0x000fea0003800000 */
.L_x_16674:
[----:B----4-:R-:W4:Y:S02]  /*7030*/  LDG.E.64 R2, [R2.64] ;  /* 0x0000002402027981 */ /* 0x010f24000c1e1b00 */
[----:B----4-:R-:W0:Y:S01]  /*7040*/  F2F.F32.F64 R5, R2 ;  /* 0x0000000200057310 */ /* 0x010e220000301000 */
[----:B------:R-:W0:-:S14]  /*7050*/  DSETP.GEU.AND P0, PT, |R2|, c[0x2][0x0], PT ;  /* 0x008000000200762a */ /* 0x000e1c0003f0e200 */
[----:B0-----:R-:W-:Y:S01]  /*7060*/  @!P0 FMUL R5, R5, 1.175494350822287508e-38 ;  /* 0x0080000005058820 */ /* 0x001fe20000400000 */
[----:B------:R-:W-:Y:S05]  /*7070*/  BRA `(.L_x_16669) ;  /* 0x00000a0000007947 */ /* 0x000fea0003800000 */
.L_x_16664:
        /* <DEDUP_REMOVED lines=12> */
.L_x_16678:
[----:B----4-:R-:W4:Y:S02]  /*7140*/  LDG.E.64 R2, [R2.64] ;  /* 0x0000002402027981 */ /* 0x010f24000c1e1b00 */
[----:B----4-:R-:W0:Y:S01]  /*7150*/  F2F.F32.F64 R5, R2 ;  /* 0x0000000200057310 */ /* 0x010e220000301000 */
[----:B------:R-:W0:-:S14]  /*7160*/  DSETP.GEU.AND P0, PT, |R2|, c[0x2][0x0], PT ;  /* 0x008000000200762a */ /* 0x000e1c0003f0e200 */
[----:B0-----:R-:W-:Y:S01]  /*7170*/  @!P0 FMUL R5, R5, 1.175494350822287508e-38 ;  /* 0x0080000005058820 */ /* 0x001fe20000400000 */
[----:B------:R-:W-:Y:S05]  /*7180*/  BRA `(.L_x_16669) ;  /* 0x000008f000007947 */ /* 0x000fea0003800000 */
.L_x_16677:
        /* <DEDUP_REMOVED lines=26> */
.L_x_16680:
        /* <DEDUP_REMOVED lines=13> */
.L_x_16679:
[----:B----4-:R-:W4:Y:S02]  /*7400*/  LDG.E.U16 R2, [R2.64] ;  /* 0x0000002402027981 */ /* 0x010f24000c1e1500 */
[----:B----4-:R-:W-:Y:S01]  /*7410*/  PRMT R5, RZ, 0x5410, R2 ;  /* 0x00005410ff057816 */ /* 0x010fe20000000002 */
[----:B------:R-:W-:Y:S05]  /*7420*/  BRA `(.L_x_16669) ;  /* 0x0000065000007947 */ /* 0x000fea0003800000 */
.L_x_16676:
        /* <DEDUP_REMOVED lines=11> */
.L_x_16683:
        /* <DEDUP_REMOVED lines=20> */
.L_x_16685:
[----:B------:R-:W-:Y:S05]  /*7620*/  BSYNC B0 ;  /* 0x0000000000007941 */ /* 0x000fea0003800000 */
.L_x_16684:
[----:B------:R-:W-:Y:S01]  /*7630*/  IMAD.SHL.U32 R2, R2, 0x100000, RZ ;  /* 0x0010000002027824 */ /* 0x000fe200078e00ff */
[----:B------:R-:W-:-:S04]  /*7640*/  LEA R5, R0, 0x3b800000, 0x17 ;  /* 0x3b80000000057811 */ /* 0x000fc800078eb8ff */
[----:B------:R-:W-:Y:S01]  /*7650*/  LOP3.LUT R5, R5, R2, R4, 0xfe, !PT ;  /* 0x0000000205057212 */ /* 0x000fe200078efe04 */
[----:B------:R-:W-:Y:S05]  /*7660*/  BRA `(.L_x_16669) ;  /* 0x0000041000007947 */ /* 0x000fea0003800000 */
.L_x_16682:
        /* <DEDUP_REMOVED lines=20> */
.L_x_16687:
[----:B------:R-:W-:Y:S05]  /*77b0*/  BSYNC B0 ;  /* 0x0000000000007941 */ /* 0x000fea0003800000 */
.L_x_16686:
[----:B------:R-:W-:Y:S01]  /*77c0*/  IMAD.SHL.U32 R2, R2, 0x200000, RZ ;  /* 0x0020000002027824 */ /* 0x000fe200078e00ff */
[----:B------:R-:W-:-:S04]  /*77d0*/  LEA R5, R0, 0x37800000, 0x17 ;  /* 0x3780000000057811 */ /* 0x000fc800078eb8ff */
[----:B------:R-:W-:Y:S01]  /*77e0*/  LOP3.LUT R5, R5, R2, R4, 0xfe, !PT ;  /* 0x0000000205057212 */ /* 0x000fe200078efe04 */
[----:B------:R-:W-:Y:S05]  /*77f0*/  BRA `(.L_x_16669) ;  /* 0x0000028000007947 */ /* 0x000fea0003800000 */
.L_x_16681:
        /* <DEDUP_REMOVED lines=14> */
.L_x_16668:
        /* <DEDUP_REMOVED lines=21> */
.L_x_16689:
[----:B----4-:R-:W4:Y:S02]  /*7a30*/  LDG.E.64 R2, [R2.64] ;  /* 0x0000002402027981 */ /* 0x010f24000c1e1b00 */
[----:B----4-:R0:W4:Y:S01]  /*7a40*/  I2F.U64 R5, R2 ;  /* 0x0000000200057312 */ /* 0x0101220000301000 */
[----:B------:R-:W-:Y:S05]  /*7a50*/  BRA `(.L_x_16669) ;  /* 0x0000002000007947 */ /* 0x000fea0003800000 */
.L_x_16688:
[----:B----4-:R-:W4:Y:S02]  /*7a60*/  LDG.E R2, [R2.64] ;  /* 0x0000002402027981 */ /* 0x010f24000c1e1900 */
[----:B----4-:R0:W4:Y:S02]  /*7a70*/  I2F.U32 R5, R2 ;  /* 0x0000000200057306 */ /* 0x0101240000201000 */
.L_x_16669:
[----:B------:R-:W-:Y:S05]  /*7a80*/  BSYNC B6 ;  /* 0x0000000000067941 */ /* 0x000fea0003800000 */
.L_x_16663:
[----:B------:R-:W0:Y:S01]  /*7a90*/  LDC.U8 R4, c[0x0][0x608] ;  /* 0x00018200ff047b82 */ /* 0x000e220000000000 */
[----:B----45:R-:W-:Y:S02]  /*7aa0*/  FMUL.FTZ R0, R25, R25 ;  /* 0x0000001919007220 */ /* 0x030fe40000410000 */
[----:B-1----:R-:W-:Y:S02]  /*7ab0*/  FFMA.FTZ R5, -R5, c[0x0][0x5f8], R22 ;  /* 0x00017e0005057a23 */ /* 0x002fe40000010116 */
[----:B------:R-:W-:-:S02]  /*7ac0*/  FMUL.FTZ R0, R0, R27 ;  /* 0x0000001b00007220 */ /* 0x000fc40000410000 */
[----:B--2---:R-:W-:Y:S02]  /*7ad0*/  FADD.FTZ R23, -R26, R23 ;  /* 0x000000171a177221 */ /* 0x004fe40000010100 */
[----:B------:R-:W-:Y:S02]  /*7ae0*/  FMUL.FTZ R0, R0, c[0x0][0x5f8] ;  /* 0x00017e0000007a20 */ /* 0x000fe40000410000 */
[----:B---3--:R-:W-:Y:S02]  /*7af0*/  FMUL.FTZ R25, R25, R24 ;  /* 0x0000001819197220 */ /* 0x008fe40000410000 */
[----:B------:R-:W-:-:S04]  /*7b00*/  FFMA.FTZ R0, R0, -R23, R5 ;  /* 0x8000001700007223 */ /* 0x000fc80000010005 */
[----:B0-----:R-:W-:Y:S01]  /*7b10*/  FMUL.FTZ R2, R0, R25 ;  /* 0x0000001900027220 */ /* 0x001fe20000410000 */
        /* <DEDUP_REMOVED lines=14> */
.L_x_16693:
[----:B------:R-:W0:Y:S02]  /*7c00*/  F2I.S64.TRUNC R2, R2 ;  /* 0x0000000200027311 */ /* 0x000e24000020d900 */
[----:B0-----:R-:W-:-:S05]  /*7c10*/  IMAD.MOV.U32 R5, RZ, RZ, R2 ;  /* 0x000000ffff057224 */ /* 0x001fca00078e0002 */
[----:B------:R0:W-:Y:S01]  /*7c20*/  STG.E.U8 [R16.64], R5 ;  /* 0x0000000510007986 */ /* 0x0001e2000c101124 */
[----:B------:R-:W-:Y:S05]  /*7c30*/  BRA `(.L_x_16695) ;  /* 0x00000d3000007947 */ /* 0x000fea0003800000 */
.L_x_16692:
        /* <DEDUP_REMOVED lines=9> */
.L_x_16697:
[----:B------:R-:W0:Y:S02]  /*7cd0*/  F2I.FTZ.TRUNC.NTZ R3, R2 ;  /* 0x0000000200037305 */ /* 0x000e24000021f100 */
[----:B0-----:R0:W-:Y:S01]  /*7ce0*/  STG.E [R16.64], R3 ;  /* 0x0000000310007986 */ /* 0x0011e2000c101924 */
[----:B------:R-:W-:Y:S05]  /*7cf0*/  BRA `(.L_x_16695) ;  /* 0x00000c7000007947 */ /* 0x000fea0003800000 */
.L_x_16696:
[----:B------:R-:W0:Y:S02]  /*7d00*/  F2I.FTZ.TRUNC.NTZ R3, R2 ;  /* 0x0000000200037305 */ /* 0x000e24000021f100 */
[----:B0-----:R0:W-:Y:S01]  /*7d10*/  STG.E.U16 [R16.64], R3 ;  /* 0x0000000310007986 */ /* 0x0011e2000c101524 */
[----:B------:R-:W-:Y:S05]  /*7d20*/  BRA `(.L_x_16695) ;  /* 0x00000c4000007947 */ /* 0x000fea0003800000 */
.L_x_16691:
        /* <DEDUP_REMOVED lines=8> */
.L_x_16699:
[----:B------:R-:W-:-:S05]  /*7db0*/  F2FP.PACK_AB R2, RZ, R2 ;  /* 0x00000002ff02723e */ /* 0x000fca00000000ff */
[----:B------:R0:W-:Y:S01]  /*7dc0*/  STG.E.U16 [R16.64], R2 ;  /* 0x0000000210007986 */ /* 0x0001e2000c101524 */
[----:B------:R-:W-:Y:S05]  /*7dd0*/  BRA `(.L_x_16695) ;  /* 0x00000b9000007947 */ /* 0x000fea0003800000 */
.L_x_16698:
        /* <DEDUP_REMOVED lines=9> */
.L_x_16701:
[----:B------:R-:W-:-:S04]  /*7e70*/  F2FP.PACK_AB R3, RZ, R2 ;  /* 0x00000002ff03723e */ /* 0x000fc800000000ff */
[----:B------:R-:W-:-:S05]  /*7e80*/  PRMT R3, R3, 0x5410, RZ ;  /* 0x0000541003037816 */ /* 0x000fca00000000ff */
[----:B------:R0:W-:Y:S01]  /*7e90*/  STG.E [R16.64], R3 ;  /* 0x0000000310007986 */ /* 0x0001e2000c101924 */
[----:B------:R-:W-:Y:S05]  /*7ea0*/  BRA `(.L_x_16695) ;  /* 0x00000ac000007947 */ /* 0x000fea0003800000 */
.L_x_16700:
[----:B------:R-:W-:-:S06]  /*7eb0*/  FMUL.FTZ R2, R2, 1 ;  /* 0x3f80000002027820 */ /* 0x000fcc0000410000 */
[----:B------:R-:W0:Y:S02]  /*7ec0*/  F2F.F64.F32 R2, R2 ;  /* 0x0000000200027310 */ /* 0x000e240000201800 */
[----:B0-----:R0:W-:Y:S01]  /*7ed0*/  STG.E.64 [R16.64], R2 ;  /* 0x0000000210007986 */ /* 0x0011e2000c101b24 */
[----:B------:R-:W-:Y:S05]  /*7ee0*/  BRA `(.L_x_16695) ;  /* 0x00000a8000007947 */ /* 0x000fea0003800000 */
.L_x_16690:
        /* <DEDUP_REMOVED lines=12> */
.L_x_16704:
[----:B------:R-:W-:Y:S01]  /*7fb0*/  FMUL.FTZ R4, R2, 1 ;  /* 0x3f80000002047820 */ /* 0x000fe20000410000 */
[----:B------:R-:W-:-:S05]  /*7fc0*/  CS2R R6, SRZ ;  /* 0x0000000000067805 */ /* 0x000fca000001ff00 */
[----:B------:R-:W0:Y:S02]  /*7fd0*/  F2F.F64.F32 R4, R4 ;  /* 0x0000000400047310 */ /* 0x000e240000201800 */
[----:B0-----:R0:W-:Y:S01]  /*7fe0*/  STG.E.128 [R16.64], R4 ;  /* 0x0000000410007986 */ /* 0x0011e2000c101d24 */
[----:B------:R-:W-:Y:S05]  /*7ff0*/  BRA `(.L_x_16695) ;  /* 0x0000097000007947 */ /* 0x000fea0003800000 */
.L_x_16703:
        /* <DEDUP_REMOVED lines=20> */
.L_x_16708:
[----:B------:R-:W-:Y:S05]  /*8140*/  BSYNC B0 ;  /* 0x0000000000007941 */ /* 0x000fea0003800000 */
.L_x_16707:
[----:B------:R-:W-:-:S05]  /*8150*/  LOP3.LUT R5, R0, R5, RZ, 0xfc, !PT ;  /* 0x0000000500057212 */ /* 0x000fca00078efcff */
[----:B------:R0:W-:Y:S01]  /*8160*/  STG.E.U8 [R16.64], R5 ;  /* 0x0000000510007986 */ /* 0x0001e2000c101124 */
[----:B------:R-:W-:Y:S05]  /*8170*/  BRA `(.L_x_16695) ;  /* 0x000007f000007947 */ /* 0x000fea0003800000 */
.L_x_16706:
        /* <DEDUP_REMOVED lines=12> */
.L_x_16710:
[----:B------:R-:W-:Y:S01]  /*8240*/  IMAD.MOV.U32 R0, RZ, RZ, 0x7f ;  /* 0x0000007fff007424 */ /* 0x000fe200078e00ff */
[----:B------:R-:W-:-:S04]  /*8250*/  ISETP.GT.U32.AND P0, PT, R4, 0x7f800000, PT ;  /* 0x7f8000000400780c */ /* 0x000fc80003f04070 */
[----:B------:R-:W-:-:S04]  /*8260*/  SEL R0, R0, 0x7c, P0 ;  /* 0x0000007c00007807 */ /* 0x000fc80000000000 */
.L_x_16711:
[----:B------:R-:W-:Y:S05]  /*8270*/  BSYNC B0 ;  /* 0x0000000000007941 */ /* 0x000fea0003800000 */
.L_x_16709:
[----:B------:R-:W-:-:S04]  /*8280*/  LOP3.LUT R2, R2, 0x80000000, RZ, 0xc0, !PT ;  /* 0x8000000002027812 */ /* 0x000fc800078ec0ff */
[----:B------:R-:W-:-:S04]  /*8290*/  SHF.R.U32.HI R3, RZ, 0x18, R2 ;  /* 0x00000018ff037819 */ /* 0x000fc80000011602 */
[----:B------:R-:W-:-:S05]  /*82a0*/  LOP3.LUT R3, R0, R3, RZ, 0xfc, !PT ;  /* 0x0000000300037212 */ /* 0x000fca00078efcff */
[----:B------:R0:W-:Y:S01]  /*82b0*/  STG.E.U8 [R16.64], R3 ;  /* 0x0000000310007986 */ /* 0x0001e2000c101124 */
[----:B------:R-:W-:Y:S05]  /*82c0*/  BRA `(.L_x_16695) ;  /* 0x000006a000007947 */ /* 0x000fea0003800000 */
.L_x_16705:
[----:B------:R-:W-:-:S05]  /*82d0*/  F2FP.BF16.PACK_AB R2, RZ, R2 ;  /* 0x00000002ff02723e */ /* 0x000fca00000010ff */
[----:B------:R0:W-:Y:S01]  /*82e0*/  STG.E.U16 [R16.64], R2 ;  /* 0x0000000210007986 */ /* 0x0001e2000c101524 */
[----:B------:R-:W-:Y:S05]  /*82f0*/  BRA `(.L_x_16695) ;  /* 0x0000067000007947 */ /* 0x000fea0003800000 */
.L_x_16702:
        /* <DEDUP_REMOVED lines=11> */
.L_x_16714:
        /* <DEDUP_REMOVED lines=16> */
.L_x_16717:
[----:B------:R-:W-:-:S04]  /*84b0*/  LOP3.LUT R2, R2, 0x80000000, RZ, 0xc0, !PT ;  /* 0x8000000002027812 */ /* 0x000fc800078ec0ff */
[----:B------:R-:W-:-:S04]  /*84c0*/  SHF.R.U32.HI R3, RZ, 0x18, R2 ;  /* 0x00000018ff037819 */ /* 0x000fc80000011602 */
[----:B------:R-:W-:-:S04]  /*84d0*/  LOP3.LUT R0, R0, R3, RZ, 0xfc, !PT ;  /* 0x0000000300007212 */ /* 0x000fc800078efcff */
[----:B------:R-:W-:Y:S02]  /*84e0*/  PRMT R8, R0, 0x7610, R8 ;  /* 0x0000761000087816 */ /* 0x000fe40000000008 */
.L_x_16716:
[----:B------:R-:W-:Y:S05]  /*84f0*/  BSYNC B0 ;  /* 0x0000000000007941 */ /* 0x000fea0003800000 */
.L_x_16715:
[----:B------:R0:W-:Y:S01]  /*8500*/  STG.E.U8 [R16.64], R8 ;  /* 0x0000000810007986 */ /* 0x0001e2000c101124 */
[----:B------:R-:W-:Y:S05]  /*8510*/  BRA `(.L_x_16695) ;  /* 0x0000045000007947 */ /* 0x000fea0003800000 */
.L_x_16713:
        /* <DEDUP_REMOVED lines=16> */
.L_x_16720:
[----:B------:R-:W-:-:S04]  /*8620*/  LOP3.LUT R2, R2, 0x80000000, RZ, 0xc0, !PT ;  /* 0x8000000002027812 */ /* 0x000fc800078ec0ff */
[----:B------:R-:W-:-:S04]  /*8630*/  SHF.R.U32.HI R3, RZ, 0x18, R2 ;  /* 0x00000018ff037819 */ /* 0x000fc80000011602 */
[----:B------:R-:W-:-:S04]  /*8640*/  LOP3.LUT R0, R0, R3, RZ, 0xfc, !PT ;  /* 0x0000000300007212 */ /* 0x000fc800078efcff */
[----:B------:R-:W-:Y:S02]  /*8650*/  PRMT R8, R0, 0x7610, R8 ;  /* 0x0000761000087816 */ /* 0x000fe40000000008 */
.L_x_16719:
[----:B------:R-:W-:Y:S05]  /*8660*/  BSYNC B0 ;  /* 0x0000000000007941 */ /* 0x000fea0003800000 */
.L_x_16718:
[----:B------:R0:W-:Y:S01]  /*8670*/  STG.E.U8 [R16.64], R8 ;  /* 0x0000000810007986 */ /* 0x0001e2000c101124 */
[----:B------:R-:W-:Y:S05]  /*8680*/  BRA `(.L_x_16695) ;  /* 0x000002e000007947 */ /* 0x000fea0003800000 */
.L_x_16712:
        /* <DEDUP_REMOVED lines=21> */
.L_x_16694:
        /* <DEDUP_REMOVED lines=20> */
.L_x_16722:
[----:B------:R-:W0:Y:S02]  /*8920*/  F2I.U64.TRUNC R2, R2 ;  /* 0x0000000200027311 */ /* 0x000e24000020d800 */
[----:B0-----:R0:W-:Y:S01]  /*8930*/  STG.E.64 [R16.64], R2 ;  /* 0x0000000210007986 */ /* 0x0011e2000c101b24 */
[----:B------:R-:W-:Y:S05]  /*8940*/  BRA `(.L_x_16695) ;  /* 0x0000002000007947 */ /* 0x000fea0003800000 */
.L_x_16721:
[----:B------:R-:W0:Y:S02]  /*8950*/  F2I.FTZ.U32.TRUNC.NTZ R3, R2 ;  /* 0x0000000200037305 */ /* 0x000e24000021f000 */
[----:B0-----:R0:W-:Y:S02]  /*8960*/  STG.E [R16.64], R3 ;  /* 0x0000000310007986 */ /* 0x0011e4000c101924 */
.L_x_16695:
[----:B------:R-:W-:-:S05]  /*8970*/  IMAD R18, R18, 0x200, R19 ;  /* 0x0000020012127824 */ /* 0x000fca00078e0213 */
[----:B------:R-:W-:Y:S02]  /*8980*/  IADD3 R29, R18, 0x80, RZ ;  /* 0x00000080121d7810 */ /* 0x000fe40007ffe0ff */
.L_x_16499:
[----:B------:R-:W-:Y:S05]  /*8990*/  BSYNC B7 ;  /* 0x0000000000077941 */ /* 0x000fea0003800000 */
.L_x_16498:
        /* <DEDUP_REMOVED lines=8> */
[----:B------:R-:W-:Y:S02]  /*8a20*/  IMAD.MOV.U32 R0, RZ, RZ, RZ ;  /* 0x000000ffff007224 */ /* 0x000fe400078e00ff */
[----:B0-----:R-:W-:-:S06]  /*8a30*/  IMAD.MOV.U32 R16, RZ, RZ, RZ ;  /* 0x000000ffff107224 */ /* 0x001fcc00078e00ff */
        /* <DEDUP_REMOVED lines=376> */
.L_x_16725:
        /* <DEDUP_REMOVED lines=20> */
.L_x_16730:
[----:B------:R-:W2:Y:S02]  /*a300*/  LDG.E.U8 R2, [R2.64] ;  /* 0x0000002402027981 */ /* 0x000ea4000c1e1100 */
[----:B--2---:R0:W1:Y:S01]  /*a310*/  I2F.U16 R24, R2 ;  /* 0x0000000200187306 */ /* 0x0040620000101000 */
[----:B------:R-:W-:Y:S05]  /*a320*/  BRA `(.L_x_16732) ;  /* 0x00000ca000007947 */ /* 0x000fea0003800000 */
.L_x_16729:
        /* <DEDUP_REMOVED lines=9> */
.L_x_16734:
[----:B------:R-:W2:Y:S02]  /*a3c0*/  LDG.E R2, [R2.64] ;  /* 0x0000002402027981 */ /* 0x000ea4000c1e1900 */
[----:B--2---:R0:W1:Y:S01]  /*a3d0*/  I2F R24, R2 ;  /* 0x0000000200187306 */ /* 0x0040620000201400 */
[----:B------:R-:W-:Y:S05]  /*a3e0*/  BRA `(.L_x_16732) ;  /* 0x00000be000007947 */ /* 0x000fea0003800000 */
.L_x_16733:
[----:B------:R-:W2:Y:S02]  /*a3f0*/  LDG.E.U16 R2, [R2.64] ;  /* 0x0000002402027981 */ /* 0x000ea4000c1e1500 */
[----:B--2---:R0:W1:Y:S01]  /*a400*/  I2F.S16 R24, R2 ;  /* 0x0000000200187306 */ /* 0x0040620000101400 */
[----:B------:R-:W-:Y:S05]  /*a410*/  BRA `(.L_x_16732) ;  /* 0x00000bb000007947 */ /* 0x000fea0003800000 */
.L_x_16728:
        /* <DEDUP_REMOVED lines=8> */
.L_x_16736:
[----:B------:R-:W2:Y:S02]  /*a4a0*/  LDG.E.U16 R2, [R2.64] ;  /* 0x0000002402027981 */ /* 0x000ea4000c1e1500 */
[----:B--2---:R-:W-:Y:S01]  /*a4b0*/  HADD2.F32 R24, -RZ, R2.H0_H0 ;  /* 0x20000002ff187230 */ /* 0x004fe20000004100 */
[----:B------:R-:W-:Y:S05]  /*a4c0*/  BRA `(.L_x_16732) ;  /* 0x00000b0000007947 */ /* 0x000fea0003800000 */
.L_x_16735:
        /* <DEDUP_REMOVED lines=8> */
.L_x_16738:
[----:B------:R-:W2:Y:S02]  /*a550*/  LDG.E.U16 R2, [R2.64] ;  /* 0x0000002402027981 */ /* 0x000ea4000c1e1500 */
[----:B--2---:R-:W-:Y:S01]  /*a560*/  HADD2.F32 R24, -RZ, R2.H0_H0 ;  /* 0x20000002ff187230 */ /* 0x004fe20000004100 */
[----:B------:R-:W-:Y:S05]  /*a570*/  BRA `(.L_x_16732) ;  /* 0x00000a5000007947 */ /* 0x000fea0003800000 */
.L_x_16737:
[----:B------:R-:W2:Y:S02]  /*a580*/  LDG.E.64 R2, [R2.64] ;  /* 0x0000002402027981 */ /* 0x000ea4000c1e1b00 */
[----:B--2---:R-:W0:Y:S01]  /*a590*/  F2F.F32.F64 R24, R2 ;  /* 0x0000000200187310 */ /* 0x004e220000301000 */
[----:B------:R-:W0:-:S14]  /*a5a0*/  DSETP.GEU.AND P0, PT, |R2|, c[0x2][0x0], PT ;  /* 0x008000000200762a */ /* 0x000e1c0003f0e200 */
[----:B0-----:R-:W-:Y:S01]  /*a5b0*/  @!P0 FMUL R24, R24, 1.175494350822287508e-38 ;  /* 0x0080000018188820 */ /* 0x001fe20000400000 */
[----:B------:R-:W-:Y:S05]  /*a5c0*/  BRA `(.L_x_16732) ;  /* 0x00000a0000007947 */ /* 0x000fea0003800000 */
.L_x_16727:
        /* <DEDUP_REMOVED lines=12> */
.L_x_16741:
[----:B------:R-:W2:Y:S02]  /*a690*/  LDG.E.64 R2, [R2.64] ;  /* 0x0000002402027981 */ /* 0x000ea4000c1e1b00 */
[----:B--2---:R-:W0:Y:S01]  /*a6a0*/  F2F.F32.F64 R24, R2 ;  /* 0x0000000200187310 */ /* 0x004e220000301000 */
[----:B------:R-:W0:-:S14]  /*a6b0*/  DSETP.GEU.AND P0, PT, |R2|, c[0x2][0x0], PT ;  /* 0x008000000200762a */ /* 0x000e1c0003f0e200 */
[----:B0-----:R-:W-:Y:S01]  /*a6c0*/  @!P0 FMUL R24, R24, 1.175494350822287508e-38 ;  /* 0x0080000018188820 */ /* 0x001fe20000400000 */
[----:B------:R-:W-:Y:S05]  /*a6d0*/  BRA `(.L_x_16732) ;  /* 0x000008f000007947 */ /* 0x000fea0003800000 */
.L_x_16740:
        /* <DEDUP_REMOVED lines=26> */
.L_x_16743:
        /* <DEDUP_REMOVED lines=13> */
.L_x_16742:
[----:B------:R-:W2:Y:S02]  /*a950*/  LDG.E.U16 R2, [R2.64] ;  /* 0x0000002402027981 */ /* 0x000ea4000c1e1500 */
[----:B--2---:R-:W-:Y:S01]  /*a960*/  PRMT R24, RZ, 0x5410, R2 ;  /* 0x00005410ff187816 */ /* 0x004fe20000000002 */
[----:B------:R-:W-:Y:S05]  /*a970*/  BRA `(.L_x_16732) ;  /* 0x0000065000007947 */ /* 0x000fea0003800000 */
.L_x_16739:
        /* <DEDUP_REMOVED lines=11> */
.L_x_16746:
        /* <DEDUP_REMOVED lines=20> */
.L_x_16748:
[----:B------:R-:W-:Y:S05]  /*ab70*/  BSYNC B0 ;  /* 0x0000000000007941 */ /* 0x000fea0003800000 */
.L_x_16747:
[----:B------:R-:W-:Y:S01]  /*ab80*/  IMAD.SHL.U32 R2, R2, 0x100000, RZ ;  /* 0x0010000002027824 */ /* 0x000fe200078e00ff */
[----:B------:R-:W-:-:S04]  /*ab90*/  LEA R3, R0, 0x3b800000, 0x17 ;  /* 0x3b80000000037811 */ /* 0x000fc800078eb8ff */
[----:B------:R-:W-:Y:S01]  /*aba0*/  LOP3.LUT R24, R3, R2, R24, 0xfe, !PT ;  /* 0x0000000203187212 */ /* 0x000fe200078efe18 */
[----:B------:R-:W-:Y:S05]  /*abb0*/  BRA `(.L_x_16732) ;  /* 0x0000041000007947 */ /* 0x000fea0003800000 */
.L_x_16745:
        /* <DEDUP_REMOVED lines=20> */
.L_x_16750:
[----:B------:R-:W-:Y:S05]  /*ad00*/  BSYNC B0 ;  /* 0x0000000000007941 */ /* 0x000fea0003800000 */
.L_x_16749:
[----:B------:R-:W-:Y:S01]  /*ad10*/  IMAD.SHL.U32 R2, R2, 0x200000, RZ ;  /* 0x0020000002027824 */ /* 0x000fe200078e00ff */
[----:B------:R-:W-:-:S04]  /*ad20*/  LEA R3, R0, 0x37800000, 0x17 ;  /* 0x3780000000037811 */ /* 0x000fc800078eb8ff */
[----:B------:R-:W-:Y:S01]  /*ad30*/  LOP3.LUT R24, R3, R2, R24, 0xfe, !PT ;  /* 0x0000000203187212 */ /* 0x000fe200078efe18 */
[----:B------:R-:W-:Y:S05]  /*ad40*/  BRA `(.L_x_16732) ;  /* 0x0000028000007947 */ /* 0x000fea0003800000 */
.L_x_16744:
        /* <DEDUP_REMOVED lines=14> */
.L_x_16731:
        /* <DEDUP_REMOVED lines=21> */
.L_x_16752:
[----:B------:R-:W2:Y:S02]  /*af80*/  LDG.E.64 R2, [R2.64] ;  /* 0x0000002402027981 */ /* 0x000ea4000c1e1b00 */
[----:B--2---:R0:W1:Y:S01]  /*af90*/  I2F.U64 R24, R2 ;  /* 0x0000000200187312 */ /* 0x0040620000301000 */
[----:B------:R-:W-:Y:S05]  /*afa0*/  BRA `(.L_x_16732) ;  /* 0x0000002000007947 */ /* 0x000fea0003800000 */
.L_x_16751:
[----:B------:R-:W2:Y:S02]  /*afb0*/  LDG.E R2, [R2.64] ;  /* 0x0000002402027981 */ /* 0x000ea4000c1e1900 */
[----:B--2---:R0:W1:Y:S02]  /*afc0*/  I2F.U32 R24, R2 ;  /* 0x0000000200187306 */ /* 0x0040640000201000 */
.L_x_16732:
[----:B------:R-:W-:Y:S05]  /*afd0*/  BSYNC B6 ;  /* 0x0000000000067941 */ /* 0x000fea0003800000 */
.L_x_16726:
        /* <DEDUP_REMOVED lines=18> */
.L_x_16757:
[----:B------:R-:W2:Y:S02]  /*b100*/  LDG.E.U8 R2, [R2.64] ;  /* 0x0000002402027981 */ /* 0x000ea4000c1e1100 */
[----:B--2---:R0:W2:Y:S01]  /*b110*/  I2F.U16 R22, R2 ;  /* 0x0000000200167306 */ /* 0x0040a20000101000 */
[----:B------:R-:W-:Y:S05]  /*b120*/  BRA `(.L_x_16759) ;  /* 0x00000ca000007947 */ /* 0x000fea0003800000 */
.L_x_16756:
        /* <DEDUP_REMOVED lines=9> */
.L_x_16761:
[----:B------:R-:W2:Y:S02]  /*b1c0*/  LDG.E R2, [R2.64] ;  /* 0x0000002402027981 */ /* 0x000ea4000c1e1900 */
[----:B--2---:R0:W2:Y:S01]  /*b1d0*/  I2F R22, R2 ;  /* 0x0000000200167306 */ /* 0x0040a20000201400 */
[----:B------:R-:W-:Y:S05]  /*b1e0*/  BRA `(.L_x_16759) ;  /* 0x00000be000007947 */ /* 0x000fea0003800000 */
.L_x_16760:
[----:B------:R-:W2:Y:S02]  /*b1f0*/  LDG.E.U16 R2, [R2.64] ;  /* 0x0000002402027981 */ /* 0x000ea4000c1e1500 */
[----:B--2---:R0:W2:Y:S01]  /*b200*/  I2F.S16 R22, R2 ;  /* 0x0000000200167306 */ /* 0x0040a20000101400 */
[----:B------:R-:W-:Y:S05]  /*b210*/  BRA `(.L_x_16759) ;  /* 0x00000bb000007947 */ /* 0x000fea0003800000 */
.L_x_16755:
        /* <DEDUP_REMOVED lines=8> */
.L_x_16763:
[----:B------:R-:W2:Y:S02]  /*b2a0*/  LDG.E.U16 R2, [R2.64] ;  /* 0x0000002402027981 */ /* 0x000ea4000c1e1500 */
[----:B--2---:R-:W-:Y:S01]  /*b2b0*/  HADD2.F32 R22, -RZ, R2.H0_H0 ;  /* 0x20000002ff167230 */ /* 0x004fe20000004100 */
[----:B------:R-:W-:Y:S05]  /*b2c0*/  BRA `(.L_x_16759) ;  /* 0x00000b0000007947 */ /* 0x000fea0003800000 */
.L_x_16762:
        /* <DEDUP_REMOVED lines=8> */
.L_x_16765:
[----:B------:R-:W2:Y:S02]  /*b350*/  LDG.E.U16 R2, [R2.64] ;  /* 0x0000002402027981 */ /* 0x000ea4000c1e1500 */
[----:B--2---:R-:W-:Y:S01]  /*b360*/  HADD2.F32 R22, -RZ, R2.H0_H0 ;  /* 0x20000002ff167230 */ /* 0x004fe20000004100 */
[----:B------:R-:W-:Y:S05]  /*b370*/  BRA `(.L_x_16759) ;  /* 0x00000a5000007947 */ /* 0x000fea0003800000 */
.L_x_16764:
[----:B------:R-:W2:Y:S02]  /*b380*/  LDG.E.64 R2, [R2.64] ;  /* 0x0000002402027981 */ /* 0x000ea4000c1e1b00 */
[----:B--2---:R-:W0:Y:S01]  /*b390*/  F2F.F32.F64 R22, R2 ;  /* 0x0000000200167310 */ /* 0x004e220000301000 */
[----:B------:R-:W0:-:S14]  /*b3a0*/  DSETP.GEU.AND P0, PT, |R2|, c[0x2][0x0], PT ;  /* 0x008000000200762a */ /* 0x000e1c0003f0e200 */
[----:B0-----:R-:W-:Y:S01]  /*b3b0*/  @!P0 FMUL R22, R22, 1.175494350822287508e-38 ;  /* 0x0080000016168820 */ /* 0x001fe20000400000 */
[----:B------:R-:W-:Y:S05]  /*b3c0*/  BRA `(.L_x_16759) ;  /* 0x00000a0000007947 */ /* 0x000fea0003800000 */
.L_x_16754:
        /* <DEDUP_REMOVED lines=12> */
.L_x_16768:
[----:B------:R-:W2:Y:S02]  /*b490*/  LDG.E.64 R2, [R2.64] ;  /* 0x0000002402027981 */ /* 0x000ea4000c1e1b00 */
[----:B--2---:R-:W0:Y:S01]  /*b4a0*/  F2F.F32.F64 R22, R2 ;  /* 0x0000000200167310 */ /* 0x004e220000301000 */
[----:B------:R-:W0:-:S14]  /*b4b0*/  DSETP.GEU.AND P0, PT, |R2|, c[0x2][0x0], PT ;  /* 0x008000000200762a */ /* 0x000e1c0003f0e200 */
[----:B0-----:R-:W-:Y:S01]  /*b4c0*/  @!P0 FMUL R22, R22, 1.175494350822287508e-38 ;  /* 0x0080000016168820 */ /* 0x001fe20000400000 */
[----:B------:R-:W-:Y:S05]  /*b4d0*/  BRA `(.L_x_16759) ;  /* 0x000008f000007947 */ /* 0x000fea0003800000 */
.L_x_16767:
        /* <DEDUP_REMOVED lines=26> */
.L_x_16770:
        /* <DEDUP_REMOVED lines=13> */
.L_x_16769:
[----:B------:R-:W2:Y:S02]  /*b750*/  LDG.E.U16 R2, [R2.64] ;  /* 0x0000002402027981 */ /* 0x000ea4000c1e1500 */
[----:B--2---:R-:W-:Y:S01]  /*b760*/  PRMT R22, RZ, 0x5410, R2 ;  /* 0x00005410ff167816 */ /* 0x004fe20000000002 */
[----:B------:R-:W-:Y:S05]  /*b770*/  BRA `(.L_x_16759) ;  /* 0x0000065000007947 */ /* 0x000fea0003800000 */
.L_x_16766:
        /* <DEDUP_REMOVED lines=11> */
.L_x_16773:
        /* <DEDUP_REMOVED lines=20> */
.L_x_16775:
[----:B------:R-:W-:Y:S05]  /*b970*/  BSYNC B0 ;  /* 0x0000000000007941 */ /* 0x000fea0003800000 */
.L_x_16774:
[----:B------:R-:W-:Y:S01]  /*b980*/  IMAD.SHL.U32 R2, R2, 0x100000, RZ ;  /* 0x0010000002027824 */ /* 0x000fe200078e00ff */
[----:B------:R-:W-:-:S04]  /*b990*/  LEA R3, R0, 0x3b800000, 0x17 ;  /* 0x3b80000000037811 */ /* 0x000fc800078eb8ff */
[----:B------:R-:W-:Y:S01]  /*b9a0*/  LOP3.LUT R22, R3, R2, R22, 0xfe, !PT ;  /* 0x0000000203167212 */ /* 0x000fe200078efe16 */
[----:B------:R-:W-:Y:S05]  /*b9b0*/  BRA `(.L_x_16759) ;  /* 0x0000041000007947 */ /* 0x000fea0003800000 */
.L_x_16772:
        /* <DEDUP_REMOVED lines=20> */
.L_x_16777:
[----:B------:R-:W-:Y:S05]  /*bb00*/  BSYNC B0 ;  /* 0x0000000000007941 */ /* 0x000fea0003800000 */
.L_x_16776:
[----:B------:R-:W-:Y:S01]  /*bb10*/  IMAD.SHL.U32 R2, R2, 0x200000, RZ ;  /* 0x0020000002027824 */ /* 0x000fe200078e00ff */
[----:B------:R-:W-:-:S04]  /*bb20*/  LEA R3, R0, 0x37800000, 0x17 ;  /* 0x3780000000037811 */ /* 0x000fc800078eb8ff */
[----:B------:R-:W-:Y:S01]  /*bb30*/  LOP3.LUT R22, R3, R2, R22, 0xfe, !PT ;  /* 0x0000000203167212 */ /* 0x000fe200078efe16 */
[----:B------:R-:W-:Y:S05]  /*bb40*/  BRA `(.L_x_16759) ;  /* 0x0000028000007947 */ /* 0x000fea0003800000 */
.L_x_16771:
        /* <DEDUP_REMOVED lines=14> */
.L_x_16758:
        /* <DEDUP_REMOVED lines=21> */
.L_x_16779:
[----:B------:R-:W2:Y:S02]  /*bd80*/  LDG.E.64 R2, [R2.64] ;  /* 0x0000002402027981 */ /* 0x000ea4000c1e1b00 */
[----:B--2---:R0:W2:Y:S01]  /*bd90*/  I2F.U64 R22, R2 ;  /* 0x0000000200167312 */ /* 0x0040a20000301000 */
[----:B------:R-:W-:Y:S05]  /*bda0*/  BRA `(.L_x_16759) ;  /* 0x0000002000007947 */ /* 0x000fea0003800000 */
.L_x_16778:
[----:B------:R-:W2:Y:S02]  /*bdb0*/  LDG.E R2, [R2.64] ;  /* 0x0000002402027981 */ /* 0x000ea4000c1e1900 */
[----:B--2---:R0:W2:Y:S02]  /*bdc0*/  I2F.U32 R22, R2 ;  /* 0x0000000200167306 */ /* 0x0040a40000201000 */
.L_x_16759:
[----:B------:R-:W-:Y:S05]  /*bdd0*/  BSYNC B6 ;  /* 0x0000000000067941 */ /* 0x000fea0003800000 */
.L_x_16753:
        /* <DEDUP_REMOVED lines=18> */
.L_x_16784:
[----:B------:R-:W3:Y:S02]  /*bf00*/  LDG.E.U8 R2, [R2.64] ;  /* 0x0000002402027981 */ /* 0x000ee4000c1e1100 */
[----:B---3--:R0:W3:Y:S01]  /*bf10*/  I2F.U16 R23, R2 ;  /* 0x0000000200177306 */ /* 0x0080e20000101000 */
[----:B------:R-:W-:Y:S05]  /*bf20*/  BRA `(.L_x_16786) ;  /* 0x00000ca000007947 */ /* 0x000fea0003800000 */
.L_x_16783:
        /* <DEDUP_REMOVED lines=9> */
.L_x_16788:
[----:B------:R-:W3:Y:S02]  /*bfc0*/  LDG.E R2, [R2.64] ;  /* 0x0000002402027981 */ /* 0x000ee4000c1e1900 */
[----:B---3--:R0:W3:Y:S01]  /*bfd0*/  I2F R23, R2 ;  /* 0x0000000200177306 */ /* 0x0080e20000201400 */
[----:B------:R-:W-:Y:S05]  /*bfe0*/  BRA `(.L_x_16786) ;  /* 0x00000be000007947 */ /* 0x000fea0003800000 */
.L_x_16787:
[----:B------:R-:W3:Y:S02]  /*bff0*/  LDG.E.U16 R2, [R2.64] ;  /* 0x0000002402027981 */ /* 0x000ee4000c1e1500 */
[----:B---3--:R0:W3:Y:S01]  /*c000*/  I2F.S16 R23, R2 ;  /* 0x0000000200177306 */ /* 0x0080e20000101400 */
[----:B------:R-:W-:Y:S05]  /*c010*/  BRA `(.L_x_16786) ;  /* 0x00000bb000007947 */ /* 0x000fea0003800000 */
.L_x_16782:
        /* <DEDUP_REMOVED lines=8> */
.L_x_16790:
[----:B------:R-:W3:Y:S02]  /*c0a0*/  LDG.E.U16 R2, [R2.64] ;  /* 0x0000002402027981 */ /* 0x000ee4000c1e1500 */
[----:B---3--:R-:W-:Y:S01]  /*c0b0*/  HADD2.F32 R23, -RZ, R2.H0_H0 ;  /* 0x20000002ff177230 */ /* 0x008fe20000004100 */
[----:B------:R-:W-:Y:S05]  /*c0c0*/  BRA `(.L_x_16786) ;  /* 0x00000b0000007947 */ /* 0x000fea0003800000 */
.L_x_16789:
        /* <DEDUP_REMOVED lines=8> */
.L_x_16792:
[----:B------:R-:W3:Y:S02]  /*c150*/  LDG.E.U16 R2, [R2.64] ;  /* 0x0000002402027981 */ /* 0x000ee4000c1e1500 */
[----:B---3--:R-:W-:Y:S01]  /*c160*/  HADD2.F32 R23, -RZ, R2.H0_H0 ;  /* 0x20000002ff177230 */ /* 0x008fe20000004100 */
[----:B------:R-:W-:Y:S05]  /*c170*/  BRA `(.L_x_16786) ;  /* 0x00000a5000007947 */ /* 0x000fea0003800000 */
.L_x_16791:
[----:B------:R-:W3:Y:S02]  /*c180*/  LDG.E.64 R2, [R2.64] ;  /* 0x0000002402027981 */ /* 0x000ee4000c1e1b00 */
[----:B---3--:R-:W0:Y:S01]  /*c190*/  F2F.F32.F64 R23, R2 ;  /* 0x0000000200177310 */ /* 0x008e220000301000 */
[----:B------:R-:W0:-:S14]  /*c1a0*/  DSETP.GEU.AND P0, PT, |R2|, c[0x2][0x0], PT ;  /* 0x008000000200762a */ /* 0x000e1c0003f0e200 */
[----:B0-----:R-:W-:Y:S01]  /*c1b0*/  @!P0 FMUL R23, R23, 1.175494350822287508e-38 ;  /* 0x0080000017178820 */ /* 0x001fe20000400000 */
[----:B------:R-:W-:Y:S05]  /*c1c0*/  BRA `(.L_x_16786) ;  /* 0x00000a0000007947 */ /* 0x000fea0003800000 */
.L_x_16781:
        /* <DEDUP_REMOVED lines=12> */
.L_x_16795:
[----:B------:R-:W3:Y:S02]  /*c290*/  LDG.E.64 R2, [R2.64] ;  /* 0x0000002402027981 */ /* 0x000ee4000c1e1b00 */
[----:B---3--:R-:W0:Y:S01]  /*c2a0*/  F2F.F32.F64 R23, R2 ;  /* 0x0000000200177310 */ /* 0x008e220000301000 */
[----:B------:R-:W0:-:S14]  /*c2b0*/  DSETP.GEU.AND P0, PT, |R2|, c[0x2][0x0], PT ;  /* 0x008000000200762a */ /* 0x000e1c0003f0e200 */
[----:B0-----:R-:W-:Y:S01]  /*c2c0*/  @!P0 FMUL R23, R23, 1.175494350822287508e-38 ;  /* 0x0080000017178820 */ /* 0x001fe20000400000 */
[----:B------:R-:W-:Y:S05]  /*c2d0*/  BRA `(.L_x_16786) ;  /* 0x000008f000007947 */ /* 0x000fea0003800000 */
.L_x_16794:
        /* <DEDUP_REMOVED lines=26> */
.L_x_16797:
        /* <DEDUP_REMOVED lines=13> */
.L_x_16796:
[----:B------:R-:W3:Y:S02]  /*c550*/  LDG.E.U16 R2, [R2.64] ;  /* 0x0000002402027981 */ /* 0x000ee4000c1e1500 */
[----:B---3--:R-:W-:Y:S01]  /*c560*/  PRMT R23, RZ, 0x5410, R2 ;  /* 0x00005410ff177816 */ /* 0x008fe20000000002 */
[----:B------:R-:W-:Y:S05]  /*c570*/  BRA `(.L_x_16786) ;  /* 0x0000065000007947 */ /* 0x000fea0003800000 */
.L_x_16793:
        /* <DEDUP_REMOVED lines=11> */
.L_x_16800:
        /* <DEDUP_REMOVED lines=20> */
.L_x_16802:
[----:B------:R-:W-:Y:S05]  /*c770*/  BSYNC B0 ;  /* 0x0000000000007941 */ /* 0x000fea0003800000 */
.L_x_16801:
[----:B------:R-:W-:Y:S01]  /*c780*/  IMAD.SHL.U32 R2, R2, 0x100000, RZ ;  /* 0x0010000002027824 */ /* 0x000fe200078e00ff */
[----:B------:R-:W-:-:S04]  /*c790*/  LEA R0, R0, 0x3b800000, 0x17 ;  /* 0x3b80000000007811 */ /* 0x000fc800078eb8ff */
[----:B------:R-:W-:Y:S01]  /*c7a0*/  LOP3.LUT R23, R0, R2, R23, 0xfe, !PT ;  /* 0x0000000200177212 */ /* 0x000fe200078efe17 */
[----:B------:R-:W-:Y:S05]  /*c7b0*/  BRA `(.L_x_16786) ;  /* 0x0000041000007947 */ /* 0x000fea0003800000 */
.L_x_16799:
        /* <DEDUP_REMOVED lines=20> */
.L_x_16804:
[----:B------:R-:W-:Y:S05]  /*c900*/  BSYNC B0 ;  /* 0x0000000000007941 */ /* 0x000fea0003800000 */
.L_x_16803:
[----:B------:R-:W-:Y:S01]  /*c910*/  IMAD.SHL.U32 R2, R2, 0x200000, RZ ;  /* 0x0020000002027824 */ /* 0x000fe200078e00ff */
[----:B------:R-:W-:-:S04]  /*c920*/  LEA R0, R0, 0x37800000, 0x17 ;  /* 0x3780000000007811 */ /* 0x000fc800078eb8ff */
[----:B------:R-:W-:Y:S01]  /*c930*/  LOP3.LUT R23, R0, R2, R23, 0xfe, !PT ;  /* 0x0000000200177212 */ /* 0x000fe200078efe17 */
[----:B------:R-:W-:Y:S05]  /*c940*/  BRA `(.L_x_16786) ;  /* 0x0000028000007947 */ /* 0x000fea0003800000 */
.L_x_16798:
        /* <DEDUP_REMOVED lines=14> */
.L_x_16785:
        /* <DEDUP_REMOVED lines=21> */
.L_x_16806:
[----:B------:R-:W3:Y:S02]  /*cb80*/  LDG.E.64 R2, [R2.64] ;  /* 0x0000002402027981 */ /* 0x000ee4000c1e1b00 */
[----:B---3--:R0:W3:Y:S01]  /*cb90*/  I2F.U64 R23, R2 ;  /* 0x0000000200177312 */ /* 0x0080e20000301000 */
[----:B------:R-:W-:Y:S05]  /*cba0*/  BRA `(.L_x_16786) ;  /* 0x0000002000007947 */ /* 0x000fea0003800000 */
.L_x_16805:
[----:B------:R-:W3:Y:S02]  /*cbb0*/  LDG.E R2, [R2.64] ;  /* 0x0000002402027981 */ /* 0x000ee4000c1e1900 */
[----:B---3--:R0:W3:Y:S02]  /*cbc0*/  I2F.U32 R23, R2 ;  /* 0x0000000200177306 */ /* 0x0080e40000201000 */
.L_x_16786:
[----:B------:R-:W-:Y:S05]  /*cbd0*/  BSYNC B6 ;  /* 0x0000000000067941 */ /* 0x000fea0003800000 */
.L_x_16780:
        /* <DEDUP_REMOVED lines=18> */
.L_x_16811:
[----:B------:R-:W4:Y:S02]  /*cd00*/  LDG.E.U8 R2, [R2.64] ;  /* 0x0000002402027981 */ /* 0x000f24000c1e1100 */
[----:B----4-:R0:W4:Y:S01]  /*cd10*/  I2F.U16 R19, R2 ;  /* 0x0000000200137306 */ /* 0x0101220000101000 */
[----:B------:R-:W-:Y:S05]  /*cd20*/  BRA `(.L_x_16813) ;  /* 0x00000ca000007947 */ /* 0x000fea0003800000 */
.L_x_16810:
        /* <DEDUP_REMOVED lines=9> */
.L_x_16815:
[----:B------:R-:W4:Y:S02]  /*cdc0*/  LDG.E R2, [R2.64] ;  /* 0x0000002402027981 */ /* 0x000f24000c1e1900 */
[----:B----4-:R0:W4:Y:S01]  /*cdd0*/  I2F R19, R2 ;  /* 0x0000000200137306 */ /* 0x0101220000201400 */
[----:B------:R-:W-:Y:S05]  /*cde0*/  BRA `(.L_x_16813) ;  /* 0x00000be000007947 */ /* 0x000fea0003800000 */
.L_x_16814:
[----:B------:R-:W4:Y:S02]  /*cdf0*/  LDG.E.U16 R2, [R2.64] ;  /* 0x0000002402027981 */ /* 0x000f24000c1e1500 */
[----:B----4-:R0:W4:Y:S01]  /*ce00*/  I2F.S16 R19, R2 ;  /* 0x0000000200137306 */ /* 0x0101220000101400 */
[----:B------:R-:W-:Y:S05]  /*ce10*/  BRA `(.L_x_16813) ;  /* 0x00000bb000007947 */ /* 0x000fea0003800000 */
.L_x_16809:
        /* <DEDUP_REMOVED lines=8> */
.L_x_16817:
[----:B------:R-:W4:Y:S02]  /*cea0*/  LDG.E.U16 R2, [R2.64] ;  /* 0x0000002402027981 */ /* 0x000f24000c1e1500 */
[----:B----4-:R-:W-:Y:S01]  /*ceb0*/  HADD2.F32 R19, -RZ, R2.H0_H0 ;  /* 0x20000002ff137230 */ /* 0x010fe20000004100 */
[----:B------:R-:W-:Y:S05]  /*cec0*/  BRA `(.L_x_16813) ;  /* 0x00000b0000007947 */ /* 0x000fea0003800000 */
.L_x_16816:
        /* <DEDUP_REMOVED lines=8> */
.L_x_16819:
[----:B------:R-:W4:Y:S02]  /*cf50*/  LDG.E.U16 R2, [R2.64] ;  /* 0x0000002402027981 */ /* 0x000f24000c1e1500 */
[----:B----4-:R-:W-:Y:S01]  /*cf60*/  HADD2.F32 R19, -RZ, R2.H0_H0 ;  /* 0x20000002ff137230 */ /* 0x010fe20000004100 */
[----:B------:R-:W-:Y:S05]  /*cf70*/  BRA `(.L_x_16813) ;  /* 0x00000a5000007947 */ /* 0x000fea0003800000 */
.L_x_16818:
[----:B------:R-:W4:Y:S02]  /*cf80*/  LDG.E.64 R2, [R2.64] ;  /* 0x0000002402027981 */ /* 0x000f24000c1e1b00 */
[----:B----4-:R-:W0:Y:S01]  /*cf90*/  F2F.F32.F64 R19, R2 ;  /* 0x0000000200137310 */ /* 0x010e220000301000 */
[----:B------:R-:W0:-:S14]  /*cfa0*/  DSETP.GEU.AND P0, PT, |R2|, c[0x2][0x0], PT ;  /* 0x008000000200762a */ /* 0x000e1c0003f0e200 */
[----:B0-----:R-:W-:Y:S01]  /*cfb0*/  @!P0 FMUL R19, R19, 1.175494350822287508e-38 ;  /* 0x0080000013138820 */ /* 0x001fe20000400000 */
[----:B------:R-:W-:Y:S05]  /*cfc0*/  BRA `(.L_x_16813) ;  /* 0x00000a0000007947 */ /* 0x000fea0003800000 */
.L_x_16808:
        /* <DEDUP_REMOVED lines=12> */
.L_x_16822:
[----:B------:R-:W4:Y:S02]  /*d090*/  LDG.E.64 R2, [R2.64] ;  /* 0x0000002402027981 */ /* 0x000f24000c1e1b00 */
[----:B----4-:R-:W0:Y:S01]  /*d0a0*/  F2F.F32.F64 R19, R2 ;  /* 0x0000000200137310 */ /* 0x010e220000301000 */
[----:B------:R-:W0:-:S14]  /*d0b0*/  DSETP.GEU.AND P0, PT, |R2|, c[0x2][0x0], PT ;  /* 0x008000000200762a */ /* 0x000e1c0003f0e200 */
[----:B0-----:R-:W-:Y:S01]  /*d0c0*/  @!P0 FMUL R19, R19, 1.175494350822287508e-38 ;  /* 0x0080000013138820 */ /* 0x001fe20000400000 */
[----:B------:R-:W-:Y:S05]  /*d0d0*/  BRA `(.L_x_16813) ;  /* 0x000008f000007947 */ /* 0x000fea0003800000 */
.L_x_16821:
        /* <DEDUP_REMOVED lines=26> */
.L_x_16824:
        /* <DEDUP_REMOVED lines=13> */
.L_x_16823:
[----:B------:R-:W4:Y:S02]  /*d350*/  LDG.E.U16 R2, [R2.64] ;  /* 0x0000002402027981 */ /* 0x000f24000c1e1500 */
[----:B----4-:R-:W-:Y:S01]  /*d360*/  PRMT R19, RZ, 0x5410, R2 ;  /* 0x00005410ff137816 */ /* 0x010fe20000000002 */
[----:B------:R-:W-:Y:S05]  /*d370*/  BRA `(.L_x_16813) ;  /* 0x0000065000007947 */ /* 0x000fea0003800000 */
.L_x_16820:
        /* <DEDUP_REMOVED lines=11> */
.L_x_16827:
        /* <DEDUP_REMOVED lines=20> */
.L_x_16829:
[----:B------:R-:W-:Y:S05]  /*d570*/  BSYNC B0 ;  /* 0x0000000000007941 */ /* 0x000fea0003800000 */
.L_x_16828:
[----:B------:R-:W-:Y:S01]  /*d580*/  IMAD.SHL.U32 R2, R2, 0x100000, RZ ;  /* 0x0010000002027824 */ /* 0x000fe200078e00ff */
[----:B------:R-:W-:-:S04]  /*d590*/  LEA R0, R0, 0x3b800000, 0x17 ;  /* 0x3b80000000007811 */ /* 0x000fc800078eb8ff */
[----:B------:R-:W-:Y:S01]  /*d5a0*/  LOP3.LUT R19, R0, R2, R19, 0xfe, !PT ;  /* 0x0000000200137212 */ /* 0x000fe200078efe13 */
[----:B------:R-:W-:Y:S05]  /*d5b0*/  BRA `(.L_x_16813) ;  /* 0x0000041000007947 */ /* 0x000fea0003800000 */
.L_x_16826:
        /* <DEDUP_REMOVED lines=20> */
.L_x_16831:
[----:B------:R-:W-:Y:S05]  /*d700*/  BSYNC B0 ;  /* 0x0000000000007941 */ /* 0x000fea0003800000 */
.L_x_16830:
[----:B------:R-:W-:Y:S01]  /*d710*/  IMAD.SHL.U32 R2, R2, 0x200000, RZ ;  /* 0x0020000002027824 */ /* 0x000fe200078e00ff */
[----:B------:R-:W-:-:S04]  /*d720*/  LEA R0, R0, 0x37800000, 0x17 ;  /* 0x3780000000007811 */ /* 0x000fc800078eb8ff */
[----:B------:R-:W-:Y:S01]  /*d730*/  LOP3.LUT R19, R0, R2, R19, 0xfe, !PT ;  /* 0x0000000200137212 */ /* 0x000fe200078efe13 */
[----:B------:R-:W-:Y:S05]  /*d740*/  BRA `(.L_x_16813) ;  /* 0x0000028000007947 */ /* 0x000fea0003800000 */
.L_x_16825:
        /* <DEDUP_REMOVED lines=14> */
.L_x_16812:
        /* <DEDUP_REMOVED lines=21> */
.L_x_16833:
[----:B------:R-:W4:Y:S02]  /*d980*/  LDG.E.64 R2, [R2.64] ;  /* 0x0000002402027981 */ /* 0x000f24000c1e1b00 */
[----:B----4-:R0:W4:Y:S01]  /*d990*/  I2F.U64 R19, R2 ;  /* 0x0000000200137312 */ /* 0x0101220000301000 */
[----:B------:R-:W-:Y:S05]  /*d9a0*/  BRA `(.L_x_16813) ;  /* 0x0000002000007947 */ /* 0x000fea0003800000 */
.L_x_16832:
[----:B------:R-:W4:Y:S02]  /*d9b0*/  LDG.E R2, [R2.64] ;  /* 0x0000002402027981 */ /* 0x000f24000c1e1900 */
[----:B----4-:R0:W4:Y:S02]  /*d9c0*/  I2F.U32 R19, R2 ;  /* 0x0000000200137306 */ /* 0x0101240000201000 */
.L_x_16813:
[----:B------:R-:W-:Y:S05]  /*d9d0*/  BSYNC B6 ;  /* 0x0000000000067941 */ /* 0x000fea0003800000 */
.L_x_16807:
        /* <DEDUP_REMOVED lines=18> */
.L_x_16838:
[----:B----4-:R-:W4:Y:S02]  /*db00*/  LDG.E.U8 R2, [R2.64] ;  /* 0x0000002402027981 */ /* 0x010f24000c1e1100 */
[----:B----4-:R0:W4:Y:S01]  /*db10*/  I2F.U16 R18, R2 ;  /* 0x0000000200127306 */ /* 0x0101220000101000 */
[----:B------:R-:W-:Y:S05]  /*db20*/  BRA `(.L_x_16840) ;  /* 0x00000ca000007947 */ /* 0x000fea0003800000 */
.L_x_16837:
        /* <DEDUP_REMOVED lines=9> */
.L_x_16842:
[----:B----4-:R-:W4:Y:S02]  /*dbc0*/  LDG.E R2, [R2.64] ;  /* 0x0000002402027981 */ /* 0x010f24000c1e1900 */
[----:B----4-:R0:W4:Y:S01]  /*dbd0*/  I2F R18, R2 ;  /* 0x0000000200127306 */ /* 0x0101220000201400 */
[----:B------:R-:W-:Y:S05]  /*dbe0*/  BRA `(.L_x_16840) ;  /* 0x00000be000007947 */ /* 0x000fea0003800000 */
.L_x_16841:
[----:B----4-:R-:W4:Y:S02]  /*dbf0*/  LDG.E.U16 R2, [R2.64] ;  /* 0x0000002402027981 */ /* 0x010f24000c1e1500 */
[----:B----4-:R0:W4:Y:S01]  /*dc00*/  I2F.S16 R18, R2 ;  /* 0x0000000200127306 */ /* 0x0101220000101400 */
[----:B------:R-:W-:Y:S05]  /*dc10*/  BRA `(.L_x_16840) ;  /* 0x00000bb000007947 */ /* 0x000fea0003800000 */
.L_x_16836:
        /* <DEDUP_REMOVED lines=8> */
.L_x_16844:
[----:B----4-:R-:W4:Y:S02]  /*dca0*/  LDG.E.U16 R2, [R2.64] ;  /* 0x0000002402027981 */ /* 0x010f24000c1e1500 */
[----:B----4-:R-:W-:Y:S01]  /*dcb0*/  HADD2.F32 R18, -RZ, R2.H0_H0 ;  /* 0x20000002ff127230 */ /* 0x010fe20000004100 */
[----:B------:R-:W-:Y:S05]  /*dcc0*/  BRA `(.L_x_16840) ;  /* 0x00000b0000007947 */ /* 0x000fea0003800000 */
.L_x_16843:
        /* <DEDUP_REMOVED lines=8> */
.L_x_16846:
[----:B----4-:R-:W4:Y:S02]  /*dd50*/  LDG.E.U16 R2, [R2.64] ;  /* 0x0000002402027981 */ /* 0x010f24000c1e1500 */
[----:B----4-:R-:W-:Y:S01]  /*dd60*/  HADD2.F32 R18, -RZ, R2.H0_H0 ;  /* 0x20000002ff127230 */ /* 0x010fe20000004100 */
[----:B------:R-:W-:Y:S05]  /*dd70*/  BRA `(.L_x_16840) ;  /* 0x00000a5000007947 */ /* 0x000fea0003800000 */
.L_x_16845:
[----:B----4-:R-:W4:Y:S02]  /*dd80*/  LDG.E.64 R2, [R2.64] ;  /* 0x0000002402027981 */ /* 0x010f24000c1e1b00 */
[----:B----4-:R-:W0:Y:S01]  /*dd90*/  F2F.F32.F64 R18, R2 ;  /* 0x0000000200127310 */ /* 0x010e220000301000 */
[----:B------:R-:W0:-:S14]  /*dda0*/  DSETP.GEU.AND P0, PT, |R2|, c[0x2][0x0], PT ;  /* 0x008000000200762a */ /* 0x000e1c0003f0e200 */
[----:B0-----:R-:W-:Y:S01]  /*ddb0*/  @!P0 FMUL R18, R18, 1.175494350822287508e-38 ;  /* 0x0080000012128820 */ /* 0x001fe20000400000 */
[----:B------:R-:W-:Y:S05]  /*ddc0*/  BRA `(.L_x_16840) ;  /* 0x00000a0000007947 */ /* 0x000fea0003800000 */
.L_x_16835:
        /* <DEDUP_REMOVED lines=12> */
.L_x_16849:
[----:B----4-:R-:W4:Y:S02]  /*de90*/  LDG.E.64 R2, [R2.64] ;  /* 0x0000002402027981 */ /* 0x010f24000c1e1b00 */
[----:B----4-:R-:W0:Y:S01]  /*dea0*/  F2F.F32.F64 R18, R2 ;  /* 0x0000000200127310 */ /* 0x010e220000301000 */
[----:B------:R-:W0:-:S14]  /*deb0*/  DSETP.GEU.AND P0, PT, |R2|, c[0x2][0x0], PT ;  /* 0x008000000200762a */ /* 0x000e1c0003f0e200 */
[----:B0-----:R-:W-:Y:S01]  /*dec0*/  @!P0 FMUL R18, R18, 1.175494350822287508e-38 ;  /* 0x0080000012128820 */ /* 0x001fe20000400000 */
[----:B------:R-:W-:Y:S05]  /*ded0*/  BRA `(.L_x_16840) ;  /* 0x000008f000007947 */ /* 0x000fea0003800000 */
.L_x_16848:
        /* <DEDUP_REMOVED lines=26> */
.L_x_16851:
        /* <DEDUP_REMOVED lines=13> */
.L_x_16850:
[----:B----4-:R-:W4:Y:S02]  /*e150*/  LDG.E.U16 R2, [R2.64] ;  /* 0x0000002402027981 */ /* 0x010f24000c1e1500 */
[----:B----4-:R-:W-:Y:S01]  /*e160*/  PRMT R18, RZ, 0x5410, R2 ;  /* 0x00005410ff127816 */ /* 0x010fe20000000002 */
[----:B------:R-:W-:Y:S05]  /*e170*/  BRA `(.L_x_16840) ;  /* 0x0000065000007947 */ /* 0x000fea0003800000 */
.L_x_16847:
        /* <DEDUP_REMOVED lines=11> */
.L_x_16854:
        /* <DEDUP_REMOVED lines=20> */
.L_x_16856:
[----:B------:R-:W-:Y:S05]  /*e370*/  BSYNC B0 ;  /* 0x0000000000007941 */ /* 0x000fea0003800000 */
.L_x_16855:
[----:B------:R-:W-:Y:S01]  /*e380*/  IMAD.SHL.U32 R2, R2, 0x100000, RZ ;  /* 0x0010000002027824 */ /* 0x000fe200078e00ff */
[----:B------:R-:W-:-:S04]  /*e390*/  LEA R3, R0, 0x3b800000, 0x17 ;  /* 0x3b80000000037811 */ /* 0x000fc800078eb8ff */
[----:B------:R-:W-:Y:S01]  /*e3a0*/  LOP3.LUT R18, R3, R2, R18, 0xfe, !PT ;  /* 0x0000000203127212 */ /* 0x000fe200078efe12 */
[----:B------:R-:W-:Y:S05]  /*e3b0*/  BRA `(.L_x_16840) ;  /* 0x0000041000007947 */ /* 0x000fea0003800000 */
.L_x_16853:
        /* <DEDUP_REMOVED lines=20> */
.L_x_16858:
[----:B------:R-:W-:Y:S05]  /*e500*/  BSYNC B0 ;  /* 0x0000000000007941 */ /* 0x000fea0003800000 */
.L_x_16857:
[----:B------:R-:W-:Y:S01]  /*e510*/  IMAD.SHL.U32 R2, R2, 0x200000, RZ ;  /* 0x0020000002027824 */ /* 0x000fe200078e00ff */
[----:B------:R-:W-:-:S04]  /*e520*/  LEA R3, R0, 0x37800000, 0x17 ;  /* 0x3780000000037811 */ /* 0x000fc800078eb8ff */
[----:B------:R-:W-:Y:S01]  /*e530*/  LOP3.LUT R18, R3, R2, R18, 0xfe, !PT ;  /* 0x0000000203127212 */ /* 0x000fe200078efe12 */
[----:B------:R-:W-:Y:S05]  /*e540*/  BRA `(.L_x_16840) ;  /* 0x0000028000007947 */ /* 0x000fea0003800000 */
.L_x_16852:
        /* <DEDUP_REMOVED lines=14> */
.L_x_16839:
        /* <DEDUP_REMOVED lines=21> */
.L_x_16860:
[----:B----4-:R-:W4:Y:S02]  /*e780*/  LDG.E.64 R2, [R2.64] ;  /* 0x0000002402027981 */ /* 0x010f24000c1e1b00 */
[----:B----4-:R0:W4:Y:S01]  /*e790*/  I2F.U64 R18, R2 ;  /* 0x0000000200127312 */ /* 0x0101220000301000 */
[----:B------:R-:W-:Y:S05]  /*e7a0*/  BRA `(.L_x_16840) ;  /* 0x0000002000007947 */ /* 0x000fea0003800000 */
.L_x_16859:
[----:B----4-:R-:W4:Y:S02]  /*e7b0*/  LDG.E R2, [R2.64] ;  /* 0x0000002402027981 */ /* 0x010f24000c1e1900 */
[----:B----4-:R0:W4:Y:S02]  /*e7c0*/  I2F.U32 R18, R2 ;  /* 0x0000000200127306 */ /* 0x0101240000201000 */
.L_x_16840:
[----:B------:R-:W-:Y:S05]  /*e7d0*/  BSYNC B6 ;  /* 0x0000000000067941 */ /* 0x000fea0003800000 */
.L_x_16834:
        /* <DEDUP_REMOVED lines=18> */
.L_x_16865:
[----:B----4-:R-:W4:Y:S02]  /*e900*/  LDG.E.U8 R2, [R2.64] ;  /* 0x0000002402027981 */ /* 0x010f24000c1e1100 */
[----:B----4-:R0:W4:Y:S01]  /*e910*/  I2F.U16 R25, R2 ;  /* 0x0000000200197306 */ /* 0x0101220000101000 */
[----:B------:R-:W-:Y:S05]  /*e920*/  BRA `(.L_x_16867) ;  /* 0x00000ca000007947 */ /* 0x000fea0003800000 */
.L_x_16864:
        /* <DEDUP_REMOVED lines=9> */
.L_x_16869:
[----:B----4-:R-:W4:Y:S02]  /*e9c0*/  LDG.E R2, [R2.64] ;  /* 0x0000002402027981 */ /* 0x010f24000c1e1900 */
[----:B----4-:R0:W4:Y:S01]  /*e9d0*/  I2F R25, R2 ;  /* 0x0000000200197306 */ /* 0x0101220000201400 */
[----:B------:R-:W-:Y:S05]  /*e9e0*/  BRA `(.L_x_16867) ;  /* 0x00000be000007947 */ /* 0x000fea0003800000 */
.L_x_16868:
[----:B----4-:R-:W4:Y:S02]  /*e9f0*/  LDG.E.U16 R2, [R2.64] ;  /* 0x0000002402027981 */ /* 0x010f24000c1e1500 */
[----:B----4-:R0:W4:Y:S01]  /*ea00*/  I2F.S16 R25, R2 ;  /* 0x0000000200197306 */ /* 0x0101220000101400 */
[----:B------:R-:W-:Y:S05]  /*ea10*/  BRA `(.L_x_16867) ;  /* 0x00000bb000007947 */ /* 0x000fea0003800000 */
.L_x_16863:
        /* <DEDUP_REMOVED lines=8> */
.L_x_16871:
[----:B----4-:R-:W4:Y:S02]  /*eaa0*/  LDG.E.U16 R2, [R2.64] ;  /* 0x0000002402027981 */ /* 0x010f24000c1e1500 */
[----:B----4-:R-:W-:Y:S01]  /*eab0*/  HADD2.F32 R25, -RZ, R2.H0_H0 ;  /* 0x20000002ff197230 */ /* 0x010fe20000004100 */
[----:B------:R-:W-:Y:S05]  /*eac0*/  BRA `(.L_x_16867) ;  /* 0x00000b0000007947 */ /* 0x000fea0003800000 */
.L_x_16870:
        /* <DEDUP_REMOVED lines=8> */
.L_x_16873:
[----:B----4-:R-:W4:Y:S02]  /*eb50*/  LDG.E.U16 R2, [R2.64] ;  /* 0x0000002402027981 */ /* 0x010f24000c1e1500 */
[----:B----4-:R-:W-:Y:S01]  /*eb60*/  HADD2.F32 R25, -RZ, R2.H0_H0 ;  /* 0x20000002ff197230 */ /* 0x010fe20000004100 */
[----:B------:R-:W-:Y:S05]  /*eb70*/  BRA `(.L_x_16867) ;  /* 0x00000a5000007947 */ /* 0x000fea0003800000 */
.L_x_16872:
[----:B----4-:R-:W4:Y:S02]  /*eb80*/  LDG.E.64 R2, [R2.64] ;  /* 0x0000002402027981 */ /* 0x010f24000c1e1b00 */
[----:B----4-:R-:W0:Y:S01]  /*eb90*/  F2F.F32.F64 R25, R2 ;  /* 0x0000000200197310 */ /* 0x010e220000301000 */
[----:B------:R-:W0:-:S14]  /*eba0*/  DSETP.GEU.AND P0, PT, |R2|, c[0x2][0x0], PT ;  /* 0x008000000200762a */ /* 0x000e1c0003f0e200 */
[----:B0-----:R-:W-:Y:S01]  /*ebb0*/  @!P0 FMUL R25, R25, 1.175494350822287508e-38 ;  /* 0x0080000019198820 */ /* 0x001fe20000400000 */
[----:B------:R-:W-:Y:S05]  /*ebc0*/  BRA `(.L_x_16867) ;  /* 0x00000a0000007947 */ /* 0x000fea0003800000 */
.L_x_16862:
        /* <DEDUP_REMOVED lines=12> */
.L_x_16876:
[----:B----4-:R-:W4:Y:S02]  /*ec90*/  LDG.E.64 R2, [R2.64] ;  /* 0x0000002402027981 */ /* 0x010f24000c1e1b00 */
[----:B----4-:R-:W0:Y:S01]  /*eca0*/  F2F.F32.F64 R25, R2 ;  /* 0x0000000200197310 */ /* 0x010e220000301000 */
[----:B------:R-:W0:-:S14]  /*ecb0*/  DSETP.GEU.AND P0, PT, |R2|, c[0x2][0x0], PT ;  /* 0x008000000200762a */ /* 0x000e1c0003f0e200 */
[----:B0-----:R-:W-:Y:S01]  /*ecc0*/  @!P0 FMUL R25, R25, 1.175494350822287508e-38 ;  /* 0x0080000019198820 */ /* 0x001fe20000400000 */
[----:B------:R-:W-:Y:S05]  /*ecd0*/  BRA `(.L_x_16867) ;  /* 0x000008f000007947 */ /* 0x000fea0003800000 */
.L_x_16875:
        /* <DEDUP_REMOVED lines=26> */
.L_x_16878:
        /* <DEDUP_REMOVED lines=13> */
.L_x_16877:
[----:B----4-:R-:W4:Y:S02]  /*ef50*/  LDG.E.U16 R2, [R2.64] ;  /* 0x0000002402027981 */ /* 0x010f24000c1e1500 */
[----:B----4-:R-:W-:Y:S01]  /*ef60*/  PRMT R25, RZ, 0x5410, R2 ;  /* 0x00005410ff197816 */ /* 0x010fe20000000002 */
[----:B------:R-:W-:Y:S05]  /*ef70*/  BRA `(.L_x_16867) ;  /* 0x0000065000007947 */ /* 0x000fea0003800000 */
.L_x_16874:
        /* <DEDUP_REMOVED lines=11> */
.L_x_16881:
        /* <DEDUP_REMOVED lines=20> */
.L_x_16883:
[----:B------:R-:W-:Y:S05]  /*f170*/  BSYNC B0 ;  /* 0x0000000000007941 */ /* 0x000fea0003800000 */
.L_x_16882:
[----:B------:R-:W-:Y:S01]  /*f180*/  IMAD.SHL.U32 R2, R2, 0x100000, RZ ;  /* 0x0010000002027824 */ /* 0x000fe200078e00ff */
[----:B------:R-:W-:-:S04]  /*f190*/  LEA R0, R0, 0x3b800000, 0x17 ;  /* 0x3b80000000007811 */ /* 0x000fc800078eb8ff */
[----:B------:R-:W-:Y:S01]  /*f1a0*/  LOP3.LUT R25, R0, R2, R25, 0xfe, !PT ;  /* 0x0000000200197212 */ /* 0x000fe200078efe19 */
[----:B------:R-:W-:Y:S05]  /*f1b0*/  BRA `(.L_x_16867) ;  /* 0x0000041000007947 */ /* 0x000fea0003800000 */
.L_x_16880:
        /* <DEDUP_REMOVED lines=20> */
.L_x_16885:
[----:B------:R-:W-:Y:S05]  /*f300*/  BSYNC B0 ;  /* 0x0000000000007941 */ /* 0x000fea0003800000 */
.L_x_16884:
[----:B------:R-:W-:Y:S01]  /*f310*/  IMAD.SHL.U32 R2, R2, 0x200000, RZ ;  /* 0x0020000002027824 */ /* 0x000fe200078e00ff */
[----:B------:R-:W-:-:S04]  /*f320*/  LEA R0, R0, 0x37800000, 0x17 ;  /* 0x3780000000007811 */ /* 0x000fc800078eb8ff */
[----:B------:R-:W-:Y:S01]  /*f330*/  LOP3.LUT R25, R0, R2, R25, 0xfe, !PT ;  /* 0x0000000200197212 */ /* 0x000fe200078efe19 */
[----:B------:R-:W-:Y:S05]  /*f340*/  BRA `(.L_x_16867) ;  /* 0x0000028000007947 */ /* 0x000fea0003800000 */
.L_x_16879:
        /* <DEDUP_REMOVED lines=14> */
.L_x_16866:
        /* <DEDUP_REMOVED lines=21> */
.L_x_16887:
[----:B----4-:R-:W4:Y:S02]  /*f580*/  LDG.E.64 R2, [R2.64] ;  /* 0x0000002402027981 */ /* 0x010f24000c1e1b00 */
[----:B----4-:R0:W4:Y:S01]  /*f590*/  I2F.U64 R25, R2 ;  /* 0x0000000200197312 */ /* 0x0101220000301000 */
[----:B------:R-:W-:Y:S05]  /*f5a0*/  BRA `(.L_x_16867) ;  /* 0x0000002000007947 */ /* 0x000fea0003800000 */
.L_x_16886:
[----:B----4-:R-:W4:Y:S02]  /*f5b0*/  LDG.E R2, [R2.64] ;  /* 0x0000002402027981 */ /* 0x010f24000c1e1900 */
[----:B----4-:R0:W4:Y:S02]  /*f5c0*/  I2F.U32 R25, R2 ;  /* 0x0000000200197306 */ /* 0x0101240000201000 */
.L_x_16867:
[----:B------:R-:W-:Y:S05]  /*f5d0*/  BSYNC B6 ;  /* 0x0000000000067941 */ /* 0x000fea0003800000 */
.L_x_16861:
        /* <DEDUP_REMOVED lines=18> */
.L_x_16892:
[----:B----4-:R-:W4:Y:S02]  /*f700*/  LDG.E.U8 R2, [R2.64] ;  /* 0x0000002402027981 */ /* 0x010f24000c1e1100 */
[----:B----4-:R0:W4:Y:S01]  /*f710*/  I2F.U16 R5, R2 ;  /* 0x0000000200057306 */ /* 0x0101220000101000 */
[----:B------:R-:W-:Y:S05]  /*f720*/  BRA `(.L_x_16894) ;  /* 0x00000ca000007947 */ /* 0x000fea0003800000 */
.L_x_16891:
        /* <DEDUP_REMOVED lines=9> */
.L_x_16896:
[----:B----4-:R-:W4:Y:S02]  /*f7c0*/  LDG.E R2, [R2.64] ;  /* 0x0000002402027981 */ /* 0x010f24000c1e1900 */
[----:B----4-:R0:W4:Y:S01]  /*f7d0*/  I2F R5, R2 ;  /* 0x0000000200057306 */ /* 0x0101220000201400 */
[----:B------:R-:W-:Y:S05]  /*f7e0*/  BRA `(.L_x_16894) ;  /* 0x00000be000007947 */ /* 0x000fea0003800000 */
.L_x_16895:
[----:B----4-:R-:W4:Y:S02]  /*f7f0*/  LDG.E.U16 R2, [R2.64] ;  /* 0x0000002402027981 */ /* 0x010f24000c1e1500 */
[----:B----4-:R0:W4:Y:S01]  /*f800*/  I2F.S16 R5, R2 ;  /* 0x0000000200057306 */ /* 0x0101220000101400 */
[----:B------:R-:W-:Y:S05]  /*f810*/  BRA `(.L_x_16894) ;  /* 0x00000bb000007947 */ /* 0x000fea0003800000 */
.L_x_16890:
        /* <DEDUP_REMOVED lines=8> */
.L_x_16898:
[----:B----4-:R-:W4:Y:S02]  /*f8a0*/  LDG.E.U16 R2, [R2.64] ;  /* 0x0000002402027981 */ /* 0x010f24000c1e1500 */
[----:B----4-:R-:W-:Y:S01]  /*f8b0*/  HADD2.F32 R5, -RZ, R2.H0_H0 ;  /* 0x20000002ff057230 */ /* 0x010fe20000004100 */
[----:B------:R-:W-:Y:S05]  /*f8c0*/  BRA `(.L_x_16894) ;  /* 0x00000b0000007947 */ /* 0x000fea0003800000 */
.L_x_16897:
        /* <DEDUP_REMOVED lines=8> */
.L_x_16900:
[----:B----4-:R-:W4:Y:S02]  /*f950*/  LDG.E.U16 R2, [R2.64] ;  /* 0x0000002402027981 */ /* 0x010f24000c1e1500 */
[----:B----4-:R-:W-:Y:S01]  /*f960*/  HADD2.F32 R5, -RZ, R2.H0_H0 ;  /* 0x20000002ff057230 */ /* 0x010fe20000004100 */
[----:B------:R-:W-:Y:S05]  /*f970*/  BRA `(.L_x_16894) ;  /* 0x00000a5000007947 */ /* 0x000fea0003800000 */
.L_x_16899:
[----:B----4-:R-:W4:Y:S02]  /*f980*/  LDG.E.64 R2, [R2.64] ;  /* 0x0000002402027981 */ /* 0x010f24000c1e1b00 */
[----:B----4-:R-:W0:Y:S01]  /*f990*/  F2F.F32.F64 R5, R2 ;  /* 0x0000000200057310 */ /* 0x010e220000301000 */
[----:B------:R-:W0:-:S14]  /*f9a0*/  DSETP.GEU.AND P0, PT, |R2|, c[0x2][0x0], PT ;  /* 0x008000000200762a */ /* 0x000e1c0003f0e200 */
[----:B0-----:R-:W-:Y:S01]  /*f9b0*/  @!P0 FMUL R5, R5, 1.175494350822287508e-38 ;  /* 0x0080000005058820 */ /* 0x001fe20000400000 */
[----:B------:R-:W-:Y:S05]  /*f9c0*/  BRA `(.L_x_16894) ;  /* 0x00000a0000007947 */ /* 0x000fea0003800000 */
.L_x_16889:
        /* <DEDUP_REMOVED lines=12> */
.L_x_16903:
[----:B----4-:R-:W4:Y:S02]  /*fa90*/  LDG.E.64 R2, [R2.64] ;  /* 0x0000002402027981 */ /* 0x010f24000c1e1b00 */
[----:B----4-:R-:W0:Y:S01]  /*faa0*/  F2F.F32.F64 R5, R2 ;  /* 0x0000000200057310 */ /* 0x010e220000301000 */
[----:B------:R-:W0:-:S14]  /*fab0*/  DSETP.GEU.AND P0, PT, |R2|, c[0x2][0x0], PT ;  /* 0x008000000200762a */ /* 0x000e1c0003f0e200 */
[----:B0-----:R-:W-:Y:S01]  /*fac0*/  @!P0 FMUL R5, R5, 1.175494350822287508e-38 ;  /* 0x0080000005058820 */ /* 0x001fe20000400000 */
[----:B------:R-:W-:Y:S05]  /*fad0*/  BRA `(.L_x_16894) ;  /* 0x000008f000007947 */ /* 0x000fea0003800000 */
.L_x_16902:
        /* <DEDUP_REMOVED lines=26> */
.L_x_16905:
        /* <DEDUP_REMOVED lines=13> */
.L_x_16904:
[----:B----4-:R-:W4:Y:S02]  /*fd50*/  LDG.E.U16 R2, [R2.64] ;  /* 0x0000002402027981 */ /* 0x010f24000c1e1500 */
[----:B----4-:R-:W-:Y:S01]  /*fd60*/  PRMT R5, RZ, 0x5410, R2 ;  /* 0x00005410ff057816 */ /* 0x010fe20000000002 */
[----:B------:R-:W-:Y:S05]  /*fd70*/  BRA `(.L_x_16894) ;  /* 0x0000065000007947 */ /* 0x000fea0003800000 */
.L_x_16901:
        /* <DEDUP_REMOVED lines=11> */
.L_x_16908:
        /* <DEDUP_REMOVED lines=20> */
.L_x_16910:
[----:B------:R-:W-:Y:S05]  /*ff70*/  BSYNC B0 ;  /* 0x0000000000007941 */ /* 0x000fea0003800000 */
.L_x_16909:
[----:B------:R-:W-:Y:S01]  /*ff80*/  IMAD.SHL.U32 R2, R2, 0x100000, RZ ;  /* 0x0010000002027824 */ /* 0x000fe200078e00ff */
[----:B------:R-:W-:-:S04]  /*ff90*/  LEA R5, R0, 0x3b800000, 0x17 ;  /* 0x3b80000000057811 */ /* 0x000fc800078eb8ff */
[----:B------:R-:W-:Y:S01]  /*ffa0*/  LOP3.LUT R5, R5, R2, R4, 0xfe, !PT ;  /* 0x0000000205057212 */ /* 0x000fe200078efe04 */
[----:B------:R-:W-:Y:S05]  /*ffb0*/  BRA `(.L_x_16894) ;  /* 0x0000041000007947 */ /* 0x000fea0003800000 */
.L_x_16907:
        /* <DEDUP_REMOVED lines=20> */
.L_x_16912:
[----:B------:R-:W-:Y:S05]  /*10100*/  BSYNC B0 ;  /* 0x0000000000007941 */ /* 0x000fea0003800000 */
.L_x_16911:
[----:B------:R-:W-:Y:S01]  /*10110*/  IMAD.SHL.U32 R2, R2, 0x200000, RZ ;  /* 0x0020000002027824 */ /* 0x000fe200078e00ff */
[----:B------:R-:W-:-:S04]  /*10120*/  LEA R5, R0, 0x37800000, 0x17 ;  /* 0x3780000000057811 */ /* 0x000fc800078eb8ff */
[----:B------:R-:W-:Y:S01]  /*10130*/  LOP3.LUT R5, R5, R2, R4, 0xfe, !PT ;  /* 0x0000000205057212 */ /* 0x000fe200078efe04 */
[----:B------:R-:W-:Y:S05]  /*10140*/  BRA `(.L_x_16894) ;  /* 0x0000028000007947 */ /* 0x000fea0003800000 */
.L_x_16906:
        /* <DEDUP_REMOVED lines=14> */
.L_x_16893:
        /* <DEDUP_REMOVED lines=21> */
.L_x_16914:
[----:B----4-:R-:W4:Y:S02]  /*10380*/  LDG.E.64 R2, [R2.64] ;  /* 0x0000002402027981 */ /* 0x010f24000c1e1b00 */
[----:B----4-:R0:W4:Y:S01]  /*10390*/  I2F.U64 R5, R2 ;  /* 0x0000000200057312 */ /* 0x0101220000301000 */
[----:B------:R-:W-:Y:S05]  /*103a0*/  BRA `(.L_x_16894) ;  /* 0x0000002000007947 */ /* 0x000fea0003800000 */
.L_x_16913:
[----:B----4-:R-:W4:Y:S02]  /*103b0*/  LDG.E R2, [R2.64] ;  /* 0x0000002402027981 */ /* 0x010f24000c1e1900 */
[----:B----4-:R0:W4:Y:S02]  /*103c0*/  I2F.U32 R5, R2 ;  /* 0x0000000200057306 */ /* 0x0101240000201000 */
.L_x_16894:
[----:B------:R-:W-:Y:S05]  /*103d0*/  BSYNC B6 ;  /* 0x0000000000067941 */ /* 0x000fea0003800000 */
.L_x_16888:
        /* <DEDUP_REMOVED lines=23> */
.L_x_16918:
[----:B------:R-:W0:Y:S02]  /*10550*/  F2I.S64.TRUNC R2, R2 ;  /* 0x0000000200027311 */ /* 0x000e24000020d900 */
[----:B0-----:R-:W-:-:S05]  /*10560*/  IMAD.MOV.U32 R5, RZ, RZ, R2 ;  /* 0x000000ffff057224 */ /* 0x001fca00078e0002 */
[----:B------:R0:W-:Y:S01]  /*10570*/  STG.E.U8 [R16.64], R5 ;  /* 0x0000000510007986 */ /* 0x0001e2000c101124 */
[----:B------:R-:W-:Y:S05]  /*10580*/  BRA `(.L_x_16920) ;  /* 0x00000d3000007947 */ /* 0x000fea0003800000 */
.L_x_16917:
        /* <DEDUP_REMOVED lines=9> */
.L_x_16922:
[----:B------:R-:W0:Y:S02]  /*10620*/  F2I.FTZ.TRUNC.NTZ R3, R2 ;  /* 0x0000000200037305 */ /* 0x000e24000021f100 */
[----:B0-----:R0:W-:Y:S01]  /*10630*/  STG.E [R16.64], R3 ;  /* 0x0000000310007986 */ /* 0x0011e2000c101924 */
[----:B------:R-:W-:Y:S05]  /*10640*/  BRA `(.L_x_16920) ;  /* 0x00000c7000007947 */ /* 0x000fea0003800000 */
.L_x_16921:
[----:B------:R-:W0:Y:S02]  /*10650*/  F2I.FTZ.TRUNC.NTZ R3, R2 ;  /* 0x0000000200037305 */ /* 0x000e24000021f100 */
[----:B0-----:R0:W-:Y:S01]  /*10660*/  STG.E.U16 [R16.64], R3 ;  /* 0x0000000310007986 */ /* 0x0011e2000c101524 */
[----:B------:R-:W-:Y:S05]  /*10670*/  BRA `(.L_x_16920) ;  /* 0x00000c4000007947 */ /* 0x000fea0003800000 */
.L_x_16916:
        /* <DEDUP_REMOVED lines=8> */
.L_x_16924:
[----:B------:R-:W-:-:S05]  /*10700*/  F2FP.PACK_AB R2, RZ, R2 ;  /* 0x00000002ff02723e */ /* 0x000fca00000000ff */
[----:B------:R0:W-:Y:S01]  /*10710*/  STG.E.U16 [R16.64], R2 ;  /* 0x0000000210007986 */ /* 0x0001e2000c101524 */
[----:B------:R-:W-:Y:S05]  /*10720*/  BRA `(.L_x_16920) ;  /* 0x00000b9000007947 */ /* 0x000fea0003800000 */
.L_x_16923:
        /* <DEDUP_REMOVED lines=9> */
.L_x_16926:
[----:B------:R-:W-:-:S04]  /*107c0*/  F2FP.PACK_AB R3, RZ, R2 ;  /* 0x00000002ff03723e */ /* 0x000fc800000000ff */
[----:B------:R-:W-:-:S05]  /*107d0*/  PRMT R3, R3, 0x5410, RZ ;  /* 0x0000541003037816 */ /* 0x000fca00000000ff */
[----:B------:R0:W-:Y:S01]  /*107e0*/  STG.E [R16.64], R3 ;  /* 0x0000000310007986 */ /* 0x0001e2000c101924 */
[----:B------:R-:W-:Y:S05]  /*107f0*/  BRA `(.L_x_16920) ;  /* 0x00000ac000007947 */ /* 0x000fea0003800000 */
.L_x_16925:
[----:B------:R-:W-:-:S06]  /*10800*/  FMUL.FTZ R2, R2, 1 ;  /* 0x3f80000002027820 */ /* 0x000fcc0000410000 */
[----:B------:R-:W0:Y:S02]  /*10810*/  F2F.F64.F32 R2, R2 ;  /* 0x0000000200027310 */ /* 0x000e240000201800 */
[----:B0-----:R0:W-:Y:S01]  /*10820*/  STG.E.64 [R16.64], R2 ;  /* 0x0000000210007986 */ /* 0x0011e2000c101b24 */
[----:B------:R-:W-:Y:S05]  /*10830*/  BRA `(.L_x_16920) ;  /* 0x00000a8000007947 */ /* 0x000fea0003800000 */
.L_x_16915:
        /* <DEDUP_REMOVED lines=12> */
.L_x_16929:
[----:B------:R-:W-:Y:S01]  /*10900*/  FMUL.FTZ R4, R2, 1 ;  /* 0x3f80000002047820 */ /* 0x000fe20000410000 */
[----:B------:R-:W-:-:S05]  /*10910*/  CS2R R6, SRZ ;  /* 0x0000000000067805 */ /* 0x000fca000001ff00 */
[----:B------:R-:W0:Y:S02]  /*10920*/  F2F.F64.F32 R4, R4 ;  /* 0x0000000400047310 */ /* 0x000e240000201800 */
[----:B0-----:R0:W-:Y:S01]  /*10930*/  STG.E.128 [R16.64], R4 ;  /* 0x0000000410007986 */ /* 0x0011e2000c101d24 */
[----:B------:R-:W-:Y:S05]  /*10940*/  BRA `(.L_x_16920) ;  /* 0x0000097000007947 */ /* 0x000fea0003800000 */
.L_x_16928:
        /* <DEDUP_REMOVED lines=20> */
.L_x_16933:
[----:B------:R-:W-:Y:S05]  /*10a90*/  BSYNC B0 ;  /* 0x0000000000007941 */ /* 0x000fea0003800000 */
.L_x_16932:
[----:B------:R-:W-:-:S05]  /*10aa0*/  LOP3.LUT R5, R0, R5, RZ, 0xfc, !PT ;  /* 0x0000000500057212 */ /* 0x000fca00078efcff */
[----:B------:R0:W-:Y:S01]  /*10ab0*/  STG.E.U8 [R16.64], R5 ;  /* 0x0000000510007986 */ /* 0x0001e2000c101124 */
[----:B------:R-:W-:Y:S05]  /*10ac0*/  BRA `(.L_x_16920) ;  /* 0x000007f000007947 */ /* 0x000fea0003800000 */
.L_x_16931:
        /* <DEDUP_REMOVED lines=12> */
.L_x_16935:
[----:B------:R-:W-:Y:S01]  /*10b90*/  IMAD.MOV.U32 R0, RZ, RZ, 0x7f ;  /* 0x0000007fff007424 */ /* 0x000fe200078e00ff */
[----:B------:R-:W-:-:S04]  /*10ba0*/  ISETP.GT.U32.AND P0, PT, R4, 0x7f800000, PT ;  /* 0x7f8000000400780c */ /* 0x000fc80003f04070 */
[----:B------:R-:W-:-:S04]  /*10bb0*/  SEL R0, R0, 0x7c, P0 ;  /* 0x0000007c00007807 */ /* 0x000fc80000000000 */
.L_x_16936:
[----:B------:R-:W-:Y:S05]  /*10bc0*/  BSYNC B0 ;  /* 0x0000000000007941 */ /* 0x000fea0003800000 */
.L_x_16934:
[----:B------:R-:W-:-:S04]  /*10bd0*/  LOP3.LUT R2, R2, 0x80000000, RZ, 0xc0, !PT ;  /* 0x8000000002027812 */ /* 0x000fc800078ec0ff */
[----:B------:R-:W-:-:S04]  /*10be0*/  SHF.R.U32.HI R3, RZ, 0x18, R2 ;  /* 0x00000018ff037819 */ /* 0x000fc80000011602 */
[----:B------:R-:W-:-:S05]  /*10bf0*/  LOP3.LUT R3, R0, R3, RZ, 0xfc, !PT ;  /* 0x0000000300037212 */ /* 0x000fca00078efcff */
[----:B------:R0:W-:Y:S01]  /*10c00*/  STG.E.U8 [R16.64], R3 ;  /* 0x0000000310007986 */ /* 0x0001e2000c101124 */
[----:B------:R-:W-:Y:S05]  /*10c10*/  BRA `(.L_x_16920) ;  /* 0x000006a000007947 */ /* 0x000fea0003800000 */
.L_x_16930:
[----:B------:R-:W-:-:S05]  /*10c20*/  F2FP.BF16.PACK_AB R2, RZ, R2 ;  /* 0x00000002ff02723e */ /* 0x000fca00000010ff */
[----:B------:R0:W-:Y:S01]  /*10c30*/  STG.E.U16 [R16.64], R2 ;  /* 0x0000000210007986 */ /* 0x0001e2000c101524 */
[----:B------:R-:W-:Y:S05]  /*10c40*/  BRA `(.L_x_16920) ;  /* 0x0000067000007947 */ /* 0x000fea0003800000 */
.L_x_16927:
        /* <DEDUP_REMOVED lines=11> */
.L_x_16939:
        /* <DEDUP_REMOVED lines=16> */
.L_x_16942:
[----:B------:R-:W-:-:S04]  /*10e00*/  LOP3.LUT R2, R2, 0x80000000, RZ, 0xc0, !PT ;  /* 0x8000000002027812 */ /* 0x000fc800078ec0ff */
[----:B------:R-:W-:-:S04]  /*10e10*/  SHF.R.U32.HI R3, RZ, 0x18, R2 ;  /* 0x00000018ff037819 */ /* 0x000fc80000011602 */
[----:B------:R-:W-:-:S04]  /*10e20*/  LOP3.LUT R0, R0, R3, RZ, 0xfc, !PT ;  /* 0x0000000300007212 */ /* 0x000fc800078efcff */
[----:B------:R-:W-:Y:S02]  /*10e30*/  PRMT R8, R0, 0x7610, R8 ;  /* 0x0000761000087816 */ /* 0x000fe40000000008 */
.L_x_16941:
[----:B------:R-:W-:Y:S05]  /*10e40*/  BSYNC B0 ;  /* 0x0000000000007941 */ /* 0x000fea0003800000 */
.L_x_16940:
[----:B------:R0:W-:Y:S01]  /*10e50*/  STG.E.U8 [R16.64], R8 ;  /* 0x0000000810007986 */ /* 0x0001e2000c101124 */
[----:B------:R-:W-:Y:S05]  /*10e60*/  BRA `(.L_x_16920) ;  /* 0x0000045000007947 */ /* 0x000fea0003800000 */
.L_x_16938:
        /* <DEDUP_REMOVED lines=16> */
.L_x_16945:
[----:B------:R-:W-:-:S04]  /*10f70*/  LOP3.LUT R2, R2, 0x80000000, RZ, 0xc0, !PT ;  /* 0x8000000002027812 */ /* 0x000fc800078ec0ff */
[----:B------:R-:W-:-:S04]  /*10f80*/  SHF.R.U32.HI R3, RZ, 0x18, R2 ;  /* 0x00000018ff037819 */ /* 0x000fc80000011602 */
[----:B------:R-:W-:-:S04]  /*10f90*/  LOP3.LUT R0, R0, R3, RZ, 0xfc, !PT ;  /* 0x0000000300007212 */ /* 0x000fc800078efcff */
[----:B------:R-:W-:Y:S02]  /*10fa0*/  PRMT R8, R0, 0x7610, R8 ;  /* 0x0000761000087816 */ /* 0x000fe40000000008 */
.L_x_16944:
[----:B------:R-:W-:Y:S05]  /*10fb0*/  BSYNC B0 ;  /* 0x0000000000007941 */ /* 0x000fea0003800000 */
.L_x_16943:
[----:B------:R0:W-:Y:S01]  /*10fc0*/  STG.E.U8 [R16.64], R8 ;  /* 0x0000000810007986 */ /* 0x0001e2000c101124 */
[----:B------:R-:W-:Y:S05]  /*10fd0*/  BRA `(.L_x_16920) ;  /* 0x000002e000007947 */ /* 0x000fea0003800000 */
.L_x_16937:
        /* <DEDUP_REMOVED lines=21> */
.L_x_16919:
        /* <DEDUP_REMOVED lines=20> */
.L_x_16947:
[----:B------:R-:W0:Y:S02]  /*11270*/  F2I.U64.TRUNC R2, R2 ;  /* 0x0000000200027311 */ /* 0x000e24000020d800 */
[----:B0-----:R0:W-:Y:S01]  /*11280*/  STG.E.64 [R16.64], R2 ;  /* 0x0000000210007986 */ /* 0x0011e2000c101b24 */
[----:B------:R-:W-:Y:S05]  /*11290*/  BRA `(.L_x_16920) ;  /* 0x0000002000007947 */ /* 0x000fea0003800000 */
.L_x_16946:
[----:B------:R-:W0:Y:S02]  /*112a0*/  F2I.FTZ.U32.TRUNC.NTZ R3, R2 ;  /* 0x0000000200037305 */ /* 0x000e24000021f000 */
[----:B0-----:R0:W-:Y:S02]  /*112b0*/  STG.E [R16.64], R3 ;  /* 0x0000000310007986 */ /* 0x0011e4000c101924 */
.L_x_16920:
        /* <DEDUP_REMOVED lines=386> */
.L_x_16948:
        /* <DEDUP_REMOVED lines=20> */
.L_x_16953:
[----:B------:R-:W2:Y:S02]  /*12c20*/  LDG.E.U8 R2, [R2.64] ;  /* 0x0000002402027981 */ /* 0x000ea4000c1e1100 */
[----:B--2---:R0:W1:Y:S01]  /*12c30*/  I2F.U16 R24, R2 ;  /* 0x0000000200187306 */ /* 0x0040620000101000 */
[----:B------:R-:W-:Y:S05]  /*12c40*/  BRA `(.L_x_16955) ;  /* 0x00000ca000007947 */ /* 0x000fea0003800000 */
.L_x_16952:
        /* <DEDUP_REMOVED lines=9> */
.L_x_16957:
[----:B------:R-:W2:Y:S02]  /*12ce0*/  LDG.E R2, [R2.64] ;  /* 0x0000002402027981 */ /* 0x000ea4000c1e1900 */
[----:B--2---:R0:W1:Y:S01]  /*12cf0*/  I2F R24, R2 ;  /* 0x0000000200187306 */ /* 0x0040620000201400 */
[----:B------:R-:W-:Y:S05]  /*12d00*/  BRA `(.L_x_16955) ;  /* 0x00000be000007947 */ /* 0x000fea0003800000 */
.L_x_16956:
[----:B------:R-:W2:Y:S02]  /*12d10*/  LDG.E.U16 R2, [R2.64] ;  /* 0x0000002402027981 */ /* 0x000ea4000c1e1500 */
[----:B--2---:R0:W1:Y:S01]  /*12d20*/  I2F.S16 R24, R2 ;  /* 0x0000000200187306 */ /* 0x0040620000101400 */
[----:B------:R-:W-:Y:S05]  /*12d30*/  BRA `(.L_x_16955) ;  /* 0x00000bb000007947 */ /* 0x000fea0003800000 */
.L_x_16951:
        /* <DEDUP_REMOVED lines=8> */
.L_x_16959:
[----:B------:R-:W2:Y:S02]  /*12dc0*/  LDG.E.U16 R2, [R2.64] ;  /* 0x0000002402027981 */ /* 0x000ea4000c1e1500 */
[----:B--2---:R-:W-:Y:S01]  /*12dd0*/  HADD2.F32 R24, -RZ, R2.H0_H0 ;  /* 0x20000002ff187230 */ /* 0x004fe20000004100 */
[----:B------:R-:W-:Y:S05]  /*12de0*/  BRA `(.L_x_16955) ;  /* 0x00000b0000007947 */ /* 0x000fea0003800000 */
.L_x_16958:
        /* <DEDUP_REMOVED lines=8> */
.L_x_16961:
[----:B------:R-:W2:Y:S02]  /*12e70*/  LDG.E.U16 R2, [R2.64] ;  /* 0x0000002402027981 */ /* 0x000ea4000c1e1500 */
[----:B--2---:R-:W-:Y:S01]  /*12e80*/  HADD2.F32 R24, -RZ, R2.H0_H0 ;  /* 0x20000002ff187230 */ /* 0x004fe20000004100 */
[----:B------:R-:W-:Y:S05]  /*12e90*/  BRA `(.L_x_16955) ;  /* 0x00000a5000007947 */ /* 0x000fea0003800000 */
.L_x_16960:
[----:B------:R-:W2:Y:S02]  /*12ea0*/  LDG.E.64 R2, [R2.64] ;  /* 0x0000002402027981 */ /* 0x000ea4000c1e1b00 */
[----:B--2---:R-:W0:Y:S01]  /*12eb0*/  F2F.F32.F64 R24, R2 ;  /* 0x0000000200187310 */ /* 0x004e220000301000 */
[----:B------:R-:W0:-:S14]  /*12ec0*/  DSETP.GEU.AND P0, PT, |R2|, c[0x2][0x0], PT ;  /* 0x008000000200762a */ /* 0x000e1c0003f0e200 */
[----:B0-----:R-:W-:Y:S01]  /*12ed0*/  @!P0 FMUL R24, R24, 1.175494350822287508e-38 ;  /* 0x0080000018188820 */ /* 0x001fe20000400000 */
[----:B------:R-:W-:Y:S05]  /*12ee0*/  BRA `(.L_x_16955) ;  /* 0x00000a0000007947 */ /* 0x000fea0003800000 */
.L_x_16950:
        /* <DEDUP_REMOVED lines=12> */
.L_x_16964:
[----:B------:R-:W2:Y:S02]  /*12fb0*/  LDG.E.64 R2, [R2.64] ;  /* 0x0000002402027981 */ /* 0x000ea4000c1e1b00 */
[----:B--2---:R-:W0:Y:S01]  /*12fc0*/  F2F.F32.F64 R24, R2 ;  /* 0x0000000200187310 */ /* 0x004e220000301000 */
[----:B------:R-:W0:-:S14]  /*12fd0*/  DSETP.GEU.AND P0, PT, |R2|, c[0x2][0x0], PT ;  /* 0x008000000200762a */ /* 0x000e1c0003f0e200 */
[----:B0-----:R-:W-:Y:S01]  /*12fe0*/  @!P0 FMUL R24, R24, 1.175494350822287508e-38 ;  /* 0x0080000018188820 */ /* 0x001fe20000400000 */
[----:B------:R-:W-:Y:S05]  /*12ff0*/  BRA `(.L_x_16955) ;  /* 0x000008f000007947 */ /* 0x000fea0003800000 */
.L_x_16963:
        /* <DEDUP_REMOVED lines=26> */
.L_x_16966:
        /* <DEDUP_REMOVED lines=13> */
.L_x_16965:
[----:B------:R-:W2:Y:S02]  /*13270*/  LDG.E.U16 R2, [R2.64] ;  /* 0x0000002402027981 */ /* 0x000ea4000c1e1500 */
[----:B--2---:R-:W-:Y:S01]  /*13280*/  PRMT R24, RZ, 0x5410, R2 ;  /* 0x00005410ff187816 */ /* 0x004fe20000000002 */
[----:B------:R-:W-:Y:S05]  /*13290*/  BRA `(.L_x_16955) ;  /* 0x0000065000007947 */ /* 0x000fea0003800000 */
.L_x_16962:
        /* <DEDUP_REMOVED lines=11> */
.L_x_16969:
        /* <DEDUP_REMOVED lines=20> */
.L_x_16971:
[----:B------:R-:W-:Y:S05]  /*13490*/  BSYNC B0 ;  /* 0x0000000000007941 */ /* 0x000fea0003800000 */
.L_x_16970:
[----:B------:R-:W-:Y:S01]  /*134a0*/  IMAD.SHL.U32 R2, R2, 0x100000, RZ ;  /* 0x0010000002027824 */ /* 0x000fe200078e00ff */
[----:B------:R-:W-:-:S04]  /*134b0*/  LEA R3, R0, 0x3b800000, 0x17 ;  /* 0x3b80000000037811 */ /* 0x000fc800078eb8ff */
[----:B------:R-:W-:Y:S01]  /*134c0*/  LOP3.LUT R24, R3, R2, R24, 0xfe, !PT ;  /* 0x0000000203187212 */ /* 0x000fe200078efe18 */
[----:B------:R-:W-:Y:S05]  /*134d0*/  BRA `(.L_x_16955) ;  /* 0x0000041000007947 */ /* 0x000fea0003800000 */
.L_x_16968:
        /* <DEDUP_REMOVED lines=20> */
.L_x_16973:
[----:B------:R-:W-:Y:S05]  /*13620*/  BSYNC B0 ;  /* 0x0000000000007941 */ /* 0x000fea0003800000 */
.L_x_16972:
[----:B------:R-:W-:Y:S01]  /*13630*/  IMAD.SHL.U32 R2, R2, 0x200000, RZ ;  /* 0x0020000002027824 */ /* 0x000fe200078e00ff */
[----:B------:R-:W-:-:S04]  /*13640*/  LEA R3, R0, 0x37800000, 0x17 ;  /* 0x3780000000037811 */ /* 0x000fc800078eb8ff */
[----:B------:R-:W-:Y:S01]  /*13650*/  LOP3.LUT R24, R3, R2, R24, 0xfe, !PT ;  /* 0x0000000203187212 */ /* 0x000fe200078efe18 */
[----:B------:R-:W-:Y:S05]  /*13660*/  BRA `(.L_x_16955) ;  /* 0x0000028000007947 */ /* 0x000fea0003800000 */
.L_x_16967:
        /* <DEDUP_REMOVED lines=14> */
.L_x_16954:
        /* <DEDUP_REMOVED lines=21> */
.L_x_16975:
[----:B------:R-:W2:Y:S02]  /*138a0*/  LDG.E.64 R2, [R2.64] ;  /* 0x0000002402027981 */ /* 0x000ea4000c1e1b00 */
[----:B--2---:R0:W1:Y:S01]  /*138b0*/  I2F.U64 R24, R2 ;  /* 0x0000000200187312 */ /* 0x0040620000301000 */
[----:B------:R-:W-:Y:S05]  /*138c0*/  BRA `(.L_x_16955) ;  /* 0x0000002000007947 */ /* 0x000fea0003800000 */
.L_x_16974:
[----:B------:R-:W2:Y:S02]  /*138d0*/  LDG.E R2, [R2.64] ;  /* 0x0000002402027981 */ /* 0x000ea4000c1e1900 */
[----:B--2---:R0:W1:Y:S02]  /*138e0*/  I2F.U32 R24, R2 ;  /* 0x0000000200187306 */ /* 0x0040640000201000 */
.L_x_16955:
[----:B------:R-:W-:Y:S05]  /*138f0*/  BSYNC B6 ;  /* 0x0000000000067941 */ /* 0x000fea0003800000 */
.L_x_16949:
        /* <DEDUP_REMOVED lines=18> */
.L_x_16980:
[----:B------:R-:W2:Y:S02]  /*13a20*/  LDG.E.U8 R2, [R2.64] ;  /* 0x0000002402027981 */ /* 0x000ea4000c1e1100 */
[----:B--2---:R0:W2:Y:S01]  /*13a30*/  I2F.U16 R22, R2 ;  /* 0x0000000200167306 */ /* 0x0040a20000101000 */
[----:B------:R-:W-:Y:S05]  /*13a40*/  BRA `(.L_x_16982) ;  /* 0x00000ca000007947 */ /* 0x000fea0003800000 */
.L_x_16979:
        /* <DEDUP_REMOVED lines=9> */
.L_x_16984:
[----:B------:R-:W2:Y:S02]  /*13ae0*/  LDG.E R2, [R2.64] ;  /* 0x0000002402027981 */ /* 0x000ea4000c1e1900 */
[----:B--2---:R0:W2:Y:S01]  /*13af0*/  I2F R22, R2 ;  /* 0x0000000200167306 */ /* 0x0040a20000201400 */
[----:B------:R-:W-:Y:S05]  /*13b00*/  BRA `(.L_x_16982) ;  /* 0x00000be000007947 */ /* 0x000fea0003800000 */
.L_x_16983:
[----:B------:R-:W2:Y:S02]  /*13b10*/  LDG.E.U16 R2, [R2.64] ;  /* 0x0000002402027981 */ /* 0x000ea4000c1e1500 */
[----:B--2---:R0:W2:Y:S01]  /*13b20*/  I2F.S16 R22, R2 ;  /* 0x0000000200167306 */ /* 0x0040a20000101400 */
[----:B------:R-:W-:Y:S05]  /*13b30*/  BRA `(.L_x_16982) ;  /* 0x00000bb000007947 */ /* 0x000fea0003800000 */
.L_x_16978:
        /* <DEDUP_REMOVED lines=8> */
.L_x_16986:
[----:B------:R-:W2:Y:S02]  /*13bc0*/  LDG.E.U16 R2, [R2.64] ;  /* 0x0000002402027981 */ /* 0x000ea4000c1e1500 */
[----:B--2---:R-:W-:Y:S01]  /*13bd0*/  HADD2.F32 R22, -RZ, R2.H0_H0 ;  /* 0x20000002ff167230 */ /* 0x004fe20000004100 */
[----:B------:R-:W-:Y:S05]  /*13be0*/  BRA `(.L_x_16982) ;  /* 0x00000b0000007947 */ /* 0x000fea0003800000 */
.L_x_16985:
        /* <DEDUP_REMOVED lines=8> */
.L_x_16988:
[----:B------:R-:W2:Y:S02]  /*13c70*/  LDG.E.U16 R2, [R2.64] ;  /* 0x0000002402027981 */ /* 0x000ea4000c1e1500 */
[----:B--2---:R-:W-:Y:S01]  /*13c80*/  HADD2.F32 R22, -RZ, R2.H0_H0 ;  /* 0x20000002ff167230 */ /* 0x004fe20000004100 */
[----:B------:R-:W-:Y:S05]  /*13c90*/  BRA `(.L_x_16982) ;  /* 0x00000a5000007947 */ /* 0x000fea0003800000 */
.L_x_16987:
[----:B------:R-:W2:Y:S02]  /*13ca0*/  LDG.E.64 R2, [R2.64] ;  /* 0x0000002402027981 */ /* 0x000ea4000c1e1b00 */
[----:B--2---:R-:W0:Y:S01]  /*13cb0*/  F2F.F32.F64 R22, R2 ;  /* 0x0000000200167310 */ /* 0x004e220000301000 */
[----:B------:R-:W0:-:S14]  /*13cc0*/  DSETP.GEU.AND P0, PT, |R2|, c[0x2][0x0], PT ;  /* 0x008000000200762a */ /* 0x000e1c0003f0e200 */
[----:B0-----:R-:W-:Y:S01]  /*13cd0*/  @!P0 FMUL R22, R22, 1.175494350822287508e-38 ;  /* 0x0080000016168820 */ /* 0x001fe20000400000 */
[----:B------:R-:W-:Y:S05]  /*13ce0*/  BRA `(.L_x_16982) ;  /* 0x00000a0000007947 */ /* 0x000fea0003800000 */
.L_x_16977:
        /* <DEDUP_REMOVED lines=12> */
.L_x_16991:
[----:B------:R-:W2:Y:S02]  /*13db0*/  LDG.E.64 R2, [R2.64] ;  /* 0x0000002402027981 */ /* 0x000ea4000c1e1b00 */
[----:B--2---:R-:W0:Y:S01]  /*13dc0*/  F2F.F32.F64 R22, R2 ;  /* 0x0000000200167310 */ /* 0x004e220000301000 */
[----:B------:R-:W0:-:S14]  /*13dd0*/  DSETP.GEU.AND P0, PT, |R2|, c[0x2][0x0], PT ;  /* 0x008000000200762a */ /* 0x000e1c0003f0e200 */
[----:B0-----:R-:W-:Y:S01]  /*13de0*/  @!P0 FMUL R22, R22, 1.175494350822287508e-38 ;  /* 0x0080000016168820 */ /* 0x001fe20000400000 */
[----:B------:R-:W-:Y:S05]  /*13df0*/  BRA `(.L_x_16982) ;  /* 0x000008f000007947 */ /* 0x000fea0003800000 */
.L_x_16990:
        /* <DEDUP_REMOVED lines=26> */
.L_x_16993:
        /* <DEDUP_REMOVED lines=13> */
.L_x_16992:
[----:B------:R-:W2:Y:S02]  /*14070*/  LDG.E.U16 R2, [R2.64] ;  /* 0x0000002402027981 */ /* 0x000ea4000c1e1500 */
[----:B--2---:R-:W-:Y:S01]  /*14080*/  PRMT R22, RZ, 0x5410, R2 ;  /* 0x00005410ff167816 */ /* 0x004fe20000000002 */
[----:B------:R-:W-:Y:S05]  /*14090*/  BRA `(.L_x_16982) ;  /* 0x0000065000007947 */ /* 0x000fea0003800000 */
.L_x_16989:
        /* <DEDUP_REMOVED lines=11> */
.L_x_16996:
        /* <DEDUP_REMOVED lines=20> */
.L_x_16998:
[----:B------:R-:W-:Y:S05]  /*14290*/  BSYNC B0 ;  /* 0x0000000000007941 */ /* 0x000fea0003800000 */
.L_x_16997:
[----:B------:R-:W-:Y:S01]  /*142a0*/  IMAD.SHL.U32 R2, R2, 0x100000, RZ ;  /* 0x0010000002027824 */ /* 0x000fe200078e00ff */
[----:B------:R-:W-:-:S04]  /*142b0*/  LEA R3, R0, 0x3b800000, 0x17 ;  /* 0x3b80000000037811 */ /* 0x000fc800078eb8ff */
[----:B------:R-:W-:Y:S01]  /*142c0*/  LOP3.LUT R22, R3, R2, R22, 0xfe, !PT ;  /* 0x0000000203167212 */ /* 0x000fe200078efe16 */
[----:B------:R-:W-:Y:S05]  /*142d0*/  BRA `(.L_x_16982) ;  /* 0x0000041000007947 */ /* 0x000fea0003800000 */
.L_x_16995:
        /* <DEDUP_REMOVED lines=20> */
.L_x_17000:
[----:B------:R-:W-:Y:S05]  /*14420*/  BSYNC B0 ;  /* 0x0000000000007941 */ /* 0x000fea0003800000 */
.L_x_16999:
[----:B------:R-:W-:Y:S01]  /*14430*/  IMAD.SHL.U32 R2, R2, 0x200000, RZ ;  /* 0x0020000002027824 */ /* 0x000fe200078e00ff */
[----:B------:R-:W-:-:S04]  /*14440*/  LEA R3, R0, 0x37800000, 0x17 ;  /* 0x3780000000037811 */ /* 0x000fc800078eb8ff */
[----:B------:R-:W-:Y:S01]  /*14450*/  LOP3.LUT R22, R3, R2, R22, 0xfe, !PT ;  /* 0x0000000203167212 */ /* 0x000fe200078efe16 */
[----:B------:R-:W-:Y:S05]  /*14460*/  BRA `(.L_x_16982) ;  /* 0x0000028000007947 */ /* 0x000fea0003800000 */
.L_x_16994:
        /* <DEDUP_REMOVED lines=14> */
.L_x_16981:
        /* <DEDUP_REMOVED lines=21> */
.L_x_17002:
[----:B------:R-:W2:Y:S02]  /*146a0*/  LDG.E.64 R2, [R2.64] ;  /* 0x0000002402027981 */ /* 0x000ea4000c1e1b00 */
[----:B--2---:R0:W2:Y:S01]  /*146b0*/  I2F.U64 R22, R2 ;  /* 0x0000000200167312 */ /* 0x0040a20000301000 */
[----:B------:R-:W-:Y:S05]  /*146c0*/  BRA `(.L_x_16982) ;  /* 0x0000002000007947 */ /* 0x000fea0003800000 */
.L_x_17001:
[----:B------:R-:W2:Y:S02]  /*146d0*/  LDG.E R2, [R2.64] ;  /* 0x0000002402027981 */ /* 0x000ea4000c1e1900 */
[----:B--2---:R0:W2:Y:S02]  /*146e0*/  I2F.U32 R22, R2 ;  /* 0x0000000200167306 */ /* 0x0040a40000201000 */
.L_x_16982:
[----:B------:R-:W-:Y:S05]  /*146f0*/  BSYNC B6 ;  /* 0x0000000000067941 */ /* 0x000fea0003800000 */
.L_x_16976:
        /* <DEDUP_REMOVED lines=18> */
.L_x_17007:
[----:B------:R-:W3:Y:S02]  /*14820*/  LDG.E.U8 R2, [R2.64] ;  /* 0x0000002402027981 */ /* 0x000ee4000c1e1100 */
[----:B---3--:R0:W3:Y:S01]  /*14830*/  I2F.U16 R23, R2 ;  /* 0x0000000200177306 */ /* 0x0080e20000101000 */
[----:B------:R-:W-:Y:S05]  /*14840*/  BRA `(.L_x_17009) ;  /* 0x00000ca000007947 */ /* 0x000fea0003800000 */
.L_x_17006:
        /* <DEDUP_REMOVED lines=9> */
.L_x_17011:
[----:B------:R-:W3:Y:S02]  /*148e0*/  LDG.E R2, [R2.64] ;  /* 0x0000002402027981 */ /* 0x000ee4000c1e1900 */
[----:B---3--:R0:W3:Y:S01]  /*148f0*/  I2F R23, R2 ;  /* 0x0000000200177306 */ /* 0x0080e20000201400 */
[----:B------:R-:W-:Y:S05]  /*14900*/  BRA `(.L_x_17009) ;  /* 0x00000be000007947 */ /* 0x000fea0003800000 */
.L_x_17010:
[----:B------:R-:W3:Y:S02]  /*14910*/  LDG.E.U16 R2, [R2.64] ;  /* 0x0000002402027981 */ /* 0x000ee4000c1e1500 */
[----:B---3--:R0:W3:Y:S01]  /*14920*/  I2F.S16 R23, R2 ;  /* 0x0000000200177306 */ /* 0x0080e20000101400 */
[----:B------:R-:W-:Y:S05]  /*14930*/  BRA `(.L_x_17009) ;  /* 0x00000bb000007947 */ /* 0x000fea0003800000 */
.L_x_17005:
        /* <DEDUP_REMOVED lines=8> */
.L_x_17013:
[----:B------:R-:W3:Y:S02]  /*149c0*/  LDG.E.U16 R2, [R2.64] ;  /* 0x0000002402027981 */ /* 0x000ee4000c1e1500 */
[----:B---3--:R-:W-:Y:S01]  /*149d0*/  HADD2.F32 R23, -RZ, R2.H0_H0 ;  /* 0x20000002ff177230 */ /* 0x008fe20000004100 */
[----:B------:R-:W-:Y:S05]  /*149e0*/  BRA `(.L_x_17009) ;  /* 0x00000b0000007947 */ /* 0x000fea0003800000 */
.L_x_17012:
        /* <DEDUP_REMOVED lines=8> */
.L_x_17015:
[----:B------:R-:W3:Y:S02]  /*14a70*/  LDG.E.U16 R2, [R2.64] ;  /* 0x0000002402027981 */ /* 0x000ee4000c1e1500 */
[----:B---3--:R-:W-:Y:S01]  /*14a80*/  HADD2.F32 R23, -RZ, R2.H0_H0 ;  /* 0x20000002ff177230 */ /* 0x008fe20000004100 */
[----:B------:R-:W-:Y:S05]  /*14a90*/  BRA `(.L_x_17009) ;  /* 0x00000a5000007947 */ /* 0x000fea0003800000 */
.L_x_17014:
[----:B------:R-:W3:Y:S02]  /*14aa0*/  LDG.E.64 R2, [R2.64] ;  /* 0x0000002402027981 */ /* 0x000ee4000c1e1b00 */
[----:B---3--:R-:W0:Y:S01]  /*14ab0*/  F2F.F32.F64 R23, R2 ;  /* 0x0000000200177310 */ /* 0x008e220000301000 */
[----:B------:R-:W0:-:S14]  /*14ac0*/  DSETP.GEU.AND P0, PT, |R2|, c[0x2][0x0], PT ;  /* 0x008000000200762a */ /* 0x000e1c0003f0e200 */
[----:B0-----:R-:W-:Y:S01]  /*14ad0*/  @!P0 FMUL R23, R23, 1.175494350822287508e-38 ;  /* 0x0080000017178820 */ /* 0x001fe20000400000 */
[----:B------:R-:W-:Y:S05]  /*14ae0*/  BRA `(.L_x_17009) ;  /* 0x00000a0000007947 */ /* 0x000fea0003800000 */
.L_x_17004:
        /* <DEDUP_REMOVED lines=12> */
.L_x_17018:
[----:B------:R-:W3:Y:S02]  /*14bb0*/  LDG.E.64 R2, [R2.64] ;  /* 0x0000002402027981 */ /* 0x000ee4000c1e1b00 */
[----:B---3--:R-:W0:Y:S01]  /*14bc0*/  F2F.F32.F64 R23, R2 ;  /* 0x0000000200177310 */ /* 0x008e220000301000 */
[----:B------:R-:W0:-:S14]  /*14bd0*/  DSETP.GEU.AND P0, PT, |R2|, c[0x2][0x0], PT ;  /* 0x008000000200762a */ /* 0x000e1c0003f0e200 */
[----:B0-----:R-:W-:Y:S01]  /*14be0*/  @!P0 FMUL R23, R23, 1.175494350822287508e-38 ;  /* 0x0080000017178820 */ /* 0x001fe20000400000 */
[----:B------:R-:W-:Y:S05]  /*14bf0*/  BRA `(.L_x_17009) ;  /* 0x000008f000007947 */ /* 0x000fea0003800000 */
.L_x_17017:
        /* <DEDUP_REMOVED lines=26> */
.L_x_17020:
        /* <DEDUP_REMOVED lines=13> */
.L_x_17019:
[----:B------:R-:W3:Y:S02]  /*14e70*/  LDG.E.U16 R2, [R2.64] ;  /* 0x0000002402027981 */ /* 0x000ee4000c1e1500 */
[----:B---3--:R-:W-:Y:S01]  /*14e80*/  PRMT R23, RZ, 0x5410, R2 ;  /* 0x00005410ff177816 */ /* 0x008fe20000000002 */
[----:B------:R-:W-:Y:S05]  /*14e90*/  BRA `(.L_x_17009) ;  /* 0x0000065000007947 */ /* 0x000fea0003800000 */
.L_x_17016:
        /* <DEDUP_REMOVED lines=11> */
.L_x_17023:
        /* <DEDUP_REMOVED lines=20> */
.L_x_17025:
[----:B------:R-:W-:Y:S05]  /*15090*/  BSYNC B0 ;  /* 0x0000000000007941 */ /* 0x000fea0003800000 */
.L_x_17024:
[----:B------:R-:W-:Y:S01]  /*150a0*/  IMAD.SHL.U32 R2, R2, 0x100000, RZ ;  /* 0x0010000002027824 */ /* 0x000fe200078e00ff */
[----:B------:R-:W-:-:S04]  /*150b0*/  LEA R0, R0, 0x3b800000, 0x17 ;  /* 0x3b80000000007811 */ /* 0x000fc800078eb8ff */
[----:B------:R-:W-:Y:S01]  /*150c0*/  LOP3.LUT R23, R0, R2, R23, 0xfe, !PT ;  /* 0x0000000200177212 */ /* 0x000fe200078efe17 */
[----:B------:R-:W-:Y:S05]  /*150d0*/  BRA `(.L_x_17009) ;  /* 0x0000041000007947 */ /* 0x000fea0003800000 */
.L_x_17022:
        /* <DEDUP_REMOVED lines=20> */
.L_x_17027:
[----:B------:R-:W-:Y:S05]  /*15220*/  BSYNC B0 ;  /* 0x0000000000007941 */ /* 0x000fea0003800000 */
.L_x_17026:
[----:B------:R-:W-:Y:S01]  /*15230*/  IMAD.SHL.U32 R2, R2, 0x200000, RZ ;  /* 0x0020000002027824 */ /* 0x000fe200078e00ff */
[----:B------:R-:W-:-:S04]  /*15240*/  LEA R0, R0, 0x37800000, 0x17 ;  /* 0x3780000000007811 */ /* 0x000fc800078eb8ff */
[----:B------:R-:W-:Y:S01]  /*15250*/  LOP3.LUT R23, R0, R2, R23, 0xfe, !PT ;  /* 0x0000000200177212 */ /* 0x000fe200078efe17 */
[----:B------:R-:W-:Y:S05]  /*15260*/  BRA `(.L_x_17009) ;  /* 0x0000028000007947 */ /* 0x000fea0003800000 */
.L_x_17021:
        /* <DEDUP_REMOVED lines=14> */
.L_x_17008:
        /* <DEDUP_REMOVED lines=21> */
.L_x_17029:
[----:B------:R-:W3:Y:S02]  /*154a0*/  LDG.E.64 R2, [R2.64] ;  /* 0x0000002402027981 */ /* 0x000ee4000c1e1b00 */
[----:B---3--:R0:W3:Y:S01]  /*154b0*/  I2F.U64 R23, R2 ;  /* 0x0000000200177312 */ /* 0x0080e20000301000 */
[----:B------:R-:W-:Y:S05]  /*154c0*/  BRA `(.L_x_17009) ;  /* 0x0000002000007947 */ /* 0x000fea0003800000 */
.L_x_17028:
[----:B------:R-:W3:Y:S02]  /*154d0*/  LDG.E R2, [R2.64] ;  /* 0x0000002402027981 */ /* 0x000ee4000c1e1900 */
[----:B---3--:R0:W3:Y:S02]  /*154e0*/  I2F.U32 R23, R2 ;  /* 0x0000000200177306 */ /* 0x0080e40000201000 */
.L_x_17009:
[----:B------:R-:W-:Y:S05]  /*154f0*/  BSYNC B6 ;  /* 0x0000000000067941 */ /* 0x000fea0003800000 */
.L_x_17003:
        /* <DEDUP_REMOVED lines=18> */
.L_x_17034:
[----:B------:R-:W4:Y:S02]  /*15620*/  LDG.E.U8 R2, [R2.64] ;  /* 0x0000002402027981 */ /* 0x000f24000c1e1100 */
[----:B----4-:R0:W4:Y:S01]  /*15630*/  I2F.U16 R19, R2 ;  /* 0x0000000200137306 */ /* 0x0101220000101000 */
[----:B------:R-:W-:Y:S05]  /*15640*/  BRA `(.L_x_17036) ;  /* 0x00000ca000007947 */ /* 0x000fea0003800000 */
.L_x_17033:
        /* <DEDUP_REMOVED lines=9> */
.L_x_17038:
[----:B------:R-:W4:Y:S02]  /*156e0*/  LDG.E R2, [R2.64] ;  /* 0x0000002402027981 */ /* 0x000f24000c1e1900 */
[----:B----4-:R0:W4:Y:S01]  /*156f0*/  I2F R19, R2 ;  /* 0x0000000200137306 */ /* 0x0101220000201400 */
[----:B------:R-:W-:Y:S05]  /*15700*/  BRA `(.L_x_17036) ;  /* 0x00000be000007947 */ /* 0x000fea0003800000 */
.L_x_17037:
[----:B------:R-:W4:Y:S02]  /*15710*/  LDG.E.U16 R2, [R2.64] ;  /* 0x0000002402027981 */ /* 0x000f24000c1e1500 */
[----:B----4-:R0:W4:Y:S01]  /*15720*/  I2F.S16 R19, R2 ;  /* 0x0000000200137306 */ /* 0x0101220000101400 */
[----:B------:R-:W-:Y:S05]  /*15730*/  BRA `(.L_x_17036) ;  /* 0x00000bb000007947 */ /* 0x000fea0003800000 */
.L_x_17032:
        /* <DEDUP_REMOVED lines=8> */
.L_x_17040:
[----:B------:R-:W4:Y:S02]  /*157c0*/  LDG.E.U16 R2, [R2.64] ;  /* 0x0000002402027981 */ /* 0x000f24000c1e1500 */
[----:B----4-:R-:W-:Y:S01]  /*157d0*/  HADD2.F32 R19, -RZ, R2.H0_H0 ;  /* 0x20000002ff137230 */ /* 0x010fe20000004100 */
[----:B------:R-:W-:Y:S05]  /*157e0*/  BRA `(.L_x_17036) ;  /* 0x00000b0000007947 */ /* 0x000fea0003800000 */
.L_x_17039:
        /* <DEDUP_REMOVED lines=8> */
.L_x_17042:
[----:B------:R-:W4:Y:S02]  /*15870*/  LDG.E.U16 R2, [R2.64] ;  /* 0x0000002402027981 */ /* 0x000f24000c1e1500 */
[----:B----4-:R-:W-:Y:S01]  /*15880*/  HADD2.F32 R19, -RZ, R2.H0_H0 ;  /* 0x20000002ff137230 */ /* 0x010fe20000004100 */
[----:B------:R-:W-:Y:S05]  /*15890*/  BRA `(.L_x_17036) ;  /* 0x00000a5000007947 */ /* 0x000fea0003800000 */
.L_x_17041:
[----:B------:R-:W4:Y:S02]  /*158a0*/  LDG.E.64 R2, [R2.64] ;  /* 0x0000002402027981 */ /* 0x000f24000c1e1b00 */
[----:B----4-:R-:W0:Y:S01]  /*158b0*/  F2F.F32.F64 R19, R2 ;  /* 0x0000000200137310 */ /* 0x010e220000301000 */
[----:B------:R-:W0:-:S14]  /*158c0*/  DSETP.GEU.AND P0, PT, |R2|, c[0x2][0x0], PT ;  /* 0x008000000200762a */ /* 0x000e1c0003f0e200 */
[----:B0-----:R-:W-:Y:S01]  /*158d0*/  @!P0 FMUL R19, R19, 1.175494350822287508e-38 ;  /* 0x0080000013138820 */ /* 0x001fe20000400000 */
[----:B------:R-:W-:Y:S05]  /*158e0*/  BRA `(.L_x_17036) ;  /* 0x00000a0000007947 */ /* 0x000fea0003800000 */
.L_x_17031:
        /* <DEDUP_REMOVED lines=12> */
.L_x_17045:
[----:B------:R-:W4:Y:S02]  /*159b0*/  LDG.E.64 R2, [R2.64] ;  /* 0x0000002402027981 */ /* 0x000f24000c1e1b00 */
[----:B----4-:R-:W0:Y:S01]  /*159c0*/  F2F.F32.F64 R19, R2 ;  /* 0x0000000200137310 */ /* 0x010e220000301000 */
[----:B------:R-:W0:-:S14]  /*159d0*/  DSETP.GEU.AND P0, PT, |R2|, c[0x2][0x0], PT ;  /* 0x008000000200762a */ /* 0x000e1c0003f0e200 */
[----:B0-----:R-:W-:Y:S01]  /*159e0*/  @!P0 FMUL R19, R19, 1.175494350822287508e-38 ;  /* 0x0080000013138820 */ /* 0x001fe20000400000 */
[----:B------:R-:W-:Y:S05]  /*159f0*/  BRA `(.L_x_17036) ;  /* 0x000008f000007947 */ /* 0x000fea0003800000 */
.L_x_17044:
        /* <DEDUP_REMOVED lines=26> */
.L_x_17047:
        /* <DEDUP_REMOVED lines=13> */
.L_x_17046:
[----:B------:R-:W4:Y:S02]  /*15c70*/  LDG.E.U16 R2, [R2.64] ;  /* 0x0000002402027981 */ /* 0x000f24000c1e1500 */
[----:B----4-:R-:W-:Y:S01]  /*15c80*/  PRMT R19, RZ, 0x5410, R2 ;  /* 0x00005410ff137816 */ /* 0x010fe20000000002 */
[----:B------:R-:W-:Y:S05]  /*15c90*/  BRA `(.L_x_17036) ;  /* 0x0000065000007947 */ /* 0x000fea0003800000 */
.L_x_17043:
        /* <DEDUP_REMOVED lines=11> */
.L_x_17050:
        /* <DEDUP_REMOVED lines=20> */
.L_x_17052:
[----:B------:R-:W-:Y:S05]  /*15e90*/  BSYNC B0 ;  /* 0x0000000000007941 */ /* 0x000fea0003800000 */
.L_x_17051:
[----:B------:R-:W-:Y:S01]  /*15ea0*/  IMAD.SHL.U32 R2, R2, 0x100000, RZ ;  /* 0x0010000002027824 */ /* 0x000fe200078e00ff */
[----:B------:R-:W-:-:S04]  /*15eb0*/  LEA R0, R0, 0x3b800000, 0x17 ;  /* 0x3b80000000007811 */ /* 0x000fc800078eb8ff */
[----:B------:R-:W-:Y:S01]  /*15ec0*/  LOP3.LUT R19, R0, R2, R19, 0xfe, !PT ;  /* 0x0000000200137212 */ /* 0x000fe200078efe13 */
[----:B------:R-:W-:Y:S05]  /*15ed0*/  BRA `(.L_x_17036) ;  /* 0x0000041000007947 */ /* 0x000fea0003800000 */
.L_x_17049:
        /* <DEDUP_REMOVED lines=20> */
.L_x_17054:
[----:B------:R-:W-:Y:S05]  /*16020*/  BSYNC B0 ;  /* 0x0000000000007941 */ /* 0x000fea0003800000 */
.L_x_17053:
[----:B------:R-:W-:Y:S01]  /*16030*/  IMAD.SHL.U32 R2, R2, 0x200000, RZ ;  /* 0x0020000002027824 */ /* 0x000fe200078e00ff */
[----:B------:R-:W-:-:S04]  /*16040*/  LEA R0, R0, 0x37800000, 0x17 ;  /* 0x3780000000007811 */ /* 0x000fc800078eb8ff */
[----:B------:R-:W-:Y:S01]  /*16050*/  LOP3.LUT R19, R0, R2, R19, 0xfe, !PT ;  /* 0x0000000200137212 */ /* 0x000fe200078efe13 */
[----:B------:R-:W-:Y:S05]  /*16060*/  BRA `(.L_x_17036) ;  /* 0x0000028000007947 */ /* 0x000fea0003800000 */
.L_x_17048:
        /* <DEDUP_REMOVED lines=14> */
.L_x_17035:
        /* <DEDUP_REMOVED lines=21> */
.L_x_17056:
[----:B------:R-:W4:Y:S02]  /*162a0*/  LDG.E.64 R2, [R2.64] ;  /* 0x0000002402027981 */ /* 0x000f24000c1e1b00 */
[----:B----4-:R0:W4:Y:S01]  /*162b0*/  I2F.U64 R19, R2 ;  /* 0x0000000200137312 */ /* 0x0101220000301000 */
[----:B------:R-:W-:Y:S05]  /*162c0*/  BRA `(.L_x_17036) ;  /* 0x0000002000007947 */ /* 0x000fea0003800000 */
.L_x_17055:
[----:B------:R-:W4:Y:S02]  /*162d0*/  LDG.E R2, [R2.64] ;  /* 0x0000002402027981 */ /* 0x000f24000c1e1900 */
[----:B----4-:R0:W4:Y:S02]  /*162e0*/  I2F.U32 R19, R2 ;  /* 0x0000000200137306 */ /* 0x0101240000201000 */
.L_x_17036:
[----:B------:R-:W-:Y:S05]  /*162f0*/  BSYNC B6 ;  /* 0x0000000000067941 */ /* 0x000fea0003800000 */
.L_x_17030:
        /* <DEDUP_REMOVED lines=18> */
.L_x_17061:
[----:B----4-:R-:W4:Y:S02]  /*16420*/  LDG.E.U8 R2, [R2.64] ;  /* 0x0000002402027981 */ /* 0x010f24000c1e1100 */
[----:B----4-:R0:W4:Y:S01]  /*16430*/  I2F.U16 R18, R2 ;  /* 0x0000000200127306 */ /* 0x0101220000101000 */
[----:B------:R-:W-:Y:S05]  /*16440*/  BRA `(.L_x_17063) ;  /* 0x00000ca000007947 */ /* 0x000fea0003800000 */
.L_x_17060:
        /* <DEDUP_REMOVED lines=9> */
.L_x_17065:
[----:B----4-:R-:W4:Y:S02]  /*164e0*/  LDG.E R2, [R2.64] ;  /* 0x0000002402027981 */ /* 0x010f24000c1e1900 */
[----:B----4-:R0:W4:Y:S01]  /*164f0*/  I2F R18, R2 ;  /* 0x0000000200127306 */ /* 0x0101220000201400 */
[----:B------:R-:W-:Y:S05]  /*16500*/  BRA `(.L_x_17063) ;  /* 0x00000be000007947 */ /* 0x000fea0003800000 */
.L_x_17064:
[----:B----4-:R-:W4:Y:S02]  /*16510*/  LDG.E.U16 R2, [R2.64] ;  /* 0x0000002402027981 */ /* 0x010f24000c1e1500 */
[----:B----4-:R0:W4:Y:S01]  /*16520*/  I2F.S16 R18, R2 ;  /* 0x0000000200127306 */ /* 0x0101220000101400 */
[----:B------:R-:W-:Y:S05]  /*16530*/  BRA `(.L_x_17063) ;  /* 0x00000bb000007947 */ /* 0x000fea0003800000 */
.L_x_17059:
        /* <DEDUP_REMOVED lines=8> */
.L_x_17067:
[----:B----4-:R-:W4:Y:S02]  /*165c0*/  LDG.E.U16 R2, [R2.64] ;  /* 0x0000002402027981 */ /* 0x010f24000c1e1500 */
[----:B----4-:R-:W-:Y:S01]  /*165d0*/  HADD2.F32 R18, -RZ, R2.H0_H0 ;  /* 0x20000002ff127230 */ /* 0x010fe20000004100 */
[----:B------:R-:W-:Y:S05]  /*165e0*/  BRA `(.L_x_17063) ;  /* 0x00000b0000007947 */ /* 0x000fea0003800000 */
.L_x_17066:
        /* <DEDUP_REMOVED lines=8> */
.L_x_17069:
[----:B----4-:R-:W4:Y:S02]  /*16670*/  LDG.E.U16 R2, [R2.64] ;  /* 0x0000002402027981 */ /* 0x010f24000c1e1500 */
[----:B----4-:R-:W-:Y:S01]  /*16680*/  HADD2.F32 R18, -RZ, R2.H0_H0 ;  /* 0x20000002ff127230 */ /* 0x010fe20000004100 */
[----:B------:R-:W-:Y:S05]  /*16690*/  BRA `(.L_x_17063) ;  /* 0x00000a5000007947 */ /* 0x000fea0003800000 */
.L_x_17068:
[----:B----4-:R-:W4:Y:S02]  /*166a0*/  LDG.E.64 R2, [R2.64] ;  /* 0x0000002402027981 */ /* 0x010f24000c1e1b00 */
[----:B----4-:R-:W0:Y:S01]  /*166b0*/  F2F.F32.F64 R18, R2 ;  /* 0x0000000200127310 */ /* 0x010e220000301000 */
[----:B------:R-:W0:-:S14]  /*166c0*/  DSETP.GEU.AND P0, PT, |R2|, c[0x2][0x0], PT ;  /* 0x008000000200762a */ /* 0x000e1c0003f0e200 */
[----:B0-----:R-:W-:Y:S01]  /*166d0*/  @!P0 FMUL R18, R18, 1.175494350822287508e-38 ;  /* 0x0080000012128820 */ /* 0x001fe20000400000 */
[----:B------:R-:W-:Y:S05]  /*166e0*/  BRA `(.L_x_17063) ;  /* 0x00000a0000007947 */ /* 0x000fea0003800000 */
.L_x_17058:
        /* <DEDUP_REMOVED lines=12> */
.L_x_17072:
[----:B----4-:R-:W4:Y:S02]  /*167b0*/  LDG.E.64 R2, [R2.64] ;  /* 0x0000002402027981 */ /* 0x010f24000c1e1b00 */
[----:B----4-:R-:W0:Y:S01]  /*167c0*/  F2F.F32.F64 R18, R2 ;  /* 0x0000000200127310 */ /* 0x010e220000301000 */
[----:B------:R-:W0:-:S14]  /*167d0*/  DSETP.GEU.AND P0, PT, |R2|, c[0x2][0x0], PT ;  /* 0x008000000200762a */ /* 0x000e1c0003f0e200 */
[----:B0-----:R-:W-:Y:S01]  /*167e0*/  @!P0 FMUL R18, R18, 1.175494350822287508e-38 ;  /* 0x0080000012128820 */ /* 0x001fe20000400000 */
[----:B------:R-:W-:Y:S05]  /*167f0*/  BRA `(.L_x_17063) ;  /* 0x000008f000007947 */ /* 0x000fea0003800000 */
.L_x_17071:
        /* <DEDUP_REMOVED lines=26> */
.L_x_17074:
        /* <DEDUP_REMOVED lines=13> */
.L_x_17073:
[----:B----4-:R-:W4:Y:S02]  /*16a70*/  LDG.E.U16 R2, [R2.64] ;  /* 0x0000002402027981 */ /* 0x010f24000c1e1500 */
[----:B----4-:R-:W-:Y:S01]  /*16a80*/  PRMT R18, RZ, 0x5410, R2 ;  /* 0x00005410ff127816 */ /* 0x010fe20000000002 */
[----:B------:R-:W-:Y:S05]  /*16a90*/  BRA `(.L_x_17063) ;  /* 0x0000065000007947 */ /* 0x000fea0003800000 */
.L_x_17070:
        /* <DEDUP_REMOVED lines=11> */
.L_x_17077:
        /* <DEDUP_REMOVED lines=20> */
.L_x_17079:
[----:B------:R-:W-:Y:S05]  /*16c90*/  BSYNC B0 ;  /* 0x0000000000007941 */ /* 0x000fea0003800000 */
.L_x_17078:
[----:B------:R-:W-:Y:S01]  /*16ca0*/  IMAD.SHL.U32 R2, R2, 0x100000, RZ ;  /* 0x0010000002027824 */ /* 0x000fe200078e00ff */
[----:B------:R-:W-:-:S04]  /*16cb0*/  LEA R3, R0, 0x3b800000, 0x17 ;  /* 0x3b80000000037811 */ /* 0x000fc800078eb8ff */
[----:B------:R-:W-:Y:S01]  /*16cc0*/  LOP3.LUT R18, R3, R2, R18, 0xfe, !PT ;  /* 0x0000000203127212 */ /* 0x000fe200078efe12 */
[----:B------:R-:W-:Y:S05]  /*16cd0*/  BRA `(.L_x_17063) ;  /* 0x0000041000007947 */ /* 0x000fea0003800000 */
.L_x_17076:
        /* <DEDUP_REMOVED lines=20> */
.L_x_17081:
[----:B------:R-:W-:Y:S05]  /*16e20*/  BSYNC B0 ;  /* 0x0000000000007941 */ /* 0x000fea0003800000 */
.L_x_17080:
[----:B------:R-:W-:Y:S01]  /*16e30*/  IMAD.SHL.U32 R2, R2, 0x200000, RZ ;  /* 0x0020000002027824 */ /* 0x000fe200078e00ff */
[----:B------:R-:W-:-:S04]  /*16e40*/  LEA R3, R0, 0x37800000, 0x17 ;  /* 0x3780000000037811 */ /* 0x000fc800078eb8ff */
[----:B------:R-:W-:Y:S01]  /*16e50*/  LOP3.LUT R18, R3, R2, R18, 0xfe, !PT ;  /* 0x0000000203127212 */ /* 0x000fe200078efe12 */
[----:B------:R-:W-:Y:S05]  /*16e60*/  BRA `(.L_x_17063) ;  /* 0x0000028000007947 */ /* 0x000fea0003800000 */
.L_x_17075:
        /* <DEDUP_REMOVED lines=14> */
.L_x_17062:
        /* <DEDUP_REMOVED lines=21> */
.L_x_17083:
[----:B----4-:R-:W4:Y:S02]  /*170a0*/  LDG.E.64 R2, [R2.64] ;  /* 0x0000002402027981 */ /* 0x010f24000c1e1b00 */
[----:B----4-:R0:W4:Y:S01]  /*170b0*/  I2F.U64 R18, R2 ;  /* 0x0000000200127312 */ /* 0x0101220000301000 */
[----:B------:R-:W-:Y:S05]  /*170c0*/  BRA `(.L_x_17063) ;  /* 0x0000002000007947 */ /* 0x000fea0003800000 */
.L_x_17082:
[----:B----4-:R-:W4:Y:S02]  /*170d0*/  LDG.E R2, [R2.64] ;  /* 0x0000002402027981 */ /* 0x010f24000c1e1900 */
[----:B----4-:R0:W4:Y:S02]  /*170e0*/  I2F.U32 R18, R2 ;  /* 0x0000000200127306 */ /* 0x0101240000201000 */
.L_x_17063:
[----:B------:R-:W-:Y:S05]  /*170f0*/  BSYNC B6 ;  /* 0x0000000000067941 */ /* 0x000fea0003800000 */
.L_x_17057:
        /* <DEDUP_REMOVED lines=18> */
.L_x_17088:
[----:B----4-:R-:W4:Y:S02]  /*17220*/  LDG.E.U8 R2, [R2.64] ;  /* 0x0000002402027981 */ /* 0x010f24000c1e1100 */
[----:B----4-:R0:W4:Y:S01]  /*17230*/  I2F.U16 R25, R2 ;  /* 0x0000000200197306 */ /* 0x0101220000101000 */
[----:B------:R-:W-:Y:S05]  /*17240*/  BRA `(.L_x_17090) ;  /* 0x00000ca000007947 */ /* 0x000fea0003800000 */
.L_x_17087:
        /* <DEDUP_REMOVED lines=9> */
.L_x_17092:
[----:B----4-:R-:W4:Y:S02]  /*172e0*/  LDG.E R2, [R2.64] ;  /* 0x0000002402027981 */ /* 0x010f24000c1e1900 */
[----:B----4-:R0:W4:Y:S01]  /*172f0*/  I2F R25, R2 ;  /* 0x0000000200197306 */ /* 0x0101220000201400 */
[----:B------:R-:W-:Y:S05]  /*17300*/  BRA `(.L_x_17090) ;  /* 0x00000be000007947 */ /* 0x000fea0003800000 */
.L_x_17091:
[----:B----4-:R-:W4:Y:S02]  /*17310*/  LDG.E.U16 R2, [R2.64] ;  /* 0x0000002402027981 */ /* 0x010f24000c1e1500 */
[----:B----4-:R0:W4:Y:S01]  /*17320*/  I2F.S16 R25, R2 ;  /* 0x0000000200197306 */ /* 0x0101220000101400 */
[----:B------:R-:W-:Y:S05]  /*17330*/  BRA `(.L_x_17090) ;  /* 0x00000bb000007947 */ /* 0x000fea0003800000 */
.L_x_17086:
        /* <DEDUP_REMOVED lines=8> */
.L_x_17094:
[----:B----4-:R-:W4:Y:S02]  /*173c0*/  LDG.E.U16 R2, [R2.64] ;  /* 0x0000002402027981 */ /* 0x010f24000c1e1500 */
[----:B----4-:R-:W-:Y:S01]  /*173d0*/  HADD2.F32 R25, -RZ, R2.H0_H0 ;  /* 0x20000002ff197230 */ /* 0x010fe20000004100 */
[----:B------:R-:W-:Y:S05]  /*173e0*/  BRA `(.L_x_17090) ;  /* 0x00000b0000007947 */ /* 0x000fea0003800000 */
.L_x_17093:
        /* <DEDUP_REMOVED lines=8> */
.L_x_17096:
[----:B----4-:R-:W4:Y:S02]  /*17470*/  LDG.E.U16 R2, [R2.64] ;  /* 0x0000002402027981 */ /* 0x010f24000c1e1500 */
[----:B----4-:R-:W-:Y:S01]  /*17480*/  HADD2.F32 R25, -RZ, R2.H0_H0 ;  /* 0x20000002ff197230 */ /* 0x010fe20000004100 */
[----:B------:R-:W-:Y:S05]  /*17490*/  BRA `(.L_x_17090) ;  /* 0x00000a5000007947 */ /* 0x000fea0003800000 */
.L_x_17095:
[----:B----4-:R-:W4:Y:S02]  /*174a0*/  LDG.E.64 R2, [R2.64] ;  /* 0x0000002402027981 */ /* 0x010f24000c1e1b00 */
[----:B----4-:R-:W0:Y:S01]  /*174b0*/  F2F.F32.F64 R25, R2 ;  /* 0x0000000200197310 */ /* 0x010e220000301000 */
[----:B------:R-:W0:-:S14]  /*174c0*/  DSETP.GEU.AND P0, PT, |R2|, c[0x2][0x0], PT ;  /* 0x008000000200762a */ /* 0x000e1c0003f0e200 */
[----:B0-----:R-:W-:Y:S01]  /*174d0*/  @!P0 FMUL R25, R25, 1.175494350822287508e-38 ;  /* 0x0080000019198820 */ /* 0x001fe20000400000 */
[----:B------:R-:W-:Y:S05]  /*174e0*/  BRA `(.L_x_17090) ;  /* 0x00000a0000007947 */ /* 0x000fea0003800000 */
.L_x_17085:
        /* <DEDUP_REMOVED lines=12> */
.L_x_17099:
[----:B----4-:R-:W4:Y:S02]  /*175b0*/  LDG.E.64 R2, [R2.64] ;  /* 0x0000002402027981 */ /* 0x010f24000c1e1b00 */
[----:B----4-:R-:W0:Y:S01]  /*175c0*/  F2F.F32.F64 R25, R2 ;  /* 0x0000000200197310 */ /* 0x010e220000301000 */
[----:B------:R-:W0:-:S14]  /*175d0*/  DSETP.GEU.AND P0, PT, |R2|, c[0x2][0x0], PT ;  /* 0x008000000200762a */ /* 0x000e1c0003f0e200 */
[----:B0-----:R-:W-:Y:S01]  /*175e0*/  @!P0 FMUL R25, R25, 1.175494350822287508e-38 ;  /* 0x0080000019198820 */ /* 0x001fe20000400000 */
[----:B------:R-:W-:Y:S05]  /*175f0*/  BRA `(.L_x_17090) ;  /* 0x000008f000007947 */ /* 0x000fea0003800000 */
.L_x_17098:
        /* <DEDUP_REMOVED lines=26> */
.L_x_17101:
        /* <DEDUP_REMOVED lines=13> */
.L_x_17100:
[----:B----4-:R-:W4:Y:S02]  /*17870*/  LDG.E.U16 R2, [R2.64] ;  /* 0x0000002402027981 */ /* 0x010f24000c1e1500 */
[----:B----4-:R-:W-:Y:S01]  /*17880*/  PRMT R25, RZ, 0x5410, R2 ;  /* 0x00005410ff197816 */ /* 0x010fe20000000002 */
[----:B------:R-:W-:Y:S05]  /*17890*/  BRA `(.L_x_17090) ;  /* 0x0000065000007947 */ /* 0x000fea0003800000 */
.L_x_17097:
        /* <DEDUP_REMOVED lines=11> */
.L_x_17104:
        /* <DEDUP_REMOVED lines=20> */
.L_x_17106:
[----:B------:R-:W-:Y:S05]  /*17a90*/  BSYNC B0 ;  /* 0x0000000000007941 */ /* 0x000fea0003800000 */
.L_x_17105:
[----:B------:R-:W-:Y:S01]  /*17aa0*/  IMAD.SHL.U32 R2, R2, 0x100000, RZ ;  /* 0x0010000002027824 */ /* 0x000fe200078e00ff */
[----:B------:R-:W-:-:S04]  /*17ab0*/  LEA R0, R0, 0x3b800000, 0x17 ;  /* 0x3b80000000007811 */ /* 0x000fc800078eb8ff */
[----:B------:R-:W-:Y:S01]  /*17ac0*/  LOP3.LUT R25, R0, R2, R25, 0xfe, !PT ;  /* 0x0000000200197212 */ /* 0x000fe200078efe19 */
[----:B------:R-:W-:Y:S05]  /*17ad0*/  BRA `(.L_x_17090) ;  /* 0x0000041000007947 */ /* 0x000fea0003800000 */
.L_x_17103:
        /* <DEDUP_REMOVED lines=20> */
.L_x_17108:
[----:B------:R-:W-:Y:S05]  /*17c20*/  BSYNC B0 ;  /* 0x0000000000007941 */ /* 0x000fea0003800000 */
.L_x_17107:
[----:B------:R-:W-:Y:S01]  /*17c30*/  IMAD.SHL.U32 R2, R2, 0x200000, RZ ;  /* 0x0020000002027824 */ /* 0x000fe200078e00ff */
[----:B------:R-:W-:-:S04]  /*17c40*/  LEA R0, R0, 0x37800000, 0x17 ;  /* 0x3780000000007811 */ /* 0x000fc800078eb8ff */
[----:B------:R-:W-:Y:S01]  /*17c50*/  LOP3.LUT R25, R0, R2, R25, 0xfe, !PT ;  /* 0x0000000200197212 */ /* 0x000fe200078efe19 */
[----:B------:R-:W-:Y:S05]  /*17c60*/  BRA `(.L_x_17090) ;  /* 0x0000028000007947 */ /* 0x000fea0003800000 */
.L_x_17102:
        /* <DEDUP_REMOVED lines=14> */
.L_x_17089:
        /* <DEDUP_REMOVED lines=21> */
.L_x_17110:
[----:B----4-:R-:W4:Y:S02]  /*17ea0*/  LDG.E.64 R2, [R2.64] ;  /* 0x0000002402027981 */ /* 0x010f24000c1e1b00 */
[----:B----4-:R0:W4:Y:S01]  /*17eb0*/  I2F.U64 R25, R2 ;  /* 0x0000000200197312 */ /* 0x0101220000301000 */
[----:B------:R-:W-:Y:S05]  /*17ec0*/  BRA `(.L_x_17090) ;  /* 0x0000002000007947 */ /* 0x000fea0003800000 */
.L_x_17109:
[----:B----4-:R-:W4:Y:S02]  /*17ed0*/  LDG.E R2, [R2.64] ;  /* 0x0000002402027981 */ /* 0x010f24000c1e1900 */
[----:B----4-:R0:W4:Y:S02]  /*17ee0*/  I2F.U32 R25, R2 ;  /* 0x0000000200197306 */ /* 0x0101240000201000 */
.L_x_17090:
[----:B------:R-:W-:Y:S05]  /*17ef0*/  BSYNC B6 ;  /* 0x0000000000067941 */ /* 0x000fea0003800000 */
.L_x_17084:
        /* <DEDUP_REMOVED lines=18> */
.L_x_17115:
[----:B----4-:R-:W4:Y:S02]  /*18020*/  LDG.E.U8 R2, [R2.64] ;  /* 0x0000002402027981 */ /* 0x010f24000c1e1100 */
[----:B----4-:R0:W4:Y:S01]  /*18030*/  I2F.U16 R5, R2 ;  /* 0x0000000200057306 */ /* 0x0101220000101000 */
[----:B------:R-:W-:Y:S05]  /*18040*/  BRA `(.L_x_17117) ;  /* 0x00000ca000007947 */ /* 0x000fea0003800000 */
.L_x_17114:
        /* <DEDUP_REMOVED lines=9> */
.L_x_17119:
[----:B----4-:R-:W4:Y:S02]  /*180e0*/  LDG.E R2, [R2.64] ;  /* 0x0000002402027981 */ /* 0x010f24000c1e1900 */
[----:B----4-:R0:W4:Y:S01]  /*180f0*/  I2F R5, R2 ;  /* 0x0000000200057306 */ /* 0x0101220000201400 */
[----:B------:R-:W-:Y:S05]  /*18100*/  BRA `(.L_x_17117) ;  /* 0x00000be000007947 */ /* 0x000fea0003800000 */
.L_x_17118:
[----:B----4-:R-:W4:Y:S02]  /*18110*/  LDG.E.U16 R2, [R2.64] ;  /* 0x0000002402027981 */ /* 0x010f24000c1e1500 */
[----:B----4-:R0:W4:Y:S01]  /*18120*/  I2F.S16 R5, R2 ;  /* 0x0000000200057306 */ /* 0x0101220000101400 */
[----:B------:R-:W-:Y:S05]  /*18130*/  BRA `(.L_x_17117) ;  /* 0x00000bb000007947 */ /* 0x000fea0003800000 */
.L_x_17113:
        /* <DEDUP_REMOVED lines=8> */
.L_x_17121:
[----:B----4-:R-:W4:Y:S02]  /*181c0*/  LDG.E.U16 R2, [R2.64] ;  /* 0x0000002402027981 */ /* 0x010f24000c1e1500 */
[----:B----4-:R-:W-:Y:S01]  /*181d0*/  HADD2.F32 R5, -RZ, R2.H0_H0 ;  /* 0x20000002ff057230 */ /* 0x010fe20000004100 */
[----:B------:R-:W-:Y:S05]  /*181e0*/  BRA `(.L_x_17117) ;  /* 0x00000b0000007947 */ /* 0x000fea0003800000 */
.L_x_17120:
        /* <DEDUP_REMOVED lines=8> */
.L_x_17123:
[----:B----4-:R-:W4:Y:S02]  /*18270*/  LDG.E.U16 R2, [R2.64] ;  /* 0x0000002402027981 */ /* 0x010f24000c1e1500 */
[----:B----4-:R-:W-:Y:S01]  /*18280*/  HADD2.F32 R5, -RZ, R2.H0_H0 ;  /* 0x20000002ff057230 */ /* 0x010fe20000004100 */
[----:B------:R-:W-:Y:S05]  /*18290*/  BRA `(.L_x_17117) ;  /* 0x00000a5000007947 */ /* 0x000fea0003800000 */
.L_x_17122:
[----:B----4-:R-:W4:Y:S02]  /*182a0*/  LDG.E.64 R2, [R2.64] ;  /* 0x0000002402027981 */ /* 0x010f24000c1e1b00 */
[----:B----4-:R-:W0:Y:S01]  /*182b0*/  F2F.F32.F64 R5, R2 ;  /* 0x0000000200057310 */ /* 0x010e220000301000 */
[----:B------:R-:W0:-:S14]  /*182c0*/  DSETP.GEU.AND P0, PT, |R2|, c[0x2][0x0], PT ;  /* 0x008000000200762a */ /* 0x000e1c0003f0e200 */
[----:B0-----:R-:W-:Y:S01]  /*182d0*/  @!P0 FMUL R5, R5, 1.175494350822287508e-38 ;  /* 0x0080000005058820 */ /* 0x001fe20000400000 */
[----:B------:R-:W-:Y:S05]  /*182e0*/  BRA `(.L_x_17117) ;  /* 0x00000a0000007947 */ /* 0x000fea0003800000 */
.L_x_17112:
        /* <DEDUP_REMOVED lines=12> */
.L_x_17126:
[----:B----4-:R-:W4:Y:S02]  /*183b0*/  LDG.E.64 R2, [R2.64] ;  /* 0x0000002402027981 */ /* 0x010f24000c1e1b00 */
[----:B----4-:R-:W0:Y:S01]  /*183c0*/  F2F.F32.F64 R5, R2 ;  /* 0x0000000200057310 */ /* 0x010e220000301000 */
[----:B------:R-:W0:-:S14]  /*183d0*/  DSETP.GEU.AND P0, PT, |R2|, c[0x2][0x0], PT ;  /* 0x008000000200762a */ /* 0x000e1c0003f0e200 */
[----:B0-----:R-:W-:Y:S01]  /*183e0*/  @!P0 FMUL R5, R5, 1.175494350822287508e-38 ;  /* 0x0080000005058820 */ /* 0x001fe20000400000 */
[----:B------:R-:W-:Y:S05]  /*183f0*/  BRA `(.L_x_17117) ;  /* 0x000008f000007947 */ /* 0x000fea0003800000 */
.L_x_17125:
        /* <DEDUP_REMOVED lines=26> */
.L_x_17128:
        /* <DEDUP_REMOVED lines=13> */
.L_x_17127:
[----:B----4-:R-:W4:Y:S02]  /*18670*/  LDG.E.U16 R2, [R2.64] ;  /* 0x0000002402027981 */ /* 0x010f24000c1e1500 */
[----:B----4-:R-:W-:Y:S01]  /*18680*/  PRMT R5, RZ, 0x5410, R2 ;  /* 0x00005410ff057816 */ /* 0x010fe20000000002 */
[----:B------:R-:W-:Y:S05]  /*18690*/  BRA `(.L_x_17117) ;  /* 0x0000065000007947 */ /* 0x000fea0003800000 */
.L_x_17124:
        /* <DEDUP_REMOVED lines=11> */
.L_x_17131:
        /* <DEDUP_REMOVED lines=20> */
.L_x_17133:
[----:B------:R-:W-:Y:S05]  /*18890*/  BSYNC B0 ;  /* 0x0000000000007941 */ /* 0x000fea0003800000 */
.L_x_17132:
[----:B------:R-:W-:Y:S01]  /*188a0*/  IMAD.SHL.U32 R2, R2, 0x100000, RZ ;  /* 0x0010000002027824 */ /* 0x000fe200078e00ff */
[----:B------:R-:W-:-:S04]  /*188b0*/  LEA R5, R0, 0x3b800000, 0x17 ;  /* 0x3b80000000057811 */ /* 0x000fc800078eb8ff */
[----:B------:R-:W-:Y:S01]  /*188c0*/  LOP3.LUT R5, R5, R2, R4, 0xfe, !PT ;  /* 0x0000000205057212 */ /* 0x000fe200078efe04 */
[----:B------:R-:W-:Y:S05]  /*188d0*/  BRA `(.L_x_17117) ;  /* 0x0000041000007947 */ /* 0x000fea0003800000 */
.L_x_17130:
        /* <DEDUP_REMOVED lines=20> */
.L_x_17135:
[----:B------:R-:W-:Y:S05]  /*18a20*/  BSYNC B0 ;  /* 0x0000000000007941 */ /* 0x000fea0003800000 */
.L_x_17134:
[----:B------:R-:W-:Y:S01]  /*18a30*/  IMAD.SHL.U32 R2, R2, 0x200000, RZ ;  /* 0x0020000002027824 */ /* 0x000fe200078e00ff */
[----:B------:R-:W-:-:S04]  /*18a40*/  LEA R5, R0, 0x37800000, 0x17 ;  /* 0x3780000000057811 */ /* 0x000fc800078eb8ff */
[----:B------:R-:W-:Y:S01]  /*18a50*/  LOP3.LUT R5, R5, R2, R4, 0xfe, !PT ;  /* 0x0000000205057212 */ /* 0x000fe200078efe04 */
[----:B------:R-:W-:Y:S05]  /*18a60*/  BRA `(.L_x_17117) ;  /* 0x0000028000007947 */ /* 0x000fea0003800000 */
.L_x_17129:
        /* <DEDUP_REMOVED lines=14> */
.L_x_17116:
        /* <DEDUP_REMOVED lines=21> */
.L_x_17137:
[----:B----4-:R-:W4:Y:S02]  /*18ca0*/  LDG.E.64 R2, [R2.64] ;  /* 0x0000002402027981 */ /* 0x010f24000c1e1b00 */
[----:B----4-:R0:W4:Y:S01]  /*18cb0*/  I2F.U64 R5, R2 ;  /* 0x0000000200057312 */ /* 0x0101220000301000 */
[----:B------:R-:W-:Y:S05]  /*18cc0*/  BRA `(.L_x_17117) ;  /* 0x0000002000007947 */ /* 0x000fea0003800000 */
.L_x_17136:
[----:B----4-:R-:W4:Y:S02]  /*18cd0*/  LDG.E R2, [R2.64] ;  /* 0x0000002402027981 */ /* 0x010f24000c1e1900 */
[----:B----4-:R0:W4:Y:S02]  /*18ce0*/  I2F.U32 R5, R2 ;  /* 0x0000000200057306 */ /* 0x0101240000201000 */
.L_x_17117:
[----:B------:R-:W-:Y:S05]  /*18cf0*/  BSYNC B6 ;  /* 0x0000000000067941 */ /* 0x000fea0003800000 */
.L_x_17111:
        /* <DEDUP_REMOVED lines=23> */
.L_x_17141:
[----:B------:R-:W0:Y:S02]  /*18e70*/  F2I.S64.TRUNC R2, R2 ;  /* 0x0000000200027311 */ /* 0x000e24000020d900 */
[----:B0-----:R-:W-:-:S05]  /*18e80*/  IMAD.MOV.U32 R5, RZ, RZ, R2 ;  /* 0x000000ffff057224 */ /* 0x001fca00078e0002 */
[----:B------:R0:W-:Y:S01]  /*18e90*/  STG.E.U8 [R16.64], R5 ;  /* 0x0000000510007986 */ /* 0x0001e2000c101124 */
[----:B------:R-:W-:Y:S05]  /*18ea0*/  BRA `(.L_x_17143) ;  /* 0x00000d3000007947 */ /* 0x000fea0003800000 */
.L_x_17140:
        /* <DEDUP_REMOVED lines=9> */
.L_x_17145:
[----:B------:R-:W0:Y:S02]  /*18f40*/  F2I.FTZ.TRUNC.NTZ R3, R2 ;  /* 0x0000000200037305 */ /* 0x000e24000021f100 */
[----:B0-----:R0:W-:Y:S01]  /*18f50*/  STG.E [R16.64], R3 ;  /* 0x0000000310007986 */ /* 0x0011e2000c101924 */
[----:B------:R-:W-:Y:S05]  /*18f60*/  BRA `(.L_x_17143) ;  /* 0x00000c7000007947 */ /* 0x000fea0003800000 */
.L_x_17144:
[----:B------:R-:W0:Y:S02]  /*18f70*/  F2I.FTZ.TRUNC.NTZ R3, R2 ;  /* 0x0000000200037305 */ /* 0x000e24000021f100 */
[----:B0-----:R0:W-:Y:S01]  /*18f80*/  STG.E.U16 [R16.64], R3 ;  /* 0x0000000310007986 */ /* 0x0011e2000c101524 */
[----:B------:R-:W-:Y:S05]  /*18f90*/  BRA `(.L_x_17143) ;  /* 0x00000c4000007947 */ /* 0x000fea0003800000 */
.L_x_17139:
        /* <DEDUP_REMOVED lines=8> */
.L_x_17147:
[----:B------:R-:W-:-:S05]  /*19020*/  F2FP.PACK_AB R2, RZ, R2 ;  /* 0x00000002ff02723e */ /* 0x000fca00000000ff */
[----:B------:R0:W-:Y:S01]  /*19030*/  STG.E.U16 [R16.64], R2 ;  /* 0x0000000210007986 */ /* 0x0001e2000c101524 */
[----:B------:R-:W-:Y:S05]  /*19040*/  BRA `(.L_x_17143) ;  /* 0x00000b9000007947 */ /* 0x000fea0003800000 */
.L_x_17146:
        /* <DEDUP_REMOVED lines=9> */
.L_x_17149:
[----:B------:R-:W-:-:S04]  /*190e0*/  F2FP.PACK_AB R3, RZ, R2 ;  /* 0x00000002ff03723e */ /* 0x000fc800000000ff */
[----:B------:R-:W-:-:S05]  /*190f0*/  PRMT R3, R3, 0x5410, RZ ;  /* 0x0000541003037816 */ /* 0x000fca00000000ff */
[----:B------:R0:W-:Y:S01]  /*19100*/  STG.E [R16.64], R3 ;  /* 0x0000000310007986 */ /* 0x0001e2000c101924 */
[----:B------:R-:W-:Y:S05]  /*19110*/  BRA `(.L_x_17143) ;  /* 0x00000ac000007947 */ /* 0x000fea0003800000 */
.L_x_17148:
[----:B------:R-:W-:-:S06]  /*19120*/  FMUL.FTZ R2, R2, 1 ;  /* 0x3f80000002027820 */ /* 0x000fcc0000410000 */
[----:B------:R-:W0:Y:S02]  /*19130*/  F2F.F64.F32 R2, R2 ;  /* 0x0000000200027310 */ /* 0x000e240000201800 */
[----:B0-----:R0:W-:Y:S01]  /*19140*/  STG.E.64 [R16.64], R2 ;  /* 0x0000000210007986 */ /* 0x0011e2000c101b24 */
[----:B------:R-:W-:Y:S05]  /*19150*/  BRA `(.L_x_17143) ;  /* 0x00000a8000007947 */ /* 0x000fea0003800000 */
.L_x_17138:
        /* <DEDUP_REMOVED lines=12> */
.L_x_17152:
[----:B------:R-:W-:Y:S01]  /*19220*/  FMUL.FTZ R4, R2, 1 ;  /* 0x3f80000002047820 */ /* 0x000fe20000410000 */
[----:B------:R-:W-:-:S05]  /*19230*/  CS2R R6, SRZ ;  /* 0x0000000000067805 */ /* 0x000fca000001ff00 */
[----:B------:R-:W0:Y:S02]  /*19240*/  F2F.F64.F32 R4, R4 ;  /* 0x0000000400047310 */ /* 0x000e240000201800 */
[----:B0-----:R0:W-:Y:S01]  /*19250*/  STG.E.128 [R16.64], R4 ;  /* 0x0000000410007986 */ /* 0x0011e2000c101d24 */
[----:B------:R-:W-:Y:S05]  /*19260*/  BRA `(.L_x_17143) ;  /* 0x0000097000007947 */ /* 0x000fea0003800000 */
.L_x_17151:
        /* <DEDUP_REMOVED lines=20> */
.L_x_17156:
[----:B------:R-:W-:Y:S05]  /*193b0*/  BSYNC B0 ;  /* 0x0000000000007941 */ /* 0x000fea0003800000 */
.L_x_17155:
[----:B------:R-:W-:-:S05]  /*193c0*/  LOP3.LUT R5, R0, R5, RZ, 0xfc, !PT ;  /* 0x0000000500057212 */ /* 0x000fca00078efcff */
[----:B------:R0:W-:Y:S01]  /*193d0*/  STG.E.U8 [R16.64], R5 ;  /* 0x0000000510007986 */ /* 0x0001e2000c101124 */
[----:B------:R-:W-:Y:S05]  /*193e0*/  BRA `(.L_x_17143) ;  /* 0x000007f000007947 */ /* 0x000fea0003800000 */
.L_x_17154:
        /* <DEDUP_REMOVED lines=12> */
.L_x_17158:
[----:B------:R-:W-:Y:S01]  /*194b0*/  IMAD.MOV.U32 R0, RZ, RZ, 0x7f ;  /* 0x0000007fff007424 */ /* 0x000fe200078e00ff */
[----:B------:R-:W-:-:S04]  /*194c0*/  ISETP.GT.U32.AND P0, PT, R4, 0x7f800000, PT ;  /* 0x7f8000000400780c */ /* 0x000fc80003f04070 */
[----:B------:R-:W-:-:S04]  /*194d0*/  SEL R0, R0, 0x7c, P0 ;  /* 0x0000007c00007807 */ /* 0x000fc80000000000 */
.L_x_17159:
[----:B------:R-:W-:Y:S05]  /*194e0*/  BSYNC B0 ;  /* 0x0000000000007941 */ /* 0x000fea0003800000 */
.L_x_17157:
[----:B------:R-:W-:-:S04]  /*194f0*/  LOP3.LUT R2, R2, 0x80000000, RZ, 0xc0, !PT ;  /* 0x8000000002027812 */ /* 0x000fc800078ec0ff */
[----:B------:R-:W-:-:S04]  /*19500*/  SHF.R.U32.HI R3, RZ, 0x18, R2 ;  /* 0x00000018ff037819 */ /* 0x000fc80000011602 */
[----:B------:R-:W-:-:S05]  /*19510*/  LOP3.LUT R3, R0, R3, RZ, 0xfc, !PT ;  /* 0x0000000300037212 */ /* 0x000fca00078efcff */
[----:B------:R0:W-:Y:S01]  /*19520*/  STG.E.U8 [R16.64], R3 ;  /* 0x0000000310007986 */ /* 0x0001e2000c101124 */
[----:B------:R-:W-:Y:S05]  /*19530*/  BRA `(.L_x_17143) ;  /* 0x000006a000007947 */ /* 0x000fea0003800000 */
.L_x_17153:
[----:B------:R-:W-:-:S05]  /*19540*/  F2FP.BF16.PACK_AB R2, RZ, R2 ;  /* 0x00000002ff02723e */ /* 0x000fca00000010ff */
[----:B------:R0:W-:Y:S01]  /*19550*/  STG.E.U16 [R16.64], R2 ;  /* 0x0000000210007986 */ /* 0x0001e2000c101524 */
[----:B------:R-:W-:Y:S05]  /*19560*/  BRA `(.L_x_17143) ;  /* 0x0000067000007947 */ /* 0x000fea0003800000 */
.L_x_17150:
        /* <DEDUP_REMOVED lines=11> */
.L_x_17162:
        /* <DEDUP_REMOVED lines=16> */
.L_x_17165:
[----:B------:R-:W-:-:S04]  /*19720*/  LOP3.LUT R2, R2, 0x80000000, RZ, 0xc0, !PT ;  /* 0x8000000002027812 */ /* 0x000fc800078ec0ff */
[----:B------:R-:W-:-:S04]  /*19730*/  SHF.R.U32.HI R3, RZ, 0x18, R2 ;  /* 0x00000018ff037819 */ /* 0x000fc80000011602 */
[----:B------:R-:W-:-:S04]  /*19740*/  LOP3.LUT R0, R0, R3, RZ, 0xfc, !PT ;  /* 0x0000000300007212 */ /* 0x000fc800078efcff */
[----:B------:R-:W-:Y:S02]  /*19750*/  PRMT R8, R0, 0x7610, R8 ;  /* 0x0000761000087816 */ /* 0x000fe40000000008 */
.L_x_17164:
[----:B------:R-:W-:Y:S05]  /*19760*/  BSYNC B0 ;  /* 0x0000000000007941 */ /* 0x000fea0003800000 */
.L_x_17163:
[----:B------:R0:W-:Y:S01]  /*19770*/  STG.E.U8 [R16.64], R8 ;  /* 0x0000000810007986 */ /* 0x0001e2000c101124 */
[----:B------:R-:W-:Y:S05]  /*19780*/  BRA `(.L_x_17143) ;  /* 0x0000045000007947 */ /* 0x000fea0003800000 */
.L_x_17161:
        /* <DEDUP_REMOVED lines=16> */
.L_x_17168:
[----:B------:R-:W-:-:S04]  /*19890*/  LOP3.LUT R2, R2, 0x80000000, RZ, 0xc0, !PT ;  /* 0x8000000002027812 */ /* 0x000fc800078ec0ff */
[----:B------:R-:W-:-:S04]  /*198a0*/  SHF.R.U32.HI R3, RZ, 0x18, R2 ;  /* 0x00000018ff037819 */ /* 0x000fc80000011602 */
[----:B------:R-:W-:-:S04]  /*198b0*/  LOP3.LUT R0, R0, R3, RZ, 0xfc, !PT ;  /* 0x0000000300007212 */ /* 0x000fc800078efcff */
[----:B------:R-:W-:Y:S02]  /*198c0*/  PRMT R8, R0, 0x7610, R8 ;  /* 0x0000761000087816 */ /* 0x000fe40000000008 */
.L_x_17167:
[----:B------:R-:W-:Y:S05]  /*198d0*/  BSYNC B0 ;  /* 0x0000000000007941 */ /* 0x000fea0003800000 */
.L_x_17166:
[----:B------:R0:W-:Y:S01]  /*198e0*/  STG.E.U8 [R16.64], R8 ;  /* 0x0000000810007986 */ /* 0x0001e2000c101124 */
[----:B------:R-:W-:Y:S05]  /*198f0*/  BRA `(.L_x_17143) ;  /* 0x000002e000007947 */ /* 0x000fea0003800000 */
.L_x_17160:
        /* <DEDUP_REMOVED lines=21> */
.L_x_17142:
        /* <DEDUP_REMOVED lines=20> */
.L_x_17170:
[----:B------:R-:W0:Y:S02]  /*19b90*/  F2I.U64.TRUNC R2, R2 ;  /* 0x0000000200027311 */ /* 0x000e24000020d800 */
[----:B0-----:R0:W-:Y:S01]  /*19ba0*/  STG.E.64 [R16.64], R2 ;  /* 0x0000000210007986 */ /* 0x0011e2000c101b24 */
[----:B------:R-:W-:Y:S05]  /*19bb0*/  BRA `(.L_x_17143) ;  /* 0x0000002000007947 */ /* 0x000fea0003800000 */
.L_x_17169:
[----:B------:R-:W0:Y:S02]  /*19bc0*/  F2I.FTZ.U32.TRUNC.NTZ R3, R2 ;  /* 0x0000000200037305 */ /* 0x000e24000021f000 */
[----:B0-----:R0:W-:Y:S02]  /*19bd0*/  STG.E [R16.64], R3 ;  /* 0x0000000310007986 */ /* 0x0011e4000c101924 */
.L_x_17143:
[----:B------:R-:W-:Y:S02]  /*19be0*/  IADD3 R29, R29, 0x80, RZ ;  /* 0x000000801d1d7810 */ /* 0x000fe40007ffe0ff */
.L_x_16724:
[----:B------:R-:W-:Y:S05]  /*19bf0*/  BSYNC B7 ;  /* 0x0000000000077941 */ /* 0x000fea0003800000 */
.L_x_16723:
[----:B------:R-:W-:-:S13]  /*19c00*/  ISETP.GE.AND P0, PT, R29, c[0x0][0x160], PT ;  /* 0x000058001d007a0c */ /* 0x000fda0003f06270 */
[----:B------:R-:W-:Y:S05]  /*19c10*/  @P0 EXIT ;  /* 0x000000000000094d */ /* 0x000fea0003800000 */
[----:B------:R-:W-:Y:S01]  /*19c20*/  ISETP.NE.AND P0, PT, RZ, c[0x0][0x168], PT ;  /* 0x00005a00ff007a0c */ /* 0x000fe20003f05270 */
[----:B------:R-:W-:Y:S01]  /*19c30*/  CS2R R24, SRZ ;  /* 0x0000000000187805 */ /* 0x000fe2000001ff00 */
[----:B------:R-:W-:Y:S01]  /*19c40*/  CS2R R22, SRZ ;  /* 0x0000000000167805 */ /* 0x000fe2000001ff00 */
[----:B------:R-:W-:Y:S01]  /*19c50*/  CS2R R18, SRZ ;  /* 0x0000000000127805 */ /* 0x000fe2000001ff00 */
[----:B------:R-:W-:Y:S02]  /*19c60*/  IMAD.MOV.U32 R0, RZ, RZ, RZ ;  /* 0x000000ffff007224 */ /* 0x000fe400078e00ff */
[----:B0-----:R-:W-:-:S07]  /*19c70*/  IMAD.MOV.U32 R16, RZ, RZ, RZ ;  /* 0x000000ffff107224 */ /* 0x001fce00078e00ff */
        /* <DEDUP_REMOVED lines=376> */
.L_x_17171:
        /* <DEDUP_REMOVED lines=20> */
.L_x_17176:
[----:B------:R-:W2:Y:S02]  /*1b540*/  LDG.E.U8 R2, [R2.64] ;  /* 0x0000002402027981 */ /* 0x000ea4000c1e1100 */
[----:B--2---:R0:W1:Y:S01]  /*1b550*/  I2F.U16 R26, R2 ;  /* 0x00000002001a7306 */ /* 0x0040620000101000 */
[----:B------:R-:W-:Y:S05]  /*1b560*/  BRA `(.L_x_17178) ;  /* 0x00000ca000007947 */ /* 0x000fea0003800000 */
.L_x_17175:
        /* <DEDUP_REMOVED lines=9> */
.L_x_17180:
[----:B------:R-:W2:Y:S02]  /*1b600*/  LDG.E R2, [R2.64] ;  /* 0x0000002402027981 */ /* 0x000ea4000c1e1900 */
[----:B--2---:R0:W1:Y:S01]  /*1b610*/  I2F R26, R2 ;  /* 0x00000002001a7306 */ /* 0x0040620000201400 */
[----:B------:R-:W-:Y:S05]  /*1b620*/  BRA `(.L_x_17178) ;  /* 0x00000be000007947 */ /* 0x000fea0003800000 */
.L_x_17179:
[----:B------:R-:W2:Y:S02]  /*1b630*/  LDG.E.U16 R2, [R2.64] ;  /* 0x0000002402027981 */ /* 0x000ea4000c1e1500 */
[----:B--2---:R0:W1:Y:S01]  /*1b640*/  I2F.S16 R26, R2 ;  /* 0x00000002001a7306 */ /* 0x0040620000101400 */
[----:B------:R-:W-:Y:S05]  /*1b650*/  BRA `(.L_x_17178) ;  /* 0x00000bb000007947 */ /* 0x000fea0003800000 */
.L_x_17174:
        /* <DEDUP_REMOVED lines=8> */
.L_x_17182:
[----:B------:R-:W2:Y:S02]  /*1b6e0*/  LDG.E.U16 R2, [R2.64] ;  /* 0x0000002402027981 */ /* 0x000ea4000c1e1500 */
[----:B--2---:R-:W-:Y:S01]  /*1b6f0*/  HADD2.F32 R26, -RZ, R2.H0_H0 ;  /* 0x20000002ff1a7230 */ /* 0x004fe20000004100 */
[----:B------:R-:W-:Y:S05]  /*1b700*/  BRA `(.L_x_17178) ;  /* 0x00000b0000007947 */ /* 0x000fea0003800000 */
.L_x_17181:
        /* <DEDUP_REMOVED lines=8> */
.L_x_17184:
[----:B------:R-:W2:Y:S02]  /*1b790*/  LDG.E.U16 R2, [R2.64] ;  /* 0x0000002402027981 */ /* 0x000ea4000c1e1500 */
[----:B--2---:R-:W-:Y:S01]  /*1b7a0*/  HADD2.F32 R26, -RZ, R2.H0_H0 ;  /* 0x20000002ff1a7230 */ /* 0x004fe20000004100 */
[----:B------:R-:W-:Y:S05]  /*1b7b0*/  BRA `(.L_x_17178) ;  /* 0x00000a5000007947 */ /* 0x000fea0003800000 */
.L_x_17183:
[----:B------:R-:W2:Y:S02]  /*1b7c0*/  LDG.E.64 R2, [R2.64] ;  /* 0x0000002402027981 */ /* 0x000ea4000c1e1b00 */
[----:B--2---:R-:W0:Y:S01]  /*1b7d0*/  F2F.F32.F64 R26, R2 ;  /* 0x00000002001a7310 */ /* 0x004e220000301000 */
[----:B------:R-:W0:-:S14]  /*1b7e0*/  DSETP.GEU.AND P0, PT, |R2|, c[0x2][0x0], PT ;  /* 0x008000000200762a */ /* 0x000e1c0003f0e200 */
[----:B0-----:R-:W-:Y:S01]  /*1b7f0*/  @!P0 FMUL R26, R26, 1.175494350822287508e-38 ;  /* 0x008000001a1a8820 */ /* 0x001fe20000400000 */
[----:B------:R-:W-:Y:S05]  /*1b800*/  BRA `(.L_x_17178) ;  /* 0x00000a0000007947 */ /* 0x000fea0003800000 */
.L_x_17173:
        /* <DEDUP_REMOVED lines=12> */
.L_x_17187:
[----:B------:R-:W2:Y:S02]  /*1b8d0*/  LDG.E.64 R2, [R2.64] ;  /* 0x0000002402027981 */ /* 0x000ea4000c1e1b00 */
[----:B--2---:R-:W0:Y:S01]  /*1b8e0*/  F2F.F32.F64 R26, R2 ;  /* 0x00000002001a7310 */ /* 0x004e220000301000 */
[----:B------:R-:W0:-:S14]  /*1b8f0*/  DSETP.GEU.AND P0, PT, |R2|, c[0x2][0x0], PT ;  /* 0x008000000200762a */ /* 0x000e1c0003f0e200 */
[----:B0-----:R-:W-:Y:S01]  /*1b900*/  @!P0 FMUL R26, R26, 1.175494350822287508e-38 ;  /* 0x008000001a1a8820 */ /* 0x001fe20000400000 */
[----:B------:R-:W-:Y:S05]  /*1b910*/  BRA `(.L_x_17178) ;  /* 0x000008f000007947 */ /* 0x000fea0003800000 */
.L_x_17186:
        /* <DEDUP_REMOVED lines=26> */
.L_x_17189:
        /* <DEDUP_REMOVED lines=13> */
.L_x_17188:
[----:B------:R-:W2:Y:S02]  /*1bb90*/  LDG.E.U16 R2, [R2.64] ;  /* 0x0000002402027981 */ /* 0x000ea4000c1e1500 */
[----:B--2---:R-:W-:Y:S01]  /*1bba0*/  PRMT R26, RZ, 0x5410, R2 ;  /* 0x00005410ff1a7816 */ /* 0x004fe20000000002 */
[----:B------:R-:W-:Y:S05]  /*1bbb0*/  BRA `(.L_x_17178) ;  /* 0x0000065000007947 */ /* 0x000fea0003800000 */
.L_x_17185:
        /* <DEDUP_REMOVED lines=11> */
.L_x_17192:
        /* <DEDUP_REMOVED lines=20> */
.L_x_17194:
[----:B------:R-:W-:Y:S05]  /*1bdb0*/  BSYNC B0 ;  /* 0x0000000000007941 */ /* 0x000fea0003800000 */
.L_x_17193:
[----:B------:R-:W-:Y:S01]  /*1bdc0*/  IMAD.SHL.U32 R2, R2, 0x100000, RZ ;  /* 0x0010000002027824 */ /* 0x000fe200078e00ff */
[----:B------:R-:W-:-:S04]  /*1bdd0*/  LEA R3, R0, 0x3b800000, 0x17 ;  /* 0x3b80000000037811 */ /* 0x000fc800078eb8ff */
[----:B------:R-:W-:Y:S01]  /*1bde0*/  LOP3.LUT R26, R3, R2, R26, 0xfe, !PT ;  /* 0x00000002031a7212 */ /* 0x000fe200078efe1a */
[----:B------:R-:W-:Y:S05]  /*1bdf0*/  BRA `(.L_x_17178) ;  /* 0x0000041000007947 */ /* 0x000fea0003800000 */
.L_x_17191:
        /* <DEDUP_REMOVED lines=20> */
.L_x_17196:
[----:B------:R-:W-:Y:S05]  /*1bf40*/  BSYNC B0 ;  /* 0x0000000000007941 */ /* 0x000fea0003800000 */
.L_x_17195:
[----:B------:R-:W-:Y:S01]  /*1bf50*/  IMAD.SHL.U32 R2, R2, 0x200000, RZ ;  /* 0x0020000002027824 */ /* 0x000fe200078e00ff */
[----:B------:R-:W-:-:S04]  /*1bf60*/  LEA R3, R0, 0x37800000, 0x17 ;  /* 0x3780000000037811 */ /* 0x000fc800078eb8ff */
[----:B------:R-:W-:Y:S01]  /*1bf70*/  LOP3.LUT R26, R3, R2, R26, 0xfe, !PT ;  /* 0x00000002031a7212 */ /* 0x000fe200078efe1a */
[----:B------:R-:W-:Y:S05]  /*1bf80*/  BRA `(.L_x_17178) ;  /* 0x0000028000007947 */ /* 0x000fea0003800000 */
.L_x_17190:
        /* <DEDUP_REMOVED lines=14> */
.L_x_17177:
        /* <DEDUP_REMOVED lines=21> */
.L_x_17198:
[----:B------:R-:W2:Y:S02]  /*1c1c0*/  LDG.E.64 R26, [R2.64] ;  /* 0x00000024021a7981 */ /* 0x000ea4000c1e1b00 */
[----:B--2---:R0:W1:Y:S01]  /*1c1d0*/  I2F.U64 R26, R26 ;  /* 0x0000001a001a7312 */ /* 0x0040620000301000 */
[----:B------:R-:W-:Y:S05]  /*1c1e0*/  BRA `(.L_x_17178) ;  /* 0x0000002000007947 */ /* 0x000fea0003800000 */
.L_x_17197:
[----:B------:R-:W2:Y:S02]  /*1c1f0*/  LDG.E R2, [R2.64] ;  /* 0x0000002402027981 */ /* 0x000ea4000c1e1900 */
[----:B--2---:R0:W1:Y:S02]  /*1c200*/  I2F.U32 R26, R2 ;  /* 0x00000002001a7306 */ /* 0x0040640000201000 */
.L_x_17178:
[----:B------:R-:W-:Y:S05]  /*1c210*/  BSYNC B6 ;  /* 0x0000000000067941 */ /* 0x000fea0003800000 */
.L_x_17172:
        /* <DEDUP_REMOVED lines=18> */
.L_x_17203:
[----:B------:R-:W2:Y:S02]  /*1c340*/  LDG.E.U8 R2, [R2.64] ;  /* 0x0000002402027981 */ /* 0x000ea4000c1e1100 */
[----:B--2---:R0:W2:Y:S01]  /*1c350*/  I2F.U16 R25, R2 ;  /* 0x0000000200197306 */ /* 0x0040a20000101000 */
[----:B------:R-:W-:Y:S05]  /*1c360*/  BRA `(.L_x_17205) ;  /* 0x00000ca000007947 */ /* 0x000fea0003800000 */
.L_x_17202:
        /* <DEDUP_REMOVED lines=9> */
.L_x_17207:
[----:B------:R-:W2:Y:S02]  /*1c400*/  LDG.E R2, [R2.64] ;  /* 0x0000002402027981 */ /* 0x000ea4000c1e1900 */
[----:B--2---:R0:W2:Y:S01]  /*1c410*/  I2F R25, R2 ;  /* 0x0000000200197306 */ /* 0x0040a20000201400 */
[----:B------:R-:W-:Y:S05]  /*1c420*/  BRA `(.L_x_17205) ;  /* 0x00000be000007947 */ /* 0x000fea0003800000 */
.L_x_17206:
[----:B------:R-:W2:Y:S02]  /*1c430*/  LDG.E.U16 R2, [R2.64] ;  /* 0x0000002402027981 */ /* 0x000ea4000c1e1500 */
[----:B--2---:R0:W2:Y:S01]  /*1c440*/  I2F.S16 R25, R2 ;  /* 0x0000000200197306 */ /* 0x0040a20000101400 */
[----:B------:R-:W-:Y:S05]  /*1c450*/  BRA `(.L_x_17205) ;  /* 0x00000bb000007947 */ /* 0x000fea0003800000 */
.L_x_17201:
        /* <DEDUP_REMOVED lines=8> */
.L_x_17209:
[----:B------:R-:W2:Y:S02]  /*1c4e0*/  LDG.E.U16 R2, [R2.64] ;  /* 0x0000002402027981 */ /* 0x000ea4000c1e1500 */
[----:B--2---:R-:W-:Y:S01]  /*1c4f0*/  HADD2.F32 R25, -RZ, R2.H0_H0 ;  /* 0x20000002ff197230 */ /* 0x004fe20000004100 */
[----:B------:R-:W-:Y:S05]  /*1c500*/  BRA `(.L_x_17205) ;  /* 0x00000b0000007947 */ /* 0x000fea0003800000 */
.L_x_17208:
        /* <DEDUP_REMOVED lines=8> */
.L_x_17211:
[----:B------:R-:W2:Y:S02]  /*1c590*/  LDG.E.U16 R2, [R2.64] ;  /* 0x0000002402027981 */ /* 0x000ea4000c1e1500 */
[----:B--2---:R-:W-:Y:S01]  /*1c5a0*/  HADD2.F32 R25, -RZ, R2.H0_H0 ;  /* 0x20000002ff197230 */ /* 0x004fe20000004100 */
[----:B------:R-:W-:Y:S05]  /*1c5b0*/  BRA `(.L_x_17205) ;  /* 0x00000a5000007947 */ /* 0x000fea0003800000 */
.L_x_17210:
[----:B------:R-:W2:Y:S02]  /*1c5c0*/  LDG.E.64 R2, [R2.64] ;  /* 0x0000002402027981 */ /* 0x000ea4000c1e1b00 */
[----:B--2---:R-:W0:Y:S01]  /*1c5d0*/  F2F.F32.F64 R25, R2 ;  /* 0x0000000200197310 */ /* 0x004e220000301000 */
[----:B------:R-:W0:-:S14]  /*1c5e0*/  DSETP.GEU.AND P0, PT, |R2|, c[0x2][0x0], PT ;  /* 0x008000000200762a */ /* 0x000e1c0003f0e200 */
[----:B0-----:R-:W-:Y:S01]  /*1c5f0*/  @!P0 FMUL R25, R25, 1.175494350822287508e-38 ;  /* 0x0080000019198820 */ /* 0x001fe20000400000 */
[----:B------:R-:W-:Y:S05]  /*1c600*/  BRA `(.L_x_17205) ;  /* 0x00000a0000007947 */ /* 0x000fea0003800000 */
.L_x_17200:
        /* <DEDUP_REMOVED lines=12> */
.L_x_17214:
[----:B------:R-:W2:Y:S02]  /*1c6d0*/  LDG.E.64 R2, [R2.64] ;  /* 0x0000002402027981 */ /* 0x000ea4000c1e1b00 */
[----:B--2---:R-:W0:Y:S01]  /*1c6e0*/  F2F.F32.F64 R25, R2 ;  /* 0x0000000200197310 */ /* 0x004e220000301000 */
[----:B------:R-:W0:-:S14]  /*1c6f0*/  DSETP.GEU.AND P0, PT, |R2|, c[0x2][0x0], PT ;  /* 0x008000000200762a */ /* 0x000e1c0003f0e200 */
[----:B0-----:R-:W-:Y:S01]  /*1c700*/  @!P0 FMUL R25, R25, 1.175494350822287508e-38 ;  /* 0x0080000019198820 */ /* 0x001fe20000400000 */
[----:B------:R-:W-:Y:S05]  /*1c710*/  BRA `(.L_x_17205) ;  /* 0x000008f000007947 */ /* 0x000fea0003800000 */
.L_x_17213:
        /* <DEDUP_REMOVED lines=26> */
.L_x_17216:
        /* <DEDUP_REMOVED lines=13> */
.L_x_17215:
[----:B------:R-:W2:Y:S02]  /*1c990*/  LDG.E.U16 R2, [R2.64] ;  /* 0x0000002402027981 */ /* 0x000ea4000c1e1500 */
[----:B--2---:R-:W-:Y:S01]  /*1c9a0*/  PRMT R25, RZ, 0x5410, R2 ;  /* 0x00005410ff197816 */ /* 0x004fe20000000002 */
[----:B------:R-:W-:Y:S05]  /*1c9b0*/  BRA `(.L_x_17205) ;  /* 0x0000065000007947 */ /* 0x000fea0003800000 */
.L_x_17212:
        /* <DEDUP_REMOVED lines=11> */
.L_x_17219:
        /* <DEDUP_REMOVED lines=20> */
.L_x_17221:
[----:B------:R-:W-:Y:S05]  /*1cbb0*/  BSYNC B0 ;  /* 0x0000000000007941 */ /* 0x000fea0003800000 */
.L_x_17220:
[----:B------:R-:W-:Y:S01]  /*1cbc0*/  IMAD.SHL.U32 R2, R2, 0x100000, RZ ;  /* 0x0010000002027824 */ /* 0x000fe200078e00ff */
[----:B------:R-:W-:-:S04]  /*1cbd0*/  LEA R0, R0, 0x3b800000, 0x17 ;  /* 0x3b80000000007811 */ /* 0x000fc800078eb8ff */
[----:B------:R-:W-:Y:S01]  /*1cbe0*/  LOP3.LUT R25, R0, R2, R25, 0xfe, !PT ;  /* 0x0000000200197212 */ /* 0x000fe200078efe19 */
[----:B------:R-:W-:Y:S05]  /*1cbf0*/  BRA `(.L_x_17205) ;  /* 0x0000041000007947 */ /* 0x000fea0003800000 */
.L_x_17218:
        /* <DEDUP_REMOVED lines=20> */
.L_x_17223:
[----:B------:R-:W-:Y:S05]  /*1cd40*/  BSYNC B0 ;  /* 0x0000000000007941 */ /* 0x000fea0003800000 */
.L_x_17222:
[----:B------:R-:W-:Y:S01]  /*1cd50*/  IMAD.SHL.U32 R2, R2, 0x200000, RZ ;  /* 0x0020000002027824 */ /* 0x000fe200078e00ff */
[----:B------:R-:W-:-:S04]  /*1cd60*/  LEA R0, R0, 0x37800000, 0x17 ;  /* 0x3780000000007811 */ /* 0x000fc800078eb8ff */
[----:B------:R-:W-:Y:S01]  /*1cd70*/  LOP3.LUT R25, R0, R2, R25, 0xfe, !PT ;  /* 0x0000000200197212 */ /* 0x000fe200078efe19 */
[----:B------:R-:W-:Y:S05]  /*1cd80*/  BRA `(.L_x_17205) ;  /* 0x0000028000007947 */ /* 0x000fea0003800000 */
.L_x_17217:
        /* <DEDUP_REMOVED lines=14> */
.L_x_17204:
        /* <DEDUP_REMOVED lines=21> */
.L_x_17225:
[----:B------:R-:W2:Y:S02]  /*1cfc0*/  LDG.E.64 R2, [R2.64] ;  /* 0x0000002402027981 */ /* 0x000ea4000c1e1b00 */
[----:B--2---:R0:W2:Y:S01]  /*1cfd0*/  I2F.U64 R25, R2 ;  /* 0x0000000200197312 */ /* 0x0040a20000301000 */
[----:B------:R-:W-:Y:S05]  /*1cfe0*/  BRA `(.L_x_17205) ;  /* 0x0000002000007947 */ /* 0x000fea0003800000 */
.L_x_17224:
[----:B------:R-:W2:Y:S02]  /*1cff0*/  LDG.E R2, [R2.64] ;  /* 0x0000002402027981 */ /* 0x000ea4000c1e1900 */
[----:B--2---:R0:W2:Y:S02]  /*1d000*/  I2F.U32 R25, R2 ;  /* 0x0000000200197306 */ /* 0x0040a40000201000 */
.L_x_17205:
[----:B------:R-:W-:Y:S05]  /*1d010*/  BSYNC B6 ;  /* 0x0000000000067941 */ /* 0x000fea0003800000 */
.L_x_17199:
        /* <DEDUP_REMOVED lines=18> */
.L_x_17230:
[----:B------:R-:W3:Y:S02]  /*1d140*/  LDG.E.U8 R2, [R2.64] ;  /* 0x0000002402027981 */ /* 0x000ee4000c1e1100 */
[----:B---3--:R0:W3:Y:S01]  /*1d150*/  I2F.U16 R18, R2 ;  /* 0x0000000200127306 */ /* 0x0080e20000101000 */
[----:B------:R-:W-:Y:S05]  /*1d160*/  BRA `(.L_x_17232) ;  /* 0x00000ca000007947 */ /* 0x000fea0003800000 */
.L_x_17229:
        /* <DEDUP_REMOVED lines=9> */
.L_x_17234:
[----:B------:R-:W3:Y:S02]  /*1d200*/  LDG.E R2, [R2.64] ;  /* 0x0000002402027981 */ /* 0x000ee4000c1e1900 */
[----:B---3--:R0:W3:Y:S01]  /*1d210*/  I2F R18, R2 ;  /* 0x0000000200127306 */ /* 0x0080e20000201400 */
[----:B------:R-:W-:Y:S05]  /*1d220*/  BRA `(.L_x_17232) ;  /* 0x00000be000007947 */ /* 0x000fea0003800000 */
.L_x_17233:
[----:B------:R-:W3:Y:S02]  /*1d230*/  LDG.E.U16 R2, [R2.64] ;  /* 0x0000002402027981 */ /* 0x000ee4000c1e1500 */
[----:B---3--:R0:W3:Y:S01]  /*1d240*/  I2F.S16 R18, R2 ;  /* 0x0000000200127306 */ /* 0x0080e20000101400 */
[----:B------:R-:W-:Y:S05]  /*1d250*/  BRA `(.L_x_17232) ;  /* 0x00000bb000007947 */ /* 0x000fea0003800000 */
.L_x_17228:
        /* <DEDUP_REMOVED lines=8> */
.L_x_17236:
[----:B------:R-:W3:Y:S02]  /*1d2e0*/  LDG.E.U16 R2, [R2.64] ;  /* 0x0000002402027981 */ /* 0x000ee4000c1e1500 */
[----:B---3--:R-:W-:Y:S01]  /*1d2f0*/  HADD2.F32 R18, -RZ, R2.H0_H0 ;  /* 0x20000002ff127230 */ /* 0x008fe20000004100 */
[----:B------:R-:W-:Y:S05]  /*1d300*/  BRA `(.L_x_17232) ;  /* 0x00000b0000007947 */ /* 0x000fea0003800000 */
.L_x_17235:
        /* <DEDUP_REMOVED lines=8> */
.L_x_17238:
[----:B------:R-:W3:Y:S02]  /*1d390*/  LDG.E.U16 R2, [R2.64] ;  /* 0x0000002402027981 */ /* 0x000ee4000c1e1500 */
[----:B---3--:R-:W-:Y:S01]  /*1d3a0*/  HADD2.F32 R18, -RZ, R2.H0_H0 ;  /* 0x20000002ff127230 */ /* 0x008fe20000004100 */
[----:B------:R-:W-:Y:S05]  /*1d3b0*/  BRA `(.L_x_17232) ;  /* 0x00000a5000007947 */ /* 0x000fea0003800000 */
.L_x_17237:
[----:B------:R-:W3:Y:S02]  /*1d3c0*/  LDG.E.64 R2, [R2.64] ;  /* 0x0000002402027981 */ /* 0x000ee4000c1e1b00 */
[----:B---3--:R-:W0:Y:S01]  /*1d3d0*/  F2F.F32.F64 R18, R2 ;  /* 0x0000000200127310 */ /* 0x008e220000301000 */
[----:B------:R-:W0:-:S14]  /*1d3e0*/  DSETP.GEU.AND P0, PT, |R2|, c[0x2][0x0], PT ;  /* 0x008000000200762a */ /* 0x000e1c0003f0e200 */
[----:B0-----:R-:W-:Y:S01]  /*1d3f0*/  @!P0 FMUL R18, R18, 1.175494350822287508e-38 ;  /* 0x0080000012128820 */ /* 0x001fe20000400000 */
[----:B------:R-:W-:Y:S05]  /*1d400*/  BRA `(.L_x_17232) ;  /* 0x00000a0000007947 */ /* 0x000fea0003800000 */
.L_x_17227:
        /* <DEDUP_REMOVED lines=12> */
.L_x_17241:
[----:B------:R-:W3:Y:S02]  /*1d4d0*/  LDG.E.64 R2, [R2.64] ;  /* 0x0000002402027981 */ /* 0x000ee4000c1e1b00 */
[----:B---3--:R-:W0:Y:S01]  /*1d4e0*/  F2F.F32.F64 R18, R2 ;  /* 0x0000000200127310 */ /* 0x008e220000301000 */
[----:B------:R-:W0:-:S14]  /*1d4f0*/  DSETP.GEU.AND P0, PT, |R2|, c[0x2][0x0], PT ;  /* 0x008000000200762a */ /* 0x000e1c0003f0e200 */
[----:B0-----:R-:W-:Y:S01]  /*1d500*/  @!P0 FMUL R18, R18, 1.175494350822287508e-38 ;  /* 0x0080000012128820 */ /* 0x001fe20000400000 */
[----:B------:R-:W-:Y:S05]  /*1d510*/  BRA `(.L_x_17232) ;  /* 0x000008f000007947 */ /* 0x000fea0003800000 */
.L_x_17240:
        /* <DEDUP_REMOVED lines=26> */
.L_x_17243:
        /* <DEDUP_REMOVED lines=13> */
.L_x_17242:
[----:B------:R-:W3:Y:S02]  /*1d790*/  LDG.E.U16 R2, [R2.64] ;  /* 0x0000002402027981 */ /* 0x000ee4000c1e1500 */
[----:B---3--:R-:W-:Y:S01]  /*1d7a0*/  PRMT R18, RZ, 0x5410, R2 ;  /* 0x00005410ff127816 */ /* 0x008fe20000000002 */
[----:B------:R-:W-:Y:S05]  /*1d7b0*/  BRA `(.L_x_17232) ;  /* 0x0000065000007947 */ /* 0x000fea0003800000 */
.L_x_17239:
        /* <DEDUP_REMOVED lines=11> */
.L_x_17246:
        /* <DEDUP_REMOVED lines=20> */
.L_x_17248:
[----:B------:R-:W-:Y:S05]  /*1d9b0*/  BSYNC B0 ;  /* 0x0000000000007941 */ /* 0x000fea0003800000 */
.L_x_17247:
[----:B------:R-:W-:Y:S01]  /*1d9c0*/  IMAD.SHL.U32 R2, R2, 0x100000, RZ ;  /* 0x0010000002027824 */ /* 0x000fe200078e00ff */
[----:B------:R-:W-:-:S04]  /*1d9d0*/  LEA R3, R0, 0x3b800000, 0x17 ;  /* 0x3b80000000037811 */ /* 0x000fc800078eb8ff */
[----:B------:R-:W-:Y:S01]  /*1d9e0*/  LOP3.LUT R18, R3, R2, R18, 0xfe, !PT ;  /* 0x0000000203127212 */ /* 0x000fe200078efe12 */
[----:B------:R-:W-:Y:S05]  /*1d9f0*/  BRA `(.L_x_17232) ;  /* 0x0000041000007947 */ /* 0x000fea0003800000 */
.L_x_17245:
        /* <DEDUP_REMOVED lines=20> */
.L_x_17250:
[----:B------:R-:W-:Y:S05]  /*1db40*/  BSYNC B0 ;  /* 0x0000000000007941 */ /* 0x000fea0003800000 */
.L_x_17249:
[----:B------:R-:W-:Y:S01]  /*1db50*/  IMAD.SHL.U32 R2, R2, 0x200000, RZ ;  /* 0x0020000002027824 */ /* 0x000fe200078e00ff */
[----:B------:R-:W-:-:S04]  /*1db60*/  LEA R3, R0, 0x37800000, 0x17 ;  /* 0x3780000000037811 */ /* 0x000fc800078eb8ff */
[----:B------:R-:W-:Y:S01]  /*1db70*/  LOP3.LUT R18, R3, R2, R18, 0xfe, !PT ;  /* 0x0000000203127212 */ /* 0x000fe200078efe12 */
[----:B------:R-:W-:Y:S05]  /*1db80*/  BRA `(.L_x_17232) ;  /* 0x0000028000007947 */ /* 0x000fea0003800000 */
.L_x_17244:
        /* <DEDUP_REMOVED lines=14> */
.L_x_17231:
        /* <DEDUP_REMOVED lines=21> */
.L_x_17252:
[----:B------:R-:W3:Y:S02]  /*1ddc0*/  LDG.E.64 R2, [R2.64] ;  /* 0x0000002402027981 */ /* 0x000ee4000c1e1b00 */
[----:B---3--:R0:W3:Y:S01]  /*1ddd0*/  I2F.U64 R18, R2 ;  /* 0x0000000200127312 */ /* 0x0080e20000301000 */
[----:B------:R-:W-:Y:S05]  /*1dde0*/  BRA `(.L_x_17232) ;  /* 0x0000002000007947 */ /* 0x000fea0003800000 */
.L_x_17251:
[----:B------:R-:W3:Y:S02]  /*1ddf0*/  LDG.E R2, [R2.64] ;  /* 0x0000002402027981 */ /* 0x000ee4000c1e1900 */
[----:B---3--:R0:W3:Y:S02]  /*1de00*/  I2F.U32 R18, R2 ;  /* 0x0000000200127306 */ /* 0x0080e40000201000 */
.L_x_17232:
[----:B------:R-:W-:Y:S05]  /*1de10*/  BSYNC B6 ;  /* 0x0000000000067941 */ /* 0x000fea0003800000 */
.L_x_17226:
        /* <DEDUP_REMOVED lines=18> */
.L_x_17257:
[----:B------:R-:W4:Y:S02]  /*1df40*/  LDG.E.U8 R2, [R2.64] ;  /* 0x0000002402027981 */ /* 0x000f24000c1e1100 */
[----:B----4-:R0:W4:Y:S01]  /*1df50*/  I2F.U16 R28, R2 ;  /* 0x00000002001c7306 */ /* 0x0101220000101000 */
[----:B------:R-:W-:Y:S05]  /*1df60*/  BRA `(.L_x_17259) ;  /* 0x00000ca000007947 */ /* 0x000fea0003800000 */
.L_x_17256:
        /* <DEDUP_REMOVED lines=9> */
.L_x_17261:
[----:B------:R-:W4:Y:S02]  /*1e000*/  LDG.E R2, [R2.64] ;  /* 0x0000002402027981 */ /* 0x000f24000c1e1900 */
[----:B----4-:R0:W4:Y:S01]  /*1e010*/  I2F R28, R2 ;  /* 0x00000002001c7306 */ /* 0x0101220000201400 */
[----:B------:R-:W-:Y:S05]  /*1e020*/  BRA `(.L_x_17259) ;  /* 0x00000be000007947 */ /* 0x000fea0003800000 */
.L_x_17260:
[----:B------:R-:W4:Y:S02]  /*1e030*/  LDG.E.U16 R2, [R2.64] ;  /* 0x0000002402027981 */ /* 0x000f24000c1e1500 */
[----:B----4-:R0:W4:Y:S01]  /*1e040*/  I2F.S16 R28, R2 ;  /* 0x00000002001c7306 */ /* 0x0101220000101400 */
[----:B------:R-:W-:Y:S05]  /*1e050*/  BRA `(.L_x_17259) ;  /* 0x00000bb000007947 */ /* 0x000fea0003800000 */
.L_x_17255:
        /* <DEDUP_REMOVED lines=8> */
.L_x_17263:
[----:B------:R-:W4:Y:S02]  /*1e0e0*/  LDG.E.U16 R2, [R2.64] ;  /* 0x0000002402027981 */ /* 0x000f24000c1e1500 */
[----:B----4-:R-:W-:Y:S01]  /*1e0f0*/  HADD2.F32 R28, -RZ, R2.H0_H0 ;  /* 0x20000002ff1c7230 */ /* 0x010fe20000004100 */
[----:B------:R-:W-:Y:S05]  /*1e100*/  BRA `(.L_x_17259) ;  /* 0x00000b0000007947 */ /* 0x000fea0003800000 */
.L_x_17262:
        /* <DEDUP_REMOVED lines=8> */
.L_x_17265:
[----:B------:R-:W4:Y:S02]  /*1e190*/  LDG.E.U16 R2, [R2.64] ;  /* 0x0000002402027981 */ /* 0x000f24000c1e1500 */
[----:B----4-:R-:W-:Y:S01]  /*1e1a0*/  HADD2.F32 R28, -RZ, R2.H0_H0 ;  /* 0x20000002ff1c7230 */ /* 0x010fe20000004100 */
[----:B------:R-:W-:Y:S05]  /*1e1b0*/  BRA `(.L_x_17259) ;  /* 0x00000a5000007947 */ /* 0x000fea0003800000 */
.L_x_17264:
[----:B------:R-:W4:Y:S02]  /*1e1c0*/  LDG.E.64 R2, [R2.64] ;  /* 0x0000002402027981 */ /* 0x000f24000c1e1b00 */
[----:B----4-:R-:W0:Y:S01]  /*1e1d0*/  F2F.F32.F64 R28, R2 ;  /* 0x00000002001c7310 */ /* 0x010e220000301000 */
[----:B------:R-:W0:-:S14]  /*1e1e0*/  DSETP.GEU.AND P0, PT, |R2|, c[0x2][0x0], PT ;  /* 0x008000000200762a */ /* 0x000e1c0003f0e200 */
[----:B0-----:R-:W-:Y:S01]  /*1e1f0*/  @!P0 FMUL R28, R28, 1.175494350822287508e-38 ;  /* 0x008000001c1c8820 */ /* 0x001fe20000400000 */
[----:B------:R-:W-:Y:S05]  /*1e200*/  BRA `(.L_x_17259) ;  /* 0x00000a0000007947 */ /* 0x000fea0003800000 */
.L_x_17254:
        /* <DEDUP_REMOVED lines=12> */
.L_x_17268:
[----:B------:R-:W4:Y:S02]  /*1e2d0*/  LDG.E.64 R2, [R2.64] ;  /* 0x0000002402027981 */ /* 0x000f24000c1e1b00 */
[----:B----4-:R-:W0:Y:S01]  /*1e2e0*/  F2F.F32.F64 R28, R2 ;  /* 0x00000002001c7310 */ /* 0x010e220000301000 */
[----:B------:R-:W0:-:S14]  /*1e2f0*/  DSETP.GEU.AND P0, PT, |R2|, c[0x2][0x0], PT ;  /* 0x008000000200762a */ /* 0x000e1c0003f0e200 */
[----:B0-----:R-:W-:Y:S01]  /*1e300*/  @!P0 FMUL R28, R28, 1.175494350822287508e-38 ;  /* 0x008000001c1c8820 */ /* 0x001fe20000400000 */
[----:B------:R-:W-:Y:S05]  /*1e310*/  BRA `(.L_x_17259) ;  /* 0x000008f000007947 */ /* 0x000fea0003800000 */
.L_x_17267:
        /* <DEDUP_REMOVED lines=26> */
.L_x_17270:
        /* <DEDUP_REMOVED lines=13> */
.L_x_17269:
[----:B------:R-:W4:Y:S02]  /*1e590*/  LDG.E.U16 R2, [R2.64] ;  /* 0x0000002402027981 */ /* 0x000f24000c1e1500 */
[----:B----4-:R-:W-:Y:S01]  /*1e5a0*/  PRMT R28, RZ, 0x5410, R2 ;  /* 0x00005410ff1c7816 */ /* 0x010fe20000000002 */
[----:B------:R-:W-:Y:S05]  /*1e5b0*/  BRA `(.L_x_17259) ;  /* 0x0000065000007947 */ /* 0x000fea0003800000 */
.L_x_17266:
        /* <DEDUP_REMOVED lines=11> */
.L_x_17273:
        /* <DEDUP_REMOVED lines=20> */
.L_x_17275:
[----:B------:R-:W-:Y:S05]  /*1e7b0*/  BSYNC B0 ;  /* 0x0000000000007941 */ /* 0x000fea0003800000 */
.L_x_17274:
[----:B------:R-:W-:Y:S01]  /*1e7c0*/  IMAD.SHL.U32 R2, R2, 0x100000, RZ ;  /* 0x0010000002027824 */ /* 0x000fe200078e00ff */
[----:B------:R-:W-:-:S04]  /*1e7d0*/  LEA R3, R0, 0x3b800000, 0x17 ;  /* 0x3b80000000037811 */ /* 0x000fc800078eb8ff */
[----:B------:R-:W-:Y:S01]  /*1e7e0*/  LOP3.LUT R28, R3, R2, R28, 0xfe, !PT ;  /* 0x00000002031c7212 */ /* 0x000fe200078efe1c */
[----:B------:R-:W-:Y:S05]  /*1e7f0*/  BRA `(.L_x_17259) ;  /* 0x0000041000007947 */ /* 0x000fea0003800000 */
.L_x_17272:
        /* <DEDUP_REMOVED lines=20> */
.L_x_17277:
[----:B------:R-:W-:Y:S05]  /*1e940*/  BSYNC B0 ;  /* 0x0000000000007941 */ /* 0x000fea0003800000 */
.L_x_17276:
[----:B------:R-:W-:Y:S01]  /*1e950*/  IMAD.SHL.U32 R2, R2, 0x200000, RZ ;  /* 0x0020000002027824 */ /* 0x000fe200078e00ff */
[----:B------:R-:W-:-:S04]  /*1e960*/  LEA R3, R0, 0x37800000, 0x17 ;  /* 0x3780000000037811 */ /* 0x000fc800078eb8ff */
[----:B------:R-:W-:Y:S01]  /*1e970*/  LOP3.LUT R28, R3, R2, R28, 0xfe, !PT ;  /* 0x00000002031c7212 */ /* 0x000fe200078efe1c */
[----:B------:R-:W-:Y:S05]  /*1e980*/  BRA `(.L_x_17259) ;  /* 0x0000028000007947 */ /* 0x000fea0003800000 */
.L_x_17271:
        /* <DEDUP_REMOVED lines=14> */
.L_x_17258:
        /* <DEDUP_REMOVED lines=21> */
.L_x_17279:
[----:B------:R-:W4:Y:S02]  /*1ebc0*/  LDG.E.64 R28, [R2.64] ;  /* 0x00000024021c7981 */ /* 0x000f24000c1e1b00 */
[----:B----4-:R0:W4:Y:S01]  /*1ebd0*/  I2F.U64 R28, R28 ;  /* 0x0000001c001c7312 */ /* 0x0101220000301000 */
[----:B------:R-:W-:Y:S05]  /*1ebe0*/  BRA `(.L_x_17259) ;  /* 0x0000002000007947 */ /* 0x000fea0003800000 */
.L_x_17278:
[----:B------:R-:W4:Y:S02]  /*1ebf0*/  LDG.E R2, [R2.64] ;  /* 0x0000002402027981 */ /* 0x000f24000c1e1900 */
[----:B----4-:R0:W4:Y:S02]  /*1ec00*/  I2F.U32 R28, R2 ;  /* 0x00000002001c7306 */ /* 0x0101240000201000 */
.L_x_17259:
[----:B------:R-:W-:Y:S05]  /*1ec10*/  BSYNC B6 ;  /* 0x0000000000067941 */ /* 0x000fea0003800000 */
.L_x_17253:
        /* <DEDUP_REMOVED lines=18> */
.L_x_17284:
[----:B----4-:R-:W4:Y:S02]  /*1ed40*/  LDG.E.U8 R2, [R2.64] ;  /* 0x0000002402027981 */ /* 0x010f24000c1e1100 */
[----:B----4-:R0:W4:Y:S01]  /*1ed50*/  I2F.U16 R19, R2 ;  /* 0x0000000200137306 */ /* 0x0101220000101000 */
[----:B------:R-:W-:Y:S05]  /*1ed60*/  BRA `(.L_x_17286) ;  /* 0x00000ca000007947 */ /* 0x000fea0003800000 */
.L_x_17283:
        /* <DEDUP_REMOVED lines=9> */
.L_x_17288:
[----:B----4-:R-:W4:Y:S02]  /*1ee00*/  LDG.E R2, [R2.64] ;  /* 0x0000002402027981 */ /* 0x010f24000c1e1900 */
[----:B----4-:R0:W4:Y:S01]  /*1ee10*/  I2F R19, R2 ;  /* 0x0000000200137306 */ /* 0x0101220000201400 */
[----:B------:R-:W-:Y:S05]  /*1ee20*/  BRA `(.L_x_17286) ;  /* 0x00000be000007947 */ /* 0x000fea0003800000 */
.L_x_17287:
[----:B----4-:R-:W4:Y:S02]  /*1ee30*/  LDG.E.U16 R2, [R2.64] ;  /* 0x0000002402027981 */ /* 0x010f24000c1e1500 */
[----:B----4-:R0:W4:Y:S01]  /*1ee40*/  I2F.S16 R19, R2 ;  /* 0x0000000200137306 */ /* 0x0101220000101400 */
[----:B------:R-:W-:Y:S05]  /*1ee50*/  BRA `(.L_x_17286) ;  /* 0x00000bb000007947 */ /* 0x000fea0003800000 */
.L_x_17282:
        /* <DEDUP_REMOVED lines=8> */
.L_x_17290:
[----:B----4-:R-:W4:Y:S02]  /*1eee0*/  LDG.E.U16 R2, [R2.64] ;  /* 0x0000002402027981 */ /* 0x010f24000c1e1500 */
[----:B----4-:R-:W-:Y:S01]  /*1eef0*/  HADD2.F32 R19, -RZ, R2.H0_H0 ;  /* 0x20000002ff137230 */ /* 0x010fe20000004100 */
[----:B------:R-:W-:Y:S05]  /*1ef00*/  BRA `(.L_x_17286) ;  /* 0x00000b0000007947 */ /* 0x000fea0003800000 */
.L_x_17289:
        /* <DEDUP_REMOVED lines=8> */
.L_x_17292:
[----:B----4-:R-:W4:Y:S02]  /*1ef90*/  LDG.E.U16 R2, [R2.64] ;  /* 0x0000002402027981 */ /* 0x010f24000c1e1500 */
[----:B----4-:R-:W-:Y:S01]  /*1efa0*/  HADD2.F32 R19, -RZ, R2.H0_H0 ;  /* 0x20000002ff137230 */ /* 0x010fe20000004100 */
[----:B------:R-:W-:Y:S05]  /*1efb0*/  BRA `(.L_x_17286) ;  /* 0x00000a5000007947 */ /* 0x000fea0003800000 */
.L_x_17291:
[----:B----4-:R-:W4:Y:S02]  /*1efc0*/  LDG.E.64 R2, [R2.64] ;  /* 0x0000002402027981 */ /* 0x010f24000c1e1b00 */
[----:B----4-:R-:W0:Y:S01]  /*1efd0*/  F2F.F32.F64 R19, R2 ;  /* 0x0000000200137310 */ /* 0x010e220000301000 */
[----:B------:R-:W0:-:S14]  /*1efe0*/  DSETP.GEU.AND P0, PT, |R2|, c[0x2][0x0], PT ;  /* 0x008000000200762a */ /* 0x000e1c0003f0e200 */
[----:B0-----:R-:W-:Y:S01]  /*1eff0*/  @!P0 FMUL R19, R19, 1.175494350822287508e-38 ;  /* 0x0080000013138820 */ /* 0x001fe20000400000 */
[----:B------:R-:W-:Y:S05]  /*1f000*/  BRA `(.L_x_17286) ;  /* 0x00000a0000007947 */ /* 0x000fea0003800000 */
.L_x_17281:
        /* <DEDUP_REMOVED lines=12> */
.L_x_17295:
[----:B----4-:R-:W4:Y:S02]  /*1f0d0*/  LDG.E.64 R2, [R2.64] ;  /* 0x0000002402027981 */ /* 0x010f24000c1e1b00 */
[----:B----4-:R-:W0:Y:S01]  /*1f0e0*/  F2F.F32.F64 R19, R2 ;  /* 0x0000000200137310 */ /* 0x010e220000301000 */
[----:B------:R-:W0:-:S14]  /*1f0f0*/  DSETP.GEU.AND P0, PT, |R2|, c[0x2][0x0], PT ;  /* 0x008000000200762a */ /* 0x000e1c0003f0e200 */
[----:B0-----:R-:W-:Y:S01]  /*1f100*/  @!P0 FMUL R19, R19, 1.175494350822287508e-38 ;  /* 0x0080000013138820 */ /* 0x001fe20000400000 */
[----:B------:R-:W-:Y:S05]  /*1f110*/  BRA `(.L_x_17286) ;  /* 0x000008f000007947 */ /* 0x000fea0003800000 */
.L_x_17294:
        /* <DEDUP_REMOVED lines=26> */
.L_x_17297:
        /* <DEDUP_REMOVED lines=13> */
.L_x_17296:
[----:B----4-:R-:W4:Y:S02]  /*1f390*/  LDG.E.U16 R2, [R2.64] ;  /* 0x0000002402027981 */ /* 0x010f24000c1e1500 */
[----:B----4-:R-:W-:Y:S01]  /*1f3a0*/  PRMT R19, RZ, 0x5410, R2 ;  /* 0x00005410ff137816 */ /* 0x010fe20000000002 */
[----:B------:R-:W-:Y:S05]  /*1f3b0*/  BRA `(.L_x_17286) ;  /* 0x0000065000007947 */ /* 0x000fea0003800000 */
.L_x_17293:
        /* <DEDUP_REMOVED lines=11> */
.L_x_17300:
        /* <DEDUP_REMOVED lines=20> */
.L_x_17302:
[----:B------:R-:W-:Y:S05]  /*1f5b0*/  BSYNC B0 ;  /* 0x0000000000007941 */ /* 0x000fea0003800000 */
.L_x_17301:
[----:B------:R-:W-:Y:S01]  /*1f5c0*/  IMAD.SHL.U32 R2, R2, 0x100000, RZ ;  /* 0x0010000002027824 */ /* 0x000fe200078e00ff */
[----:B------:R-:W-:-:S04]  /*1f5d0*/  LEA R0, R0, 0x3b800000, 0x17 ;  /* 0x3b80000000007811 */ /* 0x000fc800078eb8ff */
[----:B------:R-:W-:Y:S01]  /*1f5e0*/  LOP3.LUT R19, R0, R2, R19, 0xfe, !PT ;  /* 0x0000000200137212 */ /* 0x000fe200078efe13 */
[----:B------:R-:W-:Y:S05]  /*1f5f0*/  BRA `(.L_x_17286) ;  /* 0x0000041000007947 */ /* 0x000fea0003800000 */
.L_x_17299:
        /* <DEDUP_REMOVED lines=20> */
.L_x_17304:
[----:B------:R-:W-:Y:S05]  /*1f740*/  BSYNC B0 ;  /* 0x0000000000007941 */ /* 0x000fea0003800000 */
.L_x_17303:
[----:B------:R-:W-:Y:S01]  /*1f750*/  IMAD.SHL.U32 R2, R2, 0x200000, RZ ;  /* 0x0020000002027824 */ /* 0x000fe200078e00ff */
[----:B------:R-:W-:-:S04]  /*1f760*/  LEA R0, R0, 0x37800000, 0x17 ;  /* 0x3780000000007811 */ /* 0x000fc800078eb8ff */
[----:B------:R-:W-:Y:S01]  /*1f770*/  LOP3.LUT R19, R0, R2, R19, 0xfe, !PT ;  /* 0x0000000200137212 */ /* 0x000fe200078efe13 */
[----:B------:R-:W-:Y:S05]  /*1f780*/  BRA `(.L_x_17286) ;  /* 0x0000028000007947 */ /* 0x000fea0003800000 */
.L_x_17298:
        /* <DEDUP_REMOVED lines=14> */
.L_x_17285:
        /* <DEDUP_REMOVED lines=21> */
.L_x_17306:
[----:B----4-:R-:W4:Y:S02]  /*1f9c0*/  LDG.E.64 R2, [R2.64] ;  /* 0x0000002402027981 */ /* 0x010f24000c1e1b00 */
[----:B----4-:R0:W4:Y:S01]  /*1f9d0*/  I2F.U64 R19, R2 ;  /* 0x0000000200137312 */ /* 0x0101220000301000 */
[----:B------:R-:W-:Y:S05]  /*1f9e0*/  BRA `(.L_x_17286) ;  /* 0x0000002000007947 */ /* 0x000fea0003800000 */
.L_x_17305:
[----:B----4-:R-:W4:Y:S02]  /*1f9f0*/  LDG.E R2, [R2.64] ;  /* 0x0000002402027981 */ /* 0x010f24000c1e1900 */
[----:B----4-:R0:W4:Y:S02]  /*1fa00*/  I2F.U32 R19, R2 ;  /* 0x0000000200137306 */ /* 0x0101240000201000 */
.L_x_17286:
[----:B------:R-:W-:Y:S05]  /*1fa10*/  BSYNC B6 ;  /* 0x0000000000067941 */ /* 0x000fea0003800000 */
.L_x_17280:
        /* <DEDUP_REMOVED lines=18> */
.L_x_17311:
[----:B----4-:R-:W4:Y:S02]  /*1fb40*/  LDG.E.U8 R2, [R2.64] ;  /* 0x0000002402027981 */ /* 0x010f24000c1e1100 */
[----:B----4-:R0:W4:Y:S01]  /*1fb50*/  I2F.U16 R22, R2 ;  /* 0x0000000200167306 */ /* 0x0101220000101000 */
[----:B------:R-:W-:Y:S05]  /*1fb60*/  BRA `(.L_x_17313) ;  /* 0x00000ca000007947 */ /* 0x000fea0003800000 */
.L_x_17310:
        /* <DEDUP_REMOVED lines=9> */
.L_x_17315:
[----:B----4-:R-:W4:Y:S02]  /*1fc00*/  LDG.E R2, [R2.64] ;  /* 0x0000002402027981 */ /* 0x010f24000c1e1900 */
[----:B----4-:R0:W4:Y:S01]  /*1fc10*/  I2F R22, R2 ;  /* 0x0000000200167306 */ /* 0x0101220000201400 */
[----:B------:R-:W-:Y:S05]  /*1fc20*/  BRA `(.L_x_17313) ;  /* 0x00000be000007947 */ /* 0x000fea0003800000 */
.L_x_17314:
[----:B----4-:R-:W4:Y:S02]  /*1fc30*/  LDG.E.U16 R2, [R2.64] ;  /* 0x0000002402027981 */ /* 0x010f24000c1e1500 */
[----:B----4-:R0:W4:Y:S01]  /*1fc40*/  I2F.S16 R22, R2 ;  /* 0x0000000200167306 */ /* 0x0101220000101400 */
[----:B------:R-:W-:Y:S05]  /*1fc50*/  BRA `(.L_x_17313) ;  /* 0x00000bb000007947 */ /* 0x000fea0003800000 */
.L_x_17309:
        /* <DEDUP_REMOVED lines=8> */
.L_x_17317:
[----:B----4-:R-:W4:Y:S02]  /*1fce0*/  LDG.E.U16 R2, [R2.64] ;  /* 0x0000002402027981 */ /* 0x010f24000c1e1500 */
[----:B----4-:R-:W-:Y:S01]  /*1fcf0*/  HADD2.F32 R22, -RZ, R2.H0_H0 ;  /* 0x20000002ff167230 */ /* 0x010fe20000004100 */
[----:B------:R-:W-:Y:S05]  /*1fd00*/  BRA `(.L_x_17313) ;  /* 0x00000b0000007947 */ /* 0x000fea0003800000 */
.L_x_17316:
        /* <DEDUP_REMOVED lines=8> */
.L_x_17319:
[----:B----4-:R-:W4:Y:S02]  /*1fd90*/  LDG.E.U16 R2, [R2.64] ;  /* 0x0000002402027981 */ /* 0x010f24000c1e1500 */
[----:B----4-:R-:W-:Y:S01]  /*1fda0*/  HADD2.F32 R22, -RZ, R2.H0_H0 ;  /* 0x20000002ff167230 */ /* 0x010fe20000004100 */
[----:B------:R-:W-:Y:S05]  /*1fdb0*/  BRA `(.L_x_17313) ;  /* 0x00000a5000007947 */ /* 0x000fea0003800000 */
.L_x_17318:
[----:B----4-:R-:W4:Y:S02]  /*1fdc0*/  LDG.E.64 R2, [R2.64] ;  /* 0x0000002402027981 */ /* 0x010f24000c1e1b00 */
[----:B----4-:R-:W0:Y:S01]  /*1fdd0*/  F2F.F32.F64 R22, R2 ;  /* 0x0000000200167310 */ /* 0x010e220000301000 */
[----:B------:R-:W0:-:S14]  /*1fde0*/  DSETP.GEU.AND P0, PT, |R2|, c[0x2][0x0], PT ;  /* 0x008000000200762a */ /* 0x000e1c0003f0e200 */
[----:B0-----:R-:W-:Y:S01]  /*1fdf0*/  @!P0 FMUL R22, R22, 1.175494350822287508e-38 ;  /* 0x0080000016168820 */ /* 0x001fe20000400000 */
[----:B------:R-:W-:Y:S05]  /*1fe00*/  BRA `(.L_x_17313) ;  /* 0x00000a0000007947 */ /* 0x000fea0003800000 */
.L_x_17308:
        /* <DEDUP_REMOVED lines=12> */
.L_x_17322:
[----:B----4-:R-:W4:Y:S02]  /*1fed0*/  LDG.E.64 R2, [R2.64] ;  /* 0x0000002402027981 */ /* 0x010f24000c1e1b00 */
[----:B----4-:R-:W0:Y:S01]  /*1fee0*/  F2F.F32.F64 R22, R2 ;  /* 0x0000000200167310 */ /* 0x010e220000301000 */
[----:B------:R-:W0:-:S14]  /*1fef0*/  DSETP.GEU.AND P0, PT, |R2|, c[0x2][0x0], PT ;  /* 0x008000000200762a */ /* 0x000e1c0003f0e200 */
[----:B0-----:R-:W-:Y:S01]  /*1ff00*/  @!P0 FMUL R22, R22, 1.175494350822287508e-38 ;  /* 0x0080000016168820 */ /* 0x001fe20000400000 */
[----:B------:R-:W-:Y:S05]  /*1ff10*/  BRA `(.L_x_17313) ;  /* 0x000008f000007947 */ /* 0x000fea0003800000 */
.L_x_17321:
        /* <DEDUP_REMOVED lines=26> */
.L_x_17324:
        /* <DEDUP_REMOVED lines=13> */
.L_x_17323:
[----:B----4-:R-:W4:Y:S02]  /*20190*/  LDG.E.U16 R2, [R2.64] ;  /* 0x0000002402027981 */ /* 0x010f24000c1e1500 */
[----:B----4-:R-:W-:Y:S01]  /*201a0*/  PRMT R22, RZ, 0x5410, R2 ;  /* 0x00005410ff167816 */ /* 0x010fe20000000002 */
[----:B------:R-:W-:Y:S05]  /*201b0*/  BRA `(.L_x_17313) ;  /* 0x0000065000007947 */ /* 0x000fea0003800000 */
.L_x_17320:
        /* <DEDUP_REMOVED lines=11> */
.L_x_17327:
        /* <DEDUP_REMOVED lines=20> */
.L_x_17329:
[----:B------:R-:W-:Y:S05]  /*203b0*/  BSYNC B0 ;  /* 0x0000000000007941 */ /* 0x000fea0003800000 */
.L_x_17328:
[----:B------:R-:W-:Y:S01]  /*203c0*/  IMAD.SHL.U32 R2, R2, 0x100000, RZ ;  /* 0x0010000002027824 */ /* 0x000fe200078e00ff */
[----:B------:R-:W-:-:S04]  /*203d0*/  LEA R3, R0, 0x3b800000, 0x17 ;  /* 0x3b80000000037811 */ /* 0x000fc800078eb8ff */
[----:B------:R-:W-:Y:S01]  /*203e0*/  LOP3.LUT R22, R3, R2, R22, 0xfe, !PT ;  /* 0x0000000203167212 */ /* 0x000fe200078efe16 */
[----:B------:R-:W-:Y:S05]  /*203f0*/  BRA `(.L_x_17313) ;  /* 0x0000041000007947 */ /* 0x000fea0003800000 */
.L_x_17326:
        /* <DEDUP_REMOVED lines=20> */
.L_x_17331:
[----:B------:R-:W-:Y:S05]  /*20540*/  BSYNC B0 ;  /* 0x0000000000007941 */ /* 0x000fea0003800000 */
.L_x_17330:
[----:B------:R-:W-:Y:S01]  /*20550*/  IMAD.SHL.U32 R2, R2, 0x200000, RZ ;  /* 0x0020000002027824 */ /* 0x000fe200078e00ff */
[----:B------:R-:W-:-:S04]  /*20560*/  LEA R3, R0, 0x37800000, 0x17 ;  /* 0x3780000000037811 */ /* 0x000fc800078eb8ff */
[----:B------:R-:W-:Y:S01]  /*20570*/  LOP3.LUT R22, R3, R2, R22, 0xfe, !PT ;  /* 0x0000000203167212 */ /* 0x000fe200078efe16 */
[----:B------:R-:W-:Y:S05]  /*20580*/  BRA `(.L_x_17313) ;  /* 0x0000028000007947 */ /* 0x000fea0003800000 */
.L_x_17325:
        /* <DEDUP_REMOVED lines=14> */
.L_x_17312:
        /* <DEDUP_REMOVED lines=21> */
.L_x_17333:
[----:B----4-:R-:W4:Y:S02]  /*207c0*/  LDG.E.64 R22, [R2.64] ;  /* 0x0000002402167981 */ /* 0x010f24000c1e1b00 */
[----:B----4-:R0:W4:Y:S01]  /*207d0*/  I2F.U64 R22, R22 ;  /* 0x0000001600167312 */ /* 0x0101220000301000 */
[----:B------:R-:W-:Y:S05]  /*207e0*/  BRA `(.L_x_17313) ;  /* 0x0000002000007947 */ /* 0x000fea0003800000 */
.L_x_17332:
[----:B----4-:R-:W4:Y:S02]  /*207f0*/  LDG.E R2, [R2.64] ;  /* 0x0000002402027981 */ /* 0x010f24000c1e1900 */
[----:B----4-:R0:W4:Y:S02]  /*20800*/  I2F.U32 R22, R2 ;  /* 0x0000000200167306 */ /* 0x0101240000201000 */
.L_x_17313:
[----:B------:R-:W-:Y:S05]  /*20810*/  BSYNC B6 ;  /* 0x0000000000067941 */ /* 0x000fea0003800000 */
.L_x_17307:
        /* <DEDUP_REMOVED lines=18> */
.L_x_17338:
[----:B----4-:R-:W4:Y:S02]  /*20940*/  LDG.E.U8 R2, [R2.64] ;  /* 0x0000002402027981 */ /* 0x010f24000c1e1100 */
[----:B----4-:R0:W4:Y:S01]  /*20950*/  I2F.U16 R5, R2 ;  /* 0x0000000200057306 */ /* 0x0101220000101000 */
[----:B------:R-:W-:Y:S05]  /*20960*/  BRA `(.L_x_17340) ;  /* 0x00000ca000007947 */ /* 0x000fea0003800000 */
.L_x_17337:
        /* <DEDUP_REMOVED lines=9> */
.L_x_17342:
[----:B----4-:R-:W4:Y:S02]  /*20a00*/  LDG.E R2, [R2.64] ;  /* 0x0000002402027981 */ /* 0x010f24000c1e1900 */
[----:B----4-:R0:W4:Y:S01]  /*20a10*/  I2F R5, R2 ;  /* 0x0000000200057306 */ /* 0x0101220000201400 */
[----:B------:R-:W-:Y:S05]  /*20a20*/  BRA `(.L_x_17340) ;  /* 0x00000be000007947 */ /* 0x000fea0003800000 */
.L_x_17341:
[----:B----4-:R-:W4:Y:S02]  /*20a30*/  LDG.E.U16 R2, [R2.64] ;  /* 0x0000002402027981 */ /* 0x010f24000c1e1500 */
[----:B----4-:R0:W4:Y:S01]  /*20a40*/  I2F.S16 R5, R2 ;  /* 0x0000000200057306 */ /* 0x0101220000101400 */
[----:B------:R-:W-:Y:S05]  /*20a50*/  BRA `(.L_x_17340) ;  /* 0x00000bb000007947 */ /* 0x000fea0003800000 */
.L_x_17336:
        /* <DEDUP_REMOVED lines=8> */
.L_x_17344:
[----:B----4-:R-:W4:Y:S02]  /*20ae0*/  LDG.E.U16 R2, [R2.64] ;  /* 0x0000002402027981 */ /* 0x010f24000c1e1500 */
[----:B----4-:R-:W-:Y:S01]  /*20af0*/  HADD2.F32 R5, -RZ, R2.H0_H0 ;  /* 0x20000002ff057230 */ /* 0x010fe20000004100 */
[----:B------:R-:W-:Y:S05]  /*20b00*/  BRA `(.L_x_17340) ;  /* 0x00000b0000007947 */ /* 0x000fea0003800000 */
.L_x_17343:
        /* <DEDUP_REMOVED lines=8> */
.L_x_17346:
[----:B----4-:R-:W4:Y:S02]  /*20b90*/  LDG.E.U16 R2, [R2.64] ;  /* 0x0000002402027981 */ /* 0x010f24000c1e1500 */
[----:B----4-:R-:W-:Y:S01]  /*20ba0*/  HADD2.F32 R5, -RZ, R2.H0_H0 ;  /* 0x20000002ff057230 */ /* 0x010fe20000004100 */
[----:B------:R-:W-:Y:S05]  /*20bb0*/  BRA `(.L_x_17340) ;  /* 0x00000a5000007947 */ /* 0x000fea0003800000 */
.L_x_17345:
[----:B----4-:R-:W4:Y:S02]  /*20bc0*/  LDG.E.64 R2, [R2.64] ;  /* 0x0000002402027981 */ /* 0x010f24000c1e1b00 */
[----:B----4-:R-:W0:Y:S01]  /*20bd0*/  F2F.F32.F64 R5, R2 ;  /* 0x0000000200057310 */ /* 0x010e220000301000 */
[----:B------:R-:W0:-:S14]  /*20be0*/  DSETP.GEU.AND P0, PT, |R2|, c[0x2][0x0], PT ;  /* 0x008000000200762a */ /* 0x000e1c0003f0e200 */
[----:B0-----:R-:W-:Y:S01]  /*20bf0*/  @!P0 FMUL R5, R5, 1.175494350822287508e-38 ;  /* 0x0080000005058820 */ /* 0x001fe20000400000 */
[----:B------:R-:W-:Y:S05]  /*20c00*/  BRA `(.L_x_17340) ;  /* 0x00000a0000007947 */ /* 0x000fea0003800000 */
.L_x_17335:
        /* <DEDUP_REMOVED lines=12> */
.L_x_17349:
[----:B----4-:R-:W4:Y:S02]  /*20cd0*/  LDG.E.64 R2, [R2.64] ;  /* 0x0000002402027981 */ /* 0x010f24000c1e1b00 */
[----:B----4-:R-:W0:Y:S01]  /*20ce0*/  F2F.F32.F64 R5, R2 ;  /* 0x0000000200057310 */ /* 0x010e220000301000 */
[----:B------:R-:W0:-:S14]  /*20cf0*/  DSETP.GEU.AND P0, PT, |R2|, c[0x2][0x0], PT ;  /* 0x008000000200762a */ /* 0x000e1c0003f0e200 */
[----:B0-----:R-:W-:Y:S01]  /*20d00*/  @!P0 FMUL R5, R5, 1.175494350822287508e-38 ;  /* 0x0080000005058820 */ /* 0x001fe20000400000 */
[----:B------:R-:W-:Y:S05]  /*20d10*/  BRA `(.L_x_17340) ;  /* 0x000008f000007947 */ /* 0x000fea0003800000 */
.L_x_17348:
        /* <DEDUP_REMOVED lines=26> */
.L_x_17351:
        /* <DEDUP_REMOVED lines=13> */
.L_x_17350:
[----:B----4-:R-:W4:Y:S02]  /*20f90*/  LDG.E.U16 R2, [R2.64] ;  /* 0x0000002402027981 */ /* 0x010f24000c1e1500 */
[----:B----4-:R-:W-:Y:S01]  /*20fa0*/  PRMT R5, RZ, 0x5410, R2 ;  /* 0x00005410ff057816 */ /* 0x010fe20000000002 */
[----:B------:R-:W-:Y:S05]  /*20fb0*/  BRA `(.L_x_17340) ;  /* 0x0000065000007947 */ /* 0x000fea0003800000 */
.L_x_17347:
        /* <DEDUP_REMOVED lines=11> */
.L_x_17354:
        /* <DEDUP_REMOVED lines=20> */
.L_x_17356:
[----:B------:R-:W-:Y:S05]  /*211b0*/  BSYNC B0 ;  /* 0x0000000000007941 */ /* 0x000fea0003800000 */
.L_x_17355:
[----:B------:R-:W-:Y:S01]  /*211c0*/  IMAD.SHL.U32 R2, R2, 0x100000, RZ ;  /* 0x0010000002027824 */ /* 0x000fe200078e00ff */
[----:B------:R-:W-:-:S04]  /*211d0*/  LEA R5, R0, 0x3b800000, 0x17 ;  /* 0x3b80000000057811 */ /* 0x000fc800078eb8ff */
[----:B------:R-:W-:Y:S01]  /*211e0*/  LOP3.LUT R5, R5, R2, R4, 0xfe, !PT ;  /* 0x0000000205057212 */ /* 0x000fe200078efe04 */
[----:B------:R-:W-:Y:S05]  /*211f0*/  BRA `(.L_x_17340) ;  /* 0x0000041000007947 */ /* 0x000fea0003800000 */
.L_x_17353:
        /* <DEDUP_REMOVED lines=20> */
.L_x_17358:
[----:B------:R-:W-:Y:S05]  /*21340*/  BSYNC B0 ;  /* 0x0000000000007941 */ /* 0x000fea0003800000 */
.L_x_17357:
[----:B------:R-:W-:Y:S01]  /*21350*/  IMAD.SHL.U32 R2, R2, 0x200000, RZ ;  /* 0x0020000002027824 */ /* 0x000fe200078e00ff */
[----:B------:R-:W-:-:S04]  /*21360*/  LEA R5, R0, 0x37800000, 0x17 ;  /* 0x3780000000057811 */ /* 0x000fc800078eb8ff */
[----:B------:R-:W-:Y:S01]  /*21370*/  LOP3.LUT R5, R5, R2, R4, 0xfe, !PT ;  /* 0x0000000205057212 */ /* 0x000fe200078efe04 */
[----:B------:R-:W-:Y:S05]  /*21380*/  BRA `(.L_x_17340) ;  /* 0x0000028000007947 */ /* 0x000fea0003800000 */
.L_x_17352:
        /* <DEDUP_REMOVED lines=14> */
.L_x_17339:
        /* <DEDUP_REMOVED lines=21> */
.L_x_17360:
[----:B----4-:R-:W4:Y:S02]  /*215c0*/  LDG.E.64 R2, [R2.64] ;  /* 0x0000002402027981 */ /* 0x010f24000c1e1b00 */
[----:B----4-:R0:W4:Y:S01]  /*215d0*/  I2F.U64 R5, R2 ;  /* 0x0000000200057312 */ /* 0x0101220000301000 */
[----:B------:R-:W-:Y:S05]  /*215e0*/  BRA `(.L_x_17340) ;  /* 0x0000002000007947 */ /* 0x000fea0003800000 */
.L_x_17359:
[----:B----4-:R-:W4:Y:S02]  /*215f0*/  LDG.E R2, [R2.64] ;  /* 0x0000002402027981 */ /* 0x010f24000c1e1900 */
[----:B----4-:R0:W4:Y:S02]  /*21600*/  I2F.U32 R5, R2 ;  /* 0x0000000200057306 */ /* 0x0101240000201000 */
.L_x_17340:
[----:B------:R-:W-:Y:S05]  /*21610*/  BSYNC B6 ;  /* 0x0000000000067941 */ /* 0x000fea0003800000 */
.L_x_17334:
[----:B------:R-:W0:Y:S02]  /*21620*/  LDC.U8 R4, c[0x0][0x608] ;  /* 0x00018200ff047b82 */ /* 0x000e240000000000 */
[----:B0---45:R-:W-:Y:S02]  /*21630*/  FMUL.FTZ R3, R19, R19 ;  /* 0x0000001313037220 */ /* 0x031fe40000410000 */
[----:B-1----:R-:W-:-:S02]  /*21640*/  FFMA.FTZ R26, -R5, c[0x0][0x5f8], R26 ;  /* 0x00017e00051a7a23 */ /* 0x002fc4000001011a */
[----:B------:R-:W-:Y:S02]  /*21650*/  FMUL.FTZ R3, R3, R22 ;  /* 0x0000001603037220 */ /* 0x000fe40000410000 */
[----:B--2---:R-:W-:Y:S02]  /*21660*/  FADD.FTZ R25, -R28, R25 ;  /* 0x000000191c197221 */ /* 0x004fe40000010100 */
[----:B------:R-:W-:Y:S02]  /*21670*/  FMUL.FTZ R3, R3, c[0x0][0x5f8] ;  /* 0x00017e0003037a20 */ /* 0x000fe40000410000 */
[----:B---3--:R-:W-:Y:S02]  /*21680*/  FMUL.FTZ R19, R19, R18 ;  /* 0x0000001213137220 */ /* 0x008fe40000410000 */
[----:B------:R-:W-:-:S04]  /*21690*/  FFMA.FTZ R2, R3, -R25, R26 ;  /* 0x8000001903027223 */ /* 0x000fc8000001001a */
[----:B------:R-:W-:Y:S01]  /*216a0*/  FMUL.FTZ R2, R2, R19 ;  /* 0x0000001302027220 */ /* 0x000fe20000410000 */
        /* <DEDUP_REMOVED lines=14> */
.L_x_17364:
[----:B------:R-:W0:Y:S02]  /*21790*/  F2I.S64.TRUNC R2, R2 ;  /* 0x0000000200027311 */ /* 0x000e24000020d900 */
[----:B0-----:R-:W-:-:S05]  /*217a0*/  IMAD.MOV.U32 R5, RZ, RZ, R2 ;  /* 0x000000ffff057224 */ /* 0x001fca00078e0002 */
[----:B------:R-:W-:Y:S01]  /*217b0*/  STG.E.U8 [R16.64], R5 ;  /* 0x0000000510007986 */ /* 0x000fe2000c101124 */
[----:B------:R-:W-:Y:S05]  /*217c0*/  EXIT ;  /* 0x000000000000794d */ /* 0x000fea0003800000 */
.L_x_17363:
        /* <DEDUP_REMOVED lines=9> */
.L_x_17367:
[----:B------:R-:W0:Y:S02]  /*21860*/  F2I.FTZ.TRUNC.NTZ R3, R2 ;  /* 0x0000000200037305 */ /* 0x000e24000021f100 */
[----:B0-----:R-:W-:Y:S01]  /*21870*/  STG.E [R16.64], R3 ;  /* 0x0000000310007986 */ /* 0x001fe2000c101924 */
[----:B------:R-:W-:Y:S05]  /*21880*/  EXIT ;  /* 0x000000000000794d */ /* 0x000fea0003800000 */
.L_x_17366:
[----:B------:R-:W0:Y:S02]  /*21890*/  F2I.FTZ.TRUNC.NTZ R3, R2 ;  /* 0x0000000200037305 */ /* 0x000e24000021f100 */
[----:B0-----:R-:W-:Y:S01]  /*218a0*/  STG.E.U16 [R16.64], R3 ;  /* 0x0000000310007986 */ /* 0x001fe2000c101524 */
[----:B------:R-:W-:Y:S05]  /*218b0*/  EXIT ;  /* 0x000000000000794d */ /* 0x000fea0003800000 */
.L_x_17362:
        /* <DEDUP_REMOVED lines=8> */
.L_x_17369:
[----:B------:R-:W-:-:S05]  /*21940*/  F2FP.PACK_AB R2, RZ, R2 ;  /* 0x00000002ff02723e */ /* 0x000fca00000000ff */
[----:B------:R-:W-:Y:S01]  /*21950*/  STG.E.U16 [R16.64], R2 ;  /* 0x0000000210007986 */ /* 0x000fe2000c101524 */
[----:B------:R-:W-:Y:S05]  /*21960*/  EXIT ;  /* 0x000000000000794d */ /* 0x000fea0003800000 */
.L_x_17368:
        /* <DEDUP_REMOVED lines=9> */
.L_x_17371:
[----:B------:R-:W-:-:S04]  /*21a00*/  F2FP.PACK_AB R3, RZ, R2 ;  /* 0x00000002ff03723e */ /* 0x000fc800000000ff */
[----:B------:R-:W-:-:S05]  /*21a10*/  PRMT R3, R3, 0x5410, RZ ;  /* 0x0000541003037816 */ /* 0x000fca00000000ff */
[----:B------:R-:W-:Y:S01]  /*21a20*/  STG.E [R16.64], R3 ;  /* 0x0000000310007986 */ /* 0x000fe2000c101924 */
[----:B------:R-:W-:Y:S05]  /*21a30*/  EXIT ;  /* 0x000000000000794d */ /* 0x000fea0003800000 */
.L_x_17370:
[----:B------:R-:W-:-:S06]  /*21a40*/  FMUL.FTZ R2, R2, 1 ;  /* 0x3f80000002027820 */ /* 0x000fcc0000410000 */
[----:B------:R-:W0:Y:S02]  /*21a50*/  F2F.F64.F32 R2, R2 ;  /* 0x0000000200027310 */ /* 0x000e240000201800 */
[----:B0-----:R-:W-:Y:S01]  /*21a60*/  STG.E.64 [R16.64], R2 ;  /* 0x0000000210007986 */ /* 0x001fe2000c101b24 */
[----:B------:R-:W-:Y:S05]  /*21a70*/  EXIT ;  /* 0x000000000000794d */ /* 0x000fea0003800000 */
.L_x_17361:
        /* <DEDUP_REMOVED lines=12> */
.L_x_17374:
[----:B------:R-:W-:Y:S01]  /*21b40*/  FMUL.FTZ R4, R2, 1 ;  /* 0x3f80000002047820 */ /* 0x000fe20000410000 */
[----:B------:R-:W-:-:S05]  /*21b50*/  CS2R R6, SRZ ;  /* 0x0000000000067805 */ /* 0x000fca000001ff00 */
[----:B------:R-:W0:Y:S02]  /*21b60*/  F2F.F64.F32 R4, R4 ;  /* 0x0000000400047310 */ /* 0x000e240000201800 */
[----:B0-----:R-:W-:Y:S01]  /*21b70*/  STG.E.128 [R16.64], R4 ;  /* 0x0000000410007986 */ /* 0x001fe2000c101d24 */
[----:B------:R-:W-:Y:S05]  /*21b80*/  EXIT ;  /* 0x000000000000794d */ /* 0x000fea0003800000 */
.L_x_17373:
        /* <DEDUP_REMOVED lines=20> */
.L_x_17378:
[----:B------:R-:W-:Y:S05]  /*21cd0*/  BSYNC B0 ;  /* 0x0000000000007941 */ /* 0x000fea0003800000 */
.L_x_17377:
[----:B------:R-:W-:-:S05]  /*21ce0*/  LOP3.LUT R5, R0, R5, RZ, 0xfc, !PT ;  /* 0x0000000500057212 */ /* 0x000fca00078efcff */
[----:B------:R-:W-:Y:S01]  /*21cf0*/  STG.E.U8 [R16.64], R5 ;  /* 0x0000000510007986 */ /* 0x000fe2000c101124 */
[----:B------:R-:W-:Y:S05]  /*21d00*/  EXIT ;  /* 0x000000000000794d */ /* 0x000fea0003800000 */
.L_x_17376:
        /* <DEDUP_REMOVED lines=12> */
.L_x_17380:
[----:B------:R-:W-:Y:S01]  /*21dd0*/  IMAD.MOV.U32 R0, RZ, RZ, 0x7f ;  /* 0x0000007fff007424 */ /* 0x000fe200078e00ff */
[----:B------:R-:W-:-:S04]  /*21de0*/  ISETP.GT.U32.AND P0, PT, R4, 0x7f800000, PT ;  /* 0x7f8000000400780c */ /* 0x000fc80003f04070 */
[----:B------:R-:W-:-:S04]  /*21df0*/  SEL R0, R0, 0x7c, P0 ;  /* 0x0000007c00007807 */ /* 0x000fc80000000000 */
.L_x_17381:
[----:B------:R-:W-:Y:S05]  /*21e00*/  BSYNC B0 ;  /* 0x0000000000007941 */ /* 0x000fea0003800000 */
.L_x_17379:
[----:B------:R-:W-:-:S04]  /*21e10*/  LOP3.LUT R2, R2, 0x80000000, RZ, 0xc0, !PT ;  /* 0x8000000002027812 */ /* 0x000fc800078ec0ff */
[----:B------:R-:W-:-:S04]  /*21e20*/  SHF.R.U32.HI R3, RZ, 0x18, R2 ;  /* 0x00000018ff037819 */ /* 0x000fc80000011602 */
[----:B------:R-:W-:-:S05]  /*21e30*/  LOP3.LUT R3, R0, R3, RZ, 0xfc, !PT ;  /* 0x0000000300037212 */ /* 0x000fca00078efcff */
[----:B------:R-:W-:Y:S01]  /*21e40*/  STG.E.U8 [R16.64], R3 ;  /* 0x0000000310007986 */ /* 0x000fe2000c101124 */
[----:B------:R-:W-:Y:S05]  /*21e50*/  EXIT ;  /* 0x000000000000794d */ /* 0x000fea0003800000 */
.L_x_17375:
[----:B------:R-:W-:-:S05]  /*21e60*/  F2FP.BF16.PACK_AB R2, RZ, R2 ;  /* 0x00000002ff02723e */ /* 0x000fca00000010ff */
[----:B------:R-:W-:Y:S01]  /*21e70*/  STG.E.U16 [R16.64], R2 ;  /* 0x0000000210007986 */ /* 0x000fe2000c101524 */
[----:B------:R-:W-:Y:S05]  /*21e80*/  EXIT ;  /* 0x000000000000794d */ /* 0x000fea0003800000 */
.L_x_17372:
        /* <DEDUP_REMOVED lines=11> */
.L_x_17384:
        /* <DEDUP_REMOVED lines=16> */
.L_x_17387:
[----:B------:R-:W-:-:S04]  /*22040*/  LOP3.LUT R2, R2, 0x80000000, RZ, 0xc0, !PT ;  /* 0x8000000002027812 */ /* 0x000fc800078ec0ff */
[----:B------:R-:W-:-:S04]  /*22050*/  SHF.R.U32.HI R3, RZ, 0x18, R2 ;  /* 0x00000018ff037819 */ /* 0x000fc80000011602 */
[----:B------:R-:W-:-:S04]  /*22060*/  LOP3.LUT R0, R0, R3, RZ, 0xfc, !PT ;  /* 0x0000000300007212 */ /* 0x000fc800078efcff */
[----:B------:R-:W-:Y:S02]  /*22070*/  PRMT R8, R0, 0x7610, R8 ;  /* 0x0000761000087816 */ /* 0x000fe40000000008 */
.L_x_17386:
[----:B------:R-:W-:Y:S05]  /*22080*/  BSYNC B0 ;  /* 0x0000000000007941 */ /* 0x000fea0003800000 */
.L_x_17385:
[----:B------:R-:W-:Y:S01]  /*22090*/  STG.E.U8 [R16.64], R8 ;  /* 0x0000000810007986 */ /* 0x000fe2000c101124 */
[----:B------:R-:W-:Y:S05]  /*220a0*/  EXIT ;  /* 0x000000000000794d */ /* 0x000fea0003800000 */
.L_x_17383:
        /* <DEDUP_REMOVED lines=16> */
.L_x_17390:
[----:B------:R-:W-:-:S04]  /*221b0*/  LOP3.LUT R2, R2, 0x80000000, RZ, 0xc0, !PT ;  /* 0x8000000002027812 */ /* 0x000fc800078ec0ff */
[----:B------:R-:W-:-:S04]  /*221c0*/  SHF.R.U32.HI R3, RZ, 0x18, R2 ;  /* 0x00000018ff037819 */ /* 0x000fc80000011602 */
[----:B------:R-:W-:-:S04]  /*221d0*/  LOP3.LUT R0, R0, R3, RZ, 0xfc, !PT ;  /* 0x0000000300007212 */ /* 0x000fc800078efcff */
[----:B------:R-:W-:Y:S02]  /*221e0*/  PRMT R8, R0, 0x7610, R8 ;  /* 0x0000761000087816 */ /* 0x000fe40000000008 */
.L_x_17389:
[----:B------:R-:W-:Y:S05]  /*221f0*/  BSYNC B0 ;  /* 0x0000000000007941 */ /* 0x000fea0003800000 */
.L_x_17388:
[----:B------:R-:W-:Y:S01]  /*22200*/  STG.E.U8 [R16.64], R8 ;  /* 0x0000000810007986 */ /* 0x000fe2000c101124 */
[----:B------:R-:W-:Y:S05]  /*22210*/  EXIT ;  /* 0x000000000000794d */ /* 0x000fea0003800000 */
.L_x_17382:
        /* <DEDUP_REMOVED lines=21> */
.L_x_17365:
        /* <DEDUP_REMOVED lines=20> */
.L_x_17392:
[----:B------:R-:W0:Y:S02]  /*224b0*/  F2I.U64.TRUNC R2, R2 ;  /* 0x0000000200027311 */ /* 0x000e24000020d800 */
[----:B0-----:R-:W-:Y:S01]  /*224c0*/  STG.E.64 [R16.64], R2 ;  /* 0x0000000210007986 */ /* 0x001fe2000c101b24 */
[----:B------:R-:W-:Y:S05]  /*224d0*/  EXIT ;  /* 0x000000000000794d */ /* 0x000fea0003800000 */
.L_x_17391:
[----:B------:R-:W0:Y:S02]  /*224e0*/  F2I.FTZ.U32.TRUNC.NTZ R3, R2 ;  /* 0x0000000200037305 */ /* 0x000e24000021f000 */
[----:B0-----:R-:W-:Y:S01]  /*224f0*/  STG.E [R16.64], R3 ;  /* 0x0000000310007986 */ /* 0x001fe2000c101924 */
[----:B------:R-:W-:Y:S05]  /*22500*/  EXIT ;  /* 0x000000000000794d */ /* 0x000fea0003800000 */
.L_x_17393:
        /* <DEDUP_REMOVED lines=15> */
.L_x_26844:


//--------------------- .text._ZN2at6native27unrolled_elementwise_kernelIZZZNS0_49_GLOBAL__N__b919a28f_16_Normalization_cu_5c38458737batch_norm_elementwise_backward_trainERKNS_6TensorES5_S5_S5_S5_S5_S5_ENKUlvE0_clEvENKUlvE0_clEvEUlfffffffE_St5arrayIPcLm8EELi4E23TrivialOffsetCalculatorILi7EjESC_ILi1EjENS0_6memory12LoadWithCastILi7EEENSF_13StoreWithCastILi1EEEEEviT_T0_T2_T3_T4_T5_ --------------------------
	.section	.text._ZN2at6native27unrolled_elementwise_kernelIZZZNS0_49_GLOBAL__N__b919a28f_16_Normalization_cu_5c38458737batch_norm_elementwise_backward_trainERKNS_6TensorES5_S5_S5_S5_S5_S5_ENKUlvE0_clEvENKUlvE0_clEvEUlfffffffE_St5arrayIPcLm8EELi4E23TrivialOffsetCalculatorILi7EjESC_ILi1EjENS0_6memory12LoadWithCastILi7EEENSF_13StoreWithCastILi1EEEEEviT_T0_T2_T3_T4_T5_,"ax",@progbits
	.sectioninfo	@"SHI_REGISTERS=56"
	.align	128
        .global         _ZN2at6native27unrolled_elementwise_kernelIZZZNS0_49_GLOBAL__N__b919a28f_16_Normalization_cu_5c38458737batch_norm_elementwise_backward_trainERKNS_6TensorES5_S5_S5_S5_S5_S5_ENKUlvE0_clEvENKUlvE0_clEvEUlfffffffE_St5arrayIPcLm8EELi4E23TrivialOffsetCalculatorILi7EjESC_ILi1EjENS0_6memory12LoadWithCastILi7EEENSF_13StoreWithCastILi1EEEEEviT_T0_T2_T3_T4_T5_
        .type           _ZN2at6native27unrolled_elementwise_kernelIZZZNS0_49_GLOBAL__N__b919a28f_16_Normalization_cu_5c38458737batch_norm_elementwise_backward_trainERKNS_6TensorES5_S5_S5_S5_S5_S5_ENKUlvE0_clEvENKUlvE0_clEvEUlfffffffE_St5arrayIPcLm8EELi4E23TrivialOffsetCalculatorILi7EjESC_ILi1EjENS0_6memory12LoadWithCastILi7EEENSF_13StoreWithCastILi1EEEEEviT_T0_T2_T3_T4_T5_,@function
        .size           _ZN2at6native27unrolled_elementwise_kernelIZZZNS0_49_GLOBAL__N__b919a28f_16_Normalization_cu_5c38458737batch_norm_elementwise_backward_trainERKNS_6TensorES5_S5_S5_S5_S5_S5_ENKUlvE0_clEvENKUlvE0_clEvEUlfffffffE_St5arrayIPcLm8EELi4E23TrivialOffsetCalculatorILi7EjESC_ILi1EjENS0_6memory12LoadWithCastILi7EEENSF_13StoreWithCastILi1EEEEEviT_T0_T2_T3_T4_T5_,(.L_x_26845 - _ZN2at6native27unrolled_elementwise_kernelIZZZNS0_49_GLOBAL__N__b919a28f_16_Normalization_cu_5c38458737batch_norm_elementwise_backward_trainERKNS_6TensorES5_S5_S5_S5_S5_S5_ENKUlvE0_clEvENKUlvE0_clEvEUlfffffffE_St5arrayIPcLm8EELi4E23TrivialOffsetCalculatorILi7EjESC_ILi1EjENS0_6memory12LoadWithCastILi7EEENSF_13StoreWithCastILi1EEEEEviT_T0_T2_T3_T4_T5_)
        .other          _ZN2at6native27unrolled_elementwise_kernelIZZZNS0_49_GLOBAL__N__b919a28f_16_Normalization_cu_5c38458737batch_norm_elementwise_backward_trainERKNS_6TensorES5_S5_S5_S5_S5_S5_ENKUlvE0_clEvENKUlvE0_clEvEUlfffffffE_St5arrayIPcLm8EELi4E23TrivialOffsetCalculatorILi7EjESC_ILi1EjENS0_6memory12LoadWithCastILi7EEENSF_13StoreWithCastILi1EEEEEviT_T0_T2_T3_T4_T5_,@"STO_CUDA_ENTRY STV_DEFAULT"
_ZN2at6native27unrolled_elementwise_kernelIZZZNS0_49_GLOBAL__N__b919a28f_16_Normalization_cu_5c38458737batch_norm_elementwise_backward_trainERKNS_6TensorES5_S5_S5_S5_S5_S5_ENKUlvE0_clEvENKUlvE0_clEvEUlfffffffE_St5arrayIPcLm8EELi4E23TrivialOffsetCalculatorILi7EjESC_ILi1EjENS0_6memory12LoadWithCastILi7EEENSF_13StoreWithCastILi1EEEEEviT_T0_T2_T3_T4_T5_:
.text._ZN2at6native27unrolled_elementwise_kernelIZZZNS0_49_GLOBAL__N__b919a28f_16_Normalization_cu_5c38458737batch_norm_elementwise_backward_trainERKNS_6TensorES5_S5_S5_S5_S5_S5_ENKUlvE0_clEvENKUlvE0_clEvEUlfffffffE_St5arrayIPcLm8EELi4E23TrivialOffsetCalculatorILi7EjESC_ILi1EjENS0_6memory12LoadWithCastILi7EEENSF_13StoreWithCastILi1EEEEEviT_T0_T2_T3_T4_T5_:
        /* <DEDUP_REMOVED lines=8> */
[----:B------:R-:W-:Y:S01]  /*0080*/  CS2R R16, SRZ ;  /* 0x0000000000107805 */ /* 0x000fe2000001ff00 */
[----:B------:R-:W-:Y:S01]  /*0090*/  IMAD.MOV.U32 R32, RZ, RZ, RZ ;  /* 0x000000ffff207224 */ /* 0x000fe200078e00ff */
[----:B------:R-:W-:Y:S01]  /*00a0*/  CS2R R18, SRZ ;  /* 0x0000000000127805 */ /* 0x000fe2000001ff00 */
[----:B------:R-:W3:Y:S01]  /*00b0*/  LDC.U8 R53, c[0x0][0x1c1] ;  /* 0x00007040ff357b82 */ /* 0x000ee20000000000 */
[----:B------:R-:W-:-:S02]  /*00c0*/  IMAD.MOV.U32 R2, RZ, RZ, RZ ;  /* 0x000000ffff027224 */ /* 0x000fc400078e00ff */
        /* <DEDUP_REMOVED lines=28> */
.L_x_17400:
[----:B------:R-:W3:Y:S02]  /*0290*/  LDG.E.U8 R2, [R2.64] ;  /* 0x0000002402027981 */ /* 0x000ee4000c1e1100 */
[----:B---3--:R1:W3:Y:S01]  /*02a0*/  I2F.U16 R32, R2 ;  /* 0x0000000200207306 */ /* 0x0082e20000101000 */
[----:B------:R-:W-:Y:S05]  /*02b0*/  BRA `(.L_x_17402) ;  /* 0x00000ca000007947 */ /* 0x000fea0003800000 */
.L_x_17399:
        /* <DEDUP_REMOVED lines=9> */
.L_x_17404:
[----:B------:R-:W3:Y:S02]  /*0350*/  LDG.E R2, [R2.64] ;  /* 0x0000002402027981 */ /* 0x000ee4000c1e1900 */
[----:B---3--:R1:W3:Y:S01]  /*0360*/  I2F R32, R2 ;  /* 0x0000000200207306 */ /* 0x0082e20000201400 */
[----:B------:R-:W-:Y:S05]  /*0370*/  BRA `(.L_x_17402) ;  /* 0x00000be000007947 */ /* 0x000fea0003800000 */
.L_x_17403:
[----:B------:R-:W3:Y:S02]  /*0380*/  LDG.E.U16 R2, [R2.64] ;  /* 0x0000002402027981 */ /* 0x000ee4000c1e1500 */
[----:B---3--:R1:W3:Y:S01]  /*0390*/  I2F.S16 R32, R2 ;  /* 0x0000000200207306 */ /* 0x0082e20000101400 */
[----:B------:R-:W-:Y:S05]  /*03a0*/  BRA `(.L_x_17402) ;  /* 0x00000bb000007947 */ /* 0x000fea0003800000 */
.L_x_17398:
        /* <DEDUP_REMOVED lines=8> */
.L_x_17406:
[----:B------:R-:W3:Y:S02]  /*0430*/  LDG.E.U16 R2, [R2.64] ;  /* 0x0000002402027981 */ /* 0x000ee4000c1e1500 */
[----:B---3--:R-:W-:Y:S01]  /*0440*/  HADD2.F32 R32, -RZ, R2.H0_H0 ;  /* 0x20000002ff207230 */ /* 0x008fe20000004100 */
[----:B------:R-:W-:Y:S05]  /*0450*/  BRA `(.L_x_17402) ;  /* 0x00000b0000007947 */ /* 0x000fea0003800000 */
.L_x_17405:
        /* <DEDUP_REMOVED lines=8> */
.L_x_17408:
[----:B------:R-:W3:Y:S02]  /*04e0*/  LDG.E.U16 R2, [R2.64] ;  /* 0x0000002402027981 */ /* 0x000ee4000c1e1500 */
[----:B---3--:R-:W-:Y:S01]  /*04f0*/  HADD2.F32 R32, -RZ, R2.H0_H0 ;  /* 0x20000002ff207230 */ /* 0x008fe20000004100 */
[----:B------:R-:W-:Y:S05]  /*0500*/  BRA `(.L_x_17402) ;  /* 0x00000a5000007947 */ /* 0x000fea0003800000 */
.L_x_17407:
[----:B------:R-:W3:Y:S02]  /*0510*/  LDG.E.64 R2, [R2.64] ;  /* 0x0000002402027981 */ /* 0x000ee4000c1e1b00 */
[----:B---3--:R-:W1:Y:S01]  /*0520*/  F2F.F32.F64 R32, R2 ;  /* 0x0000000200207310 */ /* 0x008e620000301000 */
[----:B------:R-:W1:-:S14]  /*0530*/  DSETP.GEU.AND P0, PT, |R2|, c[0x2][0x0], PT ;  /* 0x008000000200762a */ /* 0x000e5c0003f0e200 */
[----:B-1----:R-:W-:Y:S01]  /*0540*/  @!P0 FMUL R32, R32, 1.175494350822287508e-38 ;  /* 0x0080000020208820 */ /* 0x002fe20000400000 */
[----:B------:R-:W-:Y:S05]  /*0550*/  BRA `(.L_x_17402) ;  /* 0x00000a0000007947 */ /* 0x000fea0003800000 */
.L_x_17397:
        /* <DEDUP_REMOVED lines=12> */
.L_x_17411:
[----:B------:R-:W3:Y:S02]  /*0620*/  LDG.E.64 R2, [R2.64] ;  /* 0x0000002402027981 */ /* 0x000ee4000c1e1b00 */
[----:B---3--:R-:W1:Y:S01]  /*0630*/  F2F.F32.F64 R32, R2 ;  /* 0x0000000200207310 */ /* 0x008e620000301000 */
[----:B------:R-:W1:-:S14]  /*0640*/  DSETP.GEU.AND P0, PT, |R2|, c[0x2][0x0], PT ;  /* 0x008000000200762a */ /* 0x000e5c0003f0e200 */
[----:B-1----:R-:W-:Y:S01]  /*0650*/  @!P0 FMUL R32, R32, 1.175494350822287508e-38 ;  /* 0x0080000020208820 */ /* 0x002fe20000400000 */
[----:B------:R-:W-:Y:S05]  /*0660*/  BRA `(.L_x_17402) ;  /* 0x000008f000007947 */ /* 0x000fea0003800000 */
.L_x_17410:
        /* <DEDUP_REMOVED lines=11> */
[----:B------:R-:W-:-:S04]  /*0720*/  IADD3 R2, R0, -0x1, RZ ;  /* 0xffffffff00027810 */ /* 0x000fc80007ffe0ff */
[----:B------:R-:W-:Y:S02]  /*0730*/  SHF.R.S32.HI R2, RZ, 0x1f, R2 ;  /* 0x0000001fff027819 */ /* 0x000fe40000011402 */
[----:B-1----:R-:W-:-:S04]  /*0740*/  IADD3 R4, -R4, 0x1f, RZ ;  /* 0x0000001f04047810 */ /* 0x002fc80007ffe1ff */
        /* <DEDUP_REMOVED lines=12> */
.L_x_17413:
        /* <DEDUP_REMOVED lines=13> */
.L_x_17412:
[----:B------:R-:W3:Y:S02]  /*08e0*/  LDG.E.U16 R2, [R2.64] ;  /* 0x0000002402027981 */ /* 0x000ee4000c1e1500 */
[----:B---3--:R-:W-:Y:S01]  /*08f0*/  PRMT R32, RZ, 0x5410, R2 ;  /* 0x00005410ff207816 */ /* 0x008fe20000000002 */
[----:B------:R-:W-:Y:S05]  /*0900*/  BRA `(.L_x_17402) ;  /* 0x0000065000007947 */ /* 0x000fea0003800000 */
.L_x_17409:
        /* <DEDUP_REMOVED lines=11> */
.L_x_17416:
        /* <DEDUP_REMOVED lines=20> */
.L_x_17418:
[----:B------:R-:W-:Y:S05]  /*0b00*/  BSYNC B0 ;  /* 0x0000000000007941 */ /* 0x000fea0003800000 */
.L_x_17417:
[----:B------:R-:W-:Y:S01]  /*0b10*/  IMAD.SHL.U32 R2, R2, 0x100000, RZ ;  /* 0x0010000002027824 */ /* 0x000fe200078e00ff */
[----:B------:R-:W-:-:S04]  /*0b20*/  LEA R3, R0, 0x3b800000, 0x17 ;  /* 0x3b80000000037811 */ /* 0x000fc800078eb8ff */
[----:B------:R-:W-:Y:S01]  /*0b30*/  LOP3.LUT R32, R3, R2, R32, 0xfe, !PT ;  /* 0x0000000203207212 */ /* 0x000fe200078efe20 */
[----:B------:R-:W-:Y:S05]  /*0b40*/  BRA `(.L_x_17402) ;  /* 0x0000041000007947 */ /* 0x000fea0003800000 */
.L_x_17415:
        /* <DEDUP_REMOVED lines=20> */
.L_x_17420:
[----:B------:R-:W-:Y:S05]  /*0c90*/  BSYNC B0 ;  /* 0x0000000000007941 */ /* 0x000fea0003800000 */
.L_x_17419:
[----:B------:R-:W-:Y:S01]  /*0ca0*/  IMAD.SHL.U32 R2, R2, 0x200000, RZ ;  /* 0x0020000002027824 */ /* 0x000fe200078e00ff */
[----:B------:R-:W-:-:S04]  /*0cb0*/  LEA R3, R0, 0x37800000, 0x17 ;  /* 0x3780000000037811 */ /* 0x000fc800078eb8ff */
[----:B------:R-:W-:Y:S01]  /*0cc0*/  LOP3.LUT R32, R3, R2, R32, 0xfe, !PT ;  /* 0x0000000203207212 */ /* 0x000fe200078efe20 */
[----:B------:R-:W-:Y:S05]  /*0cd0*/  BRA `(.L_x_17402) ;  /* 0x0000028000007947 */ /* 0x000fea0003800000 */
.L_x_17414:
        /* <DEDUP_REMOVED lines=14> */
.L_x_17401:
[----:B------:R-:W-:Y:S01]  /*0dc0*/  MOV R2, 0x130 ;  /* 0x0000013000027802 */ /* 0x000fe20000000f00 */
[----:B------:R-:W-:Y:S02]  /*0dd0*/  IMAD.MOV.U32 R4, RZ, RZ, c[0x4][0x120] ;  /* 0x01004800ff047624 */ /* 0x000fe400078e00ff */
[----:B------:R-:W-:Y:S02]  /*0de0*/  IMAD.MOV.U32 R5, RZ, RZ, c[0x4][0x124] ;  /* 0x01004900ff057624 */ /* 0x000fe400078e00ff */
[----:B------:R-:W-:Y:S01]  /*0df0*/  IMAD.MOV.U32 R6, RZ, RZ, c[0x4][0x128] ;  /* 0x01004a00ff067624 */ /* 0x000fe200078e00ff */
[----:B------:R-:W1:Y:S01]  /*0e00*/  LDC.64 R2, c[0x4][R2] ;  /* 0x0100000002027b82 */ /* 0x000e620000000a00 */
        /* <DEDUP_REMOVED lines=13> */
[----:B012---:R-:W-:Y:S05]  /*0ee0*/  CALL.ABS.NOINC R2 ;  /* 0x0000000002007343 */ /* 0x007fea0003c00000 */
[----:B------:R-:W-:Y:S01]  /*0ef0*/  IMAD.MOV.U32 R32, RZ, RZ, RZ ;  /* 0x000000ffff207224 */ /* 0x000fe200078e00ff */
[----:B------:R-:W-:Y:S05]  /*0f00*/  BRA `(.L_x_17402) ;  /* 0x0000005000007947 */ /* 0x000fea0003800000 */
.L_x_17422:
[----:B------:R-:W3:Y:S02]  /*0f10*/  LDG.E.64 R32, [R2.64] ;  /* 0x0000002402207981 */ /* 0x000ee4000c1e1b00 */
[----:B---3--:R1:W3:Y:S01]  /*0f20*/  I2F.U64 R32, R32 ;  /* 0x0000002000207312 */ /* 0x0082e20000301000 */
[----:B------:R-:W-:Y:S05]  /*0f30*/  BRA `(.L_x_17402) ;  /* 0x0000002000007947 */ /* 0x000fea0003800000 */
.L_x_17421:
[----:B------:R-:W3:Y:S02]  /*0f40*/  LDG.E R2, [R2.64] ;  /* 0x0000002402027981 */ /* 0x000ee4000c1e1900 */
[----:B---3--:R1:W3:Y:S02]  /*0f50*/  I2F.U32 R32, R2 ;  /* 0x0000000200207306 */ /* 0x0082e40000201000 */
.L_x_17402:
[----:B------:R-:W-:Y:S05]  /*0f60*/  BSYNC B6 ;  /* 0x0000000000067941 */ /* 0x000fea0003800000 */
.L_x_17396:
[----:B0-----:R-:W-:Y:S01]  /*0f70*/  PRMT R0, R49, 0x9910, RZ ;  /* 0x0000991031007816 */ /* 0x001fe200000000ff */
[----:B------:R-:W-:Y:S01]  /*0f80*/  IMAD R4, R22, c[0x0][0x1c8], RZ ;  /* 0x0000720016047a24 */ /* 0x000fe200078e02ff */
        /* <DEDUP_REMOVED lines=13> */
[----:B-1----:R-:W4:Y:S02]  /*1060*/  LDG.E.S8 R2, [R4.64] ;  /* 0x0000002404027981 */ /* 0x002f24000c1e1300 */
[----:B----4-:R-:W0:Y:S01]  /*1070*/  I2F.S16 R2, R2 ;  /* 0x0000000200027306 */ /* 0x010e220000101400 */
[----:B------:R-:W-:Y:S05]  /*1080*/  BRA `(.L_x_17429) ;  /* 0x00000cd000007947 */ /* 0x000fea0003800000 */
.L_x_17427:
[----:B-1----:R-:W4:Y:S02]  /*1090*/  LDG.E.U8 R2, [R4.64] ;  /* 0x0000002404027981 */ /* 0x002f24000c1e1100 */
[----:B----4-:R-:W0:Y:S01]  /*10a0*/  I2F.U16 R2, R2 ;  /* 0x0000000200027306 */ /* 0x010e220000101000 */
[----:B------:R-:W-:Y:S05]  /*10b0*/  BRA `(.L_x_17429) ;  /* 0x00000ca000007947 */ /* 0x000fea0003800000 */
.L_x_17426:
[----:B------:R-:W-:-:S13]  /*10c0*/  ISETP.NE.AND P0, PT, R0, 0x2, PT ;  /* 0x000000020000780c */ /* 0x000fda0003f05270 */
[----:B------:R-:W-:Y:S05]  /*10d0*/  @!P0 BRA `(.L_x_17430) ;  /* 0x000000a000008947 */ /* 0x000fea0003800000 */
[----:B------:R-:W-:-:S13]  /*10e0*/  ISETP.NE.AND P0, PT, R0, 0x3, PT ;  /* 0x000000030000780c */ /* 0x000fda0003f05270 */
[----:B------:R-:W-:Y:S05]  /*10f0*/  @!P0 BRA `(.L_x_17431) ;  /* 0x0000005000008947 */ /* 0x000fea0003800000 */
[----:B------:R-:W-:-:S13]  /*1100*/  ISETP.NE.AND P0, PT, R0, 0x4, PT ;  /* 0x000000040000780c */ /* 0x000fda0003f05270 */
[----:B------:R-:W-:Y:S05]  /*1110*/  @P0 BRA `(.L_x_17428) ;  /* 0x00000aa000000947 */ /* 0x000fea0003800000 */
[----:B-1----:R-:W4:Y:S02]  /*1120*/  LDG.E.64 R2, [R4.64] ;  /* 0x0000002404027981 */ /* 0x002f24000c1e1b00 */
[----:B----4-:R0:W1:Y:S01]  /*1130*/  I2F.S64 R2, R2 ;  /* 0x0000000200027312 */ /* 0x0100620000301400 */
[----:B------:R-:W-:Y:S05]  /*1140*/  BRA `(.L_x_17429) ;  /* 0x00000c1000007947 */ /* 0x000fea0003800000 */
.L_x_17431:
[----:B-1----:R-:W4:Y:S02]  /*1150*/  LDG.E R2, [R4.64] ;  /* 0x0000002404027981 */ /* 0x002f24000c1e1900 */
[----:B----4-:R-:W0:Y:S01]  /*1160*/  I2F R2, R2 ;  /* 0x0000000200027306 */ /* 0x010e220000201400 */
[----:B------:R-:W-:Y:S05]  /*1170*/  BRA `(.L_x_17429) ;  /* 0x00000be000007947 */ /* 0x000fea0003800000 */
.L_x_17430:
[----:B-1----:R-:W4:Y:S02]  /*1180*/  LDG.E.U16 R2, [R4.64] ;  /* 0x0000002404027981 */ /* 0x002f24000c1e1500 */
[----:B----4-:R-:W0:Y:S01]  /*1190*/  I2F.S16 R2, R2 ;  /* 0x0000000200027306 */ /* 0x010e220000101400 */
[----:B------:R-:W-:Y:S05]  /*11a0*/  BRA `(.L_x_17429) ;  /* 0x00000bb000007947 */ /* 0x000fea0003800000 */
.L_x_17425:
[----:B------:R-:W-:-:S13]  /*11b0*/  ISETP.GT.AND P0, PT, R0, 0x6, PT ;  /* 0x000000060000780c */ /* 0x000fda0003f04270 */
[----:B------:R-:W-:Y:S05]  /*11c0*/  @P0 BRA `(.L_x_17432) ;  /* 0x0000009000000947 */ /* 0x000fea0003800000 */
[----:B------:R-:W-:-:S13]  /*11d0*/  ISETP.NE.AND P0, PT, R0, 0x5, PT ;  /* 0x000000050000780c */ /* 0x000fda0003f05270 */
[----:B------:R-:W-:Y:S05]  /*11e0*/  @!P0 BRA `(.L_x_17433) ;  /* 0x0000004000008947 */ /* 0x000fea0003800000 */
[----:B------:R-:W-:-:S13]  /*11f0*/  ISETP.NE.AND P0, PT, R0, 0x6, PT ;  /* 0x000000060000780c */ /* 0x000fda0003f05270 */
[----:B------:R-:W-:Y:S05]  /*1200*/  @P0 BRA `(.L_x_17428) ;  /* 0x000009b000000947 */ /* 0x000fea0003800000 */
[----:B-1----:R0:W5:Y:S01]  /*1210*/  LDG.E R2, [R4.64] ;  /* 0x0000002404027981 */ /* 0x002162000c1e1900 */
[----:B------:R-:W-:Y:S05]  /*1220*/  BRA `(.L_x_17429) ;  /* 0x00000b3000007947 */ /* 0x000fea0003800000 */
.L_x_17433:
[----:B-1----:R-:W4:Y:S02]  /*1230*/  LDG.E.U16 R2, [R4.64] ;  /* 0x0000002404027981 */ /* 0x002f24000c1e1500 */
[----:B----4-:R-:W-:Y:S01]  /*1240*/  HADD2.F32 R2, -RZ, R2.H0_H0 ;  /* 0x20000002ff027230 */ /* 0x010fe20000004100 */
[----:B------:R-:W-:Y:S05]  /*1250*/  BRA `(.L_x_17429) ;  /* 0x00000b0000007947 */ /* 0x000fea0003800000 */
.L_x_17432:
[----:B------:R-:W-:-:S13]  /*1260*/  ISETP.NE.AND P0, PT, R0, 0x7, PT ;  /* 0x000000070000780c */ /* 0x000fda0003f05270 */
[----:B------:R-:W-:Y:S05]  /*1270*/  @!P0 BRA `(.L_x_17434) ;  /* 0x0000009000008947 */ /* 0x000fea0003800000 */
[----:B------:R-:W-:-:S13]  /*1280*/  ISETP.NE.AND P0, PT, R0, 0x8, PT ;  /* 0x000000080000780c */ /* 0x000fda0003f05270 */
[----:B------:R-:W-:Y:S05]  /*1290*/  @!P0 BRA `(.L_x_17435) ;  /* 0x0000004000008947 */ /* 0x000fea0003800000 */
[----:B------:R-:W-:-:S13]  /*12a0*/  ISETP.NE.AND P0, PT, R0, 0x9, PT ;  /* 0x000000090000780c */ /* 0x000fda0003f05270 */
[----:B------:R-:W-:Y:S05]  /*12b0*/  @P0 BRA `(.L_x_17428) ;  /* 0x0000090000000947 */ /* 0x000fea0003800000 */
[----:B-1----:R0:W5:Y:S01]  /*12c0*/  LDG.E R2, [R4.64] ;  /* 0x0000002404027981 */ /* 0x002162000c1e1900 */
[----:B------:R-:W-:Y:S05]  /*12d0*/  BRA `(.L_x_17429) ;  /* 0x00000a8000007947 */ /* 0x000fea0003800000 */
.L_x_17435:
[----:B-1----:R-:W4:Y:S02]  /*12e0*/  LDG.E.U16 R2, [R4.64] ;  /* 0x0000002404027981 */ /* 0x002f24000c1e1500 */
[----:B----4-:R-:W-:Y:S01]  /*12f0*/  HADD2.F32 R2, -RZ, R2.H0_H0 ;  /* 0x20000002ff027230 */ /* 0x010fe20000004100 */
[----:B------:R-:W-:Y:S05]  /*1300*/  BRA `(.L_x_17429) ;  /* 0x00000a5000007947 */ /* 0x000fea0003800000 */
.L_x_17434:
[----:B------:R-:W4:Y:S02]  /*1310*/  LDG.E.64 R4, [R4.64] ;  /* 0x0000002404047981 */ /* 0x000f24000c1e1b00 */
[----:B-1--4-:R-:W0:Y:S01]  /*1320*/  F2F.F32.F64 R2, R4 ;  /* 0x0000000400027310 */ /* 0x012e220000301000 */
[----:B------:R-:W0:-:S14]  /*1330*/  DSETP.GEU.AND P0, PT, |R4|, c[0x2][0x0], PT ;  /* 0x008000000400762a */ /* 0x000e1c0003f0e200 */
[----:B0-----:R-:W-:Y:S01]  /*1340*/  @!P0 FMUL R2, R2, 1.175494350822287508e-38 ;  /* 0x0080000002028820 */ /* 0x001fe20000400000 */
[----:B------:R-:W-:Y:S05]  /*1350*/  BRA `(.L_x_17429) ;  /* 0x00000a0000007947 */ /* 0x000fea0003800000 */
.L_x_17424:
        /* <DEDUP_REMOVED lines=10> */
[----:B-1----:R-:W-:Y:S01]  /*1400*/  FSEL R2, RZ, 1, !P0 ;  /* 0x3f800000ff027808 */ /* 0x002fe20004000000 */
[----:B------:R-:W-:Y:S05]  /*1410*/  BRA `(.L_x_17429) ;  /* 0x0000094000007947 */ /* 0x000fea0003800000 */
.L_x_17438:
[----:B------:R-:W4:Y:S02]  /*1420*/  LDG.E.64 R4, [R4.64] ;  /* 0x0000002404047981 */ /* 0x000f24000c1e1b00 */
[----:B-1--4-:R-:W0:Y:S01]  /*1430*/  F2F.F32.F64 R2, R4 ;  /* 0x0000000400027310 */ /* 0x012e220000301000 */
[----:B------:R-:W0:-:S14]  /*1440*/  DSETP.GEU.AND P0, PT, |R4|, c[0x2][0x0], PT ;  /* 0x008000000400762a */ /* 0x000e1c0003f0e200 */
[----:B0-----:R-:W-:Y:S01]  /*1450*/  @!P0 FMUL R2, R2, 1.175494350822287508e-38 ;  /* 0x0080000002028820 */ /* 0x001fe20000400000 */
[----:B------:R-:W-:Y:S05]  /*1460*/  BRA `(.L_x_17429) ;  /* 0x000008f000007947 */ /* 0x000fea0003800000 */
.L_x_17437:
[----:B------:R-:W-:-:S13]  /*1470*/  ISETP.NE.AND P0, PT, R0, 0xf, PT ;  /* 0x0000000f0000780c */ /* 0x000fda0003f05270 */
[----:B------:R-:W-:Y:S05]  /*1480*/  @!P0 BRA `(.L_x_17439) ;  /* 0x0000025000008947 */ /* 0x000fea0003800000 */
[----:B------:R-:W-:-:S13]  /*1490*/  ISETP.NE.AND P0, PT, R0, 0x17, PT ;  /* 0x000000170000780c */ /* 0x000fda0003f05270 */
[----:B------:R-:W-:Y:S05]  /*14a0*/  @!P0 BRA `(.L_x_17440) ;  /* 0x0000016000008947 */ /* 0x000fea0003800000 */
[----:B------:R-:W-:-:S13]  /*14b0*/  ISETP.NE.AND P0, PT, R0, 0x18, PT ;  /* 0x000000180000780c */ /* 0x000fda0003f05270 */
[----:B------:R-:W-:Y:S05]  /*14c0*/  @P0 BRA `(.L_x_17428) ;  /* 0x000006f000000947 */ /* 0x000fea0003800000 */
[----:B-1----:R-:W4:Y:S01]  /*14d0*/  LDG.E.U8 R2, [R4.64] ;  /* 0x0000002404027981 */ /* 0x002f22000c1e1100 */
        /* <DEDUP_REMOVED lines=19> */
.L_x_17440:
[----:B-1----:R-:W4:Y:S02]  /*1610*/  LDG.E.U8 R3, [R4.64] ;  /* 0x0000002404037981 */ /* 0x002f24000c1e1100 */
[----:B----4-:R-:W-:-:S05]  /*1620*/  IMAD.SHL.U32 R0, R3, 0x2000000, RZ ;  /* 0x0200000003007824 */ /* 0x010fca00078e00ff */
        /* <DEDUP_REMOVED lines=11> */
.L_x_17439:
[----:B-1----:R-:W4:Y:S02]  /*16e0*/  LDG.E.U16 R2, [R4.64] ;  /* 0x0000002404027981 */ /* 0x002f24000c1e1500 */
[----:B----4-:R-:W-:Y:S01]  /*16f0*/  PRMT R2, RZ, 0x5410, R2 ;  /* 0x00005410ff027816 */ /* 0x010fe20000000002 */
[----:B------:R-:W-:Y:S05]  /*1700*/  BRA `(.L_x_17429) ;  /* 0x0000065000007947 */ /* 0x000fea0003800000 */
.L_x_17436:
        /* <DEDUP_REMOVED lines=8> */
[----:B-1----:R-:W4:Y:S02]  /*1790*/  LDG.E.U16 R2, [R4.64] ;  /* 0x0000002404027981 */ /* 0x002f24000c1e1500 */
[----:B----4-:R-:W0:Y:S01]  /*17a0*/  I2F.U16 R2, R2 ;  /* 0x0000000200027306 */ /* 0x010e220000101000 */
[----:B------:R-:W-:Y:S05]  /*17b0*/  BRA `(.L_x_17429) ;  /* 0x000005a000007947 */ /* 0x000fea0003800000 */
.L_x_17443:
[----:B------:R-:W4:Y:S01]  /*17c0*/  LDG.E.U8 R4, [R4.64] ;  /* 0x0000002404047981 */ /* 0x000f22000c1e1100 */
[----:B-1----:R-:W-:Y:S01]  /*17d0*/  IMAD.MOV.U32 R2, RZ, RZ, RZ ;  /* 0x000000ffff027224 */ /* 0x002fe200078e00ff */
        /* <DEDUP_REMOVED lines=18> */
.L_x_17445:
[----:B------:R-:W-:Y:S05]  /*1900*/  BSYNC B0 ;  /* 0x0000000000007941 */ /* 0x000fea0003800000 */
.L_x_17444:
[----:B------:R-:W-:Y:S01]  /*1910*/  IMAD.SHL.U32 R2, R2, 0x100000, RZ ;  /* 0x0010000002027824 */ /* 0x000fe200078e00ff */
[----:B------:R-:W-:-:S04]  /*1920*/  LEA R3, R0, 0x3b800000, 0x17 ;  /* 0x3b80000000037811 */ /* 0x000fc800078eb8ff */
[----:B------:R-:W-:Y:S01]  /*1930*/  LOP3.LUT R2, R3, R2, R4, 0xfe, !PT ;  /* 0x0000000203027212 */ /* 0x000fe200078efe04 */
[----:B------:R-:W-:Y:S05]  /*1940*/  BRA `(.L_x_17429) ;  /* 0x0000041000007947 */ /* 0x000fea0003800000 */
.L_x_17442:
        /* <DEDUP_REMOVED lines=20> */
.L_x_17447:
[----:B------:R-:W-:Y:S05]  /*1a90*/  BSYNC B0 ;  /* 0x0000000000007941 */ /* 0x000fea0003800000 */
.L_x_17446:
[----:B------:R-:W-:Y:S01]  /*1aa0*/  IMAD.SHL.U32 R2, R2, 0x200000, RZ ;  /* 0x0020000002027824 */ /* 0x000fe200078e00ff */
[----:B------:R-:W-:-:S04]  /*1ab0*/  LEA R3, R0, 0x37800000, 0x17 ;  /* 0x3780000000037811 */ /* 0x000fc800078eb8ff */
[----:B------:R-:W-:Y:S01]  /*1ac0*/  LOP3.LUT R2, R3, R2, R4, 0xfe, !PT ;  /* 0x0000000203027212 */ /* 0x000fe200078efe04 */
[----:B------:R-:W-:Y:S05]  /*1ad0*/  BRA `(.L_x_17429) ;  /* 0x0000028000007947 */ /* 0x000fea0003800000 */
.L_x_17441:
[----:B------:R-:W-:-:S13]  /*1ae0*/  ISETP.NE.AND P0, PT, R0, 0x1c, PT ;  /* 0x0000001c0000780c */ /* 0x000fda0003f05270 */
[----:B------:R-:W-:Y:S05]  /*1af0*/  @!P0 BRA `(.L_x_17448) ;  /* 0x0000024000008947 */ /* 0x000fea0003800000 */
[----:B------:R-:W-:-:S13]  /*1b00*/  ISETP.NE.AND P0, PT, R0, 0x1d, PT ;  /* 0x0000001d0000780c */ /* 0x000fda0003f05270 */
[----:B------:R-:W-:Y:S05]  /*1b10*/  @!P0 BRA `(.L_x_17449) ;  /* 0x000001f000008947 */ /* 0x000fea0003800000 */
[----:B------:R-:W-:-:S13]  /*1b20*/  ISETP.NE.AND P0, PT, R0, 0x2c, PT ;  /* 0x0000002c0000780c */ /* 0x000fda0003f05270 */
[----:B------:R-:W-:Y:S05]  /*1b30*/  @P0 BRA `(.L_x_17428) ;  /* 0x0000008000000947 */ /* 0x000fea0003800000 */
[----:B------:R-:W4:Y:S01]  /*1b40*/  LDG.E.U8 R4, [R4.64] ;  /* 0x0000002404047981 */ /* 0x000f22000c1e1100 */
[----:B-1----:R-:W-:Y:S01]  /*1b50*/  IMAD.MOV.U32 R2, RZ, RZ, 0x400000 ;  /* 0x00400000ff027424 */ /* 0x002fe200078e00ff */
[----:B----4-:R-:W-:-:S13]  /*1b60*/  ISETP.NE.AND P0, PT, R4, RZ, PT ;  /* 0x000000ff0400720c */ /* 0x010fda0003f05270 */
[----:B------:R-:W-:Y:S05]  /*1b70*/  @!P0 BRA `(.L_x_17429) ;  /* 0x000001e000008947 */ /* 0x000fea0003800000 */
[----:B------:R-:W-:-:S13]  /*1b80*/  ISETP.NE.AND P0, PT, R4, 0xff, PT ;  /* 0x000000ff0400780c */ /* 0x000fda0003f05270 */
[----:B------:R-:W-:Y:S02]  /*1b90*/  @!P0 IMAD.MOV.U32 R2, RZ, RZ, 0x7f800001 ;  /* 0x7f800001ff028424 */ /* 0x000fe400078e00ff */
[----:B------:R-:W-:Y:S01]  /*1ba0*/  @P0 IMAD.SHL.U32 R2, R4, 0x800000, RZ ;  /* 0x0080000004020824 */ /* 0x000fe200078e00ff */
[----:B------:R-:W-:Y:S05]  /*1bb0*/  BRA `(.L_x_17429) ;  /* 0x000001a000007947 */ /* 0x000fea0003800000 */
.L_x_17428:
[----:B-1----:R-:W-:Y:S01]  /*1bc0*/  MOV R2, 0x130 ;  /* 0x0000013000027802 */ /* 0x002fe20000000f00 */
        /* <DEDUP_REMOVED lines=17> */
[----:B0-23-5:R-:W-:Y:S05]  /*1ce0*/  CALL.ABS.NOINC R2 ;  /* 0x0000000002007343 */ /* 0x02dfea0003c00000 */
[----:B------:R-:W-:Y:S01]  /*1cf0*/  IMAD.MOV.U32 R2, RZ, RZ, RZ ;  /* 0x000000ffff027224 */ /* 0x000fe200078e00ff */
[----:B------:R-:W-:Y:S05]  /*1d00*/  BRA `(.L_x_17429) ;  /* 0x0000005000007947 */ /* 0x000fea0003800000 */
.L_x_17449:
[----:B-1----:R-:W4:Y:S02]  /*1d10*/  LDG.E.64 R2, [R4.64] ;  /* 0x0000002404027981 */ /* 0x002f24000c1e1b00 */
[----:B----4-:R0:W1:Y:S01]  /*1d20*/  I2F.U64 R2, R2 ;  /* 0x0000000200027312 */ /* 0x0100620000301000 */
[----:B------:R-:W-:Y:S05]  /*1d30*/  BRA `(.L_x_17429) ;  /* 0x0000002000007947 */ /* 0x000fea0003800000 */
.L_x_17448:
[----:B-1----:R-:W4:Y:S02]  /*1d40*/  LDG.E R2, [R4.64] ;  /* 0x0000002404027981 */ /* 0x002f24000c1e1900 */
[----:B----4-:R-:W0:Y:S02]  /*1d50*/  I2F.U32 R2, R2 ;  /* 0x0000000200027306 */ /* 0x010e240000201000 */
.L_x_17429:
[----:B------:R-:W-:Y:S05]  /*1d60*/  BSYNC B6 ;  /* 0x0000000000067941 */ /* 0x000fea0003800000 */
.L_x_17423:
[----:B--2---:R-:W-:Y:S01]  /*1d70*/  PRMT R0, R50, 0x9910, RZ ;  /* 0x0000991032007816 */ /* 0x004fe200000000ff */
        /* <DEDUP_REMOVED lines=17> */
.L_x_17454:
[----:B------:R-:W2:Y:S02]  /*1e90*/  LDG.E.U8 R4, [R4.64] ;  /* 0x0000002404047981 */ /* 0x000ea4000c1e1100 */
[----:B--2---:R0:W2:Y:S01]  /*1ea0*/  I2F.U16 R16, R4 ;  /* 0x0000000400107306 */ /* 0x0040a20000101000 */
[----:B------:R-:W-:Y:S05]  /*1eb0*/  BRA `(.L_x_17456) ;  /* 0x00000ca000007947 */ /* 0x000fea0003800000 */
.L_x_17453:
        /* <DEDUP_REMOVED lines=9> */
.L_x_17458:
[----:B------:R-:W2:Y:S02]  /*1f50*/  LDG.E R4, [R4.64] ;  /* 0x0000002404047981 */ /* 0x000ea4000c1e1900 */
[----:B--2---:R0:W2:Y:S01]  /*1f60*/  I2F R16, R4 ;  /* 0x0000000400107306 */ /* 0x0040a20000201400 */
[----:B------:R-:W-:Y:S05]  /*1f70*/  BRA `(.L_x_17456) ;  /* 0x00000be000007947 */ /* 0x000fea0003800000 */
.L_x_17457:
[----:B------:R-:W2:Y:S02]  /*1f80*/  LDG.E.U16 R4, [R4.64] ;  /* 0x0000002404047981 */ /* 0x000ea4000c1e1500 */
[----:B--2---:R0:W2:Y:S01]  /*1f90*/  I2F.S16 R16, R4 ;  /* 0x0000000400107306 */ /* 0x0040a20000101400 */
[----:B------:R-:W-:Y:S05]  /*1fa0*/  BRA `(.L_x_17456) ;  /* 0x00000bb000007947 */ /* 0x000fea0003800000 */
.L_x_17452:
        /* <DEDUP_REMOVED lines=8> */
.L_x_17460:
[----:B------:R-:W2:Y:S02]  /*2030*/  LDG.E.U16 R4, [R4.64] ;  /* 0x0000002404047981 */ /* 0x000ea4000c1e1500 */
[----:B--2---:R-:W-:Y:S01]  /*2040*/  HADD2.F32 R16, -RZ, R4.H0_H0 ;  /* 0x20000004ff107230 */ /* 0x004fe20000004100 */
[----:B------:R-:W-:Y:S05]  /*2050*/  BRA `(.L_x_17456) ;  /* 0x00000b0000007947 */ /* 0x000fea0003800000 */
.L_x_17459:
        /* <DEDUP_REMOVED lines=8> */
.L_x_17462:
[----:B------:R-:W2:Y:S02]  /*20e0*/  LDG.E.U16 R4, [R4.64] ;  /* 0x0000002404047981 */ /* 0x000ea4000c1e1500 */
[----:B--2---:R-:W-:Y:S01]  /*20f0*/  HADD2.F32 R16, -RZ, R4.H0_H0 ;  /* 0x20000004ff107230 */ /* 0x004fe20000004100 */
[----:B------:R-:W-:Y:S05]  /*2100*/  BRA `(.L_x_17456) ;  /* 0x00000a5000007947 */ /* 0x000fea0003800000 */
.L_x_17461:
[----:B------:R-:W2:Y:S02]  /*2110*/  LDG.E.64 R4, [R4.64] ;  /* 0x0000002404047981 */ /* 0x000ea4000c1e1b00 */
[----:B--2---:R-:W0:Y:S01]  /*2120*/  F2F.F32.F64 R16, R4 ;  /* 0x0000000400107310 */ /* 0x004e220000301000 */
[----:B------:R-:W0:-:S14]  /*2130*/  DSETP.GEU.AND P0, PT, |R4|, c[0x2][0x0], PT ;  /* 0x008000000400762a */ /* 0x000e1c0003f0e200 */
[----:B0-----:R-:W-:Y:S01]  /*2140*/  @!P0 FMUL R16, R16, 1.175494350822287508e-38 ;  /* 0x0080000010108820 */ /* 0x001fe20000400000 */
[----:B------:R-:W-:Y:S05]  /*2150*/  BRA `(.L_x_17456) ;  /* 0x00000a0000007947 */ /* 0x000fea0003800000 */
.L_x_17451:
        /* <DEDUP_REMOVED lines=12> */
.L_x_17465:
[----:B------:R-:W2:Y:S02]  /*2220*/  LDG.E.64 R4, [R4.64] ;  /* 0x0000002404047981 */ /* 0x000ea4000c1e1b00 */
[----:B--2---:R-:W0:Y:S01]  /*2230*/  F2F.F32.F64 R16, R4 ;  /* 0x0000000400107310 */ /* 0x004e220000301000 */
[----:B------:R-:W0:-:S14]  /*2240*/  DSETP.GEU.AND P0, PT, |R4|, c[0x2][0x0], PT ;  /* 0x008000000400762a */ /* 0x000e1c0003f0e200 */
[----:B0-----:R-:W-:Y:S01]  /*2250*/  @!P0 FMUL R16, R16, 1.175494350822287508e-38 ;  /* 0x0080000010108820 */ /* 0x001fe20000400000 */
[----:B------:R-:W-:Y:S05]  /*2260*/  BRA `(.L_x_17456) ;  /* 0x000008f000007947 */ /* 0x000fea0003800000 */
.L_x_17464:
        /* <DEDUP_REMOVED lines=26> */
.L_x_17467:
        /* <DEDUP_REMOVED lines=13> */
.L_x_17466:
[----:B------:R-:W2:Y:S02]  /*24e0*/  LDG.E.U16 R4, [R4.64] ;  /* 0x0000002404047981 */ /* 0x000ea4000c1e1500 */
[----:B--2---:R-:W-:Y:S01]  /*24f0*/  PRMT R16, RZ, 0x5410, R4 ;  /* 0x00005410ff107816 */ /* 0x004fe20000000004 */
[----:B------:R-:W-:Y:S05]  /*2500*/  BRA `(.L_x_17456) ;  /* 0x0000065000007947 */ /* 0x000fea0003800000 */
.L_x_17463:
        /* <DEDUP_REMOVED lines=11> */
.L_x_17470:
        /* <DEDUP_REMOVED lines=20> */
.L_x_17472:
[----:B------:R-:W-:Y:S05]  /*2700*/  BSYNC B0 ;  /* 0x0000000000007941 */ /* 0x000fea0003800000 */
.L_x_17471:
[----:B------:R-:W-:Y:S01]  /*2710*/  IMAD.SHL.U32 R3, R3, 0x100000, RZ ;  /* 0x0010000003037824 */ /* 0x000fe200078e00ff */
[----:B------:R-:W-:-:S04]  /*2720*/  LEA R5, R0, 0x3b800000, 0x17 ;  /* 0x3b80000000057811 */ /* 0x000fc800078eb8ff */
[----:B------:R-:W-:Y:S01]  /*2730*/  LOP3.LUT R16, R5, R3, R16, 0xfe, !PT ;  /* 0x0000000305107212 */ /* 0x000fe200078efe10 */
[----:B------:R-:W-:Y:S05]  /*2740*/  BRA `(.L_x_17456) ;  /* 0x0000041000007947 */ /* 0x000fea0003800000 */
.L_x_17469:
        /* <DEDUP_REMOVED lines=20> */
.L_x_17474:
[----:B------:R-:W-:Y:S05]  /*2890*/  BSYNC B0 ;  /* 0x0000000000007941 */ /* 0x000fea0003800000 */
.L_x_17473:
[----:B------:R-:W-:Y:S01]  /*28a0*/  IMAD.SHL.U32 R3, R3, 0x200000, RZ ;  /* 0x0020000003037824 */ /* 0x000fe200078e00ff */
[----:B------:R-:W-:-:S04]  /*28b0*/  LEA R5, R0, 0x37800000, 0x17 ;  /* 0x3780000000057811 */ /* 0x000fc800078eb8ff */
[----:B------:R-:W-:Y:S01]  /*28c0*/  LOP3.LUT R16, R5, R3, R16, 0xfe, !PT ;  /* 0x0000000305107212 */ /* 0x000fe200078efe10 */
[----:B------:R-:W-:Y:S05]  /*28d0*/  BRA `(.L_x_17456) ;  /* 0x0000028000007947 */ /* 0x000fea0003800000 */
.L_x_17468:
        /* <DEDUP_REMOVED lines=14> */
.L_x_17455:
        /* <DEDUP_REMOVED lines=21> */
.L_x_17476:
[----:B------:R-:W2:Y:S02]  /*2b10*/  LDG.E.64 R16, [R4.64] ;  /* 0x0000002404107981 */ /* 0x000ea4000c1e1b00 */
[----:B--2---:R0:W2:Y:S01]  /*2b20*/  I2F.U64 R16, R16 ;  /* 0x0000001000107312 */ /* 0x0040a20000301000 */
[----:B------:R-:W-:Y:S05]  /*2b30*/  BRA `(.L_x_17456) ;  /* 0x0000002000007947 */ /* 0x000fea0003800000 */
.L_x_17475:
[----:B------:R-:W2:Y:S02]  /*2b40*/  LDG.E R4, [R4.64] ;  /* 0x0000002404047981 */ /* 0x000ea4000c1e1900 */
[----:B--2---:R0:W2:Y:S02]  /*2b50*/  I2F.U32 R16, R4 ;  /* 0x0000000400107306 */ /* 0x0040a40000201000 */
.L_x_17456:
[----:B------:R-:W-:Y:S05]  /*2b60*/  BSYNC B6 ;  /* 0x0000000000067941 */ /* 0x000fea0003800000 */
.L_x_17450:
        /* <DEDUP_REMOVED lines=18> */
.L_x_17481:
[----:B------:R-:W4:Y:S02]  /*2c90*/  LDG.E.U8 R4, [R4.64] ;  /* 0x0000002404047981 */ /* 0x000f24000c1e1100 */
[----:B----4-:R0:W4:Y:S01]  /*2ca0*/  I2F.U16 R17, R4 ;  /* 0x0000000400117306 */ /* 0x0101220000101000 */
[----:B------:R-:W-:Y:S05]  /*2cb0*/  BRA `(.L_x_17483) ;  /* 0x00000ca000007947 */ /* 0x000fea0003800000 */
.L_x_17480:
        /* <DEDUP_REMOVED lines=9> */
.L_x_17485:
[----:B------:R-:W4:Y:S02]  /*2d50*/  LDG.E R4, [R4.64] ;  /* 0x0000002404047981 */ /* 0x000f24000c1e1900 */
[----:B----4-:R0:W4:Y:S01]  /*2d60*/  I2F R17, R4 ;  /* 0x0000000400117306 */ /* 0x0101220000201400 */
[----:B------:R-:W-:Y:S05]  /*2d70*/  BRA `(.L_x_17483) ;  /* 0x00000be000007947 */ /* 0x000fea0003800000 */
.L_x_17484:
[----:B------:R-:W4:Y:S02]  /*2d80*/  LDG.E.U16 R4, [R4.64] ;  /* 0x0000002404047981 */ /* 0x000f24000c1e1500 */
[----:B----4-:R0:W4:Y:S01]  /*2d90*/  I2F.S16 R17, R4 ;  /* 0x0000000400117306 */ /* 0x0101220000101400 */
[----:B------:R-:W-:Y:S05]  /*2da0*/  BRA `(.L_x_17483) ;  /* 0x00000bb000007947 */ /* 0x000fea0003800000 */
.L_x_17479:
        /* <DEDUP_REMOVED lines=8> */
.L_x_17487:
[----:B------:R-:W4:Y:S02]  /*2e30*/  LDG.E.U16 R4, [R4.64] ;  /* 0x0000002404047981 */ /* 0x000f24000c1e1500 */
[----:B----4-:R-:W-:Y:S01]  /*2e40*/  HADD2.F32 R17, -RZ, R4.H0_H0 ;  /* 0x20000004ff117230 */ /* 0x010fe20000004100 */
[----:B------:R-:W-:Y:S05]  /*2e50*/  BRA `(.L_x_17483) ;  /* 0x00000b0000007947 */ /* 0x000fea0003800000 */
.L_x_17486:
        /* <DEDUP_REMOVED lines=8> */
.L_x_17489:
[----:B------:R-:W4:Y:S02]  /*2ee0*/  LDG.E.U16 R4, [R4.64] ;  /* 0x0000002404047981 */ /* 0x000f24000c1e1500 */
[----:B----4-:R-:W-:Y:S01]  /*2ef0*/  HADD2.F32 R17, -RZ, R4.H0_H0 ;  /* 0x20000004ff117230 */ /* 0x010fe20000004100 */
[----:B------:R-:W-:Y:S05]  /*2f00*/  BRA `(.L_x_17483) ;  /* 0x00000a5000007947 */ /* 0x000fea0003800000 */
.L_x_17488:
[----:B------:R-:W4:Y:S02]  /*2f10*/  LDG.E.64 R4, [R4.64] ;  /* 0x0000002404047981 */ /* 0x000f24000c1e1b00 */
[----:B----4-:R-:W0:Y:S01]  /*2f20*/  F2F.F32.F64 R17, R4 ;  /* 0x0000000400117310 */ /* 0x010e220000301000 */
[----:B------:R-:W0:-:S14]  /*2f30*/  DSETP.GEU.AND P0, PT, |R4|, c[0x2][0x0], PT ;  /* 0x008000000400762a */ /* 0x000e1c0003f0e200 */
[----:B0-----:R-:W-:Y:S01]  /*2f40*/  @!P0 FMUL R17, R17, 1.175494350822287508e-38 ;  /* 0x0080000011118820 */ /* 0x001fe20000400000 */
[----:B------:R-:W-:Y:S05]  /*2f50*/  BRA `(.L_x_17483) ;  /* 0x00000a0000007947 */ /* 0x000fea0003800000 */
.L_x_17478:
        /* <DEDUP_REMOVED lines=12> */
.L_x_17492:
[----:B------:R-:W4:Y:S02]  /*3020*/  LDG.E.64 R4, [R4.64] ;  /* 0x0000002404047981 */ /* 0x000f24000c1e1b00 */
[----:B----4-:R-:W0:Y:S01]  /*3030*/  F2F.F32.F64 R17, R4 ;  /* 0x0000000400117310 */ /* 0x010e220000301000 */
[----:B------:R-:W0:-:S14]  /*3040*/  DSETP.GEU.AND P0, PT, |R4|, c[0x2][0x0], PT ;  /* 0x008000000400762a */ /* 0x000e1c0003f0e200 */
[----:B0-----:R-:W-:Y:S01]  /*3050*/  @!P0 FMUL R17, R17, 1.175494350822287508e-38 ;  /* 0x0080000011118820 */ /* 0x001fe20000400000 */
[----:B------:R-:W-:Y:S05]  /*3060*/  BRA `(.L_x_17483) ;  /* 0x000008f000007947 */ /* 0x000fea0003800000 */
.L_x_17491:
        /* <DEDUP_REMOVED lines=26> */
.L_x_17494:
        /* <DEDUP_REMOVED lines=13> */
.L_x_17493:
[----:B------:R-:W4:Y:S02]  /*32e0*/  LDG.E.U16 R4, [R4.64] ;  /* 0x0000002404047981 */ /* 0x000f24000c1e1500 */
[----:B----4-:R-:W-:Y:S01]  /*32f0*/  PRMT R17, RZ, 0x5410, R4 ;  /* 0x00005410ff117816 */ /* 0x010fe20000000004 */
[----:B------:R-:W-:Y:S05]  /*3300*/  BRA `(.L_x_17483) ;  /* 0x0000065000007947 */ /* 0x000fea0003800000 */
.L_x_17490:
        /* <DEDUP_REMOVED lines=11> */
.L_x_17497:
        /* <DEDUP_REMOVED lines=20> */
.L_x_17499:
[----:B------:R-:W-:Y:S05]  /*3500*/  BSYNC B0 ;  /* 0x0000000000007941 */ /* 0x000fea0003800000 */
.L_x_17498:
[----:B------:R-:W-:Y:S01]  /*3510*/  IMAD.SHL.U32 R3, R3, 0x100000, RZ ;  /* 0x0010000003037824 */ /* 0x000fe200078e00ff */
[----:B------:R-:W-:-:S04]  /*3520*/  LEA R0, R0, 0x3b800000, 0x17 ;  /* 0x3b80000000007811 */ /* 0x000fc800078eb8ff */
[----:B------:R-:W-:Y:S01]  /*3530*/  LOP3.LUT R17, R0, R3, R17, 0xfe, !PT ;  /* 0x0000000300117212 */ /* 0x000fe200078efe11 */
[----:B------:R-:W-:Y:S05]  /*3540*/  BRA `(.L_x_17483) ;  /* 0x0000041000007947 */ /* 0x000fea0003800000 */
.L_x_17496:
        /* <DEDUP_REMOVED lines=20> */
.L_x_17501:
[----:B------:R-:W-:Y:S05]  /*3690*/  BSYNC B0 ;  /* 0x0000000000007941 */ /* 0x000fea0003800000 */
.L_x_17500:
[----:B------:R-:W-:Y:S01]  /*36a0*/  IMAD.SHL.U32 R3, R3, 0x200000, RZ ;  /* 0x0020000003037824 */ /* 0x000fe200078e00ff */
[----:B------:R-:W-:-:S04]  /*36b0*/  LEA R0, R0, 0x37800000, 0x17 ;  /* 0x3780000000007811 */ /* 0x000fc800078eb8ff */
[----:B------:R-:W-:Y:S01]  /*36c0*/  LOP3.LUT R17, R0, R3, R17, 0xfe, !PT ;  /* 0x0000000300117212 */ /* 0x000fe200078efe11 */
[----:B------:R-:W-:Y:S05]  /*36d0*/  BRA `(.L_x_17483) ;  /* 0x0000028000007947 */ /* 0x000fea0003800000 */
.L_x_17495:
        /* <DEDUP_REMOVED lines=14> */
.L_x_17482:
        /* <DEDUP_REMOVED lines=21> */
.L_x_17503:
[----:B------:R-:W4:Y:S02]  /*3910*/  LDG.E.64 R4, [R4.64] ;  /* 0x0000002404047981 */ /* 0x000f24000c1e1b00 */
[----:B----4-:R0:W4:Y:S01]  /*3920*/  I2F.U64 R17, R4 ;  /* 0x0000000400117312 */ /* 0x0101220000301000 */
[----:B------:R-:W-:Y:S05]  /*3930*/  BRA `(.L_x_17483) ;  /* 0x0000002000007947 */ /* 0x000fea0003800000 */
.L_x_17502:
[----:B------:R-:W4:Y:S02]  /*3940*/  LDG.E R4, [R4.64] ;  /* 0x0000002404047981 */ /* 0x000f24000c1e1900 */
[----:B----4-:R0:W4:Y:S02]  /*3950*/  I2F.U32 R17, R4 ;  /* 0x0000000400117306 */ /* 0x0101240000201000 */
.L_x_17483:
[----:B------:R-:W-:Y:S05]  /*3960*/  BSYNC B6 ;  /* 0x0000000000067941 */ /* 0x000fea0003800000 */
.L_x_17477:
        /* <DEDUP_REMOVED lines=18> */
.L_x_17508:
[----:B----4-:R-:W4:Y:S02]  /*3a90*/  LDG.E.U8 R4, [R4.64] ;  /* 0x0000002404047981 */ /* 0x010f24000c1e1100 */
[----:B----4-:R0:W4:Y:S01]  /*3aa0*/  I2F.U16 R18, R4 ;  /* 0x0000000400127306 */ /* 0x0101220000101000 */
[----:B------:R-:W-:Y:S05]  /*3ab0*/  BRA `(.L_x_17510) ;  /* 0x00000ca000007947 */ /* 0x000fea0003800000 */
.L_x_17507:
        /* <DEDUP_REMOVED lines=9> */
.L_x_17512:
[----:B----4-:R-:W4:Y:S02]  /*3b50*/  LDG.E R4, [R4.64] ;  /* 0x0000002404047981 */ /* 0x010f24000c1e1900 */
[----:B----4-:R0:W4:Y:S01]  /*3b60*/  I2F R18, R4 ;  /* 0x0000000400127306 */ /* 0x0101220000201400 */
[----:B------:R-:W-:Y:S05]  /*3b70*/  BRA `(.L_x_17510) ;  /* 0x00000be000007947 */ /* 0x000fea0003800000 */
.L_x_17511:
[----:B----4-:R-:W4:Y:S02]  /*3b80*/  LDG.E.U16 R4, [R4.64] ;  /* 0x0000002404047981 */ /* 0x010f24000c1e1500 */
[----:B----4-:R0:W4:Y:S01]  /*3b90*/  I2F.S16 R18, R4 ;  /* 0x0000000400127306 */ /* 0x0101220000101400 */
[----:B------:R-:W-:Y:S05]  /*3ba0*/  BRA `(.L_x_17510) ;  /* 0x00000bb000007947 */ /* 0x000fea0003800000 */
.L_x_17506:
        /* <DEDUP_REMOVED lines=8> */
.L_x_17514:
[----:B----4-:R-:W4:Y:S02]  /*3c30*/  LDG.E.U16 R4, [R4.64] ;  /* 0x0000002404047981 */ /* 0x010f24000c1e1500 */
[----:B----4-:R-:W-:Y:S01]  /*3c40*/  HADD2.F32 R18, -RZ, R4.H0_H0 ;  /* 0x20000004ff127230 */ /* 0x010fe20000004100 */
[----:B------:R-:W-:Y:S05]  /*3c50*/  BRA `(.L_x_17510) ;  /* 0x00000b0000007947 */ /* 0x000fea0003800000 */
.L_x_17513:
        /* <DEDUP_REMOVED lines=8> */
.L_x_17516:
[----:B----4-:R-:W4:Y:S02]  /*3ce0*/  LDG.E.U16 R4, [R4.64] ;  /* 0x0000002404047981 */ /* 0x010f24000c1e1500 */
[----:B----4-:R-:W-:Y:S01]  /*3cf0*/  HADD2.F32 R18, -RZ, R4.H0_H0 ;  /* 0x20000004ff127230 */ /* 0x010fe20000004100 */
[----:B------:R-:W-:Y:S05]  /*3d00*/  BRA `(.L_x_17510) ;  /* 0x00000a5000007947 */ /* 0x000fea0003800000 */
.L_x_17515:
[----:B----4-:R-:W4:Y:S02]  /*3d10*/  LDG.E.64 R4, [R4.64] ;  /* 0x0000002404047981 */ /* 0x010f24000c1e1b00 */
[----:B----4-:R-:W0:Y:S01]  /*3d20*/  F2F.F32.F64 R18, R4 ;  /* 0x0000000400127310 */ /* 0x010e220000301000 */
[----:B------:R-:W0:-:S14]  /*3d30*/  DSETP.GEU.AND P0, PT, |R4|, c[0x2][0x0], PT ;  /* 0x008000000400762a */ /* 0x000e1c0003f0e200 */
[----:B0-----:R-:W-:Y:S01]  /*3d40*/  @!P0 FMUL R18, R18, 1.175494350822287508e-38 ;  /* 0x0080000012128820 */ /* 0x001fe20000400000 */
[----:B------:R-:W-:Y:S05]  /*3d50*/  BRA `(.L_x_17510) ;  /* 0x00000a0000007947 */ /* 0x000fea0003800000 */
.L_x_17505:
        /* <DEDUP_REMOVED lines=12> */
.L_x_17519:
[----:B----4-:R-:W4:Y:S02]  /*3e20*/  LDG.E.64 R4, [R4.64] ;  /* 0x0000002404047981 */ /* 0x010f24000c1e1b00 */
[----:B----4-:R-:W0:Y:S01]  /*3e30*/  F2F.F32.F64 R18, R4 ;  /* 0x0000000400127310 */ /* 0x010e220000301000 */
[----:B------:R-:W0:-:S14]  /*3e40*/  DSETP.GEU.AND P0, PT, |R4|, c[0x2][0x0], PT ;  /* 0x008000000400762a */ /* 0x000e1c0003f0e200 */
[----:B0-----:R-:W-:Y:S01]  /*3e50*/  @!P0 FMUL R18, R18, 1.175494350822287508e-38 ;  /* 0x0080000012128820 */ /* 0x001fe20000400000 */
[----:B------:R-:W-:Y:S05]  /*3e60*/  BRA `(.L_x_17510) ;  /* 0x000008f000007947 */ /* 0x000fea0003800000 */
.L_x_17518:
        /* <DEDUP_REMOVED lines=26> */
.L_x_17521:
        /* <DEDUP_REMOVED lines=13> */
.L_x_17520:
[----:B----4-:R-:W4:Y:S02]  /*40e0*/  LDG.E.U16 R4, [R4.64] ;  /* 0x0000002404047981 */ /* 0x010f24000c1e1500 */
[----:B----4-:R-:W-:Y:S01]  /*40f0*/  PRMT R18, RZ, 0x5410, R4 ;  /* 0x00005410ff127816 */ /* 0x010fe20000000004 */
[----:B------:R-:W-:Y:S05]  /*4100*/  BRA `(.L_x_17510) ;  /* 0x0000065000007947 */ /* 0x000fea0003800000 */
.L_x_17517:
        /* <DEDUP_REMOVED lines=11> */
.L_x_17524:
        /* <DEDUP_REMOVED lines=20> */
.L_x_17526:
[----:B------:R-:W-:Y:S05]  /*4300*/  BSYNC B0 ;  /* 0x0000000000007941 */ /* 0x000fea0003800000 */
.L_x_17525:
[----:B------:R-:W-:Y:S01]  /*4310*/  IMAD.SHL.U32 R3, R3, 0x100000, RZ ;  /* 0x0010000003037824 */ /* 0x000fe200078e00ff */
[----:B------:R-:W-:-:S04]  /*4320*/  LEA R5, R0, 0x3b800000, 0x17 ;  /* 0x3b80000000057811 */ /* 0x000fc800078eb8ff */
[----:B------:R-:W-:Y:S01]  /*4330*/  LOP3.LUT R18, R5, R3, R18, 0xfe, !PT ;  /* 0x0000000305127212 */ /* 0x000fe200078efe12 */
[----:B------:R-:W-:Y:S05]  /*4340*/  BRA `(.L_x_17510) ;  /* 0x0000041000007947 */ /* 0x000fea0003800000 */
.L_x_17523:
        /* <DEDUP_REMOVED lines=20> */
.L_x_17528:
[----:B------:R-:W-:Y:S05]  /*4490*/  BSYNC B0 ;  /* 0x0000000000007941 */ /* 0x000fea0003800000 */
.L_x_17527:
[----:B------:R-:W-:Y:S01]  /*44a0*/  IMAD.SHL.U32 R3, R3, 0x200000, RZ ;  /* 0x0020000003037824 */ /* 0x000fe200078e00ff */
[----:B------:R-:W-:-:S04]  /*44b0*/  LEA R5, R0, 0x37800000, 0x17 ;  /* 0x3780000000057811 */ /* 0x000fc800078eb8ff */
[----:B------:R-:W-:Y:S01]  /*44c0*/  LOP3.LUT R18, R5, R3, R18, 0xfe, !PT ;  /* 0x0000000305127212 */ /* 0x000fe200078efe12 */
[----:B------:R-:W-:Y:S05]  /*44d0*/  BRA `(.L_x_17510) ;  /* 0x0000028000007947 */ /* 0x000fea0003800000 */
.L_x_17522:
        /* <DEDUP_REMOVED lines=14> */
.L_x_17509:
        /* <DEDUP_REMOVED lines=21> */
.L_x_17530:
[----:B----4-:R-:W4:Y:S02]  /*4710*/  LDG.E.64 R18, [R4.64] ;  /* 0x0000002404127981 */ /* 0x010f24000c1e1b00 */
[----:B----4-:R0:W4:Y:S01]  /*4720*/  I2F.U64 R18, R18 ;  /* 0x0000001200127312 */ /* 0x0101220000301000 */
[----:B------:R-:W-:Y:S05]  /*4730*/  BRA `(.L_x_17510) ;  /* 0x0000002000007947 */ /* 0x000fea0003800000 */
.L_x_17529:
[----:B----4-:R-:W4:Y:S02]  /*4740*/  LDG.E R4, [R4.64] ;  /* 0x0000002404047981 */ /* 0x010f24000c1e1900 */
[----:B----4-:R0:W4:Y:S02]  /*4750*/  I2F.U32 R18, R4 ;  /* 0x0000000400127306 */ /* 0x0101240000201000 */
.L_x_17510:
[----:B------:R-:W-:Y:S05]  /*4760*/  BSYNC B6 ;  /* 0x0000000000067941 */ /* 0x000fea0003800000 */
.L_x_17504:
        /* <DEDUP_REMOVED lines=18> */
.L_x_17535:
[----:B----4-:R-:W4:Y:S02]  /*4890*/  LDG.E.U8 R4, [R4.64] ;  /* 0x0000002404047981 */ /* 0x010f24000c1e1100 */
[----:B----4-:R0:W4:Y:S01]  /*48a0*/  I2F.U16 R19, R4 ;  /* 0x0000000400137306 */ /* 0x0101220000101000 */
[----:B------:R-:W-:Y:S05]  /*48b0*/  BRA `(.L_x_17537) ;  /* 0x00000ca000007947 */ /* 0x000fea0003800000 */
.L_x_17534:
        /* <DEDUP_REMOVED lines=9> */
.L_x_17539:
[----:B----4-:R-:W4:Y:S02]  /*4950*/  LDG.E R4, [R4.64] ;  /* 0x0000002404047981 */ /* 0x010f24000c1e1900 */
[----:B----4-:R0:W4:Y:S01]  /*4960*/  I2F R19, R4 ;  /* 0x0000000400137306 */ /* 0x0101220000201400 */
[----:B------:R-:W-:Y:S05]  /*4970*/  BRA `(.L_x_17537) ;  /* 0x00000be000007947 */ /* 0x000fea0003800000 */
.L_x_17538:
[----:B----4-:R-:W4:Y:S02]  /*4980*/  LDG.E.U16 R4, [R4.64] ;  /* 0x0000002404047981 */ /* 0x010f24000c1e1500 */
[----:B----4-:R0:W4:Y:S01]  /*4990*/  I2F.S16 R19, R4 ;  /* 0x0000000400137306 */ /* 0x0101220000101400 */
[----:B------:R-:W-:Y:S05]  /*49a0*/  BRA `(.L_x_17537) ;  /* 0x00000bb000007947 */ /* 0x000fea0003800000 */
.L_x_17533:
        /* <DEDUP_REMOVED lines=8> */
.L_x_17541:
[----:B----4-:R-:W4:Y:S02]  /*4a30*/  LDG.E.U16 R4, [R4.64] ;  /* 0x0000002404047981 */ /* 0x010f24000c1e1500 */
[----:B----4-:R-:W-:Y:S01]  /*4a40*/  HADD2.F32 R19, -RZ, R4.H0_H0 ;  /* 0x20000004ff137230 */ /* 0x010fe20000004100 */
[----:B------:R-:W-:Y:S05]  /*4a50*/  BRA `(.L_x_17537) ;  /* 0x00000b0000007947 */ /* 0x000fea0003800000 */
.L_x_17540:
        /* <DEDUP_REMOVED lines=8> */
.L_x_17543:
[----:B----4-:R-:W4:Y:S02]  /*4ae0*/  LDG.E.U16 R4, [R4.64] ;  /* 0x0000002404047981 */ /* 0x010f24000c1e1500 */
[----:B----4-:R-:W-:Y:S01]  /*4af0*/  HADD2.F32 R19, -RZ, R4.H0_H0 ;  /* 0x20000004ff137230 */ /* 0x010fe20000004100 */
[----:B------:R-:W-:Y:S05]  /*4b00*/  BRA `(.L_x_17537) ;  /* 0x00000a5000007947 */ /* 0x000fea0003800000 */
.L_x_17542:
[----:B----4-:R-:W4:Y:S02]  /*4b10*/  LDG.E.64 R4, [R4.64] ;  /* 0x0000002404047981 */ /* 0x010f24000c1e1b00 */
[----:B----4-:R-:W0:Y:S01]  /*4b20*/  F2F.F32.F64 R19, R4 ;  /* 0x0000000400137310 */ /* 0x010e220000301000 */
[----:B------:R-:W0:-:S14]  /*4b30*/  DSETP.GEU.AND P0, PT, |R4|, c[0x2][0x0], PT ;  /* 0x008000000400762a */ /* 0x000e1c0003f0e200 */
[----:B0-----:R-:W-:Y:S01]  /*4b40*/  @!P0 FMUL R19, R19, 1.175494350822287508e-38 ;  /* 0x0080000013138820 */ /* 0x001fe20000400000 */
[----:B------:R-:W-:Y:S05]  /*4b50*/  BRA `(.L_x_17537) ;  /* 0x00000a0000007947 */ /* 0x000fea0003800000 */
.L_x_17532:
        /* <DEDUP_REMOVED lines=12> */
.L_x_17546:
[----:B----4-:R-:W4:Y:S02]  /*4c20*/  LDG.E.64 R4, [R4.64] ;  /* 0x0000002404047981 */ /* 0x010f24000c1e1b00 */
[----:B----4-:R-:W0:Y:S01]  /*4c30*/  F2F.F32.F64 R19, R4 ;  /* 0x0000000400137310 */ /* 0x010e220000301000 */
[----:B------:R-:W0:-:S14]  /*4c40*/  DSETP.GEU.AND P0, PT, |R4|, c[0x2][0x0], PT ;  /* 0x008000000400762a */ /* 0x000e1c0003f0e200 */
[----:B0-----:R-:W-:Y:S01]  /*4c50*/  @!P0 FMUL R19, R19, 1.175494350822287508e-38 ;  /* 0x0080000013138820 */ /* 0x001fe20000400000 */
[----:B------:R-:W-:Y:S05]  /*4c60*/  BRA `(.L_x_17537) ;  /* 0x000008f000007947 */ /* 0x000fea0003800000 */
.L_x_17545:
        /* <DEDUP_REMOVED lines=26> */
.L_x_17548:
        /* <DEDUP_REMOVED lines=13> */
.L_x_17547:
[----:B----4-:R-:W4:Y:S02]  /*4ee0*/  LDG.E.U16 R4, [R4.64] ;  /* 0x0000002404047981 */ /* 0x010f24000c1e1500 */
[----:B----4-:R-:W-:Y:S01]  /*4ef0*/  PRMT R19, RZ, 0x5410, R4 ;  /* 0x00005410ff137816 */ /* 0x010fe20000000004 */
[----:B------:R-:W-:Y:S05]  /*4f00*/  BRA `(.L_x_17537) ;  /* 0x0000065000007947 */ /* 0x000fea0003800000 */
.L_x_17544:
        /* <DEDUP_REMOVED lines=11> */
.L_x_17551:
        /* <DEDUP_REMOVED lines=20> */
.L_x_17553:
[----:B------:R-:W-:Y:S05]  /*5100*/  BSYNC B0 ;  /* 0x0000000000007941 */ /* 0x000fea0003800000 */
.L_x_17552:
[----:B------:R-:W-:Y:S01]  /*5110*/  IMAD.SHL.U32 R3, R3, 0x100000, RZ ;  /* 0x0010000003037824 */ /* 0x000fe200078e00ff */
[----:B------:R-:W-:-:S04]  /*5120*/  LEA R0, R0, 0x3b800000, 0x17 ;  /* 0x3b80000000007811 */ /* 0x000fc800078eb8ff */
[----:B------:R-:W-:Y:S01]  /*5130*/  LOP3.LUT R19, R0, R3, R19, 0xfe, !PT ;  /* 0x0000000300137212 */ /* 0x000fe200078efe13 */
[----:B------:R-:W-:Y:S05]  /*5140*/  BRA `(.L_x_17537) ;  /* 0x0000041000007947 */ /* 0x000fea0003800000 */
.L_x_17550:
        /* <DEDUP_REMOVED lines=20> */
.L_x_17555:
[----:B------:R-:W-:Y:S05]  /*5290*/  BSYNC B0 ;  /* 0x0000000000007941 */ /* 0x000fea0003800000 */
.L_x_17554:
[----:B------:R-:W-:Y:S01]  /*52a0*/  IMAD.SHL.U32 R3, R3, 0x200000, RZ ;  /* 0x0020000003037824 */ /* 0x000fe200078e00ff */
[----:B------:R-:W-:-:S04]  /*52b0*/  LEA R0, R0, 0x37800000, 0x17 ;  /* 0x3780000000007811 */ /* 0x000fc800078eb8ff */
[----:B------:R-:W-:Y:S01]  /*52c0*/  LOP3.LUT R19, R0, R3, R19, 0xfe, !PT ;  /* 0x0000000300137212 */ /* 0x000fe200078efe13 */
[----:B------:R-:W-:Y:S05]  /*52d0*/  BRA `(.L_x_17537) ;  /* 0x0000028000007947 */ /* 0x000fea0003800000 */
.L_x_17549:
        /* <DEDUP_REMOVED lines=14> */
.L_x_17536:
        /* <DEDUP_REMOVED lines=21> */
.L_x_17557:
[----:B----4-:R-:W4:Y:S02]  /*5510*/  LDG.E.64 R4, [R4.64] ;  /* 0x0000002404047981 */ /* 0x010f24000c1e1b00 */
[----:B----4-:R0:W4:Y:S01]  /*5520*/  I2F.U64 R19, R4 ;  /* 0x0000000400137312 */ /* 0x0101220000301000 */
[----:B------:R-:W-:Y:S05]  /*5530*/  BRA `(.L_x_17537) ;  /* 0x0000002000007947 */ /* 0x000fea0003800000 */
.L_x_17556:
[----:B----4-:R-:W4:Y:S02]  /*5540*/  LDG.E R4, [R4.64] ;  /* 0x0000002404047981 */ /* 0x010f24000c1e1900 */
[----:B----4-:R0:W4:Y:S02]  /*5550*/  I2F.U32 R19, R4 ;  /* 0x0000000400137306 */ /* 0x0101240000201000 */
.L_x_17537:
[----:B------:R-:W-:Y:S05]  /*5560*/  BSYNC B6 ;  /* 0x0000000000067941 */ /* 0x000fea0003800000 */
.L_x_17531:
        /* <DEDUP_REMOVED lines=18> */
.L_x_17562:
[----:B----4-:R-:W4:Y:S02]  /*5690*/  LDG.E.U8 R4, [R4.64] ;  /* 0x0000002404047981 */ /* 0x010f24000c1e1100 */
[----:B----4-:R0:W4:Y:S01]  /*56a0*/  I2F.U16 R22, R4 ;  /* 0x0000000400167306 */ /* 0x0101220000101000 */
[----:B------:R-:W-:Y:S05]  /*56b0*/  BRA `(.L_x_17564) ;  /* 0x00000ca000007947 */ /* 0x000fea0003800000 */
.L_x_17561:
        /* <DEDUP_REMOVED lines=9> */
.L_x_17566:
[----:B----4-:R-:W4:Y:S02]  /*5750*/  LDG.E R4, [R4.64] ;  /* 0x0000002404047981 */ /* 0x010f24000c1e1900 */
[----:B----4-:R0:W4:Y:S01]  /*5760*/  I2F R22, R4 ;  /* 0x0000000400167306 */ /* 0x0101220000201400 */
[----:B------:R-:W-:Y:S05]  /*5770*/  BRA `(.L_x_17564) ;  /* 0x00000be000007947 */ /* 0x000fea0003800000 */
.L_x_17565:
[----:B----4-:R-:W4:Y:S02]  /*5780*/  LDG.E.U16 R4, [R4.64] ;  /* 0x0000002404047981 */ /* 0x010f24000c1e1500 */
[----:B----4-:R0:W4:Y:S01]  /*5790*/  I2F.S16 R22, R4 ;  /* 0x0000000400167306 */ /* 0x0101220000101400 */
[----:B------:R-:W-:Y:S05]  /*57a0*/  BRA `(.L_x_17564) ;  /* 0x00000bb000007947 */ /* 0x000fea0003800000 */
.L_x_17560:
        /* <DEDUP_REMOVED lines=8> */
.L_x_17568:
[----:B----4-:R-:W4:Y:S02]  /*5830*/  LDG.E.U16 R4, [R4.64] ;  /* 0x0000002404047981 */ /* 0x010f24000c1e1500 */
[----:B----4-:R-:W-:Y:S01]  /*5840*/  HADD2.F32 R22, -RZ, R4.H0_H0 ;  /* 0x20000004ff167230 */ /* 0x010fe20000004100 */
[----:B------:R-:W-:Y:S05]  /*5850*/  BRA `(.L_x_17564) ;  /* 0x00000b0000007947 */ /* 0x000fea0003800000 */
.L_x_17567:
        /* <DEDUP_REMOVED lines=8> */
.L_x_17570:
[----:B----4-:R-:W4:Y:S02]  /*58e0*/  LDG.E.U16 R4, [R4.64] ;  /* 0x0000002404047981 */ /* 0x010f24000c1e1500 */
[----:B----4-:R-:W-:Y:S01]  /*58f0*/  HADD2.F32 R22, -RZ, R4.H0_H0 ;  /* 0x20000004ff167230 */ /* 0x010fe20000004100 */
[----:B------:R-:W-:Y:S05]  /*5900*/  BRA `(.L_x_17564) ;  /* 0x00000a5000007947 */ /* 0x000fea0003800000 */
.L_x_17569:
[----:B----4-:R-:W4:Y:S02]  /*5910*/  LDG.E.64 R4, [R4.64] ;  /* 0x0000002404047981 */ /* 0x010f24000c1e1b00 */
[----:B----4-:R-:W0:Y:S01]  /*5920*/  F2F.F32.F64 R22, R4 ;  /* 0x0000000400167310 */ /* 0x010e220000301000 */
[----:B------:R-:W0:-:S14]  /*5930*/  DSETP.GEU.AND P0, PT, |R4|, c[0x2][0x0], PT ;  /* 0x008000000400762a */ /* 0x000e1c0003f0e200 */
[----:B0-----:R-:W-:Y:S01]  /*5940*/  @!P0 FMUL R22, R22, 1.175494350822287508e-38 ;  /* 0x0080000016168820 */ /* 0x001fe20000400000 */
[----:B------:R-:W-:Y:S05]  /*5950*/  BRA `(.L_x_17564) ;  /* 0x00000a0000007947 */ /* 0x000fea0003800000 */
.L_x_17559:
        /* <DEDUP_REMOVED lines=12> */
.L_x_17573:
[----:B----4-:R-:W4:Y:S02]  /*5a20*/  LDG.E.64 R4, [R4.64] ;  /* 0x0000002404047981 */ /* 0x010f24000c1e1b00 */
[----:B----4-:R-:W0:Y:S01]  /*5a30*/  F2F.F32.F64 R22, R4 ;  /* 0x0000000400167310 */ /* 0x010e220000301000 */
[----:B------:R-:W0:-:S14]  /*5a40*/  DSETP.GEU.AND P0, PT, |R4|, c[0x2][0x0], PT ;  /* 0x008000000400762a */ /* 0x000e1c0003f0e200 */
[----:B0-----:R-:W-:Y:S01]  /*5a50*/  @!P0 FMUL R22, R22, 1.175494350822287508e-38 ;  /* 0x0080000016168820 */ /* 0x001fe20000400000 */
[----:B------:R-:W-:Y:S05]  /*5a60*/  BRA `(.L_x_17564) ;  /* 0x000008f000007947 */ /* 0x000fea0003800000 */
.L_x_17572:
        /* <DEDUP_REMOVED lines=26> */
.L_x_17575:
        /* <DEDUP_REMOVED lines=13> */
.L_x_17574:
[----:B----4-:R-:W4:Y:S02]  /*5ce0*/  LDG.E.U16 R4, [R4.64] ;  /* 0x0000002404047981 */ /* 0x010f24000c1e1500 */
[----:B----4-:R-:W-:Y:S01]  /*5cf0*/  PRMT R22, RZ, 0x5410, R4 ;  /* 0x00005410ff167816 */ /* 0x010fe20000000004 */
[----:B------:R-:W-:Y:S05]  /*5d00*/  BRA `(.L_x_17564) ;  /* 0x0000065000007947 */ /* 0x000fea0003800000 */
.L_x_17571:
        /* <DEDUP_REMOVED lines=11> */
.L_x_17578:
        /* <DEDUP_REMOVED lines=20> */
.L_x_17580:
[----:B------:R-:W-:Y:S05]  /*5f00*/  BSYNC B0 ;  /* 0x0000000000007941 */ /* 0x000fea0003800000 */
.L_x_17579:
[----:B------:R-:W-:Y:S01]  /*5f10*/  IMAD.SHL.U32 R3, R3, 0x100000, RZ ;  /* 0x0010000003037824 */ /* 0x000fe200078e00ff */
[----:B------:R-:W-:-:S04]  /*5f20*/  LEA R5, R0, 0x3b800000, 0x17 ;  /* 0x3b80000000057811 */ /* 0x000fc800078eb8ff */
[----:B------:R-:W-:Y:S01]  /*5f30*/  LOP3.LUT R22, R5, R3, R22, 0xfe, !PT ;  /* 0x0000000305167212 */ /* 0x000fe200078efe16 */
[----:B------:R-:W-:Y:S05]  /*5f40*/  BRA `(.L_x_17564) ;  /* 0x0000041000007947 */ /* 0x000fea0003800000 */
.L_x_17577:
        /* <DEDUP_REMOVED lines=20> */
.L_x_17582:
[----:B------:R-:W-:Y:S05]  /*6090*/  BSYNC B0 ;  /* 0x0000000000007941 */ /* 0x000fea0003800000 */
.L_x_17581:
[----:B------:R-:W-:Y:S01]  /*60a0*/  IMAD.SHL.U32 R3, R3, 0x200000, RZ ;  /* 0x0020000003037824 */ /* 0x000fe200078e00ff */
[----:B------:R-:W-:-:S04]  /*60b0*/  LEA R5, R0, 0x37800000, 0x17 ;  /* 0x3780000000057811 */ /* 0x000fc800078eb8ff */
[----:B------:R-:W-:Y:S01]  /*60c0*/  LOP3.LUT R22, R5, R3, R22, 0xfe, !PT ;  /* 0x0000000305167212 */ /* 0x000fe200078efe16 */
[----:B------:R-:W-:Y:S05]  /*60d0*/  BRA `(.L_x_17564) ;  /* 0x0000028000007947 */ /* 0x000fea0003800000 */
.L_x_17576:
        /* <DEDUP_REMOVED lines=14> */
.L_x_17563:
        /* <DEDUP_REMOVED lines=21> */
.L_x_17584:
[----:B----4-:R-:W4:Y:S02]  /*6310*/  LDG.E.64 R22, [R4.64] ;  /* 0x0000002404167981 */ /* 0x010f24000c1e1b00 */
[----:B----4-:R0:W4:Y:S01]  /*6320*/  I2F.U64 R22, R22 ;  /* 0x0000001600167312 */ /* 0x0101220000301000 */
[----:B------:R-:W-:Y:S05]  /*6330*/  BRA `(.L_x_17564) ;  /* 0x0000002000007947 */ /* 0x000fea0003800000 */
.L_x_17583:
[----:B----4-:R-:W4:Y:S02]  /*6340*/  LDG.E R4, [R4.64] ;  /* 0x0000002404047981 */ /* 0x010f24000c1e1900 */
[----:B----4-:R0:W4:Y:S02]  /*6350*/  I2F.U32 R22, R4 ;  /* 0x0000000400167306 */ /* 0x0101240000201000 */
.L_x_17564:
[----:B------:R-:W-:Y:S05]  /*6360*/  BSYNC B6 ;  /* 0x0000000000067941 */ /* 0x000fea0003800000 */
.L_x_17558:
[----:B------:R-:W-:Y:S02]  /*6370*/  IADD3 R43, R43, 0x80, RZ ;  /* 0x000000802b2b7810 */ /* 0x000fe40007ffe0ff */
.L_x_17395:
[----:B-1-34-:R-:W-:Y:S05]  /*6380*/  BSYNC B7 ;  /* 0x0000000000077941 */ /* 0x01afea0003800000 */
.L_x_17394:
[----:B------:R-:W-:Y:S01]  /*6390*/  ISETP.GE.AND P0, PT, R43, R46, PT ;  /* 0x0000002e2b00720c */ /* 0x000fe20003f06270 */
[----:B------:R-:W-:Y:S01]  /*63a0*/  BSSY B7, `(.L_x_17585) ;  /* 0x0000628000077945 */ /* 0x000fe20003800000 */
[----:B0-----:R-:W-:Y:S01]  /*63b0*/  IMAD.MOV.U32 R23, RZ, RZ, RZ ;  /* 0x000000ffff177224 */ /* 0x001fe200078e00ff */
[----:B------:R-:W-:Y:S01]  /*63c0*/  CS2R R24, SRZ ;  /* 0x0000000000187805 */ /* 0x000fe2000001ff00 */
[----:B------:R-:W-:Y:S01]  /*63d0*/  CS2R R26, SRZ ;  /* 0x00000000001a7805 */ /* 0x000fe2000001ff00 */
[----:B------:R-:W-:-:S08]  /*63e0*/  IMAD.MOV.U32 R28, RZ, RZ, RZ ;  /* 0x000000ffff1c7224 */ /* 0x000fd000078e00ff */
        /* <DEDUP_REMOVED lines=20> */
.L_x_17591:
[----:B------:R-:W3:Y:S02]  /*6530*/  LDG.E.U8 R4, [R4.64] ;  /* 0x0000002404047981 */ /* 0x000ee4000c1e1100 */
[----:B---3--:R0:W1:Y:S01]  /*6540*/  I2F.U16 R34, R4 ;  /* 0x0000000400227306 */ /* 0x0080620000101000 */
[----:B------:R-:W-:Y:S05]  /*6550*/  BRA `(.L_x_17593) ;  /* 0x00000ca000007947 */ /* 0x000fea0003800000 */
.L_x_17590:
        /* <DEDUP_REMOVED lines=9> */
.L_x_17595:
[----:B------:R-:W3:Y:S02]  /*65f0*/  LDG.E R4, [R4.64] ;  /* 0x0000002404047981 */ /* 0x000ee4000c1e1900 */
[----:B---3--:R0:W1:Y:S01]  /*6600*/  I2F R34, R4 ;  /* 0x0000000400227306 */ /* 0x0080620000201400 */
[----:B------:R-:W-:Y:S05]  /*6610*/  BRA `(.L_x_17593) ;  /* 0x00000be000007947 */ /* 0x000fea0003800000 */
.L_x_17594:
[----:B------:R-:W3:Y:S02]  /*6620*/  LDG.E.U16 R4, [R4.64] ;  /* 0x0000002404047981 */ /* 0x000ee4000c1e1500 */
[----:B---3--:R0:W1:Y:S01]  /*6630*/  I2F.S16 R34, R4 ;  /* 0x0000000400227306 */ /* 0x0080620000101400 */
[----:B------:R-:W-:Y:S05]  /*6640*/  BRA `(.L_x_17593) ;  /* 0x00000bb000007947 */ /* 0x000fea0003800000 */
.L_x_17589:
        /* <DEDUP_REMOVED lines=8> */
.L_x_17597:
[----:B------:R-:W3:Y:S02]  /*66d0*/  LDG.E.U16 R4, [R4.64] ;  /* 0x0000002404047981 */ /* 0x000ee4000c1e1500 */
[----:B---3--:R-:W-:Y:S01]  /*66e0*/  HADD2.F32 R34, -RZ, R4.H0_H0 ;  /* 0x20000004ff227230 */ /* 0x008fe20000004100 */
[----:B------:R-:W-:Y:S05]  /*66f0*/  BRA `(.L_x_17593) ;  /* 0x00000b0000007947 */ /* 0x000fea0003800000 */
.L_x_17596:
        /* <DEDUP_REMOVED lines=8> */
.L_x_17599:
[----:B------:R-:W3:Y:S02]  /*6780*/  LDG.E.U16 R4, [R4.64] ;  /* 0x0000002404047981 */ /* 0x000ee4000c1e1500 */
[----:B---3--:R-:W-:Y:S01]  /*6790*/  HADD2.F32 R34, -RZ, R4.H0_H0 ;  /* 0x20000004ff227230 */ /* 0x008fe20000004100 */
[----:B------:R-:W-:Y:S05]  /*67a0*/  BRA `(.L_x_17593) ;  /* 0x00000a5000007947 */ /* 0x000fea0003800000 */
.L_x_17598:
[----:B------:R-:W3:Y:S02]  /*67b0*/  LDG.E.64 R4, [R4.64] ;  /* 0x0000002404047981 */ /* 0x000ee4000c1e1b00 */
[----:B---3--:R-:W0:Y:S01]  /*67c0*/  F2F.F32.F64 R34, R4 ;  /* 0x0000000400227310 */ /* 0x008e220000301000 */
[----:B------:R-:W0:-:S14]  /*67d0*/  DSETP.GEU.AND P0, PT, |R4|, c[0x2][0x0], PT ;  /* 0x008000000400762a */ /* 0x000e1c0003f0e200 */
[----:B0-----:R-:W-:Y:S01]  /*67e0*/  @!P0 FMUL R34, R34, 1.175494350822287508e-38 ;  /* 0x0080000022228820 */ /* 0x001fe20000400000 */
[----:B------:R-:W-:Y:S05]  /*67f0*/  BRA `(.L_x_17593) ;  /* 0x00000a0000007947 */ /* 0x000fea0003800000 */
.L_x_17588:
        /* <DEDUP_REMOVED lines=12> */
.L_x_17602:
[----:B------:R-:W3:Y:S02]  /*68c0*/  LDG.E.64 R4, [R4.64] ;  /* 0x0000002404047981 */ /* 0x000ee4000c1e1b00 */
[----:B---3--:R-:W0:Y:S01]  /*68d0*/  F2F.F32.F64 R34, R4 ;  /* 0x0000000400227310 */ /* 0x008e220000301000 */
[----:B------:R-:W0:-:S14]  /*68e0*/  DSETP.GEU.AND P0, PT, |R4|, c[0x2][0x0], PT ;  /* 0x008000000400762a */ /* 0x000e1c0003f0e200 */
[----:B0-----:R-:W-:Y:S01]  /*68f0*/  @!P0 FMUL R34, R34, 1.175494350822287508e-38 ;  /* 0x0080000022228820 */ /* 0x001fe20000400000 */
[----:B------:R-:W-:Y:S05]  /*6900*/  BRA `(.L_x_17593) ;  /* 0x000008f000007947 */ /* 0x000fea0003800000 */
.L_x_17601:
        /* <DEDUP_REMOVED lines=26> */
.L_x_17604:
        /* <DEDUP_REMOVED lines=13> */
.L_x_17603:
[----:B------:R-:W3:Y:S02]  /*6b80*/  LDG.E.U16 R4, [R4.64] ;  /* 0x0000002404047981 */ /* 0x000ee4000c1e1500 */
[----:B---3--:R-:W-:Y:S01]  /*6b90*/  PRMT R34, RZ, 0x5410, R4 ;  /* 0x00005410ff227816 */ /* 0x008fe20000000004 */
[----:B------:R-:W-:Y:S05]  /*6ba0*/  BRA `(.L_x_17593) ;  /* 0x0000065000007947 */ /* 0x000fea0003800000 */
.L_x_17600:
        /* <DEDUP_REMOVED lines=11> */
.L_x_17607:
        /* <DEDUP_REMOVED lines=20> */
.L_x_17609:
[----:B------:R-:W-:Y:S05]  /*6da0*/  BSYNC B0 ;  /* 0x0000000000007941 */ /* 0x000fea0003800000 */
.L_x_17608:
[----:B------:R-:W-:Y:S01]  /*6db0*/  IMAD.SHL.U32 R3, R3, 0x100000, RZ ;  /* 0x0010000003037824 */ /* 0x000fe200078e00ff */
[----:B------:R-:W-:-:S04]  /*6dc0*/  LEA R5, R0, 0x3b800000, 0x17 ;  /* 0x3b80000000057811 */ /* 0x000fc800078eb8ff */
[----:B------:R-:W-:Y:S01]  /*6dd0*/  LOP3.LUT R34, R5, R3, R34, 0xfe, !PT ;  /* 0x0000000305227212 */ /* 0x000fe200078efe22 */
[----:B------:R-:W-:Y:S05]  /*6de0*/  BRA `(.L_x_17593) ;  /* 0x0000041000007947 */ /* 0x000fea0003800000 */
.L_x_17606:
        /* <DEDUP_REMOVED lines=20> */
.L_x_17611:
[----:B------:R-:W-:Y:S05]  /*6f30*/  BSYNC B0 ;  /* 0x0000000000007941 */ /* 0x000fea0003800000 */
.L_x_17610:
[----:B------:R-:W-:Y:S01]  /*6f40*/  IMAD.SHL.U32 R3, R3, 0x200000, RZ ;  /* 0x0020000003037824 */ /* 0x000fe200078e00ff */
[----:B------:R-:W-:-:S04]  /*6f50*/  LEA R5, R0, 0x37800000, 0x17 ;  /* 0x3780000000057811 */ /* 0x000fc800078eb8ff */
[----:B------:R-:W-:Y:S01]  /*6f60*/  LOP3.LUT R34, R5, R3, R34, 0xfe, !PT ;  /* 0x0000000305227212 */ /* 0x000fe200078efe22 */
[----:B------:R-:W-:Y:S05]  /*6f70*/  BRA `(.L_x_17593) ;  /* 0x0000028000007947 */ /* 0x000fea0003800000 */
.L_x_17605:
        /* <DEDUP_REMOVED lines=14> */
.L_x_17592:
        /* <DEDUP_REMOVED lines=21> */
.L_x_17613:
[----:B------:R-:W3:Y:S02]  /*71b0*/  LDG.E.64 R34, [R4.64] ;  /* 0x0000002404227981 */ /* 0x000ee4000c1e1b00 */
[----:B---3--:R0:W1:Y:S01]  /*71c0*/  I2F.U64 R34, R34 ;  /* 0x0000002200227312 */ /* 0x0080620000301000 */
[----:B------:R-:W-:Y:S05]  /*71d0*/  BRA `(.L_x_17593) ;  /* 0x0000002000007947 */ /* 0x000fea0003800000 */
.L_x_17612:
[----:B------:R-:W3:Y:S02]  /*71e0*/  LDG.E R4, [R4.64] ;  /* 0x0000002404047981 */ /* 0x000ee4000c1e1900 */
[----:B---3--:R0:W1:Y:S02]  /*71f0*/  I2F.U32 R34, R4 ;  /* 0x0000000400227306 */ /* 0x0080640000201000 */
.L_x_17593:
[----:B------:R-:W-:Y:S05]  /*7200*/  BSYNC B6 ;  /* 0x0000000000067941 */ /* 0x000fea0003800000 */
.L_x_17587:
        /* <DEDUP_REMOVED lines=18> */
.L_x_17618:
[----:B------:R-:W3:Y:S02]  /*7330*/  LDG.E.U8 R4, [R4.64] ;  /* 0x0000002404047981 */ /* 0x000ee4000c1e1100 */
[----:B---3--:R0:W3:Y:S01]  /*7340*/  I2F.U16 R23, R4 ;  /* 0x0000000400177306 */ /* 0x0080e20000101000 */
[----:B------:R-:W-:Y:S05]  /*7350*/  BRA `(.L_x_17620) ;  /* 0x00000ca000007947 */ /* 0x000fea0003800000 */
.L_x_17617:
        /* <DEDUP_REMOVED lines=9> */
.L_x_17622:
[----:B------:R-:W3:Y:S02]  /*73f0*/  LDG.E R4, [R4.64] ;  /* 0x0000002404047981 */ /* 0x000ee4000c1e1900 */
[----:B---3--:R0:W3:Y:S01]  /*7400*/  I2F R23, R4 ;  /* 0x0000000400177306 */ /* 0x0080e20000201400 */
[----:B------:R-:W-:Y:S05]  /*7410*/  BRA `(.L_x_17620) ;  /* 0x00000be000007947 */ /* 0x000fea0003800000 */
.L_x_17621:
[----:B------:R-:W3:Y:S02]  /*7420*/  LDG.E.U16 R4, [R4.64] ;  /* 0x0000002404047981 */ /* 0x000ee4000c1e1500 */
[----:B---3--:R0:W3:Y:S01]  /*7430*/  I2F.S16 R23, R4 ;  /* 0x0000000400177306 */ /* 0x0080e20000101400 */
[----:B------:R-:W-:Y:S05]  /*7440*/  BRA `(.L_x_17620) ;  /* 0x00000bb000007947 */ /* 0x000fea0003800000 */
.L_x_17616:
        /* <DEDUP_REMOVED lines=8> */
.L_x_17624:
[----:B------:R-:W3:Y:S02]  /*74d0*/  LDG.E.U16 R4, [R4.64] ;  /* 0x0000002404047981 */ /* 0x000ee4000c1e1500 */
[----:B---3--:R-:W-:Y:S01]  /*74e0*/  HADD2.F32 R23, -RZ, R4.H0_H0 ;  /* 0x20000004ff177230 */ /* 0x008fe20000004100 */
[----:B------:R-:W-:Y:S05]  /*74f0*/  BRA `(.L_x_17620) ;  /* 0x00000b0000007947 */ /* 0x000fea0003800000 */
.L_x_17623:
        /* <DEDUP_REMOVED lines=8> */
.L_x_17626:
[----:B------:R-:W3:Y:S02]  /*7580*/  LDG.E.U16 R4, [R4.64] ;  /* 0x0000002404047981 */ /* 0x000ee4000c1e1500 */
[----:B---3--:R-:W-:Y:S01]  /*7590*/  HADD2.F32 R23, -RZ, R4.H0_H0 ;  /* 0x20000004ff177230 */ /* 0x008fe20000004100 */
[----:B------:R-:W-:Y:S05]  /*75a0*/  BRA `(.L_x_17620) ;  /* 0x00000a5000007947 */ /* 0x000fea0003800000 */
.L_x_17625:
[----:B------:R-:W3:Y:S02]  /*75b0*/  LDG.E.64 R4, [R4.64] ;  /* 0x0000002404047981 */ /* 0x000ee4000c1e1b00 */
[----:B---3--:R-:W0:Y:S01]  /*75c0*/  F2F.F32.F64 R23, R4 ;  /* 0x0000000400177310 */ /* 0x008e220000301000 */
[----:B------:R-:W0:-:S14]  /*75d0*/  DSETP.GEU.AND P0, PT, |R4|, c[0x2][0x0], PT ;  /* 0x008000000400762a */ /* 0x000e1c0003f0e200 */
[----:B0-----:R-:W-:Y:S01]  /*75e0*/  @!P0 FMUL R23, R23, 1.175494350822287508e-38 ;  /* 0x0080000017178820 */ /* 0x001fe20000400000 */
[----:B------:R-:W-:Y:S05]  /*75f0*/  BRA `(.L_x_17620) ;  /* 0x00000a0000007947 */ /* 0x000fea0003800000 */
.L_x_17615:
        /* <DEDUP_REMOVED lines=12> */
.L_x_17629:
[----:B------:R-:W3:Y:S02]  /*76c0*/  LDG.E.64 R4, [R4.64] ;  /* 0x0000002404047981 */ /* 0x000ee4000c1e1b00 */
[----:B---3--:R-:W0:Y:S01]  /*76d0*/  F2F.F32.F64 R23, R4 ;  /* 0x0000000400177310 */ /* 0x008e220000301000 */
[----:B------:R-:W0:-:S14]  /*76e0*/  DSETP.GEU.AND P0, PT, |R4|, c[0x2][0x0], PT ;  /* 0x008000000400762a */ /* 0x000e1c0003f0e200 */
[----:B0-----:R-:W-:Y:S01]  /*76f0*/  @!P0 FMUL R23, R23, 1.175494350822287508e-38 ;  /* 0x0080000017178820 */ /* 0x001fe20000400000 */
[----:B------:R-:W-:Y:S05]  /*7700*/  BRA `(.L_x_17620) ;  /* 0x000008f000007947 */ /* 0x000fea0003800000 */
.L_x_17628:
        /* <DEDUP_REMOVED lines=26> */
.L_x_17631:
        /* <DEDUP_REMOVED lines=13> */
.L_x_17630:
[----:B------:R-:W3:Y:S02]  /*7980*/  LDG.E.U16 R4, [R4.64] ;  /* 0x0000002404047981 */ /* 0x000ee4000c1e1500 */
[----:B---3--:R-:W-:Y:S01]  /*7990*/  PRMT R23, RZ, 0x5410, R4 ;  /* 0x00005410ff177816 */ /* 0x008fe20000000004 */
[----:B------:R-:W-:Y:S05]  /*79a0*/  BRA `(.L_x_17620) ;  /* 0x0000065000007947 */ /* 0x000fea0003800000 */
.L_x_17627:
        /* <DEDUP_REMOVED lines=11> */
.L_x_17634:
        /* <DEDUP_REMOVED lines=20> */
.L_x_17636:
[----:B------:R-:W-:Y:S05]  /*7ba0*/  BSYNC B0 ;  /* 0x0000000000007941 */ /* 0x000fea0003800000 */
.L_x_17635:
[----:B------:R-:W-:Y:S01]  /*7bb0*/  IMAD.SHL.U32 R3, R3, 0x100000, RZ ;  /* 0x0010000003037824 */ /* 0x000fe200078e00ff */
[----:B------:R-:W-:-:S04]  /*7bc0*/  LEA R0, R0, 0x3b800000, 0x17 ;  /* 0x3b80000000007811 */ /* 0x000fc800078eb8ff */
[----:B------:R-:W-:Y:S01]  /*7bd0*/  LOP3.LUT R23, R0, R3, R23, 0xfe, !PT ;  /* 0x0000000300177212 */ /* 0x000fe200078efe17 */
[----:B------:R-:W-:Y:S05]  /*7be0*/  BRA `(.L_x_17620) ;  /* 0x0000041000007947 */ /* 0x000fea0003800000 */
.L_x_17633:
        /* <DEDUP_REMOVED lines=20> */
.L_x_17638:
[----:B------:R-:W-:Y:S05]  /*7d30*/  BSYNC B0 ;  /* 0x0000000000007941 */ /* 0x000fea0003800000 */
.L_x_17637:
[----:B------:R-:W-:Y:S01]  /*7d40*/  IMAD.SHL.U32 R3, R3, 0x200000, RZ ;  /* 0x0020000003037824 */ /* 0x000fe200078e00ff */
[----:B------:R-:W-:-:S04]  /*7d50*/  LEA R0, R0, 0x37800000, 0x17 ;  /* 0x3780000000007811 */ /* 0x000fc800078eb8ff */
[----:B------:R-:W-:Y:S01]  /*7d60*/  LOP3.LUT R23, R0, R3, R23, 0xfe, !PT ;  /* 0x0000000300177212 */ /* 0x000fe200078efe17 */
[----:B------:R-:W-:Y:S05]  /*7d70*/  BRA `(.L_x_17620) ;  /* 0x0000028000007947 */ /* 0x000fea0003800000 */
.L_x_17632:
        /* <DEDUP_REMOVED lines=14> */
.L_x_17619:
        /* <DEDUP_REMOVED lines=21> */
.L_x_17640:
[----:B------:R-:W3:Y:S02]  /*7fb0*/  LDG.E.64 R4, [R4.64] ;  /* 0x0000002404047981 */ /* 0x000ee4000c1e1b00 */
[----:B---3--:R0:W3:Y:S01]  /*7fc0*/  I2F.U64 R23, R4 ;  /* 0x0000000400177312 */ /* 0x0080e20000301000 */
[----:B------:R-:W-:Y:S05]  /*7fd0*/  BRA `(.L_x_17620) ;  /* 0x0000002000007947 */ /* 0x000fea0003800000 */
.L_x_17639:
[----:B------:R-:W3:Y:S02]  /*7fe0*/  LDG.E R4, [R4.64] ;  /* 0x0000002404047981 */ /* 0x000ee4000c1e1900 */
[----:B---3--:R0:W3:Y:S02]  /*7ff0*/  I2F.U32 R23, R4 ;  /* 0x0000000400177306 */ /* 0x0080e40000201000 */
.L_x_17620:
[----:B------:R-:W-:Y:S05]  /*8000*/  BSYNC B6 ;  /* 0x0000000000067941 */ /* 0x000fea0003800000 */
.L_x_17614:
        /* <DEDUP_REMOVED lines=18> */
.L_x_17645:
[----:B------:R-:W2:Y:S02]  /*8130*/  LDG.E.U8 R4, [R4.64] ;  /* 0x0000002404047981 */ /* 0x000ea4000c1e1100 */
[----:B--2---:R0:W2:Y:S01]  /*8140*/  I2F.U16 R24, R4 ;  /* 0x0000000400187306 */ /* 0x0040a20000101000 */
[----:B------:R-:W-:Y:S05]  /*8150*/  BRA `(.L_x_17647) ;  /* 0x00000ca000007947 */ /* 0x000fea0003800000 */
.L_x_17644:
        /* <DEDUP_REMOVED lines=9> */
.L_x_17649:
[----:B------:R-:W2:Y:S02]  /*81f0*/  LDG.E R4, [R4.64] ;  /* 0x0000002404047981 */ /* 0x000ea4000c1e1900 */
[----:B--2---:R0:W2:Y:S01]  /*8200*/  I2F R24, R4 ;  /* 0x0000000400187306 */ /* 0x0040a20000201400 */
[----:B------:R-:W-:Y:S05]  /*8210*/  BRA `(.L_x_17647) ;  /* 0x00000be000007947 */ /* 0x000fea0003800000 */
.L_x_17648:
[----:B------:R-:W2:Y:S02]  /*8220*/  LDG.E.U16 R4, [R4.64] ;  /* 0x0000002404047981 */ /* 0x000ea4000c1e1500 */
[----:B--2---:R0:W2:Y:S01]  /*8230*/  I2F.S16 R24, R4 ;  /* 0x0000000400187306 */ /* 0x0040a20000101400 */
[----:B------:R-:W-:Y:S05]  /*8240*/  BRA `(.L_x_17647) ;  /* 0x00000bb000007947 */ /* 0x000fea0003800000 */
.L_x_17643:
        /* <DEDUP_REMOVED lines=8> */
.L_x_17651:
[----:B------:R-:W2:Y:S02]  /*82d0*/  LDG.E.U16 R4, [R4.64] ;  /* 0x0000002404047981 */ /* 0x000ea4000c1e1500 */
[----:B--2---:R-:W-:Y:S01]  /*82e0*/  HADD2.F32 R24, -RZ, R4.H0_H0 ;  /* 0x20000004ff187230 */ /* 0x004fe20000004100 */
[----:B------:R-:W-:Y:S05]  /*82f0*/  BRA `(.L_x_17647) ;  /* 0x00000b0000007947 */ /* 0x000fea0003800000 */
.L_x_17650:
        /* <DEDUP_REMOVED lines=8> */
.L_x_17653:
[----:B------:R-:W2:Y:S02]  /*8380*/  LDG.E.U16 R4, [R4.64] ;  /* 0x0000002404047981 */ /* 0x000ea4000c1e1500 */
[----:B--2---:R-:W-:Y:S01]  /*8390*/  HADD2.F32 R24, -RZ, R4.H0_H0 ;  /* 0x20000004ff187230 */ /* 0x004fe20000004100 */
[----:B------:R-:W-:Y:S05]  /*83a0*/  BRA `(.L_x_17647) ;  /* 0x00000a5000007947 */ /* 0x000fea0003800000 */
.L_x_17652:
[----:B------:R-:W2:Y:S02]  /*83b0*/  LDG.E.64 R4, [R4.64] ;  /* 0x0000002404047981 */ /* 0x000ea4000c1e1b00 */
[----:B--2---:R-:W0:Y:S01]  /*83c0*/  F2F.F32.F64 R24, R4 ;  /* 0x0000000400187310 */ /* 0x004e220000301000 */
[----:B------:R-:W0:-:S14]  /*83d0*/  DSETP.GEU.AND P0, PT, |R4|, c[0x2][0x0], PT ;  /* 0x008000000400762a */ /* 0x000e1c0003f0e200 */
[----:B0-----:R-:W-:Y:S01]  /*83e0*/  @!P0 FMUL R24, R24, 1.175494350822287508e-38 ;  /* 0x0080000018188820 */ /* 0x001fe20000400000 */
[----:B------:R-:W-:Y:S05]  /*83f0*/  BRA `(.L_x_17647) ;  /* 0x00000a0000007947 */ /* 0x000fea0003800000 */
.L_x_17642:
        /* <DEDUP_REMOVED lines=12> */
.L_x_17656:
[----:B------:R-:W2:Y:S02]  /*84c0*/  LDG.E.64 R4, [R4.64] ;  /* 0x0000002404047981 */ /* 0x000ea4000c1e1b00 */
[----:B--2---:R-:W0:Y:S01]  /*84d0*/  F2F.F32.F64 R24, R4 ;  /* 0x0000000400187310 */ /* 0x004e220000301000 */
[----:B------:R-:W0:-:S14]  /*84e0*/  DSETP.GEU.AND P0, PT, |R4|, c[0x2][0x0], PT ;  /* 0x008000000400762a */ /* 0x000e1c0003f0e200 */
[----:B0-----:R-:W-:Y:S01]  /*84f0*/  @!P0 FMUL R24, R24, 1.175494350822287508e-38 ;  /* 0x0080000018188820 */ /* 0x001fe20000400000 */
[----:B------:R-:W-:Y:S05]  /*8500*/  BRA `(.L_x_17647) ;  /* 0x000008f000007947 */ /* 0x000fea0003800000 */
.L_x_17655:
        /* <DEDUP_REMOVED lines=26> */
.L_x_17658:
        /* <DEDUP_REMOVED lines=13> */
.L_x_17657:
[----:B------:R-:W2:Y:S02]  /*8780*/  LDG.E.U16 R4, [R4.64] ;  /* 0x0000002404047981 */ /* 0x000ea4000c1e1500 */
[----:B--2---:R-:W-:Y:S01]  /*8790*/  PRMT R24, RZ, 0x5410, R4 ;  /* 0x00005410ff187816 */ /* 0x004fe20000000004 */
[----:B------:R-:W-:Y:S05]  /*87a0*/  BRA `(.L_x_17647) ;  /* 0x0000065000007947 */ /* 0x000fea0003800000 */
.L_x_17654:
        /* <DEDUP_REMOVED lines=11> */
.L_x_17661:
        /* <DEDUP_REMOVED lines=20> */
.L_x_17663:
[----:B------:R-:W-:Y:S05]  /*89a0*/  BSYNC B0 ;  /* 0x0000000000007941 */ /* 0x000fea0003800000 */
.L_x_17662:
[----:B------:R-:W-:Y:S01]  /*89b0*/  IMAD.SHL.U32 R3, R3, 0x100000, RZ ;  /* 0x0010000003037824 */ /* 0x000fe200078e00ff */
[----:B------:R-:W-:-:S04]  /*89c0*/  LEA R5, R0, 0x3b800000, 0x17 ;  /* 0x3b80000000057811 */ /* 0x000fc800078eb8ff */
[----:B------:R-:W-:Y:S01]  /*89d0*/  LOP3.LUT R24, R5, R3, R24, 0xfe, !PT ;  /* 0x0000000305187212 */ /* 0x000fe200078efe18 */
[----:B------:R-:W-:Y:S05]  /*89e0*/  BRA `(.L_x_17647) ;  /* 0x0000041000007947 */ /* 0x000fea0003800000 */
.L_x_17660:
        /* <DEDUP_REMOVED lines=20> */
.L_x_17665:
[----:B------:R-:W-:Y:S05]  /*8b30*/  BSYNC B0 ;  /* 0x0000000000007941 */ /* 0x000fea0003800000 */
.L_x_17664:
[----:B------:R-:W-:Y:S01]  /*8b40*/  IMAD.SHL.U32 R3, R3, 0x200000, RZ ;  /* 0x0020000003037824 */ /* 0x000fe200078e00ff */
[----:B------:R-:W-:-:S04]  /*8b50*/  LEA R5, R0, 0x37800000, 0x17 ;  /* 0x3780000000057811 */ /* 0x000fc800078eb8ff */
[----:B------:R-:W-:Y:S01]  /*8b60*/  LOP3.LUT R24, R5, R3, R24, 0xfe, !PT ;  /* 0x0000000305187212 */ /* 0x000fe200078efe18 */
[----:B------:R-:W-:Y:S05]  /*8b70*/  BRA `(.L_x_17647) ;  /* 0x0000028000007947 */ /* 0x000fea0003800000 */
.L_x_17659:
        /* <DEDUP_REMOVED lines=14> */
.L_x_17646:
        /* <DEDUP_REMOVED lines=21> */
.L_x_17667:
[----:B------:R-:W2:Y:S02]  /*8db0*/  LDG.E.64 R24, [R4.64] ;  /* 0x0000002404187981 */ /* 0x000ea4000c1e1b00 */
[----:B--2---:R0:W2:Y:S01]  /*8dc0*/  I2F.U64 R24, R24 ;  /* 0x0000001800187312 */ /* 0x0040a20000301000 */
[----:B------:R-:W-:Y:S05]  /*8dd0*/  BRA `(.L_x_17647) ;  /* 0x0000002000007947 */ /* 0x000fea0003800000 */
.L_x_17666:
[----:B------:R-:W2:Y:S02]  /*8de0*/  LDG.E R4, [R4.64] ;  /* 0x0000002404047981 */ /* 0x000ea4000c1e1900 */
[----:B--2---:R0:W2:Y:S02]  /*8df0*/  I2F.U32 R24, R4 ;  /* 0x0000000400187306 */ /* 0x0040a40000201000 */
.L_x_17647:
[----:B------:R-:W-:Y:S05]  /*8e00*/  BSYNC B6 ;  /* 0x0000000000067941 */ /* 0x000fea0003800000 */
.L_x_17641:
        /* <DEDUP_REMOVED lines=18> */
.L_x_17672:
[----:B------:R-:W4:Y:S02]  /*8f30*/  LDG.E.U8 R4, [R4.64] ;  /* 0x0000002404047981 */ /* 0x000f24000c1e1100 */
[----:B----4-:R0:W4:Y:S01]  /*8f40*/  I2F.U16 R25, R4 ;  /* 0x0000000400197306 */ /* 0x0101220000101000 */
[----:B------:R-:W-:Y:S05]  /*8f50*/  BRA `(.L_x_17674) ;  /* 0x00000ca000007947 */ /* 0x000fea0003800000 */
.L_x_17671:
        /* <DEDUP_REMOVED lines=9> */
.L_x_17676:
[----:B------:R-:W4:Y:S02]  /*8ff0*/  LDG.E R4, [R4.64] ;  /* 0x0000002404047981 */ /* 0x000f24000c1e1900 */
[----:B----4-:R0:W4:Y:S01]  /*9000*/  I2F R25, R4 ;  /* 0x0000000400197306 */ /* 0x0101220000201400 */
[----:B------:R-:W-:Y:S05]  /*9010*/  BRA `(.L_x_17674) ;  /* 0x00000be000007947 */ /* 0x000fea0003800000 */
.L_x_17675:
[----:B------:R-:W4:Y:S02]  /*9020*/  LDG.E.U16 R4, [R4.64] ;  /* 0x0000002404047981 */ /* 0x000f24000c1e1500 */
[----:B----4-:R0:W4:Y:S01]  /*9030*/  I2F.S16 R25, R4 ;  /* 0x0000000400197306 */ /* 0x0101220000101400 */
[----:B------:R-:W-:Y:S05]  /*9040*/  BRA `(.L_x_17674) ;  /* 0x00000bb000007947 */ /* 0x000fea0003800000 */
.L_x_17670:
        /* <DEDUP_REMOVED lines=8> */
.L_x_17678:
[----:B------:R-:W4:Y:S02]  /*90d0*/  LDG.E.U16 R4, [R4.64] ;  /* 0x0000002404047981 */ /* 0x000f24000c1e1500 */
[----:B----4-:R-:W-:Y:S01]  /*90e0*/  HADD2.F32 R25, -RZ, R4.H0_H0 ;  /* 0x20000004ff197230 */ /* 0x010fe20000004100 */
[----:B------:R-:W-:Y:S05]  /*90f0*/  BRA `(.L_x_17674) ;  /* 0x00000b0000007947 */ /* 0x000fea0003800000 */
.L_x_17677:
        /* <DEDUP_REMOVED lines=8> */
.L_x_17680:
[----:B------:R-:W4:Y:S02]  /*9180*/  LDG.E.U16 R4, [R4.64] ;  /* 0x0000002404047981 */ /* 0x000f24000c1e1500 */
[----:B----4-:R-:W-:Y:S01]  /*9190*/  HADD2.F32 R25, -RZ, R4.H0_H0 ;  /* 0x20000004ff197230 */ /* 0x010fe20000004100 */
[----:B------:R-:W-:Y:S05]  /*91a0*/  BRA `(.L_x_17674) ;  /* 0x00000a5000007947 */ /* 0x000fea0003800000 */
.L_x_17679:
[----:B------:R-:W4:Y:S02]  /*91b0*/  LDG.E.64 R4, [R4.64] ;  /* 0x0000002404047981 */ /* 0x000f24000c1e1b00 */
[----:B----4-:R-:W0:Y:S01]  /*91c0*/  F2F.F32.F64 R25, R4 ;  /* 0x0000000400197310 */ /* 0x010e220000301000 */
[----:B------:R-:W0:-:S14]  /*91d0*/  DSETP.GEU.AND P0, PT, |R4|, c[0x2][0x0], PT ;  /* 0x008000000400762a */ /* 0x000e1c0003f0e200 */
[----:B0-----:R-:W-:Y:S01]  /*91e0*/  @!P0 FMUL R25, R25, 1.175494350822287508e-38 ;  /* 0x0080000019198820 */ /* 0x001fe20000400000 */
[----:B------:R-:W-:Y:S05]  /*91f0*/  BRA `(.L_x_17674) ;  /* 0x00000a0000007947 */ /* 0x000fea0003800000 */
.L_x_17669:
        /* <DEDUP_REMOVED lines=12> */
.L_x_17683:
[----:B------:R-:W4:Y:S02]  /*92c0*/  LDG.E.64 R4, [R4.64] ;  /* 0x0000002404047981 */ /* 0x000f24000c1e1b00 */
[----:B----4-:R-:W0:Y:S01]  /*92d0*/  F2F.F32.F64 R25, R4 ;  /* 0x0000000400197310 */ /* 0x010e220000301000 */
[----:B------:R-:W0:-:S14]  /*92e0*/  DSETP.GEU.AND P0, PT, |R4|, c[0x2][0x0], PT ;  /* 0x008000000400762a */ /* 0x000e1c0003f0e200 */
[----:B0-----:R-:W-:Y:S01]  /*92f0*/  @!P0 FMUL R25, R25, 1.175494350822287508e-38 ;  /* 0x0080000019198820 */ /* 0x001fe20000400000 */
[----:B------:R-:W-:Y:S05]  /*9300*/  BRA `(.L_x_17674) ;  /* 0x000008f000007947 */ /* 0x000fea0003800000 */
.L_x_17682:
        /* <DEDUP_REMOVED lines=26> */
.L_x_17685:
        /* <DEDUP_REMOVED lines=13> */
.L_x_17684:
[----:B------:R-:W4:Y:S02]  /*9580*/  LDG.E.U16 R4, [R4.64] ;  /* 0x0000002404047981 */ /* 0x000f24000c1e1500 */
[----:B----4-:R-:W-:Y:S01]  /*9590*/  PRMT R25, RZ, 0x5410, R4 ;  /* 0x00005410ff197816 */ /* 0x010fe20000000004 */
[----:B------:R-:W-:Y:S05]  /*95a0*/  BRA `(.L_x_17674) ;  /* 0x0000065000007947 */ /* 0x000fea0003800000 */
.L_x_17681:
        /* <DEDUP_REMOVED lines=11> */
.L_x_17688:
        /* <DEDUP_REMOVED lines=20> */
.L_x_17690:
[----:B------:R-:W-:Y:S05]  /*97a0*/  BSYNC B0 ;  /* 0x0000000000007941 */ /* 0x000fea0003800000 */
.L_x_17689:
[----:B------:R-:W-:Y:S01]  /*97b0*/  IMAD.SHL.U32 R3, R3, 0x100000, RZ ;  /* 0x0010000003037824 */ /* 0x000fe200078e00ff */
[----:B------:R-:W-:-:S04]  /*97c0*/  LEA R0, R0, 0x3b800000, 0x17 ;  /* 0x3b80000000007811 */ /* 0x000fc800078eb8ff */
[----:B------:R-:W-:Y:S01]  /*97d0*/  LOP3.LUT R25, R0, R3, R25, 0xfe, !PT ;  /* 0x0000000300197212 */ /* 0x000fe200078efe19 */
[----:B------:R-:W-:Y:S05]  /*97e0*/  BRA `(.L_x_17674) ;  /* 0x0000041000007947 */ /* 0x000fea0003800000 */
.L_x_17687:
        /* <DEDUP_REMOVED lines=20> */
.L_x_17692:
[----:B------:R-:W-:Y:S05]  /*9930*/  BSYNC B0 ;  /* 0x0000000000007941 */ /* 0x000fea0003800000 */
.L_x_17691:
[----:B------:R-:W-:Y:S01]  /*9940*/  IMAD.SHL.U32 R3, R3, 0x200000, RZ ;  /* 0x0020000003037824 */ /* 0x000fe200078e00ff */
[----:B------:R-:W-:-:S04]  /*9950*/  LEA R0, R0, 0x37800000, 0x17 ;  /* 0x3780000000007811 */ /* 0x000fc800078eb8ff */
[----:B------:R-:W-:Y:S01]  /*9960*/  LOP3.LUT R25, R0, R3, R25, 0xfe, !PT ;  /* 0x0000000300197212 */ /* 0x000fe200078efe19 */
[----:B------:R-:W-:Y:S05]  /*9970*/  BRA `(.L_x_17674) ;  /* 0x0000028000007947 */ /* 0x000fea0003800000 */
.L_x_17686:
        /* <DEDUP_REMOVED lines=14> */
.L_x_17673:
        /* <DEDUP_REMOVED lines=21> */
.L_x_17694:
[----:B------:R-:W4:Y:S02]  /*9bb0*/  LDG.E.64 R4, [R4.64] ;  /* 0x0000002404047981 */ /* 0x000f24000c1e1b00 */
[----:B----4-:R0:W4:Y:S01]  /*9bc0*/  I2F.U64 R25, R4 ;  /* 0x0000000400197312 */ /* 0x0101220000301000 */
[----:B------:R-:W-:Y:S05]  /*9bd0*/  BRA `(.L_x_17674) ;  /* 0x0000002000007947 */ /* 0x000fea0003800000 */
.L_x_17693:
[----:B------:R-:W4:Y:S02]  /*9be0*/  LDG.E R4, [R4.64] ;  /* 0x0000002404047981 */ /* 0x000f24000c1e1900 */
[----:B----4-:R0:W4:Y:S02]  /*9bf0*/  I2F.U32 R25, R4 ;  /* 0x0000000400197306 */ /* 0x0101240000201000 */
.L_x_17674:
[----:B------:R-:W-:Y:S05]  /*9c00*/  BSYNC B6 ;  /* 0x0000000000067941 */ /* 0x000fea0003800000 */
.L_x_17668:
        /* <DEDUP_REMOVED lines=18> */
.L_x_17699:
[----:B----4-:R-:W4:Y:S02]  /*9d30*/  LDG.E.U8 R4, [R4.64] ;  /* 0x0000002404047981 */ /* 0x010f24000c1e1100 */
[----:B----4-:R0:W4:Y:S01]  /*9d40*/  I2F.U16 R26, R4 ;  /* 0x00000004001a7306 */ /* 0x0101220000101000 */
[----:B------:R-:W-:Y:S05]  /*9d50*/  BRA `(.L_x_17701) ;  /* 0x00000ca000007947 */ /* 0x000fea0003800000 */
.L_x_17698:
        /* <DEDUP_REMOVED lines=9> */
.L_x_17703:
[----:B----4-:R-:W4:Y:S02]  /*9df0*/  LDG.E R4, [R4.64] ;  /* 0x0000002404047981 */ /* 0x010f24000c1e1900 */
[----:B----4-:R0:W4:Y:S01]  /*9e00*/  I2F R26, R4 ;  /* 0x00000004001a7306 */ /* 0x0101220000201400 */
[----:B------:R-:W-:Y:S05]  /*9e10*/  BRA `(.L_x_17701) ;  /* 0x00000be000007947 */ /* 0x000fea0003800000 */
.L_x_17702:
[----:B----4-:R-:W4:Y:S02]  /*9e20*/  LDG.E.U16 R4, [R4.64] ;  /* 0x0000002404047981 */ /* 0x010f24000c1e1500 */
[----:B----4-:R0:W4:Y:S01]  /*9e30*/  I2F.S16 R26, R4 ;  /* 0x00000004001a7306 */ /* 0x0101220000101400 */
[----:B------:R-:W-:Y:S05]  /*9e40*/  BRA `(.L_x_17701) ;  /* 0x00000bb000007947 */ /* 0x000fea0003800000 */
.L_x_17697:
        /* <DEDUP_REMOVED lines=8> */
.L_x_17705:
[----:B----4-:R-:W4:Y:S02]  /*9ed0*/  LDG.E.U16 R4, [R4.64] ;  /* 0x0000002404047981 */ /* 0x010f24000c1e1500 */
[----:B----4-:R-:W-:Y:S01]  /*9ee0*/  HADD2.F32 R26, -RZ, R4.H0_H0 ;  /* 0x20000004ff1a7230 */ /* 0x010fe20000004100 */
[----:B------:R-:W-:Y:S05]  /*9ef0*/  BRA `(.L_x_17701) ;  /* 0x00000b0000007947 */ /* 0x000fea0003800000 */
.L_x_17704:
        /* <DEDUP_REMOVED lines=8> */
.L_x_17707:
[----:B----4-:R-:W4:Y:S02]  /*9f80*/  LDG.E.U16 R4, [R4.64] ;  /* 0x0000002404047981 */ /* 0x010f24000c1e1500 */
[----:B----4-:R-:W-:Y:S01]  /*9f90*/  HADD2.F32 R26, -RZ, R4.H0_H0 ;  /* 0x20000004ff1a7230 */ /* 0x010fe20000004100 */
[----:B------:R-:W-:Y:S05]  /*9fa0*/  BRA `(.L_x_17701) ;  /* 0x00000a5000007947 */ /* 0x000fea0003800000 */
.L_x_17706:
[----:B----4-:R-:W4:Y:S02]  /*9fb0*/  LDG.E.64 R4, [R4.64] ;  /* 0x0000002404047981 */ /* 0x010f24000c1e1b00 */
[----:B----4-:R-:W0:Y:S01]  /*9fc0*/  F2F.F32.F64 R26, R4 ;  /* 0x00000004001a7310 */ /* 0x010e220000301000 */
[----:B------:R-:W0:-:S14]  /*9fd0*/  DSETP.GEU.AND P0, PT, |R4|, c[0x2][0x0], PT ;  /* 0x008000000400762a */ /* 0x000e1c0003f0e200 */
[----:B0-----:R-:W-:Y:S01]  /*9fe0*/  @!P0 FMUL R26, R26, 1.175494350822287508e-38 ;  /* 0x008000001a1a8820 */ /* 0x001fe20000400000 */
[----:B------:R-:W-:Y:S05]  /*9ff0*/  BRA `(.L_x_17701) ;  /* 0x00000a0000007947 */ /* 0x000fea0003800000 */
.L_x_17696:
        /* <DEDUP_REMOVED lines=12> */
.L_x_17710:
[----:B----4-:R-:W4:Y:S02]  /*a0c0*/  LDG.E.64 R4, [R4.64] ;  /* 0x0000002404047981 */ /* 0x010f24000c1e1b00 */
[----:B----4-:R-:W0:Y:S01]  /*a0d0*/  F2F.F32.F64 R26, R4 ;  /* 0x00000004001a7310 */ /* 0x010e220000301000 */
[----:B------:R-:W0:-:S14]  /*a0e0*/  DSETP.GEU.AND P0, PT, |R4|, c[0x2][0x0], PT ;  /* 0x008000000400762a */ /* 0x000e1c0003f0e200 */
[----:B0-----:R-:W-:Y:S01]  /*a0f0*/  @!P0 FMUL R26, R26, 1.175494350822287508e-38 ;  /* 0x008000001a1a8820 */ /* 0x001fe20000400000 */
[----:B------:R-:W-:Y:S05]  /*a100*/  BRA `(.L_x_17701) ;  /* 0x000008f000007947 */ /* 0x000fea0003800000 */
.L_x_17709:
        /* <DEDUP_REMOVED lines=26> */
.L_x_17712:
        /* <DEDUP_REMOVED lines=13> */
.L_x_17711:
[----:B----4-:R-:W4:Y:S02]  /*a380*/  LDG.E.U16 R4, [R4.64] ;  /* 0x0000002404047981 */ /* 0x010f24000c1e1500 */
[----:B----4-:R-:W-:Y:S01]  /*a390*/  PRMT R26, RZ, 0x5410, R4 ;  /* 0x00005410ff1a7816 */ /* 0x010fe20000000004 */
[----:B------:R-:W-:Y:S05]  /*a3a0*/  BRA `(.L_x_17701) ;  /* 0x0000065000007947 */ /* 0x000fea0003800000 */
.L_x_17708:
        /* <DEDUP_REMOVED lines=11> */
.L_x_17715:
        /* <DEDUP_REMOVED lines=20> */
.L_x_17717:
[----:B------:R-:W-:Y:S05]  /*a5a0*/  BSYNC B0 ;  /* 0x0000000000007941 */ /* 0x000fea0003800000 */
.L_x_17716:
[----:B------:R-:W-:Y:S01]  /*a5b0*/  IMAD.SHL.U32 R3, R3, 0x100000, RZ ;  /* 0x0010000003037824 */ /* 0x000fe200078e00ff */
[----:B------:R-:W-:-:S04]  /*a5c0*/  LEA R5, R0, 0x3b800000, 0x17 ;  /* 0x3b80000000057811 */ /* 0x000fc800078eb8ff */
[----:B------:R-:W-:Y:S01]  /*a5d0*/  LOP3.LUT R26, R5, R3, R26, 0xfe, !PT ;  /* 0x00000003051a7212 */ /* 0x000fe200078efe1a */
[----:B------:R-:W-:Y:S05]  /*a5e0*/  BRA `(.L_x_17701) ;  /* 0x0000041000007947 */ /* 0x000fea0003800000 */
.L_x_17714:
        /* <DEDUP_REMOVED lines=20> */
.L_x_17719:
[----:B------:R-:W-:Y:S05]  /*a730*/  BSYNC B0 ;  /* 0x0000000000007941 */ /* 0x000fea0003800000 */
.L_x_17718:
[----:B------:R-:W-:Y:S01]  /*a740*/  IMAD.SHL.U32 R3, R3, 0x200000, RZ ;  /* 0x0020000003037824 */ /* 0x000fe200078e00ff */
[----:B------:R-:W-:-:S04]  /*a750*/  LEA R5, R0, 0x37800000, 0x17 ;  /* 0x3780000000057811 */ /* 0x000fc800078eb8ff */
[----:B------:R-:W-:Y:S01]  /*a760*/  LOP3.LUT R26, R5, R3, R26, 0xfe, !PT ;  /* 0x00000003051a7212 */ /* 0x000fe200078efe1a */
[----:B------:R-:W-:Y:S05]  /*a770*/  BRA `(.L_x_17701) ;  /* 0x0000028000007947 */ /* 0x000fea0003800000 */
.L_x_17713:
        /* <DEDUP_REMOVED lines=14> */
.L_x_17700:
        /* <DEDUP_REMOVED lines=21> */
.L_x_17721:
[----:B----4-:R-:W4:Y:S02]  /*a9b0*/  LDG.E.64 R26, [R4.64] ;  /* 0x00000024041a7981 */ /* 0x010f24000c1e1b00 */
[----:B----4-:R0:W4:Y:S01]  /*a9c0*/  I2F.U64 R26, R26 ;  /* 0x0000001a001a7312 */ /* 0x0101220000301000 */
[----:B------:R-:W-:Y:S05]  /*a9d0*/  BRA `(.L_x_17701) ;  /* 0x0000002000007947 */ /* 0x000fea0003800000 */
.L_x_17720:
[----:B----4-:R-:W4:Y:S02]  /*a9e0*/  LDG.E R4, [R4.64] ;  /* 0x0000002404047981 */ /* 0x010f24000c1e1900 */
[----:B----4-:R0:W4:Y:S02]  /*a9f0*/  I2F.U32 R26, R4 ;  /* 0x00000004001a7306 */ /* 0x0101240000201000 */
.L_x_17701:
[----:B------:R-:W-:Y:S05]  /*aa00*/  BSYNC B6 ;  /* 0x0000000000067941 */ /* 0x000fea0003800000 */
.L_x_17695:
        /* <DEDUP_REMOVED lines=18> */
.L_x_17726:
[----:B----4-:R-:W4:Y:S02]  /*ab30*/  LDG.E.U8 R4, [R4.64] ;  /* 0x0000002404047981 */ /* 0x010f24000c1e1100 */
[----:B----4-:R0:W4:Y:S01]  /*ab40*/  I2F.U16 R27, R4 ;  /* 0x00000004001b7306 */ /* 0x0101220000101000 */
[----:B------:R-:W-:Y:S05]  /*ab50*/  BRA `(.L_x_17728) ;  /* 0x00000ca000007947 */ /* 0x000fea0003800000 */
.L_x_17725:
        /* <DEDUP_REMOVED lines=9> */
.L_x_17730:
[----:B----4-:R-:W4:Y:S02]  /*abf0*/  LDG.E R4, [R4.64] ;  /* 0x0000002404047981 */ /* 0x010f24000c1e1900 */
[----:B----4-:R0:W4:Y:S01]  /*ac00*/  I2F R27, R4 ;  /* 0x00000004001b7306 */ /* 0x0101220000201400 */
[----:B------:R-:W-:Y:S05]  /*ac10*/  BRA `(.L_x_17728) ;  /* 0x00000be000007947 */ /* 0x000fea0003800000 */
.L_x_17729:
[----:B----4-:R-:W4:Y:S02]  /*ac20*/  LDG.E.U16 R4, [R4.64] ;  /* 0x0000002404047981 */ /* 0x010f24000c1e1500 */
[----:B----4-:R0:W4:Y:S01]  /*ac30*/  I2F.S16 R27, R4 ;  /* 0x00000004001b7306 */ /* 0x0101220000101400 */
[----:B------:R-:W-:Y:S05]  /*ac40*/  BRA `(.L_x_17728) ;  /* 0x00000bb000007947 */ /* 0x000fea0003800000 */
.L_x_17724:
        /* <DEDUP_REMOVED lines=8> */
.L_x_17732:
[----:B----4-:R-:W4:Y:S02]  /*acd0*/  LDG.E.U16 R4, [R4.64] ;  /* 0x0000002404047981 */ /* 0x010f24000c1e1500 */
[----:B----4-:R-:W-:Y:S01]  /*ace0*/  HADD2.F32 R27, -RZ, R4.H0_H0 ;  /* 0x20000004ff1b7230 */ /* 0x010fe20000004100 */
[----:B------:R-:W-:Y:S05]  /*acf0*/  BRA `(.L_x_17728) ;  /* 0x00000b0000007947 */ /* 0x000fea0003800000 */
.L_x_17731:
        /* <DEDUP_REMOVED lines=8> */
.L_x_17734:
[----:B----4-:R-:W4:Y:S02]  /*ad80*/  LDG.E.U16 R4, [R4.64] ;  /* 0x0000002404047981 */ /* 0x010f24000c1e1500 */
[----:B----4-:R-:W-:Y:S01]  /*ad90*/  HADD2.F32 R27, -RZ, R4.H0_H0 ;  /* 0x20000004ff1b7230 */ /* 0x010fe20000004100 */
[----:B------:R-:W-:Y:S05]  /*ada0*/  BRA `(.L_x_17728) ;  /* 0x00000a5000007947 */ /* 0x000fea0003800000 */
.L_x_17733:
[----:B----4-:R-:W4:Y:S02]  /*adb0*/  LDG.E.64 R4, [R4.64] ;  /* 0x0000002404047981 */ /* 0x010f24000c1e1b00 */
[----:B----4-:R-:W0:Y:S01]  /*adc0*/  F2F.F32.F64 R27, R4 ;  /* 0x00000004001b7310 */ /* 0x010e220000301000 */
[----:B------:R-:W0:-:S14]  /*add0*/  DSETP.GEU.AND P0, PT, |R4|, c[0x2][0x0], PT ;  /* 0x008000000400762a */ /* 0x000e1c0003f0e200 */
[----:B0-----:R-:W-:Y:S01]  /*ade0*/  @!P0 FMUL R27, R27, 1.175494350822287508e-38 ;  /* 0x008000001b1b8820 */ /* 0x001fe20000400000 */
[----:B------:R-:W-:Y:S05]  /*adf0*/  BRA `(.L_x_17728) ;  /* 0x00000a0000007947 */ /* 0x000fea0003800000 */
.L_x_17723:
        /* <DEDUP_REMOVED lines=12> */
.L_x_17737:
[----:B----4-:R-:W4:Y:S02]  /*aec0*/  LDG.E.64 R4, [R4.64] ;  /* 0x0000002404047981 */ /* 0x010f24000c1e1b00 */
[----:B----4-:R-:W0:Y:S01]  /*aed0*/  F2F.F32.F64 R27, R4 ;  /* 0x00000004001b7310 */ /* 0x010e220000301000 */
[----:B------:R-:W0:-:S14]  /*aee0*/  DSETP.GEU.AND P0, PT, |R4|, c[0x2][0x0], PT ;  /* 0x008000000400762a */ /* 0x000e1c0003f0e200 */
[----:B0-----:R-:W-:Y:S01]  /*aef0*/  @!P0 FMUL R27, R27, 1.175494350822287508e-38 ;  /* 0x008000001b1b8820 */ /* 0x001fe20000400000 */
[----:B------:R-:W-:Y:S05]  /*af00*/  BRA `(.L_x_17728) ;  /* 0x000008f000007947 */ /* 0x000fea0003800000 */
.L_x_17736:
        /* <DEDUP_REMOVED lines=26> */
.L_x_17739:
        /* <DEDUP_REMOVED lines=13> */
.L_x_17738:
[----:B----4-:R-:W4:Y:S02]  /*b180*/  LDG.E.U16 R4, [R4.64] ;  /* 0x0000002404047981 */ /* 0x010f24000c1e1500 */
[----:B----4-:R-:W-:Y:S01]  /*b190*/  PRMT R27, RZ, 0x5410, R4 ;  /* 0x00005410ff1b7816 */ /* 0x010fe20000000004 */
[----:B------:R-:W-:Y:S05]  /*b1a0*/  BRA `(.L_x_17728) ;  /* 0x0000065000007947 */ /* 0x000fea0003800000 */
.L_x_17735:
        /* <DEDUP_REMOVED lines=11> */
.L_x_17742:
        /* <DEDUP_REMOVED lines=20> */
.L_x_17744:
[----:B------:R-:W-:Y:S05]  /*b3a0*/  BSYNC B0 ;  /* 0x0000000000007941 */ /* 0x000fea0003800000 */
.L_x_17743:
[----:B------:R-:W-:Y:S01]  /*b3b0*/  IMAD.SHL.U32 R3, R3, 0x100000, RZ ;  /* 0x0010000003037824 */ /* 0x000fe200078e00ff */
[----:B------:R-:W-:-:S04]  /*b3c0*/  LEA R0, R0, 0x3b800000, 0x17 ;  /* 0x3b80000000007811 */ /* 0x000fc800078eb8ff */
[----:B------:R-:W-:Y:S01]  /*b3d0*/  LOP3.LUT R27, R0, R3, R27, 0xfe, !PT ;  /* 0x00000003001b7212 */ /* 0x000fe200078efe1b */
[----:B------:R-:W-:Y:S05]  /*b3e0*/  BRA `(.L_x_17728) ;  /* 0x0000041000007947 */ /* 0x000fea0003800000 */
.L_x_17741:
        /* <DEDUP_REMOVED lines=20> */
.L_x_17746:
[----:B------:R-:W-:Y:S05]  /*b530*/  BSYNC B0 ;  /* 0x0000000000007941 */ /* 0x000fea0003800000 */
.L_x_17745:
[----:B------:R-:W-:Y:S01]  /*b540*/  IMAD.SHL.U32 R3, R3, 0x200000, RZ ;  /* 0x0020000003037824 */ /* 0x000fe200078e00ff */
[----:B------:R-:W-:-:S04]  /*b550*/  LEA R0, R0, 0x37800000, 0x17 ;  /* 0x3780000000007811 */ /* 0x000fc800078eb8ff */
[----:B------:R-:W-:Y:S01]  /*b560*/  LOP3.LUT R27, R0, R3, R27, 0xfe, !PT ;  /* 0x00000003001b7212 */ /* 0x000fe200078efe1b */
[----:B------:R-:W-:Y:S05]  /*b570*/  BRA `(.L_x_17728) ;  /* 0x0000028000007947 */ /* 0x000fea0003800000 */
.L_x_17740:
        /* <DEDUP_REMOVED lines=14> */
.L_x_17727:
        /* <DEDUP_REMOVED lines=21> */
.L_x_17748:
[----:B----4-:R-:W4:Y:S02]  /*b7b0*/  LDG.E.64 R4, [R4.64] ;  /* 0x0000002404047981 */ /* 0x010f24000c1e1b00 */
[----:B----4-:R0:W4:Y:S01]  /*b7c0*/  I2F.U64 R27, R4 ;  /* 0x00000004001b7312 */ /* 0x0101220000301000 */
[----:B------:R-:W-:Y:S05]  /*b7d0*/  BRA `(.L_x_17728) ;  /* 0x0000002000007947 */ /* 0x000fea0003800000 */
.L_x_17747:
[----:B----4-:R-:W4:Y:S02]  /*b7e0*/  LDG.E R4, [R4.64] ;  /* 0x0000002404047981 */ /* 0x010f24000c1e1900 */
[----:B----4-:R0:W4:Y:S02]  /*b7f0*/  I2F.U32 R27, R4 ;  /* 0x00000004001b7306 */ /* 0x0101240000201000 */
.L_x_17728:
[----:B------:R-:W-:Y:S05]  /*b800*/  BSYNC B6 ;  /* 0x0000000000067941 */ /* 0x000fea0003800000 */
.L_x_17722:
        /* <DEDUP_REMOVED lines=18> */
.L_x_17753:
[----:B----4-:R-:W4:Y:S02]  /*b930*/  LDG.E.U8 R4, [R4.64] ;  /* 0x0000002404047981 */ /* 0x010f24000c1e1100 */
[----:B----4-:R0:W4:Y:S01]  /*b940*/  I2F.U16 R28, R4 ;  /* 0x00000004001c7306 */ /* 0x0101220000101000 */
[----:B------:R-:W-:Y:S05]  /*b950*/  BRA `(.L_x_17755) ;  /* 0x00000ca000007947 */ /* 0x000fea0003800000 */
.L_x_17752:
        /* <DEDUP_REMOVED lines=9> */
.L_x_17757:
[----:B----4-:R-:W4:Y:S02]  /*b9f0*/  LDG.E R4, [R4.64] ;  /* 0x0000002404047981 */ /* 0x010f24000c1e1900 */
[----:B----4-:R0:W4:Y:S01]  /*ba00*/  I2F R28, R4 ;  /* 0x00000004001c7306 */ /* 0x0101220000201400 */
[----:B------:R-:W-:Y:S05]  /*ba10*/  BRA `(.L_x_17755) ;  /* 0x00000be000007947 */ /* 0x000fea0003800000 */
.L_x_17756:
[----:B----4-:R-:W4:Y:S02]  /*ba20*/  LDG.E.U16 R4, [R4.64] ;  /* 0x0000002404047981 */ /* 0x010f24000c1e1500 */
[----:B----4-:R0:W4:Y:S01]  /*ba30*/  I2F.S16 R28, R4 ;  /* 0x00000004001c7306 */ /* 0x0101220000101400 */
[----:B------:R-:W-:Y:S05]  /*ba40*/  BRA `(.L_x_17755) ;  /* 0x00000bb000007947 */ /* 0x000fea0003800000 */
.L_x_17751:
        /* <DEDUP_REMOVED lines=8> */
.L_x_17759:
[----:B----4-:R-:W4:Y:S02]  /*bad0*/  LDG.E.U16 R4, [R4.64] ;  /* 0x0000002404047981 */ /* 0x010f24000c1e1500 */
[----:B----4-:R-:W-:Y:S01]  /*bae0*/  HADD2.F32 R28, -RZ, R4.H0_H0 ;  /* 0x20000004ff1c7230 */ /* 0x010fe20000004100 */
[----:B------:R-:W-:Y:S05]  /*baf0*/  BRA `(.L_x_17755) ;  /* 0x00000b0000007947 */ /* 0x000fea0003800000 */
.L_x_17758:
        /* <DEDUP_REMOVED lines=8> */
.L_x_17761:
[----:B----4-:R-:W4:Y:S02]  /*bb80*/  LDG.E.U16 R4, [R4.64] ;  /* 0x0000002404047981 */ /* 0x010f24000c1e1500 */
[----:B----4-:R-:W-:Y:S01]  /*bb90*/  HADD2.F32 R28, -RZ, R4.H0_H0 ;  /* 0x20000004ff1c7230 */ /* 0x010fe20000004100 */
[----:B------:R-:W-:Y:S05]  /*bba0*/  BRA `(.L_x_17755) ;  /* 0x00000a5000007947 */ /* 0x000fea0003800000 */
.L_x_17760:
[----:B----4-:R-:W4:Y:S02]  /*bbb0*/  LDG.E.64 R4, [R4.64] ;  /* 0x0000002404047981 */ /* 0x010f24000c1e1b00 */
[----:B----4-:R-:W0:Y:S01]  /*bbc0*/  F2F.F32.F64 R28, R4 ;  /* 0x00000004001c7310 */ /* 0x010e220000301000 */
[----:B------:R-:W0:-:S14]  /*bbd0*/  DSETP.GEU.AND P0, PT, |R4|, c[0x2][0x0], PT ;  /* 0x008000000400762a */ /* 0x000e1c0003f0e200 */
[----:B0-----:R-:W-:Y:S01]  /*bbe0*/  @!P0 FMUL R28, R28, 1.175494350822287508e-38 ;  /* 0x008000001c1c8820 */ /* 0x001fe20000400000 */
[----:B------:R-:W-:Y:S05]  /*bbf0*/  BRA `(.L_x_17755) ;  /* 0x00000a0000007947 */ /* 0x000fea0003800000 */
.L_x_17750:
        /* <DEDUP_REMOVED lines=12> */
.L_x_17764:
[----:B----4-:R-:W4:Y:S02]  /*bcc0*/  LDG.E.64 R4, [R4.64] ;  /* 0x0000002404047981 */ /* 0x010f24000c1e1b00 */
[----:B----4-:R-:W0:Y:S01]  /*bcd0*/  F2F.F32.F64 R28, R4 ;  /* 0x00000004001c7310 */ /* 0x010e220000301000 */
[----:B------:R-:W0:-:S14]  /*bce0*/  DSETP.GEU.AND P0, PT, |R4|, c[0x2][0x0], PT ;  /* 0x008000000400762a */ /* 0x000e1c0003f0e200 */
[----:B0-----:R-:W-:Y:S01]  /*bcf0*/  @!P0 FMUL R28, R28, 1.175494350822287508e-38 ;  /* 0x008000001c1c8820 */ /* 0x001fe20000400000 */
[----:B------:R-:W-:Y:S05]  /*bd00*/  BRA `(.L_x_17755) ;  /* 0x000008f000007947 */ /* 0x000fea0003800000 */
.L_x_17763:
        /* <DEDUP_REMOVED lines=26> */
.L_x_17766:
        /* <DEDUP_REMOVED lines=13> */
.L_x_17765:
[----:B----4-:R-:W4:Y:S02]  /*bf80*/  LDG.E.U16 R4, [R4.64] ;  /* 0x0000002404047981 */ /* 0x010f24000c1e1500 */
[----:B----4-:R-:W-:Y:S01]  /*bf90*/  PRMT R28, RZ, 0x5410, R4 ;  /* 0x00005410ff1c7816 */ /* 0x010fe20000000004 */
[----:B------:R-:W-:Y:S05]  /*bfa0*/  BRA `(.L_x_17755) ;  /* 0x0000065000007947 */ /* 0x000fea0003800000 */
.L_x_17762:
        /* <DEDUP_REMOVED lines=11> */
.L_x_17769:
        /* <DEDUP_REMOVED lines=20> */
.L_x_17771:
[----:B------:R-:W-:Y:S05]  /*c1a0*/  BSYNC B0 ;  /* 0x0000000000007941 */ /* 0x000fea0003800000 */
.L_x_17770:
[----:B------:R-:W-:Y:S01]  /*c1b0*/  IMAD.SHL.U32 R3, R3, 0x100000, RZ ;  /* 0x0010000003037824 */ /* 0x000fe200078e00ff */
[----:B------:R-:W-:-:S04]  /*c1c0*/  LEA R5, R0, 0x3b800000, 0x17 ;  /* 0x3b80000000057811 */ /* 0x000fc800078eb8ff */
[----:B------:R-:W-:Y:S01]  /*c1d0*/  LOP3.LUT R28, R5, R3, R28, 0xfe, !PT ;  /* 0x00000003051c7212 */ /* 0x000fe200078efe1c */
[----:B------:R-:W-:Y:S05]  /*c1e0*/  BRA `(.L_x_17755) ;  /* 0x0000041000007947 */ /* 0x000fea0003800000 */
.L_x_17768:
        /* <DEDUP_REMOVED lines=20> */
.L_x_17773:
[----:B------:R-:W-:Y:S05]  /*c330*/  BSYNC B0 ;  /* 0x0000000000007941 */ /* 0x000fea0003800000 */
.L_x_17772:
[----:B------:R-:W-:Y:S01]  /*c340*/  IMAD.SHL.U32 R3, R3, 0x200000, RZ ;  /* 0x0020000003037824 */ /* 0x000fe200078e00ff */
[----:B------:R-:W-:-:S04]  /*c350*/  LEA R5, R0, 0x37800000, 0x17 ;  /* 0x3780000000057811 */ /* 0x000fc800078eb8ff */
[----:B------:R-:W-:Y:S01]  /*c360*/  LOP3.LUT R28, R5, R3, R28, 0xfe, !PT ;  /* 0x00000003051c7212 */ /* 0x000fe200078efe1c */
[----:B------:R-:W-:Y:S05]  /*c370*/  BRA `(.L_x_17755) ;  /* 0x0000028000007947 */ /* 0x000fea0003800000 */
.L_x_17767:
        /* <DEDUP_REMOVED lines=14> */
.L_x_17754:
        /* <DEDUP_REMOVED lines=21> */
.L_x_17775:
[----:B----4-:R-:W4:Y:S02]  /*c5b0*/  LDG.E.64 R28, [R4.64] ;  /* 0x00000024041c7981 */ /* 0x010f24000c1e1b00 */
[----:B----4-:R0:W4:Y:S01]  /*c5c0*/  I2F.U64 R28, R28 ;  /* 0x0000001c001c7312 */ /* 0x0101220000301000 */
[----:B------:R-:W-:Y:S05]  /*c5d0*/  BRA `(.L_x_17755) ;  /* 0x0000002000007947 */ /* 0x000fea0003800000 */
.L_x_17774:
[----:B----4-:R-:W4:Y:S02]  /*c5e0*/  LDG.E R4, [R4.64] ;  /* 0x0000002404047981 */ /* 0x010f24000c1e1900 */
[----:B----4-:R0:W4:Y:S02]  /*c5f0*/  I2F.U32 R28, R4 ;  /* 0x00000004001c7306 */ /* 0x0101240000201000 */
.L_x_17755:
[----:B------:R-:W-:Y:S05]  /*c600*/  BSYNC B6 ;  /* 0x0000000000067941 */ /* 0x000fea0003800000 */
.L_x_17749:
[----:B------:R-:W-:Y:S02]  /*c610*/  IADD3 R43, R43, 0x80, RZ ;  /* 0x000000802b2b7810 */ /* 0x000fe40007ffe0ff */
.L_x_17586:
[----:B------:R-:W-:Y:S05]  /*c620*/  BSYNC B7 ;  /* 0x0000000000077941 */ /* 0x000fea0003800000 */
.L_x_17585:
[----:B------:R-:W-:Y:S01]  /*c630*/  ISETP.GE.AND P0, PT, R43, R46, PT ;  /* 0x0000002e2b00720c */ /* 0x000fe20003f06270 */
[----:B------:R-:W-:Y:S01]  /*c640*/  BSSY B7, `(.L_x_17776) ;  /* 0x000062a000077945 */ /* 0x000fe20003800000 */
[----:B------:R-:W-:Y:S01]  /*c650*/  IMAD.MOV.U32 R42, RZ, RZ, RZ ;  /* 0x000000ffff2a7224 */ /* 0x000fe200078e00ff */
[----:B------:R-:W-:Y:S01]  /*c660*/  CS2R R30, SRZ ;  /* 0x00000000001e7805 */ /* 0x000fe2000001ff00 */
[----:B0-----:R-:W-:Y:S01]  /*c670*/  IMAD.MOV.U32 R29, RZ, RZ, RZ ;  /* 0x000000ffff1d7224 */ /* 0x001fe200078e00ff */
[----:B------:R-:W-:Y:S01]  /*c680*/  CS2R R36, SRZ ;  /* 0x0000000000247805 */ /* 0x000fe2000001ff00 */
[----:B------:R-:W-:-:S02]  /*c690*/  IMAD.MOV.U32 R33, RZ, RZ, RZ ;  /* 0x000000ffff217224 */ /* 0x000fc400078e00ff */
        /* <DEDUP_REMOVED lines=21> */
.L_x_17782:
[----:B----4-:R-:W4:Y:S02]  /*c7f0*/  LDG.E.U8 R4, [R4.64] ;  /* 0x0000002404047981 */ /* 0x010f24000c1e1100 */
[----:B----4-:R0:W4:Y:S01]  /*c800*/  I2F.U16 R29, R4 ;  /* 0x00000004001d7306 */ /* 0x0101220000101000 */
[----:B------:R-:W-:Y:S05]  /*c810*/  BRA `(.L_x_17784) ;  /* 0x00000ca000007947 */ /* 0x000fea0003800000 */
.L_x_17781:
        /* <DEDUP_REMOVED lines=9> */
.L_x_17786:
[----:B----4-:R-:W4:Y:S02]  /*c8b0*/  LDG.E R4, [R4.64] ;  /* 0x0000002404047981 */ /* 0x010f24000c1e1900 */
[----:B----4-:R0:W4:Y:S01]  /*c8c0*/  I2F R29, R4 ;  /* 0x00000004001d7306 */ /* 0x0101220000201400 */
[----:B------:R-:W-:Y:S05]  /*c8d0*/  BRA `(.L_x_17784) ;  /* 0x00000be000007947 */ /* 0x000fea0003800000 */
.L_x_17785:
[----:B----4-:R-:W4:Y:S02]  /*c8e0*/  LDG.E.U16 R4, [R4.64] ;  /* 0x0000002404047981 */ /* 0x010f24000c1e1500 */
[----:B----4-:R0:W4:Y:S01]  /*c8f0*/  I2F.S16 R29, R4 ;  /* 0x00000004001d7306 */ /* 0x0101220000101400 */
[----:B------:R-:W-:Y:S05]  /*c900*/  BRA `(.L_x_17784) ;  /* 0x00000bb000007947 */ /* 0x000fea0003800000 */
.L_x_17780:
        /* <DEDUP_REMOVED lines=8> */
.L_x_17788:
[----:B----4-:R-:W4:Y:S02]  /*c990*/  LDG.E.U16 R4, [R4.64] ;  /* 0x0000002404047981 */ /* 0x010f24000c1e1500 */
[----:B----4-:R-:W-:Y:S01]  /*c9a0*/  HADD2.F32 R29, -RZ, R4.H0_H0 ;  /* 0x20000004ff1d7230 */ /* 0x010fe20000004100 */
[----:B------:R-:W-:Y:S05]  /*c9b0*/  BRA `(.L_x_17784) ;  /* 0x00000b0000007947 */ /* 0x000fea0003800000 */
.L_x_17787:
        /* <DEDUP_REMOVED lines=8> */
.L_x_17790:
[----:B----4-:R-:W4:Y:S02]  /*ca40*/  LDG.E.U16 R4, [R4.64] ;  /* 0x0000002404047981 */ /* 0x010f24000c1e1500 */
[----:B----4-:R-:W-:Y:S01]  /*ca50*/  HADD2.F32 R29, -RZ, R4.H0_H0 ;  /* 0x20000004ff1d7230 */ /* 0x010fe20000004100 */
[----:B------:R-:W-:Y:S05]  /*ca60*/  BRA `(.L_x_17784) ;  /* 0x00000a5000007947 */ /* 0x000fea0003800000 */
.L_x_17789:
[----:B----4-:R-:W4:Y:S02]  /*ca70*/  LDG.E.64 R4, [R4.64] ;  /* 0x0000002404047981 */ /* 0x010f24000c1e1b00 */
[----:B----4-:R-:W0:Y:S01]  /*ca80*/  F2F.F32.F64 R29, R4 ;  /* 0x00000004001d7310 */ /* 0x010e220000301000 */
[----:B------:R-:W0:-:S14]  /*ca90*/  DSETP.GEU.AND P0, PT, |R4|, c[0x2][0x0], PT ;  /* 0x008000000400762a */ /* 0x000e1c0003f0e200 */
[----:B0-----:R-:W-:Y:S01]  /*caa0*/  @!P0 FMUL R29, R29, 1.175494350822287508e-38 ;  /* 0x008000001d1d8820 */ /* 0x001fe20000400000 */
[----:B------:R-:W-:Y:S05]  /*cab0*/  BRA `(.L_x_17784) ;  /* 0x00000a0000007947 */ /* 0x000fea0003800000 */
.L_x_17779:
        /* <DEDUP_REMOVED lines=12> */
.L_x_17793:
[----:B----4-:R-:W4:Y:S02]  /*cb80*/  LDG.E.64 R4, [R4.64] ;  /* 0x0000002404047981 */ /* 0x010f24000c1e1b00 */
[----:B----4-:R-:W0:Y:S01]  /*cb90*/  F2F.F32.F64 R29, R4 ;  /* 0x00000004001d7310 */ /* 0x010e220000301000 */
[----:B------:R-:W0:-:S14]  /*cba0*/  DSETP.GEU.AND P0, PT, |R4|, c[0x2][0x0], PT ;  /* 0x008000000400762a */ /* 0x000e1c0003f0e200 */
[----:B0-----:R-:W-:Y:S01]  /*cbb0*/  @!P0 FMUL R29, R29, 1.175494350822287508e-38 ;  /* 0x008000001d1d8820 */ /* 0x001fe20000400000 */
[----:B------:R-:W-:Y:S05]  /*cbc0*/  BRA `(.L_x_17784) ;  /* 0x000008f000007947 */ /* 0x000fea0003800000 */
.L_x_17792:
        /* <DEDUP_REMOVED lines=26> */
.L_x_17795:
        /* <DEDUP_REMOVED lines=13> */
.L_x_17794:
[----:B----4-:R-:W4:Y:S02]  /*ce40*/  LDG.E.U16 R4, [R4.64] ;  /* 0x0000002404047981 */ /* 0x010f24000c1e1500 */
[----:B----4-:R-:W-:Y:S01]  /*ce50*/  PRMT R29, RZ, 0x5410, R4 ;  /* 0x00005410ff1d7816 */ /* 0x010fe20000000004 */
[----:B------:R-:W-:Y:S05]  /*ce60*/  BRA `(.L_x_17784) ;  /* 0x0000065000007947 */ /* 0x000fea0003800000 */
.L_x_17791:
        /* <DEDUP_REMOVED lines=11> */
.L_x_17798:
        /* <DEDUP_REMOVED lines=20> */
.L_x_17800:
[----:B------:R-:W-:Y:S05]  /*d060*/  BSYNC B0 ;  /* 0x0000000000007941 */ /* 0x000fea0003800000 */
.L_x_17799:
[----:B------:R-:W-:Y:S01]  /*d070*/  IMAD.SHL.U32 R3, R3, 0x100000, RZ ;  /* 0x0010000003037824 */ /* 0x000fe200078e00ff */
[----:B------:R-:W-:-:S04]  /*d080*/  LEA R0, R0, 0x3b800000, 0x17 ;  /* 0x3b80000000007811 */ /* 0x000fc800078eb8ff */
[----:B------:R-:W-:Y:S01]  /*d090*/  LOP3.LUT R29, R0, R3, R29, 0xfe, !PT ;  /* 0x00000003001d7212 */ /* 0x000fe200078efe1d */
[----:B------:R-:W-:Y:S05]  /*d0a0*/  BRA `(.L_x_17784) ;  /* 0x0000041000007947 */ /* 0x000fea0003800000 */
.L_x_17797:
        /* <DEDUP_REMOVED lines=20> */
.L_x_17802:
[----:B------:R-:W-:Y:S05]  /*d1f0*/  BSYNC B0 ;  /* 0x0000000000007941 */ /* 0x000fea0003800000 */
.L_x_17801:
[----:B------:R-:W-:Y:S01]  /*d200*/  IMAD.SHL.U32 R3, R3, 0x200000, RZ ;  /* 0x0020000003037824 */ /* 0x000fe200078e00ff */
[----:B------:R-:W-:-:S04]  /*d210*/  LEA R0, R0, 0x37800000, 0x17 ;  /* 0x3780000000007811 */ /* 0x000fc800078eb8ff */
[----:B------:R-:W-:Y:S01]  /*d220*/  LOP3.LUT R29, R0, R3, R29, 0xfe, !PT ;  /* 0x00000003001d7212 */ /* 0x000fe200078efe1d */
[----:B------:R-:W-:Y:S05]  /*d230*/  BRA `(.L_x_17784) ;  /* 0x0000028000007947 */ /* 0x000fea0003800000 */
.L_x_17796:
        /* <DEDUP_REMOVED lines=14> */
.L_x_17783:
        /* <DEDUP_REMOVED lines=21> */
.L_x_17804:
[----:B----4-:R-:W4:Y:S02]  /*d470*/  LDG.E.64 R4, [R4.64] ;  /* 0x0000002404047981 */ /* 0x010f24000c1e1b00 */
[----:B----4-:R0:W4:Y:S01]  /*d480*/  I2F.U64 R29, R4 ;  /* 0x00000004001d7312 */ /* 0x0101220000301000 */
[----:B------:R-:W-:Y:S05]  /*d490*/  BRA `(.L_x_17784) ;  /* 0x0000002000007947 */ /* 0x000fea0003800000 */
.L_x_17803:
[----:B----4-:R-:W4:Y:S02]  /*d4a0*/  LDG.E R4, [R4.64] ;  /* 0x0000002404047981 */ /* 0x010f24000c1e1900 */
[----:B----4-:R0:W4:Y:S02]  /*d4b0*/  I2F.U32 R29, R4 ;  /* 0x00000004001d7306 */ /* 0x0101240000201000 */
.L_x_17784:
[----:B------:R-:W-:Y:S05]  /*d4c0*/  BSYNC B6 ;  /* 0x0000000000067941 */ /* 0x000fea0003800000 */
.L_x_17778:
        /* <DEDUP_REMOVED lines=18> */
.L_x_17809:
[----:B----4-:R-:W4:Y:S02]  /*d5f0*/  LDG.E.U8 R4, [R4.64] ;  /* 0x0000002404047981 */ /* 0x010f24000c1e1100 */
[----:B----4-:R0:W4:Y:S01]  /*d600*/  I2F.U16 R30, R4 ;  /* 0x00000004001e7306 */ /* 0x0101220000101000 */
[----:B------:R-:W-:Y:S05]  /*d610*/  BRA `(.L_x_17811) ;  /* 0x00000ca000007947 */ /* 0x000fea0003800000 */
.L_x_17808:
        /* <DEDUP_REMOVED lines=9> */
.L_x_17813:
[----:B----4-:R-:W4:Y:S02]  /*d6b0*/  LDG.E R4, [R4.64] ;  /* 0x0000002404047981 */ /* 0x010f24000c1e1900 */
[----:B----4-:R0:W4:Y:S01]  /*d6c0*/  I2F R30, R4 ;  /* 0x00000004001e7306 */ /* 0x0101220000201400 */
[----:B------:R-:W-:Y:S05]  /*d6d0*/  BRA `(.L_x_17811) ;  /* 0x00000be000007947 */ /* 0x000fea0003800000 */
.L_x_17812:
[----:B----4-:R-:W4:Y:S02]  /*d6e0*/  LDG.E.U16 R4, [R4.64] ;  /* 0x0000002404047981 */ /* 0x010f24000c1e1500 */
[----:B----4-:R0:W4:Y:S01]  /*d6f0*/  I2F.S16 R30, R4 ;  /* 0x00000004001e7306 */ /* 0x0101220000101400 */
[----:B------:R-:W-:Y:S05]  /*d700*/  BRA `(.L_x_17811) ;  /* 0x00000bb000007947 */ /* 0x000fea0003800000 */
.L_x_17807:
        /* <DEDUP_REMOVED lines=8> */
.L_x_17815:
[----:B----4-:R-:W4:Y:S02]  /*d790*/  LDG.E.U16 R4, [R4.64] ;  /* 0x0000002404047981 */ /* 0x010f24000c1e1500 */
[----:B----4-:R-:W-:Y:S01]  /*d7a0*/  HADD2.F32 R30, -RZ, R4.H0_H0 ;  /* 0x20000004ff1e7230 */ /* 0x010fe20000004100 */
[----:B------:R-:W-:Y:S05]  /*d7b0*/  BRA `(.L_x_17811) ;  /* 0x00000b0000007947 */ /* 0x000fea0003800000 */
.L_x_17814:
        /* <DEDUP_REMOVED lines=8> */
.L_x_17817:
[----:B----4-:R-:W4:Y:S02]  /*d840*/  LDG.E.U16 R4, [R4.64] ;  /* 0x0000002404047981 */ /* 0x010f24000c1e1500 */
[----:B----4-:R-:W-:Y:S01]  /*d850*/  HADD2.F32 R30, -RZ, R4.H0_H0 ;  /* 0x20000004ff1e7230 */ /* 0x010fe20000004100 */
[----:B------:R-:W-:Y:S05]  /*d860*/  BRA `(.L_x_17811) ;  /* 0x00000a5000007947 */ /* 0x000fea0003800000 */
.L_x_17816:
[----:B----4-:R-:W4:Y:S02]  /*d870*/  LDG.E.64 R4, [R4.64] ;  /* 0x0000002404047981 */ /* 0x010f24000c1e1b00 */
[----:B----4-:R-:W0:Y:S01]  /*d880*/  F2F.F32.F64 R30, R4 ;  /* 0x00000004001e7310 */ /* 0x010e220000301000 */
[----:B------:R-:W0:-:S14]  /*d890*/  DSETP.GEU.AND P0, PT, |R4|, c[0x2][0x0], PT ;  /* 0x008000000400762a */ /* 0x000e1c0003f0e200 */
[----:B0-----:R-:W-:Y:S01]  /*d8a0*/  @!P0 FMUL R30, R30, 1.175494350822287508e-38 ;  /* 0x008000001e1e8820 */ /* 0x001fe20000400000 */
[----:B------:R-:W-:Y:S05]  /*d8b0*/  BRA `(.L_x_17811) ;  /* 0x00000a0000007947 */ /* 0x000fea0003800000 */
.L_x_17806:
        /* <DEDUP_REMOVED lines=12> */
.L_x_17820:
[----:B----4-:R-:W4:Y:S02]  /*d980*/  LDG.E.64 R4, [R4.64] ;  /* 0x0000002404047981 */ /* 0x010f24000c1e1b00 */
[----:B----4-:R-:W0:Y:S01]  /*d990*/  F2F.F32.F64 R30, R4 ;  /* 0x00000004001e7310 */ /* 0x010e220000301000 */
[----:B------:R-:W0:-:S14]  /*d9a0*/  DSETP.GEU.AND P0, PT, |R4|, c[0x2][0x0], PT ;  /* 0x008000000400762a */ /* 0x000e1c0003f0e200 */
[----:B0-----:R-:W-:Y:S01]  /*d9b0*/  @!P0 FMUL R30, R30, 1.175494350822287508e-38 ;  /* 0x008000001e1e8820 */ /* 0x001fe20000400000 */
[----:B------:R-:W-:Y:S05]  /*d9c0*/  BRA `(.L_x_17811) ;  /* 0x000008f000007947 */ /* 0x000fea0003800000 */
.L_x_17819:
        /* <DEDUP_REMOVED lines=26> */
.L_x_17822:
        /* <DEDUP_REMOVED lines=13> */
.L_x_17821:
[----:B----4-:R-:W4:Y:S02]  /*dc40*/  LDG.E.U16 R4, [R4.64] ;  /* 0x0000002404047981 */ /* 0x010f24000c1e1500 */
[----:B----4-:R-:W-:Y:S01]  /*dc50*/  PRMT R30, RZ, 0x5410, R4 ;  /* 0x00005410ff1e7816 */ /* 0x010fe20000000004 */
[----:B------:R-:W-:Y:S05]  /*dc60*/  BRA `(.L_x_17811) ;  /* 0x0000065000007947 */ /* 0x000fea0003800000 */
.L_x_17818:
        /* <DEDUP_REMOVED lines=11> */
.L_x_17825:
        /* <DEDUP_REMOVED lines=20> */
.L_x_17827:
[----:B------:R-:W-:Y:S05]  /*de60*/  BSYNC B0 ;  /* 0x0000000000007941 */ /* 0x000fea0003800000 */
.L_x_17826:
[----:B------:R-:W-:Y:S01]  /*de70*/  IMAD.SHL.U32 R3, R3, 0x100000, RZ ;  /* 0x0010000003037824 */ /* 0x000fe200078e00ff */
[----:B------:R-:W-:-:S04]  /*de80*/  LEA R5, R0, 0x3b800000, 0x17 ;  /* 0x3b80000000057811 */ /* 0x000fc800078eb8ff */
[----:B------:R-:W-:Y:S01]  /*de90*/  LOP3.LUT R30, R5, R3, R30, 0xfe, !PT ;  /* 0x00000003051e7212 */ /* 0x000fe200078efe1e */
[----:B------:R-:W-:Y:S05]  /*dea0*/  BRA `(.L_x_17811) ;  /* 0x0000041000007947 */ /* 0x000fea0003800000 */
.L_x_17824:
        /* <DEDUP_REMOVED lines=20> */
.L_x_17829:
[----:B------:R-:W-:Y:S05]  /*dff0*/  BSYNC B0 ;  /* 0x0000000000007941 */ /* 0x000fea0003800000 */
.L_x_17828:
[----:B------:R-:W-:Y:S01]  /*e000*/  IMAD.SHL.U32 R3, R3, 0x200000, RZ ;  /* 0x0020000003037824 */ /* 0x000fe200078e00ff */
[----:B------:R-:W-:-:S04]  /*e010*/  LEA R5, R0, 0x37800000, 0x17 ;  /* 0x3780000000057811 */ /* 0x000fc800078eb8ff */
[----:B------:R-:W-:Y:S01]  /*e020*/  LOP3.LUT R30, R5, R3, R30, 0xfe, !PT ;  /* 0x00000003051e7212 */ /* 0x000fe200078efe1e */
[----:B------:R-:W-:Y:S05]  /*e030*/  BRA `(.L_x_17811) ;  /* 0x0000028000007947 */ /* 0x000fea0003800000 */
.L_x_17823:
        /* <DEDUP_REMOVED lines=14> */
.L_x_17810:
        /* <DEDUP_REMOVED lines=21> */
.L_x_17831:
[----:B----4-:R-:W4:Y:S02]  /*e270*/  LDG.E.64 R4, [R4.64] ;  /* 0x0000002404047981 */ /* 0x010f24000c1e1b00 */
[----:B----4-:R0:W4:Y:S01]  /*e280*/  I2F.U64 R30, R4 ;  /* 0x00000004001e7312 */ /* 0x0101220000301000 */
[----:B------:R-:W-:Y:S05]  /*e290*/  BRA `(.L_x_17811) ;  /* 0x0000002000007947 */ /* 0x000fea0003800000 */
.L_x_17830:
[----:B----4-:R-:W4:Y:S02]  /*e2a0*/  LDG.E R4, [R4.64] ;  /* 0x0000002404047981 */ /* 0x010f24000c1e1900 */
[----:B----4-:R0:W4:Y:S02]  /*e2b0*/  I2F.U32 R30, R4 ;  /* 0x00000004001e7306 */ /* 0x0101240000201000 */
.L_x_17811:
[----:B------:R-:W-:Y:S05]  /*e2c0*/  BSYNC B6 ;  /* 0x0000000000067941 */ /* 0x000fea0003800000 */
.L_x_17805:
        /* <DEDUP_REMOVED lines=18> */
.L_x_17836:
[----:B------:R-:W2:Y:S02]  /*e3f0*/  LDG.E.U8 R4, [R4.64] ;  /* 0x0000002404047981 */ /* 0x000ea4000c1e1100 */
[----:B--2---:R0:W2:Y:S01]  /*e400*/  I2F.U16 R31, R4 ;  /* 0x00000004001f7306 */ /* 0x0040a20000101000 */
[----:B------:R-:W-:Y:S05]  /*e410*/  BRA `(.L_x_17838) ;  /* 0x00000ca000007947 */ /* 0x000fea0003800000 */
.L_x_17835:
        /* <DEDUP_REMOVED lines=9> */
.L_x_17840:
[----:B------:R-:W2:Y:S02]  /*e4b0*/  LDG.E R4, [R4.64] ;  /* 0x0000002404047981 */ /* 0x000ea4000c1e1900 */
[----:B--2---:R0:W2:Y:S01]  /*e4c0*/  I2F R31, R4 ;  /* 0x00000004001f7306 */ /* 0x0040a20000201400 */
[----:B------:R-:W-:Y:S05]  /*e4d0*/  BRA `(.L_x_17838) ;  /* 0x00000be000007947 */ /* 0x000fea0003800000 */
.L_x_17839:
[----:B------:R-:W2:Y:S02]  /*e4e0*/  LDG.E.U16 R4, [R4.64] ;  /* 0x0000002404047981 */ /* 0x000ea4000c1e1500 */
[----:B--2---:R0:W2:Y:S01]  /*e4f0*/  I2F.S16 R31, R4 ;  /* 0x00000004001f7306 */ /* 0x0040a20000101400 */
[----:B------:R-:W-:Y:S05]  /*e500*/  BRA `(.L_x_17838) ;  /* 0x00000bb000007947 */ /* 0x000fea0003800000 */
.L_x_17834:
        /* <DEDUP_REMOVED lines=8> */
.L_x_17842:
[----:B------:R-:W2:Y:S02]  /*e590*/  LDG.E.U16 R4, [R4.64] ;  /* 0x0000002404047981 */ /* 0x000ea4000c1e1500 */
[----:B--2---:R-:W-:Y:S01]  /*e5a0*/  HADD2.F32 R31, -RZ, R4.H0_H0 ;  /* 0x20000004ff1f7230 */ /* 0x004fe20000004100 */
[----:B------:R-:W-:Y:S05]  /*e5b0*/  BRA `(.L_x_17838) ;  /* 0x00000b0000007947 */ /* 0x000fea0003800000 */
.L_x_17841:
        /* <DEDUP_REMOVED lines=8> */
.L_x_17844:
[----:B------:R-:W2:Y:S02]  /*e640*/  LDG.E.U16 R4, [R4.64] ;  /* 0x0000002404047981 */ /* 0x000ea4000c1e1500 */
[----:B--2---:R-:W-:Y:S01]  /*e650*/  HADD2.F32 R31, -RZ, R4.H0_H0 ;  /* 0x20000004ff1f7230 */ /* 0x004fe20000004100 */
[----:B------:R-:W-:Y:S05]  /*e660*/  BRA `(.L_x_17838) ;  /* 0x00000a5000007947 */ /* 0x000fea0003800000 */
.L_x_17843:
[----:B------:R-:W2:Y:S02]  /*e670*/  LDG.E.64 R4, [R4.64] ;  /* 0x0000002404047981 */ /* 0x000ea4000c1e1b00 */
[----:B--2---:R-:W0:Y:S01]  /*e680*/  F2F.F32.F64 R31, R4 ;  /* 0x00000004001f7310 */ /* 0x004e220000301000 */
[----:B------:R-:W0:-:S14]  /*e690*/  DSETP.GEU.AND P0, PT, |R4|, c[0x2][0x0], PT ;  /* 0x008000000400762a */ /* 0x000e1c0003f0e200 */
[----:B0-----:R-:W-:Y:S01]  /*e6a0*/  @!P0 FMUL R31, R31, 1.175494350822287508e-38 ;  /* 0x008000001f1f8820 */ /* 0x001fe20000400000 */
[----:B------:R-:W-:Y:S05]  /*e6b0*/  BRA `(.L_x_17838) ;  /* 0x00000a0000007947 */ /* 0x000fea0003800000 */
.L_x_17833:
        /* <DEDUP_REMOVED lines=12> */
.L_x_17847:
[----:B------:R-:W2:Y:S02]  /*e780*/  LDG.E.64 R4, [R4.64] ;  /* 0x0000002404047981 */ /* 0x000ea4000c1e1b00 */
[----:B--2---:R-:W0:Y:S01]  /*e790*/  F2F.F32.F64 R31, R4 ;  /* 0x00000004001f7310 */ /* 0x004e220000301000 */
[----:B------:R-:W0:-:S14]  /*e7a0*/  DSETP.GEU.AND P0, PT, |R4|, c[0x2][0x0], PT ;  /* 0x008000000400762a */ /* 0x000e1c0003f0e200 */
[----:B0-----:R-:W-:Y:S01]  /*e7b0*/  @!P0 FMUL R31, R31, 1.175494350822287508e-38 ;  /* 0x008000001f1f8820 */ /* 0x001fe20000400000 */
[----:B------:R-:W-:Y:S05]  /*e7c0*/  BRA `(.L_x_17838) ;  /* 0x000008f000007947 */ /* 0x000fea0003800000 */
.L_x_17846:
        /* <DEDUP_REMOVED lines=26> */
.L_x_17849:
        /* <DEDUP_REMOVED lines=13> */
.L_x_17848:
[----:B------:R-:W2:Y:S02]  /*ea40*/  LDG.E.U16 R4, [R4.64] ;  /* 0x0000002404047981 */ /* 0x000ea4000c1e1500 */
[----:B--2---:R-:W-:Y:S01]  /*ea50*/  PRMT R31, RZ, 0x5410, R4 ;  /* 0x00005410ff1f7816 */ /* 0x004fe20000000004 */
[----:B------:R-:W-:Y:S05]  /*ea60*/  BRA `(.L_x_17838) ;  /* 0x0000065000007947 */ /* 0x000fea0003800000 */
.L_x_17845:
        /* <DEDUP_REMOVED lines=11> */
.L_x_17852:
        /* <DEDUP_REMOVED lines=20> */
.L_x_17854:
[----:B------:R-:W-:Y:S05]  /*ec60*/  BSYNC B0 ;  /* 0x0000000000007941 */ /* 0x000fea0003800000 */
.L_x_17853:
[----:B------:R-:W-:Y:S01]  /*ec70*/  IMAD.SHL.U32 R3, R3, 0x100000, RZ ;  /* 0x0010000003037824 */ /* 0x000fe200078e00ff */
[----:B------:R-:W-:-:S04]  /*ec80*/  LEA R0, R0, 0x3b800000, 0x17 ;  /* 0x3b80000000007811 */ /* 0x000fc800078eb8ff */
[----:B------:R-:W-:Y:S01]  /*ec90*/  LOP3.LUT R31, R0, R3, R31, 0xfe, !PT ;  /* 0x00000003001f7212 */ /* 0x000fe200078efe1f */
[----:B------:R-:W-:Y:S05]  /*eca0*/  BRA `(.L_x_17838) ;  /* 0x0000041000007947 */ /* 0x000fea0003800000 */
.L_x_17851:
        /* <DEDUP_REMOVED lines=20> */
.L_x_17856:
[----:B------:R-:W-:Y:S05]  /*edf0*/  BSYNC B0 ;  /* 0x0000000000007941 */ /* 0x000fea0003800000 */
.L_x_17855:
[----:B------:R-:W-:Y:S01]  /*ee00*/  IMAD.SHL.U32 R3, R3, 0x200000, RZ ;  /* 0x0020000003037824 */ /* 0x000fe200078e00ff */
[----:B------:R-:W-:-:S04]  /*ee10*/  LEA R0, R0, 0x37800000, 0x17 ;  /* 0x3780000000007811 */ /* 0x000fc800078eb8ff */
[----:B------:R-:W-:Y:S01]  /*ee20*/  LOP3.LUT R31, R0, R3, R31, 0xfe, !PT ;  /* 0x00000003001f7212 */ /* 0x000fe200078efe1f */
[----:B------:R-:W-:Y:S05]  /*ee30*/  BRA `(.L_x_17838) ;  /* 0x0000028000007947 */ /* 0x000fea0003800000 */
.L_x_17850:
        /* <DEDUP_REMOVED lines=14> */
.L_x_17837:
        /* <DEDUP_REMOVED lines=21> */
.L_x_17858:
[----:B------:R-:W2:Y:S02]  /*f070*/  LDG.E.64 R4, [R4.64] ;  /* 0x0000002404047981 */ /* 0x000ea4000c1e1b00 */
[----:B--2---:R0:W2:Y:S01]  /*f080*/  I2F.U64 R31, R4 ;  /* 0x00000004001f7312 */ /* 0x0040a20000301000 */
[----:B------:R-:W-:Y:S05]  /*f090*/  BRA `(.L_x_17838) ;  /* 0x0000002000007947 */ /* 0x000fea0003800000 */
.L_x_17857:
[----:B------:R-:W2:Y:S02]  /*f0a0*/  LDG.E R4, [R4.64] ;  /* 0x0000002404047981 */ /* 0x000ea4000c1e1900 */
[----:B--2---:R0:W2:Y:S02]  /*f0b0*/  I2F.U32 R31, R4 ;  /* 0x00000004001f7306 */ /* 0x0040a40000201000 */
.L_x_17838:
[----:B------:R-:W-:Y:S05]  /*f0c0*/  BSYNC B6 ;  /* 0x0000000000067941 */ /* 0x000fea0003800000 */
.L_x_17832:
        /* <DEDUP_REMOVED lines=18> */
.L_x_17863:
[----:B----4-:R-:W4:Y:S02]  /*f1f0*/  LDG.E.U8 R4, [R4.64] ;  /* 0x0000002404047981 */ /* 0x010f24000c1e1100 */
[----:B----4-:R0:W4:Y:S01]  /*f200*/  I2F.U16 R33, R4 ;  /* 0x0000000400217306 */ /* 0x0101220000101000 */
[----:B------:R-:W-:Y:S05]  /*f210*/  BRA `(.L_x_17865) ;  /* 0x00000ca000007947 */ /* 0x000fea0003800000 */
.L_x_17862:
        /* <DEDUP_REMOVED lines=9> */
.L_x_17867:
[----:B----4-:R-:W4:Y:S02]  /*f2b0*/  LDG.E R4, [R4.64] ;  /* 0x0000002404047981 */ /* 0x010f24000c1e1900 */
[----:B----4-:R0:W4:Y:S01]  /*f2c0*/  I2F R33, R4 ;  /* 0x0000000400217306 */ /* 0x0101220000201400 */
[----:B------:R-:W-:Y:S05]  /*f2d0*/  BRA `(.L_x_17865) ;  /* 0x00000be000007947 */ /* 0x000fea0003800000 */
.L_x_17866:
[----:B----4-:R-:W4:Y:S02]  /*f2e0*/  LDG.E.U16 R4, [R4.64] ;  /* 0x0000002404047981 */ /* 0x010f24000c1e1500 */
[----:B----4-:R0:W4:Y:S01]  /*f2f0*/  I2F.S16 R33, R4 ;  /* 0x0000000400217306 */ /* 0x0101220000101400 */
[----:B------:R-:W-:Y:S05]  /*f300*/  BRA `(.L_x_17865) ;  /* 0x00000bb000007947 */ /* 0x000fea0003800000 */
.L_x_17861:
        /* <DEDUP_REMOVED lines=8> */
.L_x_17869:
[----:B----4-:R-:W4:Y:S02]  /*f390*/  LDG.E.U16 R4, [R4.64] ;  /* 0x0000002404047981 */ /* 0x010f24000c1e1500 */
[----:B----4-:R-:W-:Y:S01]  /*f3a0*/  HADD2.F32 R33, -RZ, R4.H0_H0 ;  /* 0x20000004ff217230 */ /* 0x010fe20000004100 */
[----:B------:R-:W-:Y:S05]  /*f3b0*/  BRA `(.L_x_17865) ;  /* 0x00000b0000007947 */ /* 0x000fea0003800000 */
.L_x_17868:
        /* <DEDUP_REMOVED lines=8> */
.L_x_17871:
[----:B----4-:R-:W4:Y:S02]  /*f440*/  LDG.E.U16 R4, [R4.64] ;  /* 0x0000002404047981 */ /* 0x010f24000c1e1500 */
[----:B----4-:R-:W-:Y:S01]  /*f450*/  HADD2.F32 R33, -RZ, R4.H0_H0 ;  /* 0x20000004ff217230 */ /* 0x010fe20000004100 */
[----:B------:R-:W-:Y:S05]  /*f460*/  BRA `(.L_x_17865) ;  /* 0x00000a5000007947 */ /* 0x000fea0003800000 */
.L_x_17870:
[----:B----4-:R-:W4:Y:S02]  /*f470*/  LDG.E.64 R4, [R4.64] ;  /* 0x0000002404047981 */ /* 0x010f24000c1e1b00 */
[----:B----4-:R-:W0:Y:S01]  /*f480*/  F2F.F32.F64 R33, R4 ;  /* 0x0000000400217310 */ /* 0x010e220000301000 */
[----:B------:R-:W0:-:S14]  /*f490*/  DSETP.GEU.AND P0, PT, |R4|, c[0x2][0x0], PT ;  /* 0x008000000400762a */ /* 0x000e1c0003f0e200 */
[----:B0-----:R-:W-:Y:S01]  /*f4a0*/  @!P0 FMUL R33, R33, 1.175494350822287508e-38 ;  /* 0x0080000021218820 */ /* 0x001fe20000400000 */
[----:B------:R-:W-:Y:S05]  /*f4b0*/  BRA `(.L_x_17865) ;  /* 0x00000a0000007947 */ /* 0x000fea0003800000 */
.L_x_17860:
        /* <DEDUP_REMOVED lines=12> */
.L_x_17874:
[----:B----4-:R-:W4:Y:S02]  /*f580*/  LDG.E.64 R4, [R4.64] ;  /* 0x0000002404047981 */ /* 0x010f24000c1e1b00 */
[----:B----4-:R-:W0:Y:S01]  /*f590*/  F2F.F32.F64 R33, R4 ;  /* 0x0000000400217310 */ /* 0x010e220000301000 */
[----:B------:R-:W0:-:S14]  /*f5a0*/  DSETP.GEU.AND P0, PT, |R4|, c[0x2][0x0], PT ;  /* 0x008000000400762a */ /* 0x000e1c0003f0e200 */
[----:B0-----:R-:W-:Y:S01]  /*f5b0*/  @!P0 FMUL R33, R33, 1.175494350822287508e-38 ;  /* 0x0080000021218820 */ /* 0x001fe20000400000 */
[----:B------:R-:W-:Y:S05]  /*f5c0*/  BRA `(.L_x_17865) ;  /* 0x000008f000007947 */ /* 0x000fea0003800000 */
.L_x_17873:
        /* <DEDUP_REMOVED lines=26> */
.L_x_17876:
        /* <DEDUP_REMOVED lines=13> */
.L_x_17875:
[----:B----4-:R-:W4:Y:S02]  /*f840*/  LDG.E.U16 R4, [R4.64] ;  /* 0x0000002404047981 */ /* 0x010f24000c1e1500 */
[----:B----4-:R-:W-:Y:S01]  /*f850*/  PRMT R33, RZ, 0x5410, R4 ;  /* 0x00005410ff217816 */ /* 0x010fe20000000004 */
[----:B------:R-:W-:Y:S05]  /*f860*/  BRA `(.L_x_17865) ;  /* 0x0000065000007947 */ /* 0x000fea0003800000 */
.L_x_17872:
        /* <DEDUP_REMOVED lines=11> */
.L_x_17879:
        /* <DEDUP_REMOVED lines=20> */
.L_x_17881:
[----:B------:R-:W-:Y:S05]  /*fa60*/  BSYNC B0 ;  /* 0x0000000000007941 */ /* 0x000fea0003800000 */
.L_x_17880:
[----:B------:R-:W-:Y:S01]  /*fa70*/  IMAD.SHL.U32 R3, R3, 0x100000, RZ ;  /* 0x0010000003037824 */ /* 0x000fe200078e00ff */
[----:B------:R-:W-:-:S04]  /*fa80*/  LEA R0, R0, 0x3b800000, 0x17 ;  /* 0x3b80000000007811 */ /* 0x000fc800078eb8ff */
[----:B------:R-:W-:Y:S01]  /*fa90*/  LOP3.LUT R33, R0, R3, R33, 0xfe, !PT ;  /* 0x0000000300217212 */ /* 0x000fe200078efe21 */
[----:B------:R-:W-:Y:S05]  /*faa0*/  BRA `(.L_x_17865) ;  /* 0x0000041000007947 */ /* 0x000fea0003800000 */
.L_x_17878:
        /* <DEDUP_REMOVED lines=20> */
.L_x_17883:
[----:B------:R-:W-:Y:S05]  /*fbf0*/  BSYNC B0 ;  /* 0x0000000000007941 */ /* 0x000fea0003800000 */
.L_x_17882:
[----:B------:R-:W-:Y:S01]  /*fc00*/  IMAD.SHL.U32 R3, R3, 0x200000, RZ ;  /* 0x0020000003037824 */ /* 0x000fe200078e00ff */
[----:B------:R-:W-:-:S04]  /*fc10*/  LEA R0, R0, 0x37800000, 0x17 ;  /* 0x3780000000007811 */ /* 0x000fc800078eb8ff */
[----:B------:R-:W-:Y:S01]  /*fc20*/  LOP3.LUT R33, R0, R3, R33, 0xfe, !PT ;  /* 0x0000000300217212 */ /* 0x000fe200078efe21 */
[----:B------:R-:W-:Y:S05]  /*fc30*/  BRA `(.L_x_17865) ;  /* 0x0000028000007947 */ /* 0x000fea0003800000 */
.L_x_17877:
        /* <DEDUP_REMOVED lines=14> */
.L_x_17864:
        /* <DEDUP_REMOVED lines=21> */
.L_x_17885:
[----:B----4-:R-:W4:Y:S02]  /*fe70*/  LDG.E.64 R4, [R4.64] ;  /* 0x0000002404047981 */ /* 0x010f24000c1e1b00 */
[----:B----4-:R0:W4:Y:S01]  /*fe80*/  I2F.U64 R33, R4 ;  /* 0x0000000400217312 */ /* 0x0101220000301000 */
[----:B------:R-:W-:Y:S05]  /*fe90*/  BRA `(.L_x_17865) ;  /* 0x0000002000007947 */ /* 0x000fea0003800000 */
.L_x_17884:
[----:B----4-:R-:W4:Y:S02]  /*fea0*/  LDG.E R4, [R4.64] ;  /* 0x0000002404047981 */ /* 0x010f24000c1e1900 */
[----:B----4-:R0:W4:Y:S02]  /*feb0*/  I2F.U32 R33, R4 ;  /* 0x0000000400217306 */ /* 0x0101240000201000 */
.L_x_17865:
[----:B------:R-:W-:Y:S05]  /*fec0*/  BSYNC B6 ;  /* 0x0000000000067941 */ /* 0x000fea0003800000 */
.L_x_17859:
        /* <DEDUP_REMOVED lines=18> */
.L_x_17890:
[----:B----4-:R-:W4:Y:S02]  /*fff0*/  LDG.E.U8 R4, [R4.64] ;  /* 0x0000002404047981 */ /* 0x010f24000c1e1100 */
[----:B----4-:R0:W4:Y:S01]  /*10000*/  I2F.U16 R35, R4 ;  /* 0x0000000400237306 */ /* 0x0101220000101000 */
[----:B------:R-:W-:Y:S05]  /*10010*/  BRA `(.L_x_17892) ;  /* 0x00000ca000007947 */ /* 0x000fea0003800000 */
.L_x_17889:
        /* <DEDUP_REMOVED lines=9> */
.L_x_17894:
[----:B----4-:R-:W4:Y:S02]  /*100b0*/  LDG.E R4, [R4.64] ;  /* 0x0000002404047981 */ /* 0x010f24000c1e1900 */
[----:B----4-:R0:W4:Y:S01]  /*100c0*/  I2F R35, R4 ;  /* 0x0000000400237306 */ /* 0x0101220000201400 */
[----:B------:R-:W-:Y:S05]  /*100d0*/  BRA `(.L_x_17892) ;  /* 0x00000be000007947 */ /* 0x000fea0003800000 */
.L_x_17893:
[----:B----4-:R-:W4:Y:S02]  /*100e0*/  LDG.E.U16 R4, [R4.64] ;  /* 0x0000002404047981 */ /* 0x010f24000c1e1500 */
[----:B----4-:R0:W4:Y:S01]  /*100f0*/  I2F.S16 R35, R4 ;  /* 0x0000000400237306 */ /* 0x0101220000101400 */
[----:B------:R-:W-:Y:S05]  /*10100*/  BRA `(.L_x_17892) ;  /* 0x00000bb000007947 */ /* 0x000fea0003800000 */
.L_x_17888:
        /* <DEDUP_REMOVED lines=8> */
.L_x_17896:
[----:B----4-:R-:W4:Y:S02]  /*10190*/  LDG.E.U16 R4, [R4.64] ;  /* 0x0000002404047981 */ /* 0x010f24000c1e1500 */
[----:B----4-:R-:W-:Y:S01]  /*101a0*/  HADD2.F32 R35, -RZ, R4.H0_H0 ;  /* 0x20000004ff237230 */ /* 0x010fe20000004100 */
[----:B------:R-:W-:Y:S05]  /*101b0*/  BRA `(.L_x_17892) ;  /* 0x00000b0000007947 */ /* 0x000fea0003800000 */
.L_x_17895:
        /* <DEDUP_REMOVED lines=8> */
.L_x_17898:
[----:B----4-:R-:W4:Y:S02]  /*10240*/  LDG.E.U16 R4, [R4.64] ;  /* 0x0000002404047981 */ /* 0x010f24000c1e1500 */
[----:B----4-:R-:W-:Y:S01]  /*10250*/  HADD2.F32 R35, -RZ, R4.H0_H0 ;  /* 0x20000004ff237230 */ /* 0x010fe20000004100 */
[----:B------:R-:W-:Y:S05]  /*10260*/  BRA `(.L_x_17892) ;  /* 0x00000a5000007947 */ /* 0x000fea0003800000 */
.L_x_17897:
[----:B----4-:R-:W4:Y:S02]  /*10270*/  LDG.E.64 R4, [R4.64] ;  /* 0x0000002404047981 */ /* 0x010f24000c1e1b00 */
[----:B----4-:R-:W0:Y:S01]  /*10280*/  F2F.F32.F64 R35, R4 ;  /* 0x0000000400237310 */ /* 0x010e220000301000 */
[----:B------:R-:W0:-:S14]  /*10290*/  DSETP.GEU.AND P0, PT, |R4|, c[0x2][0x0], PT ;  /* 0x008000000400762a */ /* 0x000e1c0003f0e200 */
[----:B0-----:R-:W-:Y:S01]  /*102a0*/  @!P0 FMUL R35, R35, 1.175494350822287508e-38 ;  /* 0x0080000023238820 */ /* 0x001fe20000400000 */
[----:B------:R-:W-:Y:S05]  /*102b0*/  BRA `(.L_x_17892) ;  /* 0x00000a0000007947 */ /* 0x000fea0003800000 */
.L_x_17887:
        /* <DEDUP_REMOVED lines=12> */
.L_x_17901:
[----:B----4-:R-:W4:Y:S02]  /*10380*/  LDG.E.64 R4, [R4.64] ;  /* 0x0000002404047981 */ /* 0x010f24000c1e1b00 */
[----:B----4-:R-:W0:Y:S01]  /*10390*/  F2F.F32.F64 R35, R4 ;  /* 0x0000000400237310 */ /* 0x010e220000301000 */
[----:B------:R-:W0:-:S14]  /*103a0*/  DSETP.GEU.AND P0, PT, |R4|, c[0x2][0x0], PT ;  /* 0x008000000400762a */ /* 0x000e1c0003f0e200 */
[----:B0-----:R-:W-:Y:S01]  /*103b0*/  @!P0 FMUL R35, R35, 1.175494350822287508e-38 ;  /* 0x0080000023238820 */ /* 0x001fe20000400000 */
[----:B------:R-:W-:Y:S05]  /*103c0*/  BRA `(.L_x_17892) ;  /* 0x000008f000007947 */ /* 0x000fea0003800000 */
.L_x_17900:
        /* <DEDUP_REMOVED lines=26> */
.L_x_17903:
        /* <DEDUP_REMOVED lines=13> */
.L_x_17902:
[----:B----4-:R-:W4:Y:S02]  /*10640*/  LDG.E.U16 R4, [R4.64] ;  /* 0x0000002404047981 */ /* 0x010f24000c1e1500 */
[----:B----4-:R-:W-:Y:S01]  /*10650*/  PRMT R35, RZ, 0x5410, R4 ;  /* 0x00005410ff237816 */ /* 0x010fe20000000004 */
[----:B------:R-:W-:Y:S05]  /*10660*/  BRA `(.L_x_17892) ;  /* 0x0000065000007947 */ /* 0x000fea0003800000 */
.L_x_17899:
        /* <DEDUP_REMOVED lines=11> */
.L_x_17906:
        /* <DEDUP_REMOVED lines=20> */
.L_x_17908:
[----:B------:R-:W-:Y:S05]  /*10860*/  BSYNC B0 ;  /* 0x0000000000007941 */ /* 0x000fea0003800000 */
.L_x_17907:
[----:B------:R-:W-:Y:S01]  /*10870*/  IMAD.SHL.U32 R3, R3, 0x100000, RZ ;  /* 0x0010000003037824 */ /* 0x000fe200078e00ff */
[----:B------:R-:W-:-:S04]  /*10880*/  LEA R0, R0, 0x3b800000, 0x17 ;  /* 0x3b80000000007811 */ /* 0x000fc800078eb8ff */
[----:B------:R-:W-:Y:S01]  /*10890*/  LOP3.LUT R35, R0, R3, R35, 0xfe, !PT ;  /* 0x0000000300237212 */ /* 0x000fe200078efe23 */
[----:B------:R-:W-:Y:S05]  /*108a0*/  BRA `(.L_x_17892) ;  /* 0x0000041000007947 */ /* 0x000fea0003800000 */
.L_x_17905:
        /* <DEDUP_REMOVED lines=20> */
.L_x_17910:
[----:B------:R-:W-:Y:S05]  /*109f0*/  BSYNC B0 ;  /* 0x0000000000007941 */ /* 0x000fea0003800000 */
.L_x_17909:
[----:B------:R-:W-:Y:S01]  /*10a00*/  IMAD.SHL.U32 R3, R3, 0x200000, RZ ;  /* 0x0020000003037824 */ /* 0x000fe200078e00ff */
[----:B------:R-:W-:-:S04]  /*10a10*/  LEA R0, R0, 0x37800000, 0x17 ;  /* 0x3780000000007811 */ /* 0x000fc800078eb8ff */
[----:B------:R-:W-:Y:S01]  /*10a20*/  LOP3.LUT R35, R0, R3, R35, 0xfe, !PT ;  /* 0x0000000300237212 */ /* 0x000fe200078efe23 */
[----:B------:R-:W-:Y:S05]  /*10a30*/  BRA `(.L_x_17892) ;  /* 0x0000028000007947 */ /* 0x000fea0003800000 */
.L_x_17904:
        /* <DEDUP_REMOVED lines=14> */
.L_x_17891:
        /* <DEDUP_REMOVED lines=21> */
.L_x_17912:
[----:B----4-:R-:W4:Y:S02]  /*10c70*/  LDG.E.64 R4, [R4.64] ;  /* 0x0000002404047981 */ /* 0x010f24000c1e1b00 */
[----:B----4-:R0:W4:Y:S01]  /*10c80*/  I2F.U64 R35, R4 ;  /* 0x0000000400237312 */ /* 0x0101220000301000 */
[----:B------:R-:W-:Y:S05]  /*10c90*/  BRA `(.L_x_17892) ;  /* 0x0000002000007947 */ /* 0x000fea0003800000 */
.L_x_17911:
[----:B----4-:R-:W4:Y:S02]  /*10ca0*/  LDG.E R4, [R4.64] ;  /* 0x0000002404047981 */ /* 0x010f24000c1e1900 */
[----:B----4-:R0:W4:Y:S02]  /*10cb0*/  I2F.U32 R35, R4 ;  /* 0x0000000400237306 */ /* 0x0101240000201000 */
.L_x_17892:
[----:B------:R-:W-:Y:S05]  /*10cc0*/  BSYNC B6 ;  /* 0x0000000000067941 */ /* 0x000fea0003800000 */
.L_x_17886:
        /* <DEDUP_REMOVED lines=18> */
.L_x_17917:
[----:B----4-:R-:W4:Y:S02]  /*10df0*/  LDG.E.U8 R4, [R4.64] ;  /* 0x0000002404047981 */ /* 0x010f24000c1e1100 */
[----:B----4-:R0:W4:Y:S01]  /*10e00*/  I2F.U16 R36, R4 ;  /* 0x0000000400247306 */ /* 0x0101220000101000 */
[----:B------:R-:W-:Y:S05]  /*10e10*/  BRA `(.L_x_17919) ;  /* 0x00000ca000007947 */ /* 0x000fea0003800000 */
.L_x_17916:
        /* <DEDUP_REMOVED lines=9> */
.L_x_17921:
[----:B----4-:R-:W4:Y:S02]  /*10eb0*/  LDG.E R4, [R4.64] ;  /* 0x0000002404047981 */ /* 0x010f24000c1e1900 */
[----:B----4-:R0:W4:Y:S01]  /*10ec0*/  I2F R36, R4 ;  /* 0x0000000400247306 */ /* 0x0101220000201400 */
[----:B------:R-:W-:Y:S05]  /*10ed0*/  BRA `(.L_x_17919) ;  /* 0x00000be000007947 */ /* 0x000fea0003800000 */
.L_x_17920:
[----:B----4-:R-:W4:Y:S02]  /*10ee0*/  LDG.E.U16 R4, [R4.64] ;  /* 0x0000002404047981 */ /* 0x010f24000c1e1500 */
[----:B----4-:R0:W4:Y:S01]  /*10ef0*/  I2F.S16 R36, R4 ;  /* 0x0000000400247306 */ /* 0x0101220000101400 */
[----:B------:R-:W-:Y:S05]  /*10f00*/  BRA `(.L_x_17919) ;  /* 0x00000bb000007947 */ /* 0x000fea0003800000 */
.L_x_17915:
        /* <DEDUP_REMOVED lines=8> */
.L_x_17923:
[----:B----4-:R-:W4:Y:S02]  /*10f90*/  LDG.E.U16 R4, [R4.64] ;  /* 0x0000002404047981 */ /* 0x010f24000c1e1500 */
[----:B----4-:R-:W-:Y:S01]  /*10fa0*/  HADD2.F32 R36, -RZ, R4.H0_H0 ;  /* 0x20000004ff247230 */ /* 0x010fe20000004100 */
[----:B------:R-:W-:Y:S05]  /*10fb0*/  BRA `(.L_x_17919) ;  /* 0x00000b0000007947 */ /* 0x000fea0003800000 */
.L_x_17922:
        /* <DEDUP_REMOVED lines=8> */
.L_x_17925:
[----:B----4-:R-:W4:Y:S02]  /*11040*/  LDG.E.U16 R4, [R4.64] ;  /* 0x0000002404047981 */ /* 0x010f24000c1e1500 */
[----:B----4-:R-:W-:Y:S01]  /*11050*/  HADD2.F32 R36, -RZ, R4.H0_H0 ;  /* 0x20000004ff247230 */ /* 0x010fe20000004100 */
[----:B------:R-:W-:Y:S05]  /*11060*/  BRA `(.L_x_17919) ;  /* 0x00000a5000007947 */ /* 0x000fea0003800000 */
.L_x_17924:
[----:B----4-:R-:W4:Y:S02]  /*11070*/  LDG.E.64 R4, [R4.64] ;  /* 0x0000002404047981 */ /* 0x010f24000c1e1b00 */
[----:B----4-:R-:W0:Y:S01]  /*11080*/  F2F.F32.F64 R36, R4 ;  /* 0x0000000400247310 */ /* 0x010e220000301000 */
[----:B------:R-:W0:-:S14]  /*11090*/  DSETP.GEU.AND P0, PT, |R4|, c[0x2][0x0], PT ;  /* 0x008000000400762a */ /* 0x000e1c0003f0e200 */
[----:B0-----:R-:W-:Y:S01]  /*110a0*/  @!P0 FMUL R36, R36, 1.175494350822287508e-38 ;  /* 0x0080000024248820 */ /* 0x001fe20000400000 */
[----:B------:R-:W-:Y:S05]  /*110b0*/  BRA `(.L_x_17919) ;  /* 0x00000a0000007947 */ /* 0x000fea0003800000 */
.L_x_17914:
        /* <DEDUP_REMOVED lines=12> */
.L_x_17928:
[----:B----4-:R-:W4:Y:S02]  /*11180*/  LDG.E.64 R4, [R4.64] ;  /* 0x0000002404047981 */ /* 0x010f24000c1e1b00 */
[----:B----4-:R-:W0:Y:S01]  /*11190*/  F2F.F32.F64 R36, R4 ;  /* 0x0000000400247310 */ /* 0x010e220000301000 */
[----:B------:R-:W0:-:S14]  /*111a0*/  DSETP.GEU.AND P0, PT, |R4|, c[0x2][0x0], PT ;  /* 0x008000000400762a */ /* 0x000e1c0003f0e200 */
[----:B0-----:R-:W-:Y:S01]  /*111b0*/  @!P0 FMUL R36, R36, 1.175494350822287508e-38 ;  /* 0x0080000024248820 */ /* 0x001fe20000400000 */
[----:B------:R-:W-:Y:S05]  /*111c0*/  BRA `(.L_x_17919) ;  /* 0x000008f000007947 */ /* 0x000fea0003800000 */
.L_x_17927:
        /* <DEDUP_REMOVED lines=26> */
.L_x_17930:
        /* <DEDUP_REMOVED lines=13> */
.L_x_17929:
[----:B----4-:R-:W4:Y:S02]  /*11440*/  LDG.E.U16 R4, [R4.64] ;  /* 0x0000002404047981 */ /* 0x010f24000c1e1500 */
[----:B----4-:R-:W-:Y:S01]  /*11450*/  PRMT R36, RZ, 0x5410, R4 ;  /* 0x00005410ff247816 */ /* 0x010fe20000000004 */
[----:B------:R-:W-:Y:S05]  /*11460*/  BRA `(.L_x_17919) ;  /* 0x0000065000007947 */ /* 0x000fea0003800000 */
.L_x_17926:
        /* <DEDUP_REMOVED lines=11> */
.L_x_17933:
        /* <DEDUP_REMOVED lines=20> */
.L_x_17935:
[----:B------:R-:W-:Y:S05]  /*11660*/  BSYNC B0 ;  /* 0x0000000000007941 */ /* 0x000fea0003800000 */
.L_x_17934:
[----:B------:R-:W-:Y:S01]  /*11670*/  IMAD.SHL.U32 R3, R3, 0x100000, RZ ;  /* 0x0010000003037824 */ /* 0x000fe200078e00ff */
[----:B------:R-:W-:-:S04]  /*11680*/  LEA R5, R0, 0x3b800000, 0x17 ;  /* 0x3b80000000057811 */ /* 0x000fc800078eb8ff */
[----:B------:R-:W-:Y:S01]  /*11690*/  LOP3.LUT R36, R5, R3, R36, 0xfe, !PT ;  /* 0x0000000305247212 */ /* 0x000fe200078efe24 */
[----:B------:R-:W-:Y:S05]  /*116a0*/  BRA `(.L_x_17919) ;  /* 0x0000041000007947 */ /* 0x000fea0003800000 */
.L_x_17932:
        /* <DEDUP_REMOVED lines=20> */
.L_x_17937:
[----:B------:R-:W-:Y:S05]  /*117f0*/  BSYNC B0 ;  /* 0x0000000000007941 */ /* 0x000fea0003800000 */
.L_x_17936:
[----:B------:R-:W-:Y:S01]  /*11800*/  IMAD.SHL.U32 R3, R3, 0x200000, RZ ;  /* 0x0020000003037824 */ /* 0x000fe200078e00ff */
[----:B------:R-:W-:-:S04]  /*11810*/  LEA R5, R0, 0x37800000, 0x17 ;  /* 0x3780000000057811 */ /* 0x000fc800078eb8ff */
[----:B------:R-:W-:Y:S01]  /*11820*/  LOP3.LUT R36, R5, R3, R36, 0xfe, !PT ;  /* 0x0000000305247212 */ /* 0x000fe200078efe24 */
[----:B------:R-:W-:Y:S05]  /*11830*/  BRA `(.L_x_17919) ;  /* 0x0000028000007947 */ /* 0x000fea0003800000 */
.L_x_17931:
        /* <DEDUP_REMOVED lines=14> */
.L_x_17918:
        /* <DEDUP_REMOVED lines=21> */
.L_x_17939:
[----:B----4-:R-:W4:Y:S02]  /*11a70*/  LDG.E.64 R4, [R4.64] ;  /* 0x0000002404047981 */ /* 0x010f24000c1e1b00 */
[----:B----4-:R0:W4:Y:S01]  /*11a80*/  I2F.U64 R36, R4 ;  /* 0x0000000400247312 */ /* 0x0101220000301000 */
[----:B------:R-:W-:Y:S05]  /*11a90*/  BRA `(.L_x_17919) ;  /* 0x0000002000007947 */ /* 0x000fea0003800000 */
.L_x_17938:
[----:B----4-:R-:W4:Y:S02]  /*11aa0*/  LDG.E R4, [R4.64] ;  /* 0x0000002404047981 */ /* 0x010f24000c1e1900 */
[----:B----4-:R0:W4:Y:S02]  /*11ab0*/  I2F.U32 R36, R4 ;  /* 0x0000000400247306 */ /* 0x0101240000201000 */
.L_x_17919:
[----:B------:R-:W-:Y:S05]  /*11ac0*/  BSYNC B6 ;  /* 0x0000000000067941 */ /* 0x000fea0003800000 */
.L_x_17913:
        /* <DEDUP_REMOVED lines=18> */
.L_x_17944:
[----:B----4-:R-:W4:Y:S02]  /*11bf0*/  LDG.E.U8 R4, [R4.64] ;  /* 0x0000002404047981 */ /* 0x010f24000c1e1100 */
[----:B----4-:R0:W4:Y:S01]  /*11c00*/  I2F.U16 R37, R4 ;  /* 0x0000000400257306 */ /* 0x0101220000101000 */
[----:B------:R-:W-:Y:S05]  /*11c10*/  BRA `(.L_x_17946) ;  /* 0x00000ca000007947 */ /* 0x000fea0003800000 */
.L_x_17943:
        /* <DEDUP_REMOVED lines=9> */
.L_x_17948:
[----:B----4-:R-:W4:Y:S02]  /*11cb0*/  LDG.E R4, [R4.64] ;  /* 0x0000002404047981 */ /* 0x010f24000c1e1900 */
[----:B----4-:R0:W4:Y:S01]  /*11cc0*/  I2F R37, R4 ;  /* 0x0000000400257306 */ /* 0x0101220000201400 */
[----:B------:R-:W-:Y:S05]  /*11cd0*/  BRA `(.L_x_17946) ;  /* 0x00000be000007947 */ /* 0x000fea0003800000 */
.L_x_17947:
[----:B----4-:R-:W4:Y:S02]  /*11ce0*/  LDG.E.U16 R4, [R4.64] ;  /* 0x0000002404047981 */ /* 0x010f24000c1e1500 */
[----:B----4-:R0:W4:Y:S01]  /*11cf0*/  I2F.S16 R37, R4 ;  /* 0x0000000400257306 */ /* 0x0101220000101400 */
[----:B------:R-:W-:Y:S05]  /*11d00*/  BRA `(.L_x_17946) ;  /* 0x00000bb000007947 */ /* 0x000fea0003800000 */
.L_x_17942:
        /* <DEDUP_REMOVED lines=8> */
.L_x_17950:
[----:B----4-:R-:W4:Y:S02]  /*11d90*/  LDG.E.U16 R4, [R4.64] ;  /* 0x0000002404047981 */ /* 0x010f24000c1e1500 */
[----:B----4-:R-:W-:Y:S01]  /*11da0*/  HADD2.F32 R37, -RZ, R4.H0_H0 ;  /* 0x20000004ff257230 */ /* 0x010fe20000004100 */
[----:B------:R-:W-:Y:S05]  /*11db0*/  BRA `(.L_x_17946) ;  /* 0x00000b0000007947 */ /* 0x000fea0003800000 */
.L_x_17949:
        /* <DEDUP_REMOVED lines=8> */
.L_x_17952:
[----:B----4-:R-:W4:Y:S02]  /*11e40*/  LDG.E.U16 R4, [R4.64] ;  /* 0x0000002404047981 */ /* 0x010f24000c1e1500 */
[----:B----4-:R-:W-:Y:S01]  /*11e50*/  HADD2.F32 R37, -RZ, R4.H0_H0 ;  /* 0x20000004ff257230 */ /* 0x010fe20000004100 */
[----:B------:R-:W-:Y:S05]  /*11e60*/  BRA `(.L_x_17946) ;  /* 0x00000a5000007947 */ /* 0x000fea0003800000 */
.L_x_17951:
[----:B----4-:R-:W4:Y:S02]  /*11e70*/  LDG.E.64 R4, [R4.64] ;  /* 0x0000002404047981 */ /* 0x010f24000c1e1b00 */
[----:B----4-:R-:W0:Y:S01]  /*11e80*/  F2F.F32.F64 R37, R4 ;  /* 0x0000000400257310 */ /* 0x010e220000301000 */
[----:B------:R-:W0:-:S14]  /*11e90*/  DSETP.GEU.AND P0, PT, |R4|, c[0x2][0x0], PT ;  /* 0x008000000400762a */ /* 0x000e1c0003f0e200 */
[----:B0-----:R-:W-:Y:S01]  /*11ea0*/  @!P0 FMUL R37, R37, 1.175494350822287508e-38 ;  /* 0x0080000025258820 */ /* 0x001fe20000400000 */
[----:B------:R-:W-:Y:S05]  /*11eb0*/  BRA `(.L_x_17946) ;  /* 0x00000a0000007947 */ /* 0x000fea0003800000 */
.L_x_17941:
        /* <DEDUP_REMOVED lines=12> */
.L_x_17955:
[----:B----4-:R-:W4:Y:S02]  /*11f80*/  LDG.E.64 R4, [R4.64] ;  /* 0x0000002404047981 */ /* 0x010f24000c1e1b00 */
[----:B----4-:R-:W0:Y:S01]  /*11f90*/  F2F.F32.F64 R37, R4 ;  /* 0x0000000400257310 */ /* 0x010e220000301000 */
[----:B------:R-:W0:-:S14]  /*11fa0*/  DSETP.GEU.AND P0, PT, |R4|, c[0x2][0x0], PT ;  /* 0x008000000400762a */ /* 0x000e1c0003f0e200 */
[----:B0-----:R-:W-:Y:S01]  /*11fb0*/  @!P0 FMUL R37, R37, 1.175494350822287508e-38 ;  /* 0x0080000025258820 */ /* 0x001fe20000400000 */
[----:B------:R-:W-:Y:S05]  /*11fc0*/  BRA `(.L_x_17946) ;  /* 0x000008f000007947 */ /* 0x000fea0003800000 */
.L_x_17954:
        /* <DEDUP_REMOVED lines=26> */
.L_x_17957:
        /* <DEDUP_REMOVED lines=13> */
.L_x_17956:
[----:B----4-:R-:W4:Y:S02]  /*12240*/  LDG.E.U16 R4, [R4.64] ;  /* 0x0000002404047981 */ /* 0x010f24000c1e1500 */
[----:B----4-:R-:W-:Y:S01]  /*12250*/  PRMT R37, RZ, 0x5410, R4 ;  /* 0x00005410ff257816 */ /* 0x010fe20000000004 */
[----:B------:R-:W-:Y:S05]  /*12260*/  BRA `(.L_x_17946) ;  /* 0x0000065000007947 */ /* 0x000fea0003800000 */
.L_x_17953:
        /* <DEDUP_REMOVED lines=11> */
.L_x_17960:
        /* <DEDUP_REMOVED lines=20> */
.L_x_17962:
[----:B------:R-:W-:Y:S05]  /*12460*/  BSYNC B0 ;  /* 0x0000000000007941 */ /* 0x000fea0003800000 */
.L_x_17961:
[----:B------:R-:W-:Y:S01]  /*12470*/  IMAD.SHL.U32 R3, R3, 0x100000, RZ ;  /* 0x0010000003037824 */ /* 0x000fe200078e00ff */
[----:B------:R-:W-:-:S04]  /*12480*/  LEA R0, R0, 0x3b800000, 0x17 ;  /* 0x3b80000000007811 */ /* 0x000fc800078eb8ff */
[----:B------:R-:W-:Y:S01]  /*12490*/  LOP3.LUT R37, R0, R3, R37, 0xfe, !PT ;  /* 0x0000000300257212 */ /* 0x000fe200078efe25 */
[----:B------:R-:W-:Y:S05]  /*124a0*/  BRA `(.L_x_17946) ;  /* 0x0000041000007947 */ /* 0x000fea0003800000 */
.L_x_17959:
        /* <DEDUP_REMOVED lines=20> */
.L_x_17964:
[----:B------:R-:W-:Y:S05]  /*125f0*/  BSYNC B0 ;  /* 0x0000000000007941 */ /* 0x000fea0003800000 */
.L_x_17963:
[----:B------:R-:W-:Y:S01]  /*12600*/  IMAD.SHL.U32 R3, R3, 0x200000, RZ ;  /* 0x0020000003037824 */ /* 0x000fe200078e00ff */
[----:B------:R-:W-:-:S04]  /*12610*/  LEA R0, R0, 0x37800000, 0x17 ;  /* 0x3780000000007811 */ /* 0x000fc800078eb8ff */
[----:B------:R-:W-:Y:S01]  /*12620*/  LOP3.LUT R37, R0, R3, R37, 0xfe, !PT ;  /* 0x0000000300257212 */ /* 0x000fe200078efe25 */
[----:B------:R-:W-:Y:S05]  /*12630*/  BRA `(.L_x_17946) ;  /* 0x0000028000007947 */ /* 0x000fea0003800000 */
.L_x_17958:
        /* <DEDUP_REMOVED lines=14> */
.L_x_17945:
        /* <DEDUP_REMOVED lines=21> */
.L_x_17966:
[----:B----4-:R-:W4:Y:S02]  /*12870*/  LDG.E.64 R4, [R4.64] ;  /* 0x0000002404047981 */ /* 0x010f24000c1e1b00 */
[----:B----4-:R0:W4:Y:S01]  /*12880*/  I2F.U64 R37, R4 ;  /* 0x0000000400257312 */ /* 0x0101220000301000 */
[----:B------:R-:W-:Y:S05]  /*12890*/  BRA `(.L_x_17946) ;  /* 0x0000002000007947 */ /* 0x000fea0003800000 */
.L_x_17965:
[----:B----4-:R-:W4:Y:S02]  /*128a0*/  LDG.E R4, [R4.64] ;  /* 0x0000002404047981 */ /* 0x010f24000c1e1900 */
[----:B----4-:R0:W4:Y:S02]  /*128b0*/  I2F.U32 R37, R4 ;  /* 0x0000000400257306 */ /* 0x0101240000201000 */
.L_x_17946:
[----:B------:R-:W-:Y:S05]  /*128c0*/  BSYNC B6 ;  /* 0x0000000000067941 */ /* 0x000fea0003800000 */
.L_x_17940:
[----:B------:R-:W-:Y:S02]  /*128d0*/  IADD3 R43, R43, 0x80, RZ ;  /* 0x000000802b2b7810 */ /* 0x000fe40007ffe0ff */
.L_x_17777:
[----:B------:R-:W-:Y:S05]  /*128e0*/  BSYNC B7 ;  /* 0x0000000000077941 */ /* 0x000fea0003800000 */
.L_x_17776:
[----:B------:R-:W-:Y:S01]  /*128f0*/  ISETP.GE.AND P0, PT, R43, R46, PT ;  /* 0x0000002e2b00720c */ /* 0x000fe20003f06270 */
[----:B------:R-:W-:Y:S01]  /*12900*/  BSSY B7, `(.L_x_17967) ;  /* 0x0000622000077945 */ /* 0x000fe20003800000 */
[----:B------:R-:W-:Y:S01]  /*12910*/  CS2R R38, SRZ ;  /* 0x0000000000267805 */ /* 0x000fe2000001ff00 */
[----:B------:R-:W-:Y:S01]  /*12920*/  CS2R R40, SRZ ;  /* 0x0000000000287805 */ /* 0x000fe2000001ff00 */
[----:B------:R-:W-:-:S09]  /*12930*/  CS2R R44, SRZ ;  /* 0x00000000002c7805 */ /* 0x000fd2000001ff00 */
        /* <DEDUP_REMOVED lines=20> */
.L_x_17973:
[----:B----4-:R-:W4:Y:S02]  /*12a80*/  LDG.E.U8 R4, [R4.64] ;  /* 0x0000002404047981 */ /* 0x010f24000c1e1100 */
[----:B----4-:R0:W4:Y:S01]  /*12a90*/  I2F.U16 R38, R4 ;  /* 0x0000000400267306 */ /* 0x0101220000101000 */
[----:B------:R-:W-:Y:S05]  /*12aa0*/  BRA `(.L_x_17975) ;  /* 0x00000ca000007947 */ /* 0x000fea0003800000 */
.L_x_17972:
        /* <DEDUP_REMOVED lines=9> */
.L_x_17977:
[----:B----4-:R-:W4:Y:S02]  /*12b40*/  LDG.E R4, [R4.64] ;  /* 0x0000002404047981 */ /* 0x010f24000c1e1900 */
[----:B----4-:R0:W4:Y:S01]  /*12b50*/  I2F R38, R4 ;  /* 0x0000000400267306 */ /* 0x0101220000201400 */
[----:B------:R-:W-:Y:S05]  /*12b60*/  BRA `(.L_x_17975) ;  /* 0x00000be000007947 */ /* 0x000fea0003800000 */
.L_x_17976:
[----:B----4-:R-:W4:Y:S02]  /*12b70*/  LDG.E.U16 R4, [R4.64] ;  /* 0x0000002404047981 */ /* 0x010f24000c1e1500 */
[----:B----4-:R0:W4:Y:S01]  /*12b80*/  I2F.S16 R38, R4 ;  /* 0x0000000400267306 */ /* 0x0101220000101400 */
[----:B------:R-:W-:Y:S05]  /*12b90*/  BRA `(.L_x_17975) ;  /* 0x00000bb000007947 */ /* 0x000fea0003800000 */
.L_x_17971:
        /* <DEDUP_REMOVED lines=8> */
.L_x_17979:
[----:B----4-:R-:W4:Y:S02]  /*12c20*/  LDG.E.U16 R4, [R4.64] ;  /* 0x0000002404047981 */ /* 0x010f24000c1e1500 */
[----:B----4-:R-:W-:Y:S01]  /*12c30*/  HADD2.F32 R38, -RZ, R4.H0_H0 ;  /* 0x20000004ff267230 */ /* 0x010fe20000004100 */
[----:B------:R-:W-:Y:S05]  /*12c40*/  BRA `(.L_x_17975) ;  /* 0x00000b0000007947 */ /* 0x000fea0003800000 */
.L_x_17978:
        /* <DEDUP_REMOVED lines=8> */
.L_x_17981:
[----:B----4-:R-:W4:Y:S02]  /*12cd0*/  LDG.E.U16 R4, [R4.64] ;  /* 0x0000002404047981 */ /* 0x010f24000c1e1500 */
[----:B----4-:R-:W-:Y:S01]  /*12ce0*/  HADD2.F32 R38, -RZ, R4.H0_H0 ;  /* 0x20000004ff267230 */ /* 0x010fe20000004100 */
[----:B------:R-:W-:Y:S05]  /*12cf0*/  BRA `(.L_x_17975) ;  /* 0x00000a5000007947 */ /* 0x000fea0003800000 */
.L_x_17980:
[----:B----4-:R-:W4:Y:S02]  /*12d00*/  LDG.E.64 R4, [R4.64] ;  /* 0x0000002404047981 */ /* 0x010f24000c1e1b00 */
[----:B----4-:R-:W0:Y:S01]  /*12d10*/  F2F.F32.F64 R38, R4 ;  /* 0x0000000400267310 */ /* 0x010e220000301000 */
[----:B------:R-:W0:-:S14]  /*12d20*/  DSETP.GEU.AND P0, PT, |R4|, c[0x2][0x0], PT ;  /* 0x008000000400762a */ /* 0x000e1c0003f0e200 */
[----:B0-----:R-:W-:Y:S01]  /*12d30*/  @!P0 FMUL R38, R38, 1.175494350822287508e-38 ;  /* 0x0080000026268820 */ /* 0x001fe20000400000 */
[----:B------:R-:W-:Y:S05]  /*12d40*/  BRA `(.L_x_17975) ;  /* 0x00000a0000007947 */ /* 0x000fea0003800000 */
.L_x_17970:
        /* <DEDUP_REMOVED lines=12> */
.L_x_17984:
[----:B----4-:R-:W4:Y:S02]  /*12e10*/  LDG.E.64 R4, [R4.64] ;  /* 0x0000002404047981 */ /* 0x010f24000c1e1b00 */
[----:B----4-:R-:W0:Y:S01]  /*12e20*/  F2F.F32.F64 R38, R4 ;  /* 0x0000000400267310 */ /* 0x010e220000301000 */
[----:B------:R-:W0:-:S14]  /*12e30*/  DSETP.GEU.AND P0, PT, |R4|, c[0x2][0x0], PT ;  /* 0x008000000400762a */ /* 0x000e1c0003f0e200 */
[----:B0-----:R-:W-:Y:S01]  /*12e40*/  @!P0 FMUL R38, R38, 1.175494350822287508e-38 ;  /* 0x0080000026268820 */ /* 0x001fe20000400000 */
[----:B------:R-:W-:Y:S05]  /*12e50*/  BRA `(.L_x_17975) ;  /* 0x000008f000007947 */ /* 0x000fea0003800000 */
.L_x_17983:
        /* <DEDUP_REMOVED lines=26> */
.L_x_17986:
        /* <DEDUP_REMOVED lines=13> */
.L_x_17985:
[----:B----4-:R-:W4:Y:S02]  /*130d0*/  LDG.E.U16 R4, [R4.64] ;  /* 0x0000002404047981 */ /* 0x010f24000c1e1500 */
[----:B----4-:R-:W-:Y:S01]  /*130e0*/  PRMT R38, RZ, 0x5410, R4 ;  /* 0x00005410ff267816 */ /* 0x010fe20000000004 */
[----:B------:R-:W-:Y:S05]  /*130f0*/  BRA `(.L_x_17975) ;  /* 0x0000065000007947 */ /* 0x000fea0003800000 */
.L_x_17982:
        /* <DEDUP_REMOVED lines=11> */
.L_x_17989:
        /* <DEDUP_REMOVED lines=20> */
.L_x_17991:
[----:B------:R-:W-:Y:S05]  /*132f0*/  BSYNC B0 ;  /* 0x0000000000007941 */ /* 0x000fea0003800000 */
.L_x_17990:
[----:B------:R-:W-:Y:S01]  /*13300*/  IMAD.SHL.U32 R3, R3, 0x100000, RZ ;  /* 0x0010000003037824 */ /* 0x000fe200078e00ff */
[----:B------:R-:W-:-:S04]  /*13310*/  LEA R5, R0, 0x3b800000, 0x17 ;  /* 0x3b80000000057811 */ /* 0x000fc800078eb8ff */
[----:B------:R-:W-:Y:S01]  /*13320*/  LOP3.LUT R38, R5, R3, R38, 0xfe, !PT ;  /* 0x0000000305267212 */ /* 0x000fe200078efe26 */
[----:B------:R-:W-:Y:S05]  /*13330*/  BRA `(.L_x_17975) ;  /* 0x0000041000007947 */ /* 0x000fea0003800000 */
.L_x_17988:
        /* <DEDUP_REMOVED lines=20> */
.L_x_17993:
[----:B------:R-:W-:Y:S05]  /*13480*/  BSYNC B0 ;  /* 0x0000000000007941 */ /* 0x000fea0003800000 */
.L_x_17992:
[----:B------:R-:W-:Y:S01]  /*13490*/  IMAD.SHL.U32 R3, R3, 0x200000, RZ ;  /* 0x0020000003037824 */ /* 0x000fe200078e00ff */
[----:B------:R-:W-:-:S04]  /*134a0*/  LEA R5, R0, 0x37800000, 0x17 ;  /* 0x3780000000057811 */ /* 0x000fc800078eb8ff */
[----:B------:R-:W-:Y:S01]  /*134b0*/  LOP3.LUT R38, R5, R3, R38, 0xfe, !PT ;  /* 0x0000000305267212 */ /* 0x000fe200078efe26 */
[----:B------:R-:W-:Y:S05]  /*134c0*/  BRA `(.L_x_17975) ;  /* 0x0000028000007947 */ /* 0x000fea0003800000 */
.L_x_17987:
        /* <DEDUP_REMOVED lines=14> */
.L_x_17974:
        /* <DEDUP_REMOVED lines=21> */
.L_x_17995:
[----:B----4-:R-:W4:Y:S02]  /*13700*/  LDG.E.64 R4, [R4.64] ;  /* 0x0000002404047981 */ /* 0x010f24000c1e1b00 */
[----:B----4-:R0:W4:Y:S01]  /*13710*/  I2F.U64 R38, R4 ;  /* 0x0000000400267312 */ /* 0x0101220000301000 */
[----:B------:R-:W-:Y:S05]  /*13720*/  BRA `(.L_x_17975) ;  /* 0x0000002000007947 */ /* 0x000fea0003800000 */
.L_x_17994:
[----:B----4-:R-:W4:Y:S02]  /*13730*/  LDG.E R4, [R4.64] ;  /* 0x0000002404047981 */ /* 0x010f24000c1e1900 */
[----:B----4-:R0:W4:Y:S02]  /*13740*/  I2F.U32 R38, R4 ;  /* 0x0000000400267306 */ /* 0x0101240000201000 */
.L_x_17975:
[----:B------:R-:W-:Y:S05]  /*13750*/  BSYNC B6 ;  /* 0x0000000000067941 */ /* 0x000fea0003800000 */
.L_x_17969:
        /* <DEDUP_REMOVED lines=18> */
.L_x_18000:
[----:B----4-:R-:W4:Y:S02]  /*13880*/  LDG.E.U8 R4, [R4.64] ;  /* 0x0000002404047981 */ /* 0x010f24000c1e1100 */
[----:B----4-:R0:W4:Y:S01]  /*13890*/  I2F.U16 R39, R4 ;  /* 0x0000000400277306 */ /* 0x0101220000101000 */
[----:B------:R-:W-:Y:S05]  /*138a0*/  BRA `(.L_x_18002) ;  /* 0x00000ca000007947 */ /* 0x000fea0003800000 */
.L_x_17999:
        /* <DEDUP_REMOVED lines=9> */
.L_x_18004:
[----:B----4-:R-:W4:Y:S02]  /*13940*/  LDG.E R4, [R4.64] ;  /* 0x0000002404047981 */ /* 0x010f24000c1e1900 */
[----:B----4-:R0:W4:Y:S01]  /*13950*/  I2F R39, R4 ;  /* 0x0000000400277306 */ /* 0x0101220000201400 */
[----:B------:R-:W-:Y:S05]  /*13960*/  BRA `(.L_x_18002) ;  /* 0x00000be000007947 */ /* 0x000fea0003800000 */
.L_x_18003:
[----:B----4-:R-:W4:Y:S02]  /*13970*/  LDG.E.U16 R4, [R4.64] ;  /* 0x0000002404047981 */ /* 0x010f24000c1e1500 */
[----:B----4-:R0:W4:Y:S01]  /*13980*/  I2F.S16 R39, R4 ;  /* 0x0000000400277306 */ /* 0x0101220000101400 */
[----:B------:R-:W-:Y:S05]  /*13990*/  BRA `(.L_x_18002) ;  /* 0x00000bb000007947 */ /* 0x000fea0003800000 */
.L_x_17998:
        /* <DEDUP_REMOVED lines=8> */
.L_x_18006:
[----:B----4-:R-:W4:Y:S02]  /*13a20*/  LDG.E.U16 R4, [R4.64] ;  /* 0x0000002404047981 */ /* 0x010f24000c1e1500 */
[----:B----4-:R-:W-:Y:S01]  /*13a30*/  HADD2.F32 R39, -RZ, R4.H0_H0 ;  /* 0x20000004ff277230 */ /* 0x010fe20000004100 */
[----:B------:R-:W-:Y:S05]  /*13a40*/  BRA `(.L_x_18002) ;  /* 0x00000b0000007947 */ /* 0x000fea0003800000 */
.L_x_18005:
        /* <DEDUP_REMOVED lines=8> */
.L_x_18008:
[----:B----4-:R-:W4:Y:S02]  /*13ad0*/  LDG.E.U16 R4, [R4.64] ;  /* 0x0000002404047981 */ /* 0x010f24000c1e1500 */
[----:B----4-:R-:W-:Y:S01]  /*13ae0*/  HADD2.F32 R39, -RZ, R4.H0_H0 ;  /* 0x20000004ff277230 */ /* 0x010fe20000004100 */
[----:B------:R-:W-:Y:S05]  /*13af0*/  BRA `(.L_x_18002) ;  /* 0x00000a5000007947 */ /* 0x000fea0003800000 */
.L_x_18007:
[----:B----4-:R-:W4:Y:S02]  /*13b00*/  LDG.E.64 R4, [R4.64] ;  /* 0x0000002404047981 */ /* 0x010f24000c1e1b00 */
[----:B----4-:R-:W0:Y:S01]  /*13b10*/  F2F.F32.F64 R39, R4 ;  /* 0x0000000400277310 */ /* 0x010e220000301000 */
[----:B------:R-:W0:-:S14]  /*13b20*/  DSETP.GEU.AND P0, PT, |R4|, c[0x2][0x0], PT ;  /* 0x008000000400762a */ /* 0x000e1c0003f0e200 */
[----:B0-----:R-:W-:Y:S01]  /*13b30*/  @!P0 FMUL R39, R39, 1.175494350822287508e-38 ;  /* 0x0080000027278820 */ /* 0x001fe20000400000 */
[----:B------:R-:W-:Y:S05]  /*13b40*/  BRA `(.L_x_18002) ;  /* 0x00000a0000007947 */ /* 0x000fea0003800000 */
.L_x_17997:
        /* <DEDUP_REMOVED lines=12> */
.L_x_18011:
[----:B----4-:R-:W4:Y:S02]  /*13c10*/  LDG.E.64 R4, [R4.64] ;  /* 0x0000002404047981 */ /* 0x010f24000c1e1b00 */
[----:B----4-:R-:W0:Y:S01]  /*13c20*/  F2F.F32.F64 R39, R4 ;  /* 0x0000000400277310 */ /* 0x010e220000301000 */
[----:B------:R-:W0:-:S14]  /*13c30*/  DSETP.GEU.AND P0, PT, |R4|, c[0x2][0x0], PT ;  /* 0x008000000400762a */ /* 0x000e1c0003f0e200 */
[----:B0-----:R-:W-:Y:S01]  /*13c40*/  @!P0 FMUL R39, R39, 1.175494350822287508e-38 ;  /* 0x0080000027278820 */ /* 0x001fe20000400000 */
[----:B------:R-:W-:Y:S05]  /*13c50*/  BRA `(.L_x_18002) ;  /* 0x000008f000007947 */ /* 0x000fea0003800000 */
.L_x_18010:
        /* <DEDUP_REMOVED lines=26> */
.L_x_18013:
        /* <DEDUP_REMOVED lines=13> */
.L_x_18012:
[----:B----4-:R-:W4:Y:S02]  /*13ed0*/  LDG.E.U16 R4, [R4.64] ;  /* 0x0000002404047981 */ /* 0x010f24000c1e1500 */
[----:B----4-:R-:W-:Y:S01]  /*13ee0*/  PRMT R39, RZ, 0x5410, R4 ;  /* 0x00005410ff277816 */ /* 0x010fe20000000004 */
[----:B------:R-:W-:Y:S05]  /*13ef0*/  BRA `(.L_x_18002) ;  /* 0x0000065000007947 */ /* 0x000fea0003800000 */
.L_x_18009:
        /* <DEDUP_REMOVED lines=11> */
.L_x_18016:
        /* <DEDUP_REMOVED lines=20> */
.L_x_18018:
[----:B------:R-:W-:Y:S05]  /*140f0*/  BSYNC B0 ;  /* 0x0000000000007941 */ /* 0x000fea0003800000 */
.L_x_18017:
[----:B------:R-:W-:Y:S01]  /*14100*/  IMAD.SHL.U32 R3, R3, 0x100000, RZ ;  /* 0x0010000003037824 */ /* 0x000fe200078e00ff */
[----:B------:R-:W-:-:S04]  /*14110*/  LEA R0, R0, 0x3b800000, 0x17 ;  /* 0x3b80000000007811 */ /* 0x000fc800078eb8ff */
[----:B------:R-:W-:Y:S01]  /*14120*/  LOP3.LUT R39, R0, R3, R39, 0xfe, !PT ;  /* 0x0000000300277212 */ /* 0x000fe200078efe27 */
[----:B------:R-:W-:Y:S05]  /*14130*/  BRA `(.L_x_18002) ;  /* 0x0000041000007947 */ /* 0x000fea0003800000 */
.L_x_18015:
        /* <DEDUP_REMOVED lines=20> */
.L_x_18020:
[----:B------:R-:W-:Y:S05]  /*14280*/  BSYNC B0 ;  /* 0x0000000000007941 */ /* 0x000fea0003800000 */
.L_x_18019:
[----:B------:R-:W-:Y:S01]  /*14290*/  IMAD.SHL.U32 R3, R3, 0x200000, RZ ;  /* 0x0020000003037824 */ /* 0x000fe200078e00ff */
[----:B------:R-:W-:-:S04]  /*142a0*/  LEA R0, R0, 0x37800000, 0x17 ;  /* 0x3780000000007811 */ /* 0x000fc800078eb8ff */
[----:B------:R-:W-:Y:S01]  /*142b0*/  LOP3.LUT R39, R0, R3, R39, 0xfe, !PT ;  /* 0x0000000300277212 */ /* 0x000fe200078efe27 */
[----:B------:R-:W-:Y:S05]  /*142c0*/  BRA `(.L_x_18002) ;  /* 0x0000028000007947 */ /* 0x000fea0003800000 */
.L_x_18014:
        /* <DEDUP_REMOVED lines=14> */
.L_x_18001:
        /* <DEDUP_REMOVED lines=21> */
.L_x_18022:
[----:B----4-:R-:W4:Y:S02]  /*14500*/  LDG.E.64 R4, [R4.64] ;  /* 0x0000002404047981 */ /* 0x010f24000c1e1b00 */
[----:B----4-:R0:W4:Y:S01]  /*14510*/  I2F.U64 R39, R4 ;  /* 0x0000000400277312 */ /* 0x0101220000301000 */
[----:B------:R-:W-:Y:S05]  /*14520*/  BRA `(.L_x_18002) ;  /* 0x0000002000007947 */ /* 0x000fea0003800000 */
.L_x_18021:
[----:B----4-:R-:W4:Y:S02]  /*14530*/  LDG.E R4, [R4.64] ;  /* 0x0000002404047981 */ /* 0x010f24000c1e1900 */
[----:B----4-:R0:W4:Y:S02]  /*14540*/  I2F.U32 R39, R4 ;  /* 0x0000000400277306 */ /* 0x0101240000201000 */
.L_x_18002:
[----:B------:R-:W-:Y:S05]  /*14550*/  BSYNC B6 ;  /* 0x0000000000067941 */ /* 0x000fea0003800000 */
.L_x_17996:
        /* <DEDUP_REMOVED lines=18> */
.L_x_18027:
[----:B------:R-:W2:Y:S02]  /*14680*/  LDG.E.U8 R4, [R4.64] ;  /* 0x0000002404047981 */ /* 0x000ea4000c1e1100 */
[----:B--2---:R0:W2:Y:S01]  /*14690*/  I2F.U16 R40, R4 ;  /* 0x0000000400287306 */ /* 0x0040a20000101000 */
[----:B------:R-:W-:Y:S05]  /*146a0*/  BRA `(.L_x_18029) ;  /* 0x00000ca000007947 */ /* 0x000fea0003800000 */
.L_x_18026:
        /* <DEDUP_REMOVED lines=9> */
.L_x_18031:
[----:B------:R-:W2:Y:S02]  /*14740*/  LDG.E R4, [R4.64] ;  /* 0x0000002404047981 */ /* 0x000ea4000c1e1900 */
[----:B--2---:R0:W2:Y:S01]  /*14750*/  I2F R40, R4 ;  /* 0x0000000400287306 */ /* 0x0040a20000201400 */
[----:B------:R-:W-:Y:S05]  /*14760*/  BRA `(.L_x_18029) ;  /* 0x00000be000007947 */ /* 0x000fea0003800000 */
.L_x_18030:
[----:B------:R-:W2:Y:S02]  /*14770*/  LDG.E.U16 R4, [R4.64] ;  /* 0x0000002404047981 */ /* 0x000ea4000c1e1500 */
[----:B--2---:R0:W2:Y:S01]  /*14780*/  I2F.S16 R40, R4 ;  /* 0x0000000400287306 */ /* 0x0040a20000101400 */
[----:B------:R-:W-:Y:S05]  /*14790*/  BRA `(.L_x_18029) ;  /* 0x00000bb000007947 */ /* 0x000fea0003800000 */
.L_x_18025:
        /* <DEDUP_REMOVED lines=8> */
.L_x_18033:
[----:B------:R-:W2:Y:S02]  /*14820*/  LDG.E.U16 R4, [R4.64] ;  /* 0x0000002404047981 */ /* 0x000ea4000c1e1500 */
[----:B--2---:R-:W-:Y:S01]  /*14830*/  HADD2.F32 R40, -RZ, R4.H0_H0 ;  /* 0x20000004ff287230 */ /* 0x004fe20000004100 */
[----:B------:R-:W-:Y:S05]  /*14840*/  BRA `(.L_x_18029) ;  /* 0x00000b0000007947 */ /* 0x000fea0003800000 */
.L_x_18032:
        /* <DEDUP_REMOVED lines=8> */
.L_x_18035:
[----:B------:R-:W2:Y:S02]  /*148d0*/  LDG.E.U16 R4, [R4.64] ;  /* 0x0000002404047981 */ /* 0x000ea4000c1e1500 */
[----:B--2---:R-:W-:Y:S01]  /*148e0*/  HADD2.F32 R40, -RZ, R4.H0_H0 ;  /* 0x20000004ff287230 */ /* 0x004fe20000004100 */
[----:B------:R-:W-:Y:S05]  /*148f0*/  BRA `(.L_x_18029) ;  /* 0x00000a5000007947 */ /* 0x000fea0003800000 */
.L_x_18034:
[----:B------:R-:W2:Y:S02]  /*14900*/  LDG.E.64 R4, [R4.64] ;  /* 0x0000002404047981 */ /* 0x000ea4000c1e1b00 */
[----:B--2---:R-:W0:Y:S01]  /*14910*/  F2F.F32.F64 R40, R4 ;  /* 0x0000000400287310 */ /* 0x004e220000301000 */
[----:B------:R-:W0:-:S14]  /*14920*/  DSETP.GEU.AND P0, PT, |R4|, c[0x2][0x0], PT ;  /* 0x008000000400762a */ /* 0x000e1c0003f0e200 */
[----:B0-----:R-:W-:Y:S01]  /*14930*/  @!P0 FMUL R40, R40, 1.175494350822287508e-38 ;  /* 0x0080000028288820 */ /* 0x001fe20000400000 */
[----:B------:R-:W-:Y:S05]  /*14940*/  BRA `(.L_x_18029) ;  /* 0x00000a0000007947 */ /* 0x000fea0003800000 */
.L_x_18024:
        /* <DEDUP_REMOVED lines=12> */
.L_x_18038:
[----:B------:R-:W2:Y:S02]  /*14a10*/  LDG.E.64 R4, [R4.64] ;  /* 0x0000002404047981 */ /* 0x000ea4000c1e1b00 */
[----:B--2---:R-:W0:Y:S01]  /*14a20*/  F2F.F32.F64 R40, R4 ;  /* 0x0000000400287310 */ /* 0x004e220000301000 */
[----:B------:R-:W0:-:S14]  /*14a30*/  DSETP.GEU.AND P0, PT, |R4|, c[0x2][0x0], PT ;  /* 0x008000000400762a */ /* 0x000e1c0003f0e200 */
[----:B0-----:R-:W-:Y:S01]  /*14a40*/  @!P0 FMUL R40, R40, 1.175494350822287508e-38 ;  /* 0x0080000028288820 */ /* 0x001fe20000400000 */
[----:B------:R-:W-:Y:S05]  /*14a50*/  BRA `(.L_x_18029) ;  /* 0x000008f000007947 */ /* 0x000fea0003800000 */
.L_x_18037:
        /* <DEDUP_REMOVED lines=26> */
.L_x_18040:
        /* <DEDUP_REMOVED lines=13> */
.L_x_18039:
[----:B------:R-:W2:Y:S02]  /*14cd0*/  LDG.E.U16 R4, [R4.64] ;  /* 0x0000002404047981 */ /* 0x000ea4000c1e1500 */
[----:B--2---:R-:W-:Y:S01]  /*14ce0*/  PRMT R40, RZ, 0x5410, R4 ;  /* 0x00005410ff287816 */ /* 0x004fe20000000004 */
[----:B------:R-:W-:Y:S05]  /*14cf0*/  BRA `(.L_x_18029) ;  /* 0x0000065000007947 */ /* 0x000fea0003800000 */
.L_x_18036:
        /* <DEDUP_REMOVED lines=11> */
.L_x_18043:
        /* <DEDUP_REMOVED lines=20> */
.L_x_18045:
[----:B------:R-:W-:Y:S05]  /*14ef0*/  BSYNC B0 ;  /* 0x0000000000007941 */ /* 0x000fea0003800000 */
.L_x_18044:
[----:B------:R-:W-:Y:S01]  /*14f00*/  IMAD.SHL.U32 R3, R3, 0x100000, RZ ;  /* 0x0010000003037824 */ /* 0x000fe200078e00ff */
[----:B------:R-:W-:-:S04]  /*14f10*/  LEA R5, R0, 0x3b800000, 0x17 ;  /* 0x3b80000000057811 */ /* 0x000fc800078eb8ff */
[----:B------:R-:W-:Y:S01]  /*14f20*/  LOP3.LUT R40, R5, R3, R40, 0xfe, !PT ;  /* 0x0000000305287212 */ /* 0x000fe200078efe28 */
[----:B------:R-:W-:Y:S05]  /*14f30*/  BRA `(.L_x_18029) ;  /* 0x0000041000007947 */ /* 0x000fea0003800000 */
.L_x_18042:
        /* <DEDUP_REMOVED lines=20> */
.L_x_18047:
[----:B------:R-:W-:Y:S05]  /*15080*/  BSYNC B0 ;  /* 0x0000000000007941 */ /* 0x000fea0003800000 */
.L_x_18046:
[----:B------:R-:W-:Y:S01]  /*15090*/  IMAD.SHL.U32 R3, R3, 0x200000, RZ ;  /* 0x0020000003037824 */ /* 0x000fe200078e00ff */
[----:B------:R-:W-:-:S04]  /*150a0*/  LEA R5, R0, 0x37800000, 0x17 ;  /* 0x3780000000057811 */ /* 0x000fc800078eb8ff */
[----:B------:R-:W-:Y:S01]  /*150b0*/  LOP3.LUT R40, R5, R3, R40, 0xfe, !PT ;  /* 0x0000000305287212 */ /* 0x000fe200078efe28 */
[----:B------:R-:W-:Y:S05]  /*150c0*/  BRA `(.L_x_18029) ;  /* 0x0000028000007947 */ /* 0x000fea0003800000 */
.L_x_18041:
        /* <DEDUP_REMOVED lines=14> */
.L_x_18028:
        /* <DEDUP_REMOVED lines=21> */
.L_x_18049:
[----:B------:R-:W2:Y:S02]  /*15300*/  LDG.E.64 R4, [R4.64] ;  /* 0x0000002404047981 */ /* 0x000ea4000c1e1b00 */
[----:B--2---:R0:W2:Y:S01]  /*15310*/  I2F.U64 R40, R4 ;  /* 0x0000000400287312 */ /* 0x0040a20000301000 */
[----:B------:R-:W-:Y:S05]  /*15320*/  BRA `(.L_x_18029) ;  /* 0x0000002000007947 */ /* 0x000fea0003800000 */
.L_x_18048:
[----:B------:R-:W2:Y:S02]  /*15330*/  LDG.E R4, [R4.64] ;  /* 0x0000002404047981 */ /* 0x000ea4000c1e1900 */
[----:B--2---:R0:W2:Y:S02]  /*15340*/  I2F.U32 R40, R4 ;  /* 0x0000000400287306 */ /* 0x0040a40000201000 */
.L_x_18029:
[----:B------:R-:W-:Y:S05]  /*15350*/  BSYNC B6 ;  /* 0x0000000000067941 */ /* 0x000fea0003800000 */
.L_x_18023:
        /* <DEDUP_REMOVED lines=18> */
.L_x_18054:
[----:B----4-:R-:W4:Y:S02]  /*15480*/  LDG.E.U8 R4, [R4.64] ;  /* 0x0000002404047981 */ /* 0x010f24000c1e1100 */
[----:B----4-:R0:W4:Y:S01]  /*15490*/  I2F.U16 R41, R4 ;  /* 0x0000000400297306 */ /* 0x0101220000101000 */
[----:B------:R-:W-:Y:S05]  /*154a0*/  BRA `(.L_x_18056) ;  /* 0x00000ca000007947 */ /* 0x000fea0003800000 */
.L_x_18053:
        /* <DEDUP_REMOVED lines=9> */
.L_x_18058:
[----:B----4-:R-:W4:Y:S02]  /*15540*/  LDG.E R4, [R4.64] ;  /* 0x0000002404047981 */ /* 0x010f24000c1e1900 */
[----:B----4-:R0:W4:Y:S01]  /*15550*/  I2F R41, R4 ;  /* 0x0000000400297306 */ /* 0x0101220000201400 */
[----:B------:R-:W-:Y:S05]  /*15560*/  BRA `(.L_x_18056) ;  /* 0x00000be000007947 */ /* 0x000fea0003800000 */
.L_x_18057:
[----:B----4-:R-:W4:Y:S02]  /*15570*/  LDG.E.U16 R4, [R4.64] ;  /* 0x0000002404047981 */ /* 0x010f24000c1e1500 */
[----:B----4-:R0:W4:Y:S01]  /*15580*/  I2F.S16 R41, R4 ;  /* 0x0000000400297306 */ /* 0x0101220000101400 */
[----:B------:R-:W-:Y:S05]  /*15590*/  BRA `(.L_x_18056) ;  /* 0x00000bb000007947 */ /* 0x000fea0003800000 */
.L_x_18052:
        /* <DEDUP_REMOVED lines=8> */
.L_x_18060:
[----:B----4-:R-:W4:Y:S02]  /*15620*/  LDG.E.U16 R4, [R4.64] ;  /* 0x0000002404047981 */ /* 0x010f24000c1e1500 */
[----:B----4-:R-:W-:Y:S01]  /*15630*/  HADD2.F32 R41, -RZ, R4.H0_H0 ;  /* 0x20000004ff297230 */ /* 0x010fe20000004100 */
[----:B------:R-:W-:Y:S05]  /*15640*/  BRA `(.L_x_18056) ;  /* 0x00000b0000007947 */ /* 0x000fea0003800000 */
.L_x_18059:
        /* <DEDUP_REMOVED lines=8> */
.L_x_18062:
[----:B----4-:R-:W4:Y:S02]  /*156d0*/  LDG.E.U16 R4, [R4.64] ;  /* 0x0000002404047981 */ /* 0x010f24000c1e1500 */
[----:B----4-:R-:W-:Y:S01]  /*156e0*/  HADD2.F32 R41, -RZ, R4.H0_H0 ;  /* 0x20000004ff297230 */ /* 0x010fe20000004100 */
[----:B------:R-:W-:Y:S05]  /*156f0*/  BRA `(.L_x_18056) ;  /* 0x00000a5000007947 */ /* 0x000fea0003800000 */
.L_x_18061:
[----:B----4-:R-:W4:Y:S02]  /*15700*/  LDG.E.64 R4, [R4.64] ;  /* 0x0000002404047981 */ /* 0x010f24000c1e1b00 */
[----:B----4-:R-:W0:Y:S01]  /*15710*/  F2F.F32.F64 R41, R4 ;  /* 0x0000000400297310 */ /* 0x010e220000301000 */
[----:B------:R-:W0:-:S14]  /*15720*/  DSETP.GEU.AND P0, PT, |R4|, c[0x2][0x0], PT ;  /* 0x008000000400762a */ /* 0x000e1c0003f0e200 */
[----:B0-----:R-:W-:Y:S01]  /*15730*/  @!P0 FMUL R41, R41, 1.175494350822287508e-38 ;  /* 0x0080000029298820 */ /* 0x001fe20000400000 */
[----:B------:R-:W-:Y:S05]  /*15740*/  BRA `(.L_x_18056) ;  /* 0x00000a0000007947 */ /* 0x000fea0003800000 */
.L_x_18051:
        /* <DEDUP_REMOVED lines=12> */
.L_x_18065:
[----:B----4-:R-:W4:Y:S02]  /*15810*/  LDG.E.64 R4, [R4.64] ;  /* 0x0000002404047981 */ /* 0x010f24000c1e1b00 */
[----:B----4-:R-:W0:Y:S01]  /*15820*/  F2F.F32.F64 R41, R4 ;  /* 0x0000000400297310 */ /* 0x010e220000301000 */
[----:B------:R-:W0:-:S14]  /*15830*/  DSETP.GEU.AND P0, PT, |R4|, c[0x2][0x0], PT ;  /* 0x008000000400762a */ /* 0x000e1c0003f0e200 */
[----:B0-----:R-:W-:Y:S01]  /*15840*/  @!P0 FMUL R41, R41, 1.175494350822287508e-38 ;  /* 0x0080000029298820 */ /* 0x001fe20000400000 */
[----:B------:R-:W-:Y:S05]  /*15850*/  BRA `(.L_x_18056) ;  /* 0x000008f000007947 */ /* 0x000fea0003800000 */
.L_x_18064:
        /* <DEDUP_REMOVED lines=26> */
.L_x_18067:
        /* <DEDUP_REMOVED lines=13> */
.L_x_18066:
[----:B----4-:R-:W4:Y:S02]  /*15ad0*/  LDG.E.U16 R4, [R4.64] ;  /* 0x0000002404047981 */ /* 0x010f24000c1e1500 */
[----:B----4-:R-:W-:Y:S01]  /*15ae0*/  PRMT R41, RZ, 0x5410, R4 ;  /* 0x00005410ff297816 */ /* 0x010fe20000000004 */
[----:B------:R-:W-:Y:S05]  /*15af0*/  BRA `(.L_x_18056) ;  /* 0x0000065000007947 */ /* 0x000fea0003800000 */
.L_x_18063:
        /* <DEDUP_REMOVED lines=11> */
.L_x_18070:
        /* <DEDUP_REMOVED lines=20> */
.L_x_18072:
[----:B------:R-:W-:Y:S05]  /*15cf0*/  BSYNC B0 ;  /* 0x0000000000007941 */ /* 0x000fea0003800000 */
.L_x_18071:
[----:B------:R-:W-:Y:S01]  /*15d00*/  IMAD.SHL.U32 R3, R3, 0x100000, RZ ;  /* 0x0010000003037824 */ /* 0x000fe200078e00ff */
[----:B------:R-:W-:-:S04]  /*15d10*/  LEA R0, R0, 0x3b800000, 0x17 ;  /* 0x3b80000000007811 */ /* 0x000fc800078eb8ff */
[----:B------:R-:W-:Y:S01]  /*15d20*/  LOP3.LUT R41, R0, R3, R41, 0xfe, !PT ;  /* 0x0000000300297212 */ /* 0x000fe200078efe29 */
[----:B------:R-:W-:Y:S05]  /*15d30*/  BRA `(.L_x_18056) ;  /* 0x0000041000007947 */ /* 0x000fea0003800000 */
.L_x_18069:
        /* <DEDUP_REMOVED lines=20> */
.L_x_18074:
[----:B------:R-:W-:Y:S05]  /*15e80*/  BSYNC B0 ;  /* 0x0000000000007941 */ /* 0x000fea0003800000 */
.L_x_18073:
[----:B------:R-:W-:Y:S01]  /*15e90*/  IMAD.SHL.U32 R3, R3, 0x200000, RZ ;  /* 0x0020000003037824 */ /* 0x000fe200078e00ff */
[----:B------:R-:W-:-:S04]  /*15ea0*/  LEA R0, R0, 0x37800000, 0x17 ;  /* 0x3780000000007811 */ /* 0x000fc800078eb8ff */
[----:B------:R-:W-:Y:S01]  /*15eb0*/  LOP3.LUT R41, R0, R3, R41, 0xfe, !PT ;  /* 0x0000000300297212 */ /* 0x000fe200078efe29 */
[----:B------:R-:W-:Y:S05]  /*15ec0*/  BRA `(.L_x_18056) ;  /* 0x0000028000007947 */ /* 0x000fea0003800000 */
.L_x_18068:
        /* <DEDUP_REMOVED lines=14> */
.L_x_18055:
        /* <DEDUP_REMOVED lines=21> */
.L_x_18076:
[----:B----4-:R-:W4:Y:S02]  /*16100*/  LDG.E.64 R4, [R4.64] ;  /* 0x0000002404047981 */ /* 0x010f24000c1e1b00 */
[----:B----4-:R0:W4:Y:S01]  /*16110*/  I2F.U64 R41, R4 ;  /* 0x0000000400297312 */ /* 0x0101220000301000 */
[----:B------:R-:W-:Y:S05]  /*16120*/  BRA `(.L_x_18056) ;  /* 0x0000002000007947 */ /* 0x000fea0003800000 */
.L_x_18075:
[----:B----4-:R-:W4:Y:S02]  /*16130*/  LDG.E R4, [R4.64] ;  /* 0x0000002404047981 */ /* 0x010f24000c1e1900 */
[----:B----4-:R0:W4:Y:S02]  /*16140*/  I2F.U32 R41, R4 ;  /* 0x0000000400297306 */ /* 0x0101240000201000 */
.L_x_18056:
[----:B------:R-:W-:Y:S05]  /*16150*/  BSYNC B6 ;  /* 0x0000000000067941 */ /* 0x000fea0003800000 */
.L_x_18050:
        /* <DEDUP_REMOVED lines=18> */
.L_x_18081:
[----:B----4-:R-:W4:Y:S02]  /*16280*/  LDG.E.U8 R4, [R4.64] ;  /* 0x0000002404047981 */ /* 0x010f24000c1e1100 */
[----:B----4-:R0:W4:Y:S01]  /*16290*/  I2F.U16 R44, R4 ;  /* 0x00000004002c7306 */ /* 0x0101220000101000 */
[----:B------:R-:W-:Y:S05]  /*162a0*/  BRA `(.L_x_18083) ;  /* 0x00000ca000007947 */ /* 0x000fea0003800000 */
.L_x_18080:
        /* <DEDUP_REMOVED lines=9> */
.L_x_18085:
[----:B----4-:R-:W4:Y:S02]  /*16340*/  LDG.E R4, [R4.64] ;  /* 0x0000002404047981 */ /* 0x010f24000c1e1900 */
[----:B----4-:R0:W4:Y:S01]  /*16350*/  I2F R44, R4 ;  /* 0x00000004002c7306 */ /* 0x0101220000201400 */
[----:B------:R-:W-:Y:S05]  /*16360*/  BRA `(.L_x_18083) ;  /* 0x00000be000007947 */ /* 0x000fea0003800000 */
.L_x_18084:
[----:B----4-:R-:W4:Y:S02]  /*16370*/  LDG.E.U16 R4, [R4.64] ;  /* 0x0000002404047981 */ /* 0x010f24000c1e1500 */
[----:B----4-:R0:W4:Y:S01]  /*16380*/  I2F.S16 R44, R4 ;  /* 0x00000004002c7306 */ /* 0x0101220000101400 */
[----:B------:R-:W-:Y:S05]  /*16390*/  BRA `(.L_x_18083) ;  /* 0x00000bb000007947 */ /* 0x000fea0003800000 */
.L_x_18079:
        /* <DEDUP_REMOVED lines=8> */
.L_x_18087:
[----:B----4-:R-:W4:Y:S02]  /*16420*/  LDG.E.U16 R4, [R4.64] ;  /* 0x0000002404047981 */ /* 0x010f24000c1e1500 */
[----:B----4-:R-:W-:Y:S01]  /*16430*/  HADD2.F32 R44, -RZ, R4.H0_H0 ;  /* 0x20000004ff2c7230 */ /* 0x010fe20000004100 */
[----:B------:R-:W-:Y:S05]  /*16440*/  BRA `(.L_x_18083) ;  /* 0x00000b0000007947 */ /* 0x000fea0003800000 */
.L_x_18086:
        /* <DEDUP_REMOVED lines=8> */
.L_x_18089:
[----:B----4-:R-:W4:Y:S02]  /*164d0*/  LDG.E.U16 R4, [R4.64] ;  /* 0x0000002404047981 */ /* 0x010f24000c1e1500 */
[----:B----4-:R-:W-:Y:S01]  /*164e0*/  HADD2.F32 R44, -RZ, R4.H0_H0 ;  /* 0x20000004ff2c7230 */ /* 0x010fe20000004100 */
[----:B------:R-:W-:Y:S05]  /*164f0*/  BRA `(.L_x_18083) ;  /* 0x00000a5000007947 */ /* 0x000fea0003800000 */
.L_x_18088:
[----:B----4-:R-:W4:Y:S02]  /*16500*/  LDG.E.64 R4, [R4.64] ;  /* 0x0000002404047981 */ /* 0x010f24000c1e1b00 */
[----:B----4-:R-:W0:Y:S01]  /*16510*/  F2F.F32.F64 R44, R4 ;  /* 0x00000004002c7310 */ /* 0x010e220000301000 */
[----:B------:R-:W0:-:S14]  /*16520*/  DSETP.GEU.AND P0, PT, |R4|, c[0x2][0x0], PT ;  /* 0x008000000400762a */ /* 0x000e1c0003f0e200 */
[----:B0-----:R-:W-:Y:S01]  /*16530*/  @!P0 FMUL R44, R44, 1.175494350822287508e-38 ;  /* 0x008000002c2c8820 */ /* 0x001fe20000400000 */
[----:B------:R-:W-:Y:S05]  /*16540*/  BRA `(.L_x_18083) ;  /* 0x00000a0000007947 */ /* 0x000fea0003800000 */
.L_x_18078:
        /* <DEDUP_REMOVED lines=12> */
.L_x_18092:
[----:B----4-:R-:W4:Y:S02]  /*16610*/  LDG.E.64 R4, [R4.64] ;  /* 0x0000002404047981 */ /* 0x010f24000c1e1b00 */
[----:B----4-:R-:W0:Y:S01]  /*16620*/  F2F.F32.F64 R44, R4 ;  /* 0x00000004002c7310 */ /* 0x010e220000301000 */
[----:B------:R-:W0:-:S14]  /*16630*/  DSETP.GEU.AND P0, PT, |R4|, c[0x2][0x0], PT ;  /* 0x008000000400762a */ /* 0x000e1c0003f0e200 */
[----:B0-----:R-:W-:Y:S01]  /*16640*/  @!P0 FMUL R44, R44, 1.175494350822287508e-38 ;  /* 0x008000002c2c8820 */ /* 0x001fe20000400000 */
[----:B------:R-:W-:Y:S05]  /*16650*/  BRA `(.L_x_18083) ;  /* 0x000008f000007947 */ /* 0x000fea0003800000 */
.L_x_18091:
        /* <DEDUP_REMOVED lines=26> */
.L_x_18094:
        /* <DEDUP_REMOVED lines=13> */
.L_x_18093:
[----:B----4-:R-:W4:Y:S02]  /*168d0*/  LDG.E.U16 R4, [R4.64] ;  /* 0x0000002404047981 */ /* 0x010f24000c1e1500 */
[----:B----4-:R-:W-:Y:S01]  /*168e0*/  PRMT R44, RZ, 0x5410, R4 ;  /* 0x00005410ff2c7816 */ /* 0x010fe20000000004 */
[----:B------:R-:W-:Y:S05]  /*168f0*/  BRA `(.L_x_18083) ;  /* 0x0000065000007947 */ /* 0x000fea0003800000 */
.L_x_18090:
        /* <DEDUP_REMOVED lines=11> */
.L_x_18097:
        /* <DEDUP_REMOVED lines=20> */
.L_x_18099:
[----:B------:R-:W-:Y:S05]  /*16af0*/  BSYNC B0 ;  /* 0x0000000000007941 */ /* 0x000fea0003800000 */
.L_x_18098:
[----:B------:R-:W-:Y:S01]  /*16b00*/  IMAD.SHL.U32 R3, R3, 0x100000, RZ ;  /* 0x0010000003037824 */ /* 0x000fe200078e00ff */
[----:B------:R-:W-:-:S04]  /*16b10*/  LEA R5, R0, 0x3b800000, 0x17 ;  /* 0x3b80000000057811 */ /* 0x000fc800078eb8ff */
[----:B------:R-:W-:Y:S01]  /*16b20*/  LOP3.LUT R44, R5, R3, R44, 0xfe, !PT ;  /* 0x00000003052c7212 */ /* 0x000fe200078efe2c */
[----:B------:R-:W-:Y:S05]  /*16b30*/  BRA `(.L_x_18083) ;  /* 0x0000041000007947 */ /* 0x000fea0003800000 */
.L_x_18096:
        /* <DEDUP_REMOVED lines=20> */
.L_x_18101:
[----:B------:R-:W-:Y:S05]  /*16c80*/  BSYNC B0 ;  /* 0x0000000000007941 */ /* 0x000fea0003800000 */
.L_x_18100:
[----:B------:R-:W-:Y:S01]  /*16c90*/  IMAD.SHL.U32 R3, R3, 0x200000, RZ ;  /* 0x0020000003037824 */ /* 0x000fe200078e00ff */
[----:B------:R-:W-:-:S04]  /*16ca0*/  LEA R5, R0, 0x37800000, 0x17 ;  /* 0x3780000000057811 */ /* 0x000fc800078eb8ff */
[----:B------:R-:W-:Y:S01]  /*16cb0*/  LOP3.LUT R44, R5, R3, R44, 0xfe, !PT ;  /* 0x00000003052c7212 */ /* 0x000fe200078efe2c */
[----:B------:R-:W-:Y:S05]  /*16cc0*/  BRA `(.L_x_18083) ;  /* 0x0000028000007947 */ /* 0x000fea0003800000 */
.L_x_18095:
        /* <DEDUP_REMOVED lines=14> */
.L_x_18082:
        /* <DEDUP_REMOVED lines=21> */
.L_x_18103:
[----:B----4-:R-:W4:Y:S02]  /*16f00*/  LDG.E.64 R4, [R4.64] ;  /* 0x0000002404047981 */ /* 0x010f24000c1e1b00 */
[----:B----4-:R0:W4:Y:S01]  /*16f10*/  I2F.U64 R44, R4 ;  /* 0x00000004002c7312 */ /* 0x0101220000301000 */
[----:B------:R-:W-:Y:S05]  /*16f20*/  BRA `(.L_x_18083) ;  /* 0x0000002000007947 */ /* 0x000fea0003800000 */
.L_x_18102:
[----:B----4-:R-:W4:Y:S02]  /*16f30*/  LDG.E R4, [R4.64] ;  /* 0x0000002404047981 */ /* 0x010f24000c1e1900 */
[----:B----4-:R0:W4:Y:S02]  /*16f40*/  I2F.U32 R44, R4 ;  /* 0x00000004002c7306 */ /* 0x0101240000201000 */
.L_x_18083:
[----:B------:R-:W-:Y:S05]  /*16f50*/  BSYNC B6 ;  /* 0x0000000000067941 */ /* 0x000fea0003800000 */
.L_x_18077:
        /* <DEDUP_REMOVED lines=18> */
.L_x_18108:
[----:B----4-:R-:W4:Y:S02]  /*17080*/  LDG.E.U8 R4, [R4.64] ;  /* 0x0000002404047981 */ /* 0x010f24000c1e1100 */
[----:B----4-:R0:W4:Y:S01]  /*17090*/  I2F.U16 R45, R4 ;  /* 0x00000004002d7306 */ /* 0x0101220000101000 */
[----:B------:R-:W-:Y:S05]  /*170a0*/  BRA `(.L_x_18110) ;  /* 0x00000ca000007947 */ /* 0x000fea0003800000 */
.L_x_18107:
        /* <DEDUP_REMOVED lines=9> */
.L_x_18112:
[----:B----4-:R-:W4:Y:S02]  /*17140*/  LDG.E R4, [R4.64] ;  /* 0x0000002404047981 */ /* 0x010f24000c1e1900 */
[----:B----4-:R0:W4:Y:S01]  /*17150*/  I2F R45, R4 ;  /* 0x00000004002d7306 */ /* 0x0101220000201400 */
[----:B------:R-:W-:Y:S05]  /*17160*/  BRA `(.L_x_18110) ;  /* 0x00000be000007947 */ /* 0x000fea0003800000 */
.L_x_18111:
[----:B----4-:R-:W4:Y:S02]  /*17170*/  LDG.E.U16 R4, [R4.64] ;  /* 0x0000002404047981 */ /* 0x010f24000c1e1500 */
[----:B----4-:R0:W4:Y:S01]  /*17180*/  I2F.S16 R45, R4 ;  /* 0x00000004002d7306 */ /* 0x0101220000101400 */
[----:B------:R-:W-:Y:S05]  /*17190*/  BRA `(.L_x_18110) ;  /* 0x00000bb000007947 */ /* 0x000fea0003800000 */
.L_x_18106:
        /* <DEDUP_REMOVED lines=8> */
.L_x_18114:
[----:B----4-:R-:W4:Y:S02]  /*17220*/  LDG.E.U16 R4, [R4.64] ;  /* 0x0000002404047981 */ /* 0x010f24000c1e1500 */
[----:B----4-:R-:W-:Y:S01]  /*17230*/  HADD2.F32 R45, -RZ, R4.H0_H0 ;  /* 0x20000004ff2d7230 */ /* 0x010fe20000004100 */
[----:B------:R-:W-:Y:S05]  /*17240*/  BRA `(.L_x_18110) ;  /* 0x00000b0000007947 */ /* 0x000fea0003800000 */
.L_x_18113:
        /* <DEDUP_REMOVED lines=8> */
.L_x_18116:
[----:B----4-:R-:W4:Y:S02]  /*172d0*/  LDG.E.U16 R4, [R4.64] ;  /* 0x0000002404047981 */ /* 0x010f24000c1e1500 */
[----:B----4-:R-:W-:Y:S01]  /*172e0*/  HADD2.F32 R45, -RZ, R4.H0_H0 ;  /* 0x20000004ff2d7230 */ /* 0x010fe20000004100 */
[----:B------:R-:W-:Y:S05]  /*172f0*/  BRA `(.L_x_18110) ;  /* 0x00000a5000007947 */ /* 0x000fea0003800000 */
.L_x_18115:
[----:B----4-:R-:W4:Y:S02]  /*17300*/  LDG.E.64 R4, [R4.64] ;  /* 0x0000002404047981 */ /* 0x010f24000c1e1b00 */
[----:B----4-:R-:W0:Y:S01]  /*17310*/  F2F.F32.F64 R45, R4 ;  /* 0x00000004002d7310 */ /* 0x010e220000301000 */
[----:B------:R-:W0:-:S14]  /*17320*/  DSETP.GEU.AND P0, PT, |R4|, c[0x2][0x0], PT ;  /* 0x008000000400762a */ /* 0x000e1c0003f0e200 */
[----:B0-----:R-:W-:Y:S01]  /*17330*/  @!P0 FMUL R45, R45, 1.175494350822287508e-38 ;  /* 0x008000002d2d8820 */ /* 0x001fe20000400000 */
[----:B------:R-:W-:Y:S05]  /*17340*/  BRA `(.L_x_18110) ;  /* 0x00000a0000007947 */ /* 0x000fea0003800000 */
.L_x_18105:
        /* <DEDUP_REMOVED lines=12> */
.L_x_18119:
[----:B----4-:R-:W4:Y:S02]  /*17410*/  LDG.E.64 R4, [R4.64] ;  /* 0x0000002404047981 */ /* 0x010f24000c1e1b00 */
[----:B----4-:R-:W0:Y:S01]  /*17420*/  F2F.F32.F64 R45, R4 ;  /* 0x00000004002d7310 */ /* 0x010e220000301000 */
[----:B------:R-:W0:-:S14]  /*17430*/  DSETP.GEU.AND P0, PT, |R4|, c[0x2][0x0], PT ;  /* 0x008000000400762a */ /* 0x000e1c0003f0e200 */
[----:B0-----:R-:W-:Y:S01]  /*17440*/  @!P0 FMUL R45, R45, 1.175494350822287508e-38 ;  /* 0x008000002d2d8820 */ /* 0x001fe20000400000 */
[----:B------:R-:W-:Y:S05]  /*17450*/  BRA `(.L_x_18110) ;  /* 0x000008f000007947 */ /* 0x000fea0003800000 */
.L_x_18118:
        /* <DEDUP_REMOVED lines=26> */
.L_x_18121:
        /* <DEDUP_REMOVED lines=13> */
.L_x_18120:
[----:B----4-:R-:W4:Y:S02]  /*176d0*/  LDG.E.U16 R4, [R4.64] ;  /* 0x0000002404047981 */ /* 0x010f24000c1e1500 */
[----:B----4-:R-:W-:Y:S01]  /*176e0*/  PRMT R45, RZ, 0x5410, R4 ;  /* 0x00005410ff2d7816 */ /* 0x010fe20000000004 */
[----:B------:R-:W-:Y:S05]  /*176f0*/  BRA `(.L_x_18110) ;  /* 0x0000065000007947 */ /* 0x000fea0003800000 */
.L_x_18117:
        /* <DEDUP_REMOVED lines=11> */
.L_x_18124:
        /* <DEDUP_REMOVED lines=20> */
.L_x_18126:
[----:B------:R-:W-:Y:S05]  /*178f0*/  BSYNC B0 ;  /* 0x0000000000007941 */ /* 0x000fea0003800000 */
.L_x_18125:
[----:B------:R-:W-:Y:S01]  /*17900*/  IMAD.SHL.U32 R3, R3, 0x100000, RZ ;  /* 0x0010000003037824 */ /* 0x000fe200078e00ff */
[----:B------:R-:W-:-:S04]  /*17910*/  LEA R0, R0, 0x3b800000, 0x17 ;  /* 0x3b80000000007811 */ /* 0x000fc800078eb8ff */
[----:B------:R-:W-:Y:S01]  /*17920*/  LOP3.LUT R45, R0, R3, R45, 0xfe, !PT ;  /* 0x00000003002d7212 */ /* 0x000fe200078efe2d */
[----:B------:R-:W-:Y:S05]  /*17930*/  BRA `(.L_x_18110) ;  /* 0x0000041000007947 */ /* 0x000fea0003800000 */
.L_x_18123:
        /* <DEDUP_REMOVED lines=20> */
.L_x_18128:
[----:B------:R-:W-:Y:S05]  /*17a80*/  BSYNC B0 ;  /* 0x0000000000007941 */ /* 0x000fea0003800000 */
.L_x_18127:
[----:B------:R-:W-:Y:S01]  /*17a90*/  IMAD.SHL.U32 R3, R3, 0x200000, RZ ;  /* 0x0020000003037824 */ /* 0x000fe200078e00ff */
[----:B------:R-:W-:-:S04]  /*17aa0*/  LEA R0, R0, 0x37800000, 0x17 ;  /* 0x3780000000007811 */ /* 0x000fc800078eb8ff */
[----:B------:R-:W-:Y:S01]  /*17ab0*/  LOP3.LUT R45, R0, R3, R45, 0xfe, !PT ;  /* 0x00000003002d7212 */ /* 0x000fe200078efe2d */
[----:B------:R-:W-:Y:S05]  /*17ac0*/  BRA `(.L_x_18110) ;  /* 0x0000028000007947 */ /* 0x000fea0003800000 */
.L_x_18122:
        /* <DEDUP_REMOVED lines=14> */
.L_x_18109:
        /* <DEDUP_REMOVED lines=21> */
.L_x_18130:
[----:B----4-:R-:W4:Y:S02]  /*17d00*/  LDG.E.64 R4, [R4.64] ;  /* 0x0000002404047981 */ /* 0x010f24000c1e1b00 */
[----:B----4-:R0:W4:Y:S01]  /*17d10*/  I2F.U64 R45, R4 ;  /* 0x00000004002d7312 */ /* 0x0101220000301000 */
[----:B------:R-:W-:Y:S05]  /*17d20*/  BRA `(.L_x_18110) ;  /* 0x0000002000007947 */ /* 0x000fea0003800000 */
.L_x_18129:
[----:B----4-:R-:W4:Y:S02]  /*17d30*/  LDG.E R4, [R4.64] ;  /* 0x0000002404047981 */ /* 0x010f24000c1e1900 */
[----:B----4-:R0:W4:Y:S02]  /*17d40*/  I2F.U32 R45, R4 ;  /* 0x00000004002d7306 */ /* 0x0101240000201000 */
.L_x_18110:
[----:B------:R-:W-:Y:S05]  /*17d50*/  BSYNC B6 ;  /* 0x0000000000067941 */ /* 0x000fea0003800000 */
.L_x_18104:
        /* <DEDUP_REMOVED lines=18> */
.L_x_18134:
[----:B----4-:R-:W4:Y:S02]  /*17e80*/  LDG.E.U8 R4, [R4.64] ;  /* 0x0000002404047981 */ /* 0x010f24000c1e1100 */
[----:B----4-:R0:W4:Y:S01]  /*17e90*/  I2F.U16 R42, R4 ;  /* 0x00000004002a7306 */ /* 0x0101220000101000 */
[----:B------:R-:W-:Y:S05]  /*17ea0*/  BRA `(.L_x_17968) ;  /* 0x00000c7000007947 */ /* 0x000fea0003800000 */
.L_x_18133:
        /* <DEDUP_REMOVED lines=9> */
.L_x_18137:
[----:B----4-:R-:W4:Y:S02]  /*17f40*/  LDG.E R4, [R4.64] ;  /* 0x0000002404047981 */ /* 0x010f24000c1e1900 */
[----:B----4-:R0:W4:Y:S01]  /*17f50*/  I2F R42, R4 ;  /* 0x00000004002a7306 */ /* 0x0101220000201400 */
[----:B------:R-:W-:Y:S05]  /*17f60*/  BRA `(.L_x_17968) ;  /* 0x00000bb000007947 */ /* 0x000fea0003800000 */
.L_x_18136:
[----:B----4-:R-:W4:Y:S02]  /*17f70*/  LDG.E.U16 R4, [R4.64] ;  /* 0x0000002404047981 */ /* 0x010f24000c1e1500 */
[----:B----4-:R0:W4:Y:S01]  /*17f80*/  I2F.S16 R42, R4 ;  /* 0x00000004002a7306 */ /* 0x0101220000101400 */
[----:B------:R-:W-:Y:S05]  /*17f90*/  BRA `(.L_x_17968) ;  /* 0x00000b8000007947 */ /* 0x000fea0003800000 */
.L_x_18132:
        /* <DEDUP_REMOVED lines=8> */
.L_x_18139:
[----:B----4-:R-:W4:Y:S02]  /*18020*/  LDG.E.U16 R4, [R4.64] ;  /* 0x0000002404047981 */ /* 0x010f24000c1e1500 */
[----:B----4-:R-:W-:Y:S01]  /*18030*/  HADD2.F32 R42, -RZ, R4.H0_H0 ;  /* 0x20000004ff2a7230 */ /* 0x010fe20000004100 */
[----:B------:R-:W-:Y:S05]  /*18040*/  BRA `(.L_x_17968) ;  /* 0x00000ad000007947 */ /* 0x000fea0003800000 */
.L_x_18138:
        /* <DEDUP_REMOVED lines=8> */
.L_x_18141:
[----:B----4-:R-:W4:Y:S02]  /*180d0*/  LDG.E.U16 R4, [R4.64] ;  /* 0x0000002404047981 */ /* 0x010f24000c1e1500 */
[----:B----4-:R-:W-:Y:S01]  /*180e0*/  HADD2.F32 R42, -RZ, R4.H0_H0 ;  /* 0x20000004ff2a7230 */ /* 0x010fe20000004100 */
[----:B------:R-:W-:Y:S05]  /*180f0*/  BRA `(.L_x_17968) ;  /* 0x00000a2000007947 */ /* 0x000fea0003800000 */
.L_x_18140:
[----:B----4-:R-:W4:Y:S02]  /*18100*/  LDG.E.64 R4, [R4.64] ;  /* 0x0000002404047981 */ /* 0x010f24000c1e1b00 */
[----:B----4-:R-:W0:Y:S01]  /*18110*/  F2F.F32.F64 R42, R4 ;  /* 0x00000004002a7310 */ /* 0x010e220000301000 */
[----:B------:R-:W0:-:S14]  /*18120*/  DSETP.GEU.AND P0, PT, |R4|, c[0x2][0x0], PT ;  /* 0x008000000400762a */ /* 0x000e1c0003f0e200 */
[----:B0-----:R-:W-:Y:S01]  /*18130*/  @!P0 FMUL R42, R42, 1.175494350822287508e-38 ;  /* 0x008000002a2a8820 */ /* 0x001fe20000400000 */
[----:B------:R-:W-:Y:S05]  /*18140*/  BRA `(.L_x_17968) ;  /* 0x000009d000007947 */ /* 0x000fea0003800000 */
.L_x_18131:
        /* <DEDUP_REMOVED lines=12> */
.L_x_18144:
[----:B----4-:R-:W4:Y:S02]  /*18210*/  LDG.E.64 R4, [R4.64] ;  /* 0x0000002404047981 */ /* 0x010f24000c1e1b00 */
[----:B----4-:R-:W0:Y:S01]  /*18220*/  F2F.F32.F64 R42, R4 ;  /* 0x00000004002a7310 */ /* 0x010e220000301000 */
[----:B------:R-:W0:-:S14]  /*18230*/  DSETP.GEU.AND P0, PT, |R4|, c[0x2][0x0], PT ;  /* 0x008000000400762a */ /* 0x000e1c0003f0e200 */
[----:B0-----:R-:W-:Y:S01]  /*18240*/  @!P0 FMUL R42, R42, 1.175494350822287508e-38 ;  /* 0x008000002a2a8820 */ /* 0x001fe20000400000 */
[----:B------:R-:W-:Y:S05]  /*18250*/  BRA `(.L_x_17968) ;  /* 0x000008c000007947 */ /* 0x000fea0003800000 */
.L_x_18143:
        /* <DEDUP_REMOVED lines=26> */
.L_x_18146:
        /* <DEDUP_REMOVED lines=13> */
.L_x_18145:
[----:B----4-:R-:W4:Y:S02]  /*184d0*/  LDG.E.U16 R4, [R4.64] ;  /* 0x0000002404047981 */ /* 0x010f24000c1e1500 */
[----:B----4-:R-:W-:Y:S01]  /*184e0*/  PRMT R42, RZ, 0x5410, R4 ;  /* 0x00005410ff2a7816 */ /* 0x010fe20000000004 */
[----:B------:R-:W-:Y:S05]  /*184f0*/  BRA `(.L_x_17968) ;  /* 0x0000062000007947 */ /* 0x000fea0003800000 */
.L_x_18142:
        /* <DEDUP_REMOVED lines=11> */
.L_x_18149:
        /* <DEDUP_REMOVED lines=19> */
.L_x_18151:
[----:B------:R-:W-:Y:S05]  /*186e0*/  BSYNC B0 ;  /* 0x0000000000007941 */ /* 0x000fea0003800000 */
.L_x_18150:
[----:B------:R-:W-:Y:S01]  /*186f0*/  IMAD.SHL.U32 R3, R3, 0x100000, RZ ;  /* 0x0010000003037824 */ /* 0x000fe200078e00ff */
[----:B------:R-:W-:-:S04]  /*18700*/  LEA R5, R0, 0x3b800000, 0x17 ;  /* 0x3b80000000057811 */ /* 0x000fc800078eb8ff */
[----:B------:R-:W-:Y:S01]  /*18710*/  LOP3.LUT R42, R5, R3, R42, 0xfe, !PT ;  /* 0x00000003052a7212 */ /* 0x000fe200078efe2a */
[----:B------:R-:W-:Y:S05]  /*18720*/  BRA `(.L_x_17968) ;  /* 0x000003f000007947 */ /* 0x000fea0003800000 */
.L_x_18148:
        /* <DEDUP_REMOVED lines=19> */
.L_x_18153:
[----:B------:R-:W-:Y:S05]  /*18860*/  BSYNC B0 ;  /* 0x0000000000007941 */ /* 0x000fea0003800000 */
.L_x_18152:
[----:B------:R-:W-:Y:S01]  /*18870*/  IMAD.SHL.U32 R3, R3, 0x200000, RZ ;  /* 0x0020000003037824 */ /* 0x000fe200078e00ff */
[----:B------:R-:W-:-:S04]  /*18880*/  LEA R5, R0, 0x37800000, 0x17 ;  /* 0x3780000000057811 */ /* 0x000fc800078eb8ff */
[----:B------:R-:W-:Y:S01]  /*18890*/  LOP3.LUT R42, R5, R3, R42, 0xfe, !PT ;  /* 0x00000003052a7212 */ /* 0x000fe200078efe2a */
[----:B------:R-:W-:Y:S05]  /*188a0*/  BRA `(.L_x_17968) ;  /* 0x0000027000007947 */ /* 0x000fea0003800000 */
.L_x_18147:
        /* <DEDUP_REMOVED lines=14> */
.L_x_18135:
        /* <DEDUP_REMOVED lines=20> */
.L_x_18155:
[----:B----4-:R-:W4:Y:S02]  /*18ad0*/  LDG.E.64 R4, [R4.64] ;  /* 0x0000002404047981 */ /* 0x010f24000c1e1b00 */
[----:B----4-:R0:W4:Y:S01]  /*18ae0*/  I2F.U64 R42, R4 ;  /* 0x00000004002a7312 */ /* 0x0101220000301000 */
[----:B------:R-:W-:Y:S05]  /*18af0*/  BRA `(.L_x_17968) ;  /* 0x0000002000007947 */ /* 0x000fea0003800000 */
.L_x_18154:
[----:B----4-:R-:W4:Y:S02]  /*18b00*/  LDG.E R4, [R4.64] ;  /* 0x0000002404047981 */ /* 0x010f24000c1e1900 */
[----:B----4-:R0:W4:Y:S02]  /*18b10*/  I2F.U32 R42, R4 ;  /* 0x00000004002a7306 */ /* 0x0101240000201000 */
.L_x_17968:
[----:B------:R-:W-:Y:S05]  /*18b20*/  BSYNC B7 ;  /* 0x0000000000077941 */ /* 0x000fea0003800000 */
.L_x_17967:
[----:B------:R-:W0:Y:S01]  /*18b30*/  S2R R43, SR_TID.X ;  /* 0x00000000002b7919 */ /* 0x000e220000002100 */
[----:B------:R-:W-:Y:S01]  /*18b40*/  BSSY B6, `(.L_x_18156) ;  /* 0x0000129000067945 */ /* 0x000fe20003800000 */
[C---:B0-----:R-:W-:Y:S02]  /*18b50*/  ISETP.GE.AND P3, PT, R43.reuse, R46, PT ;  /* 0x0000002e2b00720c */ /* 0x041fe40003f66270 */
[C---:B------:R-:W-:Y:S02]  /*18b60*/  IADD3 R49, R43.reuse, 0x80, RZ ;  /* 0x000000802b317810 */ /* 0x040fe40007ffe0ff */
[----:B------:R-:W-:-:S02]  /*18b70*/  IADD3 R3, R43, 0x100, RZ ;  /* 0x000001002b037810 */ /* 0x000fc40007ffe0ff */
[----:B------:R-:W-:Y:S02]  /*18b80*/  IADD3 R5, R43, 0x180, RZ ;  /* 0x000001802b057810 */ /* 0x000fe40007ffe0ff */
[-C--:B------:R-:W-:Y:S02]  /*18b90*/  ISETP.GE.AND P0, PT, R49, R46.reuse, PT ;  /* 0x0000002e3100720c */ /* 0x080fe40003f06270 */
[-C--:B------:R-:W-:Y:S02]  /*18ba0*/  ISETP.GE.AND P1, PT, R3, R46.reuse, PT ;  /* 0x0000002e0300720c */ /* 0x080fe40003f26270 */
[----:B------:R-:W-:Y:S01]  /*18bb0*/  ISETP.GE.AND P2, PT, R5, R46, PT ;  /* 0x0000002e0500720c */ /* 0x000fe20003f46270 */
[----:B-----5:R-:W-:Y:S02]  /*18bc0*/  @!P3 FADD.FTZ R3, -R17, R2 ;  /* 0x000000021103b221 */ /* 0x020fe40000010100 */
[----:B------:R-:W0:Y:S01]  /*18bd0*/  LDC.U8 R17, c[0x0][0x1e0] ;  /* 0x00007800ff117b82 */ /* 0x000e220000000000 */
[----:B------:R-:W-:-:S02]  /*18be0*/  @!P3 FMUL.FTZ R0, R18, R18 ;  /* 0x000000121200b220 */ /* 0x000fc40000410000 */
[----:B------:R-:W-:Y:S02]  /*18bf0*/  @!P3 FFMA.FTZ R22, -R22, c[0x0][0x168], R32 ;  /* 0x00005a001616ba23 */ /* 0x000fe40000010120 */
[----:B------:R-:W-:Y:S02]  /*18c00*/  @!P3 FMUL.FTZ R0, R0, R19 ;  /* 0x000000130000b220 */ /* 0x000fe40000410000 */
[C---:B--2-4-:R-:W-:Y:S02]  /*18c10*/  @!P0 FMUL.FTZ R24, R26.reuse, R24 ;  /* 0x000000181a188220 */ /* 0x054fe40000410000 */
[C---:B------:R-:W-:Y:S02]  /*18c20*/  @!P1 FMUL.FTZ R31, R35.reuse, R31 ;  /* 0x0000001f231f9220 */ /* 0x040fe40000410000 */
[----:B------:R-:W-:Y:S02]  /*18c30*/  @!P0 FMUL.FTZ R26, R26, R26 ;  /* 0x0000001a1a1a8220 */ /* 0x000fe40000410000 */
[----:B------:R-:W-:-:S02]  /*18c40*/  @!P1 FMUL.FTZ R35, R35, R35 ;  /* 0x0000002323239220 */ /* 0x000fc40000410000 */
[----:B------:R-:W-:Y:S02]  /*18c50*/  @!P2 FMUL.FTZ R4, R44, R44 ;  /* 0x0000002c2c04a220 */ /* 0x000fe40000410000 */
[----:B------:R-:W-:Y:S02]  /*18c60*/  @!P0 FMUL.FTZ R26, R26, R27 ;  /* 0x0000001b1a1a8220 */ /* 0x000fe40000410000 */
[----:B------:R-:W-:Y:S02]  /*18c70*/  @!P1 FMUL.FTZ R35, R35, R36 ;  /* 0x0000002423239220 */ /* 0x000fe40000410000 */
[----:B------:R-:W-:Y:S02]  /*18c80*/  @!P2 FMUL.FTZ R4, R4, R45 ;  /* 0x0000002d0404a220 */ /* 0x000fe40000410000 */
[----:B------:R-:W-:Y:S02]  /*18c90*/  @!P3 FMUL.FTZ R0, R0, c[0x0][0x168] ;  /* 0x00005a000000ba20 */ /* 0x000fe40000410000 */
[----:B-1----:R-:W-:-:S02]  /*18ca0*/  @!P0 FFMA.FTZ R5, -R28, c[0x0][0x168], R34 ;  /* 0x00005a001c058a23 */ /* 0x002fc40000010122 */
[----:B---3--:R-:W-:Y:S02]  /*18cb0*/  @!P0 FADD.FTZ R23, -R25, R23 ;  /* 0x0000001719178221 */ /* 0x008fe40000010100 */
[----:B------:R-:W-:Y:S02]  /*18cc0*/  @!P1 FFMA.FTZ R2, -R37, c[0x0][0x168], R29 ;  /* 0x00005a0025029a23 */ /* 0x000fe4000001011d */
[----:B------:R-:W-:Y:S02]  /*18cd0*/  @!P1 FADD.FTZ R30, -R33, R30 ;  /* 0x0000001e211e9221 */ /* 0x000fe40000010100 */
[----:B------:R-:W-:Y:S02]  /*18ce0*/  @!P2 FFMA.FTZ R7, -R42, c[0x0][0x168], R38 ;  /* 0x00005a002a07aa23 */ /* 0x000fe40000010126 */
[----:B------:R-:W-:Y:S02]  /*18cf0*/  @!P2 FADD.FTZ R39, -R41, R39 ;  /* 0x000000272927a221 */ /* 0x000fe40000010100 */
[----:B------:R-:W-:-:S02]  /*18d00*/  @!P0 FMUL.FTZ R26, R26, c[0x0][0x168] ;  /* 0x00005a001a1a8a20 */ /* 0x000fc40000410000 */
[----:B------:R-:W-:Y:S02]  /*18d10*/  @!P1 FMUL.FTZ R35, R35, c[0x0][0x168] ;  /* 0x00005a0023239a20 */ /* 0x000fe40000410000 */
[----:B------:R-:W-:Y:S02]  /*18d20*/  @!P2 FMUL.FTZ R4, R4, c[0x0][0x168] ;  /* 0x00005a000404aa20 */ /* 0x000fe40000410000 */
[----:B------:R-:W-:Y:S02]  /*18d30*/  @!P3 FMUL.FTZ R16, R18, R16 ;  /* 0x000000101210b220 */ /* 0x000fe40000410000 */
[----:B------:R-:W-:Y:S02]  /*18d40*/  @!P3 FFMA.FTZ R3, R0, -R3, R22 ;  /* 0x800000030003b223 */ /* 0x000fe40000010016 */
[----:B------:R-:W-:Y:S02]  /*18d50*/  @!P2 FMUL.FTZ R40, R44, R40 ;  /* 0x000000282c28a220 */ /* 0x000fe40000410000 */
[----:B------:R-:W-:-:S02]  /*18d60*/  @!P0 FFMA.FTZ R5, R26, -R23, R5 ;  /* 0x800000171a058223 */ /* 0x000fc40000010005 */
[----:B------:R-:W-:Y:S02]  /*18d70*/  @!P1 FFMA.FTZ R2, R35, -R30, R2 ;  /* 0x8000001e23029223 */ /* 0x000fe40000010002 */
[----:B------:R-:W-:Y:S02]  /*18d80*/  @!P2 FFMA.FTZ R7, R4, -R39, R7 ;  /* 0x800000270407a223 */ /* 0x000fe40000010007 */
[----:B------:R-:W-:Y:S02]  /*18d90*/  @!P3 FMUL.FTZ R4, R3, R16 ;  /* 0x000000100304b220 */ /* 0x000fe40000410000 */
[----:B------:R-:W-:Y:S02]  /*18da0*/  @!P0 FMUL.FTZ R22, R5, R24 ;  /* 0x0000001805168220 */ /* 0x000fe40000410000 */
[----:B------:R-:W-:Y:S02]  /*18db0*/  @!P1 FMUL.FTZ R18, R2, R31 ;  /* 0x0000001f02129220 */ /* 0x000fe40000410000 */
[----:B------:R-:W-:Y:S01]  /*18dc0*/  @!P2 FMUL.FTZ R16, R7, R40 ;  /* 0x000000280710a220 */ /* 0x000fe20000410000 */
        /* <DEDUP_REMOVED lines=20> */
.L_x_18161:
[----:B------:R-:W0:Y:S01]  /*18f10*/  F2I.S64.TRUNC R4, R4 ;  /* 0x0000000400047311 */ /* 0x000e22000020d900 */
[----:B------:R-:W-:Y:S02]  /*18f20*/  IMAD.MOV.U32 R43, RZ, RZ, R49 ;  /* 0x000000ffff2b7224 */ /* 0x000fe400078e0031 */
[----:B0-----:R-:W-:-:S05]  /*18f30*/  IMAD.MOV.U32 R7, RZ, RZ, R4 ;  /* 0x000000ffff077224 */ /* 0x001fca00078e0004 */
[----:B------:R0:W-:Y:S01]  /*18f40*/  STG.E.U8 [R2.64], R7 ;  /* 0x0000000702007986 */ /* 0x0001e2000c101124 */
[----:B------:R-:W-:Y:S05]  /*18f50*/  BRA `(.L_x_18157) ;  /* 0x00000e7000007947 */ /* 0x000fea0003800000 */
.L_x_18160:
        /* <DEDUP_REMOVED lines=10> */
.L_x_18164:
[----:B------:R-:W0:Y:S01]  /*19000*/  F2I.FTZ.TRUNC.NTZ R5, R4 ;  /* 0x0000000400057305 */ /* 0x000e22000021f100 */
[----:B------:R-:W-:Y:S01]  /*19010*/  IMAD.MOV.U32 R43, RZ, RZ, R49 ;  /* 0x000000ffff2b7224 */ /* 0x000fe200078e0031 */
[----:B0-----:R0:W-:Y:S01]  /*19020*/  STG.E [R2.64], R5 ;  /* 0x0000000502007986 */ /* 0x0011e2000c101924 */
[----:B------:R-:W-:Y:S05]  /*19030*/  BRA `(.L_x_18157) ;  /* 0x00000d9000007947 */ /* 0x000fea0003800000 */
.L_x_18163:
[----:B------:R-:W0:Y:S01]  /*19040*/  F2I.FTZ.TRUNC.NTZ R5, R4 ;  /* 0x0000000400057305 */ /* 0x000e22000021f100 */
[----:B------:R-:W-:Y:S01]  /*19050*/  IMAD.MOV.U32 R43, RZ, RZ, R49 ;  /* 0x000000ffff2b7224 */ /* 0x000fe200078e0031 */
[----:B0-----:R0:W-:Y:S01]  /*19060*/  STG.E.U16 [R2.64], R5 ;  /* 0x0000000502007986 */ /* 0x0011e2000c101524 */
[----:B------:R-:W-:Y:S05]  /*19070*/  BRA `(.L_x_18157) ;  /* 0x00000d5000007947 */ /* 0x000fea0003800000 */
.L_x_18159:
        /* <DEDUP_REMOVED lines=9> */
.L_x_18166:
[----:B------:R-:W-:Y:S01]  /*19110*/  F2FP.PACK_AB R4, RZ, R4 ;  /* 0x00000004ff04723e */ /* 0x000fe200000000ff */
[----:B------:R-:W-:-:S04]  /*19120*/  IMAD.MOV.U32 R43, RZ, RZ, R49 ;  /* 0x000000ffff2b7224 */ /* 0x000fc800078e0031 */
[----:B------:R0:W-:Y:S01]  /*19130*/  STG.E.U16 [R2.64], R4 ;  /* 0x0000000402007986 */ /* 0x0001e2000c101524 */
[----:B------:R-:W-:Y:S05]  /*19140*/  BRA `(.L_x_18157) ;  /* 0x00000c8000007947 */ /* 0x000fea0003800000 */
.L_x_18165:
        /* <DEDUP_REMOVED lines=10> */
.L_x_18168:
[----:B------:R-:W-:Y:S01]  /*191f0*/  F2FP.PACK_AB R5, RZ, R4 ;  /* 0x00000004ff05723e */ /* 0x000fe200000000ff */
[----:B------:R-:W-:-:S03]  /*19200*/  IMAD.MOV.U32 R43, RZ, RZ, R49 ;  /* 0x000000ffff2b7224 */ /* 0x000fc600078e0031 */
[----:B------:R-:W-:-:S05]  /*19210*/  PRMT R5, R5, 0x5410, RZ ;  /* 0x0000541005057816 */ /* 0x000fca00000000ff */
[----:B------:R0:W-:Y:S01]  /*19220*/  STG.E [R2.64], R5 ;  /* 0x0000000502007986 */ /* 0x0001e2000c101924 */
[----:B------:R-:W-:Y:S05]  /*19230*/  BRA `(.L_x_18157) ;  /* 0x00000b9000007947 */ /* 0x000fea0003800000 */
.L_x_18167:
[----:B------:R-:W-:Y:S02]  /*19240*/  FMUL.FTZ R4, R4, 1 ;  /* 0x3f80000004047820 */ /* 0x000fe40000410000 */
[----:B------:R-:W-:-:S04]  /*19250*/  IMAD.MOV.U32 R43, RZ, RZ, R49 ;  /* 0x000000ffff2b7224 */ /* 0x000fc800078e0031 */
[----:B------:R-:W0:Y:S02]  /*19260*/  F2F.F64.F32 R4, R4 ;  /* 0x0000000400047310 */ /* 0x000e240000201800 */
[----:B0-----:R0:W-:Y:S01]  /*19270*/  STG.E.64 [R2.64], R4 ;  /* 0x0000000402007986 */ /* 0x0011e2000c101b24 */
[----:B------:R-:W-:Y:S05]  /*19280*/  BRA `(.L_x_18157) ;  /* 0x00000b4000007947 */ /* 0x000fea0003800000 */
.L_x_18158:
        /* <DEDUP_REMOVED lines=13> */
.L_x_18171:
[----:B------:R-:W-:Y:S01]  /*19360*/  FMUL.FTZ R4, R4, 1 ;  /* 0x3f80000004047820 */ /* 0x000fe20000410000 */
[----:B------:R-:W-:Y:S01]  /*19370*/  CS2R R6, SRZ ;  /* 0x0000000000067805 */ /* 0x000fe2000001ff00 */
[----:B------:R-:W-:-:S04]  /*19380*/  IMAD.MOV.U32 R43, RZ, RZ, R49 ;  /* 0x000000ffff2b7224 */ /* 0x000fc800078e0031 */
[----:B------:R-:W0:Y:S02]  /*19390*/  F2F.F64.F32 R4, R4 ;  /* 0x0000000400047310 */ /* 0x000e240000201800 */
[----:B0-----:R0:W-:Y:S01]  /*193a0*/  STG.E.128 [R2.64], R4 ;  /* 0x0000000402007986 */ /* 0x0011e2000c101d24 */
[----:B------:R-:W-:Y:S05]  /*193b0*/  BRA `(.L_x_18157) ;  /* 0x00000a1000007947 */ /* 0x000fea0003800000 */
.L_x_18170:
        /* <DEDUP_REMOVED lines=20> */
.L_x_18175:
[----:B------:R-:W-:Y:S05]  /*19500*/  BSYNC B0 ;  /* 0x0000000000007941 */ /* 0x000fea0003800000 */
.L_x_18174:
[----:B------:R-:W-:Y:S01]  /*19510*/  LOP3.LUT R7, R0, R7, RZ, 0xfc, !PT ;  /* 0x0000000700077212 */ /* 0x000fe200078efcff */
[----:B------:R-:W-:-:S04]  /*19520*/  IMAD.MOV.U32 R43, RZ, RZ, R49 ;  /* 0x000000ffff2b7224 */ /* 0x000fc800078e0031 */
[----:B------:R0:W-:Y:S01]  /*19530*/  STG.E.U8 [R2.64], R7 ;  /* 0x0000000702007986 */ /* 0x0001e2000c101124 */
[----:B------:R-:W-:Y:S05]  /*19540*/  BRA `(.L_x_18157) ;  /* 0x0000088000007947 */ /* 0x000fea0003800000 */
.L_x_18173:
        /* <DEDUP_REMOVED lines=12> */
.L_x_18177:
[----:B------:R-:W-:Y:S01]  /*19610*/  IMAD.MOV.U32 R0, RZ, RZ, 0x7f ;  /* 0x0000007fff007424 */ /* 0x000fe200078e00ff */
[----:B------:R-:W-:-:S04]  /*19620*/  ISETP.GT.U32.AND P0, PT, R6, 0x7f800000, PT ;  /* 0x7f8000000600780c */ /* 0x000fc80003f04070 */
[----:B------:R-:W-:-:S04]  /*19630*/  SEL R0, R0, 0x7c, P0 ;  /* 0x0000007c00007807 */ /* 0x000fc80000000000 */
.L_x_18178:
[----:B------:R-:W-:Y:S05]  /*19640*/  BSYNC B0 ;  /* 0x0000000000007941 */ /* 0x000fea0003800000 */
.L_x_18176:
[----:B------:R-:W-:Y:S01]  /*19650*/  LOP3.LUT R4, R4, 0x80000000, RZ, 0xc0, !PT ;  /* 0x8000000004047812 */ /* 0x000fe200078ec0ff */
[----:B------:R-:W-:-:S03]  /*19660*/  IMAD.MOV.U32 R43, RZ, RZ, R49 ;  /* 0x000000ffff2b7224 */ /* 0x000fc600078e0031 */
[----:B------:R-:W-:-:S04]  /*19670*/  SHF.R.U32.HI R5, RZ, 0x18, R4 ;  /* 0x00000018ff057819 */ /* 0x000fc80000011604 */
[----:B------:R-:W-:-:S05]  /*19680*/  LOP3.LUT R5, R0, R5, RZ, 0xfc, !PT ;  /* 0x0000000500057212 */ /* 0x000fca00078efcff */
[----:B------:R0:W-:Y:S01]  /*19690*/  STG.E.U8 [R2.64], R5 ;  /* 0x0000000502007986 */ /* 0x0001e2000c101124 */
[----:B------:R-:W-:Y:S05]  /*196a0*/  BRA `(.L_x_18157) ;  /* 0x0000072000007947 */ /* 0x000fea0003800000 */
.L_x_18172:
[----:B------:R-:W-:Y:S01]  /*196b0*/  F2FP.BF16.PACK_AB R4, RZ, R4 ;  /* 0x00000004ff04723e */ /* 0x000fe200000010ff */
[----:B------:R-:W-:-:S04]  /*196c0*/  IMAD.MOV.U32 R43, RZ, RZ, R49 ;  /* 0x000000ffff2b7224 */ /* 0x000fc800078e0031 */
[----:B------:R0:W-:Y:S01]  /*196d0*/  STG.E.U16 [R2.64], R4 ;  /* 0x0000000402007986 */ /* 0x0001e2000c101524 */
[----:B------:R-:W-:Y:S05]  /*196e0*/  BRA `(.L_x_18157) ;  /* 0x000006e000007947 */ /* 0x000fea0003800000 */
.L_x_18169:
        /* <DEDUP_REMOVED lines=12> */
.L_x_18181:
        /* <DEDUP_REMOVED lines=16> */
.L_x_18184:
[----:B------:R-:W-:-:S04]  /*198b0*/  LOP3.LUT R4, R4, 0x80000000, RZ, 0xc0, !PT ;  /* 0x8000000004047812 */ /* 0x000fc800078ec0ff */
[----:B------:R-:W-:-:S04]  /*198c0*/  SHF.R.U32.HI R4, RZ, 0x18, R4 ;  /* 0x00000018ff047819 */ /* 0x000fc80000011604 */
[----:B------:R-:W-:-:S04]  /*198d0*/  LOP3.LUT R5, R5, R4, RZ, 0xfc, !PT ;  /* 0x0000000405057212 */ /* 0x000fc800078efcff */
[----:B------:R-:W-:Y:S02]  /*198e0*/  PRMT R0, R5, 0x7610, R0 ;  /* 0x0000761005007816 */ /* 0x000fe40000000000 */
.L_x_18183:
[----:B------:R-:W-:Y:S05]  /*198f0*/  BSYNC B0 ;  /* 0x0000000000007941 */ /* 0x000fea0003800000 */
.L_x_18182:
[----:B------:R0:W-:Y:S01]  /*19900*/  STG.E.U8 [R2.64], R0 ;  /* 0x0000000002007986 */ /* 0x0001e2000c101124 */
[----:B------:R-:W-:Y:S01]  /*19910*/  IMAD.MOV.U32 R43, RZ, RZ, R49 ;  /* 0x000000ffff2b7224 */ /* 0x000fe200078e0031 */
[----:B------:R-:W-:Y:S05]  /*19920*/  BRA `(.L_x_18157) ;  /* 0x000004a000007947 */ /* 0x000fea0003800000 */
.L_x_18180:
        /* <DEDUP_REMOVED lines=16> */
.L_x_18187:
[----:B------:R-:W-:-:S04]  /*19a30*/  LOP3.LUT R4, R4, 0x80000000, RZ, 0xc0, !PT ;  /* 0x8000000004047812 */ /* 0x000fc800078ec0ff */
[----:B------:R-:W-:-:S04]  /*19a40*/  SHF.R.U32.HI R4, RZ, 0x18, R4 ;  /* 0x00000018ff047819 */ /* 0x000fc80000011604 */
[----:B------:R-:W-:-:S04]  /*19a50*/  LOP3.LUT R5, R5, R4, RZ, 0xfc, !PT ;  /* 0x0000000405057212 */ /* 0x000fc800078efcff */
[----:B------:R-:W-:Y:S02]  /*19a60*/  PRMT R0, R5, 0x7610, R0 ;  /* 0x0000761005007816 */ /* 0x000fe40000000000 */
.L_x_18186:
[----:B------:R-:W-:Y:S05]  /*19a70*/  BSYNC B0 ;  /* 0x0000000000007941 */ /* 0x000fea0003800000 */
.L_x_18185:
[----:B------:R0:W-:Y:S01]  /*19a80*/  STG.E.U8 [R2.64], R0 ;  /* 0x0000000002007986 */ /* 0x0001e2000c101124 */
[----:B------:R-:W-:Y:S01]  /*19a90*/  IMAD.MOV.U32 R43, RZ, RZ, R49 ;  /* 0x000000ffff2b7224 */ /* 0x000fe200078e0031 */
[----:B------:R-:W-:Y:S05]  /*19aa0*/  BRA `(.L_x_18157) ;  /* 0x0000032000007947 */ /* 0x000fea0003800000 */
.L_x_18179:
        /* <DEDUP_REMOVED lines=22> */
.L_x_18162:
        /* <DEDUP_REMOVED lines=19> */
[----:B------:R-:W-:Y:S01]  /*19d40*/  IMAD.MOV.U32 R43, RZ, RZ, R49 ;  /* 0x000000ffff2b7224 */ /* 0x000fe200078e0031 */
[----:B------:R-:W-:Y:S05]  /*19d50*/  BRA `(.L_x_18157) ;  /* 0x0000007000007947 */ /* 0x000fea0003800000 */
.L_x_18189:
[----:B------:R-:W0:Y:S01]  /*19d60*/  F2I.U64.TRUNC R4, R4 ;  /* 0x0000000400047311 */ /* 0x000e22000020d800 */
[----:B------:R-:W-:Y:S01]  /*19d70*/  IMAD.MOV.U32 R43, RZ, RZ, R49 ;  /* 0x000000ffff2b7224 */ /* 0x000fe200078e0031 */
[----:B0-----:R0:W-:Y:S01]  /*19d80*/  STG.E.64 [R2.64], R4 ;  /* 0x0000000402007986 */ /* 0x0011e2000c101b24 */
[----:B------:R-:W-:Y:S05]  /*19d90*/  BRA `(.L_x_18157) ;  /* 0x0000003000007947 */ /* 0x000fea0003800000 */
.L_x_18188:
[----:B------:R-:W0:Y:S01]  /*19da0*/  F2I.FTZ.U32.TRUNC.NTZ R5, R4 ;  /* 0x0000000400057305 */ /* 0x000e22000021f000 */
[----:B------:R-:W-:Y:S01]  /*19db0*/  IMAD.MOV.U32 R43, RZ, RZ, R49 ;  /* 0x000000ffff2b7224 */ /* 0x000fe200078e0031 */
[----:B0-----:R0:W-:Y:S06]  /*19dc0*/  STG.E [R2.64], R5 ;  /* 0x0000000502007986 */ /* 0x0011ec000c101924 */
.L_x_18157:
[----:B0-----:R-:W-:Y:S05]  /*19dd0*/  BSYNC B6 ;  /* 0x0000000000067941 */ /* 0x001fea0003800000 */
.L_x_18156:
        /* <DEDUP_REMOVED lines=22> */
.L_x_18195:
[----:B------:R-:W0:Y:S02]  /*19f40*/  F2I.S64.TRUNC R22, R22 ;  /* 0x0000001600167311 */ /* 0x000e24000020d900 */
[----:B0-----:R-:W-:-:S05]  /*19f50*/  IMAD.MOV.U32 R5, RZ, RZ, R22 ;  /* 0x000000ffff057224 */ /* 0x001fca00078e0016 */
[----:B------:R0:W-:Y:S01]  /*19f60*/  STG.E.U8 [R2.64], R5 ;  /* 0x0000000502007986 */ /* 0x0001e2000c101124 */
[----:B------:R-:W-:Y:S05]  /*19f70*/  BRA `(.L_x_18197) ;  /* 0x00000d3000007947 */ /* 0x000fea0003800000 */
.L_x_18194:
        /* <DEDUP_REMOVED lines=9> */
.L_x_18199:
[----:B------:R-:W0:Y:S02]  /*1a010*/  F2I.FTZ.TRUNC.NTZ R5, R22 ;  /* 0x0000001600057305 */ /* 0x000e24000021f100 */
[----:B0-----:R0:W-:Y:S01]  /*1a020*/  STG.E [R2.64], R5 ;  /* 0x0000000502007986 */ /* 0x0011e2000c101924 */
[----:B------:R-:W-:Y:S05]  /*1a030*/  BRA `(.L_x_18197) ;  /* 0x00000c7000007947 */ /* 0x000fea0003800000 */
.L_x_18198:
[----:B------:R-:W0:Y:S02]  /*1a040*/  F2I.FTZ.TRUNC.NTZ R5, R22 ;  /* 0x0000001600057305 */ /* 0x000e24000021f100 */
[----:B0-----:R0:W-:Y:S01]  /*1a050*/  STG.E.U16 [R2.64], R5 ;  /* 0x0000000502007986 */ /* 0x0011e2000c101524 */
[----:B------:R-:W-:Y:S05]  /*1a060*/  BRA `(.L_x_18197) ;  /* 0x00000c4000007947 */ /* 0x000fea0003800000 */
.L_x_18193:
        /* <DEDUP_REMOVED lines=8> */
.L_x_18201:
[----:B------:R-:W-:-:S05]  /*1a0f0*/  F2FP.PACK_AB R22, RZ, R22 ;  /* 0x00000016ff16723e */ /* 0x000fca00000000ff */
[----:B------:R0:W-:Y:S01]  /*1a100*/  STG.E.U16 [R2.64], R22 ;  /* 0x0000001602007986 */ /* 0x0001e2000c101524 */
[----:B------:R-:W-:Y:S05]  /*1a110*/  BRA `(.L_x_18197) ;  /* 0x00000b9000007947 */ /* 0x000fea0003800000 */
.L_x_18200:
        /* <DEDUP_REMOVED lines=9> */
.L_x_18203:
[----:B------:R-:W-:-:S04]  /*1a1b0*/  F2FP.PACK_AB R5, RZ, R22 ;  /* 0x00000016ff05723e */ /* 0x000fc800000000ff */
[----:B------:R-:W-:-:S05]  /*1a1c0*/  PRMT R5, R5, 0x5410, RZ ;  /* 0x0000541005057816 */ /* 0x000fca00000000ff */
[----:B------:R0:W-:Y:S01]  /*1a1d0*/  STG.E [R2.64], R5 ;  /* 0x0000000502007986 */ /* 0x0001e2000c101924 */
[----:B------:R-:W-:Y:S05]  /*1a1e0*/  BRA `(.L_x_18197) ;  /* 0x00000ac000007947 */ /* 0x000fea0003800000 */
.L_x_18202:
[----:B------:R-:W-:-:S06]  /*1a1f0*/  FMUL.FTZ R4, R22, 1 ;  /* 0x3f80000016047820 */ /* 0x000fcc0000410000 */
[----:B------:R-:W0:Y:S02]  /*1a200*/  F2F.F64.F32 R4, R4 ;  /* 0x0000000400047310 */ /* 0x000e240000201800 */
[----:B0-----:R0:W-:Y:S01]  /*1a210*/  STG.E.64 [R2.64], R4 ;  /* 0x0000000402007986 */ /* 0x0011e2000c101b24 */
[----:B------:R-:W-:Y:S05]  /*1a220*/  BRA `(.L_x_18197) ;  /* 0x00000a8000007947 */ /* 0x000fea0003800000 */
.L_x_18192:
        /* <DEDUP_REMOVED lines=12> */
.L_x_18206:
[----:B------:R-:W-:Y:S01]  /*1a2f0*/  FMUL.FTZ R4, R22, 1 ;  /* 0x3f80000016047820 */ /* 0x000fe20000410000 */
[----:B------:R-:W-:-:S05]  /*1a300*/  CS2R R6, SRZ ;  /* 0x0000000000067805 */ /* 0x000fca000001ff00 */
[----:B------:R-:W0:Y:S02]  /*1a310*/  F2F.F64.F32 R4, R4 ;  /* 0x0000000400047310 */ /* 0x000e240000201800 */
[----:B0-----:R0:W-:Y:S01]  /*1a320*/  STG.E.128 [R2.64], R4 ;  /* 0x0000000402007986 */ /* 0x0011e2000c101d24 */
[----:B------:R-:W-:Y:S05]  /*1a330*/  BRA `(.L_x_18197) ;  /* 0x0000097000007947 */ /* 0x000fea0003800000 */
.L_x_18205:
        /* <DEDUP_REMOVED lines=20> */
.L_x_18210:
[----:B------:R-:W-:Y:S05]  /*1a480*/  BSYNC B0 ;  /* 0x0000000000007941 */ /* 0x000fea0003800000 */
.L_x_18209:
[----:B------:R-:W-:-:S05]  /*1a490*/  LOP3.LUT R7, R0, R7, RZ, 0xfc, !PT ;  /* 0x0000000700077212 */ /* 0x000fca00078efcff */
[----:B------:R0:W-:Y:S01]  /*1a4a0*/  STG.E.U8 [R2.64], R7 ;  /* 0x0000000702007986 */ /* 0x0001e2000c101124 */
[----:B------:R-:W-:Y:S05]  /*1a4b0*/  BRA `(.L_x_18197) ;  /* 0x000007f000007947 */ /* 0x000fea0003800000 */
.L_x_18208:
        /* <DEDUP_REMOVED lines=12> */
.L_x_18212:
[----:B------:R-:W-:Y:S01]  /*1a580*/  IMAD.MOV.U32 R0, RZ, RZ, 0x7f ;  /* 0x0000007fff007424 */ /* 0x000fe200078e00ff */
[----:B------:R-:W-:-:S04]  /*1a590*/  ISETP.GT.U32.AND P0, PT, R4, 0x7f800000, PT ;  /* 0x7f8000000400780c */ /* 0x000fc80003f04070 */
[----:B------:R-:W-:-:S04]  /*1a5a0*/  SEL R0, R0, 0x7c, P0 ;  /* 0x0000007c00007807 */ /* 0x000fc80000000000 */
.L_x_18213:
[----:B------:R-:W-:Y:S05]  /*1a5b0*/  BSYNC B0 ;  /* 0x0000000000007941 */ /* 0x000fea0003800000 */
.L_x_18211:
[----:B------:R-:W-:-:S04]  /*1a5c0*/  LOP3.LUT R22, R22, 0x80000000, RZ, 0xc0, !PT ;  /* 0x8000000016167812 */ /* 0x000fc800078ec0ff */
[----:B------:R-:W-:-:S04]  /*1a5d0*/  SHF.R.U32.HI R5, RZ, 0x18, R22 ;  /* 0x00000018ff057819 */ /* 0x000fc80000011616 */
[----:B------:R-:W-:-:S05]  /*1a5e0*/  LOP3.LUT R5, R0, R5, RZ, 0xfc, !PT ;  /* 0x0000000500057212 */ /* 0x000fca00078efcff */
[----:B------:R0:W-:Y:S01]  /*1a5f0*/  STG.E.U8 [R2.64], R5 ;  /* 0x0000000502007986 */ /* 0x0001e2000c101124 */
[----:B------:R-:W-:Y:S05]  /*1a600*/  BRA `(.L_x_18197) ;  /* 0x000006a000007947 */ /* 0x000fea0003800000 */
.L_x_18207:
[----:B------:R-:W-:-:S05]  /*1a610*/  F2FP.BF16.PACK_AB R22, RZ, R22 ;  /* 0x00000016ff16723e */ /* 0x000fca00000010ff */
[----:B------:R0:W-:Y:S01]  /*1a620*/  STG.E.U16 [R2.64], R22 ;  /* 0x0000001602007986 */ /* 0x0001e2000c101524 */
[----:B------:R-:W-:Y:S05]  /*1a630*/  BRA `(.L_x_18197) ;  /* 0x0000067000007947 */ /* 0x000fea0003800000 */
.L_x_18204:
        /* <DEDUP_REMOVED lines=11> */
.L_x_18216:
        /* <DEDUP_REMOVED lines=16> */
.L_x_18219:
[----:B------:R-:W-:-:S04]  /*1a7f0*/  LOP3.LUT R22, R22, 0x80000000, RZ, 0xc0, !PT ;  /* 0x8000000016167812 */ /* 0x000fc800078ec0ff */
[----:B------:R-:W-:-:S04]  /*1a800*/  SHF.R.U32.HI R5, RZ, 0x18, R22 ;  /* 0x00000018ff057819 */ /* 0x000fc80000011616 */
[----:B------:R-:W-:-:S04]  /*1a810*/  LOP3.LUT R4, R4, R5, RZ, 0xfc, !PT ;  /* 0x0000000504047212 */ /* 0x000fc800078efcff */
[----:B------:R-:W-:Y:S02]  /*1a820*/  PRMT R0, R4, 0x7610, R0 ;  /* 0x0000761004007816 */ /* 0x000fe40000000000 */
.L_x_18218:
[----:B------:R-:W-:Y:S05]  /*1a830*/  BSYNC B0 ;  /* 0x0000000000007941 */ /* 0x000fea0003800000 */
.L_x_18217:
[----:B------:R0:W-:Y:S01]  /*1a840*/  STG.E.U8 [R2.64], R0 ;  /* 0x0000000002007986 */ /* 0x0001e2000c101124 */
[----:B------:R-:W-:Y:S05]  /*1a850*/  BRA `(.L_x_18197) ;  /* 0x0000045000007947 */ /* 0x000fea0003800000 */
.L_x_18215:
        /* <DEDUP_REMOVED lines=16> */
.L_x_18222:
[----:B------:R-:W-:-:S04]  /*1a960*/  LOP3.LUT R22, R22, 0x80000000, RZ, 0xc0, !PT ;  /* 0x8000000016167812 */ /* 0x000fc800078ec0ff */
[----:B------:R-:W-:-:S04]  /*1a970*/  SHF.R.U32.HI R5, RZ, 0x18, R22 ;  /* 0x00000018ff057819 */ /* 0x000fc80000011616 */
[----:B------:R-:W-:-:S04]  /*1a980*/  LOP3.LUT R4, R4, R5, RZ, 0xfc, !PT ;  /* 0x0000000504047212 */ /* 0x000fc800078efcff */
[----:B------:R-:W-:Y:S02]  /*1a990*/  PRMT R0, R4, 0x7610, R0 ;  /* 0x0000761004007816 */ /* 0x000fe40000000000 */
.L_x_18221:
[----:B------:R-:W-:Y:S05]  /*1a9a0*/  BSYNC B0 ;  /* 0x0000000000007941 */ /* 0x000fea0003800000 */
.L_x_18220:
[----:B------:R0:W-:Y:S01]  /*1a9b0*/  STG.E.U8 [R2.64], R0 ;  /* 0x0000000002007986 */ /* 0x0001e2000c101124 */
[----:B------:R-:W-:Y:S05]  /*1a9c0*/  BRA `(.L_x_18197) ;  /* 0x000002e000007947 */ /* 0x000fea0003800000 */
.L_x_18214:
        /* <DEDUP_REMOVED lines=21> */
.L_x_18196:
        /* <DEDUP_REMOVED lines=20> */
.L_x_18224:
[----:B------:R-:W0:Y:S02]  /*1ac60*/  F2I.U64.TRUNC R22, R22 ;  /* 0x0000001600167311 */ /* 0x000e24000020d800 */
[----:B0-----:R0:W-:Y:S01]  /*1ac70*/  STG.E.64 [R2.64], R22 ;  /* 0x0000001602007986 */ /* 0x0011e2000c101b24 */
[----:B------:R-:W-:Y:S05]  /*1ac80*/  BRA `(.L_x_18197) ;  /* 0x0000002000007947 */ /* 0x000fea0003800000 */
.L_x_18223:
[----:B------:R-:W0:Y:S02]  /*1ac90*/  F2I.FTZ.U32.TRUNC.NTZ R5, R22 ;  /* 0x0000001600057305 */ /* 0x000e24000021f000 */
[----:B0-----:R0:W-:Y:S02]  /*1aca0*/  STG.E [R2.64], R5 ;  /* 0x0000000502007986 */ /* 0x0011e4000c101924 */
.L_x_18197:
        /* <DEDUP_REMOVED lines=22> */
.L_x_18228:
[----:B------:R-:W0:Y:S02]  /*1ae10*/  F2I.S64.TRUNC R18, R18 ;  /* 0x0000001200127311 */ /* 0x000e24000020d900 */
[----:B0-----:R-:W-:-:S05]  /*1ae20*/  IMAD.MOV.U32 R5, RZ, RZ, R18 ;  /* 0x000000ffff057224 */ /* 0x001fca00078e0012 */
[----:B------:R0:W-:Y:S01]  /*1ae30*/  STG.E.U8 [R2.64], R5 ;  /* 0x0000000502007986 */ /* 0x0001e2000c101124 */
[----:B------:R-:W-:Y:S05]  /*1ae40*/  BRA `(.L_x_18230) ;  /* 0x00000d3000007947 */ /* 0x000fea0003800000 */
.L_x_18227:
        /* <DEDUP_REMOVED lines=9> */
.L_x_18232:
[----:B------:R-:W0:Y:S02]  /*1aee0*/  F2I.FTZ.TRUNC.NTZ R5, R18 ;  /* 0x0000001200057305 */ /* 0x000e24000021f100 */
[----:B0-----:R0:W-:Y:S01]  /*1aef0*/  STG.E [R2.64], R5 ;  /* 0x0000000502007986 */ /* 0x0011e2000c101924 */
[----:B------:R-:W-:Y:S05]  /*1af00*/  BRA `(.L_x_18230) ;  /* 0x00000c7000007947 */ /* 0x000fea0003800000 */
.L_x_18231:
[----:B------:R-:W0:Y:S02]  /*1af10*/  F2I.FTZ.TRUNC.NTZ R5, R18 ;  /* 0x0000001200057305 */ /* 0x000e24000021f100 */
[----:B0-----:R0:W-:Y:S01]  /*1af20*/  STG.E.U16 [R2.64], R5 ;  /* 0x0000000502007986 */ /* 0x0011e2000c101524 */
[----:B------:R-:W-:Y:S05]  /*1af30*/  BRA `(.L_x_18230) ;  /* 0x00000c4000007947 */ /* 0x000fea0003800000 */
.L_x_18226:
        /* <DEDUP_REMOVED lines=8> */
.L_x_18234:
[----:B------:R-:W-:-:S05]  /*1afc0*/  F2FP.PACK_AB R18, RZ, R18 ;  /* 0x00000012ff12723e */ /* 0x000fca00000000ff */
[----:B------:R0:W-:Y:S01]  /*1afd0*/  STG.E.U16 [R2.64], R18 ;  /* 0x0000001202007986 */ /* 0x0001e2000c101524 */
[----:B------:R-:W-:Y:S05]  /*1afe0*/  BRA `(.L_x_18230) ;  /* 0x00000b9000007947 */ /* 0x000fea0003800000 */
.L_x_18233:
        /* <DEDUP_REMOVED lines=9> */
.L_x_18236:
[----:B------:R-:W-:-:S04]  /*1b080*/  F2FP.PACK_AB R5, RZ, R18 ;  /* 0x00000012ff05723e */ /* 0x000fc800000000ff */
[----:B------:R-:W-:-:S05]  /*1b090*/  PRMT R5, R5, 0x5410, RZ ;  /* 0x0000541005057816 */ /* 0x000fca00000000ff */
[----:B------:R0:W-:Y:S01]  /*1b0a0*/  STG.E [R2.64], R5 ;  /* 0x0000000502007986 */ /* 0x0001e2000c101924 */
[----:B------:R-:W-:Y:S05]  /*1b0b0*/  BRA `(.L_x_18230) ;  /* 0x00000ac000007947 */ /* 0x000fea0003800000 */
.L_x_18235:
[----:B------:R-:W-:-:S06]  /*1b0c0*/  FMUL.FTZ R4, R18, 1 ;  /* 0x3f80000012047820 */ /* 0x000fcc0000410000 */
[----:B------:R-:W0:Y:S02]  /*1b0d0*/  F2F.F64.F32 R4, R4 ;  /* 0x0000000400047310 */ /* 0x000e240000201800 */
[----:B0-----:R0:W-:Y:S01]  /*1b0e0*/  STG.E.64 [R2.64], R4 ;  /* 0x0000000402007986 */ /* 0x0011e2000c101b24 */
[----:B------:R-:W-:Y:S05]  /*1b0f0*/  BRA `(.L_x_18230) ;  /* 0x00000a8000007947 */ /* 0x000fea0003800000 */
.L_x_18225:
        /* <DEDUP_REMOVED lines=12> */
.L_x_18239:
[----:B------:R-:W-:Y:S01]  /*1b1c0*/  FMUL.FTZ R4, R18, 1 ;  /* 0x3f80000012047820 */ /* 0x000fe20000410000 */
[----:B------:R-:W-:-:S05]  /*1b1d0*/  CS2R R6, SRZ ;  /* 0x0000000000067805 */ /* 0x000fca000001ff00 */
[----:B------:R-:W0:Y:S02]  /*1b1e0*/  F2F.F64.F32 R4, R4 ;  /* 0x0000000400047310 */ /* 0x000e240000201800 */
[----:B0-----:R0:W-:Y:S01]  /*1b1f0*/  STG.E.128 [R2.64], R4 ;  /* 0x0000000402007986 */ /* 0x0011e2000c101d24 */
[----:B------:R-:W-:Y:S05]  /*1b200*/  BRA `(.L_x_18230) ;  /* 0x0000097000007947 */ /* 0x000fea0003800000 */
.L_x_18238:
        /* <DEDUP_REMOVED lines=20> */
.L_x_18243:
[----:B------:R-:W-:Y:S05]  /*1b350*/  BSYNC B0 ;  /* 0x0000000000007941 */ /* 0x000fea0003800000 */
.L_x_18242:
[----:B------:R-:W-:-:S05]  /*1b360*/  LOP3.LUT R7, R0, R7, RZ, 0xfc, !PT ;  /* 0x0000000700077212 */ /* 0x000fca00078efcff */
[----:B------:R0:W-:Y:S01]  /*1b370*/  STG.E.U8 [R2.64], R7 ;  /* 0x0000000702007986 */ /* 0x0001e2000c101124 */
[----:B------:R-:W-:Y:S05]  /*1b380*/  BRA `(.L_x_18230) ;  /* 0x000007f000007947 */ /* 0x000fea0003800000 */
.L_x_18241:
        /* <DEDUP_REMOVED lines=12> */
.L_x_18245:
[----:B------:R-:W-:Y:S01]  /*1b450*/  IMAD.MOV.U32 R0, RZ, RZ, 0x7f ;  /* 0x0000007fff007424 */ /* 0x000fe200078e00ff */
[----:B------:R-:W-:-:S04]  /*1b460*/  ISETP.GT.U32.AND P0, PT, R4, 0x7f800000, PT ;  /* 0x7f8000000400780c */ /* 0x000fc80003f04070 */
[----:B------:R-:W-:-:S04]  /*1b470*/  SEL R0, R0, 0x7c, P0 ;  /* 0x0000007c00007807 */ /* 0x000fc80000000000 */
.L_x_18246:
[----:B------:R-:W-:Y:S05]  /*1b480*/  BSYNC B0 ;  /* 0x0000000000007941 */ /* 0x000fea0003800000 */
.L_x_18244:
[----:B------:R-:W-:-:S04]  /*1b490*/  LOP3.LUT R18, R18, 0x80000000, RZ, 0xc0, !PT ;  /* 0x8000000012127812 */ /* 0x000fc800078ec0ff */
[----:B------:R-:W-:-:S04]  /*1b4a0*/  SHF.R.U32.HI R5, RZ, 0x18, R18 ;  /* 0x00000018ff057819 */ /* 0x000fc80000011612 */
[----:B------:R-:W-:-:S05]  /*1b4b0*/  LOP3.LUT R5, R0, R5, RZ, 0xfc, !PT ;  /* 0x0000000500057212 */ /* 0x000fca00078efcff */
[----:B------:R0:W-:Y:S01]  /*1b4c0*/  STG.E.U8 [R2.64], R5 ;  /* 0x0000000502007986 */ /* 0x0001e2000c101124 */
[----:B------:R-:W-:Y:S05]  /*1b4d0*/  BRA `(.L_x_18230) ;  /* 0x000006a000007947 */ /* 0x000fea0003800000 */
.L_x_18240:
[----:B------:R-:W-:-:S05]  /*1b4e0*/  F2FP.BF16.PACK_AB R18, RZ, R18 ;  /* 0x00000012ff12723e */ /* 0x000fca00000010ff */
[----:B------:R0:W-:Y:S01]  /*1b4f0*/  STG.E.U16 [R2.64], R18 ;  /* 0x0000001202007986 */ /* 0x0001e2000c101524 */
[----:B------:R-:W-:Y:S05]  /*1b500*/  BRA `(.L_x_18230) ;  /* 0x0000067000007947 */ /* 0x000fea0003800000 */
.L_x_18237:
        /* <DEDUP_REMOVED lines=11> */
.L_x_18249:
        /* <DEDUP_REMOVED lines=16> */
.L_x_18252:
[----:B------:R-:W-:-:S04]  /*1b6c0*/  LOP3.LUT R18, R18, 0x80000000, RZ, 0xc0, !PT ;  /* 0x8000000012127812 */ /* 0x000fc800078ec0ff */
[----:B------:R-:W-:-:S04]  /*1b6d0*/  SHF.R.U32.HI R5, RZ, 0x18, R18 ;  /* 0x00000018ff057819 */ /* 0x000fc80000011612 */
[----:B------:R-:W-:-:S04]  /*1b6e0*/  LOP3.LUT R4, R4, R5, RZ, 0xfc, !PT ;  /* 0x0000000504047212 */ /* 0x000fc800078efcff */
[----:B------:R-:W-:Y:S02]  /*1b6f0*/  PRMT R0, R4, 0x7610, R0 ;  /* 0x0000761004007816 */ /* 0x000fe40000000000 */
.L_x_18251:
[----:B------:R-:W-:Y:S05]  /*1b700*/  BSYNC B0 ;  /* 0x0000000000007941 */ /* 0x000fea0003800000 */
.L_x_18250:
[----:B------:R0:W-:Y:S01]  /*1b710*/  STG.E.U8 [R2.64], R0 ;  /* 0x0000000002007986 */ /* 0x0001e2000c101124 */
[----:B------:R-:W-:Y:S05]  /*1b720*/  BRA `(.L_x_18230) ;  /* 0x0000045000007947 */ /* 0x000fea0003800000 */
.L_x_18248:
        /* <DEDUP_REMOVED lines=16> */
.L_x_18255:
[----:B------:R-:W-:-:S04]  /*1b830*/  LOP3.LUT R18, R18, 0x80000000, RZ, 0xc0, !PT ;  /* 0x8000000012127812 */ /* 0x000fc800078ec0ff */
[----:B------:R-:W-:-:S04]  /*1b840*/  SHF.R.U32.HI R5, RZ, 0x18, R18 ;  /* 0x00000018ff057819 */ /* 0x000fc80000011612 */
[----:B------:R-:W-:-:S04]  /*1b850*/  LOP3.LUT R4, R4, R5, RZ, 0xfc, !PT ;  /* 0x0000000504047212 */ /* 0x000fc800078efcff */
[----:B------:R-:W-:Y:S02]  /*1b860*/  PRMT R0, R4, 0x7610, R0 ;  /* 0x0000761004007816 */ /* 0x000fe40000000000 */
.L_x_18254:
[----:B------:R-:W-:Y:S05]  /*1b870*/  BSYNC B0 ;  /* 0x0000000000007941 */ /* 0x000fea0003800000 */
.L_x_18253:
[----:B------:R0:W-:Y:S01]  /*1b880*/  STG.E.U8 [R2.64], R0 ;  /* 0x0000000002007986 */ /* 0x0001e2000c101124 */
[----:B------:R-:W-:Y:S05]  /*1b890*/  BRA `(.L_x_18230) ;  /* 0x000002e000007947 */ /* 0x000fea0003800000 */
.L_x_18247:
        /* <DEDUP_REMOVED lines=21> */
.L_x_18229:
        /* <DEDUP_REMOVED lines=20> */
.L_x_18257:
[----:B------:R-:W0:Y:S02]  /*1bb30*/  F2I.U64.TRUNC R18, R18 ;  /* 0x0000001200127311 */ /* 0x000e24000020d800 */
[----:B0-----:R0:W-:Y:S01]  /*1bb40*/  STG.E.64 [R2.64], R18 ;  /* 0x0000001202007986 */ /* 0x0011e2000c101b24 */
[----:B------:R-:W-:Y:S05]  /*1bb50*/  BRA `(.L_x_18230) ;  /* 0x0000002000007947 */ /* 0x000fea0003800000 */
.L_x_18256:
[----:B------:R-:W0:Y:S02]  /*1bb60*/  F2I.FTZ.U32.TRUNC.NTZ R5, R18 ;  /* 0x0000001200057305 */ /* 0x000e24000021f000 */
[----:B0-----:R0:W-:Y:S02]  /*1bb70*/  STG.E [R2.64], R5 ;  /* 0x0000000502007986 */ /* 0x0011e4000c101924 */
.L_x_18230:
[----:B------:R-:W-:Y:S02]  /*1bb80*/  IADD3 R43, R43, 0x80, RZ ;  /* 0x000000802b2b7810 */ /* 0x000fe40007ffe0ff */
.L_x_18191:
[----:B------:R-:W-:Y:S05]  /*1bb90*/  BSYNC B6 ;  /* 0x0000000000067941 */ /* 0x000fea0003800000 */
.L_x_18190:
        /* <DEDUP_REMOVED lines=20> */
.L_x_18261:
[----:B------:R-:W0:Y:S02]  /*1bce0*/  F2I.S64.TRUNC R16, R16 ;  /* 0x0000001000107311 */ /* 0x000e24000020d900 */
[----:B0-----:R-:W-:-:S05]  /*1bcf0*/  IMAD.MOV.U32 R5, RZ, RZ, R16 ;  /* 0x000000ffff057224 */ /* 0x001fca00078e0010 */
[----:B------:R-:W-:Y:S01]  /*1bd00*/  STG.E.U8 [R2.64], R5 ;  /* 0x0000000502007986 */ /* 0x000fe2000c101124 */
[----:B------:R-:W-:Y:S05]  /*1bd10*/  EXIT ;  /* 0x000000000000794d */ /* 0x000fea0003800000 */
.L_x_18260:
        /* <DEDUP_REMOVED lines=9> */
.L_x_18264:
[----:B------:R-:W0:Y:S02]  /*1bdb0*/  F2I.FTZ.TRUNC.NTZ R5, R16 ;  /* 0x0000001000057305 */ /* 0x000e24000021f100 */
[----:B0-----:R-:W-:Y:S01]  /*1bdc0*/  STG.E [R2.64], R5 ;  /* 0x0000000502007986 */ /* 0x001fe2000c101924 */
[----:B------:R-:W-:Y:S05]  /*1bdd0*/  EXIT ;  /* 0x000000000000794d */ /* 0x000fea0003800000 */
.L_x_18263:
[----:B------:R-:W0:Y:S02]  /*1bde0*/  F2I.FTZ.TRUNC.NTZ R5, R16 ;  /* 0x0000001000057305 */ /* 0x000e24000021f100 */
[----:B0-----:R-:W-:Y:S01]  /*1bdf0*/  STG.E.U16 [R2.64], R5 ;  /* 0x0000000502007986 */ /* 0x001fe2000c101524 */
[----:B------:R-:W-:Y:S05]  /*1be00*/  EXIT ;  /* 0x000000000000794d */ /* 0x000fea0003800000 */
.L_x_18259:
        /* <DEDUP_REMOVED lines=8> */
.L_x_18266:
[----:B------:R-:W-:-:S05]  /*1be90*/  F2FP.PACK_AB R16, RZ, R16 ;  /* 0x00000010ff10723e */ /* 0x000fca00000000ff */
[----:B------:R-:W-:Y:S01]  /*1bea0*/  STG.E.U16 [R2.64], R16 ;  /* 0x0000001002007986 */ /* 0x000fe2000c101524 */
[----:B------:R-:W-:Y:S05]  /*1beb0*/  EXIT ;  /* 0x000000000000794d */ /* 0x000fea0003800000 */
.L_x_18265:
        /* <DEDUP_REMOVED lines=9> */
.L_x_18268:
[----:B------:R-:W-:-:S04]  /*1bf50*/  F2FP.PACK_AB R5, RZ, R16 ;  /* 0x00000010ff05723e */ /* 0x000fc800000000ff */
[----:B------:R-:W-:-:S05]  /*1bf60*/  PRMT R5, R5, 0x5410, RZ ;  /* 0x0000541005057816 */ /* 0x000fca00000000ff */
[----:B------:R-:W-:Y:S01]  /*1bf70*/  STG.E [R2.64], R5 ;  /* 0x0000000502007986 */ /* 0x000fe2000c101924 */
[----:B------:R-:W-:Y:S05]  /*1bf80*/  EXIT ;  /* 0x000000000000794d */ /* 0x000fea0003800000 */
.L_x_18267:
[----:B------:R-:W-:-:S06]  /*1bf90*/  FMUL.FTZ R4, R16, 1 ;  /* 0x3f80000010047820 */ /* 0x000fcc0000410000 */
[----:B------:R-:W0:Y:S02]  /*1bfa0*/  F2F.F64.F32 R4, R4 ;  /* 0x0000000400047310 */ /* 0x000e240000201800 */
[----:B0-----:R-:W-:Y:S01]  /*1bfb0*/  STG.E.64 [R2.64], R4 ;  /* 0x0000000402007986 */ /* 0x001fe2000c101b24 */
[----:B------:R-:W-:Y:S05]  /*1bfc0*/  EXIT ;  /* 0x000000000000794d */ /* 0x000fea0003800000 */
.L_x_18258:
        /* <DEDUP_REMOVED lines=12> */
.L_x_18271:
[----:B------:R-:W-:Y:S01]  /*1c090*/  FMUL.FTZ R4, R16, 1 ;  /* 0x3f80000010047820 */ /* 0x000fe20000410000 */
[----:B------:R-:W-:-:S05]  /*1c0a0*/  CS2R R6, SRZ ;  /* 0x0000000000067805 */ /* 0x000fca000001ff00 */
[----:B------:R-:W0:Y:S02]  /*1c0b0*/  F2F.F64.F32 R4, R4 ;  /* 0x0000000400047310 */ /* 0x000e240000201800 */
[----:B0-----:R-:W-:Y:S01]  /*1c0c0*/  STG.E.128 [R2.64], R4 ;  /* 0x0000000402007986 */ /* 0x001fe2000c101d24 */
[----:B------:R-:W-:Y:S05]  /*1c0d0*/  EXIT ;  /* 0x000000000000794d */ /* 0x000fea0003800000 */
.L_x_18270:
        /* <DEDUP_REMOVED lines=20> */
.L_x_18275:
[----:B------:R-:W-:Y:S05]  /*1c220*/  BSYNC B0 ;  /* 0x0000000000007941 */ /* 0x000fea0003800000 */
.L_x_18274:
[----:B------:R-:W-:-:S05]  /*1c230*/  LOP3.LUT R7, R0, R7, RZ, 0xfc, !PT ;  /* 0x0000000700077212 */ /* 0x000fca00078efcff */
[----:B------:R-:W-:Y:S01]  /*1c240*/  STG.E.U8 [R2.64], R7 ;  /* 0x0000000702007986 */ /* 0x000fe2000c101124 */
[----:B------:R-:W-:Y:S05]  /*1c250*/  EXIT ;  /* 0x000000000000794d */ /* 0x000fea0003800000 */
.L_x_18273:
        /* <DEDUP_REMOVED lines=12> */
.L_x_18277:
[----:B------:R-:W-:Y:S01]  /*1c320*/  IMAD.MOV.U32 R0, RZ, RZ, 0x7f ;  /* 0x0000007fff007424 */ /* 0x000fe200078e00ff */
[----:B------:R-:W-:-:S04]  /*1c330*/  ISETP.GT.U32.AND P0, PT, R4, 0x7f800000, PT ;  /* 0x7f8000000400780c */ /* 0x000fc80003f04070 */
[----:B------:R-:W-:-:S04]  /*1c340*/  SEL R0, R0, 0x7c, P0 ;  /* 0x0000007c00007807 */ /* 0x000fc80000000000 */
.L_x_18278:
[----:B------:R-:W-:Y:S05]  /*1c350*/  BSYNC B0 ;  /* 0x0000000000007941 */ /* 0x000fea0003800000 */
.L_x_18276:
[----:B------:R-:W-:-:S04]  /*1c360*/  LOP3.LUT R16, R16, 0x80000000, RZ, 0xc0, !PT ;  /* 0x8000000010107812 */ /* 0x000fc800078ec0ff */
[----:B------:R-:W-:-:S04]  /*1c370*/  SHF.R.U32.HI R5, RZ, 0x18, R16 ;  /* 0x00000018ff057819 */ /* 0x000fc80000011610 */
[----:B------:R-:W-:-:S05]  /*1c380*/  LOP3.LUT R5, R0, R5, RZ, 0xfc, !PT ;  /* 0x0000000500057212 */ /* 0x000fca00078efcff */
[----:B------:R-:W-:Y:S01]  /*1c390*/  STG.E.U8 [R2.64], R5 ;  /* 0x0000000502007986 */ /* 0x000fe2000c101124 */
[----:B------:R-:W-:Y:S05]  /*1c3a0*/  EXIT ;  /* 0x000000000000794d */ /* 0x000fea0003800000 */
.L_x_18272:
[----:B------:R-:W-:-:S05]  /*1c3b0*/  F2FP.BF16.PACK_AB R16, RZ, R16 ;  /* 0x00000010ff10723e */ /* 0x000fca00000010ff */
[----:B------:R-:W-:Y:S01]  /*1c3c0*/  STG.E.U16 [R2.64], R16 ;  /* 0x0000001002007986 */ /* 0x000fe2000c101524 */
[----:B------:R-:W-:Y:S05]  /*1c3d0*/  EXIT ;  /* 0x000000000000794d */ /* 0x000fea0003800000 */
.L_x_18269:
        /* <DEDUP_REMOVED lines=11> */
.L_x_18281:
        /* <DEDUP_REMOVED lines=16> */
.L_x_18284:
[----:B------:R-:W-:-:S04]  /*1c590*/  LOP3.LUT R16, R16, 0x80000000, RZ, 0xc0, !PT ;  /* 0x8000000010107812 */ /* 0x000fc800078ec0ff */
[----:B------:R-:W-:-:S04]  /*1c5a0*/  SHF.R.U32.HI R5, RZ, 0x18, R16 ;  /* 0x00000018ff057819 */ /* 0x000fc80000011610 */
[----:B------:R-:W-:-:S04]  /*1c5b0*/  LOP3.LUT R4, R4, R5, RZ, 0xfc, !PT ;  /* 0x0000000504047212 */ /* 0x000fc800078efcff */
[----:B------:R-:W-:Y:S02]  /*1c5c0*/  PRMT R0, R4, 0x7610, R0 ;  /* 0x0000761004007816 */ /* 0x000fe40000000000 */
.L_x_18283:
[----:B------:R-:W-:Y:S05]  /*1c5d0*/  BSYNC B0 ;  /* 0x0000000000007941 */ /* 0x000fea0003800000 */
.L_x_18282:
[----:B------:R-:W-:Y:S01]  /*1c5e0*/  STG.E.U8 [R2.64], R0 ;  /* 0x0000000002007986 */ /* 0x000fe2000c101124 */
[----:B------:R-:W-:Y:S05]  /*1c5f0*/  EXIT ;  /* 0x000000000000794d */ /* 0x000fea0003800000 */
.L_x_18280:
        /* <DEDUP_REMOVED lines=16> */
.L_x_18287:
[----:B------:R-:W-:-:S04]  /*1c700*/  LOP3.LUT R16, R16, 0x80000000, RZ, 0xc0, !PT ;  /* 0x8000000010107812 */ /* 0x000fc800078ec0ff */
[----:B------:R-:W-:-:S04]  /*1c710*/  SHF.R.U32.HI R5, RZ, 0x18, R16 ;  /* 0x00000018ff057819 */ /* 0x000fc80000011610 */
[----:B------:R-:W-:-:S04]  /*1c720*/  LOP3.LUT R4, R4, R5, RZ, 0xfc, !PT ;  /* 0x0000000504047212 */ /* 0x000fc800078efcff */
[----:B------:R-:W-:Y:S02]  /*1c730*/  PRMT R0, R4, 0x7610, R0 ;  /* 0x0000761004007816 */ /* 0x000fe40000000000 */
.L_x_18286:
[----:B------:R-:W-:Y:S05]  /*1c740*/  BSYNC B0 ;  /* 0x0000000000007941 */ /* 0x000fea0003800000 */
.L_x_18285:
[----:B------:R-:W-:Y:S01]  /*1c750*/  STG.E.U8 [R2.64], R0 ;  /* 0x0000000002007986 */ /* 0x000fe2000c101124 */
[----:B------:R-:W-:Y:S05]  /*1c760*/  EXIT ;  /* 0x000000000000794d */ /* 0x000fea0003800000 */
.L_x_18279:
        /* <DEDUP_REMOVED lines=21> */
.L_x_18262:
        /* <DEDUP_REMOVED lines=20> */
.L_x_18289:
[----:B------:R-:W0:Y:S02]  /*1ca00*/  F2I.U64.TRUNC R16, R16 ;  /* 0x0000001000107311 */ /* 0x000e24000020d800 */
[----:B0-----:R-:W-:Y:S01]  /*1ca10*/  STG.E.64 [R2.64], R16 ;  /* 0x0000001002007986 */ /* 0x001fe2000c101b24 */
[----:B------:R-:W-:Y:S05]  /*1ca20*/  EXIT ;  /* 0x000000000000794d */ /* 0x000fea0003800000 */
.L_x_18288:
[----:B------:R-:W0:Y:S02]  /*1ca30*/  F2I.FTZ.U32.TRUNC.NTZ R5, R16 ;  /* 0x0000001000057305 */ /* 0x000e24000021f000 */
[----:B0-----:R-:W-:Y:S01]  /*1ca40*/  STG.E [R2.64], R5 ;  /* 0x0000000502007986 */ /* 0x001fe2000c101924 */
[----:B------:R-:W-:Y:S05]  /*1ca50*/  EXIT ;  /* 0x000000000000794d */ /* 0x000fea0003800000 */
.L_x_18290:
        /* <DEDUP_REMOVED lines=10> */
.L_x_26845:


//--------------------- .text._ZN2at6native18elementwise_kernelILi128ELi2EZNS0_22gpu_kernel_impl_nocastIZZZNS0_49_GLOBAL__N__b919a28f_16_Normalization_cu_5c38458737batch_norm_elementwise_backward_trainERKNS_6TensorES6_S6_S6_S6_S6_S6_ENKUlvE0_clEvENKUlvE0_clEvEUlfffffffE_EEvRNS_18TensorIteratorBaseERKT_EUliE_EEviT1_ --------------------------
	.section	.text._ZN2at6native18elementwise_kernelILi128ELi2EZNS0_22gpu_kernel_impl_nocastIZZZNS0_49_GLOBAL__N__b919a28f_16_Normalization_cu_5c38458737batch_norm_elementwise_backward_trainERKNS_6TensorES6_S6_S6_S6_S6_S6_ENKUlvE0_clEvENKUlvE0_clEvEUlfffffffE_EEvRNS_18TensorIteratorBaseERKT_EUliE_EEviT1_,"ax",@progbits
	.sectioninfo	@"SHI_REGISTERS=20"
	.align	128
        .global         _ZN2at6native18elementwise_kernelILi128ELi2EZNS0_22gpu_kernel_impl_nocastIZZZNS0_49_GLOBAL__N__b919a28f_16_Normalization_cu_5c38458737batch_norm_elementwise_backward_trainERKNS_6TensorES6_S6_S6_S6_S6_S6_ENKUlvE0_clEvENKUlvE0_clEvEUlfffffffE_EEvRNS_18TensorIteratorBaseERKT_EUliE_EEviT1_
        .type           _ZN2at6native18elementwise_kernelILi128ELi2EZNS0_22gpu_kernel_impl_nocastIZZZNS0_49_GLOBAL__N__b919a28f_16_Normalization_cu_5c38458737batch_norm_elementwise_backward_trainERKNS_6TensorES6_S6_S6_S6_S6_S6_ENKUlvE0_clEvENKUlvE0_clEvEUlfffffffE_EEvRNS_18TensorIteratorBaseERKT_EUliE_EEviT1_,@function
        .size           _ZN2at6native18elementwise_kernelILi128ELi2EZNS0_22gpu_kernel_impl_nocastIZZZNS0_49_GLOBAL__N__b919a28f_16_Normalization_cu_5c38458737batch_norm_elementwise_backward_trainERKNS_6TensorES6_S6_S6_S6_S6_S6_ENKUlvE0_clEvENKUlvE0_clEvEUlfffffffE_EEvRNS_18TensorIteratorBaseERKT_EUliE_EEviT1_,(.L_x_26846 - _ZN2at6native18elementwise_kernelILi128ELi2EZNS0_22gpu_kernel_impl_nocastIZZZNS0_49_GLOBAL__N__b919a28f_16_Normalization_cu_5c38458737batch_norm_elementwise_backward_trainERKNS_6TensorES6_S6_S6_S6_S6_S6_ENKUlvE0_clEvENKUlvE0_clEvEUlfffffffE_EEvRNS_18TensorIteratorBaseERKT_EUliE_EEviT1_)
        .other          _ZN2at6native18elementwise_kernelILi128ELi2EZNS0_22gpu_kernel_impl_nocastIZZZNS0_49_GLOBAL__N__b919a28f_16_Normalization_cu_5c38458737batch_norm_elementwise_backward_trainERKNS_6TensorES6_S6_S6_S6_S6_S6_ENKUlvE0_clEvENKUlvE0_clEvEUlfffffffE_EEvRNS_18TensorIteratorBaseERKT_EUliE_EEviT1_,@"STO_CUDA_ENTRY STV_DEFAULT"
_ZN2at6native18elementwise_kernelILi128ELi2EZNS0_22gpu_kernel_impl_nocastIZZZNS0_49_GLOBAL__N__b919a28f_16_Normalization_cu_5c38458737batch_norm_elementwise_backward_trainERKNS_6TensorES6_S6_S6_S6_S6_S6_ENKUlvE0_clEvENKUlvE0_clEvEUlfffffffE_EEvRNS_18TensorIteratorBaseERKT_EUliE_EEviT1_:
.text._ZN2at6native18elementwise_kernelILi128ELi2EZNS0_22gpu_kernel_impl_nocastIZZZNS0_49_GLOBAL__N__b919a28f_16_Normalization_cu_5c38458737batch_norm_elementwise_backward_trainERKNS_6TensorES6_S6_S6_S6_S6_S6_ENKUlvE0_clEvENKUlvE0_clEvEUlfffffffE_EEvRNS_18TensorIteratorBaseERKT_EUliE_EEviT1_:
        /* <DEDUP_REMOVED lines=38> */
[C---:B------:R-:W-:Y:S02]  /*0260*/  IMAD R15, R14.reuse, c[0x0][0x2b8], RZ ;  /* 0x0000ae000e0f7a24 */ /* 0x040fe400078e02ff */
[C---:B------:R-:W-:Y:S02]  /*0270*/  IMAD R17, R14.reuse, c[0x0][0x2bc], RZ ;  /* 0x0000af000e117a24 */ /* 0x040fe400078e02ff */
[C---:B------:R-:W-:Y:S02]  /*0280*/  IMAD R5, R14.reuse, c[0x0][0x2c0], R5 ;  /* 0x0000b0000e057a24 */ /* 0x040fe400078e0205 */
[C---:B------:R-:W-:Y:S02]  /*0290*/  IMAD R6, R14.reuse, c[0x0][0x2c4], R6 ;  /* 0x0000b1000e067a24 */ /* 0x040fe400078e0206 */
[C---:B------:R-:W-:Y:S02]  /*02a0*/  IMAD R7, R14.reuse, c[0x0][0x2c8], R7 ;  /* 0x0000b2000e077a24 */ /* 0x040fe400078e0207 */
[----:B------:R-:W-:-:S02]  /*02b0*/  IMAD R8, R14, c[0x0][0x2cc], R8 ;  /* 0x0000b3000e087a24 */ /* 0x000fc400078e0208 */
[C---:B------:R-:W-:Y:S02]  /*02c0*/  IMAD R9, R14.reuse, c[0x0][0x2d0], R9 ;  /* 0x0000b4000e097a24 */ /* 0x040fe400078e0209 */
[----:B------:R-:W-:Y:S02]  /*02d0*/  IMAD R10, R14, c[0x0][0x2d4], R10 ;  /* 0x0000b5000e0a7a24 */ /* 0x000fe400078e020a */
        /* <DEDUP_REMOVED lines=346> */
.L_x_18293:
[----:B------:R-:W-:Y:S02]  /*1880*/  IADD3 R8, P0, R8, c[0x0][0x5e0], RZ ;  /* 0x0001780008087a10 */ /* 0x000fe40007f1e0ff */
[----:B------:R-:W-:Y:S02]  /*1890*/  IADD3 R12, P2, R9, c[0x0][0x5e8], RZ ;  /* 0x00017a00090c7a10 */ /* 0x000fe40007f5e0ff */
[----:B------:R-:W-:Y:S02]  /*18a0*/  IADD3 R14, P1, R4, c[0x0][0x5c0], RZ ;  /* 0x00017000040e7a10 */ /* 0x000fe40007f3e0ff */
[----:B------:R-:W-:Y:S02]  /*18b0*/  IADD3.X R9, RZ, c[0x0][0x5e4], RZ, P0, !PT ;  /* 0x00017900ff097a10 */ /* 0x000fe400007fe4ff */
[----:B------:R-:W-:-:S02]  /*18c0*/  IADD3.X R13, RZ, c[0x0][0x5ec], RZ, P2, !PT ;  /* 0x00017b00ff0d7a10 */ /* 0x000fc400017fe4ff */
[----:B------:R-:W-:Y:S01]  /*18d0*/  IADD3 R10, P0, R10, c[0x0][0x5f0], RZ ;  /* 0x00017c000a0a7a10 */ /* 0x000fe20007f1e0ff */
[----:B------:R-:W2:Y:S01]  /*18e0*/  LDG.E R2, [R8.64] ;  /* 0x0000000408027981 */ /* 0x000ea2000c1e1900 */
[----:B------:R-:W-:Y:S02]  /*18f0*/  IADD3.X R15, RZ, c[0x0][0x5c4], RZ, P1, !PT ;  /* 0x00017100ff0f7a10 */ /* 0x000fe40000ffe4ff */
[----:B------:R-:W-:Y:S01]  /*1900*/  IADD3 R16, P2, R5, c[0x0][0x5c8], RZ ;  /* 0x0001720005107a10 */ /* 0x000fe20007f5e0ff */
[----:B------:R-:W3:Y:S01]  /*1910*/  LDG.E R13, [R12.64] ;  /* 0x000000040c0d7981 */ /* 0x000ee2000c1e1900 */
[----:B------:R-:W-:Y:S02]  /*1920*/  IADD3 R4, P1, R7, c[0x0][0x5d8], RZ ;  /* 0x0001760007047a10 */ /* 0x000fe40007f3e0ff */
[----:B------:R-:W-:Y:S01]  /*1930*/  IADD3.X R11, RZ, c[0x0][0x5f4], RZ, P0, !PT ;  /* 0x00017d00ff0b7a10 */ /* 0x000fe200007fe4ff */
[----:B------:R-:W4:Y:S01]  /*1940*/  LDG.E R15, [R14.64] ;  /* 0x000000040e0f7981 */ /* 0x000f22000c1e1900 */
[----:B------:R-:W-:-:S02]  /*1950*/  IADD3 R6, P0, R6, c[0x0][0x5d0], RZ ;  /* 0x0001740006067a10 */ /* 0x000fc40007f1e0ff */
[----:B------:R-:W-:Y:S01]  /*1960*/  IADD3.X R17, RZ, c[0x0][0x5cc], RZ, P2, !PT ;  /* 0x00017300ff117a10 */ /* 0x000fe200017fe4ff */
[----:B------:R-:W4:Y:S01]  /*1970*/  LDG.E R10, [R10.64] ;  /* 0x000000040a0a7981 */ /* 0x000f22000c1e1900 */
[----:B------:R-:W-:Y:S02]  /*1980*/  IADD3.X R5, RZ, c[0x0][0x5dc], RZ, P1, !PT ;  /* 0x00017700ff057a10 */ /* 0x000fe40000ffe4ff */
[----:B------:R-:W-:Y:S02]  /*1990*/  IADD3.X R7, RZ, c[0x0][0x5d4], RZ, P0, !PT ;  /* 0x00017500ff077a10 */ /* 0x000fe400007fe4ff */
[----:B------:R-:W5:Y:S04]  /*19a0*/  LDG.E R17, [R16.64] ;  /* 0x0000000410117981 */ /* 0x000f68000c1e1900 */
[----:B------:R-:W5:Y:S04]  /*19b0*/  LDG.E R4, [R4.64] ;  /* 0x0000000404047981 */ /* 0x000f68000c1e1900 */
[----:B------:R-:W5:Y:S01]  /*19c0*/  LDG.E R7, [R6.64] ;  /* 0x0000000406077981 */ /* 0x000f62000c1e1900 */
[----:B--2---:R-:W-:-:S04]  /*19d0*/  FMUL.FTZ R8, R2, R2 ;  /* 0x0000000202087220 */ /* 0x004fc80000410000 */
[----:B---3--:R-:W-:-:S04]  /*19e0*/  FMUL.FTZ R8, R8, R13 ;  /* 0x0000000d08087220 */ /* 0x008fc80000410000 */
[----:B------:R-:W-:Y:S02]  /*19f0*/  FMUL.FTZ R9, R8, c[0x0][0x5f8] ;  /* 0x00017e0008097a20 */ /* 0x000fe40000410000 */
[----:B----4-:R-:W-:Y:S01]  /*1a00*/  FFMA.FTZ R12, -R10, c[0x0][0x5f8], R15 ;  /* 0x00017e000a0c7a23 */ /* 0x010fe2000001010f */
[----:B------:R-:W-:Y:S01]  /*1a10*/  IADD3 R8, P0, R0, c[0x0][0x5b8], RZ ;  /* 0x00016e0000087a10 */ /* 0x000fe20007f1e0ff */
[----:B-----5:R-:W-:Y:S02]  /*1a20*/  FADD.FTZ R13, -R4, R17 ;  /* 0x00000011040d7221 */ /* 0x020fe40000010100 */
[----:B------:R-:W-:Y:S02]  /*1a30*/  FMUL.FTZ R2, R2, R7 ;  /* 0x0000000702027220 */ /* 0x000fe40000410000 */
[----:B------:R-:W-:Y:S01]  /*1a40*/  FFMA.FTZ R13, R9, -R13, R12 ;  /* 0x8000000d090d7223 */ /* 0x000fe2000001000c */
[----:B------:R-:W-:-:S03]  /*1a50*/  IADD3.X R9, RZ, c[0x0][0x5bc], RZ, P0, !PT ;  /* 0x00016f00ff097a10 */ /* 0x000fc600007fe4ff */
[----:B------:R-:W-:-:S05]  /*1a60*/  FMUL.FTZ R5, R2, R13 ;  /* 0x0000000d02057220 */ /* 0x000fca0000410000 */
[----:B------:R0:W-:Y:S01]  /*1a70*/  STG.E [R8.64], R5 ;  /* 0x0000000508007986 */ /* 0x0001e2000c101904 */
[----:B------:R-:W-:-:S03]  /*1a80*/  IADD3 R13, R3, 0x80, RZ ;  /* 0x00000080030d7810 */ /* 0x000fc60007ffe0ff */
.L_x_18292:
[----:B------:R-:W-:Y:S05]  /*1a90*/  BSYNC B0 ;  /* 0x0000000000007941 */ /* 0x000fea0003800000 */
.L_x_18291:
[----:B------:R-:W-:-:S13]  /*1aa0*/  ISETP.GE.AND P0, PT, R13, c[0x0][0x160], PT ;  /* 0x000058000d007a0c */ /* 0x000fda0003f06270 */
[----:B------:R-:W-:Y:S05]  /*1ab0*/  @P0 EXIT ;  /* 0x000000000000094d */ /* 0x000fea0003800000 */
[----:B------:R-:W-:Y:S01]  /*1ac0*/  ISETP.NE.AND P0, PT, RZ, c[0x0][0x168], PT ;  /* 0x00005a00ff007a0c */ /* 0x000fe20003f05270 */
[----:B0-----:R-:W-:Y:S01]  /*1ad0*/  HFMA2.MMA R8, -RZ, RZ, 0, 0 ;  /* 0x00000000ff087435 */ /* 0x001fe200000001ff */
        /* <DEDUP_REMOVED lines=380> */
.L_x_18294:
[----:B------:R-:W-:Y:S02]  /*32a0*/  IADD3 R6, P0, R6, c[0x0][0x5e0], RZ ;  /* 0x0001780006067a10 */ /* 0x000fe40007f1e0ff */
[----:B------:R-:W-:Y:S02]  /*32b0*/  IADD3 R10, P2, R7, c[0x0][0x5e8], RZ ;  /* 0x00017a00070a7a10 */ /* 0x000fe40007f5e0ff */
[----:B------:R-:W-:Y:S02]  /*32c0*/  IADD3 R12, P1, R2, c[0x0][0x5c0], RZ ;  /* 0x00017000020c7a10 */ /* 0x000fe40007f3e0ff */
[----:B------:R-:W-:Y:S02]  /*32d0*/  IADD3.X R7, RZ, c[0x0][0x5e4], RZ, P0, !PT ;  /* 0x00017900ff077a10 */ /* 0x000fe400007fe4ff */
[----:B------:R-:W-:-:S02]  /*32e0*/  IADD3 R8, P0, R8, c[0x0][0x5f0], RZ ;  /* 0x00017c0008087a10 */ /* 0x000fc40007f1e0ff */
[----:B------:R-:W-:Y:S01]  /*32f0*/  IADD3.X R11, RZ, c[0x0][0x5ec], RZ, P2, !PT ;  /* 0x00017b00ff0b7a10 */ /* 0x000fe200017fe4ff */
        /* <DEDUP_REMOVED lines=18> */
[----:B----4-:R-:W-:Y:S02]  /*3420*/  FFMA.FTZ R12, -R8, c[0x0][0x5f8], R13 ;  /* 0x00017e00080c7a23 */ /* 0x010fe4000001010d */
[----:B-----5:R-:W-:Y:S02]  /*3430*/  FADD.FTZ R11, -R2, R15 ;  /* 0x0000000f020b7221 */ /* 0x020fe40000010100 */
[----:B------:R-:W-:Y:S01]  /*3440*/  FMUL.FTZ R10, R6, R5 ;  /* 0x00000005060a7220 */ /* 0x000fe20000410000 */
[----:B------:R-:W-:Y:S01]  /*3450*/  IADD3 R6, P0, R0, c[0x0][0x5b8], RZ ;  /* 0x00016e0000067a10 */ /* 0x000fe20007f1e0ff */
[----:B------:R-:W-:-:S03]  /*3460*/  FFMA.FTZ R11, R7, -R11, R12 ;  /* 0x8000000b070b7223 */ /* 0x000fc6000001000c */
[----:B------:R-:W-:Y:S01]  /*3470*/  IADD3.X R7, RZ, c[0x0][0x5bc], RZ, P0, !PT ;  /* 0x00016f00ff077a10 */ /* 0x000fe200007fe4ff */
[----:B------:R-:W-:-:S05]  /*3480*/  FMUL.FTZ R11, R10, R11 ;  /* 0x0000000b0a0b7220 */ /* 0x000fca0000410000 */
[----:B------:R-:W-:Y:S01]  /*3490*/  STG.E [R6.64], R11 ;  /* 0x0000000b06007986 */ /* 0x000fe2000c101904 */
[----:B------:R-:W-:Y:S05]  /*34a0*/  EXIT ;  /* 0x000000000000794d */ /* 0x000fea0003800000 */
.L_x_18295:
        /* <DEDUP_REMOVED lines=13> */
.L_x_26846:


//--------------------- .text._ZN2at6native27unrolled_elementwise_kernelIZZZNS0_49_GLOBAL__N__b919a28f_16_Normalization_cu_5c38458737batch_norm_elementwise_backward_trainERKNS_6TensorES5_S5_S5_S5_S5_S5_ENKUlvE0_clEvENKUlvE0_clEvEUlfffffffE_St5arrayIPcLm8EELi4E23TrivialOffsetCalculatorILi7EjESC_ILi1EjENS0_6memory15LoadWithoutCastENSF_16StoreWithoutCastEEEviT_T0_T2_T3_T4_T5_ --------------------------
	.section	.text._ZN2at6native27unrolled_elementwise_kernelIZZZNS0_49_GLOBAL__N__b919a28f_16_Normalization_cu_5c38458737batch_norm_elementwise_backward_trainERKNS_6TensorES5_S5_S5_S5_S5_S5_ENKUlvE0_clEvENKUlvE0_clEvEUlfffffffE_St5arrayIPcLm8EELi4E23TrivialOffsetCalculatorILi7EjESC_ILi1EjENS0_6memory15LoadWithoutCastENSF_16StoreWithoutCastEEEviT_T0_T2_T3_T4_T5_,"ax",@progbits
	.sectioninfo	@"SHI_REGISTERS=32"
	.align	128
        .global         _ZN2at6native27unrolled_elementwise_kernelIZZZNS0_49_GLOBAL__N__b919a28f_16_Normalization_cu_5c38458737batch_norm_elementwise_backward_trainERKNS_6TensorES5_S5_S5_S5_S5_S5_ENKUlvE0_clEvENKUlvE0_clEvEUlfffffffE_St5arrayIPcLm8EELi4E23TrivialOffsetCalculatorILi7EjESC_ILi1EjENS0_6memory15LoadWithoutCastENSF_16StoreWithoutCastEEEviT_T0_T2_T3_T4_T5_
        .type           _ZN2at6native27unrolled_elementwise_kernelIZZZNS0_49_GLOBAL__N__b919a28f_16_Normalization_cu_5c38458737batch_norm_elementwise_backward_trainERKNS_6TensorES5_S5_S5_S5_S5_S5_ENKUlvE0_clEvENKUlvE0_clEvEUlfffffffE_St5arrayIPcLm8EELi4E23TrivialOffsetCalculatorILi7EjESC_ILi1EjENS0_6memory15LoadWithoutCastENSF_16StoreWithoutCastEEEviT_T0_T2_T3_T4_T5_,@function
        .size           _ZN2at6native27unrolled_elementwise_kernelIZZZNS0_49_GLOBAL__N__b919a28f_16_Normalization_cu_5c38458737batch_norm_elementwise_backward_trainERKNS_6TensorES5_S5_S5_S5_S5_S5_ENKUlvE0_clEvENKUlvE0_clEvEUlfffffffE_St5arrayIPcLm8EELi4E23TrivialOffsetCalculatorILi7EjESC_ILi1EjENS0_6memory15LoadWithoutCastENSF_16StoreWithoutCastEEEviT_T0_T2_T3_T4_T5_,(.L_x_26847 - _ZN2at6native27unrolled_elementwise_kernelIZZZNS0_49_GLOBAL__N__b919a28f_16_Normalization_cu_5c38458737batch_norm_elementwise_backward_trainERKNS_6TensorES5_S5_S5_S5_S5_S5_ENKUlvE0_clEvENKUlvE0_clEvEUlfffffffE_St5arrayIPcLm8EELi4E23TrivialOffsetCalculatorILi7EjESC_ILi1EjENS0_6memory15LoadWithoutCastENSF_16StoreWithoutCastEEEviT_T0_T2_T3_T4_T5_)
        .other          _ZN2at6native27unrolled_elementwise_kernelIZZZNS0_49_GLOBAL__N__b919a28f_16_Normalization_cu_5c38458737batch_norm_elementwise_backward_trainERKNS_6TensorES5_S5_S5_S5_S5_S5_ENKUlvE0_clEvENKUlvE0_clEvEUlfffffffE_St5arrayIPcLm8EELi4E23TrivialOffsetCalculatorILi7EjESC_ILi1EjENS0_6memory15LoadWithoutCastENSF_16StoreWithoutCastEEEviT_T0_T2_T3_T4_T5_,@"STO_CUDA_ENTRY STV_DEFAULT"
_ZN2at6native27unrolled_elementwise_kernelIZZZNS0_49_GLOBAL__N__b919a28f_16_Normalization_cu_5c38458737batch_norm_elementwise_backward_trainERKNS_6TensorES5_S5_S5_S5_S5_S5_ENKUlvE0_clEvENKUlvE0_clEvEUlfffffffE_St5arrayIPcLm8EELi4E23TrivialOffsetCalculatorILi7EjESC_ILi1EjENS0_6memory15LoadWithoutCastENSF_16StoreWithoutCastEEEviT_T0_T2_T3_T4_T5_:
.text._ZN2at6native27unrolled_elementwise_kernelIZZZNS0_49_GLOBAL__N__b919a28f_16_Normalization_cu_5c38458737batch_norm_elementwise_backward_trainERKNS_6TensorES5_S5_S5_S5_S5_S5_ENKUlvE0_clEvENKUlvE0_clEvEUlfffffffE_St5arrayIPcLm8EELi4E23TrivialOffsetCalculatorILi7EjESC_ILi1EjENS0_6memory15LoadWithoutCastENSF_16StoreWithoutCastEEEviT_T0_T2_T3_T4_T5_:
[----:B------:R-:W-:Y:S02]  /*0000*/  MOV R1, c[0x0][0x28] ;  /* 0x00000a0000017a02 */ /* 0x000fe40000000f00 */
[----:B------:R-:W0:Y:S01]  /*0010*/  S2R R0, SR_CTAID.X ;  /* 0x0000000000007919 */ /* 0x000e220000002500 */
[----:B------:R-:W-:Y:S01]  /*0020*/  MOV R3, 0xfffffe00 ;  /* 0xfffffe0000037802 */ /* 0x000fe20000000f00 */
[----:B------:R-:W-:Y:S01]  /*0030*/  HFMA2.MMA R12, -RZ, RZ, 0, 0 ;  /* 0x00000000ff0c7435 */ /* 0x000fe200000001ff */
[----:B------:R-:W-:Y:S01]  /*0040*/  CS2R R24, SRZ ;  /* 0x0000000000187805 */ /* 0x000fe2000001ff00 */
[----:B------:R-:W1:Y:S01]  /*0050*/  S2R R23, SR_TID.X ;  /* 0x0000000000177919 */ /* 0x000e620000002100 */
[----:B------:R-:W-:Y:S01]  /*0060*/  ULDC.64 UR4, c[0x0][0x118] ;  /* 0x0000460000047ab9 */ /* 0x000fe20000000a00 */
[----:B0-----:R-:W-:Y:S01]  /*0070*/  IMAD R2, R0, R3, c[0x0][0x160] ;  /* 0x0000580000027624 */ /* 0x001fe200078e0203 */
[----:B-1----:R-:W-:-:S04]  /*0080*/  MOV R3, R23 ;  /* 0x0000001700037202 */ /* 0x002fc80000000f00 */
[----:B------:R-:W-:Y:S01]  /*0090*/  ISETP.GE.AND P0, PT, R23, R2, PT ;  /* 0x000000021700720c */ /* 0x000fe20003f06270 */
[----:B------:R-:W-:-:S12]  /*00a0*/  CS2R R4, SRZ ;  /* 0x0000000000047805 */ /* 0x000fd8000001ff00 */
[----:B------:R-:W-:Y:S02]  /*00b0*/  @!P0 LEA R13, R0, R3, 0x9 ;  /* 0x00000003000d8211 */ /* 0x000fe400078e48ff */
[----:B------:R-:W-:-:S05]  /*00c0*/  @!P0 MOV R20, 0x4 ;  /* 0x0000000400148802 */ /* 0x000fca0000000f00 */
[----:B------:R-:W-:-:S04]  /*00d0*/  @!P0 IMAD.WIDE.U32 R8, R13, R20, c[0x0][0x188] ;  /* 0x000062000d088625 */ /* 0x000fc800078e0014 */
[CC--:B------:R-:W-:Y:S01]  /*00e0*/  @!P0 IMAD.WIDE.U32 R10, R13.reuse, R20.reuse, c[0x0][0x198] ;  /* 0x000066000d0a8625 */ /* 0x0c0fe200078e0014 */
[----:B------:R0:W2:Y:S03]  /*00f0*/  @!P0 LDG.E R25, [R8.64] ;  /* 0x0000000408198981 */ /* 0x0000a6000c1e1900 */
[CC--:B------:R-:W-:Y:S01]  /*0100*/  @!P0 IMAD.WIDE.U32 R14, R13.reuse, R20.reuse, c[0x0][0x1a0] ;  /* 0x000068000d0e8625 */ /* 0x0c0fe200078e0014 */
[----:B------:R1:W2:Y:S03]  /*0110*/  @!P0 LDG.E R12, [R10.64] ;  /* 0x000000040a0c8981 */ /* 0x0002a6000c1e1900 */
[CC--:B------:R-:W-:Y:S01]  /*0120*/  @!P0 IMAD.WIDE.U32 R18, R13.reuse, R20.reuse, c[0x0][0x1a8] ;  /* 0x00006a000d128625 */ /* 0x0c0fe200078e0014 */
[----:B------:R3:W4:Y:S04]  /*0130*/  @!P0 LDG.E R5, [R14.64] ;  /* 0x000000040e058981 */ /* 0x000728000c1e1900 */
[----:B------:R1:W4:Y:S01]  /*0140*/  @!P0 LDG.E R4, [R18.64] ;  /* 0x0000000412048981 */ /* 0x000322000c1e1900 */
[----:B------:R-:W-:Y:S01]  /*0150*/  CS2R R16, SRZ ;  /* 0x0000000000107805 */ /* 0x000fe2000001ff00 */
[----:B------:R-:W-:Y:S01]  /*0160*/  MOV R21, RZ ;  /* 0x000000ff00157202 */ /* 0x000fe20000000f00 */
[----:B------:R-:W-:-:S04]  /*0170*/  @!P0 IMAD.WIDE.U32 R6, R13, R20, c[0x0][0x180] ;  /* 0x000060000d068625 */ /* 0x000fc800078e0014 */
[CC--:B0-----:R-:W-:Y:S01]  /*0180*/  @!P0 IMAD.WIDE.U32 R8, R13.reuse, R20.reuse, c[0x0][0x1b0] ;  /* 0x00006c000d088625 */ /* 0x0c1fe200078e0014 */
[----:B------:R0:W4:Y:S03]  /*0190*/  @!P0 LDG.E R17, [R6.64] ;  /* 0x0000000406118981 */ /* 0x000126000c1e1900 */
[----:B-1----:R-:W-:Y:S01]  /*01a0*/  @!P0 IMAD.WIDE.U32 R10, R13, R20, c[0x0][0x190] ;  /* 0x000064000d0a8625 */ /* 0x002fe200078e0014 */
[----:B------:R1:W4:Y:S04]  /*01b0*/  @!P0 LDG.E R21, [R8.64] ;  /* 0x0000000408158981 */ /* 0x000328000c1e1900 */
[----:B------:R0:W4:Y:S01]  /*01c0*/  @!P0 LDG.E R16, [R10.64] ;  /* 0x000000040a108981 */ /* 0x000122000c1e1900 */
[----:B------:R-:W-:Y:S01]  /*01d0*/  @!P0 IADD3 R3, R3, 0x80, RZ ;  /* 0x0000008003038810 */ /* 0x000fe20007ffe0ff */
[----:B------:R-:W-:Y:S01]  /*01e0*/  CS2R R18, SRZ ;  /* 0x0000000000127805 */ /* 0x000fe2000001ff00 */
[----:B------:R-:W-:-:S02]  /*01f0*/  HFMA2.MMA R20, -RZ, RZ, 0, 0 ;  /* 0x00000000ff147435 */ /* 0x000fc400000001ff */
[----:B------:R-:W-:Y:S01]  /*0200*/  ISETP.GE.AND P1, PT, R3, R2, PT ;  /* 0x000000020300720c */ /* 0x000fe20003f26270 */
[----:B-1----:R-:W-:Y:S01]  /*0210*/  CS2R R8, SRZ ;  /* 0x0000000000087805 */ /* 0x002fe2000001ff00 */
[----:B------:R-:W-:-:S11]  /*0220*/  MOV R13, RZ ;  /* 0x000000ff000d7202 */ /* 0x000fd60000000f00 */
[----:B------:R-:W-:Y:S02]  /*0230*/  @!P1 LEA R28, R0, R3, 0x9 ;  /* 0x00000003001c9211 */ /* 0x000fe400078e48ff */
[----:B------:R-:W-:Y:S02]  /*0240*/  @!P1 MOV R29, 0x4 ;  /* 0x00000004001d9802 */ /* 0x000fe40000000f00 */
[----:B------:R-:W-:-:S03]  /*0250*/  @!P1 IADD3 R3, R3, 0x80, RZ ;  /* 0x0000008003039810 */ /* 0x000fc60007ffe0ff */
[----:B0-----:R-:W-:Y:S01]  /*0260*/  @!P1 IMAD.WIDE.U32 R6, R28, R29, c[0x0][0x180] ;  /* 0x000060001c069625 */ /* 0x001fe200078e001d */
[----:B------:R-:W-:-:S03]  /*0270*/  ISETP.GE.AND P2, PT, R3, R2, PT ;  /* 0x000000020300720c */ /* 0x000fc60003f46270 */
[CC--:B------:R-:W-:Y:S01]  /*0280*/  @!P1 IMAD.WIDE.U32 R26, R28.reuse, R29.reuse, c[0x0][0x188] ;  /* 0x000062001c1a9625 */ /* 0x0c0fe200078e001d */
[----:B------:R0:W4:Y:S03]  /*0290*/  @!P1 LDG.E R19, [R6.64] ;  /* 0x0000000406139981 */ /* 0x000126000c1e1900 */
[CC--:B---3--:R-:W-:Y:S01]  /*02a0*/  @!P1 IMAD.WIDE.U32 R14, R28.reuse, R29.reuse, c[0x0][0x190] ;  /* 0x000064001c0e9625 */ /* 0x0c8fe200078e001d */
[----:B------:R1:W3:Y:S03]  /*02b0*/  @!P1 LDG.E R24, [R26.64] ;  /* 0x000000041a189981 */ /* 0x0002e6000c1e1900 */
[CC--:B------:R-:W-:Y:S01]  /*02c0*/  @!P1 IMAD.WIDE.U32 R10, R28.reuse, R29.reuse, c[0x0][0x198] ;  /* 0x000066001c0a9625 */ /* 0x0c0fe200078e001d */
[----:B------:R1:W3:Y:S03]  /*02d0*/  @!P1 LDG.E R20, [R14.64] ;  /* 0x000000040e149981 */ /* 0x0002e6000c1e1900 */
[----:B0-----:R-:W-:Y:S01]  /*02e0*/  @!P1 IMAD.WIDE.U32 R6, R28, R29, c[0x0][0x1a0] ;  /* 0x000068001c069625 */ /* 0x001fe200078e001d */
[----:B------:R0:W3:Y:S01]  /*02f0*/  @!P1 LDG.E R9, [R10.64] ;  /* 0x000000040a099981 */ /* 0x0000e2000c1e1900 */
[----:B-1----:R-:W-:-:S03]  /*0300*/  CS2R R26, SRZ ;  /* 0x00000000001a7805 */ /* 0x002fc6000001ff00 */
[----:B------:R1:W3:Y:S01]  /*0310*/  @!P1 LDG.E R13, [R6.64] ;  /* 0x00000004060d9981 */ /* 0x0002e2000c1e1900 */
[----:B------:R-:W-:Y:S01]  /*0320*/  @!P1 IMAD.WIDE.U32 R14, R28, R29, c[0x0][0x1a8] ;  /* 0x00006a001c0e9625 */ /* 0x000fe200078e001d */
[----:B-1----:R-:W-:-:S04]  /*0330*/  @!P2 LEA R6, R0, R3, 0x9 ;  /* 0x000000030006a211 */ /* 0x002fc800078e48ff */
[----:B------:R1:W3:Y:S01]  /*0340*/  @!P1 LDG.E R26, [R14.64] ;  /* 0x000000040e1a9981 */ /* 0x0002e2000c1e1900 */
[----:B------:R-:W-:Y:S01]  /*0350*/  @!P2 MOV R7, 0x4 ;  /* 0x000000040007a802 */ /* 0x000fe20000000f00 */
[----:B------:R-:W-:Y:S01]  /*0360*/  @!P1 IMAD.WIDE.U32 R28, R28, R29, c[0x0][0x1b0] ;  /* 0x00006c001c1c9625 */ /* 0x000fe200078e001d */
[----:B------:R-:W-:Y:S01]  /*0370*/  @!P2 IADD3 R3, R3, 0x80, RZ ;  /* 0x000000800303a810 */ /* 0x000fe20007ffe0ff */
[----:B0-----:R-:W-:-:S03]  /*0380*/  CS2R R10, SRZ ;  /* 0x00000000000a7805 */ /* 0x001fc6000001ff00 */
[----:B------:R0:W3:Y:S01]  /*0390*/  @!P1 LDG.E R8, [R28.64] ;  /* 0x000000041c089981 */ /* 0x0000e2000c1e1900 */
[----:B-1----:R-:W-:Y:S01]  /*03a0*/  @!P2 IMAD.WIDE.U32 R14, R6, R7, c[0x0][0x180] ;  /* 0x00006000060ea625 */ /* 0x002fe200078e0007 */
[----:B------:R-:W-:Y:S01]  /*03b0*/  ISETP.GE.AND P1, PT, R3, R2, PT ;  /* 0x000000020300720c */ /* 0x000fe20003f26270 */
[----:B------:R-:W-:-:S03]  /*03c0*/  HFMA2.MMA R22, -RZ, RZ, 0, 0 ;  /* 0x00000000ff167435 */ /* 0x000fc600000001ff */
[----:B------:R1:W3:Y:S01]  /*03d0*/  @!P2 LDG.E R18, [R14.64] ;  /* 0x000000040e12a981 */ /* 0x0002e2000c1e1900 */
[----:B0-----:R-:W-:-:S05]  /*03e0*/  @!P2 IMAD.WIDE.U32 R28, R6, R7, c[0x0][0x188] ;  /* 0x00006200061ca625 */ /* 0x001fca00078e0007 */
[----:B------:R0:W3:Y:S01]  /*03f0*/  @!P2 LDG.E R10, [R28.64] ;  /* 0x000000041c0aa981 */ /* 0x0000e2000c1e1900 */
[----:B-1----:R-:W-:-:S05]  /*0400*/  @!P2 IMAD.WIDE.U32 R14, R6, R7, c[0x0][0x190] ;  /* 0x00006400060ea625 */ /* 0x002fca00078e0007 */
[----:B------:R1:W3:Y:S01]  /*0410*/  @!P2 LDG.E R11, [R14.64] ;  /* 0x000000040e0ba981 */ /* 0x0002e2000c1e1900 */
[----:B0-----:R-:W-:-:S05]  /*0420*/  @!P2 IMAD.WIDE.U32 R28, R6, R7, c[0x0][0x1a0] ;  /* 0x00006800061ca625 */ /* 0x001fca00078e0007 */
[----:B------:R0:W3:Y:S01]  /*0430*/  @!P2 LDG.E R22, [R28.64] ;  /* 0x000000041c16a981 */ /* 0x0000e2000c1e1900 */
[----:B-1----:R-:W-:-:S05]  /*0440*/  @!P2 IMAD.WIDE.U32 R14, R6, R7, c[0x0][0x198] ;  /* 0x00006600060ea625 */ /* 0x002fca00078e0007 */
[----:B------:R1:W3:Y:S01]  /*0450*/  @!P2 LDG.E R27, [R14.64] ;  /* 0x000000040e1ba981 */ /* 0x0002e2000c1e1900 */
[----:B0-----:R-:W-:Y:S01]  /*0460*/  @!P1 LEA R28, R0, R3, 0x9 ;  /* 0x00000003001c9211 */ /* 0x001fe200078e48ff */
[----:B------:R-:W-:Y:S01]  /*0470*/  HFMA2.MMA R3, -RZ, RZ, 0, 0 ;  /* 0x00000000ff037435 */ /* 0x000fe200000001ff */
[----:B------:R-:W-:Y:S01]  /*0480*/  @!P1 MOV R29, 0x4 ;  /* 0x00000004001d9802 */ /* 0x000fe20000000f00 */
[----:B-1----:R-:W-:-:S04]  /*0490*/  @!P2 IMAD.WIDE.U32 R14, R6, R7, c[0x0][0x1a8] ;  /* 0x00006a00060ea625 */ /* 0x002fc800078e0007 */
[----:B------:R-:W-:-:S04]  /*04a0*/  @!P2 IMAD.WIDE.U32 R6, R6, R7, c[0x0][0x1b0] ;  /* 0x00006c000606a625 */ /* 0x000fc800078e0007 */
[----:B--2---:R-:W-:Y:S02]  /*04b0*/  @!P0 FADD.FTZ R12, -R12, R25 ;  /* 0x000000190c0c8221 */ /* 0x004fe40000010100 */
[----:B----4-:R-:W-:-:S04]  /*04c0*/  @!P0 FMUL.FTZ R25, R5, R5 ;  /* 0x0000000505198220 */ /* 0x010fc80000410000 */
[----:B------:R-:W-:Y:S01]  /*04d0*/  @!P0 FMUL.FTZ R4, R25, R4 ;  /* 0x0000000419048220 */ /* 0x000fe20000410000 */
[----:B------:R-:W-:-:S03]  /*04e0*/  HFMA2.MMA R25, -RZ, RZ, 0, 0 ;  /* 0x00000000ff197435 */ /* 0x000fc600000001ff */
[----:B------:R-:W-:-:S07]  /*04f0*/  @!P0 FMUL.FTZ R4, R4, c[0x0][0x168] ;  /* 0x00005a0004048a20 */ /* 0x000fce0000410000 */
[----:B------:R0:W2:Y:S01]  /*0500*/  @!P2 LDG.E R25, [R6.64] ;  /* 0x000000040619a981 */ /* 0x0000a2000c1e1900 */
[----:B------:R-:W-:Y:S01]  /*0510*/  @!P0 FFMA.FTZ R17, -R21, c[0x0][0x168], R17 ;  /* 0x00005a0015118a23 */ /* 0x000fe20000010111 */
[----:B------:R-:W-:Y:S01]  /*0520*/  MOV R21, RZ ;  /* 0x000000ff00157202 */ /* 0x000fe20000000f00 */
[----:B0-----:R-:W-:-:S05]  /*0530*/  @!P1 IMAD.WIDE.U32 R6, R28, R29, c[0x0][0x180] ;  /* 0x000060001c069625 */ /* 0x001fca00078e001d */
[----:B------:R0:W4:Y:S04]  /*0540*/  @!P2 LDG.E R21, [R14.64] ;  /* 0x000000040e15a981 */ /* 0x000128000c1e1900 */
[----:B------:R1:W5:Y:S01]  /*0550*/  @!P1 LDG.E R3, [R6.64] ;  /* 0x0000000406039981 */ /* 0x000362000c1e1900 */
[----:B------:R-:W-:Y:S01]  /*0560*/  @!P0 FFMA.FTZ R12, R4, -R12, R17 ;  /* 0x8000000c040c8223 */ /* 0x000fe20000010011 */
[----:B------:R-:W-:Y:S01]  /*0570*/  MOV R4, RZ ;  /* 0x000000ff00047202 */ /* 0x000fe20000000f00 */
[----:B-1----:R-:W-:Y:S01]  /*0580*/  @!P0 FMUL.FTZ R7, R5, R16 ;  /* 0x0000001005078220 */ /* 0x002fe20000410000 */
[----:B------:R-:W-:Y:S01]  /*0590*/  HFMA2.MMA R5, -RZ, RZ, 0, 0 ;  /* 0x00000000ff057435 */ /* 0x000fe200000001ff */
[----:B0-----:R-:W-:-:S04]  /*05a0*/  @!P1 IMAD.WIDE.U32 R14, R28, R29, c[0x0][0x188] ;  /* 0x000062001c0e9625 */ /* 0x001fc800078e001d */
[----:B------:R-:W-:Y:S01]  /*05b0*/  @!P1 IMAD.WIDE.U32 R16, R28, R29, c[0x0][0x190] ;  /* 0x000064001c109625 */ /* 0x000fe200078e001d */
[----:B------:R0:W5:Y:S03]  /*05c0*/  @!P1 LDG.E R4, [R14.64] ;  /* 0x000000040e049981 */ /* 0x000166000c1e1900 */
[----:B------:R-:W-:Y:S01]  /*05d0*/  @!P0 FMUL.FTZ R12, R12, R7 ;  /* 0x000000070c0c8220 */ /* 0x000fe20000410000 */
[----:B------:R1:W5:Y:S01]  /*05e0*/  @!P1 LDG.E R5, [R16.64] ;  /* 0x0000000410059981 */ /* 0x000362000c1e1900 */
[----:B------:R-:W-:Y:S01]  /*05f0*/  CS2R R6, SRZ ;  /* 0x0000000000067805 */ /* 0x000fe2000001ff00 */
[----:B0-----:R-:W-:-:S04]  /*0600*/  @!P1 IMAD.WIDE.U32 R14, R28, R29, c[0x0][0x1a0] ;  /* 0x000068001c0e9625 */ /* 0x001fc800078e001d */
[CC--:B-1----:R-:W-:Y:S01]  /*0610*/  @!P1 IMAD.WIDE.U32 R16, R28.reuse, R29.reuse, c[0x0][0x198] ;  /* 0x000066001c109625 */ /* 0x0c2fe200078e001d */
[----:B------:R0:W4:Y:S04]  /*0620*/  @!P1 LDG.E R6, [R14.64] ;  /* 0x000000040e069981 */ /* 0x000128000c1e1900 */
[----:B------:R1:W5:Y:S01]  /*0630*/  @!P1 LDG.E R7, [R16.64] ;  /* 0x0000000410079981 */ /* 0x000362000c1e1900 */
[----:B0-----:R-:W-:Y:S01]  /*0640*/  CS2R R14, SRZ ;  /* 0x00000000000e7805 */ /* 0x001fe2000001ff00 */
[----:B-1----:R-:W-:-:S05]  /*0650*/  @!P1 IMAD.WIDE.U32 R16, R28, R29, c[0x0][0x1a8] ;  /* 0x00006a001c109625 */ /* 0x002fca00078e001d */
[----:B------:R0:W4:Y:S01]  /*0660*/  @!P1 LDG.E R14, [R16.64] ;  /* 0x00000004100e9981 */ /* 0x000122000c1e1900 */
[----:B------:R-:W-:-:S05]  /*0670*/  @!P1 IMAD.WIDE.U32 R28, R28, R29, c[0x0][0x1b0] ;  /* 0x00006c001c1c9625 */ /* 0x000fca00078e001d */
[----:B------:R1:W5:Y:S02]  /*0680*/  @!P1 LDG.E R15, [R28.64] ;  /* 0x000000041c0f9981 */ /* 0x000364000c1e1900 */
[----:B-1----:R-:W-:-:S04]  /*0690*/  MOV R29, R23 ;  /* 0x00000017001d7202 */ /* 0x002fc80000000f00 */
[----:B0-----:R-:W-:-:S04]  /*06a0*/  IADD3 R17, R29, 0x80, RZ ;  /* 0x000000801d117810 */ /* 0x001fc80007ffe0ff */
[----:B------:R-:W-:-:S13]  /*06b0*/  ISETP.GE.AND P2, PT, R17, R2, PT ;  /* 0x000000021100720c */ /* 0x000fda0003f46270 */
[----:B---3--:R-:W-:Y:S01]  /*06c0*/  @!P2 FFMA.FTZ R8, -R8, c[0x0][0x168], R19 ;  /* 0x00005a000808aa23 */ /* 0x008fe20000010113 */
[----:B------:R-:W-:Y:S01]  /*06d0*/  IADD3 R19, R29, 0x100, RZ ;  /* 0x000001001d137810 */ /* 0x000fe20007ffe0ff */
[C---:B------:R-:W-:Y:S02]  /*06e0*/  @!P2 FMUL.FTZ R20, R13.reuse, R20 ;  /* 0x000000140d14a220 */ /* 0x040fe40000410000 */
[----:B------:R-:W-:Y:S01]  /*06f0*/  @!P2 FMUL.FTZ R13, R13, R13 ;  /* 0x0000000d0d0da220 */ /* 0x000fe20000410000 */
[----:B------:R-:W-:Y:S02]  /*0700*/  ISETP.GE.AND P3, PT, R19, R2, PT ;  /* 0x000000021300720c */ /* 0x000fe40003f66270 */
[----:B------:R-:W-:Y:S01]  /*0710*/  IADD3 R19, R29, 0x180, RZ ;  /* 0x000001801d137810 */ /* 0x000fe20007ffe0ff */
[----:B------:R-:W-:Y:S02]  /*0720*/  @!P2 FMUL.FTZ R13, R13, R26 ;  /* 0x0000001a0d0da220 */ /* 0x000fe40000410000 */
[----:B------:R-:W-:Y:S01]  /*0730*/  @!P2 FADD.FTZ R9, -R9, R24 ;  /* 0x000000180909a221 */ /* 0x000fe20000010100 */
[----:B------:R-:W-:Y:S01]  /*0740*/  ISETP.GE.AND P1, PT, R19, R2, PT ;  /* 0x000000021300720c */ /* 0x000fe20003f26270 */
[----:B------:R-:W-:Y:S01]  /*0750*/  @!P2 FMUL.FTZ R13, R13, c[0x0][0x168] ;  /* 0x00005a000d0daa20 */ /* 0x000fe20000410000 */
[----:B------:R-:W-:-:S02]  /*0760*/  @!P0 LEA R19, R0, R23, 0x9 ;  /* 0x0000001700138211 */ /* 0x000fc400078e48ff */
[----:B------:R-:W-:Y:S01]  /*0770*/  @!P0 MOV R24, 0x4 ;  /* 0x0000000400188802 */ /* 0x000fe20000000f00 */
[----:B------:R-:W-:-:S04]  /*0780*/  @!P2 FFMA.FTZ R13, R13, -R9, R8 ;  /* 0x800000090d0da223 */ /* 0x000fc80000010008 */
[----:B------:R-:W-:Y:S01]  /*0790*/  @!P0 IMAD.WIDE.U32 R8, R19, R24, c[0x0][0x178] ;  /* 0x00005e0013088625 */ /* 0x000fe200078e0018 */
[----:B------:R-:W-:-:S04]  /*07a0*/  @!P0 MOV R29, R17 ;  /* 0x00000011001d8202 */ /* 0x000fc80000000f00 */
[----:B------:R0:W-:Y:S01]  /*07b0*/  @!P0 STG.E [R8.64], R12 ;  /* 0x0000000c08008986 */ /* 0x0001e2000c101904 */
[C---:B------:R-:W-:Y:S01]  /*07c0*/  @!P3 FMUL.FTZ R16, R22.reuse, R22 ;  /* 0x000000161610b220 */ /* 0x040fe20000410000 */
[----:B------:R-:W-:Y:S01]  /*07d0*/  ISETP.GE.AND P4, PT, R29, R2, PT ;  /* 0x000000021d00720c */ /* 0x000fe20003f86270 */
[----:B------:R-:W-:Y:S01]  /*07e0*/  @!P3 FADD.FTZ R10, -R27, R10 ;  /* 0x0000000a1b0ab221 */ /* 0x000fe20000010100 */
[----:B------:R-:W-:Y:S01]  /*07f0*/  BSSY B0, `(.L_x_18296) ;  /* 0x0000015000007945 */ /* 0x000fe20003800000 */
[----:B------:R-:W-:Y:S02]  /*0800*/  @!P3 FMUL.FTZ R11, R22, R11 ;  /* 0x0000000b160bb220 */ /* 0x000fe40000410000 */
[----:B------:R-:W-:Y:S02]  /*0810*/  @!P2 FMUL.FTZ R13, R13, R20 ;  /* 0x000000140d0da220 */ /* 0x000fe40000410000 */
[----:B--2---:R-:W-:Y:S02]  /*0820*/  @!P3 FFMA.FTZ R18, -R25, c[0x0][0x168], R18 ;  /* 0x00005a001912ba23 */ /* 0x004fe40000010112 */
[----:B----4-:R-:W-:-:S04]  /*0830*/  @!P3 FMUL.FTZ R16, R16, R21 ;  /* 0x000000151010b220 */ /* 0x010fc80000410000 */
[----:B------:R-:W-:-:S04]  /*0840*/  @!P3 FMUL.FTZ R17, R16, c[0x0][0x168] ;  /* 0x00005a001011ba20 */ /* 0x000fc80000410000 */
[----:B------:R-:W-:-:S04]  /*0850*/  @!P3 FFMA.FTZ R10, R17, -R10, R18 ;  /* 0x8000000a110ab223 */ /* 0x000fc80000010012 */
[----:B------:R-:W-:Y:S02]  /*0860*/  @!P3 FMUL.FTZ R19, R10, R11 ;  /* 0x0000000b0a13b220 */ /* 0x000fe40000410000 */
[----:B------:R-:W-:-:S04]  /*0870*/  @!P1 FMUL.FTZ R17, R6, R6 ;  /* 0x0000000606119220 */ /* 0x000fc80000410000 */
[----:B------:R-:W-:Y:S01]  /*0880*/  @!P1 FMUL.FTZ R14, R17, R14 ;  /* 0x0000000e110e9220 */ /* 0x000fe20000410000 */
[----:B------:R-:W-:Y:S05]  /*0890*/  @P4 BRA `(.L_x_18297) ;  /* 0x000000a000004947 */ /* 0x000fea0003800000 */
[----:B0-----:R-:W-:Y:S02]  /*08a0*/  LEA R8, R0, R29, 0x9 ;  /* 0x0000001d00087211 */ /* 0x001fe400078e48ff */
[----:B------:R-:W-:Y:S02]  /*08b0*/  IADD3 R29, R29, 0x80, RZ ;  /* 0x000000801d1d7810 */ /* 0x000fe40007ffe0ff */
[----:B------:R-:W-:Y:S02]  /*08c0*/  MOV R11, 0x4 ;  /* 0x00000004000b7802 */ /* 0x000fe40000000f00 */
[----:B------:R-:W-:-:S03]  /*08d0*/  ISETP.GE.AND P0, PT, R29, R2, PT ;  /* 0x000000021d00720c */ /* 0x000fc60003f06270 */
[----:B------:R-:W-:-:S05]  /*08e0*/  IMAD.WIDE.U32 R8, R8, R11, c[0x0][0x178] ;  /* 0x00005e0008087625 */ /* 0x000fca00078e000b */
[----:B------:R0:W-:Y:S05]  /*08f0*/  STG.E [R8.64], R13 ;  /* 0x0000000d08007986 */ /* 0x0001ea000c101904 */
[----:B------:R-:W-:Y:S02]  /*0900*/  @!P0 LEA R10, R0, R29, 0x9 ;  /* 0x0000001d000a8211 */ /* 0x000fe400078e48ff */
[----:B------:R-:W-:-:S03]  /*0910*/  @!P0 IADD3 R29, R29, 0x80, RZ ;  /* 0x000000801d1d8810 */ /* 0x000fc60007ffe0ff */
[----:B------:R-:W-:-:S05]  /*0920*/  @!P0 IMAD.WIDE.U32 R10, R10, R11, c[0x0][0x178] ;  /* 0x00005e000a0a8625 */ /* 0x000fca00078e000b */
[----:B------:R0:W-:Y:S02]  /*0930*/  @!P0 STG.E [R10.64], R19 ;  /* 0x000000130a008986 */ /* 0x0001e4000c101904 */
.L_x_18297:
[----:B0-----:R-:W-:Y:S05]  /*0940*/  BSYNC B0 ;  /* 0x0000000000007941 */ /* 0x001fea0003800000 */
.L_x_18296:
[----:B------:R-:W-:Y:S01]  /*0950*/  ISETP.GE.AND P0, PT, R29, R2, PT ;  /* 0x000000021d00720c */ /* 0x000fe20003f06270 */
[----:B-----5:R-:W-:Y:S02]  /*0960*/  @!P1 FADD.FTZ R4, -R7, R4 ;  /* 0x0000000407049221 */ /* 0x020fe40000010100 */
[----:B------:R-:W-:Y:S02]  /*0970*/  @!P1 FFMA.FTZ R3, -R15, c[0x0][0x168], R3 ;  /* 0x00005a000f039a23 */ /* 0x000fe40000010103 */
[----:B------:R-:W-:Y:S02]  /*0980*/  @!P1 FMUL.FTZ R14, R14, c[0x0][0x168] ;  /* 0x00005a000e0e9a20 */ /* 0x000fe40000410000 */
[----:B------:R-:W-:Y:S02]  /*0990*/  @!P1 FMUL.FTZ R6, R6, R5 ;  /* 0x0000000506069220 */ /* 0x000fe40000410000 */
[----:B------:R-:W-:-:S04]  /*09a0*/  @!P1 FFMA.FTZ R3, R14, -R4, R3 ;  /* 0x800000040e039223 */ /* 0x000fc80000010003 */
[----:B------:R-:W-:Y:S05]  /*09b0*/  @P0 EXIT ;  /* 0x000000000000094d */ /* 0x000fea0003800000 */
[----:B------:R-:W-:Y:S01]  /*09c0*/  HFMA2.MMA R7, -RZ, RZ, 0, 2.384185791015625e-07 ;  /* 0x00000004ff077435 */ /* 0x000fe200000001ff */
[----:B------:R-:W-:Y:S01]  /*09d0*/  LEA R2, R0, R29, 0x9 ;  /* 0x0000001d00027211 */ /* 0x000fe200078e48ff */
[----:B------:R-:W-:-:S08]  /*09e0*/  @!P1 FMUL.FTZ R5, R3, R6 ;  /* 0x0000000603059220 */ /* 0x000fd00000410000 */
[----:B------:R-:W-:-:S05]  /*09f0*/  IMAD.WIDE.U32 R2, R2, R7, c[0x0][0x178] ;  /* 0x00005e0002027625 */ /* 0x000fca00078e0007 */
[----:B------:R-:W-:Y:S01]  /*0a00*/  STG.E [R2.64], R5 ;  /* 0x0000000502007986 */ /* 0x000fe2000c101904 */
[----:B------:R-:W-:Y:S05]  /*0a10*/  EXIT ;  /* 0x000000000000794d */ /* 0x000fea0003800000 */
.L_x_18298:
        /* <DEDUP_REMOVED lines=14> */
.L_x_26847:


//--------------------- .text._ZN2at6native29vectorized_elementwise_kernelILi2EZZZNS0_49_GLOBAL__N__b919a28f_16_Normalization_cu_5c38458737batch_norm_elementwise_backward_trainERKNS_6TensorES5_S5_S5_S5_S5_S5_ENKUlvE0_clEvENKUlvE0_clEvEUlfffffffE_St5arrayIPcLm8EEEEviT0_T1_ --------------------------
	.section	.text._ZN2at6native29vectorized_elementwise_kernelILi2EZZZNS0_49_GLOBAL__N__b919a28f_16_Normalization_cu_5c38458737batch_norm_elementwise_backward_trainERKNS_6TensorES5_S5_S5_S5_S5_S5_ENKUlvE0_clEvENKUlvE0_clEvEUlfffffffE_St5arrayIPcLm8EEEEviT0_T1_,"ax",@progbits
	.sectioninfo	@"SHI_REGISTERS=64"
	.align	128
        .global         _ZN2at6native29vectorized_elementwise_kernelILi2EZZZNS0_49_GLOBAL__N__b919a28f_16_Normalization_cu_5c38458737batch_norm_elementwise_backward_trainERKNS_6TensorES5_S5_S5_S5_S5_S5_ENKUlvE0_clEvENKUlvE0_clEvEUlfffffffE_St5arrayIPcLm8EEEEviT0_T1_
        .type           _ZN2at6native29vectorized_elementwise_kernelILi2EZZZNS0_49_GLOBAL__N__b919a28f_16_Normalization_cu_5c38458737batch_norm_elementwise_backward_trainERKNS_6TensorES5_S5_S5_S5_S5_S5_ENKUlvE0_clEvENKUlvE0_clEvEUlfffffffE_St5arrayIPcLm8EEEEviT0_T1_,@function
        .size           _ZN2at6native29vectorized_elementwise_kernelILi2EZZZNS0_49_GLOBAL__N__b919a28f_16_Normalization_cu_5c38458737batch_norm_elementwise_backward_trainERKNS_6TensorES5_S5_S5_S5_S5_S5_ENKUlvE0_clEvENKUlvE0_clEvEUlfffffffE_St5arrayIPcLm8EEEEviT0_T1_,(.L_x_26848 - _ZN2at6native29vectorized_elementwise_kernelILi2EZZZNS0_49_GLOBAL__N__b919a28f_16_Normalization_cu_5c38458737batch_norm_elementwise_backward_trainERKNS_6TensorES5_S5_S5_S5_S5_S5_ENKUlvE0_clEvENKUlvE0_clEvEUlfffffffE_St5arrayIPcLm8EEEEviT0_T1_)
        .other          _ZN2at6native29vectorized_elementwise_kernelILi2EZZZNS0_49_GLOBAL__N__b919a28f_16_Normalization_cu_5c38458737batch_norm_elementwise_backward_trainERKNS_6TensorES5_S5_S5_S5_S5_S5_ENKUlvE0_clEvENKUlvE0_clEvEUlfffffffE_St5arrayIPcLm8EEEEviT0_T1_,@"STO_CUDA_ENTRY STV_DEFAULT"
_ZN2at6native29vectorized_elementwise_kernelILi2EZZZNS0_49_GLOBAL__N__b919a28f_16_Normalization_cu_5c38458737batch_norm_elementwise_backward_trainERKNS_6TensorES5_S5_S5_S5_S5_S5_ENKUlvE0_clEvENKUlvE0_clEvEUlfffffffE_St5arrayIPcLm8EEEEviT0_T1_:
.text._ZN2at6native29vectorized_elementwise_kernelILi2EZZZNS0_49_GLOBAL__N__b919a28f_16_Normalization_cu_5c38458737batch_norm_elementwise_backward_trainERKNS_6TensorES5_S5_S5_S5_S5_S5_ENKUlvE0_clEvENKUlvE0_clEvEUlfffffffE_St5arrayIPcLm8EEEEviT0_T1_:
        /* <DEDUP_REMOVED lines=12> */
[----:B------:R-:W-:-:S04]  /*00c0*/  IMAD.WIDE R46, R2, R3, c[0x0][0x1b0] ;  /* 0x00006c00022e7625 */ /* 0x000fc800078e0203 */
[----:B------:R-:W-:-:S04]  /*00d0*/  IMAD.WIDE R54, R2, R3, c[0x0][0x1a0] ;  /* 0x0000680002367625 */ /* 0x000fc800078e0203 */
[----:B0-----:R-:W-:-:S04]  /*00e0*/  IMAD.WIDE.U32 R56, R0, 0x8, R56 ;  /* 0x0000000800387825 */ /* 0x001fc800078e0038 */
[----:B------:R-:W-:Y:S01]  /*00f0*/  IMAD.WIDE.U32 R60, R0, 0x8, R60 ;  /* 0x00000008003c7825 */ /* 0x000fe200078e003c */
[----:B------:R0:W2:Y:S03]  /*0100*/  LDG.E.64 R4, [R56.64] ;  /* 0x0000000438047981 */ /* 0x0000a6000c1e1b00 */
[-C--:B------:R-:W-:Y:S01]  /*0110*/  IMAD.WIDE R58, R2, R3.reuse, c[0x0][0x1a8] ;  /* 0x00006a00023a7625 */ /* 0x080fe200078e0203 */
[----:B------:R1:W2:Y:S03]  /*0120*/  LDG.E.64 R6, [R60.64] ;  /* 0x000000043c067981 */ /* 0x0002a6000c1e1b00 */
[C---:B------:R-:W-:Y:S01]  /*0130*/  IMAD.WIDE.U32 R42, R0.reuse, 0x8, R42 ;  /* 0x00000008002a7825 */ /* 0x040fe200078e002a */
[----:B------:R0:W3:Y:S03]  /*0140*/  LDG.E.64 R18, [R56.64+0x400] ;  /* 0x0004000438127981 */ /* 0x0000e6000c1e1b00 */
[C---:B------:R-:W-:Y:S01]  /*0150*/  IMAD.WIDE.U32 R46, R0.reuse, 0x8, R46 ;  /* 0x00000008002e7825 */ /* 0x040fe200078e002e */
[----:B------:R4:W5:Y:S03]  /*0160*/  LDG.E.64 R8, [R42.64] ;  /* 0x000000042a087981 */ /* 0x000966000c1e1b00 */
[C---:B------:R-:W-:Y:S01]  /*0170*/  IMAD.WIDE.U32 R54, R0.reuse, 0x8, R54 ;  /* 0x0000000800367825 */ /* 0x040fe200078e0036 */
[----:B------:R0:W5:Y:S03]  /*0180*/  LDG.E.64 R10, [R46.64] ;  /* 0x000000042e0a7981 */ /* 0x000166000c1e1b00 */
[----:B------:R-:W-:Y:S01]  /*0190*/  IMAD.WIDE.U32 R58, R0, 0x8, R58 ;  /* 0x00000008003a7825 */ /* 0x000fe200078e003a */
[----:B------:R0:W3:Y:S04]  /*01a0*/  LDG.E.64 R12, [R54.64] ;  /* 0x00000004360c7981 */ /* 0x0000e8000c1e1b00 */
[----:B------:R-:W3:Y:S01]  /*01b0*/  LDG.E.64 R14, [R58.64] ;  /* 0x000000043a0e7981 */ /* 0x000ee2000c1e1b00 */
[----:B------:R-:W-:-:S03]  /*01c0*/  IMAD.WIDE R50, R2, R3, c[0x0][0x190] ;  /* 0x0000640002327625 */ /* 0x000fc600078e0203 */
[----:B------:R0:W3:Y:S03]  /*01d0*/  LDG.E.64 R16, [R54.64+0x400] ;  /* 0x0004000436107981 */ /* 0x0000e6000c1e1b00 */
[----:B------:R-:W-:Y:S01]  /*01e0*/  IMAD.WIDE.U32 R50, R0, 0x8, R50 ;  /* 0x0000000800327825 */ /* 0x000fe200078e0032 */
[----:B------:R-:W3:Y:S04]  /*01f0*/  LDG.E.64 R22, [R58.64+0x400] ;  /* 0x000400043a167981 */ /* 0x000ee8000c1e1b00 */
[----:B------:R0:W3:Y:S04]  /*0200*/  LDG.E.64 R28, [R50.64] ;  /* 0x00000004321c7981 */ /* 0x0000e8000c1e1b00 */
[----:B------:R0:W3:Y:S04]  /*0210*/  LDG.E.64 R52, [R54.64+0x800] ;  /* 0x0008000436347981 */ /* 0x0000e8000c1e1b00 */
[----:B------:R1:W3:Y:S04]  /*0220*/  LDG.E.64 R20, [R60.64+0x400] ;  /* 0x000400043c147981 */ /* 0x0002e8000c1e1b00 */
[----:B------:R1:W3:Y:S04]  /*0230*/  LDG.E.64 R32, [R56.64+0x800] ;  /* 0x0008000438207981 */ /* 0x0002e8000c1e1b00 */
[----:B0-----:R-:W3:Y:S04]  /*0240*/  LDG.E.64 R54, [R54.64+0xc00] ;  /* 0x000c000436367981 */ /* 0x001ee8000c1e1b00 */
[----:B------:R1:W3:Y:S04]  /*0250*/  LDG.E.64 R34, [R56.64+0xc00] ;  /* 0x000c000438227981 */ /* 0x0002e8000c1e1b00 */
[----:B------:R0:W3:Y:S04]  /*0260*/  LDG.E.64 R36, [R60.64+0x800] ;  /* 0x000800043c247981 */ /* 0x0000e8000c1e1b00 */
[----:B------:R0:W3:Y:S04]  /*0270*/  LDG.E.64 R38, [R60.64+0xc00] ;  /* 0x000c00043c267981 */ /* 0x0000e8000c1e1b00 */
[----:B-1----:R-:W3:Y:S04]  /*0280*/  LDG.E.64 R56, [R58.64+0x800] ;  /* 0x000800043a387981 */ /* 0x002ee8000c1e1b00 */
[----:B------:R4:W3:Y:S04]  /*0290*/  LDG.E.64 R24, [R42.64+0x400] ;  /* 0x000400042a187981 */ /* 0x0008e8000c1e1b00 */
[----:B0-----:R-:W3:Y:S04]  /*02a0*/  LDG.E.64 R60, [R58.64+0xc00] ;  /* 0x000c00043a3c7981 */ /* 0x001ee8000c1e1b00 */
[----:B------:R0:W3:Y:S04]  /*02b0*/  LDG.E.64 R26, [R46.64+0x400] ;  /* 0x000400042e1a7981 */ /* 0x0000e8000c1e1b00 */
[----:B------:R4:W3:Y:S04]  /*02c0*/  LDG.E.64 R40, [R42.64+0x800] ;  /* 0x000800042a287981 */ /* 0x0008e8000c1e1b00 */
[----:B------:R0:W3:Y:S04]  /*02d0*/  LDG.E.64 R44, [R46.64+0x800] ;  /* 0x000800042e2c7981 */ /* 0x0000e8000c1e1b00 */
[----:B------:R1:W3:Y:S04]  /*02e0*/  LDG.E.64 R30, [R50.64+0x400] ;  /* 0x00040004321e7981 */ /* 0x0002e8000c1e1b00 */
[----:B----4-:R-:W4:Y:S04]  /*02f0*/  LDG.E.64 R42, [R42.64+0xc00] ;  /* 0x000c00042a2a7981 */ /* 0x010f28000c1e1b00 */
[----:B0-----:R-:W4:Y:S04]  /*0300*/  LDG.E.64 R46, [R46.64+0xc00] ;  /* 0x000c00042e2e7981 */ /* 0x001f28000c1e1b00 */
[----:B------:R1:W4:Y:S04]  /*0310*/  LDG.E.64 R48, [R50.64+0x800] ;  /* 0x0008000432307981 */ /* 0x000328000c1e1b00 */
[----:B-1----:R-:W4:Y:S01]  /*0320*/  LDG.E.64 R50, [R50.64+0xc00] ;  /* 0x000c000432327981 */ /* 0x002f22000c1e1b00 */
[----:B------:R-:W-:-:S06]  /*0330*/  IMAD.WIDE.U32 R2, R2, R3, c[0x0][0x178] ;  /* 0x00005e0002027625 */ /* 0x000fcc00078e0003 */
[----:B------:R-:W-:-:S04]  /*0340*/  IMAD.WIDE R2, R0, 0x8, R2 ;  /* 0x0000000800027825 */ /* 0x000fc800078e0202 */
[----:B--2---:R-:W-:Y:S02]  /*0350*/  FADD.FTZ R4, R4, -R6 ;  /* 0x8000000604047221 */ /* 0x004fe40000010000 */
[----:B------:R-:W-:Y:S02]  /*0360*/  FADD.FTZ R5, R5, -R7 ;  /* 0x8000000705057221 */ /* 0x000fe40000010000 */
[----:B-----5:R-:W-:Y:S02]  /*0370*/  FFMA.FTZ R6, -R11, c[0x0][0x168], R9 ;  /* 0x00005a000b067a23 */ /* 0x020fe40000010109 */
[----:B---3--:R-:W-:-:S04]  /*0380*/  FMUL.FTZ R9, R12, R12 ;  /* 0x0000000c0c097220 */ /* 0x008fc80000410000 */
[----:B------:R-:W-:Y:S02]  /*0390*/  FMUL.FTZ R9, R14, R9 ;  /* 0x000000090e097220 */ /* 0x000fe40000410000 */
[----:B------:R-:W-:Y:S02]  /*03a0*/  FFMA.FTZ R7, -R10, c[0x0][0x168], R8 ;  /* 0x00005a000a077a23 */ /* 0x000fe40000010108 */
[----:B------:R-:W-:Y:S02]  /*03b0*/  FMUL.FTZ R8, R13, R13 ;  /* 0x0000000d0d087220 */ /* 0x000fe40000410000 */
[----:B------:R-:W-:Y:S02]  /*03c0*/  FMUL.FTZ R9, R9, c[0x0][0x168] ;  /* 0x00005a0009097a20 */ /* 0x000fe40000410000 */
[----:B------:R-:W-:Y:S02]  /*03d0*/  FMUL.FTZ R8, R15, R8 ;  /* 0x000000080f087220 */ /* 0x000fe40000410000 */
[----:B------:R-:W-:-:S02]  /*03e0*/  FFMA.FTZ R4, R9, -R4, R7 ;  /* 0x8000000409047223 */ /* 0x000fc40000010007 */
[----:B------:R-:W-:Y:S02]  /*03f0*/  FMUL.FTZ R7, R16, R16 ;  /* 0x0000001010077220 */ /* 0x000fe40000410000 */
[----:B------:R-:W-:Y:S02]  /*0400*/  FMUL.FTZ R0, R17, R17 ;  /* 0x0000001111007220 */ /* 0x000fe40000410000 */
[----:B------:R-:W-:Y:S02]  /*0410*/  FMUL.FTZ R8, R8, c[0x0][0x168] ;  /* 0x00005a0008087a20 */ /* 0x000fe40000410000 */
[----:B------:R-:W-:Y:S02]  /*0420*/  FMUL.FTZ R7, R22, R7 ;  /* 0x0000000716077220 */ /* 0x000fe40000410000 */
[----:B------:R-:W-:Y:S02]  /*0430*/  FMUL.FTZ R0, R23, R0 ;  /* 0x0000000017007220 */ /* 0x000fe40000410000 */
[----:B------:R-:W-:-:S02]  /*0440*/  FFMA.FTZ R5, R8, -R5, R6 ;  /* 0x8000000508057223 */ /* 0x000fc40000010006 */
[----:B------:R-:W-:Y:S02]  /*0450*/  FMUL.FTZ R6, R7, c[0x0][0x168] ;  /* 0x00005a0007067a20 */ /* 0x000fe40000410000 */
[----:B------:R-:W-:Y:S02]  /*0460*/  FMUL.FTZ R8, R0, c[0x0][0x168] ;  /* 0x00005a0000087a20 */ /* 0x000fe40000410000 */
[----:B------:R-:W-:Y:S02]  /*0470*/  FMUL.FTZ R7, R28, R12 ;  /* 0x0000000c1c077220 */ /* 0x000fe40000410000 */
[----:B------:R-:W-:Y:S02]  /*0480*/  FMUL.FTZ R0, R29, R13 ;  /* 0x0000000d1d007220 */ /* 0x000fe40000410000 */
[----:B------:R-:W-:Y:S02]  /*0490*/  FMUL.FTZ R11, R52, R52 ;  /* 0x00000034340b7220 */ /* 0x000fe40000410000 */
[----:B------:R-:W-:-:S02]  /*04a0*/  FMUL.FTZ R10, R53, R53 ;  /* 0x00000035350a7220 */ /* 0x000fc40000410000 */
[----:B------:R-:W-:Y:S02]  /*04b0*/  FMUL.FTZ R13, R54, R54 ;  /* 0x00000036360d7220 */ /* 0x000fe40000410000 */
[----:B------:R-:W-:Y:S02]  /*04c0*/  FMUL.FTZ R12, R55, R55 ;  /* 0x00000037370c7220 */ /* 0x000fe40000410000 */
[----:B------:R-:W-:Y:S02]  /*04d0*/  FADD.FTZ R18, R18, -R20 ;  /* 0x8000001412127221 */ /* 0x000fe40000010000 */
[----:B------:R-:W-:Y:S02]  /*04e0*/  FMUL.FTZ R11, R56, R11 ;  /* 0x0000000b380b7220 */ /* 0x000fe40000410000 */
[----:B------:R-:W-:Y:S02]  /*04f0*/  FMUL.FTZ R10, R57, R10 ;  /* 0x0000000a390a7220 */ /* 0x000fe40000410000 */
[----:B------:R-:W-:-:S02]  /*0500*/  FADD.FTZ R19, R19, -R21 ;  /* 0x8000001513137221 */ /* 0x000fc40000010000 */
[----:B------:R-:W-:Y:S02]  /*0510*/  FMUL.FTZ R13, R60, R13 ;  /* 0x0000000d3c0d7220 */ /* 0x000fe40000410000 */
[----:B------:R-:W-:Y:S02]  /*0520*/  FMUL.FTZ R12, R61, R12 ;  /* 0x0000000c3d0c7220 */ /* 0x000fe40000410000 */
[----:B------:R-:W-:Y:S02]  /*0530*/  FFMA.FTZ R9, -R26, c[0x0][0x168], R24 ;  /* 0x00005a001a097a23 */ /* 0x000fe40000010118 */
[----:B------:R-:W-:Y:S02]  /*0540*/  FFMA.FTZ R25, -R27, c[0x0][0x168], R25 ;  /* 0x00005a001b197a23 */ /* 0x000fe40000010119 */
[----:B------:R-:W-:Y:S02]  /*0550*/  FADD.FTZ R32, R32, -R36 ;  /* 0x8000002420207221 */ /* 0x000fe40000010000 */
[----:B------:R-:W-:-:S02]  /*0560*/  FADD.FTZ R33, R33, -R37 ;  /* 0x8000002521217221 */ /* 0x000fc40000010000 */
[----:B------:R-:W-:Y:S02]  /*0570*/  FADD.FTZ R34, R34, -R38 ;  /* 0x8000002622227221 */ /* 0x000fe40000010000 */
[----:B------:R-:W-:Y:S02]  /*0580*/  FADD.FTZ R35, R35, -R39 ;  /* 0x8000002723237221 */ /* 0x000fe40000010000 */
[----:B------:R-:W-:Y:S02]  /*0590*/  FFMA.FTZ R40, -R44, c[0x0][0x168], R40 ;  /* 0x00005a002c287a23 */ /* 0x000fe40000010128 */
[----:B------:R-:W-:Y:S02]  /*05a0*/  FFMA.FTZ R41, -R45, c[0x0][0x168], R41 ;  /* 0x00005a002d297a23 */ /* 0x000fe40000010129 */
[----:B------:R-:W-:Y:S02]  /*05b0*/  FMUL.FTZ R11, R11, c[0x0][0x168] ;  /* 0x00005a000b0b7a20 */ /* 0x000fe40000410000 */
[----:B------:R-:W-:-:S02]  /*05c0*/  FMUL.FTZ R10, R10, c[0x0][0x168] ;  /* 0x00005a000a0a7a20 */ /* 0x000fc40000410000 */
[----:B----4-:R-:W-:Y:S02]  /*05d0*/  FFMA.FTZ R42, -R46, c[0x0][0x168], R42 ;  /* 0x00005a002e2a7a23 */ /* 0x010fe4000001012a */
[----:B------:R-:W-:Y:S02]  /*05e0*/  FFMA.FTZ R43, -R47, c[0x0][0x168], R43 ;  /* 0x00005a002f2b7a23 */ /* 0x000fe4000001012b */
[----:B------:R-:W-:Y:S02]  /*05f0*/  FMUL.FTZ R13, R13, c[0x0][0x168] ;  /* 0x00005a000d0d7a20 */ /* 0x000fe40000410000 */
[----:B------:R-:W-:Y:S02]  /*0600*/  FMUL.FTZ R12, R12, c[0x0][0x168] ;  /* 0x00005a000c0c7a20 */ /* 0x000fe40000410000 */
[----:B------:R-:W-:Y:S02]  /*0610*/  FFMA.FTZ R6, R6, -R18, R9 ;  /* 0x8000001206067223 */ /* 0x000fe40000010009 */
[----:B------:R-:W-:-:S02]  /*0620*/  FFMA.FTZ R8, R8, -R19, R25 ;  /* 0x8000001308087223 */ /* 0x000fc40000010019 */
[----:B------:R-:W-:Y:S02]  /*0630*/  FMUL.FTZ R9, R30, R16 ;  /* 0x000000101e097220 */ /* 0x000fe40000410000 */
[----:B------:R-:W-:Y:S02]  /*0640*/  FMUL.FTZ R31, R31, R17 ;  /* 0x000000111f1f7220 */ /* 0x000fe40000410000 */
[----:B------:R-:W-:Y:S02]  /*0650*/  FMUL.FTZ R48, R48, R52 ;  /* 0x0000003430307220 */ /* 0x000fe40000410000 */
[----:B------:R-:W-:Y:S02]  /*0660*/  FMUL.FTZ R49, R49, R53 ;  /* 0x0000003531317220 */ /* 0x000fe40000410000 */
[----:B------:R-:W-:Y:S02]  /*0670*/  FMUL.FTZ R50, R50, R54 ;  /* 0x0000003632327220 */ /* 0x000fe40000410000 */
[----:B------:R-:W-:-:S02]  /*0680*/  FMUL.FTZ R51, R51, R55 ;  /* 0x0000003733337220 */ /* 0x000fc40000410000 */
[----:B------:R-:W-:Y:S02]  /*0690*/  FFMA.FTZ R11, R11, -R32, R40 ;  /* 0x800000200b0b7223 */ /* 0x000fe40000010028 */
[----:B------:R-:W-:Y:S02]  /*06a0*/  FFMA.FTZ R10, R10, -R33, R41 ;  /* 0x800000210a0a7223 */ /* 0x000fe40000010029 */
[----:B------:R-:W-:Y:S02]  /*06b0*/  FFMA.FTZ R13, R13, -R34, R42 ;  /* 0x800000220d0d7223 */ /* 0x000fe4000001002a */
[----:B------:R-:W-:Y:S02]  /*06c0*/  FFMA.FTZ R12, R12, -R35, R43 ;  /* 0x800000230c0c7223 */ /* 0x000fe4000001002b */
[----:B------:R-:W-:Y:S02]  /*06d0*/  FMUL.FTZ R4, R7, R4 ;  /* 0x0000000407047220 */ /* 0x000fe40000410000 */
[----:B------:R-:W-:-:S02]  /*06e0*/  FMUL.FTZ R5, R0, R5 ;  /* 0x0000000500057220 */ /* 0x000fc40000410000 */
[----:B------:R-:W-:Y:S02]  /*06f0*/  FMUL.FTZ R6, R9, R6 ;  /* 0x0000000609067220 */ /* 0x000fe40000410000 */
[----:B------:R-:W-:Y:S02]  /*0700*/  FMUL.FTZ R7, R31, R8 ;  /* 0x000000081f077220 */ /* 0x000fe40000410000 */
[----:B------:R-:W-:Y:S02]  /*0710*/  FMUL.FTZ R48, R48, R11 ;  /* 0x0000000b30307220 */ /* 0x000fe40000410000 */
        /* <DEDUP_REMOVED lines=8> */
.L_x_18299:
[----:B------:R-:W0:Y:S01]  /*07a0*/  S2R R3, SR_TID.X ;  /* 0x0000000000037919 */ /* 0x000e220000002100 */
[----:B------:R-:W-:Y:S01]  /*07b0*/  CS2R R4, SRZ ;  /* 0x0000000000047805 */ /* 0x000fe2000001ff00 */
[----:B------:R-:W-:Y:S01]  /*07c0*/  CS2R R8, SRZ ;  /* 0x0000000000087805 */ /* 0x000fe2000001ff00 */
[----:B------:R-:W-:Y:S01]  /*07d0*/  CS2R R6, SRZ ;  /* 0x0000000000067805 */ /* 0x000fe2000001ff00 */
[----:B0-----:R-:W-:-:S02]  /*07e0*/  ISETP.GE.AND P0, PT, R3, R0, PT ;  /* 0x000000000300720c */ /* 0x001fc40003f06270 */
[----:B------:R-:W-:-:S11]  /*07f0*/  MOV R59, R3 ;  /* 0x00000003003b7202 */ /* 0x000fd60000000f00 */
[----:B------:R-:W-:Y:S02]  /*0800*/  @!P0 IADD3 R24, R2, R59, RZ ;  /* 0x0000003b02188210 */ /* 0x000fe40007ffe0ff */
[----:B------:R-:W-:-:S05]  /*0810*/  @!P0 MOV R25, 0x4 ;  /* 0x0000000400198802 */ /* 0x000fca0000000f00 */
[----:B------:R-:W-:Y:S01]  /*0820*/  @!P0 IMAD.WIDE.U32 R18, R24, R25, c[0x0][0x1a0] ;  /* 0x0000680018128625 */ /* 0x000fe200078e0019 */
[----:B------:R-:W-:-:S03]  /*0830*/  CS2R R10, SRZ ;  /* 0x00000000000a7805 */ /* 0x000fc6000001ff00 */
[CC--:B------:R-:W-:Y:S01]  /*0840*/  @!P0 IMAD.WIDE.U32 R20, R24.reuse, R25.reuse, c[0x0][0x1a8] ;  /* 0x00006a0018148625 */ /* 0x0c0fe200078e0019 */
[----:B------:R0:W2:Y:S03]  /*0850*/  @!P0 LDG.E R4, [R18.64] ;  /* 0x0000000412048981 */ /* 0x0000a6000c1e1900 */
[CC--:B------:R-:W-:Y:S01]  /*0860*/  @!P0 IMAD.WIDE.U32 R12, R24.reuse, R25.reuse, c[0x0][0x188] ;  /* 0x00006200180c8625 */ /* 0x0c0fe200078e0019 */
[----:B------:R1:W3:Y:S03]  /*0870*/  @!P0 LDG.E R8, [R20.64] ;  /* 0x0000000414088981 */ /* 0x0002e6000c1e1900 */
[CC--:B------:R-:W-:Y:S01]  /*0880*/  @!P0 IMAD.WIDE.U32 R16, R24.reuse, R25.reuse, c[0x0][0x198] ;  /* 0x0000660018108625 */ /* 0x0c0fe200078e0019 */
[----:B------:R4:W5:Y:S03]  /*0890*/  @!P0 LDG.E R5, [R12.64] ;  /* 0x000000040c058981 */ /* 0x000966000c1e1900 */
[CC--:B------:R-:W-:Y:S01]  /*08a0*/  @!P0 IMAD.WIDE.U32 R14, R24.reuse, R25.reuse, c[0x0][0x180] ;  /* 0x00006000180e8625 */ /* 0x0c0fe200078e0019 */
[----:B------:R0:W5:Y:S03]  /*08b0*/  @!P0 LDG.E R6, [R16.64] ;  /* 0x0000000410068981 */ /* 0x000166000c1e1900 */
[----:B------:R-:W-:Y:S01]  /*08c0*/  @!P0 IMAD.WIDE.U32 R22, R24, R25, c[0x0][0x1b0] ;  /* 0x00006c0018168625 */ /* 0x000fe200078e0019 */
[----:B------:R0:W5:Y:S04]  /*08d0*/  @!P0 LDG.E R7, [R14.64] ;  /* 0x000000040e078981 */ /* 0x000168000c1e1900 */
[----:B------:R0:W5:Y:S01]  /*08e0*/  @!P0 LDG.E R10, [R22.64] ;  /* 0x00000004160a8981 */ /* 0x000162000c1e1900 */
[----:B------:R-:W-:-:S04]  /*08f0*/  @!P0 IADD3 R59, R59, 0x80, RZ ;  /* 0x000000803b3b8810 */ /* 0x000fc80007ffe0ff */
[----:B------:R-:W-:Y:S01]  /*0900*/  ISETP.GE.AND P1, PT, R59, R0, PT ;  /* 0x000000003b00720c */ /* 0x000fe20003f26270 */
[----:B----4-:R-:W-:Y:S01]  /*0910*/  CS2R R12, SRZ ;  /* 0x00000000000c7805 */ /* 0x010fe2000001ff00 */
[----:B-1----:R-:W-:Y:S01]  /*0920*/  @!P0 IMAD.WIDE.U32 R20, R24, R25, c[0x0][0x190] ;  /* 0x0000640018148625 */ /* 0x002fe200078e0019 */
[----:B0-----:R-:W-:Y:S01]  /*0930*/  HFMA2.MMA R18, -RZ, RZ, 0, 0 ;  /* 0x00000000ff127435 */ /* 0x001fe200000001ff */
[----:B------:R-:W-:Y:S01]  /*0940*/  CS2R R14, SRZ ;  /* 0x00000000000e7805 */ /* 0x000fe2000001ff00 */
[----:B------:R-:W-:Y:S02]  /*0950*/  CS2R R16, SRZ ;  /* 0x0000000000107805 */ /* 0x000fe4000001ff00 */
[----:B------:R0:W4:Y:S06]  /*0960*/  @!P0 LDG.E R9, [R20.64] ;  /* 0x0000000414098981 */ /* 0x00012c000c1e1900 */
[----:B------:R-:W-:-:S02]  /*0970*/  @!P1 IADD3 R19, R2, R59, RZ ;  /* 0x0000003b02139210 */ /* 0x000fc40007ffe0ff */
[----:B------:R-:W-:Y:S02]  /*0980*/  @!P1 IADD3 R59, R59, 0x80, RZ ;  /* 0x000000803b3b9810 */ /* 0x000fe40007ffe0ff */
[----:B------:R-:W-:Y:S02]  /*0990*/  @!P1 MOV R32, 0x4 ;  /* 0x0000000400209802 */ /* 0x000fe40000000f00 */
[----:B------:R-:W-:-:S03]  /*09a0*/  ISETP.GE.AND P2, PT, R59, R0, PT ;  /* 0x000000003b00720c */ /* 0x000fc60003f46270 */
[----:B------:R-:W-:-:S04]  /*09b0*/  @!P1 IMAD.WIDE.U32 R24, R19, R32, c[0x0][0x188] ;  /* 0x0000620013189625 */ /* 0x000fc800078e0020 */
[CC--:B------:R-:W-:Y:S01]  /*09c0*/  @!P1 IMAD.WIDE.U32 R26, R19.reuse, R32.reuse, c[0x0][0x190] ;  /* 0x00006400131a9625 */ /* 0x0c0fe200078e0020 */
[----:B------:R1:W4:Y:S03]  /*09d0*/  @!P1 LDG.E R12, [R24.64] ;  /* 0x00000004180c9981 */ /* 0x000326000c1e1900 */
[CC--:B------:R-:W-:Y:S01]  /*09e0*/  @!P1 IMAD.WIDE.U32 R22, R19.reuse, R32.reuse, c[0x0][0x180] ;  /* 0x0000600013169625 */ /* 0x0c0fe200078e0020 */
[----:B------:R0:W4:Y:S01]  /*09f0*/  @!P1 LDG.E R13, [R26.64] ;  /* 0x000000041a0d9981 */ /* 0x000122000c1e1900 */
[----:B------:R-:W-:Y:S02]  /*0a00*/  @!P2 IADD3 R38, R2, R59, RZ ;  /* 0x0000003b0226a210 */ /* 0x000fe40007ffe0ff */
[-C--:B------:R-:W-:Y:S01]  /*0a10*/  @!P1 IMAD.WIDE.U32 R28, R19, R32.reuse, c[0x0][0x198] ;  /* 0x00006600131c9625 */ /* 0x080fe200078e0020 */
[----:B------:R-:W-:Y:S01]  /*0a20*/  @!P2 IADD3 R59, R59, 0x80, RZ ;  /* 0x000000803b3ba810 */ /* 0x000fe20007ffe0ff */
[----:B------:R0:W4:Y:S02]  /*0a30*/  @!P1 LDG.E R11, [R22.64] ;  /* 0x00000004160b9981 */ /* 0x000124000c1e1900 */
[----:B------:R-:W-:-:S02]  /*0a40*/  @!P1 IMAD.WIDE.U32 R30, R19, R32, c[0x0][0x1a0] ;  /* 0x00006800131e9625 */ /* 0x000fc400078e0020 */
[----:B------:R0:W4:Y:S02]  /*0a50*/  @!P1 LDG.E R15, [R28.64] ;  /* 0x000000041c0f9981 */ /* 0x000124000c1e1900 */
[CC--:B-1----:R-:W-:Y:S02]  /*0a60*/  @!P1 IMAD.WIDE.U32 R24, R19.reuse, R32.reuse, c[0x0][0x1a8] ;  /* 0x00006a0013189625 */ /* 0x0c2fe400078e0020 */
[----:B------:R1:W4:Y:S02]  /*0a70*/  @!P1 LDG.E R14, [R30.64] ;  /* 0x000000041e0e9981 */ /* 0x000324000c1e1900 */
[----:B0-----:R-:W-:Y:S02]  /*0a80*/  @!P1 IMAD.WIDE.U32 R26, R19, R32, c[0x0][0x1b0] ;  /* 0x00006c00131a9625 */ /* 0x001fe400078e0020 */
[----:B------:R0:W4:Y:S04]  /*0a90*/  @!P1 LDG.E R16, [R24.64] ;  /* 0x0000000418109981 */ /* 0x000128000c1e1900 */
[----:B------:R0:W4:Y:S01]  /*0aa0*/  @!P1 LDG.E R18, [R26.64] ;  /* 0x000000041a129981 */ /* 0x000122000c1e1900 */
[----:B------:R-:W-:-:S02]  /*0ab0*/  ISETP.GE.AND P1, PT, R59, R0, PT ;  /* 0x000000003b00720c */ /* 0x000fc40003f26270 */
[----:B------:R-:W-:-:S05]  /*0ac0*/  @!P2 MOV R39, 0x4 ;  /* 0x000000040027a802 */ /* 0x000fca0000000f00 */
[----:B------:R-:W-:Y:S01]  /*0ad0*/  @!P2 IMAD.WIDE.U32 R34, R38, R39, c[0x0][0x180] ;  /* 0x000060002622a625 */ /* 0x000fe200078e0027 */
[----:B------:R-:W-:Y:S01]  /*0ae0*/  CS2R R20, SRZ ;  /* 0x0000000000147805 */ /* 0x000fe2000001ff00 */
[----:B------:R-:W-:-:S03]  /*0af0*/  HFMA2.MMA R19, -RZ, RZ, 0, 0 ;  /* 0x00000000ff137435 */ /* 0x000fc600000001ff */
[----:B------:R0:W4:Y:S01]  /*0b00*/  @!P2 LDG.E R17, [R34.64] ;  /* 0x000000042211a981 */ /* 0x000122000c1e1900 */
[----:B------:R-:W-:Y:S02]  /*0b10*/  @!P1 IADD3 R44, R2, R59, RZ ;  /* 0x0000003b022c9210 */ /* 0x000fe40007ffe0ff */
[----:B------:R-:W-:Y:S02]  /*0b20*/  @!P1 IADD3 R59, R59, 0x80, RZ ;  /* 0x000000803b3b9810 */ /* 0x000fe40007ffe0ff */
[----:B------:R-:W-:Y:S02]  /*0b30*/  @!P1 MOV R45, 0x4 ;  /* 0x00000004002d9802 */ /* 0x000fe40000000f00 */
[----:B------:R-:W-:Y:S01]  /*0b40*/  ISETP.GE.AND P3, PT, R59, R0, PT ;  /* 0x000000003b00720c */ /* 0x000fe20003f66270 */
[CC--:B0-----:R-:W-:Y:S01]  /*0b50*/  @!P2 IMAD.WIDE.U32 R34, R38.reuse, R39.reuse, c[0x0][0x1a0] ;  /* 0x000068002622a625 */ /* 0x0c1fe200078e0027 */
[----:B------:R-:W-:Y:S01]  /*0b60*/  CS2R R22, SRZ ;  /* 0x0000000000167805 */ /* 0x000fe2000001ff00 */
[----:B------:R-:W-:Y:S01]  /*0b70*/  CS2R R24, SRZ ;  /* 0x0000000000187805 */ /* 0x000fe2000001ff00 */
[----:B------:R-:W-:Y:S01]  /*0b80*/  CS2R R26, SRZ ;  /* 0x00000000001a7805 */ /* 0x000fe2000001ff00 */
[CC--:B------:R-:W-:Y:S01]  /*0b90*/  @!P2 IMAD.WIDE.U32 R28, R38.reuse, R39.reuse, c[0x0][0x188] ;  /* 0x00006200261ca625 */ /* 0x0c0fe200078e0027 */
[----:B------:R0:W4:Y:S03]  /*0ba0*/  @!P2 LDG.E R21, [R34.64] ;  /* 0x000000042215a981 */ /* 0x000126000c1e1900 */
[CC--:B-1----:R-:W-:Y:S01]  /*0bb0*/  @!P2 IMAD.WIDE.U32 R30, R38.reuse, R39.reuse, c[0x0][0x190] ;  /* 0x00006400261ea625 */ /* 0x0c2fe200078e0027 */
[----:B------:R1:W4:Y:S03]  /*0bc0*/  @!P2 LDG.E R19, [R28.64] ;  /* 0x000000041c13a981 */ /* 0x000326000c1e1900 */
[CC--:B------:R-:W-:Y:S01]  /*0bd0*/  @!P2 IMAD.WIDE.U32 R32, R38.reuse, R39.reuse, c[0x0][0x198] ;  /* 0x000066002620a625 */ /* 0x0c0fe200078e0027 */
[----:B------:R0:W4:Y:S03]  /*0be0*/  @!P2 LDG.E R20, [R30.64] ;  /* 0x000000041e14a981 */ /* 0x000126000c1e1900 */
[CC--:B------:R-:W-:Y:S01]  /*0bf0*/  @!P2 IMAD.WIDE.U32 R40, R38.reuse, R39.reuse, c[0x0][0x1a8] ;  /* 0x00006a002628a625 */ /* 0x0c0fe200078e0027 */
[----:B------:R0:W4:Y:S03]  /*0c00*/  @!P2 LDG.E R22, [R32.64] ;  /* 0x000000042016a981 */ /* 0x000126000c1e1900 */
[----:B------:R-:W-:Y:S01]  /*0c10*/  @!P2 IMAD.WIDE.U32 R38, R38, R39, c[0x0][0x1b0] ;  /* 0x00006c002626a625 */ /* 0x000fe200078e0027 */
[----:B------:R1:W4:Y:S03]  /*0c20*/  @!P2 LDG.E R23, [R40.64] ;  /* 0x000000042817a981 */ /* 0x000326000c1e1900 */
[----:B------:R-:W-:-:S04]  /*0c30*/  @!P1 IMAD.WIDE.U32 R36, R44, R45, c[0x0][0x180] ;  /* 0x000060002c249625 */ /* 0x000fc800078e002d */
[CC--:B0-----:R-:W-:Y:S01]  /*0c40*/  @!P1 IMAD.WIDE.U32 R34, R44.reuse, R45.reuse, c[0x0][0x188] ;  /* 0x000062002c229625 */ /* 0x0c1fe200078e002d */
[----:B-1----:R-:W-:Y:S01]  /*0c50*/  CS2R R28, SRZ ;  /* 0x00000000001c7805 */ /* 0x002fe2000001ff00 */
[----:B------:R0:W4:Y:S01]  /*0c60*/  @!P2 LDG.E R24, [R38.64] ;  /* 0x000000042618a981 */ /* 0x000122000c1e1900 */
[----:B------:R-:W-:Y:S01]  /*0c70*/  CS2R R40, SRZ ;  /* 0x0000000000287805 */ /* 0x000fe2000001ff00 */
[----:B------:R-:W-:Y:S01]  /*0c80*/  CS2R R42, SRZ ;  /* 0x00000000002a7805 */ /* 0x000fe2000001ff00 */
[----:B------:R-:W-:Y:S01]  /*0c90*/  @!P1 IMAD.WIDE.U32 R32, R44, R45, c[0x0][0x190] ;  /* 0x000064002c209625 */ /* 0x000fe200078e002d */
[----:B------:R1:W4:Y:S01]  /*0ca0*/  @!P1 LDG.E R25, [R36.64] ;  /* 0x0000000424199981 */ /* 0x000322000c1e1900 */
[----:B------:R-:W-:Y:S02]  /*0cb0*/  @!P3 IADD3 R49, R2, R59, RZ ;  /* 0x0000003b0231b210 */ /* 0x000fe40007ffe0ff */
[----:B------:R-:W-:Y:S01]  /*0cc0*/  @!P1 IMAD.WIDE.U32 R30, R44, R45, c[0x0][0x198] ;  /* 0x000066002c1e9625 */ /* 0x000fe200078e002d */
[----:B------:R1:W4:Y:S01]  /*0cd0*/  @!P1 LDG.E R26, [R34.64] ;  /* 0x00000004221a9981 */ /* 0x000322000c1e1900 */
[----:B------:R-:W-:-:S02]  /*0ce0*/  @!P3 IADD3 R59, R59, 0x80, RZ ;  /* 0x000000803b3bb810 */ /* 0x000fc40007ffe0ff */
[CC--:B0-----:R-:W-:Y:S01]  /*0cf0*/  @!P1 IMAD.WIDE.U32 R38, R44.reuse, R45.reuse, c[0x0][0x1a0] ;  /* 0x000068002c269625 */ /* 0x0c1fe200078e002d */
[----:B------:R0:W4:Y:S03]  /*0d00*/  @!P1 LDG.E R27, [R32.64] ;  /* 0x00000004201b9981 */ /* 0x000126000c1e1900 */
[CC--:B-1----:R-:W-:Y:S01]  /*0d10*/  @!P1 IMAD.WIDE.U32 R36, R44.reuse, R45.reuse, c[0x0][0x1a8] ;  /* 0x00006a002c249625 */ /* 0x0c2fe200078e002d */
[----:B------:R1:W4:Y:S03]  /*0d20*/  @!P1 LDG.E R29, [R30.64] ;  /* 0x000000041e1d9981 */ /* 0x000326000c1e1900 */
[----:B------:R-:W-:Y:S01]  /*0d30*/  @!P1 IMAD.WIDE.U32 R34, R44, R45, c[0x0][0x1b0] ;  /* 0x00006c002c229625 */ /* 0x000fe200078e002d */
[----:B------:R0:W4:Y:S04]  /*0d40*/  @!P1 LDG.E R28, [R38.64] ;  /* 0x00000004261c9981 */ /* 0x000128000c1e1900 */
[----:B------:R0:W4:Y:S04]  /*0d50*/  @!P1 LDG.E R40, [R36.64] ;  /* 0x0000000424289981 */ /* 0x000128000c1e1900 */
[----:B------:R1:W4:Y:S01]  /*0d60*/  @!P1 LDG.E R42, [R34.64] ;  /* 0x00000004222a9981 */ /* 0x000322000c1e1900 */
[----:B------:R-:W-:-:S02]  /*0d70*/  ISETP.GE.AND P1, PT, R59, R0, PT ;  /* 0x000000003b00720c */ /* 0x000fc40003f26270 */
[----:B------:R-:W-:-:S05]  /*0d80*/  @!P3 MOV R50, 0x4 ;  /* 0x000000040032b802 */ /* 0x000fca0000000f00 */
[----:B0-----:R-:W-:Y:S01]  /*0d90*/  @!P3 IMAD.WIDE.U32 R32, R49, R50, c[0x0][0x180] ;  /* 0x000060003120b625 */ /* 0x001fe200078e0032 */
[----:B------:R-:W-:-:S05]  /*0da0*/  CS2R R44, SRZ ;  /* 0x00000000002c7805 */ /* 0x000fca000001ff00 */
[----:B------:R-:W-:Y:S01]  /*0db0*/  @!P1 IADD3 R55, R2, R59, RZ ;  /* 0x0000003b02379210 */ /* 0x000fe20007ffe0ff */
[-C--:B-1----:R-:W-:Y:S01]  /*0dc0*/  @!P3 IMAD.WIDE.U32 R30, R49, R50.reuse, c[0x0][0x188] ;  /* 0x00006200311eb625 */ /* 0x082fe200078e0032 */
[----:B------:R-:W-:Y:S01]  /*0dd0*/  @!P1 IADD3 R59, R59, 0x80, RZ ;  /* 0x000000803b3b9810 */ /* 0x000fe20007ffe0ff */
[----:B------:R0:W4:Y:S01]  /*0de0*/  @!P3 LDG.E R41, [R32.64] ;  /* 0x000000042029b981 */ /* 0x000122000c1e1900 */
[----:B------:R-:W-:Y:S01]  /*0df0*/  HFMA2.MMA R48, -RZ, RZ, 0, 0 ;  /* 0x00000000ff307435 */ /* 0x000fe200000001ff */
[----:B------:R-:W-:Y:S01]  /*0e00*/  @!P3 IMAD.WIDE.U32 R38, R49, R50, c[0x0][0x190] ;  /* 0x000064003126b625 */ /* 0x000fe200078e0032 */
[----:B------:R-:W-:Y:S01]  /*0e10*/  ISETP.GE.AND P2, PT, R59, R0, PT ;  /* 0x000000003b00720c */ /* 0x000fe20003f46270 */
[----:B------:R1:W4:Y:S01]  /*0e20*/  @!P3 LDG.E R43, [R30.64] ;  /* 0x000000041e2bb981 */ /* 0x000322000c1e1900 */
[----:B------:R-:W-:Y:S01]  /*0e30*/  @!P1 MOV R58, 0x4 ;  /* 0x00000004003a9802 */ /* 0x000fe20000000f00 */
[CC--:B------:R-:W-:Y:S01]  /*0e40*/  @!P3 IMAD.WIDE.U32 R36, R49.reuse, R50.reuse, c[0x0][0x198] ;  /* 0x000066003124b625 */ /* 0x0c0fe200078e0032 */
[----:B------:R-:W-:Y:S01]  /*0e50*/  CS2R R46, SRZ ;  /* 0x00000000002e7805 */ /* 0x000fe2000001ff00 */
[----:B------:R1:W4:Y:S02]  /*0e60*/  @!P3 LDG.E R44, [R38.64] ;  /* 0x00000004262cb981 */ /* 0x000324000c1e1900 */
[CC--:B0-----:R-:W-:Y:S01]  /*0e70*/  @!P3 IMAD.WIDE.U32 R32, R49.reuse, R50.reuse, c[0x0][0x1a0] ;  /* 0x000068003120b625 */ /* 0x0c1fe200078e0032 */
[----:B------:R-:W-:Y:S01]  /*0e80*/  HFMA2.MMA R54, -RZ, RZ, 0, 0 ;  /* 0x00000000ff367435 */ /* 0x000fe200000001ff */
[----:B------:R-:W-:Y:S01]  /*0e90*/  CS2R R52, SRZ ;  /* 0x0000000000347805 */ /* 0x000fe2000001ff00 */
[----:B------:R0:W4:Y:S01]  /*0ea0*/  @!P3 LDG.E R46, [R36.64] ;  /* 0x00000004242eb981 */ /* 0x000122000c1e1900 */
[----:B------:R-:W-:-:S03]  /*0eb0*/  @!P3 IMAD.WIDE.U32 R34, R49, R50, c[0x0][0x1a8] ;  /* 0x00006a003122b625 */ /* 0x000fc600078e0032 */
[----:B------:R0:W4:Y:S01]  /*0ec0*/  @!P3 LDG.E R45, [R32.64] ;  /* 0x00000004202db981 */ /* 0x000122000c1e1900 */
[----:B-1----:R-:W-:Y:S01]  /*0ed0*/  @!P3 IMAD.WIDE.U32 R30, R49, R50, c[0x0][0x1b0] ;  /* 0x00006c00311eb625 */ /* 0x002fe200078e0032 */
[----:B------:R-:W-:Y:S01]  /*0ee0*/  MOV R49, RZ ;  /* 0x000000ff00317202 */ /* 0x000fe20000000f00 */
[----:B------:R-:W-:Y:S01]  /*0ef0*/  CS2R R50, SRZ ;  /* 0x0000000000327805 */ /* 0x000fe2000001ff00 */
[----:B------:R1:W4:Y:S01]  /*0f00*/  @!P3 LDG.E R47, [R34.64] ;  /* 0x00000004222fb981 */ /* 0x000322000c1e1900 */
[CC--:B------:R-:W-:Y:S01]  /*0f10*/  @!P1 IMAD.WIDE.U32 R38, R55.reuse, R58.reuse, c[0x0][0x180] ;  /* 0x0000600037269625 */ /* 0x0c0fe200078e003a */
[----:B------:R-:W-:Y:S02]  /*0f20*/  CS2R R56, SRZ ;  /* 0x0000000000387805 */ /* 0x000fe4000001ff00 */
[----:B------:R1:W4:Y:S01]  /*0f30*/  @!P3 LDG.E R48, [R30.64] ;  /* 0x000000041e30b981 */ /* 0x000322000c1e1900 */
[----:B0-----:R-:W-:-:S03]  /*0f40*/  @!P1 IMAD.WIDE.U32 R32, R55, R58, c[0x0][0x188] ;  /* 0x0000620037209625 */ /* 0x001fc600078e003a */
[----:B------:R0:W4:Y:S01]  /*0f50*/  @!P1 LDG.E R49, [R38.64] ;  /* 0x0000000426319981 */ /* 0x000122000c1e1900 */
[----:B------:R-:W-:-:S03]  /*0f60*/  @!P1 IMAD.WIDE.U32 R60, R55, R58, c[0x0][0x1a0] ;  /* 0x00006800373c9625 */ /* 0x000fc600078e003a */
[----:B------:R0:W4:Y:S01]  /*0f70*/  @!P1 LDG.E R50, [R32.64] ;  /* 0x0000000420329981 */ /* 0x000122000c1e1900 */
[----:B------:R-:W-:-:S03]  /*0f80*/  @!P1 IMAD.WIDE.U32 R36, R55, R58, c[0x0][0x190] ;  /* 0x0000640037249625 */ /* 0x000fc600078e003a */
[----:B------:R0:W4:Y:S01]  /*0f90*/  @!P1 LDG.E R52, [R60.64] ;  /* 0x000000043c349981 */ /* 0x000122000c1e1900 */
[CC--:B-1----:R-:W-:Y:S01]  /*0fa0*/  @!P1 IMAD.WIDE.U32 R30, R55.reuse, R58.reuse, c[0x0][0x198] ;  /* 0x00006600371e9625 */ /* 0x0c2fe200078e003a */
[----:B0-----:R-:W-:Y:S02]  /*0fb0*/  @!P2 IADD3 R38, R2, R59, RZ ;  /* 0x0000003b0226a210 */ /* 0x001fe40007ffe0ff */
[----:B------:R0:W4:Y:S01]  /*0fc0*/  @!P1 LDG.E R51, [R36.64] ;  /* 0x0000000424339981 */ /* 0x000122000c1e1900 */
[----:B------:R-:W-:Y:S01]  /*0fd0*/  @!P2 MOV R39, 0x4 ;  /* 0x000000040027a802 */ /* 0x000fe20000000f00 */
[-C--:B------:R-:W-:Y:S01]  /*0fe0*/  @!P1 IMAD.WIDE.U32 R32, R55, R58.reuse, c[0x0][0x1a8] ;  /* 0x00006a0037209625 */ /* 0x080fe200078e003a */
[----:B------:R-:W-:Y:S01]  /*0ff0*/  @!P2 IADD3 R59, R59, 0x80, RZ ;  /* 0x000000803b3ba810 */ /* 0x000fe20007ffe0ff */
[----:B------:R1:W4:Y:S02]  /*1000*/  @!P1 LDG.E R53, [R30.64] ;  /* 0x000000041e359981 */ /* 0x000324000c1e1900 */
[----:B------:R-:W-:Y:S01]  /*1010*/  @!P1 IMAD.WIDE.U32 R34, R55, R58, c[0x0][0x1b0] ;  /* 0x00006c0037229625 */ /* 0x000fe200078e003a */
[----:B------:R-:W-:Y:S01]  /*1020*/  CS2R R60, SRZ ;  /* 0x00000000003c7805 */ /* 0x000fe2000001ff00 */
[----:B------:R1:W4:Y:S01]  /*1030*/  @!P1 LDG.E R54, [R32.64] ;  /* 0x0000000420369981 */ /* 0x000322000c1e1900 */
[----:B------:R-:W-:Y:S01]  /*1040*/  HFMA2.MMA R55, -RZ, RZ, 0, 0 ;  /* 0x00000000ff377435 */ /* 0x000fe200000001ff */
[----:B0-----:R-:W-:-:S02]  /*1050*/  @!P2 IMAD.WIDE.U32 R36, R38, R39, c[0x0][0x188] ;  /* 0x000062002624a625 */ /* 0x001fc400078e0027 */
[----:B------:R0:W4:Y:S01]  /*1060*/  @!P1 LDG.E R56, [R34.64] ;  /* 0x0000000422389981 */ /* 0x000122000c1e1900 */
[----:B------:R-:W-:Y:S01]  /*1070*/  ISETP.GE.AND P1, PT, R59, R0, PT ;  /* 0x000000003b00720c */ /* 0x000fe20003f26270 */
[CC--:B-1----:R-:W-:Y:S02]  /*1080*/  @!P2 IMAD.WIDE.U32 R30, R38.reuse, R39.reuse, c[0x0][0x180] ;  /* 0x00006000261ea625 */ /* 0x0c2fe400078e0027 */
[----:B------:R1:W4:Y:S02]  /*1090*/  @!P2 LDG.E R57, [R36.64] ;  /* 0x000000042439a981 */ /* 0x000324000c1e1900 */
[CC--:B------:R-:W-:Y:S02]  /*10a0*/  @!P2 IMAD.WIDE.U32 R32, R38.reuse, R39.reuse, c[0x0][0x198] ;  /* 0x000066002620a625 */ /* 0x0c0fe400078e0027 */
[----:B------:R1:W4:Y:S02]  /*10b0*/  @!P2 LDG.E R55, [R30.64] ;  /* 0x000000041e37a981 */ /* 0x000324000c1e1900 */
[----:B0-----:R-:W-:-:S02]  /*10c0*/  @!P2 IMAD.WIDE.U32 R34, R38, R39, c[0x0][0x1a0] ;  /* 0x000068002622a625 */ /* 0x001fc400078e0027 */
[----:B------:R0:W4:Y:S02]  /*10d0*/  @!P2 LDG.E R60, [R32.64] ;  /* 0x00000004203ca981 */ /* 0x000124000c1e1900 */
[CC--:B-1----:R-:W-:Y:S02]  /*10e0*/  @!P2 IMAD.WIDE.U32 R36, R38.reuse, R39.reuse, c[0x0][0x1a8] ;  /* 0x00006a002624a625 */ /* 0x0c2fe400078e0027 */
[----:B------:R1:W4:Y:S01]  /*10f0*/  @!P2 LDG.E R61, [R34.64] ;  /* 0x00000004223da981 */ /* 0x000322000c1e1900 */
[----:B0-----:R-:W-:Y:S01]  /*1100*/  CS2R R32, SRZ ;  /* 0x0000000000207805 */ /* 0x001fe2000001ff00 */
[----:B------:R-:W-:-:S04]  /*1110*/  @!P2 IMAD.WIDE.U32 R30, R38, R39, c[0x0][0x190] ;  /* 0x00006400261ea625 */ /* 0x000fc800078e0027 */
[----:B------:R-:W-:Y:S01]  /*1120*/  @!P2 IMAD.WIDE.U32 R38, R38, R39, c[0x0][0x1b0] ;  /* 0x00006c002626a625 */ /* 0x000fe200078e0027 */
[----:B------:R0:W4:Y:S01]  /*1130*/  @!P2 LDG.E R32, [R36.64] ;  /* 0x000000042420a981 */ /* 0x000122000c1e1900 */
[----:B------:R-:W-:Y:S01]  /*1140*/  MOV R58, RZ ;  /* 0x000000ff003a7202 */ /* 0x000fe20000000f00 */
[----:B-1----:R-:W-:Y:S02]  /*1150*/  HFMA2.MMA R34, -RZ, RZ, 0, 0 ;  /* 0x00000000ff227435 */ /* 0x002fe400000001ff */
[----:B------:R1:W4:Y:S04]  /*1160*/  @!P2 LDG.E R33, [R38.64] ;  /* 0x000000042621a981 */ /* 0x000328000c1e1900 */
[----:B------:R1:W4:Y:S01]  /*1170*/  @!P2 LDG.E R58, [R30.64] ;  /* 0x000000041e3aa981 */ /* 0x000322000c1e1900 */
[----:B0-----:R-:W-:-:S02]  /*1180*/  @!P1 IADD3 R36, R2, R59, RZ ;  /* 0x0000003b02249210 */ /* 0x001fc40007ffe0ff */
[----:B------:R-:W-:-:S05]  /*1190*/  @!P1 MOV R59, 0x4 ;  /* 0x00000004003b9802 */ /* 0x000fca0000000f00 */
[----:B-1----:R-:W-:-:S04]  /*11a0*/  @!P1 IMAD.WIDE.U32 R38, R36, R59, c[0x0][0x198] ;  /* 0x0000660024269625 */ /* 0x002fc800078e003b */
[----:B------:R-:W-:-:S05]  /*11b0*/  @!P1 IMAD.WIDE.U32 R30, R36, R59, c[0x0][0x180] ;  /* 0x00006000241e9625 */ /* 0x000fca00078e003b */
[----:B------:R0:W4:Y:S01]  /*11c0*/  @!P1 LDG.E R34, [R30.64] ;  /* 0x000000041e229981 */ /* 0x000122000c1e1900 */
[----:B--2---:R-:W-:-:S04]  /*11d0*/  @!P0 FMUL.FTZ R35, R4, R4 ;  /* 0x0000000404238220 */ /* 0x004fc80000410000 */
[----:B---3--:R-:W-:Y:S01]  /*11e0*/  @!P0 FMUL.FTZ R35, R35, R8 ;  /* 0x0000000823238220 */ /* 0x008fe20000410000 */
[----:B------:R-:W-:Y:S01]  /*11f0*/  MOV R8, RZ ;  /* 0x000000ff00087202 */ /* 0x000fe20000000f00 */
[----:B-----5:R-:W-:Y:S02]  /*1200*/  @!P0 FADD.FTZ R37, -R6, R5 ;  /* 0x0000000506258221 */ /* 0x020fe40000010100 */
[----:B------:R-:W-:Y:S02]  /*1210*/  @!P0 FFMA.FTZ R5, -R10, c[0x0][0x168], R7 ;  /* 0x00005a000a058a23 */ /* 0x000fe40000010107 */
[----:B------:R-:W-:Y:S01]  /*1220*/  @!P0 FMUL.FTZ R10, R35, c[0x0][0x168] ;  /* 0x00005a00230a8a20 */ /* 0x000fe20000410000 */
[----:B------:R-:W-:Y:S01]  /*1230*/  MOV R35, RZ ;  /* 0x000000ff00237202 */ /* 0x000fe20000000f00 */
[----:B------:R-:W-:-:S04]  /*1240*/  @!P1 IMAD.WIDE.U32 R6, R36, R59, c[0x0][0x188] ;  /* 0x0000620024069625 */ /* 0x000fc800078e003b */
[----:B------:R-:W-:Y:S01]  /*1250*/  @!P0 FFMA.FTZ R10, R10, -R37, R5 ;  /* 0x800000250a0a8223 */ /* 0x000fe20000010005 */
[----:B------:R-:W-:Y:S01]  /*1260*/  HFMA2.MMA R5, -RZ, RZ, 0, 0 ;  /* 0x00000000ff057435 */ /* 0x000fe200000001ff */
[----:B------:R1:W2:Y:S01]  /*1270*/  @!P1 LDG.E R35, [R38.64] ;  /* 0x0000000426239981 */ /* 0x0002a2000c1e1900 */
[----:B0-----:R-:W-:-:S03]  /*1280*/  @!P1 IMAD.WIDE.U32 R30, R36, R59, c[0x0][0x1a0] ;  /* 0x00006800241e9625 */ /* 0x001fc600078e003b */
[----:B------:R0:W2:Y:S01]  /*1290*/  @!P1 LDG.E R8, [R6.64] ;  /* 0x0000000406089981 */ /* 0x0000a2000c1e1900 */
[----:B-1----:R-:W-:Y:S01]  /*12a0*/  HFMA2.MMA R38, -RZ, RZ, 0, 0 ;  /* 0x00000000ff267435 */ /* 0x002fe200000001ff */
[----:B0-----:R-:W-:-:S05]  /*12b0*/  @!P1 IMAD.WIDE.U32 R6, R36, R59, c[0x0][0x190] ;  /* 0x0000640024069625 */ /* 0x001fca00078e003b */
[----:B------:R0:W3:Y:S04]  /*12c0*/  @!P1 LDG.E R5, [R6.64] ;  /* 0x0000000406059981 */ /* 0x0000e8000c1e1900 */
[----:B------:R1:W5:Y:S01]  /*12d0*/  @!P1 LDG.E R38, [R30.64] ;  /* 0x000000041e269981 */ /* 0x000362000c1e1900 */
[----:B0-----:R-:W-:-:S04]  /*12e0*/  @!P1 IMAD.WIDE.U32 R6, R36, R59, c[0x0][0x1a8] ;  /* 0x00006a0024069625 */ /* 0x001fc800078e003b */
[----:B------:R-:W-:Y:S01]  /*12f0*/  @!P1 IMAD.WIDE.U32 R36, R36, R59, c[0x0][0x1b0] ;  /* 0x00006c0024249625 */ /* 0x000fe200078e003b */
[----:B-1----:R-:W-:Y:S01]  /*1300*/  MOV R30, RZ ;  /* 0x000000ff001e7202 */ /* 0x002fe20000000f00 */
[----:B------:R-:W-:-:S05]  /*1310*/  HFMA2.MMA R59, -RZ, RZ, 0, 0 ;  /* 0x00000000ff3b7435 */ /* 0x000fca00000001ff */
[----:B------:R0:W3:Y:S05]  /*1320*/  @!P1 LDG.E R30, [R6.64] ;  /* 0x00000004061e9981 */ /* 0x0000ea000c1e1900 */
[----:B------:R-:W3:Y:S01]  /*1330*/  @!P1 LDG.E R59, [R36.64] ;  /* 0x00000004243b9981 */ /* 0x000ee2000c1e1900 */
[----:B0-----:R-:W-:-:S04]  /*1340*/  IADD3 R7, R3, 0x80, RZ ;  /* 0x0000008003077810 */ /* 0x001fc80007ffe0ff */
[----:B------:R-:W-:-:S13]  /*1350*/  ISETP.GE.AND P6, PT, R7, R0, PT ;  /* 0x000000000700720c */ /* 0x000fda0003fc6270 */
[----:B----4-:R-:W-:Y:S02]  /*1360*/  @!P6 FFMA.FTZ R18, -R18, c[0x0][0x168], R11 ;  /* 0x00005a001212ea23 */ /* 0x010fe4000001010b */
[----:B------:R-:W-:Y:S02]  /*1370*/  @!P6 FMUL.FTZ R11, R14, R14 ;  /* 0x0000000e0e0be220 */ /* 0x000fe40000410000 */
[----:B------:R-:W-:Y:S01]  /*1380*/  @!P6 FADD.FTZ R12, -R15, R12 ;  /* 0x0000000c0f0ce221 */ /* 0x000fe20000010100 */
[----:B------:R-:W-:Y:S01]  /*1390*/  IADD3 R15, R3, 0x100, RZ ;  /* 0x00000100030f7810 */ /* 0x000fe20007ffe0ff */
[----:B------:R-:W-:-:S03]  /*13a0*/  @!P6 FMUL.FTZ R11, R11, R16 ;  /* 0x000000100b0be220 */ /* 0x000fc60000410000 */
[----:B------:R-:W-:Y:S01]  /*13b0*/  ISETP.GE.AND P1, PT, R15, R0, PT ;  /* 0x000000000f00720c */ /* 0x000fe20003f26270 */
[----:B------:R-:W-:Y:S01]  /*13c0*/  @!P6 FMUL.FTZ R11, R11, c[0x0][0x168] ;  /* 0x00005a000b0bea20 */ /* 0x000fe20000410000 */
[----:B------:R-:W-:-:S03]  /*13d0*/  IADD3 R15, R3, 0x180, RZ ;  /* 0x00000180030f7810 */ /* 0x000fc60007ffe0ff */
[----:B------:R-:W-:Y:S01]  /*13e0*/  @!P6 FFMA.FTZ R6, R11, -R12, R18 ;  /* 0x8000000c0b06e223 */ /* 0x000fe20000010012 */
[-C--:B------:R-:W-:Y:S02]  /*13f0*/  ISETP.GE.AND P2, PT, R15, R0.reuse, PT ;  /* 0x000000000f00720c */ /* 0x080fe40003f46270 */
[C---:B------:R-:W-:Y:S02]  /*1400*/  IADD3 R11, R3.reuse, 0x280, RZ ;  /* 0x00000280030b7810 */ /* 0x040fe40007ffe0ff */
[----:B------:R-:W-:Y:S02]  /*1410*/  IADD3 R31, R3, 0x200, RZ ;  /* 0x00000200031f7810 */ /* 0x000fe40007ffe0ff */
[-C--:B------:R-:W-:Y:S01]  /*1420*/  ISETP.GE.AND P4, PT, R11, R0.reuse, PT ;  /* 0x000000000b00720c */ /* 0x080fe20003f86270 */
[----:B------:R-:W-:Y:S01]  /*1430*/  @!P0 FMUL.FTZ R11, R4, R9 ;  /* 0x00000009040b8220 */ /* 0x000fe20000410000 */
[----:B------:R-:W-:Y:S01]  /*1440*/  ISETP.GE.AND P3, PT, R31, R0, PT ;  /* 0x000000001f00720c */ /* 0x000fe20003f66270 */
[----:B------:R-:W-:-:S04]  /*1450*/  @!P1 FMUL.FTZ R4, R21, R21 ;  /* 0x0000001515049220 */ /* 0x000fc80000410000 */
[----:B------:R-:W-:Y:S02]  /*1460*/  @!P1 FMUL.FTZ R4, R4, R23 ;  /* 0x0000001704049220 */ /* 0x000fe40000410000 */
[----:B------:R-:W-:Y:S02]  /*1470*/  @!P1 FADD.FTZ R19, -R22, R19 ;  /* 0x0000001316139221 */ /* 0x000fe40000010100 */
[----:B------:R-:W-:Y:S02]  /*1480*/  @!P1 FMUL.FTZ R4, R4, c[0x0][0x168] ;  /* 0x00005a0004049a20 */ /* 0x000fe40000410000 */
[----:B------:R-:W-:Y:S01]  /*1490*/  @!P1 FFMA.FTZ R17, -R24, c[0x0][0x168], R17 ;  /* 0x00005a0018119a23 */ /* 0x000fe20000010111 */
[----:B------:R-:W-:Y:S01]  /*14a0*/  IADD3 R15, R3, 0x300, RZ ;  /* 0x00000300030f7810 */ /* 0x000fe20007ffe0ff */
[----:B------:R-:W-:Y:S02]  /*14b0*/  @!P6 FMUL.FTZ R13, R14, R13 ;  /* 0x0000000d0e0de220 */ /* 0x000fe40000410000 */
[----:B------:R-:W-:-:S02]  /*14c0*/  @!P1 FFMA.FTZ R4, R4, -R19, R17 ;  /* 0x8000001304049223 */ /* 0x000fc40000010011 */
[----:B------:R-:W-:Y:S01]  /*14d0*/  @!P0 FMUL.FTZ R17, R10, R11 ;  /* 0x0000000b0a118220 */ /* 0x000fe20000410000 */
[----:B------:R-:W-:Y:S01]  /*14e0*/  IADD3 R31, R3, 0x380, RZ ;  /* 0x00000380031f7810 */ /* 0x000fe20007ffe0ff */
[----:B------:R-:W-:-:S04]  /*14f0*/  @!P2 FMUL.FTZ R9, R28, R28 ;  /* 0x0000001c1c09a220 */ /* 0x000fc80000410000 */
[----:B------:R-:W-:Y:S02]  /*1500*/  @!P2 FMUL.FTZ R9, R9, R40 ;  /* 0x000000280909a220 */ /* 0x000fe40000410000 */
[----:B------:R-:W-:Y:S02]  /*1510*/  @!P2 FADD.FTZ R26, -R29, R26 ;  /* 0x0000001a1d1aa221 */ /* 0x000fe40000010100 */
[----:B------:R-:W-:Y:S02]  /*1520*/  @!P2 FFMA.FTZ R25, -R42, c[0x0][0x168], R25 ;  /* 0x00005a002a19aa23 */ /* 0x000fe40000010119 */
[----:B------:R-:W-:Y:S02]  /*1530*/  @!P2 FMUL.FTZ R12, R9, c[0x0][0x168] ;  /* 0x00005a00090caa20 */ /* 0x000fe40000410000 */
[----:B------:R-:W-:Y:S02]  /*1540*/  @!P2 FMUL.FTZ R27, R28, R27 ;  /* 0x0000001b1c1ba220 */ /* 0x000fe40000410000 */
[----:B------:R-:W-:Y:S01]  /*1550*/  @!P2 FFMA.FTZ R12, R12, -R26, R25 ;  /* 0x8000001a0c0ca223 */ /* 0x000fe20000010019 */
[-C--:B------:R-:W-:Y:S01]  /*1560*/  ISETP.GE.AND P5, PT, R15, R0.reuse, PT ;  /* 0x000000000f00720c */ /* 0x080fe20003fa6270 */
[----:B------:R-:W-:Y:S01]  /*1570*/  @!P6 FMUL.FTZ R6, R6, R13 ;  /* 0x0000000d0606e220 */ /* 0x000fe20000410000 */
[----:B------:R-:W-:-:S02]  /*1580*/  ISETP.GE.AND P6, PT, R31, R0, PT ;  /* 0x000000001f00720c */ /* 0x000fc40003fc6270 */
[----:B------:R-:W-:Y:S02]  /*1590*/  MOV R9, R3 ;  /* 0x0000000300097202 */ /* 0x000fe40000000f00 */
[----:B------:R-:W-:Y:S01]  /*15a0*/  @!P0 MOV R9, R7 ;  /* 0x0000000700098202 */ /* 0x000fe20000000f00 */
[----:B------:R-:W-:Y:S01]  /*15b0*/  @!P2 FMUL.FTZ R7, R12, R27 ;  /* 0x0000001b0c07a220 */ /* 0x000fe20000410000 */
[----:B------:R-:W-:Y:S02]  /*15c0*/  @!P0 IADD3 R12, R2, R3, RZ ;  /* 0x00000003020c8210 */ /* 0x000fe40007ffe0ff */
[----:B------:R-:W-:Y:S01]  /*15d0*/  @!P0 MOV R13, 0x4 ;  /* 0x00000004000d8802 */ /* 0x000fe20000000f00 */
[----:B------:R-:W-:-:S04]  /*15e0*/  @!P3 FMUL.FTZ R10, R45, R45 ;  /* 0x0000002d2d0ab220 */ /* 0x000fc80000410000 */
[----:B------:R-:W-:Y:S02]  /*15f0*/  @!P3 FMUL.FTZ R10, R10, R47 ;  /* 0x0000002f0a0ab220 */ /* 0x000fe40000410000 */
[----:B------:R-:W-:Y:S02]  /*1600*/  @!P3 FADD.FTZ R43, -R46, R43 ;  /* 0x0000002b2e2bb221 */ /* 0x000fe40000010100 */
[----:B------:R-:W-:Y:S02]  /*1610*/  @!P3 FFMA.FTZ R41, -R48, c[0x0][0x168], R41 ;  /* 0x00005a003029ba23 */ /* 0x000fe40000010129 */
[----:B------:R-:W-:Y:S02]  /*1620*/  @!P3 FMUL.FTZ R10, R10, c[0x0][0x168] ;  /* 0x00005a000a0aba20 */ /* 0x000fe40000410000 */
[----:B------:R-:W-:Y:S02]  /*1630*/  @!P4 FMUL.FTZ R11, R52, R52 ;  /* 0x00000034340bc220 */ /* 0x000fe40000410000 */
[----:B------:R-:W-:-:S02]  /*1640*/  @!P3 FFMA.FTZ R41, R10, -R43, R41 ;  /* 0x8000002b0a29b223 */ /* 0x000fc40000010029 */
[----:B------:R-:W-:-:S04]  /*1650*/  @!P4 FMUL.FTZ R11, R11, R54 ;  /* 0x000000360b0bc220 */ /* 0x000fc80000410000 */
[----:B------:R-:W-:Y:S02]  /*1660*/  @!P4 FMUL.FTZ R3, R11, c[0x0][0x168] ;  /* 0x00005a000b03ca20 */ /* 0x000fe40000410000 */
[----:B------:R-:W-:-:S05]  /*1670*/  @!P0 IMAD.WIDE.U32 R10, R12, R13, c[0x0][0x178] ;  /* 0x00005e000c0a8625 */ /* 0x000fca00078e000d */
[----:B------:R0:W-:Y:S01]  /*1680*/  @!P0 STG.E [R10.64], R17 ;  /* 0x000000110a008986 */ /* 0x0001e2000c101904 */
[----:B------:R-:W-:Y:S01]  /*1690*/  ISETP.GE.AND P0, PT, R9, R0, PT ;  /* 0x000000000900720c */ /* 0x000fe20003f06270 */
[----:B------:R-:W-:Y:S02]  /*16a0*/  @!P5 FMUL.FTZ R13, R61, R61 ;  /* 0x0000003d3d0dd220 */ /* 0x000fe40000410000 */
[----:B------:R-:W-:Y:S02]  /*16b0*/  @!P4 FADD.FTZ R50, -R53, R50 ;  /* 0x000000323532c221 */ /* 0x000fe40000010100 */
[----:B------:R-:W-:Y:S02]  /*16c0*/  @!P4 FFMA.FTZ R56, -R56, c[0x0][0x168], R49 ;  /* 0x00005a003838ca23 */ /* 0x000fe40000010131 */
[----:B------:R-:W-:Y:S02]  /*16d0*/  @!P5 FADD.FTZ R57, -R60, R57 ;  /* 0x000000393c39d221 */ /* 0x000fe40000010100 */
[----:B------:R-:W-:-:S02]  /*16e0*/  @!P5 FMUL.FTZ R13, R13, R32 ;  /* 0x000000200d0dd220 */ /* 0x000fc40000410000 */
[----:B------:R-:W-:Y:S02]  /*16f0*/  @!P5 FFMA.FTZ R12, -R33, c[0x0][0x168], R55 ;  /* 0x00005a00210cda23 */ /* 0x000fe40000010137 */
[----:B------:R-:W-:Y:S01]  /*1700*/  @!P5 FMUL.FTZ R13, R13, c[0x0][0x168] ;  /* 0x00005a000d0dda20 */ /* 0x000fe20000410000 */
[----:B------:R-:W-:Y:S01]  /*1710*/  BSSY B0, `(.L_x_18300) ;  /* 0x000003e000007945 */ /* 0x000fe20003800000 */
[----:B------:R-:W-:Y:S01]  /*1720*/  @!P1 FMUL.FTZ R21, R21, R20 ;  /* 0x0000001415159220 */ /* 0x000fe20000410000 */
[----:B------:R-:W-:Y:S01]  /*1730*/  BSSY B1, `(.L_x_18301) ;  /* 0x0000035000017945 */ /* 0x000fe20003800000 */
[----:B------:R-:W-:Y:S02]  /*1740*/  @!P3 FMUL.FTZ R44, R45, R44 ;  /* 0x0000002c2d2cb220 */ /* 0x000fe40000410000 */
[----:B------:R-:W-:Y:S02]  /*1750*/  @!P4 FMUL.FTZ R52, R52, R51 ;  /* 0x000000333434c220 */ /* 0x000fe40000410000 */
[----:B------:R-:W-:-:S02]  /*1760*/  @!P4 FFMA.FTZ R3, R3, -R50, R56 ;  /* 0x800000320303c223 */ /* 0x000fc40000010038 */
[----:B------:R-:W-:Y:S02]  /*1770*/  @!P5 FMUL.FTZ R61, R61, R58 ;  /* 0x0000003a3d3dd220 */ /* 0x000fe40000410000 */
[----:B------:R-:W-:Y:S02]  /*1780*/  @!P5 FFMA.FTZ R12, R13, -R57, R12 ;  /* 0x800000390d0cd223 */ /* 0x000fe4000001000c */
[----:B------:R-:W-:Y:S02]  /*1790*/  @!P1 FMUL.FTZ R4, R4, R21 ;  /* 0x0000001504049220 */ /* 0x000fe40000410000 */
[----:B------:R-:W-:Y:S02]  /*17a0*/  @!P3 FMUL.FTZ R41, R41, R44 ;  /* 0x0000002c2929b220 */ /* 0x000fe40000410000 */
[----:B------:R-:W-:Y:S02]  /*17b0*/  @!P4 FMUL.FTZ R3, R3, R52 ;  /* 0x000000340303c220 */ /* 0x000fe40000410000 */
[----:B------:R-:W-:-:S02]  /*17c0*/  @!P5 FMUL.FTZ R61, R12, R61 ;  /* 0x0000003d0c3dd220 */ /* 0x000fc40000410000 */
[----:B--2---:R-:W-:Y:S02]  /*17d0*/  @!P6 FADD.FTZ R8, -R35, R8 ;  /* 0x000000082308e221 */ /* 0x004fe40000010100 */
[C---:B-----5:R-:W-:Y:S02]  /*17e0*/  @!P6 FMUL.FTZ R15, R38.reuse, R38 ;  /* 0x00000026260fe220 */ /* 0x060fe40000410000 */
[----:B---3--:R-:W-:Y:S02]  /*17f0*/  @!P6 FMUL.FTZ R5, R38, R5 ;  /* 0x000000052605e220 */ /* 0x008fe40000410000 */
[----:B------:R-:W-:-:S04]  /*1800*/  @!P6 FMUL.FTZ R15, R15, R30 ;  /* 0x0000001e0f0fe220 */ /* 0x000fc80000410000 */
[----:B------:R-:W-:Y:S02]  /*1810*/  @!P6 FMUL.FTZ R15, R15, c[0x0][0x168] ;  /* 0x00005a000f0fea20 */ /* 0x000fe40000410000 */
[----:B------:R-:W-:-:S04]  /*1820*/  @!P6 FFMA.FTZ R34, -R59, c[0x0][0x168], R34 ;  /* 0x00005a003b22ea23 */ /* 0x000fc80000010122 */
[----:B------:R-:W-:-:S04]  /*1830*/  @!P6 FFMA.FTZ R8, R15, -R8, R34 ;  /* 0x800000080f08e223 */ /* 0x000fc80000010022 */
[----:B------:R-:W-:Y:S01]  /*1840*/  @!P6 FMUL.FTZ R13, R8, R5 ;  /* 0x00000005080de220 */ /* 0x000fe20000410000 */
        /* <DEDUP_REMOVED lines=13> */
.L_x_18302:
[----:B0-----:R-:W-:-:S13]  /*1920*/  ISETP.GE.AND P0, PT, R9, R0, PT ;  /* 0x000000000900720c */ /* 0x001fda0003f06270 */
[----:B------:R-:W-:Y:S05]  /*1930*/  @P0 BRA `(.L_x_18304) ;  /* 0x000000c000000947 */ /* 0x000fea0003800000 */
[----:B------:R-:W-:Y:S02]  /*1940*/  IADD3 R4, R2, R9, RZ ;  /* 0x0000000902047210 */ /* 0x000fe40007ffe0ff */
[----:B------:R-:W-:Y:S02]  /*1950*/  MOV R5, 0x4 ;  /* 0x0000000400057802 */ /* 0x000fe40000000f00 */
[----:B------:R-:W-:-:S03]  /*1960*/  IADD3 R9, R9, 0x80, RZ ;  /* 0x0000008009097810 */ /* 0x000fc60007ffe0ff */
[----:B------:R-:W-:-:S05]  /*1970*/  IMAD.WIDE.U32 R4, R4, R5, c[0x0][0x178] ;  /* 0x00005e0004047625 */ /* 0x000fca00078e0005 */
[----:B------:R0:W-:Y:S02]  /*1980*/  STG.E [R4.64], R7 ;  /* 0x0000000704007986 */ /* 0x0001e4000c101904 */
.L_x_18303:
[----:B------:R-:W-:-:S13]  /*1990*/  ISETP.GE.AND P0, PT, R9, R0, PT ;  /* 0x000000000900720c */ /* 0x000fda0003f06270 */
[----:B------:R-:W-:Y:S05]  /*19a0*/  @P0 BRA `(.L_x_18305) ;  /* 0x000000d000000947 */ /* 0x000fea0003800000 */
[----:B0-----:R-:W-:Y:S01]  /*19b0*/  HFMA2.MMA R5, -RZ, RZ, 0, 2.384185791015625e-07 ;  /* 0x00000004ff057435 */ /* 0x001fe200000001ff */
[----:B------:R-:W-:Y:S02]  /*19c0*/  IADD3 R4, R2, R9, RZ ;  /* 0x0000000902047210 */ /* 0x000fe40007ffe0ff */
[----:B------:R-:W-:-:S07]  /*19d0*/  IADD3 R9, R9, 0x80, RZ ;  /* 0x0000008009097810 */ /* 0x000fce0007ffe0ff */
[----:B------:R-:W-:-:S05]  /*19e0*/  IMAD.WIDE.U32 R4, R4, R5, c[0x0][0x178] ;  /* 0x00005e0004047625 */ /* 0x000fca00078e0005 */
[----:B------:R0:W-:Y:S02]  /*19f0*/  STG.E [R4.64], R41 ;  /* 0x0000002904007986 */ /* 0x0001e4000c101904 */
.L_x_18304:
[----:B------:R-:W-:-:S13]  /*1a00*/  ISETP.GE.AND P0, PT, R9, R0, PT ;  /* 0x000000000900720c */ /* 0x000fda0003f06270 */
[----:B------:R-:W-:Y:S01]  /*1a10*/  @P0 BREAK B1 ;  /* 0x0000000000010942 */ /* 0x000fe20003800000 */
[----:B------:R-:W-:Y:S05]  /*1a20*/  @P0 BRA `(.L_x_18306) ;  /* 0x000000c000000947 */ /* 0x000fea0003800000 */
[----:B0-----:R-:W-:Y:S02]  /*1a30*/  IADD3 R4, R2, R9, RZ ;  /* 0x0000000902047210 */ /* 0x001fe40007ffe0ff */
[----:B------:R-:W-:Y:S02]  /*1a40*/  MOV R5, 0x4 ;  /* 0x0000000400057802 */ /* 0x000fe40000000f00 */
[----:B------:R-:W-:-:S03]  /*1a50*/  IADD3 R9, R9, 0x80, RZ ;  /* 0x0000008009097810 */ /* 0x000fc60007ffe0ff */
[----:B------:R-:W-:-:S05]  /*1a60*/  IMAD.WIDE.U32 R4, R4, R5, c[0x0][0x178] ;  /* 0x00005e0004047625 */ /* 0x000fca00078e0005 */
[----:B------:R0:W-:Y:S02]  /*1a70*/  STG.E [R4.64], R3 ;  /* 0x0000000304007986 */ /* 0x0001e4000c101904 */
.L_x_18305:
[----:B------:R-:W-:Y:S05]  /*1a80*/  BSYNC B1 ;  /* 0x0000000000017941 */ /* 0x000fea0003800000 */
.L_x_18301:
[----:B------:R-:W-:-:S13]  /*1a90*/  ISETP.GE.AND P0, PT, R9, R0, PT ;  /* 0x000000000900720c */ /* 0x000fda0003f06270 */
[----:B0-----:R-:W-:Y:S02]  /*1aa0*/  @!P0 IADD3 R4, R2, R9, RZ ;  /* 0x0000000902048210 */ /* 0x001fe40007ffe0ff */
[----:B------:R-:W-:Y:S02]  /*1ab0*/  @!P0 MOV R5, 0x4 ;  /* 0x0000000400058802 */ /* 0x000fe40000000f00 */
[----:B------:R-:W-:-:S03]  /*1ac0*/  @!P0 IADD3 R9, R9, 0x80, RZ ;  /* 0x0000008009098810 */ /* 0x000fc60007ffe0ff */
[----:B------:R-:W-:-:S05]  /*1ad0*/  @!P0 IMAD.WIDE.U32 R4, R4, R5, c[0x0][0x178] ;  /* 0x00005e0004048625 */ /* 0x000fca00078e0005 */
[----:B------:R0:W-:Y:S02]  /*1ae0*/  @!P0 STG.E [R4.64], R61 ;  /* 0x0000003d04008986 */ /* 0x0001e4000c101904 */
.L_x_18306:
[----:B------:R-:W-:Y:S05]  /*1af0*/  BSYNC B0 ;  /* 0x0000000000007941 */ /* 0x000fea0003800000 */
.L_x_18300:
        /* <DEDUP_REMOVED lines=8> */
.L_x_18307:
        /* <DEDUP_REMOVED lines=16> */
.L_x_26848:


//--------------------- .text._ZN2at6native29vectorized_elementwise_kernelILi4EZZZNS0_49_GLOBAL__N__b919a28f_16_Normalization_cu_5c38458737batch_norm_elementwise_backward_trainERKNS_6TensorES5_S5_S5_S5_S5_S5_ENKUlvE0_clEvENKUlvE0_clEvEUlfffffffE_St5arrayIPcLm8EEEEviT0_T1_ --------------------------
	.section	.text._ZN2at6native29vectorized_elementwise_kernelILi4EZZZNS0_49_GLOBAL__N__b919a28f_16_Normalization_cu_5c38458737batch_norm_elementwise_backward_trainERKNS_6TensorES5_S5_S5_S5_S5_S5_ENKUlvE0_clEvENKUlvE0_clEvEUlfffffffE_St5arrayIPcLm8EEEEviT0_T1_,"ax",@progbits
	.sectioninfo	@"SHI_REGISTERS=64"
	.align	128
        .global         _ZN2at6native29vectorized_elementwise_kernelILi4EZZZNS0_49_GLOBAL__N__b919a28f_16_Normalization_cu_5c38458737batch_norm_elementwise_backward_trainERKNS_6TensorES5_S5_S5_S5_S5_S5_ENKUlvE0_clEvENKUlvE0_clEvEUlfffffffE_St5arrayIPcLm8EEEEviT0_T1_
        .type           _ZN2at6native29vectorized_elementwise_kernelILi4EZZZNS0_49_GLOBAL__N__b919a28f_16_Normalization_cu_5c38458737batch_norm_elementwise_backward_trainERKNS_6TensorES5_S5_S5_S5_S5_S5_ENKUlvE0_clEvENKUlvE0_clEvEUlfffffffE_St5arrayIPcLm8EEEEviT0_T1_,@function
        .size           _ZN2at6native29vectorized_elementwise_kernelILi4EZZZNS0_49_GLOBAL__N__b919a28f_16_Normalization_cu_5c38458737batch_norm_elementwise_backward_trainERKNS_6TensorES5_S5_S5_S5_S5_S5_ENKUlvE0_clEvENKUlvE0_clEvEUlfffffffE_St5arrayIPcLm8EEEEviT0_T1_,(.L_x_26849 - _ZN2at6native29vectorized_elementwise_kernelILi4EZZZNS0_49_GLOBAL__N__b919a28f_16_Normalization_cu_5c38458737batch_norm_elementwise_backward_trainERKNS_6TensorES5_S5_S5_S5_S5_S5_ENKUlvE0_clEvENKUlvE0_clEvEUlfffffffE_St5arrayIPcLm8EEEEviT0_T1_)
        .other          _ZN2at6native29vectorized_elementwise_kernelILi4EZZZNS0_49_GLOBAL__N__b919a28f_16_Normalization_cu_5c38458737batch_norm_elementwise_backward_trainERKNS_6TensorES5_S5_S5_S5_S5_S5_ENKUlvE0_clEvENKUlvE0_clEvEUlfffffffE_St5arrayIPcLm8EEEEviT0_T1_,@"STO_CUDA_ENTRY STV_DEFAULT"
_ZN2at6native29vectorized_elementwise_kernelILi4EZZZNS0_49_GLOBAL__N__b919a28f_16_Normalization_cu_5c38458737batch_norm_elementwise_backward_trainERKNS_6TensorES5_S5_S5_S5_S5_S5_ENKUlvE0_clEvENKUlvE0_clEvEUlfffffffE_St5arrayIPcLm8EEEEviT0_T1_:
.text._ZN2at6native29vectorized_elementwise_kernelILi4EZZZNS0_49_GLOBAL__N__b919a28f_16_Normalization_cu_5c38458737batch_norm_elementwise_backward_trainERKNS_6TensorES5_S5_S5_S5_S5_S5_ENKUlvE0_clEvENKUlvE0_clEvEUlfffffffE_St5arrayIPcLm8EEEEviT0_T1_:
        /* <DEDUP_REMOVED lines=15> */
[C---:B------:R-:W-:Y:S01]  /*00f0*/  IMAD.WIDE.U32 R36, R0.reuse, 0x10, R36 ;  /* 0x0000001000247825 */ /* 0x040fe200078e0024 */
[----:B------:R0:W2:Y:S03]  /*0100*/  LDG.E.128 R16, [R32.64] ;  /* 0x0000000420107981 */ /* 0x0000a6000c1e1d00 */
[C---:B------:R-:W-:Y:S01]  /*0110*/  IMAD.WIDE.U32 R40, R0.reuse, 0x10, R40 ;  /* 0x0000001000287825 */ /* 0x040fe200078e0028 */
[----:B------:R1:W2:Y:S03]  /*0120*/  LDG.E.128 R4, [R36.64] ;  /* 0x0000000424047981 */ /* 0x0002a6000c1e1d00 */
[----:B------:R-:W-:Y:S01]  /*0130*/  IMAD.WIDE.U32 R44, R0, 0x10, R44 ;  /* 0x00000010002c7825 */ /* 0x000fe200078e002c */
[----:B------:R3:W4:Y:S03]  /*0140*/  LDG.E.128 R8, [R40.64] ;  /* 0x0000000428087981 */ /* 0x000726000c1e1d00 */
[-C--:B------:R-:W-:Y:S01]  /*0150*/  IMAD.WIDE R56, R2, R3.reuse, c[0x0][0x1a8] ;  /* 0x00006a0002387625 */ /* 0x080fe200078e0203 */
[----:B------:R5:W4:Y:S03]  /*0160*/  LDG.E.128 R12, [R44.64] ;  /* 0x000000042c0c7981 */ /* 0x000b26000c1e1d00 */
[C---:B------:R-:W-:Y:S01]  /*0170*/  IMAD.WIDE.U32 R52, R0.reuse, 0x10, R52 ;  /* 0x0000001000347825 */ /* 0x040fe200078e0034 */
[----:B0-----:R-:W4:Y:S03]  /*0180*/  LDG.E.128 R32, [R32.64+0x800] ;  /* 0x0008000420207981 */ /* 0x001f26000c1e1d00 */
[----:B------:R-:W-:Y:S01]  /*0190*/  IMAD.WIDE.U32 R56, R0, 0x10, R56 ;  /* 0x0000001000387825 */ /* 0x000fe200078e0038 */
[----:B------:R0:W4:Y:S04]  /*01a0*/  LDG.E.128 R20, [R52.64] ;  /* 0x0000000434147981 */ /* 0x000128000c1e1d00 */
[----:B------:R3:W4:Y:S01]  /*01b0*/  LDG.E.128 R24, [R56.64] ;  /* 0x0000000438187981 */ /* 0x000722000c1e1d00 */
[----:B------:R-:W-:-:S03]  /*01c0*/  IMAD.WIDE R60, R2, R3, c[0x0][0x190] ;  /* 0x00006400023c7625 */ /* 0x000fc600078e0203 */
[----:B-1----:R-:W4:Y:S04]  /*01d0*/  LDG.E.128 R36, [R36.64+0x800] ;  /* 0x0008000424247981 */ /* 0x002f28000c1e1d00 */
[----:B0-----:R-:W4:Y:S01]  /*01e0*/  LDG.E.128 R52, [R52.64+0x800] ;  /* 0x0008000434347981 */ /* 0x001f22000c1e1d00 */
[----:B------:R-:W-:-:S03]  /*01f0*/  IMAD.WIDE.U32 R60, R0, 0x10, R60 ;  /* 0x00000010003c7825 */ /* 0x000fc600078e003c */
[----:B---3--:R-:W3:Y:S04]  /*0200*/  LDG.E.128 R56, [R56.64+0x800] ;  /* 0x0008000438387981 */ /* 0x008ee8000c1e1d00 */
[----:B------:R-:W3:Y:S04]  /*0210*/  LDG.E.128 R40, [R40.64+0x800] ;  /* 0x0008000428287981 */ /* 0x000ee8000c1e1d00 */
[----:B-----5:R-:W5:Y:S04]  /*0220*/  LDG.E.128 R44, [R44.64+0x800] ;  /* 0x000800042c2c7981 */ /* 0x020f68000c1e1d00 */
[----:B------:R-:W3:Y:S04]  /*0230*/  LDG.E.128 R28, [R60.64] ;  /* 0x000000043c1c7981 */ /* 0x000ee8000c1e1d00 */
[----:B------:R-:W3:Y:S01]  /*0240*/  LDG.E.128 R48, [R60.64+0x800] ;  /* 0x000800043c307981 */ /* 0x000ee2000c1e1d00 */
[----:B------:R-:W-:-:S06]  /*0250*/  IMAD.WIDE.U32 R2, R2, R3, c[0x0][0x178] ;  /* 0x00005e0002027625 */ /* 0x000fcc00078e0003 */
[----:B------:R-:W-:-:S04]  /*0260*/  IMAD.WIDE R2, R0, 0x10, R2 ;  /* 0x0000001000027825 */ /* 0x000fc800078e0202 */
[----:B--2---:R-:W-:Y:S02]  /*0270*/  FADD.FTZ R5, R17, -R5 ;  /* 0x8000000511057221 */ /* 0x004fe40000010000 */
[----:B----4-:R-:W-:Y:S02]  /*0280*/  FFMA.FTZ R17, -R12, c[0x0][0x168], R8 ;  /* 0x00005a000c117a23 */ /* 0x010fe40000010108 */
[----:B------:R-:W-:Y:S02]  /*0290*/  FFMA.FTZ R0, -R13, c[0x0][0x168], R9 ;  /* 0x00005a000d007a23 */ /* 0x000fe40000010109 */
[----:B------:R-:W-:Y:S02]  /*02a0*/  FFMA.FTZ R9, -R14, c[0x0][0x168], R10 ;  /* 0x00005a000e097a23 */ /* 0x000fe4000001010a */
[----:B------:R-:W-:Y:S02]  /*02b0*/  FFMA.FTZ R8, -R15, c[0x0][0x168], R11 ;  /* 0x00005a000f087a23 */ /* 0x000fe4000001010b */
[----:B------:R-:W-:-:S02]  /*02c0*/  FMUL.FTZ R11, R20, R20 ;  /* 0x00000014140b7220 */ /* 0x000fc40000410000 */
[----:B------:R-:W-:Y:S02]  /*02d0*/  FMUL.FTZ R10, R21, R21 ;  /* 0x00000015150a7220 */ /* 0x000fe40000410000 */
[----:B------:R-:W-:Y:S02]  /*02e0*/  FMUL.FTZ R13, R22, R22 ;  /* 0x00000016160d7220 */ /* 0x000fe40000410000 */
[----:B------:R-:W-:Y:S02]  /*02f0*/  FMUL.FTZ R12, R23, R23 ;  /* 0x00000017170c7220 */ /* 0x000fe40000410000 */
[----:B------:R-:W-:Y:S02]  /*0300*/  FMUL.FTZ R11, R24, R11 ;  /* 0x0000000b180b7220 */ /* 0x000fe40000410000 */
[----:B------:R-:W-:Y:S02]  /*0310*/  FMUL.FTZ R10, R25, R10 ;  /* 0x0000000a190a7220 */ /* 0x000fe40000410000 */
[----:B------:R-:W-:-:S02]  /*0320*/  FMUL.FTZ R13, R26, R13 ;  /* 0x0000000d1a0d7220 */ /* 0x000fc40000410000 */
[----:B------:R-:W-:Y:S02]  /*0330*/  FMUL.FTZ R12, R27, R12 ;  /* 0x0000000c1b0c7220 */ /* 0x000fe40000410000 */
[----:B------:R-:W-:Y:S02]  /*0340*/  FADD.FTZ R4, R16, -R4 ;  /* 0x8000000410047221 */ /* 0x000fe40000010000 */
[----:B------:R-:W-:Y:S02]  /*0350*/  FADD.FTZ R6, R18, -R6 ;  /* 0x8000000612067221 */ /* 0x000fe40000010000 */
[----:B------:R-:W-:Y:S02]  /*0360*/  FADD.FTZ R7, R19, -R7 ;  /* 0x8000000713077221 */ /* 0x000fe40000010000 */
[----:B------:R-:W-:Y:S02]  /*0370*/  FMUL.FTZ R11, R11, c[0x0][0x168] ;  /* 0x00005a000b0b7a20 */ /* 0x000fe40000410000 */
[----:B------:R-:W-:-:S02]  /*0380*/  FMUL.FTZ R10, R10, c[0x0][0x168] ;  /* 0x00005a000a0a7a20 */ /* 0x000fc40000410000 */
[----:B------:R-:W-:Y:S02]  /*0390*/  FMUL.FTZ R13, R13, c[0x0][0x168] ;  /* 0x00005a000d0d7a20 */ /* 0x000fe40000410000 */
[----:B------:R-:W-:Y:S02]  /*03a0*/  FMUL.FTZ R12, R12, c[0x0][0x168] ;  /* 0x00005a000c0c7a20 */ /* 0x000fe40000410000 */
[----:B------:R-:W-:Y:S02]  /*03b0*/  FFMA.FTZ R4, R11, -R4, R17 ;  /* 0x800000040b047223 */ /* 0x000fe40000010011 */
[----:B------:R-:W-:Y:S02]  /*03c0*/  FFMA.FTZ R0, R10, -R5, R0 ;  /* 0x800000050a007223 */ /* 0x000fe40000010000 */
[----:B------:R-:W-:Y:S02]  /*03d0*/  FFMA.FTZ R6, R13, -R6, R9 ;  /* 0x800000060d067223 */ /* 0x000fe40000010009 */
[----:B------:R-:W-:-:S02]  /*03e0*/  FFMA.FTZ R7, R12, -R7, R8 ;  /* 0x800000070c077223 */ /* 0x000fc40000010008 */
[----:B------:R-:W-:Y:S02]  /*03f0*/  FMUL.FTZ R11, R52, R52 ;  /* 0x00000034340b7220 */ /* 0x000fe40000410000 */
[----:B------:R-:W-:Y:S02]  /*0400*/  FMUL.FTZ R10, R53, R53 ;  /* 0x00000035350a7220 */ /* 0x000fe40000410000 */
[----:B------:R-:W-:Y:S02]  /*0410*/  FMUL.FTZ R13, R54, R54 ;  /* 0x00000036360d7220 */ /* 0x000fe40000410000 */
[----:B------:R-:W-:Y:S02]  /*0420*/  FMUL.FTZ R12, R55, R55 ;  /* 0x00000037370c7220 */ /* 0x000fe40000410000 */
[----:B---3--:R-:W-:Y:S02]  /*0430*/  FMUL.FTZ R11, R56, R11 ;  /* 0x0000000b380b7220 */ /* 0x008fe40000410000 */
[----:B------:R-:W-:-:S02]  /*0440*/  FMUL.FTZ R10, R57, R10 ;  /* 0x0000000a390a7220 */ /* 0x000fc40000410000 */
[----:B------:R-:W-:Y:S02]  /*0450*/  FMUL.FTZ R13, R58, R13 ;  /* 0x0000000d3a0d7220 */ /* 0x000fe40000410000 */
[----:B------:R-:W-:Y:S02]  /*0460*/  FMUL.FTZ R12, R59, R12 ;  /* 0x0000000c3b0c7220 */ /* 0x000fe40000410000 */
[----:B------:R-:W-:Y:S02]  /*0470*/  FADD.FTZ R32, R32, -R36 ;  /* 0x8000002420207221 */ /* 0x000fe40000010000 */
[----:B------:R-:W-:Y:S02]  /*0480*/  FADD.FTZ R33, R33, -R37 ;  /* 0x8000002521217221 */ /* 0x000fe40000010000 */
[----:B------:R-:W-:Y:S02]  /*0490*/  FADD.FTZ R34, R34, -R38 ;  /* 0x8000002622227221 */ /* 0x000fe40000010000 */
[----:B------:R-:W-:-:S02]  /*04a0*/  FADD.FTZ R35, R35, -R39 ;  /* 0x8000002723237221 */ /* 0x000fc40000010000 */
[----:B-----5:R-:W-:Y:S02]  /*04b0*/  FFMA.FTZ R40, -R44, c[0x0][0x168], R40 ;  /* 0x00005a002c287a23 */ /* 0x020fe40000010128 */
[----:B------:R-:W-:Y:S02]  /*04c0*/  FFMA.FTZ R41, -R45, c[0x0][0x168], R41 ;  /* 0x00005a002d297a23 */ /* 0x000fe40000010129 */
[----:B------:R-:W-:Y:S02]  /*04d0*/  FFMA.FTZ R42, -R46, c[0x0][0x168], R42 ;  /* 0x00005a002e2a7a23 */ /* 0x000fe4000001012a */
[----:B------:R-:W-:Y:S02]  /*04e0*/  FFMA.FTZ R43, -R47, c[0x0][0x168], R43 ;  /* 0x00005a002f2b7a23 */ /* 0x000fe4000001012b */
[----:B------:R-:W-:Y:S02]  /*04f0*/  FMUL.FTZ R11, R11, c[0x0][0x168] ;  /* 0x00005a000b0b7a20 */ /* 0x000fe40000410000 */
[----:B------:R-:W-:-:S02]  /*0500*/  FMUL.FTZ R10, R10, c[0x0][0x168] ;  /* 0x00005a000a0a7a20 */ /* 0x000fc40000410000 */
        /* <DEDUP_REMOVED lines=8> */
[----:B------:R-:W-:Y:S02]  /*0590*/  FMUL.FTZ R50, R50, R54 ;  /* 0x0000003632327220 */ /* 0x000fe40000410000 */
[----:B------:R-:W-:Y:S02]  /*05a0*/  FMUL.FTZ R51, R51, R55 ;  /* 0x0000003733337220 */ /* 0x000fe40000410000 */
[----:B------:R-:W-:Y:S02]  /*05b0*/  FFMA.FTZ R11, R11, -R32, R40 ;  /* 0x800000200b0b7223 */ /* 0x000fe40000010028 */
[----:B------:R-:W-:-:S02]  /*05c0*/  FFMA.FTZ R10, R10, -R33, R41 ;  /* 0x800000210a0a7223 */ /* 0x000fc40000010029 */
[----:B------:R-:W-:Y:S02]  /*05d0*/  FFMA.FTZ R13, R13, -R34, R42 ;  /* 0x800000220d0d7223 */ /* 0x000fe4000001002a */
[----:B------:R-:W-:Y:S02]  /*05e0*/  FFMA.FTZ R12, R12, -R35, R43 ;  /* 0x800000230c0c7223 */ /* 0x000fe4000001002b */
[----:B------:R-:W-:Y:S02]  /*05f0*/  FMUL.FTZ R29, R29, R0 ;  /* 0x000000001d1d7220 */ /* 0x000fe40000410000 */
[----:B------:R-:W-:Y:S02]  /*0600*/  FMUL.FTZ R28, R5, R4 ;  /* 0x00000004051c7220 */ /* 0x000fe40000410000 */
[----:B------:R-:W-:Y:S02]  /*0610*/  FMUL.FTZ R30, R9, R6 ;  /* 0x00000006091e7220 */ /* 0x000fe40000410000 */
[----:B------:R-:W-:-:S02]  /*0620*/  FMUL.FTZ R31, R8, R7 ;  /* 0x00000007081f7220 */ /* 0x000fc40000410000 */
[----:B------:R-:W-:Y:S02]  /*0630*/  FMUL.FTZ R48, R48, R11 ;  /* 0x0000000b30307220 */ /* 0x000fe40000410000 */
[----:B------:R-:W-:Y:S02]  /*0640*/  FMUL.FTZ R49, R49, R10 ;  /* 0x0000000a31317220 */ /* 0x000fe40000410000 */
[----:B------:R-:W-:Y:S02]  /*0650*/  FMUL.FTZ R50, R50, R13 ;  /* 0x0000000d32327220 */ /* 0x000fe40000410000 */
[----:B------:R-:W-:Y:S01]  /*0660*/  FMUL.FTZ R51, R51, R12 ;  /* 0x0000000c33337220 */ /* 0x000fe20000410000 */
[----:B------:R-:W-:Y:S04]  /*0670*/  STG.E.128 [R2.64], R28 ;  /* 0x0000001c02007986 */ /* 0x000fe8000c101d04 */
[----:B------:R-:W-:Y:S01]  /*0680*/  STG.E.128 [R2.64+0x800], R48 ;  /* 0x0008003002007986 */ /* 0x000fe2000c101d04 */
[----:B------:R-:W-:Y:S05]  /*0690*/  EXIT ;  /* 0x000000000000794d */ /* 0x000fea0003800000 */
.L_x_18308:
        /* <DEDUP_REMOVED lines=280> */
.L_x_18311:
[----:B0-----:R-:W-:-:S13]  /*1820*/  ISETP.GE.AND P0, PT, R9, R0, PT ;  /* 0x000000000900720c */ /* 0x001fda0003f06270 */
[----:B------:R-:W-:Y:S05]  /*1830*/  @P0 BRA `(.L_x_18313) ;  /* 0x000000c000000947 */ /* 0x000fea0003800000 */
[----:B------:R-:W-:Y:S02]  /*1840*/  IADD3 R4, R2, R9, RZ ;  /* 0x0000000902047210 */ /* 0x000fe40007ffe0ff */
[----:B------:R-:W-:Y:S02]  /*1850*/  MOV R5, 0x4 ;  /* 0x0000000400057802 */ /* 0x000fe40000000f00 */
[----:B------:R-:W-:-:S03]  /*1860*/  IADD3 R9, R9, 0x80, RZ ;  /* 0x0000008009097810 */ /* 0x000fc60007ffe0ff */
[----:B------:R-:W-:-:S05]  /*1870*/  IMAD.WIDE.U32 R4, R4, R5, c[0x0][0x178] ;  /* 0x00005e0004047625 */ /* 0x000fca00078e0005 */
[----:B------:R0:W-:Y:S02]  /*1880*/  STG.E [R4.64], R7 ;  /* 0x0000000704007986 */ /* 0x0001e4000c101904 */
.L_x_18312:
[----:B------:R-:W-:-:S13]  /*1890*/  ISETP.GE.AND P0, PT, R9, R0, PT ;  /* 0x000000000900720c */ /* 0x000fda0003f06270 */
[----:B------:R-:W-:Y:S05]  /*18a0*/  @P0 BRA `(.L_x_18314) ;  /* 0x000000d000000947 */ /* 0x000fea0003800000 */
[----:B0-----:R-:W-:Y:S01]  /*18b0*/  HFMA2.MMA R5, -RZ, RZ, 0, 2.384185791015625e-07 ;  /* 0x00000004ff057435 */ /* 0x001fe200000001ff */
[----:B------:R-:W-:Y:S02]  /*18c0*/  IADD3 R4, R2, R9, RZ ;  /* 0x0000000902047210 */ /* 0x000fe40007ffe0ff */
[----:B------:R-:W-:-:S07]  /*18d0*/  IADD3 R9, R9, 0x80, RZ ;  /* 0x0000008009097810 */ /* 0x000fce0007ffe0ff */
[----:B------:R-:W-:-:S05]  /*18e0*/  IMAD.WIDE.U32 R4, R4, R5, c[0x0][0x178] ;  /* 0x00005e0004047625 */ /* 0x000fca00078e0005 */
[----:B------:R0:W-:Y:S02]  /*18f0*/  STG.E [R4.64], R41 ;  /* 0x0000002904007986 */ /* 0x0001e4000c101904 */
.L_x_18313:
        /* <DEDUP_REMOVED lines=8> */
.L_x_18314:
[----:B------:R-:W-:Y:S05]  /*1980*/  BSYNC B1 ;  /* 0x0000000000017941 */ /* 0x000fea0003800000 */
.L_x_18310:
[----:B------:R-:W-:-:S13]  /*1990*/  ISETP.GE.AND P0, PT, R9, R0, PT ;  /* 0x000000000900720c */ /* 0x000fda0003f06270 */
[----:B0-----:R-:W-:Y:S02]  /*19a0*/  @!P0 IADD3 R4, R2, R9, RZ ;  /* 0x0000000902048210 */ /* 0x001fe40007ffe0ff */
[----:B------:R-:W-:Y:S02]  /*19b0*/  @!P0 MOV R5, 0x4 ;  /* 0x0000000400058802 */ /* 0x000fe40000000f00 */
[----:B------:R-:W-:-:S03]  /*19c0*/  @!P0 IADD3 R9, R9, 0x80, RZ ;  /* 0x0000008009098810 */ /* 0x000fc60007ffe0ff */
[----:B------:R-:W-:-:S05]  /*19d0*/  @!P0 IMAD.WIDE.U32 R4, R4, R5, c[0x0][0x178] ;  /* 0x00005e0004048625 */ /* 0x000fca00078e0005 */
[----:B------:R0:W-:Y:S02]  /*19e0*/  @!P0 STG.E [R4.64], R61 ;  /* 0x0000003d04008986 */ /* 0x0001e4000c101904 */
.L_x_18315:
[----:B------:R-:W-:Y:S05]  /*19f0*/  BSYNC B0 ;  /* 0x0000000000007941 */ /* 0x000fea0003800000 */
.L_x_18309:
        /* <DEDUP_REMOVED lines=8> */
.L_x_18316:
        /* <DEDUP_REMOVED lines=16> */
.L_x_26849:


//--------------------- .text._ZN2at6native29vectorized_elementwise_kernelILi8EZZZNS0_49_GLOBAL__N__b919a28f_16_Normalization_cu_5c38458737batch_norm_elementwise_backward_trainERKNS_6TensorES5_S5_S5_S5_S5_S5_ENKUlvE0_clEvENKUlvE0_clEvEUlfffffffE_St5arrayIPcLm8EEEEviT0_T1_ --------------------------
	.section	.text._ZN2at6native29vectorized_elementwise_kernelILi8EZZZNS0_49_GLOBAL__N__b919a28f_16_Normalization_cu_5c38458737batch_norm_elementwise_backward_trainERKNS_6TensorES5_S5_S5_S5_S5_S5_ENKUlvE0_clEvENKUlvE0_clEvEUlfffffffE_St5arrayIPcLm8EEEEviT0_T1_,"ax",@progbits
	.sectioninfo	@"SHI_REGISTERS=4"
	.align	128
        .global         _ZN2at6native29vectorized_elementwise_kernelILi8EZZZNS0_49_GLOBAL__N__b919a28f_16_Normalization_cu_5c38458737batch_norm_elementwise_backward_trainERKNS_6TensorES5_S5_S5_S5_S5_S5_ENKUlvE0_clEvENKUlvE0_clEvEUlfffffffE_St5arrayIPcLm8EEEEviT0_T1_
        .type           _ZN2at6native29vectorized_elementwise_kernelILi8EZZZNS0_49_GLOBAL__N__b919a28f_16_Normalization_cu_5c38458737batch_norm_elementwise_backward_trainERKNS_6TensorES5_S5_S5_S5_S5_S5_ENKUlvE0_clEvENKUlvE0_clEvEUlfffffffE_St5arrayIPcLm8EEEEviT0_T1_,@function
        .size           _ZN2at6native29vectorized_elementwise_kernelILi8EZZZNS0_49_GLOBAL__N__b919a28f_16_Normalization_cu_5c38458737batch_norm_elementwise_backward_trainERKNS_6TensorES5_S5_S5_S5_S5_S5_ENKUlvE0_clEvENKUlvE0_clEvEUlfffffffE_St5arrayIPcLm8EEEEviT0_T1_,(.L_x_26850 - _ZN2at6native29vectorized_elementwise_kernelILi8EZZZNS0_49_GLOBAL__N__b919a28f_16_Normalization_cu_5c38458737batch_norm_elementwise_backward_trainERKNS_6TensorES5_S5_S5_S5_S5_S5_ENKUlvE0_clEvENKUlvE0_clEvEUlfffffffE_St5arrayIPcLm8EEEEviT0_T1_)
        .other          _ZN2at6native29vectorized_elementwise_kernelILi8EZZZNS0_49_GLOBAL__N__b919a28f_16_Normalization_cu_5c38458737batch_norm_elementwise_backward_trainERKNS_6TensorES5_S5_S5_S5_S5_S5_ENKUlvE0_clEvENKUlvE0_clEvEUlfffffffE_St5arrayIPcLm8EEEEviT0_T1_,@"STO_CUDA_ENTRY STV_DEFAULT"
_ZN2at6native29vectorized_elementwise_kernelILi8EZZZNS0_49_GLOBAL__N__b919a28f_16_Normalization_cu_5c38458737batch_norm_elementwise_backward_trainERKNS_6TensorES5_S5_S5_S5_S5_S5_ENKUlvE0_clEvENKUlvE0_clEvEUlfffffffE_St5arrayIPcLm8EEEEviT0_T1_:
.text._ZN2at6native29vectorized_elementwise_kernelILi8EZZZNS0_49_GLOBAL__N__b919a28f_16_Normalization_cu_5c38458737batch_norm_elementwise_backward_trainERKNS_6TensorES5_S5_S5_S5_S5_S5_ENKUlvE0_clEvENKUlvE0_clEvEUlfffffffE_St5arrayIPcLm8EEEEviT0_T1_:
[----:B------:R-:W-:Y:S02]  /*0000*/  MOV R1, c[0x0][0x28] ;  /* 0x00000a0000017a02 */ /* 0x000fe40000000f00 */
[----:B------:R-:W-:Y:S05]  /*0010*/  EXIT ;  /* 0x000000000000794d */ /* 0x000fea0003800000 */
.L_x_18317:
        /* <DEDUP_REMOVED lines=14> */
.L_x_26850:


//--------------------- .text._ZN2at6native18elementwise_kernelILi128ELi4EZNS0_15gpu_kernel_implIZZZNS0_49_GLOBAL__N__b919a28f_16_Normalization_cu_5c38458737batch_norm_elementwise_backward_trainERKNS_6TensorES6_S6_S6_S6_S6_S6_ENKUlvE0_clEvENKUlvE_clEvEUldddddddE_EEvRNS_18TensorIteratorBaseERKT_EUliE_EEviT1_ --------------------------
	.section	.text._ZN2at6native18elementwise_kernelILi128ELi4EZNS0_15gpu_kernel_implIZZZNS0_49_GLOBAL__N__b919a28f_16_Normalization_cu_5c38458737batch_norm_elementwise_backward_trainERKNS_6TensorES6_S6_S6_S6_S6_S6_ENKUlvE0_clEvENKUlvE_clEvEUldddddddE_EEvRNS_18TensorIteratorBaseERKT_EUliE_EEviT1_,"ax",@progbits
	.sectioninfo	@"SHI_REGISTERS=38"
	.align	128
        .global         _ZN2at6native18elementwise_kernelILi128ELi4EZNS0_15gpu_kernel_implIZZZNS0_49_GLOBAL__N__b919a28f_16_Normalization_cu_5c38458737batch_norm_elementwise_backward_trainERKNS_6TensorES6_S6_S6_S6_S6_S6_ENKUlvE0_clEvENKUlvE_clEvEUldddddddE_EEvRNS_18TensorIteratorBaseERKT_EUliE_EEviT1_
        .type           _ZN2at6native18elementwise_kernelILi128ELi4EZNS0_15gpu_kernel_implIZZZNS0_49_GLOBAL__N__b919a28f_16_Normalization_cu_5c38458737batch_norm_elementwise_backward_trainERKNS_6TensorES6_S6_S6_S6_S6_S6_ENKUlvE0_clEvENKUlvE_clEvEUldddddddE_EEvRNS_18TensorIteratorBaseERKT_EUliE_EEviT1_,@function
        .size           _ZN2at6native18elementwise_kernelILi128ELi4EZNS0_15gpu_kernel_implIZZZNS0_49_GLOBAL__N__b919a28f_16_Normalization_cu_5c38458737batch_norm_elementwise_backward_trainERKNS_6TensorES6_S6_S6_S6_S6_S6_ENKUlvE0_clEvENKUlvE_clEvEUldddddddE_EEvRNS_18TensorIteratorBaseERKT_EUliE_EEviT1_,(.L_x_26851 - _ZN2at6native18elementwise_kernelILi128ELi4EZNS0_15gpu_kernel_implIZZZNS0_49_GLOBAL__N__b919a28f_16_Normalization_cu_5c38458737batch_norm_elementwise_backward_trainERKNS_6TensorES6_S6_S6_S6_S6_S6_ENKUlvE0_clEvENKUlvE_clEvEUldddddddE_EEvRNS_18TensorIteratorBaseERKT_EUliE_EEviT1_)
        .other          _ZN2at6native18elementwise_kernelILi128ELi4EZNS0_15gpu_kernel_implIZZZNS0_49_GLOBAL__N__b919a28f_16_Normalization_cu_5c38458737batch_norm_elementwise_backward_trainERKNS_6TensorES6_S6_S6_S6_S6_S6_ENKUlvE0_clEvENKUlvE_clEvEUldddddddE_EEvRNS_18TensorIteratorBaseERKT_EUliE_EEviT1_,@"STO_CUDA_ENTRY STV_DEFAULT"
_ZN2at6native18elementwise_kernelILi128ELi4EZNS0_15gpu_kernel_implIZZZNS0_49_GLOBAL__N__b919a28f_16_Normalization_cu_5c38458737batch_norm_elementwise_backward_trainERKNS_6TensorES6_S6_S6_S6_S6_S6_ENKUlvE0_clEvENKUlvE_clEvEUldddddddE_EEvRNS_18TensorIteratorBaseERKT_EUliE_EEviT1_:
.text._ZN2at6native18elementwise_kernelILi128ELi4EZNS0_15gpu_kernel_implIZZZNS0_49_GLOBAL__N__b919a28f_16_Normalization_cu_5c38458737batch_norm_elementwise_backward_trainERKNS_6TensorES6_S6_S6_S6_S6_S6_ENKUlvE0_clEvENKUlvE_clEvEUldddddddE_EEvRNS_18TensorIteratorBaseERKT_EUliE_EEviT1_:
        /* <DEDUP_REMOVED lines=392> */
.L_x_18320:
        /* <DEDUP_REMOVED lines=19> */
.L_x_18324:
[----:B------:R-:W2:Y:S02]  /*19b0*/  LDG.E.U8 R2, [R2.64] ;  /* 0x0000002402027981 */ /* 0x000ea4000c1e1100 */
[----:B--2---:R0:W1:Y:S01]  /*19c0*/  I2F.F64.U16 R30, R2 ;  /* 0x00000002001e7312 */ /* 0x0040620000101800 */
[----:B------:R-:W-:Y:S05]  /*19d0*/  BRA `(.L_x_18326) ;  /* 0x00000df000007947 */ /* 0x000fea0003800000 */
.L_x_18323:
        /* <DEDUP_REMOVED lines=9> */
.L_x_18328:
[----:B------:R-:W2:Y:S02]  /*1a70*/  LDG.E R2, [R2.64] ;  /* 0x0000002402027981 */ /* 0x000ea4000c1e1900 */
[----:B--2---:R0:W1:Y:S01]  /*1a80*/  I2F.F64 R30, R2 ;  /* 0x00000002001e7312 */ /* 0x0040620000201c00 */
[----:B------:R-:W-:Y:S05]  /*1a90*/  BRA `(.L_x_18326) ;  /* 0x00000d3000007947 */ /* 0x000fea0003800000 */
.L_x_18327:
[----:B------:R-:W2:Y:S02]  /*1aa0*/  LDG.E.U16 R2, [R2.64] ;  /* 0x0000002402027981 */ /* 0x000ea4000c1e1500 */
[----:B--2---:R0:W1:Y:S01]  /*1ab0*/  I2F.F64.S16 R30, R2 ;  /* 0x00000002001e7312 */ /* 0x0040620000101c00 */
[----:B------:R-:W-:Y:S05]  /*1ac0*/  BRA `(.L_x_18326) ;  /* 0x00000d0000007947 */ /* 0x000fea0003800000 */
.L_x_18322:
        /* <DEDUP_REMOVED lines=10> */
.L_x_18330:
[----:B------:R-:W2:Y:S02]  /*1b70*/  LDG.E.U16 R0, [R2.64] ;  /* 0x0000002402007981 */ /* 0x000ea4000c1e1500 */
[----:B--2---:R-:W-:-:S05]  /*1b80*/  HADD2.F32 R0, -RZ, R0.H0_H0 ;  /* 0x20000000ff007230 */ /* 0x004fca0000004100 */
[----:B------:R-:W-:-:S04]  /*1b90*/  FMUL.FTZ R0, R0, 1 ;  /* 0x3f80000000007820 */ /* 0x000fc80000410000 */
[----:B------:R0:W1:Y:S01]  /*1ba0*/  F2F.F64.F32 R30, R0 ;  /* 0x00000000001e7310 */ /* 0x0000620000201800 */
[----:B------:R-:W-:Y:S05]  /*1bb0*/  BRA `(.L_x_18326) ;  /* 0x00000c1000007947 */ /* 0x000fea0003800000 */
.L_x_18329:
        /* <DEDUP_REMOVED lines=10> */
.L_x_18332:
[----:B------:R-:W2:Y:S02]  /*1c60*/  LDG.E.U16 R2, [R2.64] ;  /* 0x0000002402027981 */ /* 0x000ea4000c1e1500 */
[----:B--2---:R-:W-:-:S05]  /*1c70*/  HADD2.F32 R0, -RZ, R2.H0_H0 ;  /* 0x20000002ff007230 */ /* 0x004fca0000004100 */
[----:B------:R-:W-:-:S04]  /*1c80*/  FMUL.FTZ R0, R0, 1 ;  /* 0x3f80000000007820 */ /* 0x000fc80000410000 */
[----:B------:R0:W1:Y:S01]  /*1c90*/  F2F.F64.F32 R30, R0 ;  /* 0x00000000001e7310 */ /* 0x0000620000201800 */
[----:B------:R-:W-:Y:S05]  /*1ca0*/  BRA `(.L_x_18326) ;  /* 0x00000b2000007947 */ /* 0x000fea0003800000 */
.L_x_18331:
[----:B------:R0:W5:Y:S01]  /*1cb0*/  LDG.E.64 R30, [R2.64] ;  /* 0x00000024021e7981 */ /* 0x000162000c1e1b00 */
[----:B------:R-:W-:Y:S05]  /*1cc0*/  BRA `(.L_x_18326) ;  /* 0x00000b0000007947 */ /* 0x000fea0003800000 */
.L_x_18321:
        /* <DEDUP_REMOVED lines=13> */
.L_x_18335:
[----:B------:R0:W5:Y:S01]  /*1da0*/  LDG.E.64 R30, [R2.64] ;  /* 0x00000024021e7981 */ /* 0x000162000c1e1b00 */
[----:B------:R-:W-:Y:S05]  /*1db0*/  BRA `(.L_x_18326) ;  /* 0x00000a1000007947 */ /* 0x000fea0003800000 */
.L_x_18334:
        /* <DEDUP_REMOVED lines=28> */
.L_x_18337:
        /* <DEDUP_REMOVED lines=15> */
.L_x_18336:
[----:B------:R-:W2:Y:S02]  /*2070*/  LDG.E.U16 R0, [R2.64] ;  /* 0x0000002402007981 */ /* 0x000ea4000c1e1500 */
[----:B--2---:R-:W-:-:S05]  /*2080*/  PRMT R0, RZ, 0x5410, R0 ;  /* 0x00005410ff007816 */ /* 0x004fca0000000000 */
[----:B------:R-:W-:-:S04]  /*2090*/  FMUL.FTZ R0, R0, 1 ;  /* 0x3f80000000007820 */ /* 0x000fc80000410000 */
[----:B------:R0:W1:Y:S01]  /*20a0*/  F2F.F64.F32 R30, R0 ;  /* 0x00000000001e7310 */ /* 0x0000620000201800 */
[----:B------:R-:W-:Y:S05]  /*20b0*/  BRA `(.L_x_18326) ;  /* 0x0000071000007947 */ /* 0x000fea0003800000 */
.L_x_18333:
        /* <DEDUP_REMOVED lines=11> */
.L_x_18340:
        /* <DEDUP_REMOVED lines=21> */
.L_x_18344:
[----:B------:R-:W-:Y:S05]  /*22c0*/  BSYNC B1 ;  /* 0x0000000000017941 */ /* 0x000fea0003800000 */
.L_x_18343:
[----:B------:R-:W-:Y:S01]  /*22d0*/  LEA R3, R0, 0x3b800000, 0x17 ;  /* 0x3b80000000037811 */ /* 0x000fe200078eb8ff */
[----:B------:R-:W-:-:S05]  /*22e0*/  IMAD.SHL.U32 R0, R2, 0x100000, RZ ;  /* 0x0010000002007824 */ /* 0x000fca00078e00ff */
[----:B------:R-:W-:Y:S02]  /*22f0*/  LOP3.LUT R0, R3, R0, R4, 0xfe, !PT ;  /* 0x0000000003007212 */ /* 0x000fe400078efe04 */
.L_x_18342:
[----:B------:R-:W-:Y:S05]  /*2300*/  BSYNC B0 ;  /* 0x0000000000007941 */ /* 0x000fea0003800000 */
.L_x_18341:
[----:B------:R-:W-:-:S04]  /*2310*/  FMUL.FTZ R0, R0, 1 ;  /* 0x3f80000000007820 */ /* 0x000fc80000410000 */
[----:B------:R0:W1:Y:S01]  /*2320*/  F2F.F64.F32 R30, R0 ;  /* 0x00000000001e7310 */ /* 0x0000620000201800 */
[----:B------:R-:W-:Y:S05]  /*2330*/  BRA `(.L_x_18326) ;  /* 0x0000049000007947 */ /* 0x000fea0003800000 */
.L_x_18339:
        /* <DEDUP_REMOVED lines=21> */
.L_x_18348:
[----:B------:R-:W-:Y:S05]  /*2490*/  BSYNC B1 ;  /* 0x0000000000017941 */ /* 0x000fea0003800000 */
.L_x_18347:
[----:B------:R-:W-:Y:S01]  /*24a0*/  LEA R3, R0, 0x37800000, 0x17 ;  /* 0x3780000000037811 */ /* 0x000fe200078eb8ff */
[----:B------:R-:W-:-:S05]  /*24b0*/  IMAD.SHL.U32 R0, R2, 0x200000, RZ ;  /* 0x0020000002007824 */ /* 0x000fca00078e00ff */
[----:B------:R-:W-:Y:S02]  /*24c0*/  LOP3.LUT R0, R3, R0, R4, 0xfe, !PT ;  /* 0x0000000003007212 */ /* 0x000fe400078efe04 */
.L_x_18346:
[----:B------:R-:W-:Y:S05]  /*24d0*/  BSYNC B0 ;  /* 0x0000000000007941 */ /* 0x000fea0003800000 */
.L_x_18345:
[----:B------:R-:W-:-:S04]  /*24e0*/  FMUL.FTZ R0, R0, 1 ;  /* 0x3f80000000007820 */ /* 0x000fc80000410000 */
[----:B------:R0:W1:Y:S01]  /*24f0*/  F2F.F64.F32 R30, R0 ;  /* 0x00000000001e7310 */ /* 0x0000620000201800 */
[----:B------:R-:W-:Y:S05]  /*2500*/  BRA `(.L_x_18326) ;  /* 0x000002c000007947 */ /* 0x000fea0003800000 */
.L_x_18338:
        /* <DEDUP_REMOVED lines=14> */
.L_x_18352:
[----:B------:R-:W-:Y:S05]  /*25f0*/  BSYNC B0 ;  /* 0x0000000000007941 */ /* 0x000fea0003800000 */
.L_x_18351:
[----:B------:R-:W-:-:S04]  /*2600*/  FMUL.FTZ R0, R0, 1 ;  /* 0x3f80000000007820 */ /* 0x000fc80000410000 */
[----:B------:R0:W1:Y:S01]  /*2610*/  F2F.F64.F32 R30, R0 ;  /* 0x00000000001e7310 */ /* 0x0000620000201800 */
[----:B------:R-:W-:Y:S05]  /*2620*/  BRA `(.L_x_18326) ;  /* 0x000001a000007947 */ /* 0x000fea0003800000 */
.L_x_18325:
        /* <DEDUP_REMOVED lines=21> */
.L_x_18350:
[----:B------:R-:W2:Y:S02]  /*2780*/  LDG.E.64 R30, [R2.64] ;  /* 0x00000024021e7981 */ /* 0x000ea4000c1e1b00 */
[----:B--2---:R-:W0:Y:S01]  /*2790*/  I2F.F64.U64 R30, R30 ;  /* 0x0000001e001e7312 */ /* 0x004e220000301800 */
[----:B------:R-:W-:Y:S05]  /*27a0*/  BRA `(.L_x_18326) ;  /* 0x0000002000007947 */ /* 0x000fea0003800000 */
.L_x_18349:
[----:B------:R-:W2:Y:S02]  /*27b0*/  LDG.E R2, [R2.64] ;  /* 0x0000002402027981 */ /* 0x000ea4000c1e1900 */
[----:B--2---:R0:W1:Y:S02]  /*27c0*/  I2F.F64.U32 R30, R2 ;  /* 0x00000002001e7312 */ /* 0x0040640000201800 */
.L_x_18326:
        /* <DEDUP_REMOVED lines=17> */
.L_x_18356:
[----:B------:R-:W2:Y:S02]  /*28e0*/  LDG.E.U8 R24, [R24.64] ;  /* 0x0000002418187981 */ /* 0x000ea4000c1e1100 */
[----:B--2---:R0:W2:Y:S01]  /*28f0*/  I2F.F64.U16 R28, R24 ;  /* 0x00000018001c7312 */ /* 0x0040a20000101800 */
[----:B------:R-:W-:Y:S05]  /*2900*/  BRA `(.L_x_18358) ;  /* 0x00000df000007947 */ /* 0x000fea0003800000 */
.L_x_18355:
        /* <DEDUP_REMOVED lines=9> */
.L_x_18360:
[----:B------:R-:W2:Y:S02]  /*29a0*/  LDG.E R24, [R24.64] ;  /* 0x0000002418187981 */ /* 0x000ea4000c1e1900 */
[----:B--2---:R0:W2:Y:S01]  /*29b0*/  I2F.F64 R28, R24 ;  /* 0x00000018001c7312 */ /* 0x0040a20000201c00 */
[----:B------:R-:W-:Y:S05]  /*29c0*/  BRA `(.L_x_18358) ;  /* 0x00000d3000007947 */ /* 0x000fea0003800000 */
.L_x_18359:
[----:B------:R-:W2:Y:S02]  /*29d0*/  LDG.E.U16 R24, [R24.64] ;  /* 0x0000002418187981 */ /* 0x000ea4000c1e1500 */
[----:B--2---:R0:W2:Y:S01]  /*29e0*/  I2F.F64.S16 R28, R24 ;  /* 0x00000018001c7312 */ /* 0x0040a20000101c00 */
[----:B------:R-:W-:Y:S05]  /*29f0*/  BRA `(.L_x_18358) ;  /* 0x00000d0000007947 */ /* 0x000fea0003800000 */
.L_x_18354:
        /* <DEDUP_REMOVED lines=10> */
.L_x_18362:
[----:B------:R-:W2:Y:S02]  /*2aa0*/  LDG.E.U16 R0, [R24.64] ;  /* 0x0000002418007981 */ /* 0x000ea4000c1e1500 */
[----:B--2---:R-:W-:-:S05]  /*2ab0*/  HADD2.F32 R0, -RZ, R0.H0_H0 ;  /* 0x20000000ff007230 */ /* 0x004fca0000004100 */
[----:B------:R-:W-:-:S04]  /*2ac0*/  FMUL.FTZ R0, R0, 1 ;  /* 0x3f80000000007820 */ /* 0x000fc80000410000 */
[----:B------:R0:W2:Y:S01]  /*2ad0*/  F2F.F64.F32 R28, R0 ;  /* 0x00000000001c7310 */ /* 0x0000a20000201800 */
[----:B------:R-:W-:Y:S05]  /*2ae0*/  BRA `(.L_x_18358) ;  /* 0x00000c1000007947 */ /* 0x000fea0003800000 */
.L_x_18361:
        /* <DEDUP_REMOVED lines=10> */
.L_x_18364:
[----:B------:R-:W2:Y:S02]  /*2b90*/  LDG.E.U16 R24, [R24.64] ;  /* 0x0000002418187981 */ /* 0x000ea4000c1e1500 */
[----:B--2---:R-:W-:-:S05]  /*2ba0*/  HADD2.F32 R0, -RZ, R24.H0_H0 ;  /* 0x20000018ff007230 */ /* 0x004fca0000004100 */
[----:B------:R-:W-:-:S04]  /*2bb0*/  FMUL.FTZ R0, R0, 1 ;  /* 0x3f80000000007820 */ /* 0x000fc80000410000 */
[----:B------:R0:W2:Y:S01]  /*2bc0*/  F2F.F64.F32 R28, R0 ;  /* 0x00000000001c7310 */ /* 0x0000a20000201800 */
[----:B------:R-:W-:Y:S05]  /*2bd0*/  BRA `(.L_x_18358) ;  /* 0x00000b2000007947 */ /* 0x000fea0003800000 */
.L_x_18363:
[----:B------:R0:W5:Y:S01]  /*2be0*/  LDG.E.64 R28, [R24.64] ;  /* 0x00000024181c7981 */ /* 0x000162000c1e1b00 */
[----:B------:R-:W-:Y:S05]  /*2bf0*/  BRA `(.L_x_18358) ;  /* 0x00000b0000007947 */ /* 0x000fea0003800000 */
.L_x_18353:
        /* <DEDUP_REMOVED lines=13> */
.L_x_18367:
[----:B------:R0:W5:Y:S01]  /*2cd0*/  LDG.E.64 R28, [R24.64] ;  /* 0x00000024181c7981 */ /* 0x000162000c1e1b00 */
[----:B------:R-:W-:Y:S05]  /*2ce0*/  BRA `(.L_x_18358) ;  /* 0x00000a1000007947 */ /* 0x000fea0003800000 */
.L_x_18366:
        /* <DEDUP_REMOVED lines=28> */
.L_x_18369:
        /* <DEDUP_REMOVED lines=15> */
.L_x_18368:
[----:B------:R-:W2:Y:S02]  /*2fa0*/  LDG.E.U16 R0, [R24.64] ;  /* 0x0000002418007981 */ /* 0x000ea4000c1e1500 */
[----:B--2---:R-:W-:-:S05]  /*2fb0*/  PRMT R0, RZ, 0x5410, R0 ;  /* 0x00005410ff007816 */ /* 0x004fca0000000000 */
[----:B------:R-:W-:-:S04]  /*2fc0*/  FMUL.FTZ R0, R0, 1 ;  /* 0x3f80000000007820 */ /* 0x000fc80000410000 */
[----:B------:R0:W2:Y:S01]  /*2fd0*/  F2F.F64.F32 R28, R0 ;  /* 0x00000000001c7310 */ /* 0x0000a20000201800 */
[----:B------:R-:W-:Y:S05]  /*2fe0*/  BRA `(.L_x_18358) ;  /* 0x0000071000007947 */ /* 0x000fea0003800000 */
.L_x_18365:
        /* <DEDUP_REMOVED lines=11> */
.L_x_18372:
        /* <DEDUP_REMOVED lines=21> */
.L_x_18376:
[----:B------:R-:W-:Y:S05]  /*31f0*/  BSYNC B1 ;  /* 0x0000000000017941 */ /* 0x000fea0003800000 */
.L_x_18375:
[----:B------:R-:W-:Y:S01]  /*3200*/  LEA R3, R0, 0x3b800000, 0x17 ;  /* 0x3b80000000037811 */ /* 0x000fe200078eb8ff */
[----:B------:R-:W-:-:S05]  /*3210*/  IMAD.SHL.U32 R0, R2, 0x100000, RZ ;  /* 0x0010000002007824 */ /* 0x000fca00078e00ff */
[----:B------:R-:W-:Y:S02]  /*3220*/  LOP3.LUT R0, R3, R0, R4, 0xfe, !PT ;  /* 0x0000000003007212 */ /* 0x000fe400078efe04 */
.L_x_18374:
[----:B------:R-:W-:Y:S05]  /*3230*/  BSYNC B0 ;  /* 0x0000000000007941 */ /* 0x000fea0003800000 */
.L_x_18373:
[----:B------:R-:W-:-:S04]  /*3240*/  FMUL.FTZ R0, R0, 1 ;  /* 0x3f80000000007820 */ /* 0x000fc80000410000 */
[----:B------:R0:W2:Y:S01]  /*3250*/  F2F.F64.F32 R28, R0 ;  /* 0x00000000001c7310 */ /* 0x0000a20000201800 */
[----:B------:R-:W-:Y:S05]  /*3260*/  BRA `(.L_x_18358) ;  /* 0x0000049000007947 */ /* 0x000fea0003800000 */
.L_x_18371:
        /* <DEDUP_REMOVED lines=21> */
.L_x_18380:
[----:B------:R-:W-:Y:S05]  /*33c0*/  BSYNC B1 ;  /* 0x0000000000017941 */ /* 0x000fea0003800000 */
.L_x_18379:
[----:B------:R-:W-:Y:S01]  /*33d0*/  LEA R3, R0, 0x37800000, 0x17 ;  /* 0x3780000000037811 */ /* 0x000fe200078eb8ff */
[----:B------:R-:W-:-:S05]  /*33e0*/  IMAD.SHL.U32 R0, R2, 0x200000, RZ ;  /* 0x0020000002007824 */ /* 0x000fca00078e00ff */
[----:B------:R-:W-:Y:S02]  /*33f0*/  LOP3.LUT R0, R3, R0, R4, 0xfe, !PT ;  /* 0x0000000003007212 */ /* 0x000fe400078efe04 */
.L_x_18378:
[----:B------:R-:W-:Y:S05]  /*3400*/  BSYNC B0 ;  /* 0x0000000000007941 */ /* 0x000fea0003800000 */
.L_x_18377:
[----:B------:R-:W-:-:S04]  /*3410*/  FMUL.FTZ R0, R0, 1 ;  /* 0x3f80000000007820 */ /* 0x000fc80000410000 */
[----:B------:R0:W2:Y:S01]  /*3420*/  F2F.F64.F32 R28, R0 ;  /* 0x00000000001c7310 */ /* 0x0000a20000201800 */
[----:B------:R-:W-:Y:S05]  /*3430*/  BRA `(.L_x_18358) ;  /* 0x000002c000007947 */ /* 0x000fea0003800000 */
.L_x_18370:
        /* <DEDUP_REMOVED lines=14> */
.L_x_18384:
[----:B------:R-:W-:Y:S05]  /*3520*/  BSYNC B0 ;  /* 0x0000000000007941 */ /* 0x000fea0003800000 */
.L_x_18383:
[----:B------:R-:W-:-:S04]  /*3530*/  FMUL.FTZ R0, R0, 1 ;  /* 0x3f80000000007820 */ /* 0x000fc80000410000 */
[----:B------:R0:W2:Y:S01]  /*3540*/  F2F.F64.F32 R28, R0 ;  /* 0x00000000001c7310 */ /* 0x0000a20000201800 */
[----:B------:R-:W-:Y:S05]  /*3550*/  BRA `(.L_x_18358) ;  /* 0x000001a000007947 */ /* 0x000fea0003800000 */
.L_x_18357:
        /* <DEDUP_REMOVED lines=21> */
.L_x_18382:
[----:B------:R-:W2:Y:S02]  /*36b0*/  LDG.E.64 R28, [R24.64] ;  /* 0x00000024181c7981 */ /* 0x000ea4000c1e1b00 */
[----:B--2---:R-:W0:Y:S01]  /*36c0*/  I2F.F64.U64 R28, R28 ;  /* 0x0000001c001c7312 */ /* 0x004e220000301800 */
[----:B------:R-:W-:Y:S05]  /*36d0*/  BRA `(.L_x_18358) ;  /* 0x0000002000007947 */ /* 0x000fea0003800000 */
.L_x_18381:
[----:B------:R-:W2:Y:S02]  /*36e0*/  LDG.E R24, [R24.64] ;  /* 0x0000002418187981 */ /* 0x000ea4000c1e1900 */
[----:B--2---:R0:W2:Y:S02]  /*36f0*/  I2F.F64.U32 R28, R24 ;  /* 0x00000018001c7312 */ /* 0x0040a40000201800 */
.L_x_18358:
[----:B------:R-:W3:Y:S01]  /*3700*/  LDC.U8 R4, c[0x0][0x60b] ;  /* 0x000182c0ff047b82 */ /* 0x000ee20000000000 */
[----:B0-----:R-:W-:-:S05]  /*3710*/  IADD3 R2, P1, R23, c[0x0][0x5d0], RZ ;  /* 0x0001740017027a10 */ /* 0x001fca0007f3e0ff */
        /* <DEDUP_REMOVED lines=15> */
.L_x_18388:
[----:B------:R-:W3:Y:S02]  /*3810*/  LDG.E.U8 R2, [R2.64] ;  /* 0x0000002402027981 */ /* 0x000ee4000c1e1100 */
[----:B---3--:R0:W3:Y:S01]  /*3820*/  I2F.F64.U16 R26, R2 ;  /* 0x00000002001a7312 */ /* 0x0080e20000101800 */
[----:B------:R-:W-:Y:S05]  /*3830*/  BRA `(.L_x_18390) ;  /* 0x00000df000007947 */ /* 0x000fea0003800000 */
.L_x_18387:
        /* <DEDUP_REMOVED lines=9> */
.L_x_18392:
[----:B------:R-:W3:Y:S02]  /*38d0*/  LDG.E R2, [R2.64] ;  /* 0x0000002402027981 */ /* 0x000ee4000c1e1900 */
[----:B---3--:R0:W3:Y:S01]  /*38e0*/  I2F.F64 R26, R2 ;  /* 0x00000002001a7312 */ /* 0x0080e20000201c00 */
[----:B------:R-:W-:Y:S05]  /*38f0*/  BRA `(.L_x_18390) ;  /* 0x00000d3000007947 */ /* 0x000fea0003800000 */
.L_x_18391:
[----:B------:R-:W3:Y:S02]  /*3900*/  LDG.E.U16 R2, [R2.64] ;  /* 0x0000002402027981 */ /* 0x000ee4000c1e1500 */
[----:B---3--:R0:W3:Y:S01]  /*3910*/  I2F.F64.S16 R26, R2 ;  /* 0x00000002001a7312 */ /* 0x0080e20000101c00 */
[----:B------:R-:W-:Y:S05]  /*3920*/  BRA `(.L_x_18390) ;  /* 0x00000d0000007947 */ /* 0x000fea0003800000 */
.L_x_18386:
        /* <DEDUP_REMOVED lines=10> */
.L_x_18394:
[----:B------:R-:W3:Y:S02]  /*39d0*/  LDG.E.U16 R0, [R2.64] ;  /* 0x0000002402007981 */ /* 0x000ee4000c1e1500 */
[----:B---3--:R-:W-:-:S05]  /*39e0*/  HADD2.F32 R0, -RZ, R0.H0_H0 ;  /* 0x20000000ff007230 */ /* 0x008fca0000004100 */
[----:B------:R-:W-:-:S04]  /*39f0*/  FMUL.FTZ R0, R0, 1 ;  /* 0x3f80000000007820 */ /* 0x000fc80000410000 */
[----:B------:R0:W3:Y:S01]  /*3a00*/  F2F.F64.F32 R26, R0 ;  /* 0x00000000001a7310 */ /* 0x0000e20000201800 */
[----:B------:R-:W-:Y:S05]  /*3a10*/  BRA `(.L_x_18390) ;  /* 0x00000c1000007947 */ /* 0x000fea0003800000 */
.L_x_18393:
        /* <DEDUP_REMOVED lines=10> */
.L_x_18396:
[----:B------:R-:W3:Y:S02]  /*3ac0*/  LDG.E.U16 R2, [R2.64] ;  /* 0x0000002402027981 */ /* 0x000ee4000c1e1500 */
[----:B---3--:R-:W-:-:S05]  /*3ad0*/  HADD2.F32 R0, -RZ, R2.H0_H0 ;  /* 0x20000002ff007230 */ /* 0x008fca0000004100 */
[----:B------:R-:W-:-:S04]  /*3ae0*/  FMUL.FTZ R0, R0, 1 ;  /* 0x3f80000000007820 */ /* 0x000fc80000410000 */
[----:B------:R0:W3:Y:S01]  /*3af0*/  F2F.F64.F32 R26, R0 ;  /* 0x00000000001a7310 */ /* 0x0000e20000201800 */
[----:B------:R-:W-:Y:S05]  /*3b00*/  BRA `(.L_x_18390) ;  /* 0x00000b2000007947 */ /* 0x000fea0003800000 */
.L_x_18395:
[----:B------:R0:W5:Y:S01]  /*3b10*/  LDG.E.64 R26, [R2.64] ;  /* 0x00000024021a7981 */ /* 0x000162000c1e1b00 */
[----:B------:R-:W-:Y:S05]  /*3b20*/  BRA `(.L_x_18390) ;  /* 0x00000b0000007947 */ /* 0x000fea0003800000 */
.L_x_18385:
        /* <DEDUP_REMOVED lines=13> */
.L_x_18399:
[----:B------:R0:W5:Y:S01]  /*3c00*/  LDG.E.64 R26, [R2.64] ;  /* 0x00000024021a7981 */ /* 0x000162000c1e1b00 */
[----:B------:R-:W-:Y:S05]  /*3c10*/  BRA `(.L_x_18390) ;  /* 0x00000a1000007947 */ /* 0x000fea0003800000 */
.L_x_18398:
        /* <DEDUP_REMOVED lines=28> */
.L_x_18401:
        /* <DEDUP_REMOVED lines=15> */
.L_x_18400:
[----:B------:R-:W3:Y:S02]  /*3ed0*/  LDG.E.U16 R0, [R2.64] ;  /* 0x0000002402007981 */ /* 0x000ee4000c1e1500 */
[----:B---3--:R-:W-:-:S05]  /*3ee0*/  PRMT R0, RZ, 0x5410, R0 ;  /* 0x00005410ff007816 */ /* 0x008fca0000000000 */
[----:B------:R-:W-:-:S04]  /*3ef0*/  FMUL.FTZ R0, R0, 1 ;  /* 0x3f80000000007820 */ /* 0x000fc80000410000 */
[----:B------:R0:W3:Y:S01]  /*3f00*/  F2F.F64.F32 R26, R0 ;  /* 0x00000000001a7310 */ /* 0x0000e20000201800 */
[----:B------:R-:W-:Y:S05]  /*3f10*/  BRA `(.L_x_18390) ;  /* 0x0000071000007947 */ /* 0x000fea0003800000 */
.L_x_18397:
        /* <DEDUP_REMOVED lines=11> */
.L_x_18404:
        /* <DEDUP_REMOVED lines=21> */
.L_x_18408:
[----:B------:R-:W-:Y:S05]  /*4120*/  BSYNC B1 ;  /* 0x0000000000017941 */ /* 0x000fea0003800000 */
.L_x_18407:
[----:B------:R-:W-:Y:S01]  /*4130*/  LEA R3, R0, 0x3b800000, 0x17 ;  /* 0x3b80000000037811 */ /* 0x000fe200078eb8ff */
[----:B------:R-:W-:-:S05]  /*4140*/  IMAD.SHL.U32 R0, R2, 0x100000, RZ ;  /* 0x0010000002007824 */ /* 0x000fca00078e00ff */
[----:B------:R-:W-:Y:S02]  /*4150*/  LOP3.LUT R0, R3, R0, R4, 0xfe, !PT ;  /* 0x0000000003007212 */ /* 0x000fe400078efe04 */
.L_x_18406:
[----:B------:R-:W-:Y:S05]  /*4160*/  BSYNC B0 ;  /* 0x0000000000007941 */ /* 0x000fea0003800000 */
.L_x_18405:
[----:B------:R-:W-:-:S04]  /*4170*/  FMUL.FTZ R0, R0, 1 ;  /* 0x3f80000000007820 */ /* 0x000fc80000410000 */
[----:B------:R0:W3:Y:S01]  /*4180*/  F2F.F64.F32 R26, R0 ;  /* 0x00000000001a7310 */ /* 0x0000e20000201800 */
[----:B------:R-:W-:Y:S05]  /*4190*/  BRA `(.L_x_18390) ;  /* 0x0000049000007947 */ /* 0x000fea0003800000 */
.L_x_18403:
        /* <DEDUP_REMOVED lines=21> */
.L_x_18412:
[----:B------:R-:W-:Y:S05]  /*42f0*/  BSYNC B1 ;  /* 0x0000000000017941 */ /* 0x000fea0003800000 */
.L_x_18411:
[----:B------:R-:W-:Y:S01]  /*4300*/  LEA R3, R0, 0x37800000, 0x17 ;  /* 0x3780000000037811 */ /* 0x000fe200078eb8ff */
[----:B------:R-:W-:-:S05]  /*4310*/  IMAD.SHL.U32 R0, R2, 0x200000, RZ ;  /* 0x0020000002007824 */ /* 0x000fca00078e00ff */
[----:B------:R-:W-:Y:S02]  /*4320*/  LOP3.LUT R0, R3, R0, R4, 0xfe, !PT ;  /* 0x0000000003007212 */ /* 0x000fe400078efe04 */
.L_x_18410:
[----:B------:R-:W-:Y:S05]  /*4330*/  BSYNC B0 ;  /* 0x0000000000007941 */ /* 0x000fea0003800000 */
.L_x_18409:
[----:B------:R-:W-:-:S04]  /*4340*/  FMUL.FTZ R0, R0, 1 ;  /* 0x3f80000000007820 */ /* 0x000fc80000410000 */
[----:B------:R0:W3:Y:S01]  /*4350*/  F2F.F64.F32 R26, R0 ;  /* 0x00000000001a7310 */ /* 0x0000e20000201800 */
[----:B------:R-:W-:Y:S05]  /*4360*/  BRA `(.L_x_18390) ;  /* 0x000002c000007947 */ /* 0x000fea0003800000 */
.L_x_18402:
        /* <DEDUP_REMOVED lines=14> */
.L_x_18416:
[----:B------:R-:W-:Y:S05]  /*4450*/  BSYNC B0 ;  /* 0x0000000000007941 */ /* 0x000fea0003800000 */
.L_x_18415:
[----:B------:R-:W-:-:S04]  /*4460*/  FMUL.FTZ R0, R0, 1 ;  /* 0x3f80000000007820 */ /* 0x000fc80000410000 */
[----:B------:R0:W3:Y:S01]  /*4470*/  F2F.F64.F32 R26, R0 ;  /* 0x00000000001a7310 */ /* 0x0000e20000201800 */
[----:B------:R-:W-:Y:S05]  /*4480*/  BRA `(.L_x_18390) ;  /* 0x000001a000007947 */ /* 0x000fea0003800000 */
.L_x_18389:
        /* <DEDUP_REMOVED lines=21> */
.L_x_18414:
[----:B------:R-:W3:Y:S02]  /*45e0*/  LDG.E.64 R26, [R2.64] ;  /* 0x00000024021a7981 */ /* 0x000ee4000c1e1b00 */
[----:B---3--:R-:W0:Y:S01]  /*45f0*/  I2F.F64.U64 R26, R26 ;  /* 0x0000001a001a7312 */ /* 0x008e220000301800 */
[----:B------:R-:W-:Y:S05]  /*4600*/  BRA `(.L_x_18390) ;  /* 0x0000002000007947 */ /* 0x000fea0003800000 */
.L_x_18413:
[----:B------:R-:W3:Y:S02]  /*4610*/  LDG.E R2, [R2.64] ;  /* 0x0000002402027981 */ /* 0x000ee4000c1e1900 */
[----:B---3--:R0:W3:Y:S02]  /*4620*/  I2F.F64.U32 R26, R2 ;  /* 0x00000002001a7312 */ /* 0x0080e40000201800 */
.L_x_18390:
        /* <DEDUP_REMOVED lines=17> */
.L_x_18420:
[----:B------:R-:W4:Y:S02]  /*4740*/  LDG.E.U8 R22, [R22.64] ;  /* 0x0000002416167981 */ /* 0x000f24000c1e1100 */
[----:B----4-:R0:W4:Y:S01]  /*4750*/  I2F.F64.U16 R24, R22 ;  /* 0x0000001600187312 */ /* 0x0101220000101800 */
[----:B------:R-:W-:Y:S05]  /*4760*/  BRA `(.L_x_18422) ;  /* 0x00000df000007947 */ /* 0x000fea0003800000 */
.L_x_18419:
        /* <DEDUP_REMOVED lines=9> */
.L_x_18424:
[----:B------:R-:W4:Y:S02]  /*4800*/  LDG.E R22, [R22.64] ;  /* 0x0000002416167981 */ /* 0x000f24000c1e1900 */
[----:B----4-:R0:W4:Y:S01]  /*4810*/  I2F.F64 R24, R22 ;  /* 0x0000001600187312 */ /* 0x0101220000201c00 */
[----:B------:R-:W-:Y:S05]  /*4820*/  BRA `(.L_x_18422) ;  /* 0x00000d3000007947 */ /* 0x000fea0003800000 */
.L_x_18423:
[----:B------:R-:W4:Y:S02]  /*4830*/  LDG.E.U16 R22, [R22.64] ;  /* 0x0000002416167981 */ /* 0x000f24000c1e1500 */
[----:B----4-:R0:W4:Y:S01]  /*4840*/  I2F.F64.S16 R24, R22 ;  /* 0x0000001600187312 */ /* 0x0101220000101c00 */
[----:B------:R-:W-:Y:S05]  /*4850*/  BRA `(.L_x_18422) ;  /* 0x00000d0000007947 */ /* 0x000fea0003800000 */
.L_x_18418:
        /* <DEDUP_REMOVED lines=10> */
.L_x_18426:
[----:B------:R-:W4:Y:S02]  /*4900*/  LDG.E.U16 R0, [R22.64] ;  /* 0x0000002416007981 */ /* 0x000f24000c1e1500 */
[----:B----4-:R-:W-:-:S05]  /*4910*/  HADD2.F32 R0, -RZ, R0.H0_H0 ;  /* 0x20000000ff007230 */ /* 0x010fca0000004100 */
[----:B------:R-:W-:-:S04]  /*4920*/  FMUL.FTZ R0, R0, 1 ;  /* 0x3f80000000007820 */ /* 0x000fc80000410000 */
[----:B------:R0:W4:Y:S01]  /*4930*/  F2F.F64.F32 R24, R0 ;  /* 0x0000000000187310 */ /* 0x0001220000201800 */
[----:B------:R-:W-:Y:S05]  /*4940*/  BRA `(.L_x_18422) ;  /* 0x00000c1000007947 */ /* 0x000fea0003800000 */
.L_x_18425:
        /* <DEDUP_REMOVED lines=10> */
.L_x_18428:
[----:B------:R-:W4:Y:S02]  /*49f0*/  LDG.E.U16 R22, [R22.64] ;  /* 0x0000002416167981 */ /* 0x000f24000c1e1500 */
[----:B----4-:R-:W-:-:S05]  /*4a00*/  HADD2.F32 R0, -RZ, R22.H0_H0 ;  /* 0x20000016ff007230 */ /* 0x010fca0000004100 */
[----:B------:R-:W-:-:S04]  /*4a10*/  FMUL.FTZ R0, R0, 1 ;  /* 0x3f80000000007820 */ /* 0x000fc80000410000 */
[----:B------:R0:W4:Y:S01]  /*4a20*/  F2F.F64.F32 R24, R0 ;  /* 0x0000000000187310 */ /* 0x0001220000201800 */
[----:B------:R-:W-:Y:S05]  /*4a30*/  BRA `(.L_x_18422) ;  /* 0x00000b2000007947 */ /* 0x000fea0003800000 */
.L_x_18427:
[----:B------:R0:W5:Y:S01]  /*4a40*/  LDG.E.64 R24, [R22.64] ;  /* 0x0000002416187981 */ /* 0x000162000c1e1b00 */
[----:B------:R-:W-:Y:S05]  /*4a50*/  BRA `(.L_x_18422) ;  /* 0x00000b0000007947 */ /* 0x000fea0003800000 */
.L_x_18417:
        /* <DEDUP_REMOVED lines=13> */
.L_x_18431:
[----:B------:R0:W5:Y:S01]  /*4b30*/  LDG.E.64 R24, [R22.64] ;  /* 0x0000002416187981 */ /* 0x000162000c1e1b00 */
[----:B------:R-:W-:Y:S05]  /*4b40*/  BRA `(.L_x_18422) ;  /* 0x00000a1000007947 */ /* 0x000fea0003800000 */
.L_x_18430:
        /* <DEDUP_REMOVED lines=26> */
[----:B------:R0:W4:Y:S01]  /*4cf0*/  F2F.F64.F32 R24, R3 ;  /* 0x0000000300187310 */ /* 0x0001220000201800 */
[----:B------:R-:W-:Y:S05]  /*4d00*/  BRA `(.L_x_18422) ;  /* 0x0000085000007947 */ /* 0x000fea0003800000 */
.L_x_18433:
[----:B------:R-:W4:Y:S02]  /*4d10*/  LDG.E.U8 R3, [R22.64] ;  /* 0x0000002416037981 */ /* 0x000f24000c1e1100 */
        /* <DEDUP_REMOVED lines=14> */
.L_x_18432:
[----:B------:R-:W4:Y:S02]  /*4e00*/  LDG.E.U16 R0, [R22.64] ;  /* 0x0000002416007981 */ /* 0x000f24000c1e1500 */
[----:B----4-:R-:W-:-:S05]  /*4e10*/  PRMT R0, RZ, 0x5410, R0 ;  /* 0x00005410ff007816 */ /* 0x010fca0000000000 */
[----:B------:R-:W-:-:S04]  /*4e20*/  FMUL.FTZ R0, R0, 1 ;  /* 0x3f80000000007820 */ /* 0x000fc80000410000 */
[----:B------:R0:W4:Y:S01]  /*4e30*/  F2F.F64.F32 R24, R0 ;  /* 0x0000000000187310 */ /* 0x0001220000201800 */
[----:B------:R-:W-:Y:S05]  /*4e40*/  BRA `(.L_x_18422) ;  /* 0x0000071000007947 */ /* 0x000fea0003800000 */
.L_x_18429:
        /* <DEDUP_REMOVED lines=11> */
.L_x_18436:
        /* <DEDUP_REMOVED lines=21> */
.L_x_18440:
[----:B------:R-:W-:Y:S05]  /*5050*/  BSYNC B1 ;  /* 0x0000000000017941 */ /* 0x000fea0003800000 */
.L_x_18439:
[----:B------:R-:W-:Y:S01]  /*5060*/  LEA R3, R0, 0x3b800000, 0x17 ;  /* 0x3b80000000037811 */ /* 0x000fe200078eb8ff */
[----:B------:R-:W-:-:S05]  /*5070*/  IMAD.SHL.U32 R0, R2, 0x100000, RZ ;  /* 0x0010000002007824 */ /* 0x000fca00078e00ff */
[----:B------:R-:W-:Y:S02]  /*5080*/  LOP3.LUT R0, R3, R0, R4, 0xfe, !PT ;  /* 0x0000000003007212 */ /* 0x000fe400078efe04 */
.L_x_18438:
[----:B------:R-:W-:Y:S05]  /*5090*/  BSYNC B0 ;  /* 0x0000000000007941 */ /* 0x000fea0003800000 */
.L_x_18437:
[----:B------:R-:W-:-:S04]  /*50a0*/  FMUL.FTZ R0, R0, 1 ;  /* 0x3f80000000007820 */ /* 0x000fc80000410000 */
[----:B------:R0:W4:Y:S01]  /*50b0*/  F2F.F64.F32 R24, R0 ;  /* 0x0000000000187310 */ /* 0x0001220000201800 */
[----:B------:R-:W-:Y:S05]  /*50c0*/  BRA `(.L_x_18422) ;  /* 0x0000049000007947 */ /* 0x000fea0003800000 */
.L_x_18435:
        /* <DEDUP_REMOVED lines=21> */
.L_x_18444:
[----:B------:R-:W-:Y:S05]  /*5220*/  BSYNC B1 ;  /* 0x0000000000017941 */ /* 0x000fea0003800000 */
.L_x_18443:
[----:B------:R-:W-:Y:S01]  /*5230*/  LEA R3, R0, 0x37800000, 0x17 ;  /* 0x3780000000037811 */ /* 0x000fe200078eb8ff */
[----:B------:R-:W-:-:S05]  /*5240*/  IMAD.SHL.U32 R0, R2, 0x200000, RZ ;  /* 0x0020000002007824 */ /* 0x000fca00078e00ff */
[----:B------:R-:W-:Y:S02]  /*5250*/  LOP3.LUT R0, R3, R0, R4, 0xfe, !PT ;  /* 0x0000000003007212 */ /* 0x000fe400078efe04 */
.L_x_18442:
[----:B------:R-:W-:Y:S05]  /*5260*/  BSYNC B0 ;  /* 0x0000000000007941 */ /* 0x000fea0003800000 */
.L_x_18441:
[----:B------:R-:W-:-:S04]  /*5270*/  FMUL.FTZ R0, R0, 1 ;  /* 0x3f80000000007820 */ /* 0x000fc80000410000 */
[----:B------:R0:W4:Y:S01]  /*5280*/  F2F.F64.F32 R24, R0 ;  /* 0x0000000000187310 */ /* 0x0001220000201800 */
[----:B------:R-:W-:Y:S05]  /*5290*/  BRA `(.L_x_18422) ;  /* 0x000002c000007947 */ /* 0x000fea0003800000 */
.L_x_18434:
        /* <DEDUP_REMOVED lines=14> */
.L_x_18448:
[----:B------:R-:W-:Y:S05]  /*5380*/  BSYNC B0 ;  /* 0x0000000000007941 */ /* 0x000fea0003800000 */
.L_x_18447:
[----:B------:R-:W-:-:S04]  /*5390*/  FMUL.FTZ R0, R0, 1 ;  /* 0x3f80000000007820 */ /* 0x000fc80000410000 */
[----:B------:R0:W4:Y:S01]  /*53a0*/  F2F.F64.F32 R24, R0 ;  /* 0x0000000000187310 */ /* 0x0001220000201800 */
[----:B------:R-:W-:Y:S05]  /*53b0*/  BRA `(.L_x_18422) ;  /* 0x000001a000007947 */ /* 0x000fea0003800000 */
.L_x_18421:
        /* <DEDUP_REMOVED lines=21> */
.L_x_18446:
[----:B------:R-:W4:Y:S02]  /*5510*/  LDG.E.64 R24, [R22.64] ;  /* 0x0000002416187981 */ /* 0x000f24000c1e1b00 */
[----:B----4-:R-:W0:Y:S01]  /*5520*/  I2F.F64.U64 R24, R24 ;  /* 0x0000001800187312 */ /* 0x010e220000301800 */
[----:B------:R-:W-:Y:S05]  /*5530*/  BRA `(.L_x_18422) ;  /* 0x0000002000007947 */ /* 0x000fea0003800000 */
.L_x_18445:
[----:B------:R-:W4:Y:S02]  /*5540*/  LDG.E R22, [R22.64] ;  /* 0x0000002416167981 */ /* 0x000f24000c1e1900 */
[----:B----4-:R0:W4:Y:S02]  /*5550*/  I2F.F64.U32 R24, R22 ;  /* 0x0000001600187312 */ /* 0x0101240000201800 */
.L_x_18422:
[----:B------:R-:W4:Y:S01]  /*5560*/  LDC.U8 R4, c[0x0][0x60d] ;  /* 0x00018340ff047b82 */ /* 0x000f220000000000 */
[----:B0-----:R-:W-:-:S05]  /*5570*/  IADD3 R2, P1, R19, c[0x0][0x5e0], RZ ;  /* 0x0001780013027a10 */ /* 0x001fca0007f3e0ff */
        /* <DEDUP_REMOVED lines=15> */
.L_x_18452:
[----:B------:R-:W4:Y:S02]  /*5670*/  LDG.E.U8 R2, [R2.64] ;  /* 0x0000002402027981 */ /* 0x000f24000c1e1100 */
[----:B----4-:R0:W4:Y:S01]  /*5680*/  I2F.F64.U16 R22, R2 ;  /* 0x0000000200167312 */ /* 0x0101220000101800 */
[----:B------:R-:W-:Y:S05]  /*5690*/  BRA `(.L_x_18454) ;  /* 0x00000df000007947 */ /* 0x000fea0003800000 */
.L_x_18451:
        /* <DEDUP_REMOVED lines=9> */
.L_x_18456:
[----:B------:R-:W4:Y:S02]  /*5730*/  LDG.E R2, [R2.64] ;  /* 0x0000002402027981 */ /* 0x000f24000c1e1900 */
[----:B----4-:R0:W4:Y:S01]  /*5740*/  I2F.F64 R22, R2 ;  /* 0x0000000200167312 */ /* 0x0101220000201c00 */
[----:B------:R-:W-:Y:S05]  /*5750*/  BRA `(.L_x_18454) ;  /* 0x00000d3000007947 */ /* 0x000fea0003800000 */
.L_x_18455:
[----:B------:R-:W4:Y:S02]  /*5760*/  LDG.E.U16 R2, [R2.64] ;  /* 0x0000002402027981 */ /* 0x000f24000c1e1500 */
[----:B----4-:R0:W4:Y:S01]  /*5770*/  I2F.F64.S16 R22, R2 ;  /* 0x0000000200167312 */ /* 0x0101220000101c00 */
[----:B------:R-:W-:Y:S05]  /*5780*/  BRA `(.L_x_18454) ;  /* 0x00000d0000007947 */ /* 0x000fea0003800000 */
.L_x_18450:
        /* <DEDUP_REMOVED lines=10> */
.L_x_18458:
[----:B------:R-:W4:Y:S02]  /*5830*/  LDG.E.U16 R0, [R2.64] ;  /* 0x0000002402007981 */ /* 0x000f24000c1e1500 */
[----:B----4-:R-:W-:-:S05]  /*5840*/  HADD2.F32 R0, -RZ, R0.H0_H0 ;  /* 0x20000000ff007230 */ /* 0x010fca0000004100 */
[----:B------:R-:W-:-:S04]  /*5850*/  FMUL.FTZ R0, R0, 1 ;  /* 0x3f80000000007820 */ /* 0x000fc80000410000 */
[----:B------:R0:W4:Y:S01]  /*5860*/  F2F.F64.F32 R22, R0 ;  /* 0x0000000000167310 */ /* 0x0001220000201800 */
[----:B------:R-:W-:Y:S05]  /*5870*/  BRA `(.L_x_18454) ;  /* 0x00000c1000007947 */ /* 0x000fea0003800000 */
.L_x_18457:
        /* <DEDUP_REMOVED lines=10> */
.L_x_18460:
[----:B------:R-:W4:Y:S02]  /*5920*/  LDG.E.U16 R2, [R2.64] ;  /* 0x0000002402027981 */ /* 0x000f24000c1e1500 */
[----:B----4-:R-:W-:-:S05]  /*5930*/  HADD2.F32 R0, -RZ, R2.H0_H0 ;  /* 0x20000002ff007230 */ /* 0x010fca0000004100 */
[----:B------:R-:W-:-:S04]  /*5940*/  FMUL.FTZ R0, R0, 1 ;  /* 0x3f80000000007820 */ /* 0x000fc80000410000 */
[----:B------:R0:W4:Y:S01]  /*5950*/  F2F.F64.F32 R22, R0 ;  /* 0x0000000000167310 */ /* 0x0001220000201800 */
[----:B------:R-:W-:Y:S05]  /*5960*/  BRA `(.L_x_18454) ;  /* 0x00000b2000007947 */ /* 0x000fea0003800000 */
.L_x_18459:
[----:B------:R0:W5:Y:S01]  /*5970*/  LDG.E.64 R22, [R2.64] ;  /* 0x0000002402167981 */ /* 0x000162000c1e1b00 */
[----:B------:R-:W-:Y:S05]  /*5980*/  BRA `(.L_x_18454) ;  /* 0x00000b0000007947 */ /* 0x000fea0003800000 */
.L_x_18449:
        /* <DEDUP_REMOVED lines=13> */
.L_x_18463:
[----:B------:R0:W5:Y:S01]  /*5a60*/  LDG.E.64 R22, [R2.64] ;  /* 0x0000002402167981 */ /* 0x000162000c1e1b00 */
[----:B------:R-:W-:Y:S05]  /*5a70*/  BRA `(.L_x_18454) ;  /* 0x00000a1000007947 */ /* 0x000fea0003800000 */
.L_x_18462:
        /* <DEDUP_REMOVED lines=28> */
.L_x_18465:
        /* <DEDUP_REMOVED lines=15> */
.L_x_18464:
[----:B------:R-:W4:Y:S02]  /*5d30*/  LDG.E.U16 R0, [R2.64] ;  /* 0x0000002402007981 */ /* 0x000f24000c1e1500 */
[----:B----4-:R-:W-:-:S05]  /*5d40*/  PRMT R0, RZ, 0x5410, R0 ;  /* 0x00005410ff007816 */ /* 0x010fca0000000000 */
[----:B------:R-:W-:-:S04]  /*5d50*/  FMUL.FTZ R0, R0, 1 ;  /* 0x3f80000000007820 */ /* 0x000fc80000410000 */
[----:B------:R0:W4:Y:S01]  /*5d60*/  F2F.F64.F32 R22, R0 ;  /* 0x0000000000167310 */ /* 0x0001220000201800 */
[----:B------:R-:W-:Y:S05]  /*5d70*/  BRA `(.L_x_18454) ;  /* 0x0000071000007947 */ /* 0x000fea0003800000 */
.L_x_18461:
        /* <DEDUP_REMOVED lines=11> */
.L_x_18468:
        /* <DEDUP_REMOVED lines=21> */
.L_x_18472:
[----:B------:R-:W-:Y:S05]  /*5f80*/  BSYNC B1 ;  /* 0x0000000000017941 */ /* 0x000fea0003800000 */
.L_x_18471:
[----:B------:R-:W-:Y:S01]  /*5f90*/  LEA R3, R0, 0x3b800000, 0x17 ;  /* 0x3b80000000037811 */ /* 0x000fe200078eb8ff */
[----:B------:R-:W-:-:S05]  /*5fa0*/  IMAD.SHL.U32 R0, R2, 0x100000, RZ ;  /* 0x0010000002007824 */ /* 0x000fca00078e00ff */
[----:B------:R-:W-:Y:S02]  /*5fb0*/  LOP3.LUT R0, R3, R0, R4, 0xfe, !PT ;  /* 0x0000000003007212 */ /* 0x000fe400078efe04 */
.L_x_18470:
[----:B------:R-:W-:Y:S05]  /*5fc0*/  BSYNC B0 ;  /* 0x0000000000007941 */ /* 0x000fea0003800000 */
.L_x_18469:
[----:B------:R-:W-:-:S04]  /*5fd0*/  FMUL.FTZ R0, R0, 1 ;  /* 0x3f80000000007820 */ /* 0x000fc80000410000 */
[----:B------:R0:W4:Y:S01]  /*5fe0*/  F2F.F64.F32 R22, R0 ;  /* 0x0000000000167310 */ /* 0x0001220000201800 */
[----:B------:R-:W-:Y:S05]  /*5ff0*/  BRA `(.L_x_18454) ;  /* 0x0000049000007947 */ /* 0x000fea0003800000 */
.L_x_18467:
        /* <DEDUP_REMOVED lines=21> */
.L_x_18476:
[----:B------:R-:W-:Y:S05]  /*6150*/  BSYNC B1 ;  /* 0x0000000000017941 */ /* 0x000fea0003800000 */
.L_x_18475:
[----:B------:R-:W-:Y:S01]  /*6160*/  LEA R3, R0, 0x37800000, 0x17 ;  /* 0x3780000000037811 */ /* 0x000fe200078eb8ff */
[----:B------:R-:W-:-:S05]  /*6170*/  IMAD.SHL.U32 R0, R2, 0x200000, RZ ;  /* 0x0020000002007824 */ /* 0x000fca00078e00ff */
[----:B------:R-:W-:Y:S02]  /*6180*/  LOP3.LUT R0, R3, R0, R4, 0xfe, !PT ;  /* 0x0000000003007212 */ /* 0x000fe400078efe04 */
.L_x_18474:
[----:B------:R-:W-:Y:S05]  /*6190*/  BSYNC B0 ;  /* 0x0000000000007941 */ /* 0x000fea0003800000 */
.L_x_18473:
[----:B------:R-:W-:-:S04]  /*61a0*/  FMUL.FTZ R0, R0, 1 ;  /* 0x3f80000000007820 */ /* 0x000fc80000410000 */
[----:B------:R0:W4:Y:S01]  /*61b0*/  F2F.F64.F32 R22, R0 ;  /* 0x0000000000167310 */ /* 0x0001220000201800 */
[----:B------:R-:W-:Y:S05]  /*61c0*/  BRA `(.L_x_18454) ;  /* 0x000002c000007947 */ /* 0x000fea0003800000 */
.L_x_18466:
        /* <DEDUP_REMOVED lines=14> */
.L_x_18480:
[----:B------:R-:W-:Y:S05]  /*62b0*/  BSYNC B0 ;  /* 0x0000000000007941 */ /* 0x000fea0003800000 */
.L_x_18479:
[----:B------:R-:W-:-:S04]  /*62c0*/  FMUL.FTZ R0, R0, 1 ;  /* 0x3f80000000007820 */ /* 0x000fc80000410000 */
[----:B------:R0:W4:Y:S01]  /*62d0*/  F2F.F64.F32 R22, R0 ;  /* 0x0000000000167310 */ /* 0x0001220000201800 */
[----:B------:R-:W-:Y:S05]  /*62e0*/  BRA `(.L_x_18454) ;  /* 0x000001a000007947 */ /* 0x000fea0003800000 */
.L_x_18453:
        /* <DEDUP_REMOVED lines=21> */
.L_x_18478:
[----:B------:R-:W4:Y:S02]  /*6440*/  LDG.E.64 R22, [R2.64] ;  /* 0x0000002402167981 */ /* 0x000f24000c1e1b00 */
[----:B----4-:R-:W0:Y:S01]  /*6450*/  I2F.F64.U64 R22, R22 ;  /* 0x0000001600167312 */ /* 0x010e220000301800 */
[----:B------:R-:W-:Y:S05]  /*6460*/  BRA `(.L_x_18454) ;  /* 0x0000002000007947 */ /* 0x000fea0003800000 */
.L_x_18477:
[----:B------:R-:W4:Y:S02]  /*6470*/  LDG.E R2, [R2.64] ;  /* 0x0000002402027981 */ /* 0x000f24000c1e1900 */
[----:B----4-:R0:W4:Y:S02]  /*6480*/  I2F.F64.U32 R22, R2 ;  /* 0x0000000200167312 */ /* 0x0101240000201800 */
.L_x_18454:
        /* <DEDUP_REMOVED lines=17> */
.L_x_18484:
[----:B----4-:R-:W4:Y:S02]  /*65a0*/  LDG.E.U8 R2, [R2.64] ;  /* 0x0000002402027981 */ /* 0x010f24000c1e1100 */
[----:B----4-:R0:W4:Y:S01]  /*65b0*/  I2F.F64.U16 R18, R2 ;  /* 0x0000000200127312 */ /* 0x0101220000101800 */
[----:B------:R-:W-:Y:S05]  /*65c0*/  BRA `(.L_x_18486) ;  /* 0x00000df000007947 */ /* 0x000fea0003800000 */
.L_x_18483:
        /* <DEDUP_REMOVED lines=9> */
.L_x_18488:
[----:B----4-:R-:W4:Y:S02]  /*6660*/  LDG.E R2, [R2.64] ;  /* 0x0000002402027981 */ /* 0x010f24000c1e1900 */
[----:B----4-:R0:W4:Y:S01]  /*6670*/  I2F.F64 R18, R2 ;  /* 0x0000000200127312 */ /* 0x0101220000201c00 */
[----:B------:R-:W-:Y:S05]  /*6680*/  BRA `(.L_x_18486) ;  /* 0x00000d3000007947 */ /* 0x000fea0003800000 */
.L_x_18487:
[----:B----4-:R-:W4:Y:S02]  /*6690*/  LDG.E.U16 R2, [R2.64] ;  /* 0x0000002402027981 */ /* 0x010f24000c1e1500 */
[----:B----4-:R0:W4:Y:S01]  /*66a0*/  I2F.F64.S16 R18, R2 ;  /* 0x0000000200127312 */ /* 0x0101220000101c00 */
[----:B------:R-:W-:Y:S05]  /*66b0*/  BRA `(.L_x_18486) ;  /* 0x00000d0000007947 */ /* 0x000fea0003800000 */
.L_x_18482:
        /* <DEDUP_REMOVED lines=10> */
.L_x_18490:
[----:B----4-:R-:W4:Y:S02]  /*6760*/  LDG.E.U16 R0, [R2.64] ;  /* 0x0000002402007981 */ /* 0x010f24000c1e1500 */
[----:B----4-:R-:W-:-:S05]  /*6770*/  HADD2.F32 R0, -RZ, R0.H0_H0 ;  /* 0x20000000ff007230 */ /* 0x010fca0000004100 */
[----:B------:R-:W-:-:S04]  /*6780*/  FMUL.FTZ R0, R0, 1 ;  /* 0x3f80000000007820 */ /* 0x000fc80000410000 */
[----:B------:R0:W4:Y:S01]  /*6790*/  F2F.F64.F32 R18, R0 ;  /* 0x0000000000127310 */ /* 0x0001220000201800 */
[----:B------:R-:W-:Y:S05]  /*67a0*/  BRA `(.L_x_18486) ;  /* 0x00000c1000007947 */ /* 0x000fea0003800000 */
.L_x_18489:
        /* <DEDUP_REMOVED lines=10> */
.L_x_18492:
[----:B----4-:R-:W4:Y:S02]  /*6850*/  LDG.E.U16 R2, [R2.64] ;  /* 0x0000002402027981 */ /* 0x010f24000c1e1500 */
[----:B----4-:R-:W-:-:S05]  /*6860*/  HADD2.F32 R0, -RZ, R2.H0_H0 ;  /* 0x20000002ff007230 */ /* 0x010fca0000004100 */
[----:B------:R-:W-:-:S04]  /*6870*/  FMUL.FTZ R0, R0, 1 ;  /* 0x3f80000000007820 */ /* 0x000fc80000410000 */
[----:B------:R0:W4:Y:S01]  /*6880*/  F2F.F64.F32 R18, R0 ;  /* 0x0000000000127310 */ /* 0x0001220000201800 */
[----:B------:R-:W-:Y:S05]  /*6890*/  BRA `(.L_x_18486) ;  /* 0x00000b2000007947 */ /* 0x000fea0003800000 */
.L_x_18491:
[----:B------:R0:W5:Y:S01]  /*68a0*/  LDG.E.64 R18, [R2.64] ;  /* 0x0000002402127981 */ /* 0x000162000c1e1b00 */
[----:B------:R-:W-:Y:S05]  /*68b0*/  BRA `(.L_x_18486) ;  /* 0x00000b0000007947 */ /* 0x000fea0003800000 */
.L_x_18481:
        /* <DEDUP_REMOVED lines=13> */
.L_x_18495:
[----:B------:R0:W5:Y:S01]  /*6990*/  LDG.E.64 R18, [R2.64] ;  /* 0x0000002402127981 */ /* 0x000162000c1e1b00 */
[----:B------:R-:W-:Y:S05]  /*69a0*/  BRA `(.L_x_18486) ;  /* 0x00000a1000007947 */ /* 0x000fea0003800000 */
.L_x_18494:
        /* <DEDUP_REMOVED lines=28> */
.L_x_18497:
        /* <DEDUP_REMOVED lines=15> */
.L_x_18496:
[----:B----4-:R-:W4:Y:S02]  /*6c60*/  LDG.E.U16 R0, [R2.64] ;  /* 0x0000002402007981 */ /* 0x010f24000c1e1500 */
[----:B----4-:R-:W-:-:S05]  /*6c70*/  PRMT R0, RZ, 0x5410, R0 ;  /* 0x00005410ff007816 */ /* 0x010fca0000000000 */
[----:B------:R-:W-:-:S04]  /*6c80*/  FMUL.FTZ R0, R0, 1 ;  /* 0x3f80000000007820 */ /* 0x000fc80000410000 */
[----:B------:R0:W4:Y:S01]  /*6c90*/  F2F.F64.F32 R18, R0 ;  /* 0x0000000000127310 */ /* 0x0001220000201800 */
[----:B------:R-:W-:Y:S05]  /*6ca0*/  BRA `(.L_x_18486) ;  /* 0x0000071000007947 */ /* 0x000fea0003800000 */
.L_x_18493:
        /* <DEDUP_REMOVED lines=11> */
.L_x_18500:
        /* <DEDUP_REMOVED lines=21> */
.L_x_18504:
[----:B------:R-:W-:Y:S05]  /*6eb0*/  BSYNC B1 ;  /* 0x0000000000017941 */ /* 0x000fea0003800000 */
.L_x_18503:
[----:B------:R-:W-:Y:S01]  /*6ec0*/  LEA R3, R0, 0x3b800000, 0x17 ;  /* 0x3b80000000037811 */ /* 0x000fe200078eb8ff */
[----:B------:R-:W-:-:S05]  /*6ed0*/  IMAD.SHL.U32 R0, R2, 0x100000, RZ ;  /* 0x0010000002007824 */ /* 0x000fca00078e00ff */
[----:B------:R-:W-:Y:S02]  /*6ee0*/  LOP3.LUT R0, R3, R0, R4, 0xfe, !PT ;  /* 0x0000000003007212 */ /* 0x000fe400078efe04 */
.L_x_18502:
[----:B------:R-:W-:Y:S05]  /*6ef0*/  BSYNC B0 ;  /* 0x0000000000007941 */ /* 0x000fea0003800000 */
.L_x_18501:
[----:B------:R-:W-:-:S04]  /*6f00*/  FMUL.FTZ R0, R0, 1 ;  /* 0x3f80000000007820 */ /* 0x000fc80000410000 */
[----:B------:R0:W4:Y:S01]  /*6f10*/  F2F.F64.F32 R18, R0 ;  /* 0x0000000000127310 */ /* 0x0001220000201800 */
[----:B------:R-:W-:Y:S05]  /*6f20*/  BRA `(.L_x_18486) ;  /* 0x0000049000007947 */ /* 0x000fea0003800000 */
.L_x_18499:
        /* <DEDUP_REMOVED lines=21> */
.L_x_18508:
[----:B------:R-:W-:Y:S05]  /*7080*/  BSYNC B1 ;  /* 0x0000000000017941 */ /* 0x000fea0003800000 */
.L_x_18507:
[----:B------:R-:W-:Y:S01]  /*7090*/  LEA R3, R0, 0x37800000, 0x17 ;  /* 0x3780000000037811 */ /* 0x000fe200078eb8ff */
[----:B------:R-:W-:-:S05]  /*70a0*/  IMAD.SHL.U32 R0, R2, 0x200000, RZ ;  /* 0x0020000002007824 */ /* 0x000fca00078e00ff */
[----:B------:R-:W-:Y:S02]  /*70b0*/  LOP3.LUT R0, R3, R0, R4, 0xfe, !PT ;  /* 0x0000000003007212 */ /* 0x000fe400078efe04 */
.L_x_18506:
[----:B------:R-:W-:Y:S05]  /*70c0*/  BSYNC B0 ;  /* 0x0000000000007941 */ /* 0x000fea0003800000 */
.L_x_18505:
[----:B------:R-:W-:-:S04]  /*70d0*/  FMUL.FTZ R0, R0, 1 ;  /* 0x3f80000000007820 */ /* 0x000fc80000410000 */
[----:B------:R0:W4:Y:S01]  /*70e0*/  F2F.F64.F32 R18, R0 ;  /* 0x0000000000127310 */ /* 0x0001220000201800 */
[----:B------:R-:W-:Y:S05]  /*70f0*/  BRA `(.L_x_18486) ;  /* 0x000002c000007947 */ /* 0x000fea0003800000 */
.L_x_18498:
        /* <DEDUP_REMOVED lines=14> */
.L_x_18512:
[----:B------:R-:W-:Y:S05]  /*71e0*/  BSYNC B0 ;  /* 0x0000000000007941 */ /* 0x000fea0003800000 */
.L_x_18511:
[----:B------:R-:W-:-:S04]  /*71f0*/  FMUL.FTZ R0, R0, 1 ;  /* 0x3f80000000007820 */ /* 0x000fc80000410000 */
[----:B------:R0:W4:Y:S01]  /*7200*/  F2F.F64.F32 R18, R0 ;  /* 0x0000000000127310 */ /* 0x0001220000201800 */
[----:B------:R-:W-:Y:S05]  /*7210*/  BRA `(.L_x_18486) ;  /* 0x000001a000007947 */ /* 0x000fea0003800000 */
.L_x_18485:
        /* <DEDUP_REMOVED lines=21> */
.L_x_18510:
[----:B----4-:R-:W4:Y:S02]  /*7370*/  LDG.E.64 R18, [R2.64] ;  /* 0x0000002402127981 */ /* 0x010f24000c1e1b00 */
[----:B----4-:R-:W0:Y:S01]  /*7380*/  I2F.F64.U64 R18, R18 ;  /* 0x0000001200127312 */ /* 0x010e220000301800 */
[----:B------:R-:W-:Y:S05]  /*7390*/  BRA `(.L_x_18486) ;  /* 0x0000002000007947 */ /* 0x000fea0003800000 */
.L_x_18509:
[----:B----4-:R-:W4:Y:S02]  /*73a0*/  LDG.E R2, [R2.64] ;  /* 0x0000002402027981 */ /* 0x010f24000c1e1900 */
[----:B----4-:R0:W4:Y:S02]  /*73b0*/  I2F.F64.U32 R18, R2 ;  /* 0x0000000200127312 */ /* 0x0101240000201800 */
.L_x_18486:
        /* <DEDUP_REMOVED lines=15> */
[----:B----4-:R-:W0:Y:S01]  /*74b0*/  I2F.F64.S16 R2, R2 ;  /* 0x0000000200027312 */ /* 0x010e220000101c00 */
[----:B------:R-:W-:Y:S05]  /*74c0*/  BRA `(.L_x_18518) ;  /* 0x00000e2000007947 */ /* 0x000fea0003800000 */
.L_x_18516:
[----:B----4-:R-:W4:Y:S02]  /*74d0*/  LDG.E.U8 R2, [R4.64] ;  /* 0x0000002404027981 */ /* 0x010f24000c1e1100 */
[----:B----4-:R-:W0:Y:S01]  /*74e0*/  I2F.F64.U16 R2, R2 ;  /* 0x0000000200027312 */ /* 0x010e220000101800 */
[----:B------:R-:W-:Y:S05]  /*74f0*/  BRA `(.L_x_18518) ;  /* 0x00000df000007947 */ /* 0x000fea0003800000 */
.L_x_18515:
        /* <DEDUP_REMOVED lines=9> */
.L_x_18520:
[----:B----4-:R-:W4:Y:S02]  /*7590*/  LDG.E R2, [R4.64] ;  /* 0x0000002404027981 */ /* 0x010f24000c1e1900 */
[----:B----4-:R-:W0:Y:S01]  /*75a0*/  I2F.F64 R2, R2 ;  /* 0x0000000200027312 */ /* 0x010e220000201c00 */
[----:B------:R-:W-:Y:S05]  /*75b0*/  BRA `(.L_x_18518) ;  /* 0x00000d3000007947 */ /* 0x000fea0003800000 */
.L_x_18519:
[----:B----4-:R-:W4:Y:S02]  /*75c0*/  LDG.E.U16 R2, [R4.64] ;  /* 0x0000002404027981 */ /* 0x010f24000c1e1500 */
[----:B----4-:R-:W0:Y:S01]  /*75d0*/  I2F.F64.S16 R2, R2 ;  /* 0x0000000200027312 */ /* 0x010e220000101c00 */
[----:B------:R-:W-:Y:S05]  /*75e0*/  BRA `(.L_x_18518) ;  /* 0x00000d0000007947 */ /* 0x000fea0003800000 */
.L_x_18514:
        /* <DEDUP_REMOVED lines=10> */
.L_x_18522:
[----:B----4-:R-:W4:Y:S02]  /*7690*/  LDG.E.U16 R0, [R4.64] ;  /* 0x0000002404007981 */ /* 0x010f24000c1e1500 */
[----:B----4-:R-:W-:-:S05]  /*76a0*/  HADD2.F32 R0, -RZ, R0.H0_H0 ;  /* 0x20000000ff007230 */ /* 0x010fca0000004100 */
[----:B------:R-:W-:-:S04]  /*76b0*/  FMUL.FTZ R0, R0, 1 ;  /* 0x3f80000000007820 */ /* 0x000fc80000410000 */
[----:B------:R0:W4:Y:S01]  /*76c0*/  F2F.F64.F32 R2, R0 ;  /* 0x0000000000027310 */ /* 0x0001220000201800 */
[----:B------:R-:W-:Y:S05]  /*76d0*/  BRA `(.L_x_18518) ;  /* 0x00000c1000007947 */ /* 0x000fea0003800000 */
.L_x_18521:
        /* <DEDUP_REMOVED lines=10> */
.L_x_18524:
[----:B----4-:R-:W4:Y:S02]  /*7780*/  LDG.E.U16 R4, [R4.64] ;  /* 0x0000002404047981 */ /* 0x010f24000c1e1500 */
[----:B----4-:R-:W-:-:S05]  /*7790*/  HADD2.F32 R0, -RZ, R4.H0_H0 ;  /* 0x20000004ff007230 */ /* 0x010fca0000004100 */
[----:B------:R-:W-:-:S04]  /*77a0*/  FMUL.FTZ R0, R0, 1 ;  /* 0x3f80000000007820 */ /* 0x000fc80000410000 */
[----:B------:R0:W4:Y:S01]  /*77b0*/  F2F.F64.F32 R2, R0 ;  /* 0x0000000000027310 */ /* 0x0001220000201800 */
[----:B------:R-:W-:Y:S05]  /*77c0*/  BRA `(.L_x_18518) ;  /* 0x00000b2000007947 */ /* 0x000fea0003800000 */
.L_x_18523:
[----:B------:R0:W5:Y:S01]  /*77d0*/  LDG.E.64 R2, [R4.64] ;  /* 0x0000002404027981 */ /* 0x000162000c1e1b00 */
[----:B------:R-:W-:Y:S05]  /*77e0*/  BRA `(.L_x_18518) ;  /* 0x00000b0000007947 */ /* 0x000fea0003800000 */
.L_x_18513:
        /* <DEDUP_REMOVED lines=13> */
.L_x_18527:
[----:B------:R0:W5:Y:S01]  /*78c0*/  LDG.E.64 R2, [R4.64] ;  /* 0x0000002404027981 */ /* 0x000162000c1e1b00 */
[----:B------:R-:W-:Y:S05]  /*78d0*/  BRA `(.L_x_18518) ;  /* 0x00000a1000007947 */ /* 0x000fea0003800000 */
.L_x_18526:
        /* <DEDUP_REMOVED lines=28> */
.L_x_18529:
[----:B----4-:R-:W4:Y:S02]  /*7aa0*/  LDG.E.U8 R3, [R4.64] ;  /* 0x0000002404037981 */ /* 0x010f24000c1e1100 */
        /* <DEDUP_REMOVED lines=14> */
.L_x_18528:
[----:B----4-:R-:W4:Y:S02]  /*7b90*/  LDG.E.U16 R0, [R4.64] ;  /* 0x0000002404007981 */ /* 0x010f24000c1e1500 */
[----:B----4-:R-:W-:-:S05]  /*7ba0*/  PRMT R0, RZ, 0x5410, R0 ;  /* 0x00005410ff007816 */ /* 0x010fca0000000000 */
[----:B------:R-:W-:-:S04]  /*7bb0*/  FMUL.FTZ R0, R0, 1 ;  /* 0x3f80000000007820 */ /* 0x000fc80000410000 */
[----:B------:R0:W4:Y:S01]  /*7bc0*/  F2F.F64.F32 R2, R0 ;  /* 0x0000000000027310 */ /* 0x0001220000201800 */
[----:B------:R-:W-:Y:S05]  /*7bd0*/  BRA `(.L_x_18518) ;  /* 0x0000071000007947 */ /* 0x000fea0003800000 */
.L_x_18525:
        /* <DEDUP_REMOVED lines=9> */
[----:B----4-:R-:W0:Y:S01]  /*7c70*/  I2F.F64.U16 R2, R2 ;  /* 0x0000000200027312 */ /* 0x010e220000101800 */
[----:B------:R-:W-:Y:S05]  /*7c80*/  BRA `(.L_x_18518) ;  /* 0x0000066000007947 */ /* 0x000fea0003800000 */
.L_x_18532:
        /* <DEDUP_REMOVED lines=21> */
.L_x_18536:
[----:B------:R-:W-:Y:S05]  /*7de0*/  BSYNC B1 ;  /* 0x0000000000017941 */ /* 0x000fea0003800000 */
.L_x_18535:
[----:B------:R-:W-:Y:S01]  /*7df0*/  LEA R3, R0, 0x3b800000, 0x17 ;  /* 0x3b80000000037811 */ /* 0x000fe200078eb8ff */
[----:B------:R-:W-:-:S05]  /*7e00*/  IMAD.SHL.U32 R0, R2, 0x100000, RZ ;  /* 0x0010000002007824 */ /* 0x000fca00078e00ff */
[----:B------:R-:W-:Y:S02]  /*7e10*/  LOP3.LUT R0, R3, R0, R4, 0xfe, !PT ;  /* 0x0000000003007212 */ /* 0x000fe400078efe04 */
.L_x_18534:
[----:B------:R-:W-:Y:S05]  /*7e20*/  BSYNC B0 ;  /* 0x0000000000007941 */ /* 0x000fea0003800000 */
.L_x_18533:
[----:B------:R-:W-:-:S04]  /*7e30*/  FMUL.FTZ R0, R0, 1 ;  /* 0x3f80000000007820 */ /* 0x000fc80000410000 */
[----:B------:R0:W4:Y:S01]  /*7e40*/  F2F.F64.F32 R2, R0 ;  /* 0x0000000000027310 */ /* 0x0001220000201800 */
[----:B------:R-:W-:Y:S05]  /*7e50*/  BRA `(.L_x_18518) ;  /* 0x0000049000007947 */ /* 0x000fea0003800000 */
.L_x_18531:
        /* <DEDUP_REMOVED lines=21> */
.L_x_18540:
[----:B------:R-:W-:Y:S05]  /*7fb0*/  BSYNC B1 ;  /* 0x0000000000017941 */ /* 0x000fea0003800000 */
.L_x_18539:
[----:B------:R-:W-:Y:S01]  /*7fc0*/  LEA R3, R0, 0x37800000, 0x17 ;  /* 0x3780000000037811 */ /* 0x000fe200078eb8ff */
[----:B------:R-:W-:-:S05]  /*7fd0*/  IMAD.SHL.U32 R0, R2, 0x200000, RZ ;  /* 0x0020000002007824 */ /* 0x000fca00078e00ff */
[----:B------:R-:W-:Y:S02]  /*7fe0*/  LOP3.LUT R0, R3, R0, R4, 0xfe, !PT ;  /* 0x0000000003007212 */ /* 0x000fe400078efe04 */
.L_x_18538:
[----:B------:R-:W-:Y:S05]  /*7ff0*/  BSYNC B0 ;  /* 0x0000000000007941 */ /* 0x000fea0003800000 */
.L_x_18537:
[----:B------:R-:W-:-:S04]  /*8000*/  FMUL.FTZ R0, R0, 1 ;  /* 0x3f80000000007820 */ /* 0x000fc80000410000 */
[----:B------:R0:W4:Y:S01]  /*8010*/  F2F.F64.F32 R2, R0 ;  /* 0x0000000000027310 */ /* 0x0001220000201800 */
[----:B------:R-:W-:Y:S05]  /*8020*/  BRA `(.L_x_18518) ;  /* 0x000002c000007947 */ /* 0x000fea0003800000 */
.L_x_18530:
        /* <DEDUP_REMOVED lines=14> */
.L_x_18544:
[----:B------:R-:W-:Y:S05]  /*8110*/  BSYNC B0 ;  /* 0x0000000000007941 */ /* 0x000fea0003800000 */
.L_x_18543:
[----:B------:R-:W-:-:S04]  /*8120*/  FMUL.FTZ R0, R0, 1 ;  /* 0x3f80000000007820 */ /* 0x000fc80000410000 */
[----:B------:R0:W4:Y:S01]  /*8130*/  F2F.F64.F32 R2, R0 ;  /* 0x0000000000027310 */ /* 0x0001220000201800 */
[----:B------:R-:W-:Y:S05]  /*8140*/  BRA `(.L_x_18518) ;  /* 0x000001a000007947 */ /* 0x000fea0003800000 */
.L_x_18517:
        /* <DEDUP_REMOVED lines=21> */
.L_x_18542:
[----:B----4-:R-:W4:Y:S02]  /*82a0*/  LDG.E.64 R2, [R4.64] ;  /* 0x0000002404027981 */ /* 0x010f24000c1e1b00 */
[----:B----4-:R-:W0:Y:S01]  /*82b0*/  I2F.F64.U64 R2, R2 ;  /* 0x0000000200027312 */ /* 0x010e220000301800 */
[----:B------:R-:W-:Y:S05]  /*82c0*/  BRA `(.L_x_18518) ;  /* 0x0000002000007947 */ /* 0x000fea0003800000 */
.L_x_18541:
[----:B----4-:R-:W4:Y:S02]  /*82d0*/  LDG.E R2, [R4.64] ;  /* 0x0000002404027981 */ /* 0x010f24000c1e1900 */
[----:B----4-:R-:W0:Y:S02]  /*82e0*/  I2F.F64.U32 R2, R2 ;  /* 0x0000000200027312 */ /* 0x010e240000201800 */
.L_x_18518:
[----:B------:R-:W4:Y:S02]  /*82f0*/  LDC.U8 R6, c[0x0][0x608] ;  /* 0x00018200ff067b82 */ /* 0x000f240000000000 */
[----:B0---45:R-:W0:-:S04]  /*8300*/  DMUL R4, R22, R22 ;  /* 0x0000001616047228 */ /* 0x031e080000000000 */
[----:B-1----:R-:W-:-:S04]  /*8310*/  DFMA R2, -R2, c[0x0][0x5f8], R30 ;  /* 0x00017e0002027a2b */ /* 0x002fc8000000011e */
[----:B0-----:R-:W0:-:S04]  /*8320*/  DMUL R4, R4, R18 ;  /* 0x0000001204047228 */ /* 0x001e080000000000 */
[----:B--2---:R-:W-:-:S04]  /*8330*/  DADD R24, -R24, R28 ;  /* 0x0000000018187229 */ /* 0x004fc8000000011c */
[----:B0-----:R-:W0:-:S04]  /*8340*/  DMUL R4, R4, c[0x0][0x5f8] ;  /* 0x00017e0004047a28 */ /* 0x001e080000000000 */
[----:B---3--:R-:W-:Y:S01]  /*8350*/  DMUL R22, R22, R26 ;  /* 0x0000001a16167228 */ /* 0x008fe20000000000 */
[----:B------:R-:W-:-:S03]  /*8360*/  PRMT R0, R6, 0x9910, RZ ;  /* 0x0000991006007816 */ /* 0x000fc600000000ff */
[----:B0-----:R-:W0:Y:S01]  /*8370*/  DFMA R4, R4, -R24, R2 ;  /* 0x800000180404722b */ /* 0x001e220000000002 */
[----:B------:R-:W-:-:S05]  /*8380*/  ISETP.GT.AND P0, PT, R0, 0x9, PT ;  /* 0x000000090000780c */ /* 0x000fca0003f04270 */
[----:B0-----:R0:W1:-:S08]  /*8390*/  DMUL R4, R4, R22 ;  /* 0x0000001604047228 */ /* 0x0010500000000000 */
        /* <DEDUP_REMOVED lines=12> */
.L_x_18548:
[----:B------:R-:W0:Y:S02]  /*8460*/  F2I.S64.F64.TRUNC R4, R4 ;  /* 0x0000000400047311 */ /* 0x000e24000030d900 */
[----:B0-----:R-:W-:-:S05]  /*8470*/  IMAD.MOV.U32 R3, RZ, RZ, R4 ;  /* 0x000000ffff037224 */ /* 0x001fca00078e0004 */
[----:B------:R0:W-:Y:S01]  /*8480*/  STG.E.U8 [R16.64], R3 ;  /* 0x0000000310007986 */ /* 0x0001e2000c101124 */
[----:B------:R-:W-:Y:S05]  /*8490*/  BRA `(.L_x_18550) ;  /* 0x00000ed000007947 */ /* 0x000fea0003800000 */
.L_x_18547:
        /* <DEDUP_REMOVED lines=9> */
.L_x_18552:
[----:B------:R-:W0:Y:S02]  /*8530*/  F2I.F64.TRUNC R5, R4 ;  /* 0x0000000400057311 */ /* 0x000e24000030d100 */
[----:B0-----:R0:W-:Y:S01]  /*8540*/  STG.E [R16.64], R5 ;  /* 0x0000000510007986 */ /* 0x0011e2000c101924 */
[----:B------:R-:W-:Y:S05]  /*8550*/  BRA `(.L_x_18550) ;  /* 0x00000e1000007947 */ /* 0x000fea0003800000 */
.L_x_18551:
[----:B------:R-:W0:Y:S02]  /*8560*/  F2I.F64.TRUNC R5, R4 ;  /* 0x0000000400057311 */ /* 0x000e24000030d100 */
[----:B0-----:R0:W-:Y:S01]  /*8570*/  STG.E.U16 [R16.64], R5 ;  /* 0x0000000510007986 */ /* 0x0011e2000c101524 */
[----:B------:R-:W-:Y:S05]  /*8580*/  BRA `(.L_x_18550) ;  /* 0x00000de000007947 */ /* 0x000fea0003800000 */
.L_x_18546:
        /* <DEDUP_REMOVED lines=11> */
.L_x_18554:
[----:B------:R-:W0:Y:S01]  /*8640*/  F2F.F32.F64 R0, R4 ;  /* 0x0000000400007310 */ /* 0x000e220000301000 */
[----:B------:R-:W0:-:S14]  /*8650*/  DSETP.GEU.AND P0, PT, |R4|, c[0x2][0x0], PT ;  /* 0x008000000400762a */ /* 0x000e1c0003f0e200 */
[----:B0-----:R-:W-:-:S05]  /*8660*/  @!P0 FMUL R0, R0, 1.175494350822287508e-38 ;  /* 0x0080000000008820 */ /* 0x001fca0000400000 */
[----:B------:R-:W-:-:S05]  /*8670*/  F2FP.PACK_AB R0, RZ, R0 ;  /* 0x00000000ff00723e */ /* 0x000fca00000000ff */
[----:B------:R0:W-:Y:S01]  /*8680*/  STG.E.U16 [R16.64], R0 ;  /* 0x0000000010007986 */ /* 0x0001e2000c101524 */
[----:B------:R-:W-:Y:S05]  /*8690*/  BRA `(.L_x_18550) ;  /* 0x00000cd000007947 */ /* 0x000fea0003800000 */
.L_x_18553:
        /* <DEDUP_REMOVED lines=12> */
.L_x_18556:
[----:B------:R-:W0:Y:S01]  /*8760*/  F2F.F32.F64 R0, R4 ;  /* 0x0000000400007310 */ /* 0x000e220000301000 */
[----:B------:R-:W0:-:S14]  /*8770*/  DSETP.GEU.AND P0, PT, |R4|, c[0x2][0x0], PT ;  /* 0x008000000400762a */ /* 0x000e1c0003f0e200 */
[----:B0-----:R-:W-:-:S05]  /*8780*/  @!P0 FMUL R0, R0, 1.175494350822287508e-38 ;  /* 0x0080000000008820 */ /* 0x001fca0000400000 */
[----:B------:R-:W-:-:S04]  /*8790*/  F2FP.PACK_AB R3, RZ, R0 ;  /* 0x00000000ff03723e */ /* 0x000fc800000000ff */
[----:B------:R-:W-:-:S05]  /*87a0*/  PRMT R3, R3, 0x5410, RZ ;  /* 0x0000541003037816 */ /* 0x000fca00000000ff */
[----:B------:R0:W-:Y:S01]  /*87b0*/  STG.E [R16.64], R3 ;  /* 0x0000000310007986 */ /* 0x0001e2000c101924 */
[----:B------:R-:W-:Y:S05]  /*87c0*/  BRA `(.L_x_18550) ;  /* 0x00000ba000007947 */ /* 0x000fea0003800000 */
.L_x_18555:
[----:B------:R0:W-:Y:S01]  /*87d0*/  STG.E.64 [R16.64], R4 ;  /* 0x0000000410007986 */ /* 0x0001e2000c101b24 */
[----:B------:R-:W-:Y:S05]  /*87e0*/  BRA `(.L_x_18550) ;  /* 0x00000b8000007947 */ /* 0x000fea0003800000 */
.L_x_18545:
        /* <DEDUP_REMOVED lines=12> */
.L_x_18559:
[----:B------:R-:W-:-:S05]  /*88b0*/  CS2R R6, SRZ ;  /* 0x0000000000067805 */ /* 0x000fca000001ff00 */
[----:B------:R0:W-:Y:S01]  /*88c0*/  STG.E.128 [R16.64], R4 ;  /* 0x0000000410007986 */ /* 0x0001e2000c101d24 */
[----:B------:R-:W-:Y:S05]  /*88d0*/  BRA `(.L_x_18550) ;  /* 0x00000a9000007947 */ /* 0x000fea0003800000 */
.L_x_18558:
        /* <DEDUP_REMOVED lines=23> */
.L_x_18563:
[----:B------:R-:W-:Y:S05]  /*8a50*/  BSYNC B0 ;  /* 0x0000000000007941 */ /* 0x000fea0003800000 */
.L_x_18562:
[----:B------:R-:W-:-:S05]  /*8a60*/  LOP3.LUT R3, R0, R3, RZ, 0xfc, !PT ;  /* 0x0000000300037212 */ /* 0x000fca00078efcff */
[----:B------:R0:W-:Y:S01]  /*8a70*/  STG.E.U8 [R16.64], R3 ;  /* 0x0000000310007986 */ /* 0x0001e2000c101124 */
[----:B------:R-:W-:Y:S05]  /*8a80*/  BRA `(.L_x_18550) ;  /* 0x000008e000007947 */ /* 0x000fea0003800000 */
.L_x_18561:
        /* <DEDUP_REMOVED lines=15> */
.L_x_18565:
[----:B------:R-:W-:Y:S01]  /*8b80*/  IMAD.MOV.U32 R0, RZ, RZ, 0x7f ;  /* 0x0000007fff007424 */ /* 0x000fe200078e00ff */
[----:B------:R-:W-:-:S04]  /*8b90*/  ISETP.GT.U32.AND P0, PT, R2, 0x7f800000, PT ;  /* 0x7f8000000200780c */ /* 0x000fc80003f04070 */
[----:B------:R-:W-:-:S04]  /*8ba0*/  SEL R0, R0, 0x7c, P0 ;  /* 0x0000007c00007807 */ /* 0x000fc80000000000 */
.L_x_18566:
[----:B------:R-:W-:Y:S05]  /*8bb0*/  BSYNC B0 ;  /* 0x0000000000007941 */ /* 0x000fea0003800000 */
.L_x_18564:
[----:B------:R-:W-:-:S04]  /*8bc0*/  LOP3.LUT R2, R3, 0x80000000, RZ, 0xc0, !PT ;  /* 0x8000000003027812 */ /* 0x000fc800078ec0ff */
[----:B------:R-:W-:-:S04]  /*8bd0*/  SHF.R.U32.HI R3, RZ, 0x18, R2 ;  /* 0x00000018ff037819 */ /* 0x000fc80000011602 */
[----:B------:R-:W-:-:S05]  /*8be0*/  LOP3.LUT R3, R0, R3, RZ, 0xfc, !PT ;  /* 0x0000000300037212 */ /* 0x000fca00078efcff */
[----:B------:R0:W-:Y:S01]  /*8bf0*/  STG.E.U8 [R16.64], R3 ;  /* 0x0000000310007986 */ /* 0x0001e2000c101124 */
[----:B------:R-:W-:Y:S05]  /*8c00*/  BRA `(.L_x_18550) ;  /* 0x0000076000007947 */ /* 0x000fea0003800000 */
.L_x_18560:
[----:B------:R-:W0:Y:S01]  /*8c10*/  F2F.F32.F64 R0, R4 ;  /* 0x0000000400007310 */ /* 0x000e220000301000 */
[----:B------:R-:W0:-:S14]  /*8c20*/  DSETP.GEU.AND P0, PT, |R4|, c[0x2][0x0], PT ;  /* 0x008000000400762a */ /* 0x000e1c0003f0e200 */
[----:B0-----:R-:W-:-:S05]  /*8c30*/  @!P0 FMUL R0, R0, 1.175494350822287508e-38 ;  /* 0x0080000000008820 */ /* 0x001fca0000400000 */
[----:B------:R-:W-:-:S05]  /*8c40*/  F2FP.BF16.PACK_AB R0, RZ, R0 ;  /* 0x00000000ff00723e */ /* 0x000fca00000010ff */
[----:B------:R0:W-:Y:S01]  /*8c50*/  STG.E.U16 [R16.64], R0 ;  /* 0x0000000010007986 */ /* 0x0001e2000c101524 */
[----:B------:R-:W-:Y:S05]  /*8c60*/  BRA `(.L_x_18550) ;  /* 0x0000070000007947 */ /* 0x000fea0003800000 */
.L_x_18557:
        /* <DEDUP_REMOVED lines=11> */
.L_x_18569:
        /* <DEDUP_REMOVED lines=19> */
.L_x_18572:
[----:B------:R-:W-:-:S04]  /*8e50*/  LOP3.LUT R2, R3, 0x80000000, RZ, 0xc0, !PT ;  /* 0x8000000003027812 */ /* 0x000fc800078ec0ff */
[----:B------:R-:W-:-:S04]  /*8e60*/  SHF.R.U32.HI R3, RZ, 0x18, R2 ;  /* 0x00000018ff037819 */ /* 0x000fc80000011602 */
[----:B------:R-:W-:-:S04]  /*8e70*/  LOP3.LUT R0, R0, R3, RZ, 0xfc, !PT ;  /* 0x0000000300007212 */ /* 0x000fc800078efcff */
[----:B------:R-:W-:Y:S02]  /*8e80*/  PRMT R8, R0, 0x7610, R8 ;  /* 0x0000761000087816 */ /* 0x000fe40000000008 */
.L_x_18571:
[----:B------:R-:W-:Y:S05]  /*8e90*/  BSYNC B0 ;  /* 0x0000000000007941 */ /* 0x000fea0003800000 */
.L_x_18570:
[----:B------:R0:W-:Y:S01]  /*8ea0*/  STG.E.U8 [R16.64], R8 ;  /* 0x0000000810007986 */ /* 0x0001e2000c101124 */
[----:B------:R-:W-:Y:S05]  /*8eb0*/  BRA `(.L_x_18550) ;  /* 0x000004b000007947 */ /* 0x000fea0003800000 */
.L_x_18568:
        /* <DEDUP_REMOVED lines=19> */
.L_x_18575:
[----:B------:R-:W-:-:S04]  /*8ff0*/  LOP3.LUT R2, R3, 0x80000000, RZ, 0xc0, !PT ;  /* 0x8000000003027812 */ /* 0x000fc800078ec0ff */
[----:B------:R-:W-:-:S04]  /*9000*/  SHF.R.U32.HI R3, RZ, 0x18, R2 ;  /* 0x00000018ff037819 */ /* 0x000fc80000011602 */
[----:B------:R-:W-:-:S04]  /*9010*/  LOP3.LUT R0, R0, R3, RZ, 0xfc, !PT ;  /* 0x0000000300007212 */ /* 0x000fc800078efcff */
[----:B------:R-:W-:Y:S02]  /*9020*/  PRMT R8, R0, 0x7610, R8 ;  /* 0x0000761000087816 */ /* 0x000fe40000000008 */
.L_x_18574:
[----:B------:R-:W-:Y:S05]  /*9030*/  BSYNC B0 ;  /* 0x0000000000007941 */ /* 0x000fea0003800000 */
.L_x_18573:
[----:B------:R0:W-:Y:S01]  /*9040*/  STG.E.U8 [R16.64], R8 ;  /* 0x0000000810007986 */ /* 0x0001e2000c101124 */
[----:B------:R-:W-:Y:S05]  /*9050*/  BRA `(.L_x_18550) ;  /* 0x0000031000007947 */ /* 0x000fea0003800000 */
.L_x_18567:
        /* <DEDUP_REMOVED lines=24> */
.L_x_18549:
        /* <DEDUP_REMOVED lines=20> */
.L_x_18577:
[----:B------:R-:W0:Y:S02]  /*9320*/  F2I.U64.F64.TRUNC R4, R4 ;  /* 0x0000000400047311 */ /* 0x000e24000030d800 */
[----:B0-----:R0:W-:Y:S01]  /*9330*/  STG.E.64 [R16.64], R4 ;  /* 0x0000000410007986 */ /* 0x0011e2000c101b24 */
[----:B------:R-:W-:Y:S05]  /*9340*/  BRA `(.L_x_18550) ;  /* 0x0000002000007947 */ /* 0x000fea0003800000 */
.L_x_18576:
[----:B------:R-:W0:Y:S02]  /*9350*/  F2I.U32.F64.TRUNC R5, R4 ;  /* 0x0000000400057311 */ /* 0x000e24000030d000 */
[----:B0-----:R0:W-:Y:S02]  /*9360*/  STG.E [R16.64], R5 ;  /* 0x0000000510007986 */ /* 0x0011e4000c101924 */
.L_x_18550:
[----:B------:R-:W-:-:S05]  /*9370*/  IMAD R32, R35, 0x200, R32 ;  /* 0x0000020023207824 */ /* 0x000fca00078e0220 */
[----:B------:R-:W-:Y:S02]  /*9380*/  IADD3 R33, R32, 0x80, RZ ;  /* 0x0000008020217810 */ /* 0x000fe40007ffe0ff */
.L_x_18319:
[----:B------:R-:W-:Y:S05]  /*9390*/  BSYNC B6 ;  /* 0x0000000000067941 */ /* 0x000fea0003800000 */
.L_x_18318:
[----:B------:R-:W-:Y:S01]  /*93a0*/  ISETP.GE.AND P0, PT, R33, c[0x0][0x160], PT ;  /* 0x0000580021007a0c */ /* 0x000fe20003f06270 */
[----:B------:R-:W-:-:S12]  /*93b0*/  BSSY B6, `(.L_x_18578) ;  /* 0x0001262000067945 */ /* 0x000fd80003800000 */
[----:B------:R-:W-:Y:S05]  /*93c0*/  @P0 BRA `(.L_x_18579) ;  /* 0x0001260000000947 */ /* 0x000fea0003800000 */
[----:B------:R-:W-:Y:S01]  /*93d0*/  ISETP.NE.AND P0, PT, RZ, c[0x0][0x168], PT ;  /* 0x00005a00ff007a0c */ /* 0x000fe20003f05270 */
[----:B------:R-:W-:Y:S01]  /*93e0*/  IMAD.MOV.U32 R32, RZ, RZ, RZ ;  /* 0x000000ffff207224 */ /* 0x000fe200078e00ff */
[----:B------:R-:W-:Y:S01]  /*93f0*/  CS2R R18, SRZ ;  /* 0x0000000000127805 */ /* 0x000fe2000001ff00 */
[----:B------:R-:W-:Y:S01]  /*9400*/  CS2R R22, SRZ ;  /* 0x0000000000167805 */ /* 0x000fe2000001ff00 */
[----:B------:R-:W-:Y:S02]  /*9410*/  IMAD.MOV.U32 R24, RZ, RZ, RZ ;  /* 0x000000ffff187224 */ /* 0x000fe400078e00ff */
[----:B0-----:R-:W-:Y:S02]  /*9420*/  IMAD.MOV.U32 R0, RZ, RZ, RZ ;  /* 0x000000ffff007224 */ /* 0x001fe400078e00ff */
[----:B------:R-:W-:-:S05]  /*9430*/  IMAD.MOV.U32 R16, RZ, RZ, RZ ;  /* 0x000000ffff107224 */ /* 0x000fca00078e00ff */
        /* <DEDUP_REMOVED lines=376> */
.L_x_18580:
        /* <DEDUP_REMOVED lines=19> */
.L_x_18584:
[----:B------:R-:W2:Y:S02]  /*acf0*/  LDG.E.U8 R2, [R2.64] ;  /* 0x0000002402027981 */ /* 0x000ea4000c1e1100 */
[----:B--2---:R0:W1:Y:S01]  /*ad00*/  I2F.F64.U16 R30, R2 ;  /* 0x00000002001e7312 */ /* 0x0040620000101800 */
[----:B------:R-:W-:Y:S05]  /*ad10*/  BRA `(.L_x_18586) ;  /* 0x00000df000007947 */ /* 0x000fea0003800000 */
.L_x_18583:
        /* <DEDUP_REMOVED lines=9> */
.L_x_18588:
[----:B------:R-:W2:Y:S02]  /*adb0*/  LDG.E R2, [R2.64] ;  /* 0x0000002402027981 */ /* 0x000ea4000c1e1900 */
[----:B--2---:R0:W1:Y:S01]  /*adc0*/  I2F.F64 R30, R2 ;  /* 0x00000002001e7312 */ /* 0x0040620000201c00 */
[----:B------:R-:W-:Y:S05]  /*add0*/  BRA `(.L_x_18586) ;  /* 0x00000d3000007947 */ /* 0x000fea0003800000 */
.L_x_18587:
[----:B------:R-:W2:Y:S02]  /*ade0*/  LDG.E.U16 R2, [R2.64] ;  /* 0x0000002402027981 */ /* 0x000ea4000c1e1500 */
[----:B--2---:R0:W1:Y:S01]  /*adf0*/  I2F.F64.S16 R30, R2 ;  /* 0x00000002001e7312 */ /* 0x0040620000101c00 */
[----:B------:R-:W-:Y:S05]  /*ae00*/  BRA `(.L_x_18586) ;  /* 0x00000d0000007947 */ /* 0x000fea0003800000 */
.L_x_18582:
        /* <DEDUP_REMOVED lines=10> */
.L_x_18590:
[----:B------:R-:W2:Y:S02]  /*aeb0*/  LDG.E.U16 R0, [R2.64] ;  /* 0x0000002402007981 */ /* 0x000ea4000c1e1500 */
[----:B--2---:R-:W-:-:S05]  /*aec0*/  HADD2.F32 R0, -RZ, R0.H0_H0 ;  /* 0x20000000ff007230 */ /* 0x004fca0000004100 */
[----:B------:R-:W-:-:S04]  /*aed0*/  FMUL.FTZ R0, R0, 1 ;  /* 0x3f80000000007820 */ /* 0x000fc80000410000 */
[----:B------:R0:W1:Y:S01]  /*aee0*/  F2F.F64.F32 R30, R0 ;  /* 0x00000000001e7310 */ /* 0x0000620000201800 */
[----:B------:R-:W-:Y:S05]  /*aef0*/  BRA `(.L_x_18586) ;  /* 0x00000c1000007947 */ /* 0x000fea0003800000 */
.L_x_18589:
        /* <DEDUP_REMOVED lines=10> */
.L_x_18592:
[----:B------:R-:W2:Y:S02]  /*afa0*/  LDG.E.U16 R2, [R2.64] ;  /* 0x0000002402027981 */ /* 0x000ea4000c1e1500 */
[----:B--2---:R-:W-:-:S05]  /*afb0*/  HADD2.F32 R0, -RZ, R2.H0_H0 ;  /* 0x20000002ff007230 */ /* 0x004fca0000004100 */
[----:B------:R-:W-:-:S04]  /*afc0*/  FMUL.FTZ R0, R0, 1 ;  /* 0x3f80000000007820 */ /* 0x000fc80000410000 */
[----:B------:R0:W1:Y:S01]  /*afd0*/  F2F.F64.F32 R30, R0 ;  /* 0x00000000001e7310 */ /* 0x0000620000201800 */
[----:B------:R-:W-:Y:S05]  /*afe0*/  BRA `(.L_x_18586) ;  /* 0x00000b2000007947 */ /* 0x000fea0003800000 */
.L_x_18591:
[----:B------:R0:W5:Y:S01]  /*aff0*/  LDG.E.64 R30, [R2.64] ;  /* 0x00000024021e7981 */ /* 0x000162000c1e1b00 */
[----:B------:R-:W-:Y:S05]  /*b000*/  BRA `(.L_x_18586) ;  /* 0x00000b0000007947 */ /* 0x000fea0003800000 */
.L_x_18581:
        /* <DEDUP_REMOVED lines=13> */
.L_x_18595:
[----:B------:R0:W5:Y:S01]  /*b0e0*/  LDG.E.64 R30, [R2.64] ;  /* 0x00000024021e7981 */ /* 0x000162000c1e1b00 */
[----:B------:R-:W-:Y:S05]  /*b0f0*/  BRA `(.L_x_18586) ;  /* 0x00000a1000007947 */ /* 0x000fea0003800000 */
.L_x_18594:
        /* <DEDUP_REMOVED lines=28> */
.L_x_18597:
        /* <DEDUP_REMOVED lines=15> */
.L_x_18596:
[----:B------:R-:W2:Y:S02]  /*b3b0*/  LDG.E.U16 R0, [R2.64] ;  /* 0x0000002402007981 */ /* 0x000ea4000c1e1500 */
[----:B--2---:R-:W-:-:S05]  /*b3c0*/  PRMT R0, RZ, 0x5410, R0 ;  /* 0x00005410ff007816 */ /* 0x004fca0000000000 */
[----:B------:R-:W-:-:S04]  /*b3d0*/  FMUL.FTZ R0, R0, 1 ;  /* 0x3f80000000007820 */ /* 0x000fc80000410000 */
[----:B------:R0:W1:Y:S01]  /*b3e0*/  F2F.F64.F32 R30, R0 ;  /* 0x00000000001e7310 */ /* 0x0000620000201800 */
[----:B------:R-:W-:Y:S05]  /*b3f0*/  BRA `(.L_x_18586) ;  /* 0x0000071000007947 */ /* 0x000fea0003800000 */
.L_x_18593:
        /* <DEDUP_REMOVED lines=11> */
.L_x_18600:
        /* <DEDUP_REMOVED lines=21> */
.L_x_18604:
[----:B------:R-:W-:Y:S05]  /*b600*/  BSYNC B1 ;  /* 0x0000000000017941 */ /* 0x000fea0003800000 */
.L_x_18603:
[----:B------:R-:W-:Y:S01]  /*b610*/  LEA R3, R0, 0x3b800000, 0x17 ;  /* 0x3b80000000037811 */ /* 0x000fe200078eb8ff */
[----:B------:R-:W-:-:S05]  /*b620*/  IMAD.SHL.U32 R0, R2, 0x100000, RZ ;  /* 0x0010000002007824 */ /* 0x000fca00078e00ff */
[----:B------:R-:W-:Y:S02]  /*b630*/  LOP3.LUT R0, R3, R0, R4, 0xfe, !PT ;  /* 0x0000000003007212 */ /* 0x000fe400078efe04 */
.L_x_18602:
[----:B------:R-:W-:Y:S05]  /*b640*/  BSYNC B0 ;  /* 0x0000000000007941 */ /* 0x000fea0003800000 */
.L_x_18601:
[----:B------:R-:W-:-:S04]  /*b650*/  FMUL.FTZ R0, R0, 1 ;  /* 0x3f80000000007820 */ /* 0x000fc80000410000 */
[----:B------:R0:W1:Y:S01]  /*b660*/  F2F.F64.F32 R30, R0 ;  /* 0x00000000001e7310 */ /* 0x0000620000201800 */
[----:B------:R-:W-:Y:S05]  /*b670*/  BRA `(.L_x_18586) ;  /* 0x0000049000007947 */ /* 0x000fea0003800000 */
.L_x_18599:
        /* <DEDUP_REMOVED lines=21> */
.L_x_18608:
[----:B------:R-:W-:Y:S05]  /*b7d0*/  BSYNC B1 ;  /* 0x0000000000017941 */ /* 0x000fea0003800000 */
.L_x_18607:
[----:B------:R-:W-:Y:S01]  /*b7e0*/  LEA R3, R0, 0x37800000, 0x17 ;  /* 0x3780000000037811 */ /* 0x000fe200078eb8ff */
[----:B------:R-:W-:-:S05]  /*b7f0*/  IMAD.SHL.U32 R0, R2, 0x200000, RZ ;  /* 0x0020000002007824 */ /* 0x000fca00078e00ff */
[----:B------:R-:W-:Y:S02]  /*b800*/  LOP3.LUT R0, R3, R0, R4, 0xfe, !PT ;  /* 0x0000000003007212 */ /* 0x000fe400078efe04 */
.L_x_18606:
[----:B------:R-:W-:Y:S05]  /*b810*/  BSYNC B0 ;  /* 0x0000000000007941 */ /* 0x000fea0003800000 */
.L_x_18605:
[----:B------:R-:W-:-:S04]  /*b820*/  FMUL.FTZ R0, R0, 1 ;  /* 0x3f80000000007820 */ /* 0x000fc80000410000 */
[----:B------:R0:W1:Y:S01]  /*b830*/  F2F.F64.F32 R30, R0 ;  /* 0x00000000001e7310 */ /* 0x0000620000201800 */
[----:B------:R-:W-:Y:S05]  /*b840*/  BRA `(.L_x_18586) ;  /* 0x000002c000007947 */ /* 0x000fea0003800000 */
.L_x_18598:
        /* <DEDUP_REMOVED lines=14> */
.L_x_18612:
[----:B------:R-:W-:Y:S05]  /*b930*/  BSYNC B0 ;  /* 0x0000000000007941 */ /* 0x000fea0003800000 */
.L_x_18611:
[----:B------:R-:W-:-:S04]  /*b940*/  FMUL.FTZ R0, R0, 1 ;  /* 0x3f80000000007820 */ /* 0x000fc80000410000 */
[----:B------:R0:W1:Y:S01]  /*b950*/  F2F.F64.F32 R30, R0 ;  /* 0x00000000001e7310 */ /* 0x0000620000201800 */
[----:B------:R-:W-:Y:S05]  /*b960*/  BRA `(.L_x_18586) ;  /* 0x000001a000007947 */ /* 0x000fea0003800000 */
.L_x_18585:
        /* <DEDUP_REMOVED lines=21> */
.L_x_18610:
[----:B------:R-:W2:Y:S02]  /*bac0*/  LDG.E.64 R30, [R2.64] ;  /* 0x00000024021e7981 */ /* 0x000ea4000c1e1b00 */
[----:B--2---:R-:W0:Y:S01]  /*bad0*/  I2F.F64.U64 R30, R30 ;  /* 0x0000001e001e7312 */ /* 0x004e220000301800 */
[----:B------:R-:W-:Y:S05]  /*bae0*/  BRA `(.L_x_18586) ;  /* 0x0000002000007947 */ /* 0x000fea0003800000 */
.L_x_18609:
[----:B------:R-:W2:Y:S02]  /*baf0*/  LDG.E R2, [R2.64] ;  /* 0x0000002402027981 */ /* 0x000ea4000c1e1900 */
[----:B--2---:R0:W1:Y:S02]  /*bb00*/  I2F.F64.U32 R30, R2 ;  /* 0x00000002001e7312 */ /* 0x0040640000201800 */
.L_x_18586:
        /* <DEDUP_REMOVED lines=17> */
.L_x_18616:
[----:B------:R-:W2:Y:S02]  /*bc20*/  LDG.E.U8 R24, [R24.64] ;  /* 0x0000002418187981 */ /* 0x000ea4000c1e1100 */
[----:B--2---:R0:W2:Y:S01]  /*bc30*/  I2F.F64.U16 R28, R24 ;  /* 0x00000018001c7312 */ /* 0x0040a20000101800 */
[----:B------:R-:W-:Y:S05]  /*bc40*/  BRA `(.L_x_18618) ;  /* 0x00000df000007947 */ /* 0x000fea0003800000 */
.L_x_18615:
        /* <DEDUP_REMOVED lines=9> */
.L_x_18620:
[----:B------:R-:W2:Y:S02]  /*bce0*/  LDG.E R24, [R24.64] ;  /* 0x0000002418187981 */ /* 0x000ea4000c1e1900 */
[----:B--2---:R0:W2:Y:S01]  /*bcf0*/  I2F.F64 R28, R24 ;  /* 0x00000018001c7312 */ /* 0x0040a20000201c00 */
[----:B------:R-:W-:Y:S05]  /*bd00*/  BRA `(.L_x_18618) ;  /* 0x00000d3000007947 */ /* 0x000fea0003800000 */
.L_x_18619:
[----:B------:R-:W2:Y:S02]  /*bd10*/  LDG.E.U16 R24, [R24.64] ;  /* 0x0000002418187981 */ /* 0x000ea4000c1e1500 */
[----:B--2---:R0:W2:Y:S01]  /*bd20*/  I2F.F64.S16 R28, R24 ;  /* 0x00000018001c7312 */ /* 0x0040a20000101c00 */
[----:B------:R-:W-:Y:S05]  /*bd30*/  BRA `(.L_x_18618) ;  /* 0x00000d0000007947 */ /* 0x000fea0003800000 */
.L_x_18614:
        /* <DEDUP_REMOVED lines=10> */
.L_x_18622:
[----:B------:R-:W2:Y:S02]  /*bde0*/  LDG.E.U16 R0, [R24.64] ;  /* 0x0000002418007981 */ /* 0x000ea4000c1e1500 */
[----:B--2---:R-:W-:-:S05]  /*bdf0*/  HADD2.F32 R0, -RZ, R0.H0_H0 ;  /* 0x20000000ff007230 */ /* 0x004fca0000004100 */
[----:B------:R-:W-:-:S04]  /*be00*/  FMUL.FTZ R0, R0, 1 ;  /* 0x3f80000000007820 */ /* 0x000fc80000410000 */
[----:B------:R0:W2:Y:S01]  /*be10*/  F2F.F64.F32 R28, R0 ;  /* 0x00000000001c7310 */ /* 0x0000a20000201800 */
[----:B------:R-:W-:Y:S05]  /*be20*/  BRA `(.L_x_18618) ;  /* 0x00000c1000007947 */ /* 0x000fea0003800000 */
.L_x_18621:
        /* <DEDUP_REMOVED lines=10> */
.L_x_18624:
[----:B------:R-:W2:Y:S02]  /*bed0*/  LDG.E.U16 R24, [R24.64] ;  /* 0x0000002418187981 */ /* 0x000ea4000c1e1500 */
[----:B--2---:R-:W-:-:S05]  /*bee0*/  HADD2.F32 R0, -RZ, R24.H0_H0 ;  /* 0x20000018ff007230 */ /* 0x004fca0000004100 */
[----:B------:R-:W-:-:S04]  /*bef0*/  FMUL.FTZ R0, R0, 1 ;  /* 0x3f80000000007820 */ /* 0x000fc80000410000 */
[----:B------:R0:W2:Y:S01]  /*bf00*/  F2F.F64.F32 R28, R0 ;  /* 0x00000000001c7310 */ /* 0x0000a20000201800 */
[----:B------:R-:W-:Y:S05]  /*bf10*/  BRA `(.L_x_18618) ;  /* 0x00000b2000007947 */ /* 0x000fea0003800000 */
.L_x_18623:
[----:B------:R0:W5:Y:S01]  /*bf20*/  LDG.E.64 R28, [R24.64] ;  /* 0x00000024181c7981 */ /* 0x000162000c1e1b00 */
[----:B------:R-:W-:Y:S05]  /*bf30*/  BRA `(.L_x_18618) ;  /* 0x00000b0000007947 */ /* 0x000fea0003800000 */
.L_x_18613:
        /* <DEDUP_REMOVED lines=13> */
.L_x_18627:
[----:B------:R0:W5:Y:S01]  /*c010*/  LDG.E.64 R28, [R24.64] ;  /* 0x00000024181c7981 */ /* 0x000162000c1e1b00 */
[----:B------:R-:W-:Y:S05]  /*c020*/  BRA `(.L_x_18618) ;  /* 0x00000a1000007947 */ /* 0x000fea0003800000 */
.L_x_18626:
        /* <DEDUP_REMOVED lines=28> */
.L_x_18629:
        /* <DEDUP_REMOVED lines=15> */
.L_x_18628:
[----:B------:R-:W2:Y:S02]  /*c2e0*/  LDG.E.U16 R0, [R24.64] ;  /* 0x0000002418007981 */ /* 0x000ea4000c1e1500 */
[----:B--2---:R-:W-:-:S05]  /*c2f0*/  PRMT R0, RZ, 0x5410, R0 ;  /* 0x00005410ff007816 */ /* 0x004fca0000000000 */
[----:B------:R-:W-:-:S04]  /*c300*/  FMUL.FTZ R0, R0, 1 ;  /* 0x3f80000000007820 */ /* 0x000fc80000410000 */
[----:B------:R0:W2:Y:S01]  /*c310*/  F2F.F64.F32 R28, R0 ;  /* 0x00000000001c7310 */ /* 0x0000a20000201800 */
[----:B------:R-:W-:Y:S05]  /*c320*/  BRA `(.L_x_18618) ;  /* 0x0000071000007947 */ /* 0x000fea0003800000 */
.L_x_18625:
        /* <DEDUP_REMOVED lines=11> */
.L_x_18632:
        /* <DEDUP_REMOVED lines=21> */
.L_x_18636:
[----:B------:R-:W-:Y:S05]  /*c530*/  BSYNC B1 ;  /* 0x0000000000017941 */ /* 0x000fea0003800000 */
.L_x_18635:
[----:B------:R-:W-:Y:S01]  /*c540*/  LEA R3, R0, 0x3b800000, 0x17 ;  /* 0x3b80000000037811 */ /* 0x000fe200078eb8ff */
[----:B------:R-:W-:-:S05]  /*c550*/  IMAD.SHL.U32 R0, R2, 0x100000, RZ ;  /* 0x0010000002007824 */ /* 0x000fca00078e00ff */
[----:B------:R-:W-:Y:S02]  /*c560*/  LOP3.LUT R0, R3, R0, R4, 0xfe, !PT ;  /* 0x0000000003007212 */ /* 0x000fe400078efe04 */
.L_x_18634:
[----:B------:R-:W-:Y:S05]  /*c570*/  BSYNC B0 ;  /* 0x0000000000007941 */ /* 0x000fea0003800000 */
.L_x_18633:
[----:B------:R-:W-:-:S04]  /*c580*/  FMUL.FTZ R0, R0, 1 ;  /* 0x3f80000000007820 */ /* 0x000fc80000410000 */
[----:B------:R0:W2:Y:S01]  /*c590*/  F2F.F64.F32 R28, R0 ;  /* 0x00000000001c7310 */ /* 0x0000a20000201800 */
[----:B------:R-:W-:Y:S05]  /*c5a0*/  BRA `(.L_x_18618) ;  /* 0x0000049000007947 */ /* 0x000fea0003800000 */
.L_x_18631:
        /* <DEDUP_REMOVED lines=21> */
.L_x_18640:
[----:B------:R-:W-:Y:S05]  /*c700*/  BSYNC B1 ;  /* 0x0000000000017941 */ /* 0x000fea0003800000 */
.L_x_18639:
[----:B------:R-:W-:Y:S01]  /*c710*/  LEA R3, R0, 0x37800000, 0x17 ;  /* 0x3780000000037811 */ /* 0x000fe200078eb8ff */
[----:B------:R-:W-:-:S05]  /*c720*/  IMAD.SHL.U32 R0, R2, 0x200000, RZ ;  /* 0x0020000002007824 */ /* 0x000fca00078e00ff */
[----:B------:R-:W-:Y:S02]  /*c730*/  LOP3.LUT R0, R3, R0, R4, 0xfe, !PT ;  /* 0x0000000003007212 */ /* 0x000fe400078efe04 */
.L_x_18638:
[----:B------:R-:W-:Y:S05]  /*c740*/  BSYNC B0 ;  /* 0x0000000000007941 */ /* 0x000fea0003800000 */
.L_x_18637:
[----:B------:R-:W-:-:S04]  /*c750*/  FMUL.FTZ R0, R0, 1 ;  /* 0x3f80000000007820 */ /* 0x000fc80000410000 */
[----:B------:R0:W2:Y:S01]  /*c760*/  F2F.F64.F32 R28, R0 ;  /* 0x00000000001c7310 */ /* 0x0000a20000201800 */
[----:B------:R-:W-:Y:S05]  /*c770*/  BRA `(.L_x_18618) ;  /* 0x000002c000007947 */ /* 0x000fea0003800000 */
.L_x_18630:
        /* <DEDUP_REMOVED lines=14> */
.L_x_18644:
[----:B------:R-:W-:Y:S05]  /*c860*/  BSYNC B0 ;  /* 0x0000000000007941 */ /* 0x000fea0003800000 */
.L_x_18643:
[----:B------:R-:W-:-:S04]  /*c870*/  FMUL.FTZ R0, R0, 1 ;  /* 0x3f80000000007820 */ /* 0x000fc80000410000 */
[----:B------:R0:W2:Y:S01]  /*c880*/  F2F.F64.F32 R28, R0 ;  /* 0x00000000001c7310 */ /* 0x0000a20000201800 */
[----:B------:R-:W-:Y:S05]  /*c890*/  BRA `(.L_x_18618) ;  /* 0x000001a000007947 */ /* 0x000fea0003800000 */
.L_x_18617:
        /* <DEDUP_REMOVED lines=21> */
.L_x_18642:
[----:B------:R-:W2:Y:S02]  /*c9f0*/  LDG.E.64 R28, [R24.64] ;  /* 0x00000024181c7981 */ /* 0x000ea4000c1e1b00 */
[----:B--2---:R-:W0:Y:S01]  /*ca00*/  I2F.F64.U64 R28, R28 ;  /* 0x0000001c001c7312 */ /* 0x004e220000301800 */
[----:B------:R-:W-:Y:S05]  /*ca10*/  BRA `(.L_x_18618) ;  /* 0x0000002000007947 */ /* 0x000fea0003800000 */
.L_x_18641:
[----:B------:R-:W2:Y:S02]  /*ca20*/  LDG.E R24, [R24.64] ;  /* 0x0000002418187981 */ /* 0x000ea4000c1e1900 */
[----:B--2---:R0:W2:Y:S02]  /*ca30*/  I2F.F64.U32 R28, R24 ;  /* 0x00000018001c7312 */ /* 0x0040a40000201800 */
.L_x_18618:
        /* <DEDUP_REMOVED lines=17> */
.L_x_18648:
[----:B------:R-:W3:Y:S02]  /*cb50*/  LDG.E.U8 R2, [R2.64] ;  /* 0x0000002402027981 */ /* 0x000ee4000c1e1100 */
[----:B---3--:R0:W3:Y:S01]  /*cb60*/  I2F.F64.U16 R26, R2 ;  /* 0x00000002001a7312 */ /* 0x0080e20000101800 */
[----:B------:R-:W-:Y:S05]  /*cb70*/  BRA `(.L_x_18650) ;  /* 0x00000df000007947 */ /* 0x000fea0003800000 */
.L_x_18647:
        /* <DEDUP_REMOVED lines=9> */
.L_x_18652:
[----:B------:R-:W3:Y:S02]  /*cc10*/  LDG.E R2, [R2.64] ;  /* 0x0000002402027981 */ /* 0x000ee4000c1e1900 */
[----:B---3--:R0:W3:Y:S01]  /*cc20*/  I2F.F64 R26, R2 ;  /* 0x00000002001a7312 */ /* 0x0080e20000201c00 */
[----:B------:R-:W-:Y:S05]  /*cc30*/  BRA `(.L_x_18650) ;  /* 0x00000d3000007947 */ /* 0x000fea0003800000 */
.L_x_18651:
[----:B------:R-:W3:Y:S02]  /*cc40*/  LDG.E.U16 R2, [R2.64] ;  /* 0x0000002402027981 */ /* 0x000ee4000c1e1500 */
[----:B---3--:R0:W3:Y:S01]  /*cc50*/  I2F.F64.S16 R26, R2 ;  /* 0x00000002001a7312 */ /* 0x0080e20000101c00 */
[----:B------:R-:W-:Y:S05]  /*cc60*/  BRA `(.L_x_18650) ;  /* 0x00000d0000007947 */ /* 0x000fea0003800000 */
.L_x_18646:
        /* <DEDUP_REMOVED lines=10> */
.L_x_18654:
[----:B------:R-:W3:Y:S02]  /*cd10*/  LDG.E.U16 R0, [R2.64] ;  /* 0x0000002402007981 */ /* 0x000ee4000c1e1500 */
[----:B---3--:R-:W-:-:S05]  /*cd20*/  HADD2.F32 R0, -RZ, R0.H0_H0 ;  /* 0x20000000ff007230 */ /* 0x008fca0000004100 */
[----:B------:R-:W-:-:S04]  /*cd30*/  FMUL.FTZ R0, R0, 1 ;  /* 0x3f80000000007820 */ /* 0x000fc80000410000 */
[----:B------:R0:W3:Y:S01]  /*cd40*/  F2F.F64.F32 R26, R0 ;  /* 0x00000000001a7310 */ /* 0x0000e20000201800 */
[----:B------:R-:W-:Y:S05]  /*cd50*/  BRA `(.L_x_18650) ;  /* 0x00000c1000007947 */ /* 0x000fea0003800000 */
.L_x_18653:
        /* <DEDUP_REMOVED lines=10> */
.L_x_18656:
[----:B------:R-:W3:Y:S02]  /*ce00*/  LDG.E.U16 R2, [R2.64] ;  /* 0x0000002402027981 */ /* 0x000ee4000c1e1500 */
[----:B---3--:R-:W-:-:S05]  /*ce10*/  HADD2.F32 R0, -RZ, R2.H0_H0 ;  /* 0x20000002ff007230 */ /* 0x008fca0000004100 */
[----:B------:R-:W-:-:S04]  /*ce20*/  FMUL.FTZ R0, R0, 1 ;  /* 0x3f80000000007820 */ /* 0x000fc80000410000 */
[----:B------:R0:W3:Y:S01]  /*ce30*/  F2F.F64.F32 R26, R0 ;  /* 0x00000000001a7310 */ /* 0x0000e20000201800 */
[----:B------:R-:W-:Y:S05]  /*ce40*/  BRA `(.L_x_18650) ;  /* 0x00000b2000007947 */ /* 0x000fea0003800000 */
.L_x_18655:
[----:B------:R0:W5:Y:S01]  /*ce50*/  LDG.E.64 R26, [R2.64] ;  /* 0x00000024021a7981 */ /* 0x000162000c1e1b00 */
[----:B------:R-:W-:Y:S05]  /*ce60*/  BRA `(.L_x_18650) ;  /* 0x00000b0000007947 */ /* 0x000fea0003800000 */
.L_x_18645:
        /* <DEDUP_REMOVED lines=13> */
.L_x_18659:
[----:B------:R0:W5:Y:S01]  /*cf40*/  LDG.E.64 R26, [R2.64] ;  /* 0x00000024021a7981 */ /* 0x000162000c1e1b00 */
[----:B------:R-:W-:Y:S05]  /*cf50*/  BRA `(.L_x_18650) ;  /* 0x00000a1000007947 */ /* 0x000fea0003800000 */
.L_x_18658:
        /* <DEDUP_REMOVED lines=28> */
.L_x_18661:
        /* <DEDUP_REMOVED lines=15> */
.L_x_18660:
[----:B------:R-:W3:Y:S02]  /*d210*/  LDG.E.U16 R0, [R2.64] ;  /* 0x0000002402007981 */ /* 0x000ee4000c1e1500 */
[----:B---3--:R-:W-:-:S05]  /*d220*/  PRMT R0, RZ, 0x5410, R0 ;  /* 0x00005410ff007816 */ /* 0x008fca0000000000 */
[----:B------:R-:W-:-:S04]  /*d230*/  FMUL.FTZ R0, R0, 1 ;  /* 0x3f80000000007820 */ /* 0x000fc80000410000 */
[----:B------:R0:W3:Y:S01]  /*d240*/  F2F.F64.F32 R26, R0 ;  /* 0x00000000001a7310 */ /* 0x0000e20000201800 */
[----:B------:R-:W-:Y:S05]  /*d250*/  BRA `(.L_x_18650) ;  /* 0x0000071000007947 */ /* 0x000fea0003800000 */
.L_x_18657:
        /* <DEDUP_REMOVED lines=11> */
.L_x_18664:
        /* <DEDUP_REMOVED lines=21> */
.L_x_18668:
[----:B------:R-:W-:Y:S05]  /*d460*/  BSYNC B1 ;  /* 0x0000000000017941 */ /* 0x000fea0003800000 */
.L_x_18667:
[----:B------:R-:W-:Y:S01]  /*d470*/  LEA R3, R0, 0x3b800000, 0x17 ;  /* 0x3b80000000037811 */ /* 0x000fe200078eb8ff */
[----:B------:R-:W-:-:S05]  /*d480*/  IMAD.SHL.U32 R0, R2, 0x100000, RZ ;  /* 0x0010000002007824 */ /* 0x000fca00078e00ff */
[----:B------:R-:W-:Y:S02]  /*d490*/  LOP3.LUT R0, R3, R0, R4, 0xfe, !PT ;  /* 0x0000000003007212 */ /* 0x000fe400078efe04 */
.L_x_18666:
[----:B------:R-:W-:Y:S05]  /*d4a0*/  BSYNC B0 ;  /* 0x0000000000007941 */ /* 0x000fea0003800000 */
.L_x_18665:
[----:B------:R-:W-:-:S04]  /*d4b0*/  FMUL.FTZ R0, R0, 1 ;  /* 0x3f80000000007820 */ /* 0x000fc80000410000 */
[----:B------:R0:W3:Y:S01]  /*d4c0*/  F2F.F64.F32 R26, R0 ;  /* 0x00000000001a7310 */ /* 0x0000e20000201800 */
[----:B------:R-:W-:Y:S05]  /*d4d0*/  BRA `(.L_x_18650) ;  /* 0x0000049000007947 */ /* 0x000fea0003800000 */
.L_x_18663:
        /* <DEDUP_REMOVED lines=21> */
.L_x_18672:
[----:B------:R-:W-:Y:S05]  /*d630*/  BSYNC B1 ;  /* 0x0000000000017941 */ /* 0x000fea0003800000 */
.L_x_18671:
[----:B------:R-:W-:Y:S01]  /*d640*/  LEA R3, R0, 0x37800000, 0x17 ;  /* 0x3780000000037811 */ /* 0x000fe200078eb8ff */
[----:B------:R-:W-:-:S05]  /*d650*/  IMAD.SHL.U32 R0, R2, 0x200000, RZ ;  /* 0x0020000002007824 */ /* 0x000fca00078e00ff */
[----:B------:R-:W-:Y:S02]  /*d660*/  LOP3.LUT R0, R3, R0, R4, 0xfe, !PT ;  /* 0x0000000003007212 */ /* 0x000fe400078efe04 */
.L_x_18670:
[----:B------:R-:W-:Y:S05]  /*d670*/  BSYNC B0 ;  /* 0x0000000000007941 */ /* 0x000fea0003800000 */
.L_x_18669:
[----:B------:R-:W-:-:S04]  /*d680*/  FMUL.FTZ R0, R0, 1 ;  /* 0x3f80000000007820 */ /* 0x000fc80000410000 */
[----:B------:R0:W3:Y:S01]  /*d690*/  F2F.F64.F32 R26, R0 ;  /* 0x00000000001a7310 */ /* 0x0000e20000201800 */
[----:B------:R-:W-:Y:S05]  /*d6a0*/  BRA `(.L_x_18650) ;  /* 0x000002c000007947 */ /* 0x000fea0003800000 */
.L_x_18662:
        /* <DEDUP_REMOVED lines=14> */
.L_x_18676:
[----:B------:R-:W-:Y:S05]  /*d790*/  BSYNC B0 ;  /* 0x0000000000007941 */ /* 0x000fea0003800000 */
.L_x_18675:
[----:B------:R-:W-:-:S04]  /*d7a0*/  FMUL.FTZ R0, R0, 1 ;  /* 0x3f80000000007820 */ /* 0x000fc80000410000 */
[----:B------:R0:W3:Y:S01]  /*d7b0*/  F2F.F64.F32 R26, R0 ;  /* 0x00000000001a7310 */ /* 0x0000e20000201800 */
[----:B------:R-:W-:Y:S05]  /*d7c0*/  BRA `(.L_x_18650) ;  /* 0x000001a000007947 */ /* 0x000fea0003800000 */
.L_x_18649:
        /* <DEDUP_REMOVED lines=21> */
.L_x_18674:
[----:B------:R-:W3:Y:S02]  /*d920*/  LDG.E.64 R26, [R2.64] ;  /* 0x00000024021a7981 */ /* 0x000ee4000c1e1b00 */
[----:B---3--:R-:W0:Y:S01]  /*d930*/  I2F.F64.U64 R26, R26 ;  /* 0x0000001a001a7312 */ /* 0x008e220000301800 */
[----:B------:R-:W-:Y:S05]  /*d940*/  BRA `(.L_x_18650) ;  /* 0x0000002000007947 */ /* 0x000fea0003800000 */
.L_x_18673:
[----:B------:R-:W3:Y:S02]  /*d950*/  LDG.E R2, [R2.64] ;  /* 0x0000002402027981 */ /* 0x000ee4000c1e1900 */
[----:B---3--:R0:W3:Y:S02]  /*d960*/  I2F.F64.U32 R26, R2 ;  /* 0x00000002001a7312 */ /* 0x0080e40000201800 */
.L_x_18650:
        /* <DEDUP_REMOVED lines=17> */
.L_x_18680:
[----:B------:R-:W4:Y:S02]  /*da80*/  LDG.E.U8 R22, [R22.64] ;  /* 0x0000002416167981 */ /* 0x000f24000c1e1100 */
[----:B----4-:R0:W4:Y:S01]  /*da90*/  I2F.F64.U16 R24, R22 ;  /* 0x0000001600187312 */ /* 0x0101220000101800 */
[----:B------:R-:W-:Y:S05]  /*daa0*/  BRA `(.L_x_18682) ;  /* 0x00000df000007947 */ /* 0x000fea0003800000 */
.L_x_18679:
        /* <DEDUP_REMOVED lines=9> */
.L_x_18684:
[----:B------:R-:W4:Y:S02]  /*db40*/  LDG.E R22, [R22.64] ;  /* 0x0000002416167981 */ /* 0x000f24000c1e1900 */
[----:B----4-:R0:W4:Y:S01]  /*db50*/  I2F.F64 R24, R22 ;  /* 0x0000001600187312 */ /* 0x0101220000201c00 */
[----:B------:R-:W-:Y:S05]  /*db60*/  BRA `(.L_x_18682) ;  /* 0x00000d3000007947 */ /* 0x000fea0003800000 */
.L_x_18683:
[----:B------:R-:W4:Y:S02]  /*db70*/  LDG.E.U16 R22, [R22.64] ;  /* 0x0000002416167981 */ /* 0x000f24000c1e1500 */
[----:B----4-:R0:W4:Y:S01]  /*db80*/  I2F.F64.S16 R24, R22 ;  /* 0x0000001600187312 */ /* 0x0101220000101c00 */
[----:B------:R-:W-:Y:S05]  /*db90*/  BRA `(.L_x_18682) ;  /* 0x00000d0000007947 */ /* 0x000fea0003800000 */
.L_x_18678:
        /* <DEDUP_REMOVED lines=10> */
.L_x_18686:
[----:B------:R-:W4:Y:S02]  /*dc40*/  LDG.E.U16 R0, [R22.64] ;  /* 0x0000002416007981 */ /* 0x000f24000c1e1500 */
[----:B----4-:R-:W-:-:S05]  /*dc50*/  HADD2.F32 R0, -RZ, R0.H0_H0 ;  /* 0x20000000ff007230 */ /* 0x010fca0000004100 */
[----:B------:R-:W-:-:S04]  /*dc60*/  FMUL.FTZ R0, R0, 1 ;  /* 0x3f80000000007820 */ /* 0x000fc80000410000 */
[----:B------:R0:W4:Y:S01]  /*dc70*/  F2F.F64.F32 R24, R0 ;  /* 0x0000000000187310 */ /* 0x0001220000201800 */
[----:B------:R-:W-:Y:S05]  /*dc80*/  BRA `(.L_x_18682) ;  /* 0x00000c1000007947 */ /* 0x000fea0003800000 */
.L_x_18685:
        /* <DEDUP_REMOVED lines=10> */
.L_x_18688:
[----:B------:R-:W4:Y:S02]  /*dd30*/  LDG.E.U16 R22, [R22.64] ;  /* 0x0000002416167981 */ /* 0x000f24000c1e1500 */
[----:B----4-:R-:W-:-:S05]  /*dd40*/  HADD2.F32 R0, -RZ, R22.H0_H0 ;  /* 0x20000016ff007230 */ /* 0x010fca0000004100 */
[----:B------:R-:W-:-:S04]  /*dd50*/  FMUL.FTZ R0, R0, 1 ;  /* 0x3f80000000007820 */ /* 0x000fc80000410000 */
[----:B------:R0:W4:Y:S01]  /*dd60*/  F2F.F64.F32 R24, R0 ;  /* 0x0000000000187310 */ /* 0x0001220000201800 */
[----:B------:R-:W-:Y:S05]  /*dd70*/  BRA `(.L_x_18682) ;  /* 0x00000b2000007947 */ /* 0x000fea0003800000 */
.L_x_18687:
[----:B------:R0:W5:Y:S01]  /*dd80*/  LDG.E.64 R24, [R22.64] ;  /* 0x0000002416187981 */ /* 0x000162000c1e1b00 */
[----:B------:R-:W-:Y:S05]  /*dd90*/  BRA `(.L_x_18682) ;  /* 0x00000b0000007947 */ /* 0x000fea0003800000 */
.L_x_18677:
        /* <DEDUP_REMOVED lines=13> */
.L_x_18691:
[----:B------:R0:W5:Y:S01]  /*de70*/  LDG.E.64 R24, [R22.64] ;  /* 0x0000002416187981 */ /* 0x000162000c1e1b00 */
[----:B------:R-:W-:Y:S05]  /*de80*/  BRA `(.L_x_18682) ;  /* 0x00000a1000007947 */ /* 0x000fea0003800000 */
.L_x_18690:
        /* <DEDUP_REMOVED lines=28> */
.L_x_18693:
        /* <DEDUP_REMOVED lines=15> */
.L_x_18692:
[----:B------:R-:W4:Y:S02]  /*e140*/  LDG.E.U16 R0, [R22.64] ;  /* 0x0000002416007981 */ /* 0x000f24000c1e1500 */
[----:B----4-:R-:W-:-:S05]  /*e150*/  PRMT R0, RZ, 0x5410, R0 ;  /* 0x00005410ff007816 */ /* 0x010fca0000000000 */
[----:B------:R-:W-:-:S04]  /*e160*/  FMUL.FTZ R0, R0, 1 ;  /* 0x3f80000000007820 */ /* 0x000fc80000410000 */
[----:B------:R0:W4:Y:S01]  /*e170*/  F2F.F64.F32 R24, R0 ;  /* 0x0000000000187310 */ /* 0x0001220000201800 */
[----:B------:R-:W-:Y:S05]  /*e180*/  BRA `(.L_x_18682) ;  /* 0x0000071000007947 */ /* 0x000fea0003800000 */
.L_x_18689:
        /* <DEDUP_REMOVED lines=11> */
.L_x_18696:
        /* <DEDUP_REMOVED lines=21> */
.L_x_18700:
[----:B------:R-:W-:Y:S05]  /*e390*/  BSYNC B1 ;  /* 0x0000000000017941 */ /* 0x000fea0003800000 */
.L_x_18699:
[----:B------:R-:W-:Y:S01]  /*e3a0*/  LEA R3, R0, 0x3b800000, 0x17 ;  /* 0x3b80000000037811 */ /* 0x000fe200078eb8ff */
[----:B------:R-:W-:-:S05]  /*e3b0*/  IMAD.SHL.U32 R0, R2, 0x100000, RZ ;  /* 0x0010000002007824 */ /* 0x000fca00078e00ff */
[----:B------:R-:W-:Y:S02]  /*e3c0*/  LOP3.LUT R0, R3, R0, R4, 0xfe, !PT ;  /* 0x0000000003007212 */ /* 0x000fe400078efe04 */
.L_x_18698:
[----:B------:R-:W-:Y:S05]  /*e3d0*/  BSYNC B0 ;  /* 0x0000000000007941 */ /* 0x000fea0003800000 */
.L_x_18697:
[----:B------:R-:W-:-:S04]  /*e3e0*/  FMUL.FTZ R0, R0, 1 ;  /* 0x3f80000000007820 */ /* 0x000fc80000410000 */
[----:B------:R0:W4:Y:S01]  /*e3f0*/  F2F.F64.F32 R24, R0 ;  /* 0x0000000000187310 */ /* 0x0001220000201800 */
[----:B------:R-:W-:Y:S05]  /*e400*/  BRA `(.L_x_18682) ;  /* 0x0000049000007947 */ /* 0x000fea0003800000 */
.L_x_18695:
        /* <DEDUP_REMOVED lines=21> */
.L_x_18704:
[----:B------:R-:W-:Y:S05]  /*e560*/  BSYNC B1 ;  /* 0x0000000000017941 */ /* 0x000fea0003800000 */
.L_x_18703:
[----:B------:R-:W-:Y:S01]  /*e570*/  LEA R3, R0, 0x37800000, 0x17 ;  /* 0x3780000000037811 */ /* 0x000fe200078eb8ff */
[----:B------:R-:W-:-:S05]  /*e580*/  IMAD.SHL.U32 R0, R2, 0x200000, RZ ;  /* 0x0020000002007824 */ /* 0x000fca00078e00ff */
[----:B------:R-:W-:Y:S02]  /*e590*/  LOP3.LUT R0, R3, R0, R4, 0xfe, !PT ;  /* 0x0000000003007212 */ /* 0x000fe400078efe04 */
.L_x_18702:
[----:B------:R-:W-:Y:S05]  /*e5a0*/  BSYNC B0 ;  /* 0x0000000000007941 */ /* 0x000fea0003800000 */
.L_x_18701:
[----:B------:R-:W-:-:S04]  /*e5b0*/  FMUL.FTZ R0, R0, 1 ;  /* 0x3f80000000007820 */ /* 0x000fc80000410000 */
[----:B------:R0:W4:Y:S01]  /*e5c0*/  F2F.F64.F32 R24, R0 ;  /* 0x0000000000187310 */ /* 0x0001220000201800 */
[----:B------:R-:W-:Y:S05]  /*e5d0*/  BRA `(.L_x_18682) ;  /* 0x000002c000007947 */ /* 0x000fea0003800000 */
.L_x_18694:
        /* <DEDUP_REMOVED lines=14> */
.L_x_18708:
[----:B------:R-:W-:Y:S05]  /*e6c0*/  BSYNC B0 ;  /* 0x0000000000007941 */ /* 0x000fea0003800000 */
.L_x_18707:
[----:B------:R-:W-:-:S04]  /*e6d0*/  FMUL.FTZ R0, R0, 1 ;  /* 0x3f80000000007820 */ /* 0x000fc80000410000 */
[----:B------:R0:W4:Y:S01]  /*e6e0*/  F2F.F64.F32 R24, R0 ;  /* 0x0000000000187310 */ /* 0x0001220000201800 */
[----:B------:R-:W-:Y:S05]  /*e6f0*/  BRA `(.L_x_18682) ;  /* 0x000001a000007947 */ /* 0x000fea0003800000 */
.L_x_18681:
        /* <DEDUP_REMOVED lines=21> */
.L_x_18706:
[----:B------:R-:W4:Y:S02]  /*e850*/  LDG.E.64 R24, [R22.64] ;  /* 0x0000002416187981 */ /* 0x000f24000c1e1b00 */
[----:B----4-:R-:W0:Y:S01]  /*e860*/  I2F.F64.U64 R24, R24 ;  /* 0x0000001800187312 */ /* 0x010e220000301800 */
[----:B------:R-:W-:Y:S05]  /*e870*/  BRA `(.L_x_18682) ;  /* 0x0000002000007947 */ /* 0x000fea0003800000 */
.L_x_18705:
[----:B------:R-:W4:Y:S02]  /*e880*/  LDG.E R22, [R22.64] ;  /* 0x0000002416167981 */ /* 0x000f24000c1e1900 */
[----:B----4-:R0:W4:Y:S02]  /*e890*/  I2F.F64.U32 R24, R22 ;  /* 0x0000001600187312 */ /* 0x0101240000201800 */
.L_x_18682:
        /* <DEDUP_REMOVED lines=17> */
.L_x_18712:
[----:B------:R-:W4:Y:S02]  /*e9b0*/  LDG.E.U8 R2, [R2.64] ;  /* 0x0000002402027981 */ /* 0x000f24000c1e1100 */
[----:B----4-:R0:W4:Y:S01]  /*e9c0*/  I2F.F64.U16 R22, R2 ;  /* 0x0000000200167312 */ /* 0x0101220000101800 */
[----:B------:R-:W-:Y:S05]  /*e9d0*/  BRA `(.L_x_18714) ;  /* 0x00000df000007947 */ /* 0x000fea0003800000 */
.L_x_18711:
        /* <DEDUP_REMOVED lines=9> */
.L_x_18716:
[----:B------:R-:W4:Y:S02]  /*ea70*/  LDG.E R2, [R2.64] ;  /* 0x0000002402027981 */ /* 0x000f24000c1e1900 */
[----:B----4-:R0:W4:Y:S01]  /*ea80*/  I2F.F64 R22, R2 ;  /* 0x0000000200167312 */ /* 0x0101220000201c00 */
[----:B------:R-:W-:Y:S05]  /*ea90*/  BRA `(.L_x_18714) ;  /* 0x00000d3000007947 */ /* 0x000fea0003800000 */
.L_x_18715:
[----:B------:R-:W4:Y:S02]  /*eaa0*/  LDG.E.U16 R2, [R2.64] ;  /* 0x0000002402027981 */ /* 0x000f24000c1e1500 */
[----:B----4-:R0:W4:Y:S01]  /*eab0*/  I2F.F64.S16 R22, R2 ;  /* 0x0000000200167312 */ /* 0x0101220000101c00 */
[----:B------:R-:W-:Y:S05]  /*eac0*/  BRA `(.L_x_18714) ;  /* 0x00000d0000007947 */ /* 0x000fea0003800000 */
.L_x_18710:
        /* <DEDUP_REMOVED lines=10> */
.L_x_18718:
[----:B------:R-:W4:Y:S02]  /*eb70*/  LDG.E.U16 R0, [R2.64] ;  /* 0x0000002402007981 */ /* 0x000f24000c1e1500 */
[----:B----4-:R-:W-:-:S05]  /*eb80*/  HADD2.F32 R0, -RZ, R0.H0_H0 ;  /* 0x20000000ff007230 */ /* 0x010fca0000004100 */
[----:B------:R-:W-:-:S04]  /*eb90*/  FMUL.FTZ R0, R0, 1 ;  /* 0x3f80000000007820 */ /* 0x000fc80000410000 */
[----:B------:R0:W4:Y:S01]  /*eba0*/  F2F.F64.F32 R22, R0 ;  /* 0x0000000000167310 */ /* 0x0001220000201800 */
[----:B------:R-:W-:Y:S05]  /*ebb0*/  BRA `(.L_x_18714) ;  /* 0x00000c1000007947 */ /* 0x000fea0003800000 */
.L_x_18717:
        /* <DEDUP_REMOVED lines=10> */
.L_x_18720:
[----:B------:R-:W4:Y:S02]  /*ec60*/  LDG.E.U16 R2, [R2.64] ;  /* 0x0000002402027981 */ /* 0x000f24000c1e1500 */
[----:B----4-:R-:W-:-:S05]  /*ec70*/  HADD2.F32 R0, -RZ, R2.H0_H0 ;  /* 0x20000002ff007230 */ /* 0x010fca0000004100 */
[----:B------:R-:W-:-:S04]  /*ec80*/  FMUL.FTZ R0, R0, 1 ;  /* 0x3f80000000007820 */ /* 0x000fc80000410000 */
[----:B------:R0:W4:Y:S01]  /*ec90*/  F2F.F64.F32 R22, R0 ;  /* 0x0000000000167310 */ /* 0x0001220000201800 */
[----:B------:R-:W-:Y:S05]  /*eca0*/  BRA `(.L_x_18714) ;  /* 0x00000b2000007947 */ /* 0x000fea0003800000 */
.L_x_18719:
[----:B------:R0:W5:Y:S01]  /*ecb0*/  LDG.E.64 R22, [R2.64] ;  /* 0x0000002402167981 */ /* 0x000162000c1e1b00 */
[----:B------:R-:W-:Y:S05]  /*ecc0*/  BRA `(.L_x_18714) ;  /* 0x00000b0000007947 */ /* 0x000fea0003800000 */
.L_x_18709:
        /* <DEDUP_REMOVED lines=13> */
.L_x_18723:
[----:B------:R0:W5:Y:S01]  /*eda0*/  LDG.E.64 R22, [R2.64] ;  /* 0x0000002402167981 */ /* 0x000162000c1e1b00 */
[----:B------:R-:W-:Y:S05]  /*edb0*/  BRA `(.L_x_18714) ;  /* 0x00000a1000007947 */ /* 0x000fea0003800000 */
.L_x_18722:
        /* <DEDUP_REMOVED lines=28> */
.L_x_18725:
        /* <DEDUP_REMOVED lines=15> */
.L_x_18724:
[----:B------:R-:W4:Y:S02]  /*f070*/  LDG.E.U16 R0, [R2.64] ;  /* 0x0000002402007981 */ /* 0x000f24000c1e1500 */
[----:B----4-:R-:W-:-:S05]  /*f080*/  PRMT R0, RZ, 0x5410, R0 ;  /* 0x00005410ff007816 */ /* 0x010fca0000000000 */
[----:B------:R-:W-:-:S04]  /*f090*/  FMUL.FTZ R0, R0, 1 ;  /* 0x3f80000000007820 */ /* 0x000fc80000410000 */
[----:B------:R0:W4:Y:S01]  /*f0a0*/  F2F.F64.F32 R22, R0 ;  /* 0x0000000000167310 */ /* 0x0001220000201800 */
[----:B------:R-:W-:Y:S05]  /*f0b0*/  BRA `(.L_x_18714) ;  /* 0x0000071000007947 */ /* 0x000fea0003800000 */
.L_x_18721:
        /* <DEDUP_REMOVED lines=11> */
.L_x_18728:
        /* <DEDUP_REMOVED lines=21> */
.L_x_18732:
[----:B------:R-:W-:Y:S05]  /*f2c0*/  BSYNC B1 ;  /* 0x0000000000017941 */ /* 0x000fea0003800000 */
.L_x_18731:
[----:B------:R-:W-:Y:S01]  /*f2d0*/  LEA R3, R0, 0x3b800000, 0x17 ;  /* 0x3b80000000037811 */ /* 0x000fe200078eb8ff */
[----:B------:R-:W-:-:S05]  /*f2e0*/  IMAD.SHL.U32 R0, R2, 0x100000, RZ ;  /* 0x0010000002007824 */ /* 0x000fca00078e00ff */
[----:B------:R-:W-:Y:S02]  /*f2f0*/  LOP3.LUT R0, R3, R0, R4, 0xfe, !PT ;  /* 0x0000000003007212 */ /* 0x000fe400078efe04 */
.L_x_18730:
[----:B------:R-:W-:Y:S05]  /*f300*/  BSYNC B0 ;  /* 0x0000000000007941 */ /* 0x000fea0003800000 */
.L_x_18729:
[----:B------:R-:W-:-:S04]  /*f310*/  FMUL.FTZ R0, R0, 1 ;  /* 0x3f80000000007820 */ /* 0x000fc80000410000 */
[----:B------:R0:W4:Y:S01]  /*f320*/  F2F.F64.F32 R22, R0 ;  /* 0x0000000000167310 */ /* 0x0001220000201800 */
[----:B------:R-:W-:Y:S05]  /*f330*/  BRA `(.L_x_18714) ;  /* 0x0000049000007947 */ /* 0x000fea0003800000 */
.L_x_18727:
        /* <DEDUP_REMOVED lines=21> */
.L_x_18736:
[----:B------:R-:W-:Y:S05]  /*f490*/  BSYNC B1 ;  /* 0x0000000000017941 */ /* 0x000fea0003800000 */
.L_x_18735:
[----:B------:R-:W-:Y:S01]  /*f4a0*/  LEA R3, R0, 0x37800000, 0x17 ;  /* 0x3780000000037811 */ /* 0x000fe200078eb8ff */
[----:B------:R-:W-:-:S05]  /*f4b0*/  IMAD.SHL.U32 R0, R2, 0x200000, RZ ;  /* 0x0020000002007824 */ /* 0x000fca00078e00ff */
[----:B------:R-:W-:Y:S02]  /*f4c0*/  LOP3.LUT R0, R3, R0, R4, 0xfe, !PT ;  /* 0x0000000003007212 */ /* 0x000fe400078efe04 */
.L_x_18734:
[----:B------:R-:W-:Y:S05]  /*f4d0*/  BSYNC B0 ;  /* 0x0000000000007941 */ /* 0x000fea0003800000 */
.L_x_18733:
[----:B------:R-:W-:-:S04]  /*f4e0*/  FMUL.FTZ R0, R0, 1 ;  /* 0x3f80000000007820 */ /* 0x000fc80000410000 */
[----:B------:R0:W4:Y:S01]  /*f4f0*/  F2F.F64.F32 R22, R0 ;  /* 0x0000000000167310 */ /* 0x0001220000201800 */
[----:B------:R-:W-:Y:S05]  /*f500*/  BRA `(.L_x_18714) ;  /* 0x000002c000007947 */ /* 0x000fea0003800000 */
.L_x_18726:
        /* <DEDUP_REMOVED lines=14> */
.L_x_18740:
[----:B------:R-:W-:Y:S05]  /*f5f0*/  BSYNC B0 ;  /* 0x0000000000007941 */ /* 0x000fea0003800000 */
.L_x_18739:
[----:B------:R-:W-:-:S04]  /*f600*/  FMUL.FTZ R0, R0, 1 ;  /* 0x3f80000000007820 */ /* 0x000fc80000410000 */
[----:B------:R0:W4:Y:S01]  /*f610*/  F2F.F64.F32 R22, R0 ;  /* 0x0000000000167310 */ /* 0x0001220000201800 */
[----:B------:R-:W-:Y:S05]  /*f620*/  BRA `(.L_x_18714) ;  /* 0x000001a000007947 */ /* 0x000fea0003800000 */
.L_x_18713:
        /* <DEDUP_REMOVED lines=21> */
.L_x_18738:
[----:B------:R-:W4:Y:S02]  /*f780*/  LDG.E.64 R22, [R2.64] ;  /* 0x0000002402167981 */ /* 0x000f24000c1e1b00 */
[----:B----4-:R-:W0:Y:S01]  /*f790*/  I2F.F64.U64 R22, R22 ;  /* 0x0000001600167312 */ /* 0x010e220000301800 */
[----:B------:R-:W-:Y:S05]  /*f7a0*/  BRA `(.L_x_18714) ;  /* 0x0000002000007947 */ /* 0x000fea0003800000 */
.L_x_18737:
[----:B------:R-:W4:Y:S02]  /*f7b0*/  LDG.E R2, [R2.64] ;  /* 0x0000002402027981 */ /* 0x000f24000c1e1900 */
[----:B----4-:R0:W4:Y:S02]  /*f7c0*/  I2F.F64.U32 R22, R2 ;  /* 0x0000000200167312 */ /* 0x0101240000201800 */
.L_x_18714:
        /* <DEDUP_REMOVED lines=17> */
.L_x_18744:
[----:B----4-:R-:W4:Y:S02]  /*f8e0*/  LDG.E.U8 R2, [R2.64] ;  /* 0x0000002402027981 */ /* 0x010f24000c1e1100 */
[----:B----4-:R0:W4:Y:S01]  /*f8f0*/  I2F.F64.U16 R18, R2 ;  /* 0x0000000200127312 */ /* 0x0101220000101800 */
[----:B------:R-:W-:Y:S05]  /*f900*/  BRA `(.L_x_18746) ;  /* 0x00000df000007947 */ /* 0x000fea0003800000 */
.L_x_18743:
        /* <DEDUP_REMOVED lines=9> */
.L_x_18748:
[----:B----4-:R-:W4:Y:S02]  /*f9a0*/  LDG.E R2, [R2.64] ;  /* 0x0000002402027981 */ /* 0x010f24000c1e1900 */
[----:B----4-:R0:W4:Y:S01]  /*f9b0*/  I2F.F64 R18, R2 ;  /* 0x0000000200127312 */ /* 0x0101220000201c00 */
[----:B------:R-:W-:Y:S05]  /*f9c0*/  BRA `(.L_x_18746) ;  /* 0x00000d3000007947 */ /* 0x000fea0003800000 */
.L_x_18747:
[----:B----4-:R-:W4:Y:S02]  /*f9d0*/  LDG.E.U16 R2, [R2.64] ;  /* 0x0000002402027981 */ /* 0x010f24000c1e1500 */
[----:B----4-:R0:W4:Y:S01]  /*f9e0*/  I2F.F64.S16 R18, R2 ;  /* 0x0000000200127312 */ /* 0x0101220000101c00 */
[----:B------:R-:W-:Y:S05]  /*f9f0*/  BRA `(.L_x_18746) ;  /* 0x00000d0000007947 */ /* 0x000fea0003800000 */
.L_x_18742:
        /* <DEDUP_REMOVED lines=10> */
.L_x_18750:
[----:B----4-:R-:W4:Y:S02]  /*faa0*/  LDG.E.U16 R0, [R2.64] ;  /* 0x0000002402007981 */ /* 0x010f24000c1e1500 */
[----:B----4-:R-:W-:-:S05]  /*fab0*/  HADD2.F32 R0, -RZ, R0.H0_H0 ;  /* 0x20000000ff007230 */ /* 0x010fca0000004100 */
[----:B------:R-:W-:-:S04]  /*fac0*/  FMUL.FTZ R0, R0, 1 ;  /* 0x3f80000000007820 */ /* 0x000fc80000410000 */
[----:B------:R0:W4:Y:S01]  /*fad0*/  F2F.F64.F32 R18, R0 ;  /* 0x0000000000127310 */ /* 0x0001220000201800 */
[----:B------:R-:W-:Y:S05]  /*fae0*/  BRA `(.L_x_18746) ;  /* 0x00000c1000007947 */ /* 0x000fea0003800000 */
.L_x_18749:
        /* <DEDUP_REMOVED lines=10> */
.L_x_18752:
[----:B----4-:R-:W4:Y:S02]  /*fb90*/  LDG.E.U16 R2, [R2.64] ;  /* 0x0000002402027981 */ /* 0x010f24000c1e1500 */
[----:B----4-:R-:W-:-:S05]  /*fba0*/  HADD2.F32 R0, -RZ, R2.H0_H0 ;  /* 0x20000002ff007230 */ /* 0x010fca0000004100 */
[----:B------:R-:W-:-:S04]  /*fbb0*/  FMUL.FTZ R0, R0, 1 ;  /* 0x3f80000000007820 */ /* 0x000fc80000410000 */
[----:B------:R0:W4:Y:S01]  /*fbc0*/  F2F.F64.F32 R18, R0 ;  /* 0x0000000000127310 */ /* 0x0001220000201800 */
[----:B------:R-:W-:Y:S05]  /*fbd0*/  BRA `(.L_x_18746) ;  /* 0x00000b2000007947 */ /* 0x000fea0003800000 */
.L_x_18751:
[----:B------:R0:W5:Y:S01]  /*fbe0*/  LDG.E.64 R18, [R2.64] ;  /* 0x0000002402127981 */ /* 0x000162000c1e1b00 */
[----:B------:R-:W-:Y:S05]  /*fbf0*/  BRA `(.L_x_18746) ;  /* 0x00000b0000007947 */ /* 0x000fea0003800000 */
.L_x_18741:
        /* <DEDUP_REMOVED lines=13> */
.L_x_18755:
[----:B------:R0:W5:Y:S01]  /*fcd0*/  LDG.E.64 R18, [R2.64] ;  /* 0x0000002402127981 */ /* 0x000162000c1e1b00 */
[----:B------:R-:W-:Y:S05]  /*fce0*/  BRA `(.L_x_18746) ;  /* 0x00000a1000007947 */ /* 0x000fea0003800000 */
.L_x_18754:
        /* <DEDUP_REMOVED lines=28> */
.L_x_18757:
        /* <DEDUP_REMOVED lines=15> */
.L_x_18756:
[----:B----4-:R-:W4:Y:S02]  /*ffa0*/  LDG.E.U16 R0, [R2.64] ;  /* 0x0000002402007981 */ /* 0x010f24000c1e1500 */
[----:B----4-:R-:W-:-:S05]  /*ffb0*/  PRMT R0, RZ, 0x5410, R0 ;  /* 0x00005410ff007816 */ /* 0x010fca0000000000 */
[----:B------:R-:W-:-:S04]  /*ffc0*/  FMUL.FTZ R0, R0, 1 ;  /* 0x3f80000000007820 */ /* 0x000fc80000410000 */
[----:B------:R0:W4:Y:S01]  /*ffd0*/  F2F.F64.F32 R18, R0 ;  /* 0x0000000000127310 */ /* 0x0001220000201800 */
[----:B------:R-:W-:Y:S05]  /*ffe0*/  BRA `(.L_x_18746) ;  /* 0x0000071000007947 */ /* 0x000fea0003800000 */
.L_x_18753:
        /* <DEDUP_REMOVED lines=11> */
.L_x_18760:
        /* <DEDUP_REMOVED lines=21> */
.L_x_18764:
[----:B------:R-:W-:Y:S05]  /*101f0*/  BSYNC B1 ;  /* 0x0000000000017941 */ /* 0x000fea0003800000 */
.L_x_18763:
[----:B------:R-:W-:Y:S01]  /*10200*/  LEA R3, R0, 0x3b800000, 0x17 ;  /* 0x3b80000000037811 */ /* 0x000fe200078eb8ff */
[----:B------:R-:W-:-:S05]  /*10210*/  IMAD.SHL.U32 R0, R2, 0x100000, RZ ;  /* 0x0010000002007824 */ /* 0x000fca00078e00ff */
[----:B------:R-:W-:Y:S02]  /*10220*/  LOP3.LUT R0, R3, R0, R4, 0xfe, !PT ;  /* 0x0000000003007212 */ /* 0x000fe400078efe04 */
.L_x_18762:
[----:B------:R-:W-:Y:S05]  /*10230*/  BSYNC B0 ;  /* 0x0000000000007941 */ /* 0x000fea0003800000 */
.L_x_18761:
[----:B------:R-:W-:-:S04]  /*10240*/  FMUL.FTZ R0, R0, 1 ;  /* 0x3f80000000007820 */ /* 0x000fc80000410000 */
[----:B------:R0:W4:Y:S01]  /*10250*/  F2F.F64.F32 R18, R0 ;  /* 0x0000000000127310 */ /* 0x0001220000201800 */
[----:B------:R-:W-:Y:S05]  /*10260*/  BRA `(.L_x_18746) ;  /* 0x0000049000007947 */ /* 0x000fea0003800000 */
.L_x_18759:
        /* <DEDUP_REMOVED lines=21> */
.L_x_18768:
[----:B------:R-:W-:Y:S05]  /*103c0*/  BSYNC B1 ;  /* 0x0000000000017941 */ /* 0x000fea0003800000 */
.L_x_18767:
[----:B------:R-:W-:Y:S01]  /*103d0*/  LEA R3, R0, 0x37800000, 0x17 ;  /* 0x3780000000037811 */ /* 0x000fe200078eb8ff */
[----:B------:R-:W-:-:S05]  /*103e0*/  IMAD.SHL.U32 R0, R2, 0x200000, RZ ;  /* 0x0020000002007824 */ /* 0x000fca00078e00ff */
[----:B------:R-:W-:Y:S02]  /*103f0*/  LOP3.LUT R0, R3, R0, R4, 0xfe, !PT ;  /* 0x0000000003007212 */ /* 0x000fe400078efe04 */
.L_x_18766:
[----:B------:R-:W-:Y:S05]  /*10400*/  BSYNC B0 ;  /* 0x0000000000007941 */ /* 0x000fea0003800000 */
.L_x_18765:
[----:B------:R-:W-:-:S04]  /*10410*/  FMUL.FTZ R0, R0, 1 ;  /* 0x3f80000000007820 */ /* 0x000fc80000410000 */
[----:B------:R0:W4:Y:S01]  /*10420*/  F2F.F64.F32 R18, R0 ;  /* 0x0000000000127310 */ /* 0x0001220000201800 */
[----:B------:R-:W-:Y:S05]  /*10430*/  BRA `(.L_x_18746) ;  /* 0x000002c000007947 */ /* 0x000fea0003800000 */
.L_x_18758:
        /* <DEDUP_REMOVED lines=14> */
.L_x_18772:
[----:B------:R-:W-:Y:S05]  /*10520*/  BSYNC B0 ;  /* 0x0000000000007941 */ /* 0x000fea0003800000 */
.L_x_18771:
[----:B------:R-:W-:-:S04]  /*10530*/  FMUL.FTZ R0, R0, 1 ;  /* 0x3f80000000007820 */ /* 0x000fc80000410000 */
[----:B------:R0:W4:Y:S01]  /*10540*/  F2F.F64.F32 R18, R0 ;  /* 0x0000000000127310 */ /* 0x0001220000201800 */
[----:B------:R-:W-:Y:S05]  /*10550*/  BRA `(.L_x_18746) ;  /* 0x000001a000007947 */ /* 0x000fea0003800000 */
.L_x_18745:
        /* <DEDUP_REMOVED lines=21> */
.L_x_18770:
[----:B----4-:R-:W4:Y:S02]  /*106b0*/  LDG.E.64 R18, [R2.64] ;  /* 0x0000002402127981 */ /* 0x010f24000c1e1b00 */
[----:B----4-:R-:W0:Y:S01]  /*106c0*/  I2F.F64.U64 R18, R18 ;  /* 0x0000001200127312 */ /* 0x010e220000301800 */
[----:B------:R-:W-:Y:S05]  /*106d0*/  BRA `(.L_x_18746) ;  /* 0x0000002000007947 */ /* 0x000fea0003800000 */
.L_x_18769:
[----:B----4-:R-:W4:Y:S02]  /*106e0*/  LDG.E R2, [R2.64] ;  /* 0x0000002402027981 */ /* 0x010f24000c1e1900 */
[----:B----4-:R0:W4:Y:S02]  /*106f0*/  I2F.F64.U32 R18, R2 ;  /* 0x0000000200127312 */ /* 0x0101240000201800 */
.L_x_18746:
        /* <DEDUP_REMOVED lines=17> */
.L_x_18776:
[----:B----4-:R-:W4:Y:S02]  /*10810*/  LDG.E.U8 R2, [R4.64] ;  /* 0x0000002404027981 */ /* 0x010f24000c1e1100 */
[----:B----4-:R-:W0:Y:S01]  /*10820*/  I2F.F64.U16 R2, R2 ;  /* 0x0000000200027312 */ /* 0x010e220000101800 */
[----:B------:R-:W-:Y:S05]  /*10830*/  BRA `(.L_x_18778) ;  /* 0x00000df000007947 */ /* 0x000fea0003800000 */
.L_x_18775:
        /* <DEDUP_REMOVED lines=9> */
.L_x_18780:
[----:B----4-:R-:W4:Y:S02]  /*108d0*/  LDG.E R2, [R4.64] ;  /* 0x0000002404027981 */ /* 0x010f24000c1e1900 */
[----:B----4-:R-:W0:Y:S01]  /*108e0*/  I2F.F64 R2, R2 ;  /* 0x0000000200027312 */ /* 0x010e220000201c00 */
[----:B------:R-:W-:Y:S05]  /*108f0*/  BRA `(.L_x_18778) ;  /* 0x00000d3000007947 */ /* 0x000fea0003800000 */
.L_x_18779:
[----:B----4-:R-:W4:Y:S02]  /*10900*/  LDG.E.U16 R2, [R4.64] ;  /* 0x0000002404027981 */ /* 0x010f24000c1e1500 */
[----:B----4-:R-:W0:Y:S01]  /*10910*/  I2F.F64.S16 R2, R2 ;  /* 0x0000000200027312 */ /* 0x010e220000101c00 */
[----:B------:R-:W-:Y:S05]  /*10920*/  BRA `(.L_x_18778) ;  /* 0x00000d0000007947 */ /* 0x000fea0003800000 */
.L_x_18774:
        /* <DEDUP_REMOVED lines=10> */
.L_x_18782:
[----:B----4-:R-:W4:Y:S02]  /*109d0*/  LDG.E.U16 R0, [R4.64] ;  /* 0x0000002404007981 */ /* 0x010f24000c1e1500 */
[----:B----4-:R-:W-:-:S05]  /*109e0*/  HADD2.F32 R0, -RZ, R0.H0_H0 ;  /* 0x20000000ff007230 */ /* 0x010fca0000004100 */
[----:B------:R-:W-:-:S04]  /*109f0*/  FMUL.FTZ R0, R0, 1 ;  /* 0x3f80000000007820 */ /* 0x000fc80000410000 */
[----:B------:R0:W4:Y:S01]  /*10a00*/  F2F.F64.F32 R2, R0 ;  /* 0x0000000000027310 */ /* 0x0001220000201800 */
[----:B------:R-:W-:Y:S05]  /*10a10*/  BRA `(.L_x_18778) ;  /* 0x00000c1000007947 */ /* 0x000fea0003800000 */
.L_x_18781:
        /* <DEDUP_REMOVED lines=10> */
.L_x_18784:
[----:B----4-:R-:W4:Y:S02]  /*10ac0*/  LDG.E.U16 R4, [R4.64] ;  /* 0x0000002404047981 */ /* 0x010f24000c1e1500 */
[----:B----4-:R-:W-:-:S05]  /*10ad0*/  HADD2.F32 R0, -RZ, R4.H0_H0 ;  /* 0x20000004ff007230 */ /* 0x010fca0000004100 */
[----:B------:R-:W-:-:S04]  /*10ae0*/  FMUL.FTZ R0, R0, 1 ;  /* 0x3f80000000007820 */ /* 0x000fc80000410000 */
[----:B------:R0:W4:Y:S01]  /*10af0*/  F2F.F64.F32 R2, R0 ;  /* 0x0000000000027310 */ /* 0x0001220000201800 */
[----:B------:R-:W-:Y:S05]  /*10b00*/  BRA `(.L_x_18778) ;  /* 0x00000b2000007947 */ /* 0x000fea0003800000 */
.L_x_18783:
[----:B------:R0:W5:Y:S01]  /*10b10*/  LDG.E.64 R2, [R4.64] ;  /* 0x0000002404027981 */ /* 0x000162000c1e1b00 */
[----:B------:R-:W-:Y:S05]  /*10b20*/  BRA `(.L_x_18778) ;  /* 0x00000b0000007947 */ /* 0x000fea0003800000 */
.L_x_18773:
        /* <DEDUP_REMOVED lines=13> */
.L_x_18787:
[----:B------:R0:W5:Y:S01]  /*10c00*/  LDG.E.64 R2, [R4.64] ;  /* 0x0000002404027981 */ /* 0x000162000c1e1b00 */
[----:B------:R-:W-:Y:S05]  /*10c10*/  BRA `(.L_x_18778) ;  /* 0x00000a1000007947 */ /* 0x000fea0003800000 */
.L_x_18786:
        /* <DEDUP_REMOVED lines=28> */
.L_x_18789:
        /* <DEDUP_REMOVED lines=15> */
.L_x_18788:
[----:B----4-:R-:W4:Y:S02]  /*10ed0*/  LDG.E.U16 R0, [R4.64] ;  /* 0x0000002404007981 */ /* 0x010f24000c1e1500 */
[----:B----4-:R-:W-:-:S05]  /*10ee0*/  PRMT R0, RZ, 0x5410, R0 ;  /* 0x00005410ff007816 */ /* 0x010fca0000000000 */
[----:B------:R-:W-:-:S04]  /*10ef0*/  FMUL.FTZ R0, R0, 1 ;  /* 0x3f80000000007820 */ /* 0x000fc80000410000 */
[----:B------:R0:W4:Y:S01]  /*10f00*/  F2F.F64.F32 R2, R0 ;  /* 0x0000000000027310 */ /* 0x0001220000201800 */
[----:B------:R-:W-:Y:S05]  /*10f10*/  BRA `(.L_x_18778) ;  /* 0x0000071000007947 */ /* 0x000fea0003800000 */
.L_x_18785:
        /* <DEDUP_REMOVED lines=11> */
.L_x_18792:
        /* <DEDUP_REMOVED lines=21> */
.L_x_18796:
[----:B------:R-:W-:Y:S05]  /*11120*/  BSYNC B1 ;  /* 0x0000000000017941 */ /* 0x000fea0003800000 */
.L_x_18795:
[----:B------:R-:W-:Y:S01]  /*11130*/  LEA R3, R0, 0x3b800000, 0x17 ;  /* 0x3b80000000037811 */ /* 0x000fe200078eb8ff */
[----:B------:R-:W-:-:S05]  /*11140*/  IMAD.SHL.U32 R0, R2, 0x100000, RZ ;  /* 0x0010000002007824 */ /* 0x000fca00078e00ff */
[----:B------:R-:W-:Y:S02]  /*11150*/  LOP3.LUT R0, R3, R0, R4, 0xfe, !PT ;  /* 0x0000000003007212 */ /* 0x000fe400078efe04 */
.L_x_18794:
[----:B------:R-:W-:Y:S05]  /*11160*/  BSYNC B0 ;  /* 0x0000000000007941 */ /* 0x000fea0003800000 */
.L_x_18793:
[----:B------:R-:W-:-:S04]  /*11170*/  FMUL.FTZ R0, R0, 1 ;  /* 0x3f80000000007820 */ /* 0x000fc80000410000 */
[----:B------:R0:W4:Y:S01]  /*11180*/  F2F.F64.F32 R2, R0 ;  /* 0x0000000000027310 */ /* 0x0001220000201800 */
[----:B------:R-:W-:Y:S05]  /*11190*/  BRA `(.L_x_18778) ;  /* 0x0000049000007947 */ /* 0x000fea0003800000 */
.L_x_18791:
        /* <DEDUP_REMOVED lines=21> */
.L_x_18800:
[----:B------:R-:W-:Y:S05]  /*112f0*/  BSYNC B1 ;  /* 0x0000000000017941 */ /* 0x000fea0003800000 */
.L_x_18799:
[----:B------:R-:W-:Y:S01]  /*11300*/  LEA R3, R0, 0x37800000, 0x17 ;  /* 0x3780000000037811 */ /* 0x000fe200078eb8ff */
[----:B------:R-:W-:-:S05]  /*11310*/  IMAD.SHL.U32 R0, R2, 0x200000, RZ ;  /* 0x0020000002007824 */ /* 0x000fca00078e00ff */
[----:B------:R-:W-:Y:S02]  /*11320*/  LOP3.LUT R0, R3, R0, R4, 0xfe, !PT ;  /* 0x0000000003007212 */ /* 0x000fe400078efe04 */
.L_x_18798:
[----:B------:R-:W-:Y:S05]  /*11330*/  BSYNC B0 ;  /* 0x0000000000007941 */ /* 0x000fea0003800000 */
.L_x_18797:
[----:B------:R-:W-:-:S04]  /*11340*/  FMUL.FTZ R0, R0, 1 ;  /* 0x3f80000000007820 */ /* 0x000fc80000410000 */
[----:B------:R0:W4:Y:S01]  /*11350*/  F2F.F64.F32 R2, R0 ;  /* 0x0000000000027310 */ /* 0x0001220000201800 */
[----:B------:R-:W-:Y:S05]  /*11360*/  BRA `(.L_x_18778) ;  /* 0x000002c000007947 */ /* 0x000fea0003800000 */
.L_x_18790:
        /* <DEDUP_REMOVED lines=14> */
.L_x_18804:
[----:B------:R-:W-:Y:S05]  /*11450*/  BSYNC B0 ;  /* 0x0000000000007941 */ /* 0x000fea0003800000 */
.L_x_18803:
[----:B------:R-:W-:-:S04]  /*11460*/  FMUL.FTZ R0, R0, 1 ;  /* 0x3f80000000007820 */ /* 0x000fc80000410000 */
[----:B------:R0:W4:Y:S01]  /*11470*/  F2F.F64.F32 R2, R0 ;  /* 0x0000000000027310 */ /* 0x0001220000201800 */
[----:B------:R-:W-:Y:S05]  /*11480*/  BRA `(.L_x_18778) ;  /* 0x000001a000007947 */ /* 0x000fea0003800000 */
.L_x_18777:
        /* <DEDUP_REMOVED lines=21> */
.L_x_18802:
[----:B----4-:R-:W4:Y:S02]  /*115e0*/  LDG.E.64 R2, [R4.64] ;  /* 0x0000002404027981 */ /* 0x010f24000c1e1b00 */
[----:B----4-:R-:W0:Y:S01]  /*115f0*/  I2F.F64.U64 R2, R2 ;  /* 0x0000000200027312 */ /* 0x010e220000301800 */
[----:B------:R-:W-:Y:S05]  /*11600*/  BRA `(.L_x_18778) ;  /* 0x0000002000007947 */ /* 0x000fea0003800000 */
.L_x_18801:
[----:B----4-:R-:W4:Y:S02]  /*11610*/  LDG.E R2, [R4.64] ;  /* 0x0000002404027981 */ /* 0x010f24000c1e1900 */
[----:B----4-:R-:W0:Y:S02]  /*11620*/  I2F.F64.U32 R2, R2 ;  /* 0x0000000200027312 */ /* 0x010e240000201800 */
.L_x_18778:
        /* <DEDUP_REMOVED lines=23> */
.L_x_18808:
[----:B------:R-:W0:Y:S02]  /*117a0*/  F2I.S64.F64.TRUNC R4, R4 ;  /* 0x0000000400047311 */ /* 0x000e24000030d900 */
[----:B0-----:R-:W-:-:S05]  /*117b0*/  IMAD.MOV.U32 R3, RZ, RZ, R4 ;  /* 0x000000ffff037224 */ /* 0x001fca00078e0004 */
[----:B------:R0:W-:Y:S01]  /*117c0*/  STG.E.U8 [R16.64], R3 ;  /* 0x0000000310007986 */ /* 0x0001e2000c101124 */
[----:B------:R-:W-:Y:S05]  /*117d0*/  BRA `(.L_x_18810) ;  /* 0x00000ed000007947 */ /* 0x000fea0003800000 */
.L_x_18807:
        /* <DEDUP_REMOVED lines=9> */
.L_x_18812:
[----:B------:R-:W0:Y:S02]  /*11870*/  F2I.F64.TRUNC R5, R4 ;  /* 0x0000000400057311 */ /* 0x000e24000030d100 */
[----:B0-----:R0:W-:Y:S01]  /*11880*/  STG.E [R16.64], R5 ;  /* 0x0000000510007986 */ /* 0x0011e2000c101924 */
[----:B------:R-:W-:Y:S05]  /*11890*/  BRA `(.L_x_18810) ;  /* 0x00000e1000007947 */ /* 0x000fea0003800000 */
.L_x_18811:
[----:B------:R-:W0:Y:S02]  /*118a0*/  F2I.F64.TRUNC R5, R4 ;  /* 0x0000000400057311 */ /* 0x000e24000030d100 */
[----:B0-----:R0:W-:Y:S01]  /*118b0*/  STG.E.U16 [R16.64], R5 ;  /* 0x0000000510007986 */ /* 0x0011e2000c101524 */
[----:B------:R-:W-:Y:S05]  /*118c0*/  BRA `(.L_x_18810) ;  /* 0x00000de000007947 */ /* 0x000fea0003800000 */
.L_x_18806:
        /* <DEDUP_REMOVED lines=11> */
.L_x_18814:
[----:B------:R-:W0:Y:S01]  /*11980*/  F2F.F32.F64 R0, R4 ;  /* 0x0000000400007310 */ /* 0x000e220000301000 */
[----:B------:R-:W0:-:S14]  /*11990*/  DSETP.GEU.AND P0, PT, |R4|, c[0x2][0x0], PT ;  /* 0x008000000400762a */ /* 0x000e1c0003f0e200 */
[----:B0-----:R-:W-:-:S05]  /*119a0*/  @!P0 FMUL R0, R0, 1.175494350822287508e-38 ;  /* 0x0080000000008820 */ /* 0x001fca0000400000 */
[----:B------:R-:W-:-:S05]  /*119b0*/  F2FP.PACK_AB R0, RZ, R0 ;  /* 0x00000000ff00723e */ /* 0x000fca00000000ff */
[----:B------:R0:W-:Y:S01]  /*119c0*/  STG.E.U16 [R16.64], R0 ;  /* 0x0000000010007986 */ /* 0x0001e2000c101524 */
[----:B------:R-:W-:Y:S05]  /*119d0*/  BRA `(.L_x_18810) ;  /* 0x00000cd000007947 */ /* 0x000fea0003800000 */
.L_x_18813:
        /* <DEDUP_REMOVED lines=12> */
.L_x_18816:
[----:B------:R-:W0:Y:S01]  /*11aa0*/  F2F.F32.F64 R0, R4 ;  /* 0x0000000400007310 */ /* 0x000e220000301000 */
[----:B------:R-:W0:-:S14]  /*11ab0*/  DSETP.GEU.AND P0, PT, |R4|, c[0x2][0x0], PT ;  /* 0x008000000400762a */ /* 0x000e1c0003f0e200 */
[----:B0-----:R-:W-:-:S05]  /*11ac0*/  @!P0 FMUL R0, R0, 1.175494350822287508e-38 ;  /* 0x0080000000008820 */ /* 0x001fca0000400000 */
[----:B------:R-:W-:-:S04]  /*11ad0*/  F2FP.PACK_AB R3, RZ, R0 ;  /* 0x00000000ff03723e */ /* 0x000fc800000000ff */
[----:B------:R-:W-:-:S05]  /*11ae0*/  PRMT R3, R3, 0x5410, RZ ;  /* 0x0000541003037816 */ /* 0x000fca00000000ff */
[----:B------:R0:W-:Y:S01]  /*11af0*/  STG.E [R16.64], R3 ;  /* 0x0000000310007986 */ /* 0x0001e2000c101924 */
[----:B------:R-:W-:Y:S05]  /*11b00*/  BRA `(.L_x_18810) ;  /* 0x00000ba000007947 */ /* 0x000fea0003800000 */
.L_x_18815:
[----:B------:R0:W-:Y:S01]  /*11b10*/  STG.E.64 [R16.64], R4 ;  /* 0x0000000410007986 */ /* 0x0001e2000c101b24 */
[----:B------:R-:W-:Y:S05]  /*11b20*/  BRA `(.L_x_18810) ;  /* 0x00000b8000007947 */ /* 0x000fea0003800000 */
.L_x_18805:
        /* <DEDUP_REMOVED lines=12> */
.L_x_18819:
[----:B------:R-:W-:-:S05]  /*11bf0*/  CS2R R6, SRZ ;  /* 0x0000000000067805 */ /* 0x000fca000001ff00 */
[----:B------:R0:W-:Y:S01]  /*11c00*/  STG.E.128 [R16.64], R4 ;  /* 0x0000000410007986 */ /* 0x0001e2000c101d24 */
[----:B------:R-:W-:Y:S05]  /*11c10*/  BRA `(.L_x_18810) ;  /* 0x00000a9000007947 */ /* 0x000fea0003800000 */
.L_x_18818:
        /* <DEDUP_REMOVED lines=23> */
.L_x_18823:
[----:B------:R-:W-:Y:S05]  /*11d90*/  BSYNC B0 ;  /* 0x0000000000007941 */ /* 0x000fea0003800000 */
.L_x_18822:
[----:B------:R-:W-:-:S05]  /*11da0*/  LOP3.LUT R3, R0, R3, RZ, 0xfc, !PT ;  /* 0x0000000300037212 */ /* 0x000fca00078efcff */
[----:B------:R0:W-:Y:S01]  /*11db0*/  STG.E.U8 [R16.64], R3 ;  /* 0x0000000310007986 */ /* 0x0001e2000c101124 */
[----:B------:R-:W-:Y:S05]  /*11dc0*/  BRA `(.L_x_18810) ;  /* 0x000008e000007947 */ /* 0x000fea0003800000 */
.L_x_18821:
        /* <DEDUP_REMOVED lines=15> */
.L_x_18825:
[----:B------:R-:W-:Y:S01]  /*11ec0*/  IMAD.MOV.U32 R0, RZ, RZ, 0x7f ;  /* 0x0000007fff007424 */ /* 0x000fe200078e00ff */
[----:B------:R-:W-:-:S04]  /*11ed0*/  ISETP.GT.U32.AND P0, PT, R2, 0x7f800000, PT ;  /* 0x7f8000000200780c */ /* 0x000fc80003f04070 */
[----:B------:R-:W-:-:S04]  /*11ee0*/  SEL R0, R0, 0x7c, P0 ;  /* 0x0000007c00007807 */ /* 0x000fc80000000000 */
.L_x_18826:
[----:B------:R-:W-:Y:S05]  /*11ef0*/  BSYNC B0 ;  /* 0x0000000000007941 */ /* 0x000fea0003800000 */
.L_x_18824:
[----:B------:R-:W-:-:S04]  /*11f00*/  LOP3.LUT R2, R3, 0x80000000, RZ, 0xc0, !PT ;  /* 0x8000000003027812 */ /* 0x000fc800078ec0ff */
[----:B------:R-:W-:-:S04]  /*11f10*/  SHF.R.U32.HI R3, RZ, 0x18, R2 ;  /* 0x00000018ff037819 */ /* 0x000fc80000011602 */
[----:B------:R-:W-:-:S05]  /*11f20*/  LOP3.LUT R3, R0, R3, RZ, 0xfc, !PT ;  /* 0x0000000300037212 */ /* 0x000fca00078efcff */
[----:B------:R0:W-:Y:S01]  /*11f30*/  STG.E.U8 [R16.64], R3 ;  /* 0x0000000310007986 */ /* 0x0001e2000c101124 */
[----:B------:R-:W-:Y:S05]  /*11f40*/  BRA `(.L_x_18810) ;  /* 0x0000076000007947 */ /* 0x000fea0003800000 */
.L_x_18820:
[----:B------:R-:W0:Y:S01]  /*11f50*/  F2F.F32.F64 R0, R4 ;  /* 0x0000000400007310 */ /* 0x000e220000301000 */
[----:B------:R-:W0:-:S14]  /*11f60*/  DSETP.GEU.AND P0, PT, |R4|, c[0x2][0x0], PT ;  /* 0x008000000400762a */ /* 0x000e1c0003f0e200 */
[----:B0-----:R-:W-:-:S05]  /*11f70*/  @!P0 FMUL R0, R0, 1.175494350822287508e-38 ;  /* 0x0080000000008820 */ /* 0x001fca0000400000 */
[----:B------:R-:W-:-:S05]  /*11f80*/  F2FP.BF16.PACK_AB R0, RZ, R0 ;  /* 0x00000000ff00723e */ /* 0x000fca00000010ff */
[----:B------:R0:W-:Y:S01]  /*11f90*/  STG.E.U16 [R16.64], R0 ;  /* 0x0000000010007986 */ /* 0x0001e2000c101524 */
[----:B------:R-:W-:Y:S05]  /*11fa0*/  BRA `(.L_x_18810) ;  /* 0x0000070000007947 */ /* 0x000fea0003800000 */
.L_x_18817:
        /* <DEDUP_REMOVED lines=11> */
.L_x_18829:
        /* <DEDUP_REMOVED lines=19> */
.L_x_18832:
[----:B------:R-:W-:-:S04]  /*12190*/  LOP3.LUT R2, R3, 0x80000000, RZ, 0xc0, !PT ;  /* 0x8000000003027812 */ /* 0x000fc800078ec0ff */
[----:B------:R-:W-:-:S04]  /*121a0*/  SHF.R.U32.HI R3, RZ, 0x18, R2 ;  /* 0x00000018ff037819 */ /* 0x000fc80000011602 */
[----:B------:R-:W-:-:S04]  /*121b0*/  LOP3.LUT R0, R0, R3, RZ, 0xfc, !PT ;  /* 0x0000000300007212 */ /* 0x000fc800078efcff */
[----:B------:R-:W-:Y:S02]  /*121c0*/  PRMT R8, R0, 0x7610, R8 ;  /* 0x0000761000087816 */ /* 0x000fe40000000008 */
.L_x_18831:
[----:B------:R-:W-:Y:S05]  /*121d0*/  BSYNC B0 ;  /* 0x0000000000007941 */ /* 0x000fea0003800000 */
.L_x_18830:
[----:B------:R0:W-:Y:S01]  /*121e0*/  STG.E.U8 [R16.64], R8 ;  /* 0x0000000810007986 */ /* 0x0001e2000c101124 */
[----:B------:R-:W-:Y:S05]  /*121f0*/  BRA `(.L_x_18810) ;  /* 0x000004b000007947 */ /* 0x000fea0003800000 */
.L_x_18828:
        /* <DEDUP_REMOVED lines=19> */
.L_x_18835:
[----:B------:R-:W-:-:S04]  /*12330*/  LOP3.LUT R2, R3, 0x80000000, RZ, 0xc0, !PT ;  /* 0x8000000003027812 */ /* 0x000fc800078ec0ff */
[----:B------:R-:W-:-:S04]  /*12340*/  SHF.R.U32.HI R3, RZ, 0x18, R2 ;  /* 0x00000018ff037819 */ /* 0x000fc80000011602 */
[----:B------:R-:W-:-:S04]  /*12350*/  LOP3.LUT R0, R0, R3, RZ, 0xfc, !PT ;  /* 0x0000000300007212 */ /* 0x000fc800078efcff */
[----:B------:R-:W-:Y:S02]  /*12360*/  PRMT R8, R0, 0x7610, R8 ;  /* 0x0000761000087816 */ /* 0x000fe40000000008 */
.L_x_18834:
[----:B------:R-:W-:Y:S05]  /*12370*/  BSYNC B0 ;  /* 0x0000000000007941 */ /* 0x000fea0003800000 */
.L_x_18833:
[----:B------:R0:W-:Y:S01]  /*12380*/  STG.E.U8 [R16.64], R8 ;  /* 0x0000000810007986 */ /* 0x0001e2000c101124 */
[----:B------:R-:W-:Y:S05]  /*12390*/  BRA `(.L_x_18810) ;  /* 0x0000031000007947 */ /* 0x000fea0003800000 */
.L_x_18827:
        /* <DEDUP_REMOVED lines=24> */
.L_x_18809:
        /* <DEDUP_REMOVED lines=20> */
.L_x_18837:
[----:B------:R-:W0:Y:S02]  /*12660*/  F2I.U64.F64.TRUNC R4, R4 ;  /* 0x0000000400047311 */ /* 0x000e24000030d800 */
[----:B0-----:R0:W-:Y:S01]  /*12670*/  STG.E.64 [R16.64], R4 ;  /* 0x0000000410007986 */ /* 0x0011e2000c101b24 */
[----:B------:R-:W-:Y:S05]  /*12680*/  BRA `(.L_x_18810) ;  /* 0x0000002000007947 */ /* 0x000fea0003800000 */
.L_x_18836:
[----:B------:R-:W0:Y:S02]  /*12690*/  F2I.U32.F64.TRUNC R5, R4 ;  /* 0x0000000400057311 */ /* 0x000e24000030d000 */
[----:B0-----:R0:W-:Y:S02]  /*126a0*/  STG.E [R16.64], R5 ;  /* 0x0000000510007986 */ /* 0x0011e4000c101924 */
.L_x_18810:
[----:B------:R-:W-:-:S04]  /*126b0*/  IADD3 R33, R33, 0x80, RZ ;  /* 0x0000008021217810 */ /* 0x000fc80007ffe0ff */
[----:B------:R-:W-:-:S13]  /*126c0*/  ISETP.GE.AND P0, PT, R33, c[0x0][0x160], PT ;  /* 0x0000580021007a0c */ /* 0x000fda0003f06270 */
        /* <DEDUP_REMOVED lines=384> */
.L_x_18838:
        /* <DEDUP_REMOVED lines=19> */
.L_x_18842:
[----:B------:R-:W2:Y:S02]  /*14000*/  LDG.E.U8 R2, [R2.64] ;  /* 0x0000002402027981 */ /* 0x000ea4000c1e1100 */
[----:B--2---:R0:W1:Y:S01]  /*14010*/  I2F.F64.U16 R30, R2 ;  /* 0x00000002001e7312 */ /* 0x0040620000101800 */
[----:B------:R-:W-:Y:S05]  /*14020*/  BRA `(.L_x_18844) ;  /* 0x00000df000007947 */ /* 0x000fea0003800000 */
.L_x_18841:
        /* <DEDUP_REMOVED lines=9> */
.L_x_18846:
[----:B------:R-:W2:Y:S02]  /*140c0*/  LDG.E R2, [R2.64] ;  /* 0x0000002402027981 */ /* 0x000ea4000c1e1900 */
[----:B--2---:R0:W1:Y:S01]  /*140d0*/  I2F.F64 R30, R2 ;  /* 0x00000002001e7312 */ /* 0x0040620000201c00 */
[----:B------:R-:W-:Y:S05]  /*140e0*/  BRA `(.L_x_18844) ;  /* 0x00000d3000007947 */ /* 0x000fea0003800000 */
.L_x_18845:
[----:B------:R-:W2:Y:S02]  /*140f0*/  LDG.E.U16 R2, [R2.64] ;  /* 0x0000002402027981 */ /* 0x000ea4000c1e1500 */
[----:B--2---:R0:W1:Y:S01]  /*14100*/  I2F.F64.S16 R30, R2 ;  /* 0x00000002001e7312 */ /* 0x0040620000101c00 */
[----:B------:R-:W-:Y:S05]  /*14110*/  BRA `(.L_x_18844) ;  /* 0x00000d0000007947 */ /* 0x000fea0003800000 */
.L_x_18840:
        /* <DEDUP_REMOVED lines=10> */
.L_x_18848:
[----:B------:R-:W2:Y:S02]  /*141c0*/  LDG.E.U16 R0, [R2.64] ;  /* 0x0000002402007981 */ /* 0x000ea4000c1e1500 */
[----:B--2---:R-:W-:-:S05]  /*141d0*/  HADD2.F32 R0, -RZ, R0.H0_H0 ;  /* 0x20000000ff007230 */ /* 0x004fca0000004100 */
[----:B------:R-:W-:-:S04]  /*141e0*/  FMUL.FTZ R0, R0, 1 ;  /* 0x3f80000000007820 */ /* 0x000fc80000410000 */
[----:B------:R0:W1:Y:S01]  /*141f0*/  F2F.F64.F32 R30, R0 ;  /* 0x00000000001e7310 */ /* 0x0000620000201800 */
[----:B------:R-:W-:Y:S05]  /*14200*/  BRA `(.L_x_18844) ;  /* 0x00000c1000007947 */ /* 0x000fea0003800000 */
.L_x_18847:
        /* <DEDUP_REMOVED lines=10> */
.L_x_18850:
[----:B------:R-:W2:Y:S02]  /*142b0*/  LDG.E.U16 R2, [R2.64] ;  /* 0x0000002402027981 */ /* 0x000ea4000c1e1500 */
[----:B--2---:R-:W-:-:S05]  /*142c0*/  HADD2.F32 R0, -RZ, R2.H0_H0 ;  /* 0x20000002ff007230 */ /* 0x004fca0000004100 */
[----:B------:R-:W-:-:S04]  /*142d0*/  FMUL.FTZ R0, R0, 1 ;  /* 0x3f80000000007820 */ /* 0x000fc80000410000 */
[----:B------:R0:W1:Y:S01]  /*142e0*/  F2F.F64.F32 R30, R0 ;  /* 0x00000000001e7310 */ /* 0x0000620000201800 */
[----:B------:R-:W-:Y:S05]  /*142f0*/  BRA `(.L_x_18844) ;  /* 0x00000b2000007947 */ /* 0x000fea0003800000 */
.L_x_18849:
[----:B------:R0:W5:Y:S01]  /*14300*/  LDG.E.64 R30, [R2.64] ;  /* 0x00000024021e7981 */ /* 0x000162000c1e1b00 */
[----:B------:R-:W-:Y:S05]  /*14310*/  BRA `(.L_x_18844) ;  /* 0x00000b0000007947 */ /* 0x000fea0003800000 */
.L_x_18839:
        /* <DEDUP_REMOVED lines=13> */
.L_x_18853:
[----:B------:R0:W5:Y:S01]  /*143f0*/  LDG.E.64 R30, [R2.64] ;  /* 0x00000024021e7981 */ /* 0x000162000c1e1b00 */
[----:B------:R-:W-:Y:S05]  /*14400*/  BRA `(.L_x_18844) ;  /* 0x00000a1000007947 */ /* 0x000fea0003800000 */
.L_x_18852:
        /* <DEDUP_REMOVED lines=28> */
.L_x_18855:
        /* <DEDUP_REMOVED lines=15> */
.L_x_18854:
[----:B------:R-:W2:Y:S02]  /*146c0*/  LDG.E.U16 R0, [R2.64] ;  /* 0x0000002402007981 */ /* 0x000ea4000c1e1500 */
[----:B--2---:R-:W-:-:S05]  /*146d0*/  PRMT R0, RZ, 0x5410, R0 ;  /* 0x00005410ff007816 */ /* 0x004fca0000000000 */
[----:B------:R-:W-:-:S04]  /*146e0*/  FMUL.FTZ R0, R0, 1 ;  /* 0x3f80000000007820 */ /* 0x000fc80000410000 */
[----:B------:R0:W1:Y:S01]  /*146f0*/  F2F.F64.F32 R30, R0 ;  /* 0x00000000001e7310 */ /* 0x0000620000201800 */
[----:B------:R-:W-:Y:S05]  /*14700*/  BRA `(.L_x_18844) ;  /* 0x0000071000007947 */ /* 0x000fea0003800000 */
.L_x_18851:
        /* <DEDUP_REMOVED lines=11> */
.L_x_18858:
        /* <DEDUP_REMOVED lines=21> */
.L_x_18862:
[----:B------:R-:W-:Y:S05]  /*14910*/  BSYNC B1 ;  /* 0x0000000000017941 */ /* 0x000fea0003800000 */
.L_x_18861:
[----:B------:R-:W-:Y:S01]  /*14920*/  LEA R3, R0, 0x3b800000, 0x17 ;  /* 0x3b80000000037811 */ /* 0x000fe200078eb8ff */
[----:B------:R-:W-:-:S05]  /*14930*/  IMAD.SHL.U32 R0, R2, 0x100000, RZ ;  /* 0x0010000002007824 */ /* 0x000fca00078e00ff */
[----:B------:R-:W-:Y:S02]  /*14940*/  LOP3.LUT R0, R3, R0, R4, 0xfe, !PT ;  /* 0x0000000003007212 */ /* 0x000fe400078efe04 */
.L_x_18860:
[----:B------:R-:W-:Y:S05]  /*14950*/  BSYNC B0 ;  /* 0x0000000000007941 */ /* 0x000fea0003800000 */
.L_x_18859:
[----:B------:R-:W-:-:S04]  /*14960*/  FMUL.FTZ R0, R0, 1 ;  /* 0x3f80000000007820 */ /* 0x000fc80000410000 */
[----:B------:R0:W1:Y:S01]  /*14970*/  F2F.F64.F32 R30, R0 ;  /* 0x00000000001e7310 */ /* 0x0000620000201800 */
[----:B------:R-:W-:Y:S05]  /*14980*/  BRA `(.L_x_18844) ;  /* 0x0000049000007947 */ /* 0x000fea0003800000 */
.L_x_18857:
        /* <DEDUP_REMOVED lines=21> */
.L_x_18866:
[----:B------:R-:W-:Y:S05]  /*14ae0*/  BSYNC B1 ;  /* 0x0000000000017941 */ /* 0x000fea0003800000 */
.L_x_18865:
[----:B------:R-:W-:Y:S01]  /*14af0*/  LEA R3, R0, 0x37800000, 0x17 ;  /* 0x3780000000037811 */ /* 0x000fe200078eb8ff */
[----:B------:R-:W-:-:S05]  /*14b00*/  IMAD.SHL.U32 R0, R2, 0x200000, RZ ;  /* 0x0020000002007824 */ /* 0x000fca00078e00ff */
[----:B------:R-:W-:Y:S02]  /*14b10*/  LOP3.LUT R0, R3, R0, R4, 0xfe, !PT ;  /* 0x0000000003007212 */ /* 0x000fe400078efe04 */
.L_x_18864:
[----:B------:R-:W-:Y:S05]  /*14b20*/  BSYNC B0 ;  /* 0x0000000000007941 */ /* 0x000fea0003800000 */
.L_x_18863:
[----:B------:R-:W-:-:S04]  /*14b30*/  FMUL.FTZ R0, R0, 1 ;  /* 0x3f80000000007820 */ /* 0x000fc80000410000 */
[----:B------:R0:W1:Y:S01]  /*14b40*/  F2F.F64.F32 R30, R0 ;  /* 0x00000000001e7310 */ /* 0x0000620000201800 */
[----:B------:R-:W-:Y:S05]  /*14b50*/  BRA `(.L_x_18844) ;  /* 0x000002c000007947 */ /* 0x000fea0003800000 */
.L_x_18856:
        /* <DEDUP_REMOVED lines=14> */
.L_x_18870:
[----:B------:R-:W-:Y:S05]  /*14c40*/  BSYNC B0 ;  /* 0x0000000000007941 */ /* 0x000fea0003800000 */
.L_x_18869:
[----:B------:R-:W-:-:S04]  /*14c50*/  FMUL.FTZ R0, R0, 1 ;  /* 0x3f80000000007820 */ /* 0x000fc80000410000 */
[----:B------:R0:W1:Y:S01]  /*14c60*/  F2F.F64.F32 R30, R0 ;  /* 0x00000000001e7310 */ /* 0x0000620000201800 */
[----:B------:R-:W-:Y:S05]  /*14c70*/  BRA `(.L_x_18844) ;  /* 0x000001a000007947 */ /* 0x000fea0003800000 */
.L_x_18843:
        /* <DEDUP_REMOVED lines=21> */
.L_x_18868:
[----:B------:R-:W2:Y:S02]  /*14dd0*/  LDG.E.64 R30, [R2.64] ;  /* 0x00000024021e7981 */ /* 0x000ea4000c1e1b00 */
[----:B--2---:R-:W0:Y:S01]  /*14de0*/  I2F.F64.U64 R30, R30 ;  /* 0x0000001e001e7312 */ /* 0x004e220000301800 */
[----:B------:R-:W-:Y:S05]  /*14df0*/  BRA `(.L_x_18844) ;  /* 0x0000002000007947 */ /* 0x000fea0003800000 */
.L_x_18867:
[----:B------:R-:W2:Y:S02]  /*14e00*/  LDG.E R2, [R2.64] ;  /* 0x0000002402027981 */ /* 0x000ea4000c1e1900 */
[----:B--2---:R0:W1:Y:S02]  /*14e10*/  I2F.F64.U32 R30, R2 ;  /* 0x00000002001e7312 */ /* 0x0040640000201800 */
.L_x_18844:
        /* <DEDUP_REMOVED lines=17> */
.L_x_18874:
[----:B------:R-:W2:Y:S02]  /*14f30*/  LDG.E.U8 R24, [R24.64] ;  /* 0x0000002418187981 */ /* 0x000ea4000c1e1100 */
[----:B--2---:R0:W2:Y:S01]  /*14f40*/  I2F.F64.U16 R28, R24 ;  /* 0x00000018001c7312 */ /* 0x0040a20000101800 */
[----:B------:R-:W-:Y:S05]  /*14f50*/  BRA `(.L_x_18876) ;  /* 0x00000df000007947 */ /* 0x000fea0003800000 */
.L_x_18873:
        /* <DEDUP_REMOVED lines=9> */
.L_x_18878:
[----:B------:R-:W2:Y:S02]  /*14ff0*/  LDG.E R24, [R24.64] ;  /* 0x0000002418187981 */ /* 0x000ea4000c1e1900 */
[----:B--2---:R0:W2:Y:S01]  /*15000*/  I2F.F64 R28, R24 ;  /* 0x00000018001c7312 */ /* 0x0040a20000201c00 */
[----:B------:R-:W-:Y:S05]  /*15010*/  BRA `(.L_x_18876) ;  /* 0x00000d3000007947 */ /* 0x000fea0003800000 */
.L_x_18877:
[----:B------:R-:W2:Y:S02]  /*15020*/  LDG.E.U16 R24, [R24.64] ;  /* 0x0000002418187981 */ /* 0x000ea4000c1e1500 */
[----:B--2---:R0:W2:Y:S01]  /*15030*/  I2F.F64.S16 R28, R24 ;  /* 0x00000018001c7312 */ /* 0x0040a20000101c00 */
[----:B------:R-:W-:Y:S05]  /*15040*/  BRA `(.L_x_18876) ;  /* 0x00000d0000007947 */ /* 0x000fea0003800000 */
.L_x_18872:
        /* <DEDUP_REMOVED lines=10> */
.L_x_18880:
[----:B------:R-:W2:Y:S02]  /*150f0*/  LDG.E.U16 R0, [R24.64] ;  /* 0x0000002418007981 */ /* 0x000ea4000c1e1500 */
[----:B--2---:R-:W-:-:S05]  /*15100*/  HADD2.F32 R0, -RZ, R0.H0_H0 ;  /* 0x20000000ff007230 */ /* 0x004fca0000004100 */
[----:B------:R-:W-:-:S04]  /*15110*/  FMUL.FTZ R0, R0, 1 ;  /* 0x3f80000000007820 */ /* 0x000fc80000410000 */
[----:B------:R0:W2:Y:S01]  /*15120*/  F2F.F64.F32 R28, R0 ;  /* 0x00000000001c7310 */ /* 0x0000a20000201800 */
[----:B------:R-:W-:Y:S05]  /*15130*/  BRA `(.L_x_18876) ;  /* 0x00000c1000007947 */ /* 0x000fea0003800000 */
.L_x_18879:
        /* <DEDUP_REMOVED lines=10> */
.L_x_18882:
[----:B------:R-:W2:Y:S02]  /*151e0*/  LDG.E.U16 R24, [R24.64] ;  /* 0x0000002418187981 */ /* 0x000ea4000c1e1500 */
[----:B--2---:R-:W-:-:S05]  /*151f0*/  HADD2.F32 R0, -RZ, R24.H0_H0 ;  /* 0x20000018ff007230 */ /* 0x004fca0000004100 */
[----:B------:R-:W-:-:S04]  /*15200*/  FMUL.FTZ R0, R0, 1 ;  /* 0x3f80000000007820 */ /* 0x000fc80000410000 */
[----:B------:R0:W2:Y:S01]  /*15210*/  F2F.F64.F32 R28, R0 ;  /* 0x00000000001c7310 */ /* 0x0000a20000201800 */
[----:B------:R-:W-:Y:S05]  /*15220*/  BRA `(.L_x_18876) ;  /* 0x00000b2000007947 */ /* 0x000fea0003800000 */
.L_x_18881:
[----:B------:R0:W5:Y:S01]  /*15230*/  LDG.E.64 R28, [R24.64] ;  /* 0x00000024181c7981 */ /* 0x000162000c1e1b00 */
[----:B------:R-:W-:Y:S05]  /*15240*/  BRA `(.L_x_18876) ;  /* 0x00000b0000007947 */ /* 0x000fea0003800000 */
.L_x_18871:
        /* <DEDUP_REMOVED lines=13> */
.L_x_18885:
[----:B------:R0:W5:Y:S01]  /*15320*/  LDG.E.64 R28, [R24.64] ;  /* 0x00000024181c7981 */ /* 0x000162000c1e1b00 */
[----:B------:R-:W-:Y:S05]  /*15330*/  BRA `(.L_x_18876) ;  /* 0x00000a1000007947 */ /* 0x000fea0003800000 */
.L_x_18884:
        /* <DEDUP_REMOVED lines=28> */
.L_x_18887:
        /* <DEDUP_REMOVED lines=15> */
.L_x_18886:
[----:B------:R-:W2:Y:S02]  /*155f0*/  LDG.E.U16 R0, [R24.64] ;  /* 0x0000002418007981 */ /* 0x000ea4000c1e1500 */
[----:B--2---:R-:W-:-:S05]  /*15600*/  PRMT R0, RZ, 0x5410, R0 ;  /* 0x00005410ff007816 */ /* 0x004fca0000000000 */
[----:B------:R-:W-:-:S04]  /*15610*/  FMUL.FTZ R0, R0, 1 ;  /* 0x3f80000000007820 */ /* 0x000fc80000410000 */
[----:B------:R0:W2:Y:S01]  /*15620*/  F2F.F64.F32 R28, R0 ;  /* 0x00000000001c7310 */ /* 0x0000a20000201800 */
[----:B------:R-:W-:Y:S05]  /*15630*/  BRA `(.L_x_18876) ;  /* 0x0000071000007947 */ /* 0x000fea0003800000 */
.L_x_18883:
        /* <DEDUP_REMOVED lines=11> */
.L_x_18890:
        /* <DEDUP_REMOVED lines=21> */
.L_x_18894:
[----:B------:R-:W-:Y:S05]  /*15840*/  BSYNC B1 ;  /* 0x0000000000017941 */ /* 0x000fea0003800000 */
.L_x_18893:
[----:B------:R-:W-:Y:S01]  /*15850*/  LEA R3, R0, 0x3b800000, 0x17 ;  /* 0x3b80000000037811 */ /* 0x000fe200078eb8ff */
[----:B------:R-:W-:-:S05]  /*15860*/  IMAD.SHL.U32 R0, R2, 0x100000, RZ ;  /* 0x0010000002007824 */ /* 0x000fca00078e00ff */
[----:B------:R-:W-:Y:S02]  /*15870*/  LOP3.LUT R0, R3, R0, R4, 0xfe, !PT ;  /* 0x0000000003007212 */ /* 0x000fe400078efe04 */
.L_x_18892:
[----:B------:R-:W-:Y:S05]  /*15880*/  BSYNC B0 ;  /* 0x0000000000007941 */ /* 0x000fea0003800000 */
.L_x_18891:
[----:B------:R-:W-:-:S04]  /*15890*/  FMUL.FTZ R0, R0, 1 ;  /* 0x3f80000000007820 */ /* 0x000fc80000410000 */
[----:B------:R0:W2:Y:S01]  /*158a0*/  F2F.F64.F32 R28, R0 ;  /* 0x00000000001c7310 */ /* 0x0000a20000201800 */
[----:B------:R-:W-:Y:S05]  /*158b0*/  BRA `(.L_x_18876) ;  /* 0x0000049000007947 */ /* 0x000fea0003800000 */
.L_x_18889:
        /* <DEDUP_REMOVED lines=21> */
.L_x_18898:
[----:B------:R-:W-:Y:S05]  /*15a10*/  BSYNC B1 ;  /* 0x0000000000017941 */ /* 0x000fea0003800000 */
.L_x_18897:
[----:B------:R-:W-:Y:S01]  /*15a20*/  LEA R3, R0, 0x37800000, 0x17 ;  /* 0x3780000000037811 */ /* 0x000fe200078eb8ff */
[----:B------:R-:W-:-:S05]  /*15a30*/  IMAD.SHL.U32 R0, R2, 0x200000, RZ ;  /* 0x0020000002007824 */ /* 0x000fca00078e00ff */
[----:B------:R-:W-:Y:S02]  /*15a40*/  LOP3.LUT R0, R3, R0, R4, 0xfe, !PT ;  /* 0x0000000003007212 */ /* 0x000fe400078efe04 */
.L_x_18896:
[----:B------:R-:W-:Y:S05]  /*15a50*/  BSYNC B0 ;  /* 0x0000000000007941 */ /* 0x000fea0003800000 */
.L_x_18895:
[----:B------:R-:W-:-:S04]  /*15a60*/  FMUL.FTZ R0, R0, 1 ;  /* 0x3f80000000007820 */ /* 0x000fc80000410000 */
[----:B------:R0:W2:Y:S01]  /*15a70*/  F2F.F64.F32 R28, R0 ;  /* 0x00000000001c7310 */ /* 0x0000a20000201800 */
[----:B------:R-:W-:Y:S05]  /*15a80*/  BRA `(.L_x_18876) ;  /* 0x000002c000007947 */ /* 0x000fea0003800000 */
.L_x_18888:
        /* <DEDUP_REMOVED lines=14> */
.L_x_18902:
[----:B------:R-:W-:Y:S05]  /*15b70*/  BSYNC B0 ;  /* 0x0000000000007941 */ /* 0x000fea0003800000 */
.L_x_18901:
[----:B------:R-:W-:-:S04]  /*15b80*/  FMUL.FTZ R0, R0, 1 ;  /* 0x3f80000000007820 */ /* 0x000fc80000410000 */
[----:B------:R0:W2:Y:S01]  /*15b90*/  F2F.F64.F32 R28, R0 ;  /* 0x00000000001c7310 */ /* 0x0000a20000201800 */
[----:B------:R-:W-:Y:S05]  /*15ba0*/  BRA `(.L_x_18876) ;  /* 0x000001a000007947 */ /* 0x000fea0003800000 */
.L_x_18875:
        /* <DEDUP_REMOVED lines=21> */
.L_x_18900:
[----:B------:R-:W2:Y:S02]  /*15d00*/  LDG.E.64 R28, [R24.64] ;  /* 0x00000024181c7981 */ /* 0x000ea4000c1e1b00 */
[----:B--2---:R-:W0:Y:S01]  /*15d10*/  I2F.F64.U64 R28, R28 ;  /* 0x0000001c001c7312 */ /* 0x004e220000301800 */
[----:B------:R-:W-:Y:S05]  /*15d20*/  BRA `(.L_x_18876) ;  /* 0x0000002000007947 */ /* 0x000fea0003800000 */
.L_x_18899:
[----:B------:R-:W2:Y:S02]  /*15d30*/  LDG.E R24, [R24.64] ;  /* 0x0000002418187981 */ /* 0x000ea4000c1e1900 */
[----:B--2---:R0:W2:Y:S02]  /*15d40*/  I2F.F64.U32 R28, R24 ;  /* 0x00000018001c7312 */ /* 0x0040a40000201800 */
.L_x_18876:
        /* <DEDUP_REMOVED lines=17> */
.L_x_18906:
[----:B------:R-:W3:Y:S02]  /*15e60*/  LDG.E.U8 R2, [R2.64] ;  /* 0x0000002402027981 */ /* 0x000ee4000c1e1100 */
[----:B---3--:R0:W3:Y:S01]  /*15e70*/  I2F.F64.U16 R26, R2 ;  /* 0x00000002001a7312 */ /* 0x0080e20000101800 */
[----:B------:R-:W-:Y:S05]  /*15e80*/  BRA `(.L_x_18908) ;  /* 0x00000df000007947 */ /* 0x000fea0003800000 */
.L_x_18905:
        /* <DEDUP_REMOVED lines=9> */
.L_x_18910:
[----:B------:R-:W3:Y:S02]  /*15f20*/  LDG.E R2, [R2.64] ;  /* 0x0000002402027981 */ /* 0x000ee4000c1e1900 */
[----:B---3--:R0:W3:Y:S01]  /*15f30*/  I2F.F64 R26, R2 ;  /* 0x00000002001a7312 */ /* 0x0080e20000201c00 */
[----:B------:R-:W-:Y:S05]  /*15f40*/  BRA `(.L_x_18908) ;  /* 0x00000d3000007947 */ /* 0x000fea0003800000 */
.L_x_18909:
[----:B------:R-:W3:Y:S02]  /*15f50*/  LDG.E.U16 R2, [R2.64] ;  /* 0x0000002402027981 */ /* 0x000ee4000c1e1500 */
[----:B---3--:R0:W3:Y:S01]  /*15f60*/  I2F.F64.S16 R26, R2 ;  /* 0x00000002001a7312 */ /* 0x0080e20000101c00 */
[----:B------:R-:W-:Y:S05]  /*15f70*/  BRA `(.L_x_18908) ;  /* 0x00000d0000007947 */ /* 0x000fea0003800000 */
.L_x_18904:
        /* <DEDUP_REMOVED lines=10> */
.L_x_18912:
[----:B------:R-:W3:Y:S02]  /*16020*/  LDG.E.U16 R0, [R2.64] ;  /* 0x0000002402007981 */ /* 0x000ee4000c1e1500 */
[----:B---3--:R-:W-:-:S05]  /*16030*/  HADD2.F32 R0, -RZ, R0.H0_H0 ;  /* 0x20000000ff007230 */ /* 0x008fca0000004100 */
[----:B------:R-:W-:-:S04]  /*16040*/  FMUL.FTZ R0, R0, 1 ;  /* 0x3f80000000007820 */ /* 0x000fc80000410000 */
[----:B------:R0:W3:Y:S01]  /*16050*/  F2F.F64.F32 R26, R0 ;  /* 0x00000000001a7310 */ /* 0x0000e20000201800 */
[----:B------:R-:W-:Y:S05]  /*16060*/  BRA `(.L_x_18908) ;  /* 0x00000c1000007947 */ /* 0x000fea0003800000 */
.L_x_18911:
        /* <DEDUP_REMOVED lines=10> */
.L_x_18914:
[----:B------:R-:W3:Y:S02]  /*16110*/  LDG.E.U16 R2, [R2.64] ;  /* 0x0000002402027981 */ /* 0x000ee4000c1e1500 */
[----:B---3--:R-:W-:-:S05]  /*16120*/  HADD2.F32 R0, -RZ, R2.H0_H0 ;  /* 0x20000002ff007230 */ /* 0x008fca0000004100 */
[----:B------:R-:W-:-:S04]  /*16130*/  FMUL.FTZ R0, R0, 1 ;  /* 0x3f80000000007820 */ /* 0x000fc80000410000 */
[----:B------:R0:W3:Y:S01]  /*16140*/  F2F.F64.F32 R26, R0 ;  /* 0x00000000001a7310 */ /* 0x0000e20000201800 */
[----:B------:R-:W-:Y:S05]  /*16150*/  BRA `(.L_x_18908) ;  /* 0x00000b2000007947 */ /* 0x000fea0003800000 */
.L_x_18913:
[----:B------:R0:W5:Y:S01]  /*16160*/  LDG.E.64 R26, [R2.64] ;  /* 0x00000024021a7981 */ /* 0x000162000c1e1b00 */
[----:B------:R-:W-:Y:S05]  /*16170*/  BRA `(.L_x_18908) ;  /* 0x00000b0000007947 */ /* 0x000fea0003800000 */
.L_x_18903:
        /* <DEDUP_REMOVED lines=13> */
.L_x_18917:
[----:B------:R0:W5:Y:S01]  /*16250*/  LDG.E.64 R26, [R2.64] ;  /* 0x00000024021a7981 */ /* 0x000162000c1e1b00 */
[----:B------:R-:W-:Y:S05]  /*16260*/  BRA `(.L_x_18908) ;  /* 0x00000a1000007947 */ /* 0x000fea0003800000 */
.L_x_18916:
        /* <DEDUP_REMOVED lines=28> */
.L_x_18919:
        /* <DEDUP_REMOVED lines=15> */
.L_x_18918:
[----:B------:R-:W3:Y:S02]  /*16520*/  LDG.E.U16 R0, [R2.64] ;  /* 0x0000002402007981 */ /* 0x000ee4000c1e1500 */
[----:B---3--:R-:W-:-:S05]  /*16530*/  PRMT R0, RZ, 0x5410, R0 ;  /* 0x00005410ff007816 */ /* 0x008fca0000000000 */
[----:B------:R-:W-:-:S04]  /*16540*/  FMUL.FTZ R0, R0, 1 ;  /* 0x3f80000000007820 */ /* 0x000fc80000410000 */
[----:B------:R0:W3:Y:S01]  /*16550*/  F2F.F64.F32 R26, R0 ;  /* 0x00000000001a7310 */ /* 0x0000e20000201800 */
[----:B------:R-:W-:Y:S05]  /*16560*/  BRA `(.L_x_18908) ;  /* 0x0000071000007947 */ /* 0x000fea0003800000 */
.L_x_18915:
        /* <DEDUP_REMOVED lines=11> */
.L_x_18922:
        /* <DEDUP_REMOVED lines=21> */
.L_x_18926:
[----:B------:R-:W-:Y:S05]  /*16770*/  BSYNC B1 ;  /* 0x0000000000017941 */ /* 0x000fea0003800000 */
.L_x_18925:
[----:B------:R-:W-:Y:S01]  /*16780*/  LEA R3, R0, 0x3b800000, 0x17 ;  /* 0x3b80000000037811 */ /* 0x000fe200078eb8ff */
[----:B------:R-:W-:-:S05]  /*16790*/  IMAD.SHL.U32 R0, R2, 0x100000, RZ ;  /* 0x0010000002007824 */ /* 0x000fca00078e00ff */
[----:B------:R-:W-:Y:S02]  /*167a0*/  LOP3.LUT R0, R3, R0, R4, 0xfe, !PT ;  /* 0x0000000003007212 */ /* 0x000fe400078efe04 */
.L_x_18924:
[----:B------:R-:W-:Y:S05]  /*167b0*/  BSYNC B0 ;  /* 0x0000000000007941 */ /* 0x000fea0003800000 */
.L_x_18923:
[----:B------:R-:W-:-:S04]  /*167c0*/  FMUL.FTZ R0, R0, 1 ;  /* 0x3f80000000007820 */ /* 0x000fc80000410000 */
[----:B------:R0:W3:Y:S01]  /*167d0*/  F2F.F64.F32 R26, R0 ;  /* 0x00000000001a7310 */ /* 0x0000e20000201800 */
[----:B------:R-:W-:Y:S05]  /*167e0*/  BRA `(.L_x_18908) ;  /* 0x0000049000007947 */ /* 0x000fea0003800000 */
.L_x_18921:
        /* <DEDUP_REMOVED lines=21> */
.L_x_18930:
[----:B------:R-:W-:Y:S05]  /*16940*/  BSYNC B1 ;  /* 0x0000000000017941 */ /* 0x000fea0003800000 */
.L_x_18929:
[----:B------:R-:W-:Y:S01]  /*16950*/  LEA R3, R0, 0x37800000, 0x17 ;  /* 0x3780000000037811 */ /* 0x000fe200078eb8ff */
[----:B------:R-:W-:-:S05]  /*16960*/  IMAD.SHL.U32 R0, R2, 0x200000, RZ ;  /* 0x0020000002007824 */ /* 0x000fca00078e00ff */
[----:B------:R-:W-:Y:S02]  /*16970*/  LOP3.LUT R0, R3, R0, R4, 0xfe, !PT ;  /* 0x0000000003007212 */ /* 0x000fe400078efe04 */
.L_x_18928:
[----:B------:R-:W-:Y:S05]  /*16980*/  BSYNC B0 ;  /* 0x0000000000007941 */ /* 0x000fea0003800000 */
.L_x_18927:
[----:B------:R-:W-:-:S04]  /*16990*/  FMUL.FTZ R0, R0, 1 ;  /* 0x3f80000000007820 */ /* 0x000fc80000410000 */
[----:B------:R0:W3:Y:S01]  /*169a0*/  F2F.F64.F32 R26, R0 ;  /* 0x00000000001a7310 */ /* 0x0000e20000201800 */
[----:B------:R-:W-:Y:S05]  /*169b0*/  BRA `(.L_x_18908) ;  /* 0x000002c000007947 */ /* 0x000fea0003800000 */
.L_x_18920:
        /* <DEDUP_REMOVED lines=14> */
.L_x_18934:
[----:B------:R-:W-:Y:S05]  /*16aa0*/  BSYNC B0 ;  /* 0x0000000000007941 */ /* 0x000fea0003800000 */
.L_x_18933:
[----:B------:R-:W-:-:S04]  /*16ab0*/  FMUL.FTZ R0, R0, 1 ;  /* 0x3f80000000007820 */ /* 0x000fc80000410000 */
[----:B------:R0:W3:Y:S01]  /*16ac0*/  F2F.F64.F32 R26, R0 ;  /* 0x00000000001a7310 */ /* 0x0000e20000201800 */
[----:B------:R-:W-:Y:S05]  /*16ad0*/  BRA `(.L_x_18908) ;  /* 0x000001a000007947 */ /* 0x000fea0003800000 */
.L_x_18907:
        /* <DEDUP_REMOVED lines=21> */
.L_x_18932:
[----:B------:R-:W3:Y:S02]  /*16c30*/  LDG.E.64 R26, [R2.64] ;  /* 0x00000024021a7981 */ /* 0x000ee4000c1e1b00 */
[----:B---3--:R-:W0:Y:S01]  /*16c40*/  I2F.F64.U64 R26, R26 ;  /* 0x0000001a001a7312 */ /* 0x008e220000301800 */
[----:B------:R-:W-:Y:S05]  /*16c50*/  BRA `(.L_x_18908) ;  /* 0x0000002000007947 */ /* 0x000fea0003800000 */
.L_x_18931:
[----:B------:R-:W3:Y:S02]  /*16c60*/  LDG.E R2, [R2.64] ;  /* 0x0000002402027981 */ /* 0x000ee4000c1e1900 */
[----:B---3--:R0:W3:Y:S02]  /*16c70*/  I2F.F64.U32 R26, R2 ;  /* 0x00000002001a7312 */ /* 0x0080e40000201800 */
.L_x_18908:
        /* <DEDUP_REMOVED lines=17> */
.L_x_18938:
[----:B------:R-:W4:Y:S02]  /*16d90*/  LDG.E.U8 R22, [R22.64] ;  /* 0x0000002416167981 */ /* 0x000f24000c1e1100 */
[----:B----4-:R0:W4:Y:S01]  /*16da0*/  I2F.F64.U16 R24, R22 ;  /* 0x0000001600187312 */ /* 0x0101220000101800 */
[----:B------:R-:W-:Y:S05]  /*16db0*/  BRA `(.L_x_18940) ;  /* 0x00000df000007947 */ /* 0x000fea0003800000 */
.L_x_18937:
        /* <DEDUP_REMOVED lines=9> */
.L_x_18942:
[----:B------:R-:W4:Y:S02]  /*16e50*/  LDG.E R22, [R22.64] ;  /* 0x0000002416167981 */ /* 0x000f24000c1e1900 */
[----:B----4-:R0:W4:Y:S01]  /*16e60*/  I2F.F64 R24, R22 ;  /* 0x0000001600187312 */ /* 0x0101220000201c00 */
[----:B------:R-:W-:Y:S05]  /*16e70*/  BRA `(.L_x_18940) ;  /* 0x00000d3000007947 */ /* 0x000fea0003800000 */
.L_x_18941:
[----:B------:R-:W4:Y:S02]  /*16e80*/  LDG.E.U16 R22, [R22.64] ;  /* 0x0000002416167981 */ /* 0x000f24000c1e1500 */
[----:B----4-:R0:W4:Y:S01]  /*16e90*/  I2F.F64.S16 R24, R22 ;  /* 0x0000001600187312 */ /* 0x0101220000101c00 */
[----:B------:R-:W-:Y:S05]  /*16ea0*/  BRA `(.L_x_18940) ;  /* 0x00000d0000007947 */ /* 0x000fea0003800000 */
.L_x_18936:
        /* <DEDUP_REMOVED lines=10> */
.L_x_18944:
[----:B------:R-:W4:Y:S02]  /*16f50*/  LDG.E.U16 R0, [R22.64] ;  /* 0x0000002416007981 */ /* 0x000f24000c1e1500 */
[----:B----4-:R-:W-:-:S05]  /*16f60*/  HADD2.F32 R0, -RZ, R0.H0_H0 ;  /* 0x20000000ff007230 */ /* 0x010fca0000004100 */
[----:B------:R-:W-:-:S04]  /*16f70*/  FMUL.FTZ R0, R0, 1 ;  /* 0x3f80000000007820 */ /* 0x000fc80000410000 */
[----:B------:R0:W4:Y:S01]  /*16f80*/  F2F.F64.F32 R24, R0 ;  /* 0x0000000000187310 */ /* 0x0001220000201800 */
[----:B------:R-:W-:Y:S05]  /*16f90*/  BRA `(.L_x_18940) ;  /* 0x00000c1000007947 */ /* 0x000fea0003800000 */
.L_x_18943:
        /* <DEDUP_REMOVED lines=10> */
.L_x_18946:
[----:B------:R-:W4:Y:S02]  /*17040*/  LDG.E.U16 R22, [R22.64] ;  /* 0x0000002416167981 */ /* 0x000f24000c1e1500 */
[----:B----4-:R-:W-:-:S05]  /*17050*/  HADD2.F32 R0, -RZ, R22.H0_H0 ;  /* 0x20000016ff007230 */ /* 0x010fca0000004100 */
[----:B------:R-:W-:-:S04]  /*17060*/  FMUL.FTZ R0, R0, 1 ;  /* 0x3f80000000007820 */ /* 0x000fc80000410000 */
[----:B------:R0:W4:Y:S01]  /*17070*/  F2F.F64.F32 R24, R0 ;  /* 0x0000000000187310 */ /* 0x0001220000201800 */
[----:B------:R-:W-:Y:S05]  /*17080*/  BRA `(.L_x_18940) ;  /* 0x00000b2000007947 */ /* 0x000fea0003800000 */
.L_x_18945:
[----:B------:R0:W5:Y:S01]  /*17090*/  LDG.E.64 R24, [R22.64] ;  /* 0x0000002416187981 */ /* 0x000162000c1e1b00 */
[----:B------:R-:W-:Y:S05]  /*170a0*/  BRA `(.L_x_18940) ;  /* 0x00000b0000007947 */ /* 0x000fea0003800000 */
.L_x_18935:
        /* <DEDUP_REMOVED lines=13> */
.L_x_18949:
[----:B------:R0:W5:Y:S01]  /*17180*/  LDG.E.64 R24, [R22.64] ;  /* 0x0000002416187981 */ /* 0x000162000c1e1b00 */
[----:B------:R-:W-:Y:S05]  /*17190*/  BRA `(.L_x_18940) ;  /* 0x00000a1000007947 */ /* 0x000fea0003800000 */
.L_x_18948:
        /* <DEDUP_REMOVED lines=28> */
.L_x_18951:
        /* <DEDUP_REMOVED lines=15> */
.L_x_18950:
[----:B------:R-:W4:Y:S02]  /*17450*/  LDG.E.U16 R0, [R22.64] ;  /* 0x0000002416007981 */ /* 0x000f24000c1e1500 */
[----:B----4-:R-:W-:-:S05]  /*17460*/  PRMT R0, RZ, 0x5410, R0 ;  /* 0x00005410ff007816 */ /* 0x010fca0000000000 */
[----:B------:R-:W-:-:S04]  /*17470*/  FMUL.FTZ R0, R0, 1 ;  /* 0x3f80000000007820 */ /* 0x000fc80000410000 */
[----:B------:R0:W4:Y:S01]  /*17480*/  F2F.F64.F32 R24, R0 ;  /* 0x0000000000187310 */ /* 0x0001220000201800 */
[----:B------:R-:W-:Y:S05]  /*17490*/  BRA `(.L_x_18940) ;  /* 0x0000071000007947 */ /* 0x000fea0003800000 */
.L_x_18947:
        /* <DEDUP_REMOVED lines=11> */
.L_x_18954:
        /* <DEDUP_REMOVED lines=21> */
.L_x_18958:
[----:B------:R-:W-:Y:S05]  /*176a0*/  BSYNC B1 ;  /* 0x0000000000017941 */ /* 0x000fea0003800000 */
.L_x_18957:
[----:B------:R-:W-:Y:S01]  /*176b0*/  LEA R3, R0, 0x3b800000, 0x17 ;  /* 0x3b80000000037811 */ /* 0x000fe200078eb8ff */
[----:B------:R-:W-:-:S05]  /*176c0*/  IMAD.SHL.U32 R0, R2, 0x100000, RZ ;  /* 0x0010000002007824 */ /* 0x000fca00078e00ff */
[----:B------:R-:W-:Y:S02]  /*176d0*/  LOP3.LUT R0, R3, R0, R4, 0xfe, !PT ;  /* 0x0000000003007212 */ /* 0x000fe400078efe04 */
.L_x_18956:
[----:B------:R-:W-:Y:S05]  /*176e0*/  BSYNC B0 ;  /* 0x0000000000007941 */ /* 0x000fea0003800000 */
.L_x_18955:
[----:B------:R-:W-:-:S04]  /*176f0*/  FMUL.FTZ R0, R0, 1 ;  /* 0x3f80000000007820 */ /* 0x000fc80000410000 */
[----:B------:R0:W4:Y:S01]  /*17700*/  F2F.F64.F32 R24, R0 ;  /* 0x0000000000187310 */ /* 0x0001220000201800 */
[----:B------:R-:W-:Y:S05]  /*17710*/  BRA `(.L_x_18940) ;  /* 0x0000049000007947 */ /* 0x000fea0003800000 */
.L_x_18953:
        /* <DEDUP_REMOVED lines=21> */
.L_x_18962:
[----:B------:R-:W-:Y:S05]  /*17870*/  BSYNC B1 ;  /* 0x0000000000017941 */ /* 0x000fea0003800000 */
.L_x_18961:
[----:B------:R-:W-:Y:S01]  /*17880*/  LEA R3, R0, 0x37800000, 0x17 ;  /* 0x3780000000037811 */ /* 0x000fe200078eb8ff */
[----:B------:R-:W-:-:S05]  /*17890*/  IMAD.SHL.U32 R0, R2, 0x200000, RZ ;  /* 0x0020000002007824 */ /* 0x000fca00078e00ff */
[----:B------:R-:W-:Y:S02]  /*178a0*/  LOP3.LUT R0, R3, R0, R4, 0xfe, !PT ;  /* 0x0000000003007212 */ /* 0x000fe400078efe04 */
.L_x_18960:
[----:B------:R-:W-:Y:S05]  /*178b0*/  BSYNC B0 ;  /* 0x0000000000007941 */ /* 0x000fea0003800000 */
.L_x_18959:
[----:B------:R-:W-:-:S04]  /*178c0*/  FMUL.FTZ R0, R0, 1 ;  /* 0x3f80000000007820 */ /* 0x000fc80000410000 */
[----:B------:R0:W4:Y:S01]  /*178d0*/  F2F.F64.F32 R24, R0 ;  /* 0x0000000000187310 */ /* 0x0001220000201800 */
[----:B------:R-:W-:Y:S05]  /*178e0*/  BRA `(.L_x_18940) ;  /* 0x000002c000007947 */ /* 0x000fea0003800000 */
.L_x_18952:
        /* <DEDUP_REMOVED lines=14> */
.L_x_18966:
[----:B------:R-:W-:Y:S05]  /*179d0*/  BSYNC B0 ;  /* 0x0000000000007941 */ /* 0x000fea0003800000 */
.L_x_18965:
[----:B------:R-:W-:-:S04]  /*179e0*/  FMUL.FTZ R0, R0, 1 ;  /* 0x3f80000000007820 */ /* 0x000fc80000410000 */
[----:B------:R0:W4:Y:S01]  /*179f0*/  F2F.F64.F32 R24, R0 ;  /* 0x0000000000187310 */ /* 0x0001220000201800 */
[----:B------:R-:W-:Y:S05]  /*17a00*/  BRA `(.L_x_18940) ;  /* 0x000001a000007947 */ /* 0x000fea0003800000 */
.L_x_18939:
        /* <DEDUP_REMOVED lines=21> */
.L_x_18964:
[----:B------:R-:W4:Y:S02]  /*17b60*/  LDG.E.64 R24, [R22.64] ;  /* 0x0000002416187981 */ /* 0x000f24000c1e1b00 */
[----:B----4-:R-:W0:Y:S01]  /*17b70*/  I2F.F64.U64 R24, R24 ;  /* 0x0000001800187312 */ /* 0x010e220000301800 */
[----:B------:R-:W-:Y:S05]  /*17b80*/  BRA `(.L_x_18940) ;  /* 0x0000002000007947 */ /* 0x000fea0003800000 */
.L_x_18963:
[----:B------:R-:W4:Y:S02]  /*17b90*/  LDG.E R22, [R22.64] ;  /* 0x0000002416167981 */ /* 0x000f24000c1e1900 */
[----:B----4-:R0:W4:Y:S02]  /*17ba0*/  I2F.F64.U32 R24, R22 ;  /* 0x0000001600187312 */ /* 0x0101240000201800 */
.L_x_18940:
        /* <DEDUP_REMOVED lines=17> */
.L_x_18970:
[----:B------:R-:W4:Y:S02]  /*17cc0*/  LDG.E.U8 R2, [R2.64] ;  /* 0x0000002402027981 */ /* 0x000f24000c1e1100 */
[----:B----4-:R0:W4:Y:S01]  /*17cd0*/  I2F.F64.U16 R22, R2 ;  /* 0x0000000200167312 */ /* 0x0101220000101800 */
[----:B------:R-:W-:Y:S05]  /*17ce0*/  BRA `(.L_x_18972) ;  /* 0x00000df000007947 */ /* 0x000fea0003800000 */
.L_x_18969:
        /* <DEDUP_REMOVED lines=9> */
.L_x_18974:
[----:B------:R-:W4:Y:S02]  /*17d80*/  LDG.E R2, [R2.64] ;  /* 0x0000002402027981 */ /* 0x000f24000c1e1900 */
[----:B----4-:R0:W4:Y:S01]  /*17d90*/  I2F.F64 R22, R2 ;  /* 0x0000000200167312 */ /* 0x0101220000201c00 */
[----:B------:R-:W-:Y:S05]  /*17da0*/  BRA `(.L_x_18972) ;  /* 0x00000d3000007947 */ /* 0x000fea0003800000 */
.L_x_18973:
[----:B------:R-:W4:Y:S02]  /*17db0*/  LDG.E.U16 R2, [R2.64] ;  /* 0x0000002402027981 */ /* 0x000f24000c1e1500 */
[----:B----4-:R0:W4:Y:S01]  /*17dc0*/  I2F.F64.S16 R22, R2 ;  /* 0x0000000200167312 */ /* 0x0101220000101c00 */
[----:B------:R-:W-:Y:S05]  /*17dd0*/  BRA `(.L_x_18972) ;  /* 0x00000d0000007947 */ /* 0x000fea0003800000 */
.L_x_18968:
        /* <DEDUP_REMOVED lines=10> */
.L_x_18976:
[----:B------:R-:W4:Y:S02]  /*17e80*/  LDG.E.U16 R0, [R2.64] ;  /* 0x0000002402007981 */ /* 0x000f24000c1e1500 */
[----:B----4-:R-:W-:-:S05]  /*17e90*/  HADD2.F32 R0, -RZ, R0.H0_H0 ;  /* 0x20000000ff007230 */ /* 0x010fca0000004100 */
[----:B------:R-:W-:-:S04]  /*17ea0*/  FMUL.FTZ R0, R0, 1 ;  /* 0x3f80000000007820 */ /* 0x000fc80000410000 */
[----:B------:R0:W4:Y:S01]  /*17eb0*/  F2F.F64.F32 R22, R0 ;  /* 0x0000000000167310 */ /* 0x0001220000201800 */
[----:B------:R-:W-:Y:S05]  /*17ec0*/  BRA `(.L_x_18972) ;  /* 0x00000c1000007947 */ /* 0x000fea0003800000 */
.L_x_18975:
        /* <DEDUP_REMOVED lines=10> */
.L_x_18978:
[----:B------:R-:W4:Y:S02]  /*17f70*/  LDG.E.U16 R2, [R2.64] ;  /* 0x0000002402027981 */ /* 0x000f24000c1e1500 */
[----:B----4-:R-:W-:-:S05]  /*17f80*/  HADD2.F32 R0, -RZ, R2.H0_H0 ;  /* 0x20000002ff007230 */ /* 0x010fca0000004100 */
[----:B------:R-:W-:-:S04]  /*17f90*/  FMUL.FTZ R0, R0, 1 ;  /* 0x3f80000000007820 */ /* 0x000fc80000410000 */
[----:B------:R0:W4:Y:S01]  /*17fa0*/  F2F.F64.F32 R22, R0 ;  /* 0x0000000000167310 */ /* 0x0001220000201800 */
[----:B------:R-:W-:Y:S05]  /*17fb0*/  BRA `(.L_x_18972) ;  /* 0x00000b2000007947 */ /* 0x000fea0003800000 */
.L_x_18977:
[----:B------:R0:W5:Y:S01]  /*17fc0*/  LDG.E.64 R22, [R2.64] ;  /* 0x0000002402167981 */ /* 0x000162000c1e1b00 */
[----:B------:R-:W-:Y:S05]  /*17fd0*/  BRA `(.L_x_18972) ;  /* 0x00000b0000007947 */ /* 0x000fea0003800000 */
.L_x_18967:
        /* <DEDUP_REMOVED lines=13> */
.L_x_18981:
[----:B------:R0:W5:Y:S01]  /*180b0*/  LDG.E.64 R22, [R2.64] ;  /* 0x0000002402167981 */ /* 0x000162000c1e1b00 */
[----:B------:R-:W-:Y:S05]  /*180c0*/  BRA `(.L_x_18972) ;  /* 0x00000a1000007947 */ /* 0x000fea0003800000 */
.L_x_18980:
        /* <DEDUP_REMOVED lines=28> */
.L_x_18983:
        /* <DEDUP_REMOVED lines=15> */
.L_x_18982:
[----:B------:R-:W4:Y:S02]  /*18380*/  LDG.E.U16 R0, [R2.64] ;  /* 0x0000002402007981 */ /* 0x000f24000c1e1500 */
[----:B----4-:R-:W-:-:S05]  /*18390*/  PRMT R0, RZ, 0x5410, R0 ;  /* 0x00005410ff007816 */ /* 0x010fca0000000000 */
[----:B------:R-:W-:-:S04]  /*183a0*/  FMUL.FTZ R0, R0, 1 ;  /* 0x3f80000000007820 */ /* 0x000fc80000410000 */
[----:B------:R0:W4:Y:S01]  /*183b0*/  F2F.F64.F32 R22, R0 ;  /* 0x0000000000167310 */ /* 0x0001220000201800 */
[----:B------:R-:W-:Y:S05]  /*183c0*/  BRA `(.L_x_18972) ;  /* 0x0000071000007947 */ /* 0x000fea0003800000 */
.L_x_18979:
        /* <DEDUP_REMOVED lines=11> */
.L_x_18986:
        /* <DEDUP_REMOVED lines=21> */
.L_x_18990:
[----:B------:R-:W-:Y:S05]  /*185d0*/  BSYNC B1 ;  /* 0x0000000000017941 */ /* 0x000fea0003800000 */
.L_x_18989:
[----:B------:R-:W-:Y:S01]  /*185e0*/  LEA R3, R0, 0x3b800000, 0x17 ;  /* 0x3b80000000037811 */ /* 0x000fe200078eb8ff */
[----:B------:R-:W-:-:S05]  /*185f0*/  IMAD.SHL.U32 R0, R2, 0x100000, RZ ;  /* 0x0010000002007824 */ /* 0x000fca00078e00ff */
[----:B------:R-:W-:Y:S02]  /*18600*/  LOP3.LUT R0, R3, R0, R4, 0xfe, !PT ;  /* 0x0000000003007212 */ /* 0x000fe400078efe04 */
.L_x_18988:
[----:B------:R-:W-:Y:S05]  /*18610*/  BSYNC B0 ;  /* 0x0000000000007941 */ /* 0x000fea0003800000 */
.L_x_18987:
[----:B------:R-:W-:-:S04]  /*18620*/  FMUL.FTZ R0, R0, 1 ;  /* 0x3f80000000007820 */ /* 0x000fc80000410000 */
[----:B------:R0:W4:Y:S01]  /*18630*/  F2F.F64.F32 R22, R0 ;  /* 0x0000000000167310 */ /* 0x0001220000201800 */
[----:B------:R-:W-:Y:S05]  /*18640*/  BRA `(.L_x_18972) ;  /* 0x0000049000007947 */ /* 0x000fea0003800000 */
.L_x_18985:
        /* <DEDUP_REMOVED lines=21> */
.L_x_18994:
[----:B------:R-:W-:Y:S05]  /*187a0*/  BSYNC B1 ;  /* 0x0000000000017941 */ /* 0x000fea0003800000 */
.L_x_18993:
[----:B------:R-:W-:Y:S01]  /*187b0*/  LEA R3, R0, 0x37800000, 0x17 ;  /* 0x3780000000037811 */ /* 0x000fe200078eb8ff */
[----:B------:R-:W-:-:S05]  /*187c0*/  IMAD.SHL.U32 R0, R2, 0x200000, RZ ;  /* 0x0020000002007824 */ /* 0x000fca00078e00ff */
[----:B------:R-:W-:Y:S02]  /*187d0*/  LOP3.LUT R0, R3, R0, R4, 0xfe, !PT ;  /* 0x0000000003007212 */ /* 0x000fe400078efe04 */
.L_x_18992:
[----:B------:R-:W-:Y:S05]  /*187e0*/  BSYNC B0 ;  /* 0x0000000000007941 */ /* 0x000fea0003800000 */
.L_x_18991:
[----:B------:R-:W-:-:S04]  /*187f0*/  FMUL.FTZ R0, R0, 1 ;  /* 0x3f80000000007820 */ /* 0x000fc80000410000 */
[----:B------:R0:W4:Y:S01]  /*18800*/  F2F.F64.F32 R22, R0 ;  /* 0x0000000000167310 */ /* 0x0001220000201800 */
[----:B------:R-:W-:Y:S05]  /*18810*/  BRA `(.L_x_18972) ;  /* 0x000002c000007947 */ /* 0x000fea0003800000 */
.L_x_18984:
        /* <DEDUP_REMOVED lines=14> */
.L_x_18998:
[----:B------:R-:W-:Y:S05]  /*18900*/  BSYNC B0 ;  /* 0x0000000000007941 */ /* 0x000fea0003800000 */
.L_x_18997:
[----:B------:R-:W-:-:S04]  /*18910*/  FMUL.FTZ R0, R0, 1 ;  /* 0x3f80000000007820 */ /* 0x000fc80000410000 */
[----:B------:R0:W4:Y:S01]  /*18920*/  F2F.F64.F32 R22, R0 ;  /* 0x0000000000167310 */ /* 0x0001220000201800 */
[----:B------:R-:W-:Y:S05]  /*18930*/  BRA `(.L_x_18972) ;  /* 0x000001a000007947 */ /* 0x000fea0003800000 */
.L_x_18971:
        /* <DEDUP_REMOVED lines=21> */
.L_x_18996:
[----:B------:R-:W4:Y:S02]  /*18a90*/  LDG.E.64 R22, [R2.64] ;  /* 0x0000002402167981 */ /* 0x000f24000c1e1b00 */
[----:B----4-:R-:W0:Y:S01]  /*18aa0*/  I2F.F64.U64 R22, R22 ;  /* 0x0000001600167312 */ /* 0x010e220000301800 */
[----:B------:R-:W-:Y:S05]  /*18ab0*/  BRA `(.L_x_18972) ;  /* 0x0000002000007947 */ /* 0x000fea0003800000 */
.L_x_18995:
[----:B------:R-:W4:Y:S02]  /*18ac0*/  LDG.E R2, [R2.64] ;  /* 0x0000002402027981 */ /* 0x000f24000c1e1900 */
[----:B----4-:R0:W4:Y:S02]  /*18ad0*/  I2F.F64.U32 R22, R2 ;  /* 0x0000000200167312 */ /* 0x0101240000201800 */
.L_x_18972:
        /* <DEDUP_REMOVED lines=17> */
.L_x_19002:
[----:B----4-:R-:W4:Y:S02]  /*18bf0*/  LDG.E.U8 R2, [R2.64] ;  /* 0x0000002402027981 */ /* 0x010f24000c1e1100 */
[----:B----4-:R0:W4:Y:S01]  /*18c00*/  I2F.F64.U16 R18, R2 ;  /* 0x0000000200127312 */ /* 0x0101220000101800 */
[----:B------:R-:W-:Y:S05]  /*18c10*/  BRA `(.L_x_19004) ;  /* 0x00000df000007947 */ /* 0x000fea0003800000 */
.L_x_19001:
        /* <DEDUP_REMOVED lines=9> */
.L_x_19006:
[----:B----4-:R-:W4:Y:S02]  /*18cb0*/  LDG.E R2, [R2.64] ;  /* 0x0000002402027981 */ /* 0x010f24000c1e1900 */
[----:B----4-:R0:W4:Y:S01]  /*18cc0*/  I2F.F64 R18, R2 ;  /* 0x0000000200127312 */ /* 0x0101220000201c00 */
[----:B------:R-:W-:Y:S05]  /*18cd0*/  BRA `(.L_x_19004) ;  /* 0x00000d3000007947 */ /* 0x000fea0003800000 */
.L_x_19005:
[----:B----4-:R-:W4:Y:S02]  /*18ce0*/  LDG.E.U16 R2, [R2.64] ;  /* 0x0000002402027981 */ /* 0x010f24000c1e1500 */
[----:B----4-:R0:W4:Y:S01]  /*18cf0*/  I2F.F64.S16 R18, R2 ;  /* 0x0000000200127312 */ /* 0x0101220000101c00 */
[----:B------:R-:W-:Y:S05]  /*18d00*/  BRA `(.L_x_19004) ;  /* 0x00000d0000007947 */ /* 0x000fea0003800000 */
.L_x_19000:
        /* <DEDUP_REMOVED lines=10> */
.L_x_19008:
[----:B----4-:R-:W4:Y:S02]  /*18db0*/  LDG.E.U16 R0, [R2.64] ;  /* 0x0000002402007981 */ /* 0x010f24000c1e1500 */
[----:B----4-:R-:W-:-:S05]  /*18dc0*/  HADD2.F32 R0, -RZ, R0.H0_H0 ;  /* 0x20000000ff007230 */ /* 0x010fca0000004100 */
[----:B------:R-:W-:-:S04]  /*18dd0*/  FMUL.FTZ R0, R0, 1 ;  /* 0x3f80000000007820 */ /* 0x000fc80000410000 */
[----:B------:R0:W4:Y:S01]  /*18de0*/  F2F.F64.F32 R18, R0 ;  /* 0x0000000000127310 */ /* 0x0001220000201800 */
[----:B------:R-:W-:Y:S05]  /*18df0*/  BRA `(.L_x_19004) ;  /* 0x00000c1000007947 */ /* 0x000fea0003800000 */
.L_x_19007:
        /* <DEDUP_REMOVED lines=10> */
.L_x_19010:
[----:B----4-:R-:W4:Y:S02]  /*18ea0*/  LDG.E.U16 R2, [R2.64] ;  /* 0x0000002402027981 */ /* 0x010f24000c1e1500 */
[----:B----4-:R-:W-:-:S05]  /*18eb0*/  HADD2.F32 R0, -RZ, R2.H0_H0 ;  /* 0x20000002ff007230 */ /* 0x010fca0000004100 */
[----:B------:R-:W-:-:S04]  /*18ec0*/  FMUL.FTZ R0, R0, 1 ;  /* 0x3f80000000007820 */ /* 0x000fc80000410000 */
[----:B------:R0:W4:Y:S01]  /*18ed0*/  F2F.F64.F32 R18, R0 ;  /* 0x0000000000127310 */ /* 0x0001220000201800 */
[----:B------:R-:W-:Y:S05]  /*18ee0*/  BRA `(.L_x_19004) ;  /* 0x00000b2000007947 */ /* 0x000fea0003800000 */
.L_x_19009:
[----:B------:R0:W5:Y:S01]  /*18ef0*/  LDG.E.64 R18, [R2.64] ;  /* 0x0000002402127981 */ /* 0x000162000c1e1b00 */
[----:B------:R-:W-:Y:S05]  /*18f00*/  BRA `(.L_x_19004) ;  /* 0x00000b0000007947 */ /* 0x000fea0003800000 */
.L_x_18999:
        /* <DEDUP_REMOVED lines=13> */
.L_x_19013:
[----:B------:R0:W5:Y:S01]  /*18fe0*/  LDG.E.64 R18, [R2.64] ;  /* 0x0000002402127981 */ /* 0x000162000c1e1b00 */
[----:B------:R-:W-:Y:S05]  /*18ff0*/  BRA `(.L_x_19004) ;  /* 0x00000a1000007947 */ /* 0x000fea0003800000 */
.L_x_19012:
        /* <DEDUP_REMOVED lines=28> */
.L_x_19015:
        /* <DEDUP_REMOVED lines=15> */
.L_x_19014:
[----:B----4-:R-:W4:Y:S02]  /*192b0*/  LDG.E.U16 R0, [R2.64] ;  /* 0x0000002402007981 */ /* 0x010f24000c1e1500 */
[----:B----4-:R-:W-:-:S05]  /*192c0*/  PRMT R0, RZ, 0x5410, R0 ;  /* 0x00005410ff007816 */ /* 0x010fca0000000000 */
[----:B------:R-:W-:-:S04]  /*192d0*/  FMUL.FTZ R0, R0, 1 ;  /* 0x3f80000000007820 */ /* 0x000fc80000410000 */
[----:B------:R0:W4:Y:S01]  /*192e0*/  F2F.F64.F32 R18, R0 ;  /* 0x0000000000127310 */ /* 0x0001220000201800 */
[----:B------:R-:W-:Y:S05]  /*192f0*/  BRA `(.L_x_19004) ;  /* 0x0000071000007947 */ /* 0x000fea0003800000 */
.L_x_19011:
        /* <DEDUP_REMOVED lines=11> */
.L_x_19018:
        /* <DEDUP_REMOVED lines=21> */
.L_x_19022:
[----:B------:R-:W-:Y:S05]  /*19500*/  BSYNC B1 ;  /* 0x0000000000017941 */ /* 0x000fea0003800000 */
.L_x_19021:
[----:B------:R-:W-:Y:S01]  /*19510*/  LEA R3, R0, 0x3b800000, 0x17 ;  /* 0x3b80000000037811 */ /* 0x000fe200078eb8ff */
[----:B------:R-:W-:-:S05]  /*19520*/  IMAD.SHL.U32 R0, R2, 0x100000, RZ ;  /* 0x0010000002007824 */ /* 0x000fca00078e00ff */
[----:B------:R-:W-:Y:S02]  /*19530*/  LOP3.LUT R0, R3, R0, R4, 0xfe, !PT ;  /* 0x0000000003007212 */ /* 0x000fe400078efe04 */
.L_x_19020:
[----:B------:R-:W-:Y:S05]  /*19540*/  BSYNC B0 ;  /* 0x0000000000007941 */ /* 0x000fea0003800000 */
.L_x_19019:
[----:B------:R-:W-:-:S04]  /*19550*/  FMUL.FTZ R0, R0, 1 ;  /* 0x3f80000000007820 */ /* 0x000fc80000410000 */
[----:B------:R0:W4:Y:S01]  /*19560*/  F2F.F64.F32 R18, R0 ;  /* 0x0000000000127310 */ /* 0x0001220000201800 */
[----:B------:R-:W-:Y:S05]  /*19570*/  BRA `(.L_x_19004) ;  /* 0x0000049000007947 */ /* 0x000fea0003800000 */
.L_x_19017:
        /* <DEDUP_REMOVED lines=21> */
.L_x_19026:
[----:B------:R-:W-:Y:S05]  /*196d0*/  BSYNC B1 ;  /* 0x0000000000017941 */ /* 0x000fea0003800000 */
.L_x_19025:
[----:B------:R-:W-:Y:S01]  /*196e0*/  LEA R3, R0, 0x37800000, 0x17 ;  /* 0x3780000000037811 */ /* 0x000fe200078eb8ff */
[----:B------:R-:W-:-:S05]  /*196f0*/  IMAD.SHL.U32 R0, R2, 0x200000, RZ ;  /* 0x0020000002007824 */ /* 0x000fca00078e00ff */
[----:B------:R-:W-:Y:S02]  /*19700*/  LOP3.LUT R0, R3, R0, R4, 0xfe, !PT ;  /* 0x0000000003007212 */ /* 0x000fe400078efe04 */
.L_x_19024:
[----:B------:R-:W-:Y:S05]  /*19710*/  BSYNC B0 ;  /* 0x0000000000007941 */ /* 0x000fea0003800000 */
.L_x_19023:
[----:B------:R-:W-:-:S04]  /*19720*/  FMUL.FTZ R0, R0, 1 ;  /* 0x3f80000000007820 */ /* 0x000fc80000410000 */
[----:B------:R0:W4:Y:S01]  /*19730*/  F2F.F64.F32 R18, R0 ;  /* 0x0000000000127310 */ /* 0x0001220000201800 */
[----:B------:R-:W-:Y:S05]  /*19740*/  BRA `(.L_x_19004) ;  /* 0x000002c000007947 */ /* 0x000fea0003800000 */
.L_x_19016:
        /* <DEDUP_REMOVED lines=14> */
.L_x_19030:
[----:B------:R-:W-:Y:S05]  /*19830*/  BSYNC B0 ;  /* 0x0000000000007941 */ /* 0x000fea0003800000 */
.L_x_19029:
[----:B------:R-:W-:-:S04]  /*19840*/  FMUL.FTZ R0, R0, 1 ;  /* 0x3f80000000007820 */ /* 0x000fc80000410000 */
[----:B------:R0:W4:Y:S01]  /*19850*/  F2F.F64.F32 R18, R0 ;  /* 0x0000000000127310 */ /* 0x0001220000201800 */
[----:B------:R-:W-:Y:S05]  /*19860*/  BRA `(.L_x_19004) ;  /* 0x000001a000007947 */ /* 0x000fea0003800000 */
.L_x_19003:
        /* <DEDUP_REMOVED lines=21> */
.L_x_19028:
[----:B----4-:R-:W4:Y:S02]  /*199c0*/  LDG.E.64 R18, [R2.64] ;  /* 0x0000002402127981 */ /* 0x010f24000c1e1b00 */
[----:B----4-:R-:W0:Y:S01]  /*199d0*/  I2F.F64.U64 R18, R18 ;  /* 0x0000001200127312 */ /* 0x010e220000301800 */
[----:B------:R-:W-:Y:S05]  /*199e0*/  BRA `(.L_x_19004) ;  /* 0x0000002000007947 */ /* 0x000fea0003800000 */
.L_x_19027:
[----:B----4-:R-:W4:Y:S02]  /*199f0*/  LDG.E R2, [R2.64] ;  /* 0x0000002402027981 */ /* 0x010f24000c1e1900 */
[----:B----4-:R0:W4:Y:S02]  /*19a00*/  I2F.F64.U32 R18, R2 ;  /* 0x0000000200127312 */ /* 0x0101240000201800 */
.L_x_19004:
        /* <DEDUP_REMOVED lines=17> */
.L_x_19034:
[----:B----4-:R-:W4:Y:S02]  /*19b20*/  LDG.E.U8 R2, [R4.64] ;  /* 0x0000002404027981 */ /* 0x010f24000c1e1100 */
[----:B----4-:R-:W0:Y:S01]  /*19b30*/  I2F.F64.U16 R2, R2 ;  /* 0x0000000200027312 */ /* 0x010e220000101800 */
[----:B------:R-:W-:Y:S05]  /*19b40*/  BRA `(.L_x_19036) ;  /* 0x00000df000007947 */ /* 0x000fea0003800000 */
.L_x_19033:
        /* <DEDUP_REMOVED lines=9> */
.L_x_19038:
[----:B----4-:R-:W4:Y:S02]  /*19be0*/  LDG.E R2, [R4.64] ;  /* 0x0000002404027981 */ /* 0x010f24000c1e1900 */
[----:B----4-:R-:W0:Y:S01]  /*19bf0*/  I2F.F64 R2, R2 ;  /* 0x0000000200027312 */ /* 0x010e220000201c00 */
[----:B------:R-:W-:Y:S05]  /*19c00*/  BRA `(.L_x_19036) ;  /* 0x00000d3000007947 */ /* 0x000fea0003800000 */
.L_x_19037:
[----:B----4-:R-:W4:Y:S02]  /*19c10*/  LDG.E.U16 R2, [R4.64] ;  /* 0x0000002404027981 */ /* 0x010f24000c1e1500 */
[----:B----4-:R-:W0:Y:S01]  /*19c20*/  I2F.F64.S16 R2, R2 ;  /* 0x0000000200027312 */ /* 0x010e220000101c00 */
[----:B------:R-:W-:Y:S05]  /*19c30*/  BRA `(.L_x_19036) ;  /* 0x00000d0000007947 */ /* 0x000fea0003800000 */
.L_x_19032:
        /* <DEDUP_REMOVED lines=10> */
.L_x_19040:
[----:B----4-:R-:W4:Y:S02]  /*19ce0*/  LDG.E.U16 R0, [R4.64] ;  /* 0x0000002404007981 */ /* 0x010f24000c1e1500 */
[----:B----4-:R-:W-:-:S05]  /*19cf0*/  HADD2.F32 R0, -RZ, R0.H0_H0 ;  /* 0x20000000ff007230 */ /* 0x010fca0000004100 */
[----:B------:R-:W-:-:S04]  /*19d00*/  FMUL.FTZ R0, R0, 1 ;  /* 0x3f80000000007820 */ /* 0x000fc80000410000 */
[----:B------:R0:W4:Y:S01]  /*19d10*/  F2F.F64.F32 R2, R0 ;  /* 0x0000000000027310 */ /* 0x0001220000201800 */
[----:B------:R-:W-:Y:S05]  /*19d20*/  BRA `(.L_x_19036) ;  /* 0x00000c1000007947 */ /* 0x000fea0003800000 */
.L_x_19039:
        /* <DEDUP_REMOVED lines=10> */
.L_x_19042:
[----:B----4-:R-:W4:Y:S02]  /*19dd0*/  LDG.E.U16 R4, [R4.64] ;  /* 0x0000002404047981 */ /* 0x010f24000c1e1500 */
[----:B----4-:R-:W-:-:S05]  /*19de0*/  HADD2.F32 R0, -RZ, R4.H0_H0 ;  /* 0x20000004ff007230 */ /* 0x010fca0000004100 */
[----:B------:R-:W-:-:S04]  /*19df0*/  FMUL.FTZ R0, R0, 1 ;  /* 0x3f80000000007820 */ /* 0x000fc80000410000 */
[----:B------:R0:W4:Y:S01]  /*19e00*/  F2F.F64.F32 R2, R0 ;  /* 0x0000000000027310 */ /* 0x0001220000201800 */
[----:B------:R-:W-:Y:S05]  /*19e10*/  BRA `(.L_x_19036) ;  /* 0x00000b2000007947 */ /* 0x000fea0003800000 */
.L_x_19041:
[----:B------:R0:W5:Y:S01]  /*19e20*/  LDG.E.64 R2, [R4.64] ;  /* 0x0000002404027981 */ /* 0x000162000c1e1b00 */
[----:B------:R-:W-:Y:S05]  /*19e30*/  BRA `(.L_x_19036) ;  /* 0x00000b0000007947 */ /* 0x000fea0003800000 */
.L_x_19031:
        /* <DEDUP_REMOVED lines=13> */
.L_x_19045:
[----:B------:R0:W5:Y:S01]  /*19f10*/  LDG.E.64 R2, [R4.64] ;  /* 0x0000002404027981 */ /* 0x000162000c1e1b00 */
[----:B------:R-:W-:Y:S05]  /*19f20*/  BRA `(.L_x_19036) ;  /* 0x00000a1000007947 */ /* 0x000fea0003800000 */
.L_x_19044:
        /* <DEDUP_REMOVED lines=28> */
.L_x_19047:
        /* <DEDUP_REMOVED lines=15> */
.L_x_19046:
[----:B----4-:R-:W4:Y:S02]  /*1a1e0*/  LDG.E.U16 R0, [R4.64] ;  /* 0x0000002404007981 */ /* 0x010f24000c1e1500 */
[----:B----4-:R-:W-:-:S05]  /*1a1f0*/  PRMT R0, RZ, 0x5410, R0 ;  /* 0x00005410ff007816 */ /* 0x010fca0000000000 */
[----:B------:R-:W-:-:S04]  /*1a200*/  FMUL.FTZ R0, R0, 1 ;  /* 0x3f80000000007820 */ /* 0x000fc80000410000 */
[----:B------:R0:W4:Y:S01]  /*1a210*/  F2F.F64.F32 R2, R0 ;  /* 0x0000000000027310 */ /* 0x0001220000201800 */
[----:B------:R-:W-:Y:S05]  /*1a220*/  BRA `(.L_x_19036) ;  /* 0x0000071000007947 */ /* 0x000fea0003800000 */
.L_x_19043:
        /* <DEDUP_REMOVED lines=11> */
.L_x_19050:
        /* <DEDUP_REMOVED lines=21> */
.L_x_19054:
[----:B------:R-:W-:Y:S05]  /*1a430*/  BSYNC B1 ;  /* 0x0000000000017941 */ /* 0x000fea0003800000 */
.L_x_19053:
[----:B------:R-:W-:Y:S01]  /*1a440*/  LEA R3, R0, 0x3b800000, 0x17 ;  /* 0x3b80000000037811 */ /* 0x000fe200078eb8ff */
[----:B------:R-:W-:-:S05]  /*1a450*/  IMAD.SHL.U32 R0, R2, 0x100000, RZ ;  /* 0x0010000002007824 */ /* 0x000fca00078e00ff */
[----:B------:R-:W-:Y:S02]  /*1a460*/  LOP3.LUT R0, R3, R0, R4, 0xfe, !PT ;  /* 0x0000000003007212 */ /* 0x000fe400078efe04 */
.L_x_19052:
[----:B------:R-:W-:Y:S05]  /*1a470*/  BSYNC B0 ;  /* 0x0000000000007941 */ /* 0x000fea0003800000 */
.L_x_19051:
[----:B------:R-:W-:-:S04]  /*1a480*/  FMUL.FTZ R0, R0, 1 ;  /* 0x3f80000000007820 */ /* 0x000fc80000410000 */
[----:B------:R0:W4:Y:S01]  /*1a490*/  F2F.F64.F32 R2, R0 ;  /* 0x0000000000027310 */ /* 0x0001220000201800 */
[----:B------:R-:W-:Y:S05]  /*1a4a0*/  BRA `(.L_x_19036) ;  /* 0x0000049000007947 */ /* 0x000fea0003800000 */
.L_x_19049:
        /* <DEDUP_REMOVED lines=21> */
.L_x_19058:
[----:B------:R-:W-:Y:S05]  /*1a600*/  BSYNC B1 ;  /* 0x0000000000017941 */ /* 0x000fea0003800000 */
.L_x_19057:
[----:B------:R-:W-:Y:S01]  /*1a610*/  LEA R3, R0, 0x37800000, 0x17 ;  /* 0x3780000000037811 */ /* 0x000fe200078eb8ff */
[----:B------:R-:W-:-:S05]  /*1a620*/  IMAD.SHL.U32 R0, R2, 0x200000, RZ ;  /* 0x0020000002007824 */ /* 0x000fca00078e00ff */
[----:B------:R-:W-:Y:S02]  /*1a630*/  LOP3.LUT R0, R3, R0, R4, 0xfe, !PT ;  /* 0x0000000003007212 */ /* 0x000fe400078efe04 */
.L_x_19056:
[----:B------:R-:W-:Y:S05]  /*1a640*/  BSYNC B0 ;  /* 0x0000000000007941 */ /* 0x000fea0003800000 */
.L_x_19055:
[----:B------:R-:W-:-:S04]  /*1a650*/  FMUL.FTZ R0, R0, 1 ;  /* 0x3f80000000007820 */ /* 0x000fc80000410000 */
[----:B------:R0:W4:Y:S01]  /*1a660*/  F2F.F64.F32 R2, R0 ;  /* 0x0000000000027310 */ /* 0x0001220000201800 */
[----:B------:R-:W-:Y:S05]  /*1a670*/  BRA `(.L_x_19036) ;  /* 0x000002c000007947 */ /* 0x000fea0003800000 */
.L_x_19048:
        /* <DEDUP_REMOVED lines=14> */
.L_x_19062:
[----:B------:R-:W-:Y:S05]  /*1a760*/  BSYNC B0 ;  /* 0x0000000000007941 */ /* 0x000fea0003800000 */
.L_x_19061:
[----:B------:R-:W-:-:S04]  /*1a770*/  FMUL.FTZ R0, R0, 1 ;  /* 0x3f80000000007820 */ /* 0x000fc80000410000 */
[----:B------:R0:W4:Y:S01]  /*1a780*/  F2F.F64.F32 R2, R0 ;  /* 0x0000000000027310 */ /* 0x0001220000201800 */
[----:B------:R-:W-:Y:S05]  /*1a790*/  BRA `(.L_x_19036) ;  /* 0x000001a000007947 */ /* 0x000fea0003800000 */
.L_x_19035:
        /* <DEDUP_REMOVED lines=21> */
.L_x_19060:
[----:B----4-:R-:W4:Y:S02]  /*1a8f0*/  LDG.E.64 R2, [R4.64] ;  /* 0x0000002404027981 */ /* 0x010f24000c1e1b00 */
[----:B----4-:R-:W0:Y:S01]  /*1a900*/  I2F.F64.U64 R2, R2 ;  /* 0x0000000200027312 */ /* 0x010e220000301800 */
[----:B------:R-:W-:Y:S05]  /*1a910*/  BRA `(.L_x_19036) ;  /* 0x0000002000007947 */ /* 0x000fea0003800000 */
.L_x_19059:
[----:B----4-:R-:W4:Y:S02]  /*1a920*/  LDG.E R2, [R4.64] ;  /* 0x0000002404027981 */ /* 0x010f24000c1e1900 */
[----:B----4-:R-:W0:Y:S02]  /*1a930*/  I2F.F64.U32 R2, R2 ;  /* 0x0000000200027312 */ /* 0x010e240000201800 */
.L_x_19036:
        /* <DEDUP_REMOVED lines=23> */
.L_x_19066:
[----:B------:R-:W0:Y:S02]  /*1aab0*/  F2I.S64.F64.TRUNC R4, R4 ;  /* 0x0000000400047311 */ /* 0x000e24000030d900 */
[----:B0-----:R-:W-:-:S05]  /*1aac0*/  IMAD.MOV.U32 R3, RZ, RZ, R4 ;  /* 0x000000ffff037224 */ /* 0x001fca00078e0004 */
[----:B------:R0:W-:Y:S01]  /*1aad0*/  STG.E.U8 [R16.64], R3 ;  /* 0x0000000310007986 */ /* 0x0001e2000c101124 */
[----:B------:R-:W-:Y:S05]  /*1aae0*/  BRA `(.L_x_19068) ;  /* 0x00000ed000007947 */ /* 0x000fea0003800000 */
.L_x_19065:
        /* <DEDUP_REMOVED lines=9> */
.L_x_19070:
[----:B------:R-:W0:Y:S02]  /*1ab80*/  F2I.F64.TRUNC R5, R4 ;  /* 0x0000000400057311 */ /* 0x000e24000030d100 */
[----:B0-----:R0:W-:Y:S01]  /*1ab90*/  STG.E [R16.64], R5 ;  /* 0x0000000510007986 */ /* 0x0011e2000c101924 */
[----:B------:R-:W-:Y:S05]  /*1aba0*/  BRA `(.L_x_19068) ;  /* 0x00000e1000007947 */ /* 0x000fea0003800000 */
.L_x_19069:
[----:B------:R-:W0:Y:S02]  /*1abb0*/  F2I.F64.TRUNC R5, R4 ;  /* 0x0000000400057311 */ /* 0x000e24000030d100 */
[----:B0-----:R0:W-:Y:S01]  /*1abc0*/  STG.E.U16 [R16.64], R5 ;  /* 0x0000000510007986 */ /* 0x0011e2000c101524 */
[----:B------:R-:W-:Y:S05]  /*1abd0*/  BRA `(.L_x_19068) ;  /* 0x00000de000007947 */ /* 0x000fea0003800000 */
.L_x_19064:
        /* <DEDUP_REMOVED lines=11> */
.L_x_19072:
[----:B------:R-:W0:Y:S01]  /*1ac90*/  F2F.F32.F64 R0, R4 ;  /* 0x0000000400007310 */ /* 0x000e220000301000 */
[----:B------:R-:W0:-:S14]  /*1aca0*/  DSETP.GEU.AND P0, PT, |R4|, c[0x2][0x0], PT ;  /* 0x008000000400762a */ /* 0x000e1c0003f0e200 */
[----:B0-----:R-:W-:-:S05]  /*1acb0*/  @!P0 FMUL R0, R0, 1.175494350822287508e-38 ;  /* 0x0080000000008820 */ /* 0x001fca0000400000 */
[----:B------:R-:W-:-:S05]  /*1acc0*/  F2FP.PACK_AB R0, RZ, R0 ;  /* 0x00000000ff00723e */ /* 0x000fca00000000ff */
[----:B------:R0:W-:Y:S01]  /*1acd0*/  STG.E.U16 [R16.64], R0 ;  /* 0x0000000010007986 */ /* 0x0001e2000c101524 */
[----:B------:R-:W-:Y:S05]  /*1ace0*/  BRA `(.L_x_19068) ;  /* 0x00000cd000007947 */ /* 0x000fea0003800000 */
.L_x_19071:
        /* <DEDUP_REMOVED lines=12> */
.L_x_19074:
[----:B------:R-:W0:Y:S01]  /*1adb0*/  F2F.F32.F64 R0, R4 ;  /* 0x0000000400007310 */ /* 0x000e220000301000 */
[----:B------:R-:W0:-:S14]  /*1adc0*/  DSETP.GEU.AND P0, PT, |R4|, c[0x2][0x0], PT ;  /* 0x008000000400762a */ /* 0x000e1c0003f0e200 */
[----:B0-----:R-:W-:-:S05]  /*1add0*/  @!P0 FMUL R0, R0, 1.175494350822287508e-38 ;  /* 0x0080000000008820 */ /* 0x001fca0000400000 */
[----:B------:R-:W-:-:S04]  /*1ade0*/  F2FP.PACK_AB R3, RZ, R0 ;  /* 0x00000000ff03723e */ /* 0x000fc800000000ff */
[----:B------:R-:W-:-:S05]  /*1adf0*/  PRMT R3, R3, 0x5410, RZ ;  /* 0x0000541003037816 */ /* 0x000fca00000000ff */
[----:B------:R0:W-:Y:S01]  /*1ae00*/  STG.E [R16.64], R3 ;  /* 0x0000000310007986 */ /* 0x0001e2000c101924 */
[----:B------:R-:W-:Y:S05]  /*1ae10*/  BRA `(.L_x_19068) ;  /* 0x00000ba000007947 */ /* 0x000fea0003800000 */
.L_x_19073:
[----:B------:R0:W-:Y:S01]  /*1ae20*/  STG.E.64 [R16.64], R4 ;  /* 0x0000000410007986 */ /* 0x0001e2000c101b24 */
[----:B------:R-:W-:Y:S05]  /*1ae30*/  BRA `(.L_x_19068) ;  /* 0x00000b8000007947 */ /* 0x000fea0003800000 */
.L_x_19063:
        /* <DEDUP_REMOVED lines=12> */
.L_x_19077:
[----:B------:R-:W-:-:S05]  /*1af00*/  CS2R R6, SRZ ;  /* 0x0000000000067805 */ /* 0x000fca000001ff00 */
[----:B------:R0:W-:Y:S01]  /*1af10*/  STG.E.128 [R16.64], R4 ;  /* 0x0000000410007986 */ /* 0x0001e2000c101d24 */
[----:B------:R-:W-:Y:S05]  /*1af20*/  BRA `(.L_x_19068) ;  /* 0x00000a9000007947 */ /* 0x000fea0003800000 */
.L_x_19076:
        /* <DEDUP_REMOVED lines=23> */
.L_x_19081:
[----:B------:R-:W-:Y:S05]  /*1b0a0*/  BSYNC B0 ;  /* 0x0000000000007941 */ /* 0x000fea0003800000 */
.L_x_19080:
[----:B------:R-:W-:-:S05]  /*1b0b0*/  LOP3.LUT R3, R0, R3, RZ, 0xfc, !PT ;  /* 0x0000000300037212 */ /* 0x000fca00078efcff */
[----:B------:R0:W-:Y:S01]  /*1b0c0*/  STG.E.U8 [R16.64], R3 ;  /* 0x0000000310007986 */ /* 0x0001e2000c101124 */
[----:B------:R-:W-:Y:S05]  /*1b0d0*/  BRA `(.L_x_19068) ;  /* 0x000008e000007947 */ /* 0x000fea0003800000 */
.L_x_19079:
        /* <DEDUP_REMOVED lines=15> */
.L_x_19083:
[----:B------:R-:W-:Y:S01]  /*1b1d0*/  IMAD.MOV.U32 R0, RZ, RZ, 0x7f ;  /* 0x0000007fff007424 */ /* 0x000fe200078e00ff */
[----:B------:R-:W-:-:S04]  /*1b1e0*/  ISETP.GT.U32.AND P0, PT, R2, 0x7f800000, PT ;  /* 0x7f8000000200780c */ /* 0x000fc80003f04070 */
[----:B------:R-:W-:-:S04]  /*1b1f0*/  SEL R0, R0, 0x7c, P0 ;  /* 0x0000007c00007807 */ /* 0x000fc80000000000 */
.L_x_19084:
[----:B------:R-:W-:Y:S05]  /*1b200*/  BSYNC B0 ;  /* 0x0000000000007941 */ /* 0x000fea0003800000 */
.L_x_19082:
[----:B------:R-:W-:-:S04]  /*1b210*/  LOP3.LUT R2, R3, 0x80000000, RZ, 0xc0, !PT ;  /* 0x8000000003027812 */ /* 0x000fc800078ec0ff */
[----:B------:R-:W-:-:S04]  /*1b220*/  SHF.R.U32.HI R3, RZ, 0x18, R2 ;  /* 0x00000018ff037819 */ /* 0x000fc80000011602 */
[----:B------:R-:W-:-:S05]  /*1b230*/  LOP3.LUT R3, R0, R3, RZ, 0xfc, !PT ;  /* 0x0000000300037212 */ /* 0x000fca00078efcff */
[----:B------:R0:W-:Y:S01]  /*1b240*/  STG.E.U8 [R16.64], R3 ;  /* 0x0000000310007986 */ /* 0x0001e2000c101124 */
[----:B------:R-:W-:Y:S05]  /*1b250*/  BRA `(.L_x_19068) ;  /* 0x0000076000007947 */ /* 0x000fea0003800000 */
.L_x_19078:
[----:B------:R-:W0:Y:S01]  /*1b260*/  F2F.F32.F64 R0, R4 ;  /* 0x0000000400007310 */ /* 0x000e220000301000 */
[----:B------:R-:W0:-:S14]  /*1b270*/  DSETP.GEU.AND P0, PT, |R4|, c[0x2][0x0], PT ;  /* 0x008000000400762a */ /* 0x000e1c0003f0e200 */
[----:B0-----:R-:W-:-:S05]  /*1b280*/  @!P0 FMUL R0, R0, 1.175494350822287508e-38 ;  /* 0x0080000000008820 */ /* 0x001fca0000400000 */
[----:B------:R-:W-:-:S05]  /*1b290*/  F2FP.BF16.PACK_AB R0, RZ, R0 ;  /* 0x00000000ff00723e */ /* 0x000fca00000010ff */
[----:B------:R0:W-:Y:S01]  /*1b2a0*/  STG.E.U16 [R16.64], R0 ;  /* 0x0000000010007986 */ /* 0x0001e2000c101524 */
[----:B------:R-:W-:Y:S05]  /*1b2b0*/  BRA `(.L_x_19068) ;  /* 0x0000070000007947 */ /* 0x000fea0003800000 */
.L_x_19075:
        /* <DEDUP_REMOVED lines=11> */
.L_x_19087:
        /* <DEDUP_REMOVED lines=19> */
.L_x_19090:
[----:B------:R-:W-:-:S04]  /*1b4a0*/  LOP3.LUT R2, R3, 0x80000000, RZ, 0xc0, !PT ;  /* 0x8000000003027812 */ /* 0x000fc800078ec0ff */
[----:B------:R-:W-:-:S04]  /*1b4b0*/  SHF.R.U32.HI R3, RZ, 0x18, R2 ;  /* 0x00000018ff037819 */ /* 0x000fc80000011602 */
[----:B------:R-:W-:-:S04]  /*1b4c0*/  LOP3.LUT R0, R0, R3, RZ, 0xfc, !PT ;  /* 0x0000000300007212 */ /* 0x000fc800078efcff */
[----:B------:R-:W-:Y:S02]  /*1b4d0*/  PRMT R8, R0, 0x7610, R8 ;  /* 0x0000761000087816 */ /* 0x000fe40000000008 */
.L_x_19089:
[----:B------:R-:W-:Y:S05]  /*1b4e0*/  BSYNC B0 ;  /* 0x0000000000007941 */ /* 0x000fea0003800000 */
.L_x_19088:
[----:B------:R0:W-:Y:S01]  /*1b4f0*/  STG.E.U8 [R16.64], R8 ;  /* 0x0000000810007986 */ /* 0x0001e2000c101124 */
[----:B------:R-:W-:Y:S05]  /*1b500*/  BRA `(.L_x_19068) ;  /* 0x000004b000007947 */ /* 0x000fea0003800000 */
.L_x_19086:
        /* <DEDUP_REMOVED lines=19> */
.L_x_19093:
[----:B------:R-:W-:-:S04]  /*1b640*/  LOP3.LUT R2, R3, 0x80000000, RZ, 0xc0, !PT ;  /* 0x8000000003027812 */ /* 0x000fc800078ec0ff */
[----:B------:R-:W-:-:S04]  /*1b650*/  SHF.R.U32.HI R3, RZ, 0x18, R2 ;  /* 0x00000018ff037819 */ /* 0x000fc80000011602 */
[----:B------:R-:W-:-:S04]  /*1b660*/  LOP3.LUT R0, R0, R3, RZ, 0xfc, !PT ;  /* 0x0000000300007212 */ /* 0x000fc800078efcff */
[----:B------:R-:W-:Y:S02]  /*1b670*/  PRMT R8, R0, 0x7610, R8 ;  /* 0x0000761000087816 */ /* 0x000fe40000000008 */
.L_x_19092:
[----:B------:R-:W-:Y:S05]  /*1b680*/  BSYNC B0 ;  /* 0x0000000000007941 */ /* 0x000fea0003800000 */
.L_x_19091:
[----:B------:R0:W-:Y:S01]  /*1b690*/  STG.E.U8 [R16.64], R8 ;  /* 0x0000000810007986 */ /* 0x0001e2000c101124 */
[----:B------:R-:W-:Y:S05]  /*1b6a0*/  BRA `(.L_x_19068) ;  /* 0x0000031000007947 */ /* 0x000fea0003800000 */
.L_x_19085:
        /* <DEDUP_REMOVED lines=24> */
.L_x_19067:
        /* <DEDUP_REMOVED lines=20> */
.L_x_19095:
[----:B------:R-:W0:Y:S02]  /*1b970*/  F2I.U64.F64.TRUNC R4, R4 ;  /* 0x0000000400047311 */ /* 0x000e24000030d800 */
[----:B0-----:R0:W-:Y:S01]  /*1b980*/  STG.E.64 [R16.64], R4 ;  /* 0x0000000410007986 */ /* 0x0011e2000c101b24 */
[----:B------:R-:W-:Y:S05]  /*1b990*/  BRA `(.L_x_19068) ;  /* 0x0000002000007947 */ /* 0x000fea0003800000 */
.L_x_19094:
[----:B------:R-:W0:Y:S02]  /*1b9a0*/  F2I.U32.F64.TRUNC R5, R4 ;  /* 0x0000000400057311 */ /* 0x000e24000030d000 */
[----:B0-----:R0:W-:Y:S02]  /*1b9b0*/  STG.E [R16.64], R5 ;  /* 0x0000000510007986 */ /* 0x0011e4000c101924 */
.L_x_19068:
[----:B------:R-:W-:Y:S02]  /*1b9c0*/  IADD3 R33, R33, 0x80, RZ ;  /* 0x0000008021217810 */ /* 0x000fe40007ffe0ff */
.L_x_18579:
[----:B------:R-:W-:Y:S05]  /*1b9d0*/  BSYNC B6 ;  /* 0x0000000000067941 */ /* 0x000fea0003800000 */
.L_x_18578:
[----:B------:R-:W-:-:S13]  /*1b9e0*/  ISETP.GE.AND P0, PT, R33, c[0x0][0x160], PT ;  /* 0x0000580021007a0c */ /* 0x000fda0003f06270 */
[----:B------:R-:W-:Y:S05]  /*1b9f0*/  @P0 EXIT ;  /* 0x000000000000094d */ /* 0x000fea0003800000 */
        /* <DEDUP_REMOVED lines=383> */
.L_x_19096:
        /* <DEDUP_REMOVED lines=19> */
.L_x_19100:
[----:B------:R-:W2:Y:S02]  /*1d320*/  LDG.E.U8 R2, [R2.64] ;  /* 0x0000002402027981 */ /* 0x000ea4000c1e1100 */
[----:B--2---:R0:W1:Y:S01]  /*1d330*/  I2F.F64.U16 R30, R2 ;  /* 0x00000002001e7312 */ /* 0x0040620000101800 */
[----:B------:R-:W-:Y:S05]  /*1d340*/  BRA `(.L_x_19102) ;  /* 0x00000df000007947 */ /* 0x000fea0003800000 */
.L_x_19099:
        /* <DEDUP_REMOVED lines=9> */
.L_x_19104:
[----:B------:R-:W2:Y:S02]  /*1d3e0*/  LDG.E R2, [R2.64] ;  /* 0x0000002402027981 */ /* 0x000ea4000c1e1900 */
[----:B--2---:R0:W1:Y:S01]  /*1d3f0*/  I2F.F64 R30, R2 ;  /* 0x00000002001e7312 */ /* 0x0040620000201c00 */
[----:B------:R-:W-:Y:S05]  /*1d400*/  BRA `(.L_x_19102) ;  /* 0x00000d3000007947 */ /* 0x000fea0003800000 */
.L_x_19103:
[----:B------:R-:W2:Y:S02]  /*1d410*/  LDG.E.U16 R2, [R2.64] ;  /* 0x0000002402027981 */ /* 0x000ea4000c1e1500 */
[----:B--2---:R0:W1:Y:S01]  /*1d420*/  I2F.F64.S16 R30, R2 ;  /* 0x00000002001e7312 */ /* 0x0040620000101c00 */
[----:B------:R-:W-:Y:S05]  /*1d430*/  BRA `(.L_x_19102) ;  /* 0x00000d0000007947 */ /* 0x000fea0003800000 */
.L_x_19098:
        /* <DEDUP_REMOVED lines=10> */
.L_x_19106:
[----:B------:R-:W2:Y:S02]  /*1d4e0*/  LDG.E.U16 R0, [R2.64] ;  /* 0x0000002402007981 */ /* 0x000ea4000c1e1500 */
[----:B--2---:R-:W-:-:S05]  /*1d4f0*/  HADD2.F32 R0, -RZ, R0.H0_H0 ;  /* 0x20000000ff007230 */ /* 0x004fca0000004100 */
[----:B------:R-:W-:-:S04]  /*1d500*/  FMUL.FTZ R0, R0, 1 ;  /* 0x3f80000000007820 */ /* 0x000fc80000410000 */
[----:B------:R0:W1:Y:S01]  /*1d510*/  F2F.F64.F32 R30, R0 ;  /* 0x00000000001e7310 */ /* 0x0000620000201800 */
[----:B------:R-:W-:Y:S05]  /*1d520*/  BRA `(.L_x_19102) ;  /* 0x00000c1000007947 */ /* 0x000fea0003800000 */
.L_x_19105:
        /* <DEDUP_REMOVED lines=10> */
.L_x_19108:
[----:B------:R-:W2:Y:S02]  /*1d5d0*/  LDG.E.U16 R2, [R2.64] ;  /* 0x0000002402027981 */ /* 0x000ea4000c1e1500 */
[----:B--2---:R-:W-:-:S05]  /*1d5e0*/  HADD2.F32 R0, -RZ, R2.H0_H0 ;  /* 0x20000002ff007230 */ /* 0x004fca0000004100 */
[----:B------:R-:W-:-:S04]  /*1d5f0*/  FMUL.FTZ R0, R0, 1 ;  /* 0x3f80000000007820 */ /* 0x000fc80000410000 */
[----:B------:R0:W1:Y:S01]  /*1d600*/  F2F.F64.F32 R30, R0 ;  /* 0x00000000001e7310 */ /* 0x0000620000201800 */
[----:B------:R-:W-:Y:S05]  /*1d610*/  BRA `(.L_x_19102) ;  /* 0x00000b2000007947 */ /* 0x000fea0003800000 */
.L_x_19107:
[----:B------:R0:W5:Y:S01]  /*1d620*/  LDG.E.64 R30, [R2.64] ;  /* 0x00000024021e7981 */ /* 0x000162000c1e1b00 */
[----:B------:R-:W-:Y:S05]  /*1d630*/  BRA `(.L_x_19102) ;  /* 0x00000b0000007947 */ /* 0x000fea0003800000 */
.L_x_19097:
        /* <DEDUP_REMOVED lines=13> */
.L_x_19111:
[----:B------:R0:W5:Y:S01]  /*1d710*/  LDG.E.64 R30, [R2.64] ;  /* 0x00000024021e7981 */ /* 0x000162000c1e1b00 */
[----:B------:R-:W-:Y:S05]  /*1d720*/  BRA `(.L_x_19102) ;  /* 0x00000a1000007947 */ /* 0x000fea0003800000 */
.L_x_19110:
        /* <DEDUP_REMOVED lines=28> */
.L_x_19113:
        /* <DEDUP_REMOVED lines=15> */
.L_x_19112:
[----:B------:R-:W2:Y:S02]  /*1d9e0*/  LDG.E.U16 R0, [R2.64] ;  /* 0x0000002402007981 */ /* 0x000ea4000c1e1500 */
[----:B--2---:R-:W-:-:S05]  /*1d9f0*/  PRMT R0, RZ, 0x5410, R0 ;  /* 0x00005410ff007816 */ /* 0x004fca0000000000 */
[----:B------:R-:W-:-:S04]  /*1da00*/  FMUL.FTZ R0, R0, 1 ;  /* 0x3f80000000007820 */ /* 0x000fc80000410000 */
[----:B------:R0:W1:Y:S01]  /*1da10*/  F2F.F64.F32 R30, R0 ;  /* 0x00000000001e7310 */ /* 0x0000620000201800 */
[----:B------:R-:W-:Y:S05]  /*1da20*/  BRA `(.L_x_19102) ;  /* 0x0000071000007947 */ /* 0x000fea0003800000 */
.L_x_19109:
        /* <DEDUP_REMOVED lines=11> */
.L_x_19116:
        /* <DEDUP_REMOVED lines=21> */
.L_x_19120:
[----:B------:R-:W-:Y:S05]  /*1dc30*/  BSYNC B1 ;  /* 0x0000000000017941 */ /* 0x000fea0003800000 */
.L_x_19119:
[----:B------:R-:W-:Y:S01]  /*1dc40*/  LEA R3, R0, 0x3b800000, 0x17 ;  /* 0x3b80000000037811 */ /* 0x000fe200078eb8ff */
[----:B------:R-:W-:-:S05]  /*1dc50*/  IMAD.SHL.U32 R0, R2, 0x100000, RZ ;  /* 0x0010000002007824 */ /* 0x000fca00078e00ff */
[----:B------:R-:W-:Y:S02]  /*1dc60*/  LOP3.LUT R0, R3, R0, R4, 0xfe, !PT ;  /* 0x0000000003007212 */ /* 0x000fe400078efe04 */
.L_x_19118:
[----:B------:R-:W-:Y:S05]  /*1dc70*/  BSYNC B0 ;  /* 0x0000000000007941 */ /* 0x000fea0003800000 */
.L_x_19117:
[----:B------:R-:W-:-:S04]  /*1dc80*/  FMUL.FTZ R0, R0, 1 ;  /* 0x3f80000000007820 */ /* 0x000fc80000410000 */
[----:B------:R0:W1:Y:S01]  /*1dc90*/  F2F.F64.F32 R30, R0 ;  /* 0x00000000001e7310 */ /* 0x0000620000201800 */
[----:B------:R-:W-:Y:S05]  /*1dca0*/  BRA `(.L_x_19102) ;  /* 0x0000049000007947 */ /* 0x000fea0003800000 */
.L_x_19115:
        /* <DEDUP_REMOVED lines=21> */
.L_x_19124:
[----:B------:R-:W-:Y:S05]  /*1de00*/  BSYNC B1 ;  /* 0x0000000000017941 */ /* 0x000fea0003800000 */
.L_x_19123:
[----:B------:R-:W-:Y:S01]  /*1de10*/  LEA R3, R0, 0x37800000, 0x17 ;  /* 0x3780000000037811 */ /* 0x000fe200078eb8ff */
[----:B------:R-:W-:-:S05]  /*1de20*/  IMAD.SHL.U32 R0, R2, 0x200000, RZ ;  /* 0x0020000002007824 */ /* 0x000fca00078e00ff */
[----:B------:R-:W-:Y:S02]  /*1de30*/  LOP3.LUT R0, R3, R0, R4, 0xfe, !PT ;  /* 0x0000000003007212 */ /* 0x000fe400078efe04 */
.L_x_19122:
[----:B------:R-:W-:Y:S05]  /*1de40*/  BSYNC B0 ;  /* 0x0000000000007941 */ /* 0x000fea0003800000 */
.L_x_19121:
[----:B------:R-:W-:-:S04]  /*1de50*/  FMUL.FTZ R0, R0, 1 ;  /* 0x3f80000000007820 */ /* 0x000fc80000410000 */
[----:B------:R0:W1:Y:S01]  /*1de60*/  F2F.F64.F32 R30, R0 ;  /* 0x00000000001e7310 */ /* 0x0000620000201800 */
[----:B------:R-:W-:Y:S05]  /*1de70*/  BRA `(.L_x_19102) ;  /* 0x000002c000007947 */ /* 0x000fea0003800000 */
.L_x_19114:
        /* <DEDUP_REMOVED lines=14> */
.L_x_19128:
[----:B------:R-:W-:Y:S05]  /*1df60*/  BSYNC B0 ;  /* 0x0000000000007941 */ /* 0x000fea0003800000 */
.L_x_19127:
[----:B------:R-:W-:-:S04]  /*1df70*/  FMUL.FTZ R0, R0, 1 ;  /* 0x3f80000000007820 */ /* 0x000fc80000410000 */
[----:B------:R0:W1:Y:S01]  /*1df80*/  F2F.F64.F32 R30, R0 ;  /* 0x00000000001e7310 */ /* 0x0000620000201800 */
[----:B------:R-:W-:Y:S05]  /*1df90*/  BRA `(.L_x_19102) ;  /* 0x000001a000007947 */ /* 0x000fea0003800000 */
.L_x_19101:
        /* <DEDUP_REMOVED lines=21> */
.L_x_19126:
[----:B------:R-:W2:Y:S02]  /*1e0f0*/  LDG.E.64 R30, [R2.64] ;  /* 0x00000024021e7981 */ /* 0x000ea4000c1e1b00 */
[----:B--2---:R-:W0:Y:S01]  /*1e100*/  I2F.F64.U64 R30, R30 ;  /* 0x0000001e001e7312 */ /* 0x004e220000301800 */
[----:B------:R-:W-:Y:S05]  /*1e110*/  BRA `(.L_x_19102) ;  /* 0x0000002000007947 */ /* 0x000fea0003800000 */
.L_x_19125:
[----:B------:R-:W2:Y:S02]  /*1e120*/  LDG.E R2, [R2.64] ;  /* 0x0000002402027981 */ /* 0x000ea4000c1e1900 */
[----:B--2---:R0:W1:Y:S02]  /*1e130*/  I2F.F64.U32 R30, R2 ;  /* 0x00000002001e7312 */ /* 0x0040640000201800 */
.L_x_19102:
        /* <DEDUP_REMOVED lines=17> */
.L_x_19132:
[----:B------:R-:W2:Y:S02]  /*1e250*/  LDG.E.U8 R24, [R24.64] ;  /* 0x0000002418187981 */ /* 0x000ea4000c1e1100 */
[----:B--2---:R0:W2:Y:S01]  /*1e260*/  I2F.F64.U16 R28, R24 ;  /* 0x00000018001c7312 */ /* 0x0040a20000101800 */
[----:B------:R-:W-:Y:S05]  /*1e270*/  BRA `(.L_x_19134) ;  /* 0x00000df000007947 */ /* 0x000fea0003800000 */
.L_x_19131:
        /* <DEDUP_REMOVED lines=9> */
.L_x_19136:
[----:B------:R-:W2:Y:S02]  /*1e310*/  LDG.E R24, [R24.64] ;  /* 0x0000002418187981 */ /* 0x000ea4000c1e1900 */
[----:B--2---:R0:W2:Y:S01]  /*1e320*/  I2F.F64 R28, R24 ;  /* 0x00000018001c7312 */ /* 0x0040a20000201c00 */
[----:B------:R-:W-:Y:S05]  /*1e330*/  BRA `(.L_x_19134) ;  /* 0x00000d3000007947 */ /* 0x000fea0003800000 */
.L_x_19135:
[----:B------:R-:W2:Y:S02]  /*1e340*/  LDG.E.U16 R24, [R24.64] ;  /* 0x0000002418187981 */ /* 0x000ea4000c1e1500 */
[----:B--2---:R0:W2:Y:S01]  /*1e350*/  I2F.F64.S16 R28, R24 ;  /* 0x00000018001c7312 */ /* 0x0040a20000101c00 */
[----:B------:R-:W-:Y:S05]  /*1e360*/  BRA `(.L_x_19134) ;  /* 0x00000d0000007947 */ /* 0x000fea0003800000 */
.L_x_19130:
        /* <DEDUP_REMOVED lines=10> */
.L_x_19138:
[----:B------:R-:W2:Y:S02]  /*1e410*/  LDG.E.U16 R0, [R24.64] ;  /* 0x0000002418007981 */ /* 0x000ea4000c1e1500 */
[----:B--2---:R-:W-:-:S05]  /*1e420*/  HADD2.F32 R0, -RZ, R0.H0_H0 ;  /* 0x20000000ff007230 */ /* 0x004fca0000004100 */
[----:B------:R-:W-:-:S04]  /*1e430*/  FMUL.FTZ R0, R0, 1 ;  /* 0x3f80000000007820 */ /* 0x000fc80000410000 */
[----:B------:R0:W2:Y:S01]  /*1e440*/  F2F.F64.F32 R28, R0 ;  /* 0x00000000001c7310 */ /* 0x0000a20000201800 */
[----:B------:R-:W-:Y:S05]  /*1e450*/  BRA `(.L_x_19134) ;  /* 0x00000c1000007947 */ /* 0x000fea0003800000 */
.L_x_19137:
        /* <DEDUP_REMOVED lines=10> */
.L_x_19140:
[----:B------:R-:W2:Y:S02]  /*1e500*/  LDG.E.U16 R24, [R24.64] ;  /* 0x0000002418187981 */ /* 0x000ea4000c1e1500 */
[----:B--2---:R-:W-:-:S05]  /*1e510*/  HADD2.F32 R0, -RZ, R24.H0_H0 ;  /* 0x20000018ff007230 */ /* 0x004fca0000004100 */
[----:B------:R-:W-:-:S04]  /*1e520*/  FMUL.FTZ R0, R0, 1 ;  /* 0x3f80000000007820 */ /* 0x000fc80000410000 */
[----:B------:R0:W2:Y:S01]  /*1e530*/  F2F.F64.F32 R28, R0 ;  /* 0x00000000001c7310 */ /* 0x0000a20000201800 */
[----:B------:R-:W-:Y:S05]  /*1e540*/  BRA `(.L_x_19134) ;  /* 0x00000b2000007947 */ /* 0x000fea0003800000 */
.L_x_19139:
[----:B------:R0:W5:Y:S01]  /*1e550*/  LDG.E.64 R28, [R24.64] ;  /* 0x00000024181c7981 */ /* 0x000162000c1e1b00 */
[----:B------:R-:W-:Y:S05]  /*1e560*/  BRA `(.L_x_19134) ;  /* 0x00000b0000007947 */ /* 0x000fea0003800000 */
.L_x_19129:
        /* <DEDUP_REMOVED lines=13> */
.L_x_19143:
[----:B------:R0:W5:Y:S01]  /*1e640*/  LDG.E.64 R28, [R24.64] ;  /* 0x00000024181c7981 */ /* 0x000162000c1e1b00 */
[----:B------:R-:W-:Y:S05]  /*1e650*/  BRA `(.L_x_19134) ;  /* 0x00000a1000007947 */ /* 0x000fea0003800000 */
.L_x_19142:
        /* <DEDUP_REMOVED lines=28> */
.L_x_19145:
        /* <DEDUP_REMOVED lines=15> */
.L_x_19144:
[----:B------:R-:W2:Y:S02]  /*1e910*/  LDG.E.U16 R0, [R24.64] ;  /* 0x0000002418007981 */ /* 0x000ea4000c1e1500 */
[----:B--2---:R-:W-:-:S05]  /*1e920*/  PRMT R0, RZ, 0x5410, R0 ;  /* 0x00005410ff007816 */ /* 0x004fca0000000000 */
[----:B------:R-:W-:-:S04]  /*1e930*/  FMUL.FTZ R0, R0, 1 ;  /* 0x3f80000000007820 */ /* 0x000fc80000410000 */
[----:B------:R0:W2:Y:S01]  /*1e940*/  F2F.F64.F32 R28, R0 ;  /* 0x00000000001c7310 */ /* 0x0000a20000201800 */
[----:B------:R-:W-:Y:S05]  /*1e950*/  BRA `(.L_x_19134) ;  /* 0x0000071000007947 */ /* 0x000fea0003800000 */
.L_x_19141:
        /* <DEDUP_REMOVED lines=11> */
.L_x_19148:
        /* <DEDUP_REMOVED lines=21> */
.L_x_19152:
[----:B------:R-:W-:Y:S05]  /*1eb60*/  BSYNC B1 ;  /* 0x0000000000017941 */ /* 0x000fea0003800000 */
.L_x_19151:
[----:B------:R-:W-:Y:S01]  /*1eb70*/  LEA R3, R0, 0x3b800000, 0x17 ;  /* 0x3b80000000037811 */ /* 0x000fe200078eb8ff */
[----:B------:R-:W-:-:S05]  /*1eb80*/  IMAD.SHL.U32 R0, R2, 0x100000, RZ ;  /* 0x0010000002007824 */ /* 0x000fca00078e00ff */
[----:B------:R-:W-:Y:S02]  /*1eb90*/  LOP3.LUT R0, R3, R0, R4, 0xfe, !PT ;  /* 0x0000000003007212 */ /* 0x000fe400078efe04 */
.L_x_19150:
[----:B------:R-:W-:Y:S05]  /*1eba0*/  BSYNC B0 ;  /* 0x0000000000007941 */ /* 0x000fea0003800000 */
.L_x_19149:
[----:B------:R-:W-:-:S04]  /*1ebb0*/  FMUL.FTZ R0, R0, 1 ;  /* 0x3f80000000007820 */ /* 0x000fc80000410000 */
[----:B------:R0:W2:Y:S01]  /*1ebc0*/  F2F.F64.F32 R28, R0 ;  /* 0x00000000001c7310 */ /* 0x0000a20000201800 */
[----:B------:R-:W-:Y:S05]  /*1ebd0*/  BRA `(.L_x_19134) ;  /* 0x0000049000007947 */ /* 0x000fea0003800000 */
.L_x_19147:
        /* <DEDUP_REMOVED lines=21> */
.L_x_19156:
[----:B------:R-:W-:Y:S05]  /*1ed30*/  BSYNC B1 ;  /* 0x0000000000017941 */ /* 0x000fea0003800000 */
.L_x_19155:
[----:B------:R-:W-:Y:S01]  /*1ed40*/  LEA R3, R0, 0x37800000, 0x17 ;  /* 0x3780000000037811 */ /* 0x000fe200078eb8ff */
[----:B------:R-:W-:-:S05]  /*1ed50*/  IMAD.SHL.U32 R0, R2, 0x200000, RZ ;  /* 0x0020000002007824 */ /* 0x000fca00078e00ff */
[----:B------:R-:W-:Y:S02]  /*1ed60*/  LOP3.LUT R0, R3, R0, R4, 0xfe, !PT ;  /* 0x0000000003007212 */ /* 0x000fe400078efe04 */
.L_x_19154:
[----:B------:R-:W-:Y:S05]  /*1ed70*/  BSYNC B0 ;  /* 0x0000000000007941 */ /* 0x000fea0003800000 */
.L_x_19153:
[----:B------:R-:W-:-:S04]  /*1ed80*/  FMUL.FTZ R0, R0, 1 ;  /* 0x3f80000000007820 */ /* 0x000fc80000410000 */
[----:B------:R0:W2:Y:S01]  /*1ed90*/  F2F.F64.F32 R28, R0 ;  /* 0x00000000001c7310 */ /* 0x0000a20000201800 */
[----:B------:R-:W-:Y:S05]  /*1eda0*/  BRA `(.L_x_19134) ;  /* 0x000002c000007947 */ /* 0x000fea0003800000 */
.L_x_19146:
        /* <DEDUP_REMOVED lines=14> */
.L_x_19160:
[----:B------:R-:W-:Y:S05]  /*1ee90*/  BSYNC B0 ;  /* 0x0000000000007941 */ /* 0x000fea0003800000 */
.L_x_19159:
[----:B------:R-:W-:-:S04]  /*1eea0*/  FMUL.FTZ R0, R0, 1 ;  /* 0x3f80000000007820 */ /* 0x000fc80000410000 */
[----:B------:R0:W2:Y:S01]  /*1eeb0*/  F2F.F64.F32 R28, R0 ;  /* 0x00000000001c7310 */ /* 0x0000a20000201800 */
[----:B------:R-:W-:Y:S05]  /*1eec0*/  BRA `(.L_x_19134) ;  /* 0x000001a000007947 */ /* 0x000fea0003800000 */
.L_x_19133:
        /* <DEDUP_REMOVED lines=21> */
.L_x_19158:
[----:B------:R-:W2:Y:S02]  /*1f020*/  LDG.E.64 R28, [R24.64] ;  /* 0x00000024181c7981 */ /* 0x000ea4000c1e1b00 */
[----:B--2---:R-:W0:Y:S01]  /*1f030*/  I2F.F64.U64 R28, R28 ;  /* 0x0000001c001c7312 */ /* 0x004e220000301800 */
[----:B------:R-:W-:Y:S05]  /*1f040*/  BRA `(.L_x_19134) ;  /* 0x0000002000007947 */ /* 0x000fea0003800000 */
.L_x_19157:
[----:B------:R-:W2:Y:S02]  /*1f050*/  LDG.E R24, [R24.64] ;  /* 0x0000002418187981 */ /* 0x000ea4000c1e1900 */
[----:B--2---:R0:W2:Y:S02]  /*1f060*/  I2F.F64.U32 R28, R24 ;  /* 0x00000018001c7312 */ /* 0x0040a40000201800 */
.L_x_19134:
        /* <DEDUP_REMOVED lines=17> */
.L_x_19164:
[----:B------:R-:W3:Y:S02]  /*1f180*/  LDG.E.U8 R2, [R2.64] ;  /* 0x0000002402027981 */ /* 0x000ee4000c1e1100 */
[----:B---3--:R0:W3:Y:S01]  /*1f190*/  I2F.F64.U16 R26, R2 ;  /* 0x00000002001a7312 */ /* 0x0080e20000101800 */
[----:B------:R-:W-:Y:S05]  /*1f1a0*/  BRA `(.L_x_19166) ;  /* 0x00000df000007947 */ /* 0x000fea0003800000 */
.L_x_19163:
        /* <DEDUP_REMOVED lines=9> */
.L_x_19168:
[----:B------:R-:W3:Y:S02]  /*1f240*/  LDG.E R2, [R2.64] ;  /* 0x0000002402027981 */ /* 0x000ee4000c1e1900 */
[----:B---3--:R0:W3:Y:S01]  /*1f250*/  I2F.F64 R26, R2 ;  /* 0x00000002001a7312 */ /* 0x0080e20000201c00 */
[----:B------:R-:W-:Y:S05]  /*1f260*/  BRA `(.L_x_19166) ;  /* 0x00000d3000007947 */ /* 0x000fea0003800000 */
.L_x_19167:
[----:B------:R-:W3:Y:S02]  /*1f270*/  LDG.E.U16 R2, [R2.64] ;  /* 0x0000002402027981 */ /* 0x000ee4000c1e1500 */
[----:B---3--:R0:W3:Y:S01]  /*1f280*/  I2F.F64.S16 R26, R2 ;  /* 0x00000002001a7312 */ /* 0x0080e20000101c00 */
[----:B------:R-:W-:Y:S05]  /*1f290*/  BRA `(.L_x_19166) ;  /* 0x00000d0000007947 */ /* 0x000fea0003800000 */
.L_x_19162:
        /* <DEDUP_REMOVED lines=10> */
.L_x_19170:
[----:B------:R-:W3:Y:S02]  /*1f340*/  LDG.E.U16 R0, [R2.64] ;  /* 0x0000002402007981 */ /* 0x000ee4000c1e1500 */
[----:B---3--:R-:W-:-:S05]  /*1f350*/  HADD2.F32 R0, -RZ, R0.H0_H0 ;  /* 0x20000000ff007230 */ /* 0x008fca0000004100 */
[----:B------:R-:W-:-:S04]  /*1f360*/  FMUL.FTZ R0, R0, 1 ;  /* 0x3f80000000007820 */ /* 0x000fc80000410000 */
[----:B------:R0:W3:Y:S01]  /*1f370*/  F2F.F64.F32 R26, R0 ;  /* 0x00000000001a7310 */ /* 0x0000e20000201800 */
[----:B------:R-:W-:Y:S05]  /*1f380*/  BRA `(.L_x_19166) ;  /* 0x00000c1000007947 */ /* 0x000fea0003800000 */
.L_x_19169:
        /* <DEDUP_REMOVED lines=10> */
.L_x_19172:
[----:B------:R-:W3:Y:S02]  /*1f430*/  LDG.E.U16 R2, [R2.64] ;  /* 0x0000002402027981 */ /* 0x000ee4000c1e1500 */
[----:B---3--:R-:W-:-:S05]  /*1f440*/  HADD2.F32 R0, -RZ, R2.H0_H0 ;  /* 0x20000002ff007230 */ /* 0x008fca0000004100 */
[----:B------:R-:W-:-:S04]  /*1f450*/  FMUL.FTZ R0, R0, 1 ;  /* 0x3f80000000007820 */ /* 0x000fc80000410000 */
[----:B------:R0:W3:Y:S01]  /*1f460*/  F2F.F64.F32 R26, R0 ;  /* 0x00000000001a7310 */ /* 0x0000e20000201800 */
[----:B------:R-:W-:Y:S05]  /*1f470*/  BRA `(.L_x_19166) ;  /* 0x00000b2000007947 */ /* 0x000fea0003800000 */
.L_x_19171:
[----:B------:R0:W5:Y:S01]  /*1f480*/  LDG.E.64 R26, [R2.64] ;  /* 0x00000024021a7981 */ /* 0x000162000c1e1b00 */
[----:B------:R-:W-:Y:S05]  /*1f490*/  BRA `(.L_x_19166) ;  /* 0x00000b0000007947 */ /* 0x000fea0003800000 */
.L_x_19161:
        /* <DEDUP_REMOVED lines=13> */
.L_x_19175:
[----:B------:R0:W5:Y:S01]  /*1f570*/  LDG.E.64 R26, [R2.64] ;  /* 0x00000024021a7981 */ /* 0x000162000c1e1b00 */
[----:B------:R-:W-:Y:S05]  /*1f580*/  BRA `(.L_x_19166) ;  /* 0x00000a1000007947 */ /* 0x000fea0003800000 */
.L_x_19174:
        /* <DEDUP_REMOVED lines=28> */
.L_x_19177:
        /* <DEDUP_REMOVED lines=15> */
.L_x_19176:
[----:B------:R-:W3:Y:S02]  /*1f840*/  LDG.E.U16 R0, [R2.64] ;  /* 0x0000002402007981 */ /* 0x000ee4000c1e1500 */
[----:B---3--:R-:W-:-:S05]  /*1f850*/  PRMT R0, RZ, 0x5410, R0 ;  /* 0x00005410ff007816 */ /* 0x008fca0000000000 */
[----:B------:R-:W-:-:S04]  /*1f860*/  FMUL.FTZ R0, R0, 1 ;  /* 0x3f80000000007820 */ /* 0x000fc80000410000 */
[----:B------:R0:W3:Y:S01]  /*1f870*/  F2F.F64.F32 R26, R0 ;  /* 0x00000000001a7310 */ /* 0x0000e20000201800 */
[----:B------:R-:W-:Y:S05]  /*1f880*/  BRA `(.L_x_19166) ;  /* 0x0000071000007947 */ /* 0x000fea0003800000 */
.L_x_19173:
        /* <DEDUP_REMOVED lines=11> */
.L_x_19180:
        /* <DEDUP_REMOVED lines=21> */
.L_x_19184:
[----:B------:R-:W-:Y:S05]  /*1fa90*/  BSYNC B1 ;  /* 0x0000000000017941 */ /* 0x000fea0003800000 */
.L_x_19183:
[----:B------:R-:W-:Y:S01]  /*1faa0*/  LEA R3, R0, 0x3b800000, 0x17 ;  /* 0x3b80000000037811 */ /* 0x000fe200078eb8ff */
[----:B------:R-:W-:-:S05]  /*1fab0*/  IMAD.SHL.U32 R0, R2, 0x100000, RZ ;  /* 0x0010000002007824 */ /* 0x000fca00078e00ff */
[----:B------:R-:W-:Y:S02]  /*1fac0*/  LOP3.LUT R0, R3, R0, R4, 0xfe, !PT ;  /* 0x0000000003007212 */ /* 0x000fe400078efe04 */
.L_x_19182:
[----:B------:R-:W-:Y:S05]  /*1fad0*/  BSYNC B0 ;  /* 0x0000000000007941 */ /* 0x000fea0003800000 */
.L_x_19181:
[----:B------:R-:W-:-:S04]  /*1fae0*/  FMUL.FTZ R0, R0, 1 ;  /* 0x3f80000000007820 */ /* 0x000fc80000410000 */
[----:B------:R0:W3:Y:S01]  /*1faf0*/  F2F.F64.F32 R26, R0 ;  /* 0x00000000001a7310 */ /* 0x0000e20000201800 */
[----:B------:R-:W-:Y:S05]  /*1fb00*/  BRA `(.L_x_19166) ;  /* 0x0000049000007947 */ /* 0x000fea0003800000 */
.L_x_19179:
        /* <DEDUP_REMOVED lines=21> */
.L_x_19188:
[----:B------:R-:W-:Y:S05]  /*1fc60*/  BSYNC B1 ;  /* 0x0000000000017941 */ /* 0x000fea0003800000 */
.L_x_19187:
[----:B------:R-:W-:Y:S01]  /*1fc70*/  LEA R3, R0, 0x37800000, 0x17 ;  /* 0x3780000000037811 */ /* 0x000fe200078eb8ff */
[----:B------:R-:W-:-:S05]  /*1fc80*/  IMAD.SHL.U32 R0, R2, 0x200000, RZ ;  /* 0x0020000002007824 */ /* 0x000fca00078e00ff */
[----:B------:R-:W-:Y:S02]  /*1fc90*/  LOP3.LUT R0, R3, R0, R4, 0xfe, !PT ;  /* 0x0000000003007212 */ /* 0x000fe400078efe04 */
.L_x_19186:
[----:B------:R-:W-:Y:S05]  /*1fca0*/  BSYNC B0 ;  /* 0x0000000000007941 */ /* 0x000fea0003800000 */
.L_x_19185:
[----:B------:R-:W-:-:S04]  /*1fcb0*/  FMUL.FTZ R0, R0, 1 ;  /* 0x3f80000000007820 */ /* 0x000fc80000410000 */
[----:B------:R0:W3:Y:S01]  /*1fcc0*/  F2F.F64.F32 R26, R0 ;  /* 0x00000000001a7310 */ /* 0x0000e20000201800 */
[----:B------:R-:W-:Y:S05]  /*1fcd0*/  BRA `(.L_x_19166) ;  /* 0x000002c000007947 */ /* 0x000fea0003800000 */
.L_x_19178:
        /* <DEDUP_REMOVED lines=14> */
.L_x_19192:
[----:B------:R-:W-:Y:S05]  /*1fdc0*/  BSYNC B0 ;  /* 0x0000000000007941 */ /* 0x000fea0003800000 */
.L_x_19191:
[----:B------:R-:W-:-:S04]  /*1fdd0*/  FMUL.FTZ R0, R0, 1 ;  /* 0x3f80000000007820 */ /* 0x000fc80000410000 */
[----:B------:R0:W3:Y:S01]  /*1fde0*/  F2F.F64.F32 R26, R0 ;  /* 0x00000000001a7310 */ /* 0x0000e20000201800 */
[----:B------:R-:W-:Y:S05]  /*1fdf0*/  BRA `(.L_x_19166) ;  /* 0x000001a000007947 */ /* 0x000fea0003800000 */
.L_x_19165:
        /* <DEDUP_REMOVED lines=21> */
.L_x_19190:
[----:B------:R-:W3:Y:S02]  /*1ff50*/  LDG.E.64 R26, [R2.64] ;  /* 0x00000024021a7981 */ /* 0x000ee4000c1e1b00 */
[----:B---3--:R-:W0:Y:S01]  /*1ff60*/  I2F.F64.U64 R26, R26 ;  /* 0x0000001a001a7312 */ /* 0x008e220000301800 */
[----:B------:R-:W-:Y:S05]  /*1ff70*/  BRA `(.L_x_19166) ;  /* 0x0000002000007947 */ /* 0x000fea0003800000 */
.L_x_19189:
[----:B------:R-:W3:Y:S02]  /*1ff80*/  LDG.E R2, [R2.64] ;  /* 0x0000002402027981 */ /* 0x000ee4000c1e1900 */
[----:B---3--:R0:W3:Y:S02]  /*1ff90*/  I2F.F64.U32 R26, R2 ;  /* 0x00000002001a7312 */ /* 0x0080e40000201800 */
.L_x_19166:
        /* <DEDUP_REMOVED lines=17> */
.L_x_19196:
[----:B------:R-:W4:Y:S02]  /*200b0*/  LDG.E.U8 R22, [R22.64] ;  /* 0x0000002416167981 */ /* 0x000f24000c1e1100 */
[----:B----4-:R0:W4:Y:S01]  /*200c0*/  I2F.F64.U16 R24, R22 ;  /* 0x0000001600187312 */ /* 0x0101220000101800 */
[----:B------:R-:W-:Y:S05]  /*200d0*/  BRA `(.L_x_19198) ;  /* 0x00000df000007947 */ /* 0x000fea0003800000 */
.L_x_19195:
        /* <DEDUP_REMOVED lines=9> */
.L_x_19200:
[----:B------:R-:W4:Y:S02]  /*20170*/  LDG.E R22, [R22.64] ;  /* 0x0000002416167981 */ /* 0x000f24000c1e1900 */
[----:B----4-:R0:W4:Y:S01]  /*20180*/  I2F.F64 R24, R22 ;  /* 0x0000001600187312 */ /* 0x0101220000201c00 */
[----:B------:R-:W-:Y:S05]  /*20190*/  BRA `(.L_x_19198) ;  /* 0x00000d3000007947 */ /* 0x000fea0003800000 */
.L_x_19199:
[----:B------:R-:W4:Y:S02]  /*201a0*/  LDG.E.U16 R22, [R22.64] ;  /* 0x0000002416167981 */ /* 0x000f24000c1e1500 */
[----:B----4-:R0:W4:Y:S01]  /*201b0*/  I2F.F64.S16 R24, R22 ;  /* 0x0000001600187312 */ /* 0x0101220000101c00 */
[----:B------:R-:W-:Y:S05]  /*201c0*/  BRA `(.L_x_19198) ;  /* 0x00000d0000007947 */ /* 0x000fea0003800000 */
.L_x_19194:
        /* <DEDUP_REMOVED lines=10> */
.L_x_19202:
[----:B------:R-:W4:Y:S02]  /*20270*/  LDG.E.U16 R0, [R22.64] ;  /* 0x0000002416007981 */ /* 0x000f24000c1e1500 */
[----:B----4-:R-:W-:-:S05]  /*20280*/  HADD2.F32 R0, -RZ, R0.H0_H0 ;  /* 0x20000000ff007230 */ /* 0x010fca0000004100 */
[----:B------:R-:W-:-:S04]  /*20290*/  FMUL.FTZ R0, R0, 1 ;  /* 0x3f80000000007820 */ /* 0x000fc80000410000 */
[----:B------:R0:W4:Y:S01]  /*202a0*/  F2F.F64.F32 R24, R0 ;  /* 0x0000000000187310 */ /* 0x0001220000201800 */
[----:B------:R-:W-:Y:S05]  /*202b0*/  BRA `(.L_x_19198) ;  /* 0x00000c1000007947 */ /* 0x000fea0003800000 */
.L_x_19201:
        /* <DEDUP_REMOVED lines=10> */
.L_x_19204:
[----:B------:R-:W4:Y:S02]  /*20360*/  LDG.E.U16 R22, [R22.64] ;  /* 0x0000002416167981 */ /* 0x000f24000c1e1500 */
[----:B----4-:R-:W-:-:S05]  /*20370*/  HADD2.F32 R0, -RZ, R22.H0_H0 ;  /* 0x20000016ff007230 */ /* 0x010fca0000004100 */
[----:B------:R-:W-:-:S04]  /*20380*/  FMUL.FTZ R0, R0, 1 ;  /* 0x3f80000000007820 */ /* 0x000fc80000410000 */
[----:B------:R0:W4:Y:S01]  /*20390*/  F2F.F64.F32 R24, R0 ;  /* 0x0000000000187310 */ /* 0x0001220000201800 */
[----:B------:R-:W-:Y:S05]  /*203a0*/  BRA `(.L_x_19198) ;  /* 0x00000b2000007947 */ /* 0x000fea0003800000 */
.L_x_19203:
[----:B------:R0:W5:Y:S01]  /*203b0*/  LDG.E.64 R24, [R22.64] ;  /* 0x0000002416187981 */ /* 0x000162000c1e1b00 */
[----:B------:R-:W-:Y:S05]  /*203c0*/  BRA `(.L_x_19198) ;  /* 0x00000b0000007947 */ /* 0x000fea0003800000 */
.L_x_19193:
        /* <DEDUP_REMOVED lines=13> */
.L_x_19207:
[----:B------:R0:W5:Y:S01]  /*204a0*/  LDG.E.64 R24, [R22.64] ;  /* 0x0000002416187981 */ /* 0x000162000c1e1b00 */
[----:B------:R-:W-:Y:S05]  /*204b0*/  BRA `(.L_x_19198) ;  /* 0x00000a1000007947 */ /* 0x000fea0003800000 */
.L_x_19206:
        /* <DEDUP_REMOVED lines=28> */
.L_x_19209:
        /* <DEDUP_REMOVED lines=15> */
.L_x_19208:
[----:B------:R-:W4:Y:S02]  /*20770*/  LDG.E.U16 R0, [R22.64] ;  /* 0x0000002416007981 */ /* 0x000f24000c1e1500 */
[----:B----4-:R-:W-:-:S05]  /*20780*/  PRMT R0, RZ, 0x5410, R0 ;  /* 0x00005410ff007816 */ /* 0x010fca0000000000 */
[----:B------:R-:W-:-:S04]  /*20790*/  FMUL.FTZ R0, R0, 1 ;  /* 0x3f80000000007820 */ /* 0x000fc80000410000 */
[----:B------:R0:W4:Y:S01]  /*207a0*/  F2F.F64.F32 R24, R0 ;  /* 0x0000000000187310 */ /* 0x0001220000201800 */
[----:B------:R-:W-:Y:S05]  /*207b0*/  BRA `(.L_x_19198) ;  /* 0x0000071000007947 */ /* 0x000fea0003800000 */
.L_x_19205:
        /* <DEDUP_REMOVED lines=11> */
.L_x_19212:
        /* <DEDUP_REMOVED lines=21> */
.L_x_19216:
[----:B------:R-:W-:Y:S05]  /*209c0*/  BSYNC B1 ;  /* 0x0000000000017941 */ /* 0x000fea0003800000 */
.L_x_19215:
[----:B------:R-:W-:Y:S01]  /*209d0*/  LEA R3, R0, 0x3b800000, 0x17 ;  /* 0x3b80000000037811 */ /* 0x000fe200078eb8ff */
[----:B------:R-:W-:-:S05]  /*209e0*/  IMAD.SHL.U32 R0, R2, 0x100000, RZ ;  /* 0x0010000002007824 */ /* 0x000fca00078e00ff */
[----:B------:R-:W-:Y:S02]  /*209f0*/  LOP3.LUT R0, R3, R0, R4, 0xfe, !PT ;  /* 0x0000000003007212 */ /* 0x000fe400078efe04 */
.L_x_19214:
[----:B------:R-:W-:Y:S05]  /*20a00*/  BSYNC B0 ;  /* 0x0000000000007941 */ /* 0x000fea0003800000 */
.L_x_19213:
[----:B------:R-:W-:-:S04]  /*20a10*/  FMUL.FTZ R0, R0, 1 ;  /* 0x3f80000000007820 */ /* 0x000fc80000410000 */
[----:B------:R0:W4:Y:S01]  /*20a20*/  F2F.F64.F32 R24, R0 ;  /* 0x0000000000187310 */ /* 0x0001220000201800 */
[----:B------:R-:W-:Y:S05]  /*20a30*/  BRA `(.L_x_19198) ;  /* 0x0000049000007947 */ /* 0x000fea0003800000 */
.L_x_19211:
        /* <DEDUP_REMOVED lines=21> */
.L_x_19220:
[----:B------:R-:W-:Y:S05]  /*20b90*/  BSYNC B1 ;  /* 0x0000000000017941 */ /* 0x000fea0003800000 */
.L_x_19219:
[----:B------:R-:W-:Y:S01]  /*20ba0*/  LEA R3, R0, 0x37800000, 0x17 ;  /* 0x3780000000037811 */ /* 0x000fe200078eb8ff */
[----:B------:R-:W-:-:S05]  /*20bb0*/  IMAD.SHL.U32 R0, R2, 0x200000, RZ ;  /* 0x0020000002007824 */ /* 0x000fca00078e00ff */
[----:B------:R-:W-:Y:S02]  /*20bc0*/  LOP3.LUT R0, R3, R0, R4, 0xfe, !PT ;  /* 0x0000000003007212 */ /* 0x000fe400078efe04 */
.L_x_19218:
[----:B------:R-:W-:Y:S05]  /*20bd0*/  BSYNC B0 ;  /* 0x0000000000007941 */ /* 0x000fea0003800000 */
.L_x_19217:
[----:B------:R-:W-:-:S04]  /*20be0*/  FMUL.FTZ R0, R0, 1 ;  /* 0x3f80000000007820 */ /* 0x000fc80000410000 */
[----:B------:R0:W4:Y:S01]  /*20bf0*/  F2F.F64.F32 R24, R0 ;  /* 0x0000000000187310 */ /* 0x0001220000201800 */
[----:B------:R-:W-:Y:S05]  /*20c00*/  BRA `(.L_x_19198) ;  /* 0x000002c000007947 */ /* 0x000fea0003800000 */
.L_x_19210:
        /* <DEDUP_REMOVED lines=14> */
.L_x_19224:
[----:B------:R-:W-:Y:S05]  /*20cf0*/  BSYNC B0 ;  /* 0x0000000000007941 */ /* 0x000fea0003800000 */
.L_x_19223:
[----:B------:R-:W-:-:S04]  /*20d00*/  FMUL.FTZ R0, R0, 1 ;  /* 0x3f80000000007820 */ /* 0x000fc80000410000 */
[----:B------:R0:W4:Y:S01]  /*20d10*/  F2F.F64.F32 R24, R0 ;  /* 0x0000000000187310 */ /* 0x0001220000201800 */
[----:B------:R-:W-:Y:S05]  /*20d20*/  BRA `(.L_x_19198) ;  /* 0x000001a000007947 */ /* 0x000fea0003800000 */
.L_x_19197:
        /* <DEDUP_REMOVED lines=21> */
.L_x_19222:
[----:B------:R-:W4:Y:S02]  /*20e80*/  LDG.E.64 R24, [R22.64] ;  /* 0x0000002416187981 */ /* 0x000f24000c1e1b00 */
[----:B----4-:R-:W0:Y:S01]  /*20e90*/  I2F.F64.U64 R24, R24 ;  /* 0x0000001800187312 */ /* 0x010e220000301800 */
[----:B------:R-:W-:Y:S05]  /*20ea0*/  BRA `(.L_x_19198) ;  /* 0x0000002000007947 */ /* 0x000fea0003800000 */
.L_x_19221:
[----:B------:R-:W4:Y:S02]  /*20eb0*/  LDG.E R22, [R22.64] ;  /* 0x0000002416167981 */ /* 0x000f24000c1e1900 */
[----:B----4-:R0:W4:Y:S02]  /*20ec0*/  I2F.F64.U32 R24, R22 ;  /* 0x0000001600187312 */ /* 0x0101240000201800 */
.L_x_19198:
        /* <DEDUP_REMOVED lines=17> */
.L_x_19228:
[----:B------:R-:W4:Y:S02]  /*20fe0*/  LDG.E.U8 R2, [R2.64] ;  /* 0x0000002402027981 */ /* 0x000f24000c1e1100 */
[----:B----4-:R0:W4:Y:S01]  /*20ff0*/  I2F.F64.U16 R22, R2 ;  /* 0x0000000200167312 */ /* 0x0101220000101800 */
[----:B------:R-:W-:Y:S05]  /*21000*/  BRA `(.L_x_19230) ;  /* 0x00000df000007947 */ /* 0x000fea0003800000 */
.L_x_19227:
        /* <DEDUP_REMOVED lines=9> */
.L_x_19232:
[----:B------:R-:W4:Y:S02]  /*210a0*/  LDG.E R2, [R2.64] ;  /* 0x0000002402027981 */ /* 0x000f24000c1e1900 */
[----:B----4-:R0:W4:Y:S01]  /*210b0*/  I2F.F64 R22, R2 ;  /* 0x0000000200167312 */ /* 0x0101220000201c00 */
[----:B------:R-:W-:Y:S05]  /*210c0*/  BRA `(.L_x_19230) ;  /* 0x00000d3000007947 */ /* 0x000fea0003800000 */
.L_x_19231:
[----:B------:R-:W4:Y:S02]  /*210d0*/  LDG.E.U16 R2, [R2.64] ;  /* 0x0000002402027981 */ /* 0x000f24000c1e1500 */
[----:B----4-:R0:W4:Y:S01]  /*210e0*/  I2F.F64.S16 R22, R2 ;  /* 0x0000000200167312 */ /* 0x0101220000101c00 */
[----:B------:R-:W-:Y:S05]  /*210f0*/  BRA `(.L_x_19230) ;  /* 0x00000d0000007947 */ /* 0x000fea0003800000 */
.L_x_19226:
        /* <DEDUP_REMOVED lines=10> */
.L_x_19234:
[----:B------:R-:W4:Y:S02]  /*211a0*/  LDG.E.U16 R0, [R2.64] ;  /* 0x0000002402007981 */ /* 0x000f24000c1e1500 */
[----:B----4-:R-:W-:-:S05]  /*211b0*/  HADD2.F32 R0, -RZ, R0.H0_H0 ;  /* 0x20000000ff007230 */ /* 0x010fca0000004100 */
[----:B------:R-:W-:-:S04]  /*211c0*/  FMUL.FTZ R0, R0, 1 ;  /* 0x3f80000000007820 */ /* 0x000fc80000410000 */
[----:B------:R0:W4:Y:S01]  /*211d0*/  F2F.F64.F32 R22, R0 ;  /* 0x0000000000167310 */ /* 0x0001220000201800 */
[----:B------:R-:W-:Y:S05]  /*211e0*/  BRA `(.L_x_19230) ;  /* 0x00000c1000007947 */ /* 0x000fea0003800000 */
.L_x_19233:
        /* <DEDUP_REMOVED lines=10> */
.L_x_19236:
[----:B------:R-:W4:Y:S02]  /*21290*/  LDG.E.U16 R2, [R2.64] ;  /* 0x0000002402027981 */ /* 0x000f24000c1e1500 */
[----:B----4-:R-:W-:-:S05]  /*212a0*/  HADD2.F32 R0, -RZ, R2.H0_H0 ;  /* 0x20000002ff007230 */ /* 0x010fca0000004100 */
[----:B------:R-:W-:-:S04]  /*212b0*/  FMUL.FTZ R0, R0, 1 ;  /* 0x3f80000000007820 */ /* 0x000fc80000410000 */
[----:B------:R0:W4:Y:S01]  /*212c0*/  F2F.F64.F32 R22, R0 ;  /* 0x0000000000167310 */ /* 0x0001220000201800 */
[----:B------:R-:W-:Y:S05]  /*212d0*/  BRA `(.L_x_19230) ;  /* 0x00000b2000007947 */ /* 0x000fea0003800000 */
.L_x_19235:
[----:B------:R0:W5:Y:S01]  /*212e0*/  LDG.E.64 R22, [R2.64] ;  /* 0x0000002402167981 */ /* 0x000162000c1e1b00 */
[----:B------:R-:W-:Y:S05]  /*212f0*/  BRA `(.L_x_19230) ;  /* 0x00000b0000007947 */ /* 0x000fea0003800000 */
.L_x_19225:
        /* <DEDUP_REMOVED lines=13> */
.L_x_19239:
[----:B------:R0:W5:Y:S01]  /*213d0*/  LDG.E.64 R22, [R2.64] ;  /* 0x0000002402167981 */ /* 0x000162000c1e1b00 */
[----:B------:R-:W-:Y:S05]  /*213e0*/  BRA `(.L_x_19230) ;  /* 0x00000a1000007947 */ /* 0x000fea0003800000 */
.L_x_19238:
        /* <DEDUP_REMOVED lines=28> */
.L_x_19241:
        /* <DEDUP_REMOVED lines=15> */
.L_x_19240:
[----:B------:R-:W4:Y:S02]  /*216a0*/  LDG.E.U16 R0, [R2.64] ;  /* 0x0000002402007981 */ /* 0x000f24000c1e1500 */
[----:B----4-:R-:W-:-:S05]  /*216b0*/  PRMT R0, RZ, 0x5410, R0 ;  /* 0x00005410ff007816 */ /* 0x010fca0000000000 */
[----:B------:R-:W-:-:S04]  /*216c0*/  FMUL.FTZ R0, R0, 1 ;  /* 0x3f80000000007820 */ /* 0x000fc80000410000 */
[----:B------:R0:W4:Y:S01]  /*216d0*/  F2F.F64.F32 R22, R0 ;  /* 0x0000000000167310 */ /* 0x0001220000201800 */
[----:B------:R-:W-:Y:S05]  /*216e0*/  BRA `(.L_x_19230) ;  /* 0x0000071000007947 */ /* 0x000fea0003800000 */
.L_x_19237:
        /* <DEDUP_REMOVED lines=11> */
.L_x_19244:
        /* <DEDUP_REMOVED lines=21> */
.L_x_19248:
[----:B------:R-:W-:Y:S05]  /*218f0*/  BSYNC B1 ;  /* 0x0000000000017941 */ /* 0x000fea0003800000 */
.L_x_19247:
[----:B------:R-:W-:Y:S01]  /*21900*/  LEA R3, R0, 0x3b800000, 0x17 ;  /* 0x3b80000000037811 */ /* 0x000fe200078eb8ff */
[----:B------:R-:W-:-:S05]  /*21910*/  IMAD.SHL.U32 R0, R2, 0x100000, RZ ;  /* 0x0010000002007824 */ /* 0x000fca00078e00ff */
[----:B------:R-:W-:Y:S02]  /*21920*/  LOP3.LUT R0, R3, R0, R4, 0xfe, !PT ;  /* 0x0000000003007212 */ /* 0x000fe400078efe04 */
.L_x_19246:
[----:B------:R-:W-:Y:S05]  /*21930*/  BSYNC B0 ;  /* 0x0000000000007941 */ /* 0x000fea0003800000 */
.L_x_19245:
[----:B------:R-:W-:-:S04]  /*21940*/  FMUL.FTZ R0, R0, 1 ;  /* 0x3f80000000007820 */ /* 0x000fc80000410000 */
[----:B------:R0:W4:Y:S01]  /*21950*/  F2F.F64.F32 R22, R0 ;  /* 0x0000000000167310 */ /* 0x0001220000201800 */
[----:B------:R-:W-:Y:S05]  /*21960*/  BRA `(.L_x_19230) ;  /* 0x0000049000007947 */ /* 0x000fea0003800000 */
.L_x_19243:
        /* <DEDUP_REMOVED lines=21> */
.L_x_19252:
[----:B------:R-:W-:Y:S05]  /*21ac0*/  BSYNC B1 ;  /* 0x0000000000017941 */ /* 0x000fea0003800000 */
.L_x_19251:
[----:B------:R-:W-:Y:S01]  /*21ad0*/  LEA R3, R0, 0x37800000, 0x17 ;  /* 0x3780000000037811 */ /* 0x000fe200078eb8ff */
[----:B------:R-:W-:-:S05]  /*21ae0*/  IMAD.SHL.U32 R0, R2, 0x200000, RZ ;  /* 0x0020000002007824 */ /* 0x000fca00078e00ff */
[----:B------:R-:W-:Y:S02]  /*21af0*/  LOP3.LUT R0, R3, R0, R4, 0xfe, !PT ;  /* 0x0000000003007212 */ /* 0x000fe400078efe04 */
.L_x_19250:
[----:B------:R-:W-:Y:S05]  /*21b00*/  BSYNC B0 ;  /* 0x0000000000007941 */ /* 0x000fea0003800000 */
.L_x_19249:
[----:B------:R-:W-:-:S04]  /*21b10*/  FMUL.FTZ R0, R0, 1 ;  /* 0x3f80000000007820 */ /* 0x000fc80000410000 */
[----:B------:R0:W4:Y:S01]  /*21b20*/  F2F.F64.F32 R22, R0 ;  /* 0x0000000000167310 */ /* 0x0001220000201800 */
[----:B------:R-:W-:Y:S05]  /*21b30*/  BRA `(.L_x_19230) ;  /* 0x000002c000007947 */ /* 0x000fea0003800000 */
.L_x_19242:
        /* <DEDUP_REMOVED lines=14> */
.L_x_19256:
[----:B------:R-:W-:Y:S05]  /*21c20*/  BSYNC B0 ;  /* 0x0000000000007941 */ /* 0x000fea0003800000 */
.L_x_19255:
[----:B------:R-:W-:-:S04]  /*21c30*/  FMUL.FTZ R0, R0, 1 ;  /* 0x3f80000000007820 */ /* 0x000fc80000410000 */
[----:B------:R0:W4:Y:S01]  /*21c40*/  F2F.F64.F32 R22, R0 ;  /* 0x0000000000167310 */ /* 0x0001220000201800 */
[----:B------:R-:W-:Y:S05]  /*21c50*/  BRA `(.L_x_19230) ;  /* 0x000001a000007947 */ /* 0x000fea0003800000 */
.L_x_19229:
        /* <DEDUP_REMOVED lines=21> */
.L_x_19254:
[----:B------:R-:W4:Y:S02]  /*21db0*/  LDG.E.64 R22, [R2.64] ;  /* 0x0000002402167981 */ /* 0x000f24000c1e1b00 */
[----:B----4-:R-:W0:Y:S01]  /*21dc0*/  I2F.F64.U64 R22, R22 ;  /* 0x0000001600167312 */ /* 0x010e220000301800 */
[----:B------:R-:W-:Y:S05]  /*21dd0*/  BRA `(.L_x_19230) ;  /* 0x0000002000007947 */ /* 0x000fea0003800000 */
.L_x_19253:
[----:B------:R-:W4:Y:S02]  /*21de0*/  LDG.E R2, [R2.64] ;  /* 0x0000002402027981 */ /* 0x000f24000c1e1900 */
[----:B----4-:R0:W4:Y:S02]  /*21df0*/  I2F.F64.U32 R22, R2 ;  /* 0x0000000200167312 */ /* 0x0101240000201800 */
.L_x_19230:
        /* <DEDUP_REMOVED lines=17> */
.L_x_19260:
[----:B----4-:R-:W4:Y:S02]  /*21f10*/  LDG.E.U8 R2, [R2.64] ;  /* 0x0000002402027981 */ /* 0x010f24000c1e1100 */
[----:B----4-:R0:W4:Y:S01]  /*21f20*/  I2F.F64.U16 R18, R2 ;  /* 0x0000000200127312 */ /* 0x0101220000101800 */
[----:B------:R-:W-:Y:S05]  /*21f30*/  BRA `(.L_x_19262) ;  /* 0x00000df000007947 */ /* 0x000fea0003800000 */
.L_x_19259:
        /* <DEDUP_REMOVED lines=9> */
.L_x_19264:
[----:B----4-:R-:W4:Y:S02]  /*21fd0*/  LDG.E R2, [R2.64] ;  /* 0x0000002402027981 */ /* 0x010f24000c1e1900 */
[----:B----4-:R0:W4:Y:S01]  /*21fe0*/  I2F.F64 R18, R2 ;  /* 0x0000000200127312 */ /* 0x0101220000201c00 */
[----:B------:R-:W-:Y:S05]  /*21ff0*/  BRA `(.L_x_19262) ;  /* 0x00000d3000007947 */ /* 0x000fea0003800000 */
.L_x_19263:
[----:B----4-:R-:W4:Y:S02]  /*22000*/  LDG.E.U16 R2, [R2.64] ;  /* 0x0000002402027981 */ /* 0x010f24000c1e1500 */
[----:B----4-:R0:W4:Y:S01]  /*22010*/  I2F.F64.S16 R18, R2 ;  /* 0x0000000200127312 */ /* 0x0101220000101c00 */
[----:B------:R-:W-:Y:S05]  /*22020*/  BRA `(.L_x_19262) ;  /* 0x00000d0000007947 */ /* 0x000fea0003800000 */
.L_x_19258:
        /* <DEDUP_REMOVED lines=10> */
.L_x_19266:
[----:B----4-:R-:W4:Y:S02]  /*220d0*/  LDG.E.U16 R0, [R2.64] ;  /* 0x0000002402007981 */ /* 0x010f24000c1e1500 */
[----:B----4-:R-:W-:-:S05]  /*220e0*/  HADD2.F32 R0, -RZ, R0.H0_H0 ;  /* 0x20000000ff007230 */ /* 0x010fca0000004100 */
[----:B------:R-:W-:-:S04]  /*220f0*/  FMUL.FTZ R0, R0, 1 ;  /* 0x3f80000000007820 */ /* 0x000fc80000410000 */
[----:B------:R0:W4:Y:S01]  /*22100*/  F2F.F64.F32 R18, R0 ;  /* 0x0000000000127310 */ /* 0x0001220000201800 */
[----:B------:R-:W-:Y:S05]  /*22110*/  BRA `(.L_x_19262) ;  /* 0x00000c1000007947 */ /* 0x000fea0003800000 */
.L_x_19265:
        /* <DEDUP_REMOVED lines=10> */
.L_x_19268:
[----:B----4-:R-:W4:Y:S02]  /*221c0*/  LDG.E.U16 R2, [R2.64] ;  /* 0x0000002402027981 */ /* 0x010f24000c1e1500 */
[----:B----4-:R-:W-:-:S05]  /*221d0*/  HADD2.F32 R0, -RZ, R2.H0_H0 ;  /* 0x20000002ff007230 */ /* 0x010fca0000004100 */
[----:B------:R-:W-:-:S04]  /*221e0*/  FMUL.FTZ R0, R0, 1 ;  /* 0x3f80000000007820 */ /* 0x000fc80000410000 */
[----:B------:R0:W4:Y:S01]  /*221f0*/  F2F.F64.F32 R18, R0 ;  /* 0x0000000000127310 */ /* 0x0001220000201800 */
[----:B------:R-:W-:Y:S05]  /*22200*/  BRA `(.L_x_19262) ;  /* 0x00000b2000007947 */ /* 0x000fea0003800000 */
.L_x_19267:
[----:B------:R0:W5:Y:S01]  /*22210*/  LDG.E.64 R18, [R2.64] ;  /* 0x0000002402127981 */ /* 0x000162000c1e1b00 */
[----:B------:R-:W-:Y:S05]  /*22220*/  BRA `(.L_x_19262) ;  /* 0x00000b0000007947 */ /* 0x000fea0003800000 */
.L_x_19257:
        /* <DEDUP_REMOVED lines=13> */
.L_x_19271:
[----:B------:R0:W5:Y:S01]  /*22300*/  LDG.E.64 R18, [R2.64] ;  /* 0x0000002402127981 */ /* 0x000162000c1e1b00 */
[----:B------:R-:W-:Y:S05]  /*22310*/  BRA `(.L_x_19262) ;  /* 0x00000a1000007947 */ /* 0x000fea0003800000 */
.L_x_19270:
        /* <DEDUP_REMOVED lines=28> */
.L_x_19273:
        /* <DEDUP_REMOVED lines=15> */
.L_x_19272:
[----:B----4-:R-:W4:Y:S02]  /*225d0*/  LDG.E.U16 R0, [R2.64] ;  /* 0x0000002402007981 */ /* 0x010f24000c1e1500 */
[----:B----4-:R-:W-:-:S05]  /*225e0*/  PRMT R0, RZ, 0x5410, R0 ;  /* 0x00005410ff007816 */ /* 0x010fca0000000000 */
[----:B------:R-:W-:-:S04]  /*225f0*/  FMUL.FTZ R0, R0, 1 ;  /* 0x3f80000000007820 */ /* 0x000fc80000410000 */
[----:B------:R0:W4:Y:S01]  /*22600*/  F2F.F64.F32 R18, R0 ;  /* 0x0000000000127310 */ /* 0x0001220000201800 */
[----:B------:R-:W-:Y:S05]  /*22610*/  BRA `(.L_x_19262) ;  /* 0x0000071000007947 */ /* 0x000fea0003800000 */
.L_x_19269:
        /* <DEDUP_REMOVED lines=11> */
.L_x_19276:
        /* <DEDUP_REMOVED lines=21> */
.L_x_19280:
[----:B------:R-:W-:Y:S05]  /*22820*/  BSYNC B1 ;  /* 0x0000000000017941 */ /* 0x000fea0003800000 */
.L_x_19279:
[----:B------:R-:W-:Y:S01]  /*22830*/  LEA R3, R0, 0x3b800000, 0x17 ;  /* 0x3b80000000037811 */ /* 0x000fe200078eb8ff */
[----:B------:R-:W-:-:S05]  /*22840*/  IMAD.SHL.U32 R0, R2, 0x100000, RZ ;  /* 0x0010000002007824 */ /* 0x000fca00078e00ff */
[----:B------:R-:W-:Y:S02]  /*22850*/  LOP3.LUT R0, R3, R0, R4, 0xfe, !PT ;  /* 0x0000000003007212 */ /* 0x000fe400078efe04 */
.L_x_19278:
[----:B------:R-:W-:Y:S05]  /*22860*/  BSYNC B0 ;  /* 0x0000000000007941 */ /* 0x000fea0003800000 */
.L_x_19277:
[----:B------:R-:W-:-:S04]  /*22870*/  FMUL.FTZ R0, R0, 1 ;  /* 0x3f80000000007820 */ /* 0x000fc80000410000 */
[----:B------:R0:W4:Y:S01]  /*22880*/  F2F.F64.F32 R18, R0 ;  /* 0x0000000000127310 */ /* 0x0001220000201800 */
[----:B------:R-:W-:Y:S05]  /*22890*/  BRA `(.L_x_19262) ;  /* 0x0000049000007947 */ /* 0x000fea0003800000 */
.L_x_19275:
        /* <DEDUP_REMOVED lines=21> */
.L_x_19284:
[----:B------:R-:W-:Y:S05]  /*229f0*/  BSYNC B1 ;  /* 0x0000000000017941 */ /* 0x000fea0003800000 */
.L_x_19283:
[----:B------:R-:W-:Y:S01]  /*22a00*/  LEA R3, R0, 0x37800000, 0x17 ;  /* 0x3780000000037811 */ /* 0x000fe200078eb8ff */
[----:B------:R-:W-:-:S05]  /*22a10*/  IMAD.SHL.U32 R0, R2, 0x200000, RZ ;  /* 0x0020000002007824 */ /* 0x000fca00078e00ff */
[----:B------:R-:W-:Y:S02]  /*22a20*/  LOP3.LUT R0, R3, R0, R4, 0xfe, !PT ;  /* 0x0000000003007212 */ /* 0x000fe400078efe04 */
.L_x_19282:
[----:B------:R-:W-:Y:S05]  /*22a30*/  BSYNC B0 ;  /* 0x0000000000007941 */ /* 0x000fea0003800000 */
.L_x_19281:
[----:B------:R-:W-:-:S04]  /*22a40*/  FMUL.FTZ R0, R0, 1 ;  /* 0x3f80000000007820 */ /* 0x000fc80000410000 */
[----:B------:R0:W4:Y:S01]  /*22a50*/  F2F.F64.F32 R18, R0 ;  /* 0x0000000000127310 */ /* 0x0001220000201800 */
[----:B------:R-:W-:Y:S05]  /*22a60*/  BRA `(.L_x_19262) ;  /* 0x000002c000007947 */ /* 0x000fea0003800000 */
.L_x_19274:
        /* <DEDUP_REMOVED lines=14> */
.L_x_19288:
[----:B------:R-:W-:Y:S05]  /*22b50*/  BSYNC B0 ;  /* 0x0000000000007941 */ /* 0x000fea0003800000 */
.L_x_19287:
[----:B------:R-:W-:-:S04]  /*22b60*/  FMUL.FTZ R0, R0, 1 ;  /* 0x3f80000000007820 */ /* 0x000fc80000410000 */
[----:B------:R0:W4:Y:S01]  /*22b70*/  F2F.F64.F32 R18, R0 ;  /* 0x0000000000127310 */ /* 0x0001220000201800 */
[----:B------:R-:W-:Y:S05]  /*22b80*/  BRA `(.L_x_19262) ;  /* 0x000001a000007947 */ /* 0x000fea0003800000 */
.L_x_19261:
        /* <DEDUP_REMOVED lines=21> */
.L_x_19286:
[----:B----4-:R-:W4:Y:S02]  /*22ce0*/  LDG.E.64 R18, [R2.64] ;  /* 0x0000002402127981 */ /* 0x010f24000c1e1b00 */
[----:B----4-:R-:W0:Y:S01]  /*22cf0*/  I2F.F64.U64 R18, R18 ;  /* 0x0000001200127312 */ /* 0x010e220000301800 */
[----:B------:R-:W-:Y:S05]  /*22d00*/  BRA `(.L_x_19262) ;  /* 0x0000002000007947 */ /* 0x000fea0003800000 */
.L_x_19285:
[----:B----4-:R-:W4:Y:S02]  /*22d10*/  LDG.E R2, [R2.64] ;  /* 0x0000002402027981 */ /* 0x010f24000c1e1900 */
[----:B----4-:R0:W4:Y:S02]  /*22d20*/  I2F.F64.U32 R18, R2 ;  /* 0x0000000200127312 */ /* 0x0101240000201800 */
.L_x_19262:
        /* <DEDUP_REMOVED lines=17> */
.L_x_19292:
[----:B----4-:R-:W4:Y:S02]  /*22e40*/  LDG.E.U8 R2, [R32.64] ;  /* 0x0000002420027981 */ /* 0x010f24000c1e1100 */
[----:B----4-:R-:W0:Y:S01]  /*22e50*/  I2F.F64.U16 R2, R2 ;  /* 0x0000000200027312 */ /* 0x010e220000101800 */
[----:B------:R-:W-:Y:S05]  /*22e60*/  BRA `(.L_x_19294) ;  /* 0x00000df000007947 */ /* 0x000fea0003800000 */
.L_x_19291:
        /* <DEDUP_REMOVED lines=9> */
.L_x_19296:
[----:B----4-:R-:W4:Y:S02]  /*22f00*/  LDG.E R2, [R32.64] ;  /* 0x0000002420027981 */ /* 0x010f24000c1e1900 */
[----:B----4-:R-:W0:Y:S01]  /*22f10*/  I2F.F64 R2, R2 ;  /* 0x0000000200027312 */ /* 0x010e220000201c00 */
[----:B------:R-:W-:Y:S05]  /*22f20*/  BRA `(.L_x_19294) ;  /* 0x00000d3000007947 */ /* 0x000fea0003800000 */
.L_x_19295:
[----:B----4-:R-:W4:Y:S02]  /*22f30*/  LDG.E.U16 R2, [R32.64] ;  /* 0x0000002420027981 */ /* 0x010f24000c1e1500 */
[----:B----4-:R-:W0:Y:S01]  /*22f40*/  I2F.F64.S16 R2, R2 ;  /* 0x0000000200027312 */ /* 0x010e220000101c00 */
[----:B------:R-:W-:Y:S05]  /*22f50*/  BRA `(.L_x_19294) ;  /* 0x00000d0000007947 */ /* 0x000fea0003800000 */
.L_x_19290:
        /* <DEDUP_REMOVED lines=10> */
.L_x_19298:
[----:B----4-:R-:W4:Y:S02]  /*23000*/  LDG.E.U16 R0, [R32.64] ;  /* 0x0000002420007981 */ /* 0x010f24000c1e1500 */
[----:B----4-:R-:W-:-:S05]  /*23010*/  HADD2.F32 R0, -RZ, R0.H0_H0 ;  /* 0x20000000ff007230 */ /* 0x010fca0000004100 */
[----:B------:R-:W-:-:S04]  /*23020*/  FMUL.FTZ R0, R0, 1 ;  /* 0x3f80000000007820 */ /* 0x000fc80000410000 */
[----:B------:R0:W4:Y:S01]  /*23030*/  F2F.F64.F32 R2, R0 ;  /* 0x0000000000027310 */ /* 0x0001220000201800 */
[----:B------:R-:W-:Y:S05]  /*23040*/  BRA `(.L_x_19294) ;  /* 0x00000c1000007947 */ /* 0x000fea0003800000 */
.L_x_19297:
        /* <DEDUP_REMOVED lines=10> */
.L_x_19300:
[----:B----4-:R-:W4:Y:S02]  /*230f0*/  LDG.E.U16 R32, [R32.64] ;  /* 0x0000002420207981 */ /* 0x010f24000c1e1500 */
[----:B----4-:R-:W-:-:S05]  /*23100*/  HADD2.F32 R0, -RZ, R32.H0_H0 ;  /* 0x20000020ff007230 */ /* 0x010fca0000004100 */
[----:B------:R-:W-:-:S04]  /*23110*/  FMUL.FTZ R0, R0, 1 ;  /* 0x3f80000000007820 */ /* 0x000fc80000410000 */
[----:B------:R0:W4:Y:S01]  /*23120*/  F2F.F64.F32 R2, R0 ;  /* 0x0000000000027310 */ /* 0x0001220000201800 */
[----:B------:R-:W-:Y:S05]  /*23130*/  BRA `(.L_x_19294) ;  /* 0x00000b2000007947 */ /* 0x000fea0003800000 */
.L_x_19299:
[----:B------:R0:W5:Y:S01]  /*23140*/  LDG.E.64 R2, [R32.64] ;  /* 0x0000002420027981 */ /* 0x000162000c1e1b00 */
[----:B------:R-:W-:Y:S05]  /*23150*/  BRA `(.L_x_19294) ;  /* 0x00000b0000007947 */ /* 0x000fea0003800000 */
.L_x_19289:
        /* <DEDUP_REMOVED lines=13> */
.L_x_19303:
[----:B------:R0:W5:Y:S01]  /*23230*/  LDG.E.64 R2, [R32.64] ;  /* 0x0000002420027981 */ /* 0x000162000c1e1b00 */
[----:B------:R-:W-:Y:S05]  /*23240*/  BRA `(.L_x_19294) ;  /* 0x00000a1000007947 */ /* 0x000fea0003800000 */
.L_x_19302:
        /* <DEDUP_REMOVED lines=28> */
.L_x_19305:
        /* <DEDUP_REMOVED lines=15> */
.L_x_19304:
[----:B----4-:R-:W4:Y:S02]  /*23500*/  LDG.E.U16 R0, [R32.64] ;  /* 0x0000002420007981 */ /* 0x010f24000c1e1500 */
[----:B----4-:R-:W-:-:S05]  /*23510*/  PRMT R0, RZ, 0x5410, R0 ;  /* 0x00005410ff007816 */ /* 0x010fca0000000000 */
[----:B------:R-:W-:-:S04]  /*23520*/  FMUL.FTZ R0, R0, 1 ;  /* 0x3f80000000007820 */ /* 0x000fc80000410000 */
[----:B------:R0:W4:Y:S01]  /*23530*/  F2F.F64.F32 R2, R0 ;  /* 0x0000000000027310 */ /* 0x0001220000201800 */
[----:B------:R-:W-:Y:S05]  /*23540*/  BRA `(.L_x_19294) ;  /* 0x0000071000007947 */ /* 0x000fea0003800000 */
.L_x_19301:
        /* <DEDUP_REMOVED lines=11> */
.L_x_19308:
        /* <DEDUP_REMOVED lines=21> */
.L_x_19312:
[----:B------:R-:W-:Y:S05]  /*23750*/  BSYNC B1 ;  /* 0x0000000000017941 */ /* 0x000fea0003800000 */
.L_x_19311:
[----:B------:R-:W-:Y:S01]  /*23760*/  LEA R3, R0, 0x3b800000, 0x17 ;  /* 0x3b80000000037811 */ /* 0x000fe200078eb8ff */
[----:B------:R-:W-:-:S05]  /*23770*/  IMAD.SHL.U32 R0, R2, 0x100000, RZ ;  /* 0x0010000002007824 */ /* 0x000fca00078e00ff */
[----:B------:R-:W-:Y:S02]  /*23780*/  LOP3.LUT R0, R3, R0, R4, 0xfe, !PT ;  /* 0x0000000003007212 */ /* 0x000fe400078efe04 */
.L_x_19310:
[----:B------:R-:W-:Y:S05]  /*23790*/  BSYNC B0 ;  /* 0x0000000000007941 */ /* 0x000fea0003800000 */
.L_x_19309:
[----:B------:R-:W-:-:S04]  /*237a0*/  FMUL.FTZ R0, R0, 1 ;  /* 0x3f80000000007820 */ /* 0x000fc80000410000 */
[----:B------:R0:W4:Y:S01]  /*237b0*/  F2F.F64.F32 R2, R0 ;  /* 0x0000000000027310 */ /* 0x0001220000201800 */
[----:B------:R-:W-:Y:S05]  /*237c0*/  BRA `(.L_x_19294) ;  /* 0x0000049000007947 */ /* 0x000fea0003800000 */
.L_x_19307:
        /* <DEDUP_REMOVED lines=21> */
.L_x_19316:
[----:B------:R-:W-:Y:S05]  /*23920*/  BSYNC B1 ;  /* 0x0000000000017941 */ /* 0x000fea0003800000 */
.L_x_19315:
[----:B------:R-:W-:Y:S01]  /*23930*/  LEA R3, R0, 0x37800000, 0x17 ;  /* 0x3780000000037811 */ /* 0x000fe200078eb8ff */
[----:B------:R-:W-:-:S05]  /*23940*/  IMAD.SHL.U32 R0, R2, 0x200000, RZ ;  /* 0x0020000002007824 */ /* 0x000fca00078e00ff */
[----:B------:R-:W-:Y:S02]  /*23950*/  LOP3.LUT R0, R3, R0, R4, 0xfe, !PT ;  /* 0x0000000003007212 */ /* 0x000fe400078efe04 */
.L_x_19314:
[----:B------:R-:W-:Y:S05]  /*23960*/  BSYNC B0 ;  /* 0x0000000000007941 */ /* 0x000fea0003800000 */
.L_x_19313:
[----:B------:R-:W-:-:S04]  /*23970*/  FMUL.FTZ R0, R0, 1 ;  /* 0x3f80000000007820 */ /* 0x000fc80000410000 */
[----:B------:R0:W4:Y:S01]  /*23980*/  F2F.F64.F32 R2, R0 ;  /* 0x0000000000027310 */ /* 0x0001220000201800 */
[----:B------:R-:W-:Y:S05]  /*23990*/  BRA `(.L_x_19294) ;  /* 0x000002c000007947 */ /* 0x000fea0003800000 */
.L_x_19306:
        /* <DEDUP_REMOVED lines=14> */
.L_x_19320:
[----:B------:R-:W-:Y:S05]  /*23a80*/  BSYNC B0 ;  /* 0x0000000000007941 */ /* 0x000fea0003800000 */
.L_x_19319:
[----:B------:R-:W-:-:S04]  /*23a90*/  FMUL.FTZ R0, R0, 1 ;  /* 0x3f80000000007820 */ /* 0x000fc80000410000 */
[----:B------:R0:W4:Y:S01]  /*23aa0*/  F2F.F64.F32 R2, R0 ;  /* 0x0000000000027310 */ /* 0x0001220000201800 */
[----:B------:R-:W-:Y:S05]  /*23ab0*/  BRA `(.L_x_19294) ;  /* 0x000001a000007947 */ /* 0x000fea0003800000 */
.L_x_19293:
        /* <DEDUP_REMOVED lines=21> */
.L_x_19318:
[----:B----4-:R-:W4:Y:S02]  /*23c10*/  LDG.E.64 R2, [R32.64] ;  /* 0x0000002420027981 */ /* 0x010f24000c1e1b00 */
[----:B----4-:R-:W0:Y:S01]  /*23c20*/  I2F.F64.U64 R2, R2 ;  /* 0x0000000200027312 */ /* 0x010e220000301800 */
[----:B------:R-:W-:Y:S05]  /*23c30*/  BRA `(.L_x_19294) ;  /* 0x0000002000007947 */ /* 0x000fea0003800000 */
.L_x_19317:
[----:B----4-:R-:W4:Y:S02]  /*23c40*/  LDG.E R2, [R32.64] ;  /* 0x0000002420027981 */ /* 0x010f24000c1e1900 */
[----:B----4-:R-:W0:Y:S02]  /*23c50*/  I2F.F64.U32 R2, R2 ;  /* 0x0000000200027312 */ /* 0x010e240000201800 */
.L_x_19294:
[----:B------:R-:W4:Y:S02]  /*23c60*/  LDC.U8 R6, c[0x0][0x608] ;  /* 0x00018200ff067b82 */ /* 0x000f240000000000 */
[----:B----45:R-:W4:-:S04]  /*23c70*/  DMUL R4, R22, R22 ;  /* 0x0000001616047228 */ /* 0x030f080000000000 */
[----:B01----:R-:W-:-:S04]  /*23c80*/  DFMA R2, -R2, c[0x0][0x5f8], R30 ;  /* 0x00017e0002027a2b */ /* 0x003fc8000000011e */
[----:B----4-:R-:W0:-:S04]  /*23c90*/  DMUL R4, R4, R18 ;  /* 0x0000001204047228 */ /* 0x010e080000000000 */
        /* <DEDUP_REMOVED lines=19> */
.L_x_19324:
[----:B------:R-:W0:Y:S02]  /*23dd0*/  F2I.S64.F64.TRUNC R4, R4 ;  /* 0x0000000400047311 */ /* 0x000e24000030d900 */
[----:B0-----:R-:W-:-:S05]  /*23de0*/  IMAD.MOV.U32 R3, RZ, RZ, R4 ;  /* 0x000000ffff037224 */ /* 0x001fca00078e0004 */
[----:B------:R-:W-:Y:S01]  /*23df0*/  STG.E.U8 [R16.64], R3 ;  /* 0x0000000310007986 */ /* 0x000fe2000c101124 */
[----:B------:R-:W-:Y:S05]  /*23e00*/  EXIT ;  /* 0x000000000000794d */ /* 0x000fea0003800000 */
.L_x_19323:
        /* <DEDUP_REMOVED lines=9> */
.L_x_19327:
[----:B------:R-:W0:Y:S02]  /*23ea0*/  F2I.F64.TRUNC R5, R4 ;  /* 0x0000000400057311 */ /* 0x000e24000030d100 */
[----:B0-----:R-:W-:Y:S01]  /*23eb0*/  STG.E [R16.64], R5 ;  /* 0x0000000510007986 */ /* 0x001fe2000c101924 */
[----:B------:R-:W-:Y:S05]  /*23ec0*/  EXIT ;  /* 0x000000000000794d */ /* 0x000fea0003800000 */
.L_x_19326:
[----:B------:R-:W0:Y:S02]  /*23ed0*/  F2I.F64.TRUNC R5, R4 ;  /* 0x0000000400057311 */ /* 0x000e24000030d100 */
[----:B0-----:R-:W-:Y:S01]  /*23ee0*/  STG.E.U16 [R16.64], R5 ;  /* 0x0000000510007986 */ /* 0x001fe2000c101524 */
[----:B------:R-:W-:Y:S05]  /*23ef0*/  EXIT ;  /* 0x000000000000794d */ /* 0x000fea0003800000 */
.L_x_19322:
        /* <DEDUP_REMOVED lines=11> */
.L_x_19329:
[----:B------:R-:W0:Y:S01]  /*23fb0*/  F2F.F32.F64 R0, R4 ;  /* 0x0000000400007310 */ /* 0x000e220000301000 */
[----:B------:R-:W0:-:S14]  /*23fc0*/  DSETP.GEU.AND P0, PT, |R4|, c[0x2][0x0], PT ;  /* 0x008000000400762a */ /* 0x000e1c0003f0e200 */
[----:B0-----:R-:W-:-:S05]  /*23fd0*/  @!P0 FMUL R0, R0, 1.175494350822287508e-38 ;  /* 0x0080000000008820 */ /* 0x001fca0000400000 */
[----:B------:R-:W-:-:S05]  /*23fe0*/  F2FP.PACK_AB R0, RZ, R0 ;  /* 0x00000000ff00723e */ /* 0x000fca00000000ff */
[----:B------:R-:W-:Y:S01]  /*23ff0*/  STG.E.U16 [R16.64], R0 ;  /* 0x0000000010007986 */ /* 0x000fe2000c101524 */
[----:B------:R-:W-:Y:S05]  /*24000*/  EXIT ;  /* 0x000000000000794d */ /* 0x000fea0003800000 */
.L_x_19328:
        /* <DEDUP_REMOVED lines=12> */
.L_x_19331:
[----:B------:R-:W0:Y:S01]  /*240d0*/  F2F.F32.F64 R0, R4 ;  /* 0x0000000400007310 */ /* 0x000e220000301000 */
[----:B------:R-:W0:-:S14]  /*240e0*/  DSETP.GEU.AND P0, PT, |R4|, c[0x2][0x0], PT ;  /* 0x008000000400762a */ /* 0x000e1c0003f0e200 */
[----:B0-----:R-:W-:-:S05]  /*240f0*/  @!P0 FMUL R0, R0, 1.175494350822287508e-38 ;  /* 0x0080000000008820 */ /* 0x001fca0000400000 */
[----:B------:R-:W-:-:S04]  /*24100*/  F2FP.PACK_AB R3, RZ, R0 ;  /* 0x00000000ff03723e */ /* 0x000fc800000000ff */
[----:B------:R-:W-:-:S05]  /*24110*/  PRMT R3, R3, 0x5410, RZ ;  /* 0x0000541003037816 */ /* 0x000fca00000000ff */
[----:B------:R-:W-:Y:S01]  /*24120*/  STG.E [R16.64], R3 ;  /* 0x0000000310007986 */ /* 0x000fe2000c101924 */
[----:B------:R-:W-:Y:S05]  /*24130*/  EXIT ;  /* 0x000000000000794d */ /* 0x000fea0003800000 */
.L_x_19330:
[----:B------:R-:W-:Y:S01]  /*24140*/  STG.E.64 [R16.64], R4 ;  /* 0x0000000410007986 */ /* 0x000fe2000c101b24 */
[----:B------:R-:W-:Y:S05]  /*24150*/  EXIT ;  /* 0x000000000000794d */ /* 0x000fea0003800000 */
.L_x_19321:
        /* <DEDUP_REMOVED lines=12> */
.L_x_19334:
[----:B------:R-:W-:-:S05]  /*24220*/  CS2R R6, SRZ ;  /* 0x0000000000067805 */ /* 0x000fca000001ff00 */
[----:B------:R-:W-:Y:S01]  /*24230*/  STG.E.128 [R16.64], R4 ;  /* 0x0000000410007986 */ /* 0x000fe2000c101d24 */
[----:B------:R-:W-:Y:S05]  /*24240*/  EXIT ;  /* 0x000000000000794d */ /* 0x000fea0003800000 */
.L_x_19333:
        /* <DEDUP_REMOVED lines=23> */
.L_x_19338:
[----:B------:R-:W-:Y:S05]  /*243c0*/  BSYNC B0 ;  /* 0x0000000000007941 */ /* 0x000fea0003800000 */
.L_x_19337:
[----:B------:R-:W-:-:S05]  /*243d0*/  LOP3.LUT R3, R0, R3, RZ, 0xfc, !PT ;  /* 0x0000000300037212 */ /* 0x000fca00078efcff */
[----:B------:R-:W-:Y:S01]  /*243e0*/  STG.E.U8 [R16.64], R3 ;  /* 0x0000000310007986 */ /* 0x000fe2000c101124 */
[----:B------:R-:W-:Y:S05]  /*243f0*/  EXIT ;  /* 0x000000000000794d */ /* 0x000fea0003800000 */
.L_x_19336:
        /* <DEDUP_REMOVED lines=15> */
.L_x_19340:
[----:B------:R-:W-:Y:S01]  /*244f0*/  IMAD.MOV.U32 R0, RZ, RZ, 0x7f ;  /* 0x0000007fff007424 */ /* 0x000fe200078e00ff */
[----:B------:R-:W-:-:S04]  /*24500*/  ISETP.GT.U32.AND P0, PT, R2, 0x7f800000, PT ;  /* 0x7f8000000200780c */ /* 0x000fc80003f04070 */
[----:B------:R-:W-:-:S04]  /*24510*/  SEL R0, R0, 0x7c, P0 ;  /* 0x0000007c00007807 */ /* 0x000fc80000000000 */
.L_x_19341:
[----:B------:R-:W-:Y:S05]  /*24520*/  BSYNC B0 ;  /* 0x0000000000007941 */ /* 0x000fea0003800000 */
.L_x_19339:
[----:B------:R-:W-:-:S04]  /*24530*/  LOP3.LUT R2, R3, 0x80000000, RZ, 0xc0, !PT ;  /* 0x8000000003027812 */ /* 0x000fc800078ec0ff */
[----:B------:R-:W-:-:S04]  /*24540*/  SHF.R.U32.HI R3, RZ, 0x18, R2 ;  /* 0x00000018ff037819 */ /* 0x000fc80000011602 */
[----:B------:R-:W-:-:S05]  /*24550*/  LOP3.LUT R3, R0, R3, RZ, 0xfc, !PT ;  /* 0x0000000300037212 */ /* 0x000fca00078efcff */
[----:B------:R-:W-:Y:S01]  /*24560*/  STG.E.U8 [R16.64], R3 ;  /* 0x0000000310007986 */ /* 0x000fe2000c101124 */
[----:B------:R-:W-:Y:S05]  /*24570*/  EXIT ;  /* 0x000000000000794d */ /* 0x000fea0003800000 */
.L_x_19335:
[----:B------:R-:W0:Y:S01]  /*24580*/  F2F.F32.F64 R0, R4 ;  /* 0x0000000400007310 */ /* 0x000e220000301000 */
[----:B------:R-:W0:-:S14]  /*24590*/  DSETP.GEU.AND P0, PT, |R4|, c[0x2][0x0], PT ;  /* 0x008000000400762a */ /* 0x000e1c0003f0e200 */
[----:B0-----:R-:W-:-:S05]  /*245a0*/  @!P0 FMUL R0, R0, 1.175494350822287508e-38 ;  /* 0x0080000000008820 */ /* 0x001fca0000400000 */
[----:B------:R-:W-:-:S05]  /*245b0*/  F2FP.BF16.PACK_AB R0, RZ, R0 ;  /* 0x00000000ff00723e */ /* 0x000fca00000010ff */
[----:B------:R-:W-:Y:S01]  /*245c0*/  STG.E.U16 [R16.64], R0 ;  /* 0x0000000010007986 */ /* 0x000fe2000c101524 */
[----:B------:R-:W-:Y:S05]  /*245d0*/  EXIT ;  /* 0x000000000000794d */ /* 0x000fea0003800000 */
.L_x_19332:
        /* <DEDUP_REMOVED lines=11> */
.L_x_19344:
        /* <DEDUP_REMOVED lines=19> */
.L_x_19347:
[----:B------:R-:W-:-:S04]  /*247c0*/  LOP3.LUT R2, R3, 0x80000000, RZ, 0xc0, !PT ;  /* 0x8000000003027812 */ /* 0x000fc800078ec0ff */
[----:B------:R-:W-:-:S04]  /*247d0*/  SHF.R.U32.HI R3, RZ, 0x18, R2 ;  /* 0x00000018ff037819 */ /* 0x000fc80000011602 */
[----:B------:R-:W-:-:S04]  /*247e0*/  LOP3.LUT R0, R0, R3, RZ, 0xfc, !PT ;  /* 0x0000000300007212 */ /* 0x000fc800078efcff */
[----:B------:R-:W-:Y:S02]  /*247f0*/  PRMT R8, R0, 0x7610, R8 ;  /* 0x0000761000087816 */ /* 0x000fe40000000008 */
.L_x_19346:
[----:B------:R-:W-:Y:S05]  /*24800*/  BSYNC B0 ;  /* 0x0000000000007941 */ /* 0x000fea0003800000 */
.L_x_19345:
[----:B------:R-:W-:Y:S01]  /*24810*/  STG.E.U8 [R16.64], R8 ;  /* 0x0000000810007986 */ /* 0x000fe2000c101124 */
[----:B------:R-:W-:Y:S05]  /*24820*/  EXIT ;  /* 0x000000000000794d */ /* 0x000fea0003800000 */
.L_x_19343:
        /* <DEDUP_REMOVED lines=19> */
.L_x_19350:
[----:B------:R-:W-:-:S04]  /*24960*/  LOP3.LUT R2, R3, 0x80000000, RZ, 0xc0, !PT ;  /* 0x8000000003027812 */ /* 0x000fc800078ec0ff */
[----:B------:R-:W-:-:S04]  /*24970*/  SHF.R.U32.HI R3, RZ, 0x18, R2 ;  /* 0x00000018ff037819 */ /* 0x000fc80000011602 */
[----:B------:R-:W-:-:S04]  /*24980*/  LOP3.LUT R0, R0, R3, RZ, 0xfc, !PT ;  /* 0x0000000300007212 */ /* 0x000fc800078efcff */
[----:B------:R-:W-:Y:S02]  /*24990*/  PRMT R8, R0, 0x7610, R8 ;  /* 0x0000761000087816 */ /* 0x000fe40000000008 */
.L_x_19349:
[----:B------:R-:W-:Y:S05]  /*249a0*/  BSYNC B0 ;  /* 0x0000000000007941 */ /* 0x000fea0003800000 */
.L_x_19348:
[----:B------:R-:W-:Y:S01]  /*249b0*/  STG.E.U8 [R16.64], R8 ;  /* 0x0000000810007986 */ /* 0x000fe2000c101124 */
[----:B------:R-:W-:Y:S05]  /*249c0*/  EXIT ;  /* 0x000000000000794d */ /* 0x000fea0003800000 */
.L_x_19342:
        /* <DEDUP_REMOVED lines=24> */
.L_x_19325:
        /* <DEDUP_REMOVED lines=20> */
.L_x_19352:
[----:B------:R-:W0:Y:S02]  /*24c90*/  F2I.U64.F64.TRUNC R4, R4 ;  /* 0x0000000400047311 */ /* 0x000e24000030d800 */
[----:B0-----:R-:W-:Y:S01]  /*24ca0*/  STG.E.64 [R16.64], R4 ;  /* 0x0000000410007986 */ /* 0x001fe2000c101b24 */
[----:B------:R-:W-:Y:S05]  /*24cb0*/  EXIT ;  /* 0x000000000000794d */ /* 0x000fea0003800000 */
.L_x_19351:
[----:B------:R-:W0:Y:S02]  /*24cc0*/  F2I.U32.F64.TRUNC R5, R4 ;  /* 0x0000000400057311 */ /* 0x000e24000030d000 */
[----:B0-----:R-:W-:Y:S01]  /*24cd0*/  STG.E [R16.64], R5 ;  /* 0x0000000510007986 */ /* 0x001fe2000c101924 */
[----:B------:R-:W-:Y:S05]  /*24ce0*/  EXIT ;  /* 0x000000000000794d */ /* 0x000fea0003800000 */
.L_x_19353:
        /* <DEDUP_REMOVED lines=9> */
.L_x_26851:


//--------------------- .text._ZN2at6native27unrolled_elementwise_kernelIZZZNS0_49_GLOBAL__N__b919a28f_16_Normalization_cu_5c38458737batch_norm_elementwise_backward_trainERKNS_6TensorES5_S5_S5_S5_S5_S5_ENKUlvE0_clEvENKUlvE_clEvEUldddddddE_St5arrayIPcLm8EELi4E23TrivialOffsetCalculatorILi7EjESC_ILi1EjENS0_6memory12LoadWithCastILi7EEENSF_13StoreWithCastILi1EEEEEviT_T0_T2_T3_T4_T5_ --------------------------
	.section	.text._ZN2at6native27unrolled_elementwise_kernelIZZZNS0_49_GLOBAL__N__b919a28f_16_Normalization_cu_5c38458737batch_norm_elementwise_backward_trainERKNS_6TensorES5_S5_S5_S5_S5_S5_ENKUlvE0_clEvENKUlvE_clEvEUldddddddE_St5arrayIPcLm8EELi4E23TrivialOffsetCalculatorILi7EjESC_ILi1EjENS0_6memory12LoadWithCastILi7EEENSF_13StoreWithCastILi1EEEEEviT_T0_T2_T3_T4_T5_,"ax",@progbits
	.sectioninfo	@"SHI_REGISTERS=80"
	.align	128
        .global         _ZN2at6native27unrolled_elementwise_kernelIZZZNS0_49_GLOBAL__N__b919a28f_16_Normalization_cu_5c38458737batch_norm_elementwise_backward_trainERKNS_6TensorES5_S5_S5_S5_S5_S5_ENKUlvE0_clEvENKUlvE_clEvEUldddddddE_St5arrayIPcLm8EELi4E23TrivialOffsetCalculatorILi7EjESC_ILi1EjENS0_6memory12LoadWithCastILi7EEENSF_13StoreWithCastILi1EEEEEviT_T0_T2_T3_T4_T5_
        .type           _ZN2at6native27unrolled_elementwise_kernelIZZZNS0_49_GLOBAL__N__b919a28f_16_Normalization_cu_5c38458737batch_norm_elementwise_backward_trainERKNS_6TensorES5_S5_S5_S5_S5_S5_ENKUlvE0_clEvENKUlvE_clEvEUldddddddE_St5arrayIPcLm8EELi4E23TrivialOffsetCalculatorILi7EjESC_ILi1EjENS0_6memory12LoadWithCastILi7EEENSF_13StoreWithCastILi1EEEEEviT_T0_T2_T3_T4_T5_,@function
        .size           _ZN2at6native27unrolled_elementwise_kernelIZZZNS0_49_GLOBAL__N__b919a28f_16_Normalization_cu_5c38458737batch_norm_elementwise_backward_trainERKNS_6TensorES5_S5_S5_S5_S5_S5_ENKUlvE0_clEvENKUlvE_clEvEUldddddddE_St5arrayIPcLm8EELi4E23TrivialOffsetCalculatorILi7EjESC_ILi1EjENS0_6memory12LoadWithCastILi7EEENSF_13StoreWithCastILi1EEEEEviT_T0_T2_T3_T4_T5_,(.L_x_26852 - _ZN2at6native27unrolled_elementwise_kernelIZZZNS0_49_GLOBAL__N__b919a28f_16_Normalization_cu_5c38458737batch_norm_elementwise_backward_trainERKNS_6TensorES5_S5_S5_S5_S5_S5_ENKUlvE0_clEvENKUlvE_clEvEUldddddddE_St5arrayIPcLm8EELi4E23TrivialOffsetCalculatorILi7EjESC_ILi1EjENS0_6memory12LoadWithCastILi7EEENSF_13StoreWithCastILi1EEEEEviT_T0_T2_T3_T4_T5_)
        .other          _ZN2at6native27unrolled_elementwise_kernelIZZZNS0_49_GLOBAL__N__b919a28f_16_Normalization_cu_5c38458737batch_norm_elementwise_backward_trainERKNS_6TensorES5_S5_S5_S5_S5_S5_ENKUlvE0_clEvENKUlvE_clEvEUldddddddE_St5arrayIPcLm8EELi4E23TrivialOffsetCalculatorILi7EjESC_ILi1EjENS0_6memory12LoadWithCastILi7EEENSF_13StoreWithCastILi1EEEEEviT_T0_T2_T3_T4_T5_,@"STO_CUDA_ENTRY STV_DEFAULT"
_ZN2at6native27unrolled_elementwise_kernelIZZZNS0_49_GLOBAL__N__b919a28f_16_Normalization_cu_5c38458737batch_norm_elementwise_backward_trainERKNS_6TensorES5_S5_S5_S5_S5_S5_ENKUlvE0_clEvENKUlvE_clEvEUldddddddE_St5arrayIPcLm8EELi4E23TrivialOffsetCalculatorILi7EjESC_ILi1EjENS0_6memory12LoadWithCastILi7EEENSF_13StoreWithCastILi1EEEEEviT_T0_T2_T3_T4_T5_:
.text._ZN2at6native27unrolled_elementwise_kernelIZZZNS0_49_GLOBAL__N__b919a28f_16_Normalization_cu_5c38458737batch_norm_elementwise_backward_trainERKNS_6TensorES5_S5_S5_S5_S5_S5_ENKUlvE0_clEvENKUlvE_clEvEUldddddddE_St5arrayIPcLm8EELi4E23TrivialOffsetCalculatorILi7EjESC_ILi1EjENS0_6memory12LoadWithCastILi7EEENSF_13StoreWithCastILi1EEEEEviT_T0_T2_T3_T4_T5_:
        /* <DEDUP_REMOVED lines=11> */
[----:B------:R-:W3:Y:S01]  /*00b0*/  LDC.U8 R50, c[0x0][0x1c1] ;  /* 0x00007040ff327b82 */ /* 0x000ee20000000000 */
[----:B------:R-:W-:Y:S01]  /*00c0*/  CS2R R64, SRZ ;  /* 0x0000000000407805 */ /* 0x000fe2000001ff00 */
[----:B------:R-:W-:Y:S01]  /*00d0*/  CS2R R16, SRZ ;  /* 0x0000000000107805 */ /* 0x000fe2000001ff00 */
[----:B------:R-:W-:Y:S01]  /*00e0*/  CS2R R62, SRZ ;  /* 0x00000000003e7805 */ /* 0x000fe2000001ff00 */
[----:B------:R-:W-:-:S04]  /*00f0*/  CS2R R18, SRZ ;  /* 0x0000000000127805 */ /* 0x000fc8000001ff00 */
        /* <DEDUP_REMOVED lines=26> */
.L_x_19359:
[----:B------:R-:W3:Y:S02]  /*02a0*/  LDG.E.U8 R4, [R4.64] ;  /* 0x0000002404047981 */ /* 0x000ee4000c1e1100 */
[----:B---3--:R1:W3:Y:S01]  /*02b0*/  I2F.F64.U16 R70, R4 ;  /* 0x0000000400467312 */ /* 0x0082e20000101800 */
[----:B------:R-:W-:Y:S05]  /*02c0*/  BRA `(.L_x_19361) ;  /* 0x00000df000007947 */ /* 0x000fea0003800000 */
.L_x_19358:
[----:B------:R-:W-:-:S13]  /*02d0*/  ISETP.NE.AND P0, PT, R0, 0x2, PT ;  /* 0x000000020000780c */ /* 0x000fda0003f05270 */
[----:B------:R-:W-:Y:S05]  /*02e0*/  @!P0 BRA `(.L_x_19362) ;  /* 0x000000a000008947 */ /* 0x000fea0003800000 */
[----:B------:R-:W-:-:S13]  /*02f0*/  ISETP.NE.AND P0, PT, R0, 0x3, PT ;  /* 0x000000030000780c */ /* 0x000fda0003f05270 */
[----:B------:R-:W-:Y:S05]  /*0300*/  @!P0 BRA `(.L_x_19363) ;  /* 0x0000005000008947 */ /* 0x000fea0003800000 */
[----:B------:R-:W-:-:S13]  /*0310*/  ISETP.NE.AND P0, PT, R0, 0x4, PT ;  /* 0x000000040000780c */ /* 0x000fda0003f05270 */
[----:B------:R-:W-:Y:S05]  /*0320*/  @P0 BRA `(.L_x_19360) ;  /* 0x00000bf000000947 */ /* 0x000fea0003800000 */
[----:B------:R-:W3:Y:S02]  /*0330*/  LDG.E.64 R70, [R4.64] ;  /* 0x0000002404467981 */ /* 0x000ee4000c1e1b00 */
[----:B---3--:R-:W1:Y:S01]  /*0340*/  I2F.F64.S64 R70, R70 ;  /* 0x0000004600467312 */ /* 0x008e620000301c00 */
[----:B------:R-:W-:Y:S05]  /*0350*/  BRA `(.L_x_19361) ;  /* 0x00000d6000007947 */ /* 0x000fea0003800000 */
.L_x_19363:
[----:B------:R-:W3:Y:S02]  /*0360*/  LDG.E R4, [R4.64] ;  /* 0x0000002404047981 */ /* 0x000ee4000c1e1900 */
[----:B---3--:R1:W3:Y:S01]  /*0370*/  I2F.F64 R70, R4 ;  /* 0x0000000400467312 */ /* 0x0082e20000201c00 */
[----:B------:R-:W-:Y:S05]  /*0380*/  BRA `(.L_x_19361) ;  /* 0x00000d3000007947 */ /* 0x000fea0003800000 */
.L_x_19362:
[----:B------:R-:W3:Y:S02]  /*0390*/  LDG.E.U16 R4, [R4.64] ;  /* 0x0000002404047981 */ /* 0x000ee4000c1e1500 */
[----:B---3--:R1:W3:Y:S01]  /*03a0*/  I2F.F64.S16 R70, R4 ;  /* 0x0000000400467312 */ /* 0x0082e20000101c00 */
[----:B------:R-:W-:Y:S05]  /*03b0*/  BRA `(.L_x_19361) ;  /* 0x00000d0000007947 */ /* 0x000fea0003800000 */
.L_x_19357:
        /* <DEDUP_REMOVED lines=8> */
[----:B------:R-:W1:Y:S01]  /*0440*/  F2F.F64.F32 R70, R70 ;  /* 0x0000004600467310 */ /* 0x000e620000201800 */
[----:B------:R-:W-:Y:S05]  /*0450*/  BRA `(.L_x_19361) ;  /* 0x00000c6000007947 */ /* 0x000fea0003800000 */
.L_x_19365:
[----:B------:R-:W3:Y:S02]  /*0460*/  LDG.E.U16 R0, [R4.64] ;  /* 0x0000002404007981 */ /* 0x000ee4000c1e1500 */
[----:B---3--:R-:W-:-:S05]  /*0470*/  HADD2.F32 R0, -RZ, R0.H0_H0 ;  /* 0x20000000ff007230 */ /* 0x008fca0000004100 */
[----:B------:R-:W-:-:S04]  /*0480*/  FMUL.FTZ R0, R0, 1 ;  /* 0x3f80000000007820 */ /* 0x000fc80000410000 */
[----:B------:R1:W3:Y:S01]  /*0490*/  F2F.F64.F32 R70, R0 ;  /* 0x0000000000467310 */ /* 0x0002e20000201800 */
[----:B------:R-:W-:Y:S05]  /*04a0*/  BRA `(.L_x_19361) ;  /* 0x00000c1000007947 */ /* 0x000fea0003800000 */
.L_x_19364:
        /* <DEDUP_REMOVED lines=10> */
.L_x_19367:
[----:B------:R-:W3:Y:S02]  /*0550*/  LDG.E.U16 R4, [R4.64] ;  /* 0x0000002404047981 */ /* 0x000ee4000c1e1500 */
[----:B---3--:R-:W-:-:S05]  /*0560*/  HADD2.F32 R0, -RZ, R4.H0_H0 ;  /* 0x20000004ff007230 */ /* 0x008fca0000004100 */
[----:B------:R-:W-:-:S04]  /*0570*/  FMUL.FTZ R0, R0, 1 ;  /* 0x3f80000000007820 */ /* 0x000fc80000410000 */
[----:B------:R1:W3:Y:S01]  /*0580*/  F2F.F64.F32 R70, R0 ;  /* 0x0000000000467310 */ /* 0x0002e20000201800 */
[----:B------:R-:W-:Y:S05]  /*0590*/  BRA `(.L_x_19361) ;  /* 0x00000b2000007947 */ /* 0x000fea0003800000 */
.L_x_19366:
[----:B------:R1:W5:Y:S01]  /*05a0*/  LDG.E.64 R70, [R4.64] ;  /* 0x0000002404467981 */ /* 0x000362000c1e1b00 */
[----:B------:R-:W-:Y:S05]  /*05b0*/  BRA `(.L_x_19361) ;  /* 0x00000b0000007947 */ /* 0x000fea0003800000 */
.L_x_19356:
        /* <DEDUP_REMOVED lines=13> */
.L_x_19370:
[----:B------:R1:W5:Y:S01]  /*0690*/  LDG.E.64 R70, [R4.64] ;  /* 0x0000002404467981 */ /* 0x000362000c1e1b00 */
[----:B------:R-:W-:Y:S05]  /*06a0*/  BRA `(.L_x_19361) ;  /* 0x00000a1000007947 */ /* 0x000fea0003800000 */
.L_x_19369:
        /* <DEDUP_REMOVED lines=28> */
.L_x_19372:
        /* <DEDUP_REMOVED lines=15> */
.L_x_19371:
[----:B------:R-:W3:Y:S02]  /*0960*/  LDG.E.U16 R0, [R4.64] ;  /* 0x0000002404007981 */ /* 0x000ee4000c1e1500 */
[----:B---3--:R-:W-:-:S05]  /*0970*/  PRMT R0, RZ, 0x5410, R0 ;  /* 0x00005410ff007816 */ /* 0x008fca0000000000 */
[----:B------:R-:W-:-:S04]  /*0980*/  FMUL.FTZ R0, R0, 1 ;  /* 0x3f80000000007820 */ /* 0x000fc80000410000 */
[----:B------:R1:W3:Y:S01]  /*0990*/  F2F.F64.F32 R70, R0 ;  /* 0x0000000000467310 */ /* 0x0002e20000201800 */
[----:B------:R-:W-:Y:S05]  /*09a0*/  BRA `(.L_x_19361) ;  /* 0x0000071000007947 */ /* 0x000fea0003800000 */
.L_x_19368:
        /* <DEDUP_REMOVED lines=11> */
.L_x_19375:
        /* <DEDUP_REMOVED lines=21> */
.L_x_19379:
[----:B------:R-:W-:Y:S05]  /*0bb0*/  BSYNC B1 ;  /* 0x0000000000017941 */ /* 0x000fea0003800000 */
.L_x_19378:
[----:B------:R-:W-:Y:S01]  /*0bc0*/  LEA R5, R0, 0x3b800000, 0x17 ;  /* 0x3b80000000057811 */ /* 0x000fe200078eb8ff */
[----:B------:R-:W-:-:S05]  /*0bd0*/  IMAD.SHL.U32 R0, R3, 0x100000, RZ ;  /* 0x0010000003007824 */ /* 0x000fca00078e00ff */
[----:B------:R-:W-:Y:S02]  /*0be0*/  LOP3.LUT R0, R5, R0, R6, 0xfe, !PT ;  /* 0x0000000005007212 */ /* 0x000fe400078efe06 */
.L_x_19377:
[----:B------:R-:W-:Y:S05]  /*0bf0*/  BSYNC B0 ;  /* 0x0000000000007941 */ /* 0x000fea0003800000 */
.L_x_19376:
[----:B------:R-:W-:-:S04]  /*0c00*/  FMUL.FTZ R0, R0, 1 ;  /* 0x3f80000000007820 */ /* 0x000fc80000410000 */
[----:B------:R1:W3:Y:S01]  /*0c10*/  F2F.F64.F32 R70, R0 ;  /* 0x0000000000467310 */ /* 0x0002e20000201800 */
[----:B------:R-:W-:Y:S05]  /*0c20*/  BRA `(.L_x_19361) ;  /* 0x0000049000007947 */ /* 0x000fea0003800000 */
.L_x_19374:
        /* <DEDUP_REMOVED lines=21> */
.L_x_19383:
[----:B------:R-:W-:Y:S05]  /*0d80*/  BSYNC B1 ;  /* 0x0000000000017941 */ /* 0x000fea0003800000 */
.L_x_19382:
[----:B------:R-:W-:Y:S01]  /*0d90*/  LEA R5, R0, 0x37800000, 0x17 ;  /* 0x3780000000057811 */ /* 0x000fe200078eb8ff */
[----:B------:R-:W-:-:S05]  /*0da0*/  IMAD.SHL.U32 R0, R3, 0x200000, RZ ;  /* 0x0020000003007824 */ /* 0x000fca00078e00ff */
[----:B------:R-:W-:Y:S02]  /*0db0*/  LOP3.LUT R0, R5, R0, R6, 0xfe, !PT ;  /* 0x0000000005007212 */ /* 0x000fe400078efe06 */
.L_x_19381:
[----:B------:R-:W-:Y:S05]  /*0dc0*/  BSYNC B0 ;  /* 0x0000000000007941 */ /* 0x000fea0003800000 */
.L_x_19380:
[----:B------:R-:W-:-:S04]  /*0dd0*/  FMUL.FTZ R0, R0, 1 ;  /* 0x3f80000000007820 */ /* 0x000fc80000410000 */
[----:B------:R1:W3:Y:S01]  /*0de0*/  F2F.F64.F32 R70, R0 ;  /* 0x0000000000467310 */ /* 0x0002e20000201800 */
[----:B------:R-:W-:Y:S05]  /*0df0*/  BRA `(.L_x_19361) ;  /* 0x000002c000007947 */ /* 0x000fea0003800000 */
.L_x_19373:
        /* <DEDUP_REMOVED lines=14> */
.L_x_19387:
[----:B------:R-:W-:Y:S05]  /*0ee0*/  BSYNC B0 ;  /* 0x0000000000007941 */ /* 0x000fea0003800000 */
.L_x_19386:
[----:B------:R-:W-:-:S04]  /*0ef0*/  FMUL.FTZ R0, R0, 1 ;  /* 0x3f80000000007820 */ /* 0x000fc80000410000 */
[----:B------:R1:W3:Y:S01]  /*0f00*/  F2F.F64.F32 R70, R0 ;  /* 0x0000000000467310 */ /* 0x0002e20000201800 */
[----:B------:R-:W-:Y:S05]  /*0f10*/  BRA `(.L_x_19361) ;  /* 0x000001a000007947 */ /* 0x000fea0003800000 */
.L_x_19360:
[----:B------:R-:W-:Y:S01]  /*0f20*/  MOV R0, 0x130 ;  /* 0x0000013000007802 */ /* 0x000fe20000000f00 */
[----:B------:R-:W-:Y:S02]  /*0f30*/  IMAD.MOV.U32 R4, RZ, RZ, c[0x4][0x120] ;  /* 0x01004800ff047624 */ /* 0x000fe400078e00ff */
[----:B------:R-:W-:Y:S01]  /*0f40*/  IMAD.MOV.U32 R5, RZ, RZ, c[0x4][0x124] ;  /* 0x01004900ff057624 */ /* 0x000fe200078e00ff */
[----:B------:R1:W3:Y:S01]  /*0f50*/  LDC.64 R14, c[0x4][R0] ;  /* 0x01000000000e7b82 */ /* 0x0002e20000000a00 */
[----:B------:R-:W-:Y:S02]  /*0f60*/  IMAD.MOV.U32 R6, RZ, RZ, c[0x4][0x128] ;  /* 0x01004a00ff067624 */ /* 0x000fe400078e00ff */
[----:B------:R-:W-:Y:S02]  /*0f70*/  IMAD.MOV.U32 R7, RZ, RZ, c[0x4][0x12c] ;  /* 0x01004b00ff077624 */ /* 0x000fe400078e00ff */
[----:B------:R-:W-:-:S02]  /*0f80*/  IMAD.MOV.U32 R8, RZ, RZ, 0x4e ;  /* 0x0000004eff087424 */ /* 0x000fc400078e00ff */
[----:B------:R-:W-:Y:S02]  /*0f90*/  IMAD.MOV.U32 R10, RZ, RZ, c[0x4][0x0] ;  /* 0x01000000ff0a7624 */ /* 0x000fe400078e00ff */
[----:B------:R-:W-:Y:S02]  /*0fa0*/  IMAD.MOV.U32 R11, RZ, RZ, c[0x4][0x4] ;  /* 0x01000100ff0b7624 */ /* 0x000fe400078e00ff */
[----:B------:R-:W-:Y:S02]  /*0fb0*/  IMAD.MOV.U32 R12, RZ, RZ, 0x1 ;  /* 0x00000001ff0c7424 */ /* 0x000fe400078e00ff */
[----:B------:R-:W-:Y:S02]  /*0fc0*/  IMAD.MOV.U32 R13, RZ, RZ, RZ ;  /* 0x000000ffff0d7224 */ /* 0x000fe400078e00ff */
[----:B-1----:R-:W-:Y:S01]  /*0fd0*/  LEPC R16 ;  /* 0x000000000010734e */ /* 0x002fe20000000000 */
[----:B------:R-:W-:Y:S02]  /*0fe0*/  MOV R3, 0x1050 ;  /* 0x0000105000037802 */ /* 0x000fe40000000f00 */
[----:B------:R-:W-:Y:S02]  /*0ff0*/  MOV R20, 0xfd0 ;  /* 0x00000fd000147802 */ /* 0x000fe40000000f00 */
[----:B------:R-:W-:-:S02]  /*1000*/  MOV R21, 0x0 ;  /* 0x0000000000157802 */ /* 0x000fc40000000f00 */
[----:B------:R-:W-:Y:S02]  /*1010*/  MOV R0, 0x0 ;  /* 0x0000000000007802 */ /* 0x000fe40000000f00 */
[----:B------:R-:W-:-:S04]  /*1020*/  IADD3 R20, P0, P1, -R20, R3, R16 ;  /* 0x0000000314147210 */ /* 0x000fc8000791e110 */
[----:B------:R-:W-:-:S04]  /*1030*/  IADD3.X R21, ~R0, R21, R17, P0, P1 ;  /* 0x0000001500157210 */ /* 0x000fc800007e2511 */
[----:B0-23--:R-:W-:Y:S05]  /*1040*/  CALL.ABS.NOINC R14 ;  /* 0x000000000e007343 */ /* 0x00dfea0003c00000 */
[----:B------:R-:W-:Y:S01]  /*1050*/  CS2R R70, SRZ ;  /* 0x0000000000467805 */ /* 0x000fe2000001ff00 */
[----:B------:R-:W-:Y:S05]  /*1060*/  BRA `(.L_x_19361) ;  /* 0x0000005000007947 */ /* 0x000fea0003800000 */
.L_x_19385:
[----:B------:R-:W3:Y:S02]  /*1070*/  LDG.E.64 R70, [R4.64] ;  /* 0x0000002404467981 */ /* 0x000ee4000c1e1b00 */
[----:B---3--:R-:W1:Y:S01]  /*1080*/  I2F.F64.U64 R70, R70 ;  /* 0x0000004600467312 */ /* 0x008e620000301800 */
[----:B------:R-:W-:Y:S05]  /*1090*/  BRA `(.L_x_19361) ;  /* 0x0000002000007947 */ /* 0x000fea0003800000 */
.L_x_19384:
[----:B------:R-:W3:Y:S02]  /*10a0*/  LDG.E R4, [R4.64] ;  /* 0x0000002404047981 */ /* 0x000ee4000c1e1900 */
[----:B---3--:R1:W3:Y:S02]  /*10b0*/  I2F.F64.U32 R70, R4 ;  /* 0x0000000400467312 */ /* 0x0082e40000201800 */
.L_x_19361:
[----:B01----:R-:W-:Y:S01]  /*10c0*/  PRMT R0, R2, 0x9910, RZ ;  /* 0x0000991002007816 */ /* 0x003fe200000000ff */
        /* <DEDUP_REMOVED lines=14> */
[----:B----4-:R0:W1:Y:S01]  /*11b0*/  I2F.F64.S16 R68, R4 ;  /* 0x0000000400447312 */ /* 0x0100620000101c00 */
[----:B------:R-:W-:Y:S05]  /*11c0*/  BRA `(.L_x_19393) ;  /* 0x00000e2000007947 */ /* 0x000fea0003800000 */
.L_x_19391:
[----:B------:R-:W4:Y:S02]  /*11d0*/  LDG.E.U8 R4, [R4.64] ;  /* 0x0000002404047981 */ /* 0x000f24000c1e1100 */
[----:B----4-:R0:W1:Y:S01]  /*11e0*/  I2F.F64.U16 R68, R4 ;  /* 0x0000000400447312 */ /* 0x0100620000101800 */
[----:B------:R-:W-:Y:S05]  /*11f0*/  BRA `(.L_x_19393) ;  /* 0x00000df000007947 */ /* 0x000fea0003800000 */
.L_x_19390:
        /* <DEDUP_REMOVED lines=9> */
.L_x_19395:
[----:B------:R-:W4:Y:S02]  /*1290*/  LDG.E R4, [R4.64] ;  /* 0x0000002404047981 */ /* 0x000f24000c1e1900 */
[----:B----4-:R0:W1:Y:S01]  /*12a0*/  I2F.F64 R68, R4 ;  /* 0x0000000400447312 */ /* 0x0100620000201c00 */
[----:B------:R-:W-:Y:S05]  /*12b0*/  BRA `(.L_x_19393) ;  /* 0x00000d3000007947 */ /* 0x000fea0003800000 */
.L_x_19394:
[----:B------:R-:W4:Y:S02]  /*12c0*/  LDG.E.U16 R4, [R4.64] ;  /* 0x0000002404047981 */ /* 0x000f24000c1e1500 */
[----:B----4-:R0:W1:Y:S01]  /*12d0*/  I2F.F64.S16 R68, R4 ;  /* 0x0000000400447312 */ /* 0x0100620000101c00 */
[----:B------:R-:W-:Y:S05]  /*12e0*/  BRA `(.L_x_19393) ;  /* 0x00000d0000007947 */ /* 0x000fea0003800000 */
.L_x_19389:
        /* <DEDUP_REMOVED lines=10> */
.L_x_19397:
[----:B------:R-:W4:Y:S02]  /*1390*/  LDG.E.U16 R0, [R4.64] ;  /* 0x0000002404007981 */ /* 0x000f24000c1e1500 */
[----:B----4-:R-:W-:-:S05]  /*13a0*/  HADD2.F32 R0, -RZ, R0.H0_H0 ;  /* 0x20000000ff007230 */ /* 0x010fca0000004100 */
[----:B------:R-:W-:-:S04]  /*13b0*/  FMUL.FTZ R0, R0, 1 ;  /* 0x3f80000000007820 */ /* 0x000fc80000410000 */
[----:B------:R0:W1:Y:S01]  /*13c0*/  F2F.F64.F32 R68, R0 ;  /* 0x0000000000447310 */ /* 0x0000620000201800 */
[----:B------:R-:W-:Y:S05]  /*13d0*/  BRA `(.L_x_19393) ;  /* 0x00000c1000007947 */ /* 0x000fea0003800000 */
.L_x_19396:
        /* <DEDUP_REMOVED lines=10> */
.L_x_19399:
[----:B------:R-:W4:Y:S02]  /*1480*/  LDG.E.U16 R4, [R4.64] ;  /* 0x0000002404047981 */ /* 0x000f24000c1e1500 */
[----:B----4-:R-:W-:-:S05]  /*1490*/  HADD2.F32 R0, -RZ, R4.H0_H0 ;  /* 0x20000004ff007230 */ /* 0x010fca0000004100 */
[----:B------:R-:W-:-:S04]  /*14a0*/  FMUL.FTZ R0, R0, 1 ;  /* 0x3f80000000007820 */ /* 0x000fc80000410000 */
[----:B------:R0:W1:Y:S01]  /*14b0*/  F2F.F64.F32 R68, R0 ;  /* 0x0000000000447310 */ /* 0x0000620000201800 */
[----:B------:R-:W-:Y:S05]  /*14c0*/  BRA `(.L_x_19393) ;  /* 0x00000b2000007947 */ /* 0x000fea0003800000 */
.L_x_19398:
[----:B------:R0:W5:Y:S01]  /*14d0*/  LDG.E.64 R68, [R4.64] ;  /* 0x0000002404447981 */ /* 0x000162000c1e1b00 */
[----:B------:R-:W-:Y:S05]  /*14e0*/  BRA `(.L_x_19393) ;  /* 0x00000b0000007947 */ /* 0x000fea0003800000 */
.L_x_19388:
        /* <DEDUP_REMOVED lines=13> */
.L_x_19402:
[----:B------:R0:W5:Y:S01]  /*15c0*/  LDG.E.64 R68, [R4.64] ;  /* 0x0000002404447981 */ /* 0x000162000c1e1b00 */
[----:B------:R-:W-:Y:S05]  /*15d0*/  BRA `(.L_x_19393) ;  /* 0x00000a1000007947 */ /* 0x000fea0003800000 */
.L_x_19401:
        /* <DEDUP_REMOVED lines=28> */
.L_x_19404:
        /* <DEDUP_REMOVED lines=15> */
.L_x_19403:
[----:B------:R-:W4:Y:S02]  /*1890*/  LDG.E.U16 R0, [R4.64] ;  /* 0x0000002404007981 */ /* 0x000f24000c1e1500 */
[----:B----4-:R-:W-:-:S05]  /*18a0*/  PRMT R0, RZ, 0x5410, R0 ;  /* 0x00005410ff007816 */ /* 0x010fca0000000000 */
[----:B------:R-:W-:-:S04]  /*18b0*/  FMUL.FTZ R0, R0, 1 ;  /* 0x3f80000000007820 */ /* 0x000fc80000410000 */
[----:B------:R0:W1:Y:S01]  /*18c0*/  F2F.F64.F32 R68, R0 ;  /* 0x0000000000447310 */ /* 0x0000620000201800 */
[----:B------:R-:W-:Y:S05]  /*18d0*/  BRA `(.L_x_19393) ;  /* 0x0000071000007947 */ /* 0x000fea0003800000 */
.L_x_19400:
        /* <DEDUP_REMOVED lines=9> */
[----:B----4-:R0:W1:Y:S01]  /*1970*/  I2F.F64.U16 R68, R4 ;  /* 0x0000000400447312 */ /* 0x0100620000101800 */
[----:B------:R-:W-:Y:S05]  /*1980*/  BRA `(.L_x_19393) ;  /* 0x0000066000007947 */ /* 0x000fea0003800000 */
.L_x_19407:
        /* <DEDUP_REMOVED lines=21> */
.L_x_19411:
[----:B------:R-:W-:Y:S05]  /*1ae0*/  BSYNC B1 ;  /* 0x0000000000017941 */ /* 0x000fea0003800000 */
.L_x_19410:
[----:B------:R-:W-:Y:S01]  /*1af0*/  LEA R5, R0, 0x3b800000, 0x17 ;  /* 0x3b80000000057811 */ /* 0x000fe200078eb8ff */
[----:B------:R-:W-:-:S05]  /*1b00*/  IMAD.SHL.U32 R0, R3, 0x100000, RZ ;  /* 0x0010000003007824 */ /* 0x000fca00078e00ff */
[----:B------:R-:W-:Y:S02]  /*1b10*/  LOP3.LUT R0, R5, R0, R6, 0xfe, !PT ;  /* 0x0000000005007212 */ /* 0x000fe400078efe06 */
.L_x_19409:
[----:B------:R-:W-:Y:S05]  /*1b20*/  BSYNC B0 ;  /* 0x0000000000007941 */ /* 0x000fea0003800000 */
.L_x_19408:
[----:B------:R-:W-:-:S04]  /*1b30*/  FMUL.FTZ R0, R0, 1 ;  /* 0x3f80000000007820 */ /* 0x000fc80000410000 */
[----:B------:R0:W1:Y:S01]  /*1b40*/  F2F.F64.F32 R68, R0 ;  /* 0x0000000000447310 */ /* 0x0000620000201800 */
[----:B------:R-:W-:Y:S05]  /*1b50*/  BRA `(.L_x_19393) ;  /* 0x0000049000007947 */ /* 0x000fea0003800000 */
.L_x_19406:
        /* <DEDUP_REMOVED lines=21> */
.L_x_19415:
[----:B------:R-:W-:Y:S05]  /*1cb0*/  BSYNC B1 ;  /* 0x0000000000017941 */ /* 0x000fea0003800000 */
.L_x_19414:
[----:B------:R-:W-:Y:S01]  /*1cc0*/  LEA R5, R0, 0x37800000, 0x17 ;  /* 0x3780000000057811 */ /* 0x000fe200078eb8ff */
[----:B------:R-:W-:-:S05]  /*1cd0*/  IMAD.SHL.U32 R0, R3, 0x200000, RZ ;  /* 0x0020000003007824 */ /* 0x000fca00078e00ff */
[----:B------:R-:W-:Y:S02]  /*1ce0*/  LOP3.LUT R0, R5, R0, R6, 0xfe, !PT ;  /* 0x0000000005007212 */ /* 0x000fe400078efe06 */
.L_x_19413:
[----:B------:R-:W-:Y:S05]  /*1cf0*/  BSYNC B0 ;  /* 0x0000000000007941 */ /* 0x000fea0003800000 */
.L_x_19412:
[----:B------:R-:W-:-:S04]  /*1d00*/  FMUL.FTZ R0, R0, 1 ;  /* 0x3f80000000007820 */ /* 0x000fc80000410000 */
[----:B------:R0:W1:Y:S01]  /*1d10*/  F2F.F64.F32 R68, R0 ;  /* 0x0000000000447310 */ /* 0x0000620000201800 */
[----:B------:R-:W-:Y:S05]  /*1d20*/  BRA `(.L_x_19393) ;  /* 0x000002c000007947 */ /* 0x000fea0003800000 */
.L_x_19405:
        /* <DEDUP_REMOVED lines=14> */
.L_x_19419:
[----:B------:R-:W-:Y:S05]  /*1e10*/  BSYNC B0 ;  /* 0x0000000000007941 */ /* 0x000fea0003800000 */
.L_x_19418:
[----:B------:R-:W-:-:S04]  /*1e20*/  FMUL.FTZ R0, R0, 1 ;  /* 0x3f80000000007820 */ /* 0x000fc80000410000 */
[----:B------:R0:W1:Y:S01]  /*1e30*/  F2F.F64.F32 R68, R0 ;  /* 0x0000000000447310 */ /* 0x0000620000201800 */
[----:B------:R-:W-:Y:S05]  /*1e40*/  BRA `(.L_x_19393) ;  /* 0x000001a000007947 */ /* 0x000fea0003800000 */
.L_x_19392:
        /* <DEDUP_REMOVED lines=18> */
[----:B-123-5:R-:W-:Y:S05]  /*1f70*/  CALL.ABS.NOINC R14 ;  /* 0x000000000e007343 */ /* 0x02efea0003c00000 */
[----:B------:R-:W-:Y:S01]  /*1f80*/  CS2R R68, SRZ ;  /* 0x0000000000447805 */ /* 0x000fe2000001ff00 */
[----:B------:R-:W-:Y:S05]  /*1f90*/  BRA `(.L_x_19393) ;  /* 0x0000005000007947 */ /* 0x000fea0003800000 */
.L_x_19417:
[----:B------:R-:W4:Y:S02]  /*1fa0*/  LDG.E.64 R68, [R4.64] ;  /* 0x0000002404447981 */ /* 0x000f24000c1e1b00 */
[----:B----4-:R-:W0:Y:S01]  /*1fb0*/  I2F.F64.U64 R68, R68 ;  /* 0x0000004400447312 */ /* 0x010e220000301800 */
[----:B------:R-:W-:Y:S05]  /*1fc0*/  BRA `(.L_x_19393) ;  /* 0x0000002000007947 */ /* 0x000fea0003800000 */
.L_x_19416:
[----:B------:R-:W4:Y:S02]  /*1fd0*/  LDG.E R4, [R4.64] ;  /* 0x0000002404047981 */ /* 0x000f24000c1e1900 */
[----:B----4-:R0:W1:Y:S02]  /*1fe0*/  I2F.F64.U32 R68, R4 ;  /* 0x0000000400447312 */ /* 0x0100640000201800 */
.L_x_19393:
[----:B0-2---:R-:W-:Y:S01]  /*1ff0*/  PRMT R0, R75, 0x9910, RZ ;  /* 0x000099104b007816 */ /* 0x005fe200000000ff */
        /* <DEDUP_REMOVED lines=16> */
.L_x_19423:
[----:B------:R-:W2:Y:S02]  /*2100*/  LDG.E.U8 R4, [R4.64] ;  /* 0x0000002404047981 */ /* 0x000ea4000c1e1100 */
[----:B--2---:R0:W2:Y:S01]  /*2110*/  I2F.F64.U16 R66, R4 ;  /* 0x0000000400427312 */ /* 0x0040a20000101800 */
[----:B------:R-:W-:Y:S05]  /*2120*/  BRA `(.L_x_19425) ;  /* 0x00000df000007947 */ /* 0x000fea0003800000 */
.L_x_19422:
        /* <DEDUP_REMOVED lines=9> */
.L_x_19427:
[----:B------:R-:W2:Y:S02]  /*21c0*/  LDG.E R4, [R4.64] ;  /* 0x0000002404047981 */ /* 0x000ea4000c1e1900 */
[----:B--2---:R0:W2:Y:S01]  /*21d0*/  I2F.F64 R66, R4 ;  /* 0x0000000400427312 */ /* 0x0040a20000201c00 */
[----:B------:R-:W-:Y:S05]  /*21e0*/  BRA `(.L_x_19425) ;  /* 0x00000d3000007947 */ /* 0x000fea0003800000 */
.L_x_19426:
[----:B------:R-:W2:Y:S02]  /*21f0*/  LDG.E.U16 R4, [R4.64] ;  /* 0x0000002404047981 */ /* 0x000ea4000c1e1500 */
[----:B--2---:R0:W2:Y:S01]  /*2200*/  I2F.F64.S16 R66, R4 ;  /* 0x0000000400427312 */ /* 0x0040a20000101c00 */
[----:B------:R-:W-:Y:S05]  /*2210*/  BRA `(.L_x_19425) ;  /* 0x00000d0000007947 */ /* 0x000fea0003800000 */
.L_x_19421:
        /* <DEDUP_REMOVED lines=10> */
.L_x_19429:
[----:B------:R-:W2:Y:S02]  /*22c0*/  LDG.E.U16 R0, [R4.64] ;  /* 0x0000002404007981 */ /* 0x000ea4000c1e1500 */
[----:B--2---:R-:W-:-:S05]  /*22d0*/  HADD2.F32 R0, -RZ, R0.H0_H0 ;  /* 0x20000000ff007230 */ /* 0x004fca0000004100 */
[----:B------:R-:W-:-:S04]  /*22e0*/  FMUL.FTZ R0, R0, 1 ;  /* 0x3f80000000007820 */ /* 0x000fc80000410000 */
[----:B------:R0:W2:Y:S01]  /*22f0*/  F2F.F64.F32 R66, R0 ;  /* 0x0000000000427310 */ /* 0x0000a20000201800 */
[----:B------:R-:W-:Y:S05]  /*2300*/  BRA `(.L_x_19425) ;  /* 0x00000c1000007947 */ /* 0x000fea0003800000 */
.L_x_19428:
        /* <DEDUP_REMOVED lines=10> */
.L_x_19431:
[----:B------:R-:W2:Y:S02]  /*23b0*/  LDG.E.U16 R4, [R4.64] ;  /* 0x0000002404047981 */ /* 0x000ea4000c1e1500 */
[----:B--2---:R-:W-:-:S05]  /*23c0*/  HADD2.F32 R0, -RZ, R4.H0_H0 ;  /* 0x20000004ff007230 */ /* 0x004fca0000004100 */
[----:B------:R-:W-:-:S04]  /*23d0*/  FMUL.FTZ R0, R0, 1 ;  /* 0x3f80000000007820 */ /* 0x000fc80000410000 */
[----:B------:R0:W2:Y:S01]  /*23e0*/  F2F.F64.F32 R66, R0 ;  /* 0x0000000000427310 */ /* 0x0000a20000201800 */
[----:B------:R-:W-:Y:S05]  /*23f0*/  BRA `(.L_x_19425) ;  /* 0x00000b2000007947 */ /* 0x000fea0003800000 */
.L_x_19430:
[----:B------:R0:W5:Y:S01]  /*2400*/  LDG.E.64 R66, [R4.64] ;  /* 0x0000002404427981 */ /* 0x000162000c1e1b00 */
[----:B------:R-:W-:Y:S05]  /*2410*/  BRA `(.L_x_19425) ;  /* 0x00000b0000007947 */ /* 0x000fea0003800000 */
.L_x_19420:
        /* <DEDUP_REMOVED lines=13> */
.L_x_19434:
[----:B------:R0:W5:Y:S01]  /*24f0*/  LDG.E.64 R66, [R4.64] ;  /* 0x0000002404427981 */ /* 0x000162000c1e1b00 */
[----:B------:R-:W-:Y:S05]  /*2500*/  BRA `(.L_x_19425) ;  /* 0x00000a1000007947 */ /* 0x000fea0003800000 */
.L_x_19433:
        /* <DEDUP_REMOVED lines=28> */
.L_x_19436:
        /* <DEDUP_REMOVED lines=15> */
.L_x_19435:
[----:B------:R-:W2:Y:S02]  /*27c0*/  LDG.E.U16 R0, [R4.64] ;  /* 0x0000002404007981 */ /* 0x000ea4000c1e1500 */
[----:B--2---:R-:W-:-:S05]  /*27d0*/  PRMT R0, RZ, 0x5410, R0 ;  /* 0x00005410ff007816 */ /* 0x004fca0000000000 */
[----:B------:R-:W-:-:S04]  /*27e0*/  FMUL.FTZ R0, R0, 1 ;  /* 0x3f80000000007820 */ /* 0x000fc80000410000 */
[----:B------:R0:W2:Y:S01]  /*27f0*/  F2F.F64.F32 R66, R0 ;  /* 0x0000000000427310 */ /* 0x0000a20000201800 */
[----:B------:R-:W-:Y:S05]  /*2800*/  BRA `(.L_x_19425) ;  /* 0x0000071000007947 */ /* 0x000fea0003800000 */
.L_x_19432:
        /* <DEDUP_REMOVED lines=11> */
.L_x_19439:
        /* <DEDUP_REMOVED lines=21> */
.L_x_19443:
[----:B------:R-:W-:Y:S05]  /*2a10*/  BSYNC B1 ;  /* 0x0000000000017941 */ /* 0x000fea0003800000 */
.L_x_19442:
[----:B------:R-:W-:Y:S01]  /*2a20*/  LEA R5, R0, 0x3b800000, 0x17 ;  /* 0x3b80000000057811 */ /* 0x000fe200078eb8ff */
[----:B------:R-:W-:-:S05]  /*2a30*/  IMAD.SHL.U32 R0, R3, 0x100000, RZ ;  /* 0x0010000003007824 */ /* 0x000fca00078e00ff */
[----:B------:R-:W-:Y:S02]  /*2a40*/  LOP3.LUT R0, R5, R0, R6, 0xfe, !PT ;  /* 0x0000000005007212 */ /* 0x000fe400078efe06 */
.L_x_19441:
[----:B------:R-:W-:Y:S05]  /*2a50*/  BSYNC B0 ;  /* 0x0000000000007941 */ /* 0x000fea0003800000 */
.L_x_19440:
[----:B------:R-:W-:-:S04]  /*2a60*/  FMUL.FTZ R0, R0, 1 ;  /* 0x3f80000000007820 */ /* 0x000fc80000410000 */
[----:B------:R0:W2:Y:S01]  /*2a70*/  F2F.F64.F32 R66, R0 ;  /* 0x0000000000427310 */ /* 0x0000a20000201800 */
[----:B------:R-:W-:Y:S05]  /*2a80*/  BRA `(.L_x_19425) ;  /* 0x0000049000007947 */ /* 0x000fea0003800000 */
.L_x_19438:
        /* <DEDUP_REMOVED lines=21> */
.L_x_19447:
[----:B------:R-:W-:Y:S05]  /*2be0*/  BSYNC B1 ;  /* 0x0000000000017941 */ /* 0x000fea0003800000 */
.L_x_19446:
[----:B------:R-:W-:Y:S01]  /*2bf0*/  LEA R5, R0, 0x37800000, 0x17 ;  /* 0x3780000000057811 */ /* 0x000fe200078eb8ff */
[----:B------:R-:W-:-:S05]  /*2c00*/  IMAD.SHL.U32 R0, R3, 0x200000, RZ ;  /* 0x0020000003007824 */ /* 0x000fca00078e00ff */
[----:B------:R-:W-:Y:S02]  /*2c10*/  LOP3.LUT R0, R5, R0, R6, 0xfe, !PT ;  /* 0x0000000005007212 */ /* 0x000fe400078efe06 */
.L_x_19445:
[----:B------:R-:W-:Y:S05]  /*2c20*/  BSYNC B0 ;  /* 0x0000000000007941 */ /* 0x000fea0003800000 */
.L_x_19444:
[----:B------:R-:W-:-:S04]  /*2c30*/  FMUL.FTZ R0, R0, 1 ;  /* 0x3f80000000007820 */ /* 0x000fc80000410000 */
[----:B------:R0:W2:Y:S01]  /*2c40*/  F2F.F64.F32 R66, R0 ;  /* 0x0000000000427310 */ /* 0x0000a20000201800 */
[----:B------:R-:W-:Y:S05]  /*2c50*/  BRA `(.L_x_19425) ;  /* 0x000002c000007947 */ /* 0x000fea0003800000 */
.L_x_19437:
        /* <DEDUP_REMOVED lines=14> */
.L_x_19451:
[----:B------:R-:W-:Y:S05]  /*2d40*/  BSYNC B0 ;  /* 0x0000000000007941 */ /* 0x000fea0003800000 */
.L_x_19450:
[----:B------:R-:W-:-:S04]  /*2d50*/  FMUL.FTZ R0, R0, 1 ;  /* 0x3f80000000007820 */ /* 0x000fc80000410000 */
[----:B------:R0:W2:Y:S01]  /*2d60*/  F2F.F64.F32 R66, R0 ;  /* 0x0000000000427310 */ /* 0x0000a20000201800 */
[----:B------:R-:W-:Y:S05]  /*2d70*/  BRA `(.L_x_19425) ;  /* 0x000001a000007947 */ /* 0x000fea0003800000 */
.L_x_19424:
[----:B------:R-:W-:Y:S01]  /*2d80*/  MOV R0, 0x130 ;  /* 0x0000013000007802 */ /* 0x000fe20000000f00 */
[----:B------:R-:W-:Y:S02]  /*2d90*/  IMAD.MOV.U32 R4, RZ, RZ, c[0x4][0x120] ;  /* 0x01004800ff047624 */ /* 0x000fe400078e00ff */
[----:B------:R-:W-:Y:S01]  /*2da0*/  IMAD.MOV.U32 R5, RZ, RZ, c[0x4][0x124] ;  /* 0x01004900ff057624 */ /* 0x000fe200078e00ff */
[----:B------:R0:W2:Y:S01]  /*2db0*/  LDC.64 R14, c[0x4][R0] ;  /* 0x01000000000e7b82 */ /* 0x0000a20000000a00 */
        /* <DEDUP_REMOVED lines=17> */
.L_x_19449:
[----:B------:R-:W2:Y:S02]  /*2ed0*/  LDG.E.64 R66, [R4.64] ;  /* 0x0000002404427981 */ /* 0x000ea4000c1e1b00 */
[----:B--2---:R-:W0:Y:S01]  /*2ee0*/  I2F.F64.U64 R66, R66 ;  /* 0x0000004200427312 */ /* 0x004e220000301800 */
[----:B------:R-:W-:Y:S05]  /*2ef0*/  BRA `(.L_x_19425) ;  /* 0x0000002000007947 */ /* 0x000fea0003800000 */
.L_x_19448:
[----:B------:R-:W2:Y:S02]  /*2f00*/  LDG.E R4, [R4.64] ;  /* 0x0000002404047981 */ /* 0x000ea4000c1e1900 */
[----:B--2---:R0:W2:Y:S02]  /*2f10*/  I2F.F64.U32 R66, R4 ;  /* 0x0000000400427312 */ /* 0x0040a40000201800 */
.L_x_19425:
        /* <DEDUP_REMOVED lines=17> */
.L_x_19455:
[----:B------:R-:W4:Y:S02]  /*3030*/  LDG.E.U8 R4, [R4.64] ;  /* 0x0000002404047981 */ /* 0x000f24000c1e1100 */
[----:B----4-:R0:W4:Y:S01]  /*3040*/  I2F.F64.U16 R64, R4 ;  /* 0x0000000400407312 */ /* 0x0101220000101800 */
[----:B------:R-:W-:Y:S05]  /*3050*/  BRA `(.L_x_19457) ;  /* 0x00000df000007947 */ /* 0x000fea0003800000 */
.L_x_19454:
        /* <DEDUP_REMOVED lines=9> */
.L_x_19459:
[----:B------:R-:W4:Y:S02]  /*30f0*/  LDG.E R4, [R4.64] ;  /* 0x0000002404047981 */ /* 0x000f24000c1e1900 */
[----:B----4-:R0:W4:Y:S01]  /*3100*/  I2F.F64 R64, R4 ;  /* 0x0000000400407312 */ /* 0x0101220000201c00 */
[----:B------:R-:W-:Y:S05]  /*3110*/  BRA `(.L_x_19457) ;  /* 0x00000d3000007947 */ /* 0x000fea0003800000 */
.L_x_19458:
[----:B------:R-:W4:Y:S02]  /*3120*/  LDG.E.U16 R4, [R4.64] ;  /* 0x0000002404047981 */ /* 0x000f24000c1e1500 */
[----:B----4-:R0:W4:Y:S01]  /*3130*/  I2F.F64.S16 R64, R4 ;  /* 0x0000000400407312 */ /* 0x0101220000101c00 */
[----:B------:R-:W-:Y:S05]  /*3140*/  BRA `(.L_x_19457) ;  /* 0x00000d0000007947 */ /* 0x000fea0003800000 */
.L_x_19453:
        /* <DEDUP_REMOVED lines=10> */
.L_x_19461:
[----:B------:R-:W4:Y:S02]  /*31f0*/  LDG.E.U16 R0, [R4.64] ;  /* 0x0000002404007981 */ /* 0x000f24000c1e1500 */
[----:B----4-:R-:W-:-:S05]  /*3200*/  HADD2.F32 R0, -RZ, R0.H0_H0 ;  /* 0x20000000ff007230 */ /* 0x010fca0000004100 */
[----:B------:R-:W-:-:S04]  /*3210*/  FMUL.FTZ R0, R0, 1 ;  /* 0x3f80000000007820 */ /* 0x000fc80000410000 */
[----:B------:R0:W4:Y:S01]  /*3220*/  F2F.F64.F32 R64, R0 ;  /* 0x0000000000407310 */ /* 0x0001220000201800 */
[----:B------:R-:W-:Y:S05]  /*3230*/  BRA `(.L_x_19457) ;  /* 0x00000c1000007947 */ /* 0x000fea0003800000 */
.L_x_19460:
        /* <DEDUP_REMOVED lines=10> */
.L_x_19463:
[----:B------:R-:W4:Y:S02]  /*32e0*/  LDG.E.U16 R4, [R4.64] ;  /* 0x0000002404047981 */ /* 0x000f24000c1e1500 */
[----:B----4-:R-:W-:-:S05]  /*32f0*/  HADD2.F32 R0, -RZ, R4.H0_H0 ;  /* 0x20000004ff007230 */ /* 0x010fca0000004100 */
[----:B------:R-:W-:-:S04]  /*3300*/  FMUL.FTZ R0, R0, 1 ;  /* 0x3f80000000007820 */ /* 0x000fc80000410000 */
[----:B------:R0:W4:Y:S01]  /*3310*/  F2F.F64.F32 R64, R0 ;  /* 0x0000000000407310 */ /* 0x0001220000201800 */
[----:B------:R-:W-:Y:S05]  /*3320*/  BRA `(.L_x_19457) ;  /* 0x00000b2000007947 */ /* 0x000fea0003800000 */
.L_x_19462:
[----:B------:R0:W5:Y:S01]  /*3330*/  LDG.E.64 R64, [R4.64] ;  /* 0x0000002404407981 */ /* 0x000162000c1e1b00 */
[----:B------:R-:W-:Y:S05]  /*3340*/  BRA `(.L_x_19457) ;  /* 0x00000b0000007947 */ /* 0x000fea0003800000 */
.L_x_19452:
        /* <DEDUP_REMOVED lines=13> */
.L_x_19466:
[----:B------:R0:W5:Y:S01]  /*3420*/  LDG.E.64 R64, [R4.64] ;  /* 0x0000002404407981 */ /* 0x000162000c1e1b00 */
[----:B------:R-:W-:Y:S05]  /*3430*/  BRA `(.L_x_19457) ;  /* 0x00000a1000007947 */ /* 0x000fea0003800000 */
.L_x_19465:
        /* <DEDUP_REMOVED lines=28> */
.L_x_19468:
        /* <DEDUP_REMOVED lines=15> */
.L_x_19467:
[----:B------:R-:W4:Y:S02]  /*36f0*/  LDG.E.U16 R0, [R4.64] ;  /* 0x0000002404007981 */ /* 0x000f24000c1e1500 */
[----:B----4-:R-:W-:-:S05]  /*3700*/  PRMT R0, RZ, 0x5410, R0 ;  /* 0x00005410ff007816 */ /* 0x010fca0000000000 */
[----:B------:R-:W-:-:S04]  /*3710*/  FMUL.FTZ R0, R0, 1 ;  /* 0x3f80000000007820 */ /* 0x000fc80000410000 */
[----:B------:R0:W4:Y:S01]  /*3720*/  F2F.F64.F32 R64, R0 ;  /* 0x0000000000407310 */ /* 0x0001220000201800 */
[----:B------:R-:W-:Y:S05]  /*3730*/  BRA `(.L_x_19457) ;  /* 0x0000071000007947 */ /* 0x000fea0003800000 */
.L_x_19464:
        /* <DEDUP_REMOVED lines=11> */
.L_x_19471:
        /* <DEDUP_REMOVED lines=21> */
.L_x_19475:
[----:B------:R-:W-:Y:S05]  /*3940*/  BSYNC B1 ;  /* 0x0000000000017941 */ /* 0x000fea0003800000 */
.L_x_19474:
[----:B------:R-:W-:Y:S01]  /*3950*/  LEA R5, R0, 0x3b800000, 0x17 ;  /* 0x3b80000000057811 */ /* 0x000fe200078eb8ff */
[----:B------:R-:W-:-:S05]  /*3960*/  IMAD.SHL.U32 R0, R3, 0x100000, RZ ;  /* 0x0010000003007824 */ /* 0x000fca00078e00ff */
[----:B------:R-:W-:Y:S02]  /*3970*/  LOP3.LUT R0, R5, R0, R6, 0xfe, !PT ;  /* 0x0000000005007212 */ /* 0x000fe400078efe06 */
.L_x_19473:
[----:B------:R-:W-:Y:S05]  /*3980*/  BSYNC B0 ;  /* 0x0000000000007941 */ /* 0x000fea0003800000 */
.L_x_19472:
[----:B------:R-:W-:-:S04]  /*3990*/  FMUL.FTZ R0, R0, 1 ;  /* 0x3f80000000007820 */ /* 0x000fc80000410000 */
[----:B------:R0:W4:Y:S01]  /*39a0*/  F2F.F64.F32 R64, R0 ;  /* 0x0000000000407310 */ /* 0x0001220000201800 */
[----:B------:R-:W-:Y:S05]  /*39b0*/  BRA `(.L_x_19457) ;  /* 0x0000049000007947 */ /* 0x000fea0003800000 */
.L_x_19470:
        /* <DEDUP_REMOVED lines=21> */
.L_x_19479:
[----:B------:R-:W-:Y:S05]  /*3b10*/  BSYNC B1 ;  /* 0x0000000000017941 */ /* 0x000fea0003800000 */
.L_x_19478:
[----:B------:R-:W-:Y:S01]  /*3b20*/  LEA R5, R0, 0x37800000, 0x17 ;  /* 0x3780000000057811 */ /* 0x000fe200078eb8ff */
[----:B------:R-:W-:-:S05]  /*3b30*/  IMAD.SHL.U32 R0, R3, 0x200000, RZ ;  /* 0x0020000003007824 */ /* 0x000fca00078e00ff */
[----:B------:R-:W-:Y:S02]  /*3b40*/  LOP3.LUT R0, R5, R0, R6, 0xfe, !PT ;  /* 0x0000000005007212 */ /* 0x000fe400078efe06 */
.L_x_19477:
[----:B------:R-:W-:Y:S05]  /*3b50*/  BSYNC B0 ;  /* 0x0000000000007941 */ /* 0x000fea0003800000 */
.L_x_19476:
[----:B------:R-:W-:-:S04]  /*3b60*/  FMUL.FTZ R0, R0, 1 ;  /* 0x3f80000000007820 */ /* 0x000fc80000410000 */
[----:B------:R0:W4:Y:S01]  /*3b70*/  F2F.F64.F32 R64, R0 ;  /* 0x0000000000407310 */ /* 0x0001220000201800 */
[----:B------:R-:W-:Y:S05]  /*3b80*/  BRA `(.L_x_19457) ;  /* 0x000002c000007947 */ /* 0x000fea0003800000 */
.L_x_19469:
        /* <DEDUP_REMOVED lines=14> */
.L_x_19483:
[----:B------:R-:W-:Y:S05]  /*3c70*/  BSYNC B0 ;  /* 0x0000000000007941 */ /* 0x000fea0003800000 */
.L_x_19482:
[----:B------:R-:W-:-:S04]  /*3c80*/  FMUL.FTZ R0, R0, 1 ;  /* 0x3f80000000007820 */ /* 0x000fc80000410000 */
[----:B------:R0:W4:Y:S01]  /*3c90*/  F2F.F64.F32 R64, R0 ;  /* 0x0000000000407310 */ /* 0x0001220000201800 */
[----:B------:R-:W-:Y:S05]  /*3ca0*/  BRA `(.L_x_19457) ;  /* 0x000001a000007947 */ /* 0x000fea0003800000 */
.L_x_19456:
[----:B------:R-:W-:Y:S01]  /*3cb0*/  MOV R0, 0x130 ;  /* 0x0000013000007802 */ /* 0x000fe20000000f00 */
[----:B------:R-:W-:Y:S02]  /*3cc0*/  IMAD.MOV.U32 R4, RZ, RZ, c[0x4][0x120] ;  /* 0x01004800ff047624 */ /* 0x000fe400078e00ff */
[----:B------:R-:W-:Y:S01]  /*3cd0*/  IMAD.MOV.U32 R5, RZ, RZ, c[0x4][0x124] ;  /* 0x01004900ff057624 */ /* 0x000fe200078e00ff */
[----:B------:R0:W4:Y:S01]  /*3ce0*/  LDC.64 R14, c[0x4][R0] ;  /* 0x01000000000e7b82 */ /* 0x0001220000000a00 */
        /* <DEDUP_REMOVED lines=14> */
[----:B-12345:R-:W-:Y:S05]  /*3dd0*/  CALL.ABS.NOINC R14 ;  /* 0x000000000e007343 */ /* 0x03efea0003c00000 */
[----:B------:R-:W-:Y:S01]  /*3de0*/  CS2R R64, SRZ ;  /* 0x0000000000407805 */ /* 0x000fe2000001ff00 */
[----:B------:R-:W-:Y:S05]  /*3df0*/  BRA `(.L_x_19457) ;  /* 0x0000005000007947 */ /* 0x000fea0003800000 */
.L_x_19481:
[----:B------:R-:W4:Y:S02]  /*3e00*/  LDG.E.64 R64, [R4.64] ;  /* 0x0000002404407981 */ /* 0x000f24000c1e1b00 */
[----:B----4-:R-:W0:Y:S01]  /*3e10*/  I2F.F64.U64 R64, R64 ;  /* 0x0000004000407312 */ /* 0x010e220000301800 */
[----:B------:R-:W-:Y:S05]  /*3e20*/  BRA `(.L_x_19457) ;  /* 0x0000002000007947 */ /* 0x000fea0003800000 */
.L_x_19480:
[----:B------:R-:W4:Y:S02]  /*3e30*/  LDG.E R4, [R4.64] ;  /* 0x0000002404047981 */ /* 0x000f24000c1e1900 */
[----:B----4-:R0:W4:Y:S02]  /*3e40*/  I2F.F64.U32 R64, R4 ;  /* 0x0000000400407312 */ /* 0x0101240000201800 */
.L_x_19457:
        /* <DEDUP_REMOVED lines=17> */
.L_x_19487:
[----:B----4-:R-:W4:Y:S02]  /*3f60*/  LDG.E.U8 R4, [R4.64] ;  /* 0x0000002404047981 */ /* 0x010f24000c1e1100 */
[----:B----4-:R0:W4:Y:S01]  /*3f70*/  I2F.F64.U16 R16, R4 ;  /* 0x0000000400107312 */ /* 0x0101220000101800 */
[----:B------:R-:W-:Y:S05]  /*3f80*/  BRA `(.L_x_19489) ;  /* 0x00000df000007947 */ /* 0x000fea0003800000 */
.L_x_19486:
        /* <DEDUP_REMOVED lines=9> */
.L_x_19491:
[----:B----4-:R-:W4:Y:S02]  /*4020*/  LDG.E R4, [R4.64] ;  /* 0x0000002404047981 */ /* 0x010f24000c1e1900 */
[----:B----4-:R0:W4:Y:S01]  /*4030*/  I2F.F64 R16, R4 ;  /* 0x0000000400107312 */ /* 0x0101220000201c00 */
[----:B------:R-:W-:Y:S05]  /*4040*/  BRA `(.L_x_19489) ;  /* 0x00000d3000007947 */ /* 0x000fea0003800000 */
.L_x_19490:
[----:B----4-:R-:W4:Y:S02]  /*4050*/  LDG.E.U16 R4, [R4.64] ;  /* 0x0000002404047981 */ /* 0x010f24000c1e1500 */
[----:B----4-:R0:W4:Y:S01]  /*4060*/  I2F.F64.S16 R16, R4 ;  /* 0x0000000400107312 */ /* 0x0101220000101c00 */
[----:B------:R-:W-:Y:S05]  /*4070*/  BRA `(.L_x_19489) ;  /* 0x00000d0000007947 */ /* 0x000fea0003800000 */
.L_x_19485:
        /* <DEDUP_REMOVED lines=10> */
.L_x_19493:
[----:B----4-:R-:W4:Y:S02]  /*4120*/  LDG.E.U16 R0, [R4.64] ;  /* 0x0000002404007981 */ /* 0x010f24000c1e1500 */
[----:B----4-:R-:W-:-:S05]  /*4130*/  HADD2.F32 R0, -RZ, R0.H0_H0 ;  /* 0x20000000ff007230 */ /* 0x010fca0000004100 */
[----:B------:R-:W-:-:S04]  /*4140*/  FMUL.FTZ R0, R0, 1 ;  /* 0x3f80000000007820 */ /* 0x000fc80000410000 */
[----:B------:R0:W4:Y:S01]  /*4150*/  F2F.F64.F32 R16, R0 ;  /* 0x0000000000107310 */ /* 0x0001220000201800 */
[----:B------:R-:W-:Y:S05]  /*4160*/  BRA `(.L_x_19489) ;  /* 0x00000c1000007947 */ /* 0x000fea0003800000 */
.L_x_19492:
        /* <DEDUP_REMOVED lines=10> */
.L_x_19495:
[----:B----4-:R-:W4:Y:S02]  /*4210*/  LDG.E.U16 R4, [R4.64] ;  /* 0x0000002404047981 */ /* 0x010f24000c1e1500 */
[----:B----4-:R-:W-:-:S05]  /*4220*/  HADD2.F32 R0, -RZ, R4.H0_H0 ;  /* 0x20000004ff007230 */ /* 0x010fca0000004100 */
[----:B------:R-:W-:-:S04]  /*4230*/  FMUL.FTZ R0, R0, 1 ;  /* 0x3f80000000007820 */ /* 0x000fc80000410000 */
[----:B------:R0:W4:Y:S01]  /*4240*/  F2F.F64.F32 R16, R0 ;  /* 0x0000000000107310 */ /* 0x0001220000201800 */
[----:B------:R-:W-:Y:S05]  /*4250*/  BRA `(.L_x_19489) ;  /* 0x00000b2000007947 */ /* 0x000fea0003800000 */
.L_x_19494:
[----:B------:R0:W5:Y:S01]  /*4260*/  LDG.E.64 R16, [R4.64] ;  /* 0x0000002404107981 */ /* 0x000162000c1e1b00 */
[----:B------:R-:W-:Y:S05]  /*4270*/  BRA `(.L_x_19489) ;  /* 0x00000b0000007947 */ /* 0x000fea0003800000 */
.L_x_19484:
        /* <DEDUP_REMOVED lines=13> */
.L_x_19498:
[----:B------:R0:W5:Y:S01]  /*4350*/  LDG.E.64 R16, [R4.64] ;  /* 0x0000002404107981 */ /* 0x000162000c1e1b00 */
[----:B------:R-:W-:Y:S05]  /*4360*/  BRA `(.L_x_19489) ;  /* 0x00000a1000007947 */ /* 0x000fea0003800000 */
.L_x_19497:
        /* <DEDUP_REMOVED lines=28> */
.L_x_19500:
        /* <DEDUP_REMOVED lines=15> */
.L_x_19499:
[----:B----4-:R-:W4:Y:S02]  /*4620*/  LDG.E.U16 R0, [R4.64] ;  /* 0x0000002404007981 */ /* 0x010f24000c1e1500 */
[----:B----4-:R-:W-:-:S05]  /*4630*/  PRMT R0, RZ, 0x5410, R0 ;  /* 0x00005410ff007816 */ /* 0x010fca0000000000 */
[----:B------:R-:W-:-:S04]  /*4640*/  FMUL.FTZ R0, R0, 1 ;  /* 0x3f80000000007820 */ /* 0x000fc80000410000 */
[----:B------:R0:W4:Y:S01]  /*4650*/  F2F.F64.F32 R16, R0 ;  /* 0x0000000000107310 */ /* 0x0001220000201800 */
[----:B------:R-:W-:Y:S05]  /*4660*/  BRA `(.L_x_19489) ;  /* 0x0000071000007947 */ /* 0x000fea0003800000 */
.L_x_19496:
        /* <DEDUP_REMOVED lines=11> */
.L_x_19503:
        /* <DEDUP_REMOVED lines=21> */
.L_x_19507:
[----:B------:R-:W-:Y:S05]  /*4870*/  BSYNC B1 ;  /* 0x0000000000017941 */ /* 0x000fea0003800000 */
.L_x_19506:
[----:B------:R-:W-:Y:S01]  /*4880*/  LEA R5, R0, 0x3b800000, 0x17 ;  /* 0x3b80000000057811 */ /* 0x000fe200078eb8ff */
[----:B------:R-:W-:-:S05]  /*4890*/  IMAD.SHL.U32 R0, R3, 0x100000, RZ ;  /* 0x0010000003007824 */ /* 0x000fca00078e00ff */
[----:B------:R-:W-:Y:S02]  /*48a0*/  LOP3.LUT R0, R5, R0, R6, 0xfe, !PT ;  /* 0x0000000005007212 */ /* 0x000fe400078efe06 */
.L_x_19505:
[----:B------:R-:W-:Y:S05]  /*48b0*/  BSYNC B0 ;  /* 0x0000000000007941 */ /* 0x000fea0003800000 */
.L_x_19504:
[----:B------:R-:W-:-:S04]  /*48c0*/  FMUL.FTZ R0, R0, 1 ;  /* 0x3f80000000007820 */ /* 0x000fc80000410000 */
[----:B------:R0:W4:Y:S01]  /*48d0*/  F2F.F64.F32 R16, R0 ;  /* 0x0000000000107310 */ /* 0x0001220000201800 */
[----:B------:R-:W-:Y:S05]  /*48e0*/  BRA `(.L_x_19489) ;  /* 0x0000049000007947 */ /* 0x000fea0003800000 */
.L_x_19502:
        /* <DEDUP_REMOVED lines=21> */
.L_x_19511:
[----:B------:R-:W-:Y:S05]  /*4a40*/  BSYNC B1 ;  /* 0x0000000000017941 */ /* 0x000fea0003800000 */
.L_x_19510:
[----:B------:R-:W-:Y:S01]  /*4a50*/  LEA R5, R0, 0x37800000, 0x17 ;  /* 0x3780000000057811 */ /* 0x000fe200078eb8ff */
[----:B------:R-:W-:-:S05]  /*4a60*/  IMAD.SHL.U32 R0, R3, 0x200000, RZ ;  /* 0x0020000003007824 */ /* 0x000fca00078e00ff */
[----:B------:R-:W-:Y:S02]  /*4a70*/  LOP3.LUT R0, R5, R0, R6, 0xfe, !PT ;  /* 0x0000000005007212 */ /* 0x000fe400078efe06 */
.L_x_19509:
[----:B------:R-:W-:Y:S05]  /*4a80*/  BSYNC B0 ;  /* 0x0000000000007941 */ /* 0x000fea0003800000 */
.L_x_19508:
[----:B------:R-:W-:-:S04]  /*4a90*/  FMUL.FTZ R0, R0, 1 ;  /* 0x3f80000000007820 */ /* 0x000fc80000410000 */
[----:B------:R0:W4:Y:S01]  /*4aa0*/  F2F.F64.F32 R16, R0 ;  /* 0x0000000000107310 */ /* 0x0001220000201800 */
[----:B------:R-:W-:Y:S05]  /*4ab0*/  BRA `(.L_x_19489) ;  /* 0x000002c000007947 */ /* 0x000fea0003800000 */
.L_x_19501:
        /* <DEDUP_REMOVED lines=14> */
.L_x_19515:
[----:B------:R-:W-:Y:S05]  /*4ba0*/  BSYNC B0 ;  /* 0x0000000000007941 */ /* 0x000fea0003800000 */
.L_x_19514:
[----:B------:R-:W-:-:S04]  /*4bb0*/  FMUL.FTZ R0, R0, 1 ;  /* 0x3f80000000007820 */ /* 0x000fc80000410000 */
[----:B------:R0:W4:Y:S01]  /*4bc0*/  F2F.F64.F32 R16, R0 ;  /* 0x0000000000107310 */ /* 0x0001220000201800 */
[----:B------:R-:W-:Y:S05]  /*4bd0*/  BRA `(.L_x_19489) ;  /* 0x000001a000007947 */ /* 0x000fea0003800000 */
.L_x_19488:
        /* <DEDUP_REMOVED lines=21> */
.L_x_19513:
[----:B----4-:R-:W4:Y:S02]  /*4d30*/  LDG.E.64 R16, [R4.64] ;  /* 0x0000002404107981 */ /* 0x010f24000c1e1b00 */
[----:B----4-:R-:W0:Y:S01]  /*4d40*/  I2F.F64.U64 R16, R16 ;  /* 0x0000001000107312 */ /* 0x010e220000301800 */
[----:B------:R-:W-:Y:S05]  /*4d50*/  BRA `(.L_x_19489) ;  /* 0x0000002000007947 */ /* 0x000fea0003800000 */
.L_x_19512:
[----:B----4-:R-:W4:Y:S02]  /*4d60*/  LDG.E R4, [R4.64] ;  /* 0x0000002404047981 */ /* 0x010f24000c1e1900 */
[----:B----4-:R0:W4:Y:S02]  /*4d70*/  I2F.F64.U32 R16, R4 ;  /* 0x0000000400107312 */ /* 0x0101240000201800 */
.L_x_19489:
        /* <DEDUP_REMOVED lines=17> */
.L_x_19519:
[----:B----4-:R-:W4:Y:S02]  /*4e90*/  LDG.E.U8 R4, [R4.64] ;  /* 0x0000002404047981 */ /* 0x010f24000c1e1100 */
[----:B----4-:R0:W4:Y:S01]  /*4ea0*/  I2F.F64.U16 R62, R4 ;  /* 0x00000004003e7312 */ /* 0x0101220000101800 */
[----:B------:R-:W-:Y:S05]  /*4eb0*/  BRA `(.L_x_19521) ;  /* 0x00000df000007947 */ /* 0x000fea0003800000 */
.L_x_19518:
        /* <DEDUP_REMOVED lines=9> */
.L_x_19523:
[----:B----4-:R-:W4:Y:S02]  /*4f50*/  LDG.E R4, [R4.64] ;  /* 0x0000002404047981 */ /* 0x010f24000c1e1900 */
[----:B----4-:R0:W4:Y:S01]  /*4f60*/  I2F.F64 R62, R4 ;  /* 0x00000004003e7312 */ /* 0x0101220000201c00 */
[----:B------:R-:W-:Y:S05]  /*4f70*/  BRA `(.L_x_19521) ;  /* 0x00000d3000007947 */ /* 0x000fea0003800000 */
.L_x_19522:
[----:B----4-:R-:W4:Y:S02]  /*4f80*/  LDG.E.U16 R4, [R4.64] ;  /* 0x0000002404047981 */ /* 0x010f24000c1e1500 */
[----:B----4-:R0:W4:Y:S01]  /*4f90*/  I2F.F64.S16 R62, R4 ;  /* 0x00000004003e7312 */ /* 0x0101220000101c00 */
[----:B------:R-:W-:Y:S05]  /*4fa0*/  BRA `(.L_x_19521) ;  /* 0x00000d0000007947 */ /* 0x000fea0003800000 */
.L_x_19517:
        /* <DEDUP_REMOVED lines=10> */
.L_x_19525:
[----:B----4-:R-:W4:Y:S02]  /*5050*/  LDG.E.U16 R0, [R4.64] ;  /* 0x0000002404007981 */ /* 0x010f24000c1e1500 */
[----:B----4-:R-:W-:-:S05]  /*5060*/  HADD2.F32 R0, -RZ, R0.H0_H0 ;  /* 0x20000000ff007230 */ /* 0x010fca0000004100 */
[----:B------:R-:W-:-:S04]  /*5070*/  FMUL.FTZ R0, R0, 1 ;  /* 0x3f80000000007820 */ /* 0x000fc80000410000 */
[----:B------:R0:W4:Y:S01]  /*5080*/  F2F.F64.F32 R62, R0 ;  /* 0x00000000003e7310 */ /* 0x0001220000201800 */
[----:B------:R-:W-:Y:S05]  /*5090*/  BRA `(.L_x_19521) ;  /* 0x00000c1000007947 */ /* 0x000fea0003800000 */
.L_x_19524:
        /* <DEDUP_REMOVED lines=10> */
.L_x_19527:
[----:B----4-:R-:W4:Y:S02]  /*5140*/  LDG.E.U16 R4, [R4.64] ;  /* 0x0000002404047981 */ /* 0x010f24000c1e1500 */
[----:B----4-:R-:W-:-:S05]  /*5150*/  HADD2.F32 R0, -RZ, R4.H0_H0 ;  /* 0x20000004ff007230 */ /* 0x010fca0000004100 */
[----:B------:R-:W-:-:S04]  /*5160*/  FMUL.FTZ R0, R0, 1 ;  /* 0x3f80000000007820 */ /* 0x000fc80000410000 */
[----:B------:R0:W4:Y:S01]  /*5170*/  F2F.F64.F32 R62, R0 ;  /* 0x00000000003e7310 */ /* 0x0001220000201800 */
[----:B------:R-:W-:Y:S05]  /*5180*/  BRA `(.L_x_19521) ;  /* 0x00000b2000007947 */ /* 0x000fea0003800000 */
.L_x_19526:
[----:B------:R0:W5:Y:S01]  /*5190*/  LDG.E.64 R62, [R4.64] ;  /* 0x00000024043e7981 */ /* 0x000162000c1e1b00 */
[----:B------:R-:W-:Y:S05]  /*51a0*/  BRA `(.L_x_19521) ;  /* 0x00000b0000007947 */ /* 0x000fea0003800000 */
.L_x_19516:
        /* <DEDUP_REMOVED lines=13> */
.L_x_19530:
[----:B------:R0:W5:Y:S01]  /*5280*/  LDG.E.64 R62, [R4.64] ;  /* 0x00000024043e7981 */ /* 0x000162000c1e1b00 */
[----:B------:R-:W-:Y:S05]  /*5290*/  BRA `(.L_x_19521) ;  /* 0x00000a1000007947 */ /* 0x000fea0003800000 */
.L_x_19529:
        /* <DEDUP_REMOVED lines=28> */
.L_x_19532:
        /* <DEDUP_REMOVED lines=15> */
.L_x_19531:
[----:B----4-:R-:W4:Y:S02]  /*5550*/  LDG.E.U16 R0, [R4.64] ;  /* 0x0000002404007981 */ /* 0x010f24000c1e1500 */
[----:B----4-:R-:W-:-:S05]  /*5560*/  PRMT R0, RZ, 0x5410, R0 ;  /* 0x00005410ff007816 */ /* 0x010fca0000000000 */
[----:B------:R-:W-:-:S04]  /*5570*/  FMUL.FTZ R0, R0, 1 ;  /* 0x3f80000000007820 */ /* 0x000fc80000410000 */
[----:B------:R0:W4:Y:S01]  /*5580*/  F2F.F64.F32 R62, R0 ;  /* 0x00000000003e7310 */ /* 0x0001220000201800 */
[----:B------:R-:W-:Y:S05]  /*5590*/  BRA `(.L_x_19521) ;  /* 0x0000071000007947 */ /* 0x000fea0003800000 */
.L_x_19528:
        /* <DEDUP_REMOVED lines=11> */
.L_x_19535:
        /* <DEDUP_REMOVED lines=21> */
.L_x_19539:
[----:B------:R-:W-:Y:S05]  /*57a0*/  BSYNC B1 ;  /* 0x0000000000017941 */ /* 0x000fea0003800000 */
.L_x_19538:
[----:B------:R-:W-:Y:S01]  /*57b0*/  LEA R5, R0, 0x3b800000, 0x17 ;  /* 0x3b80000000057811 */ /* 0x000fe200078eb8ff */
[----:B------:R-:W-:-:S05]  /*57c0*/  IMAD.SHL.U32 R0, R3, 0x100000, RZ ;  /* 0x0010000003007824 */ /* 0x000fca00078e00ff */
[----:B------:R-:W-:Y:S02]  /*57d0*/  LOP3.LUT R0, R5, R0, R6, 0xfe, !PT ;  /* 0x0000000005007212 */ /* 0x000fe400078efe06 */
.L_x_19537:
[----:B------:R-:W-:Y:S05]  /*57e0*/  BSYNC B0 ;  /* 0x0000000000007941 */ /* 0x000fea0003800000 */
.L_x_19536:
[----:B------:R-:W-:-:S04]  /*57f0*/  FMUL.FTZ R0, R0, 1 ;  /* 0x3f80000000007820 */ /* 0x000fc80000410000 */
[----:B------:R0:W4:Y:S01]  /*5800*/  F2F.F64.F32 R62, R0 ;  /* 0x00000000003e7310 */ /* 0x0001220000201800 */
[----:B------:R-:W-:Y:S05]  /*5810*/  BRA `(.L_x_19521) ;  /* 0x0000049000007947 */ /* 0x000fea0003800000 */
.L_x_19534:
        /* <DEDUP_REMOVED lines=21> */
.L_x_19543:
[----:B------:R-:W-:Y:S05]  /*5970*/  BSYNC B1 ;  /* 0x0000000000017941 */ /* 0x000fea0003800000 */
.L_x_19542:
[----:B------:R-:W-:Y:S01]  /*5980*/  LEA R5, R0, 0x37800000, 0x17 ;  /* 0x3780000000057811 */ /* 0x000fe200078eb8ff */
[----:B------:R-:W-:-:S05]  /*5990*/  IMAD.SHL.U32 R0, R3, 0x200000, RZ ;  /* 0x0020000003007824 */ /* 0x000fca00078e00ff */
[----:B------:R-:W-:Y:S02]  /*59a0*/  LOP3.LUT R0, R5, R0, R6, 0xfe, !PT ;  /* 0x0000000005007212 */ /* 0x000fe400078efe06 */
.L_x_19541:
[----:B------:R-:W-:Y:S05]  /*59b0*/  BSYNC B0 ;  /* 0x0000000000007941 */ /* 0x000fea0003800000 */
.L_x_19540:
[----:B------:R-:W-:-:S04]  /*59c0*/  FMUL.FTZ R0, R0, 1 ;  /* 0x3f80000000007820 */ /* 0x000fc80000410000 */
[----:B------:R0:W4:Y:S01]  /*59d0*/  F2F.F64.F32 R62, R0 ;  /* 0x00000000003e7310 */ /* 0x0001220000201800 */
[----:B------:R-:W-:Y:S05]  /*59e0*/  BRA `(.L_x_19521) ;  /* 0x000002c000007947 */ /* 0x000fea0003800000 */
.L_x_19533:
        /* <DEDUP_REMOVED lines=14> */
.L_x_19547:
[----:B------:R-:W-:Y:S05]  /*5ad0*/  BSYNC B0 ;  /* 0x0000000000007941 */ /* 0x000fea0003800000 */
.L_x_19546:
[----:B------:R-:W-:-:S04]  /*5ae0*/  FMUL.FTZ R0, R0, 1 ;  /* 0x3f80000000007820 */ /* 0x000fc80000410000 */
[----:B------:R0:W4:Y:S01]  /*5af0*/  F2F.F64.F32 R62, R0 ;  /* 0x00000000003e7310 */ /* 0x0001220000201800 */
[----:B------:R-:W-:Y:S05]  /*5b00*/  BRA `(.L_x_19521) ;  /* 0x000001a000007947 */ /* 0x000fea0003800000 */
.L_x_19520:
        /* <DEDUP_REMOVED lines=21> */
.L_x_19545:
[----:B----4-:R-:W4:Y:S02]  /*5c60*/  LDG.E.64 R62, [R4.64] ;  /* 0x00000024043e7981 */ /* 0x010f24000c1e1b00 */
[----:B----4-:R-:W0:Y:S01]  /*5c70*/  I2F.F64.U64 R62, R62 ;  /* 0x0000003e003e7312 */ /* 0x010e220000301800 */
[----:B------:R-:W-:Y:S05]  /*5c80*/  BRA `(.L_x_19521) ;  /* 0x0000002000007947 */ /* 0x000fea0003800000 */
.L_x_19544:
[----:B----4-:R-:W4:Y:S02]  /*5c90*/  LDG.E R4, [R4.64] ;  /* 0x0000002404047981 */ /* 0x010f24000c1e1900 */
[----:B----4-:R0:W4:Y:S02]  /*5ca0*/  I2F.F64.U32 R62, R4 ;  /* 0x00000004003e7312 */ /* 0x0101240000201800 */
.L_x_19521:
        /* <DEDUP_REMOVED lines=17> */
.L_x_19551:
[----:B----4-:R-:W4:Y:S02]  /*5dc0*/  LDG.E.U8 R4, [R4.64] ;  /* 0x0000002404047981 */ /* 0x010f24000c1e1100 */
[----:B----4-:R0:W4:Y:S01]  /*5dd0*/  I2F.F64.U16 R18, R4 ;  /* 0x0000000400127312 */ /* 0x0101220000101800 */
[----:B------:R-:W-:Y:S05]  /*5de0*/  BRA `(.L_x_19553) ;  /* 0x00000df000007947 */ /* 0x000fea0003800000 */
.L_x_19550:
        /* <DEDUP_REMOVED lines=9> */
.L_x_19555:
[----:B----4-:R-:W4:Y:S02]  /*5e80*/  LDG.E R4, [R4.64] ;  /* 0x0000002404047981 */ /* 0x010f24000c1e1900 */
[----:B----4-:R0:W4:Y:S01]  /*5e90*/  I2F.F64 R18, R4 ;  /* 0x0000000400127312 */ /* 0x0101220000201c00 */
[----:B------:R-:W-:Y:S05]  /*5ea0*/  BRA `(.L_x_19553) ;  /* 0x00000d3000007947 */ /* 0x000fea0003800000 */
.L_x_19554:
[----:B----4-:R-:W4:Y:S02]  /*5eb0*/  LDG.E.U16 R4, [R4.64] ;  /* 0x0000002404047981 */ /* 0x010f24000c1e1500 */
[----:B----4-:R0:W4:Y:S01]  /*5ec0*/  I2F.F64.S16 R18, R4 ;  /* 0x0000000400127312 */ /* 0x0101220000101c00 */
[----:B------:R-:W-:Y:S05]  /*5ed0*/  BRA `(.L_x_19553) ;  /* 0x00000d0000007947 */ /* 0x000fea0003800000 */
.L_x_19549:
        /* <DEDUP_REMOVED lines=10> */
.L_x_19557:
[----:B----4-:R-:W4:Y:S02]  /*5f80*/  LDG.E.U16 R0, [R4.64] ;  /* 0x0000002404007981 */ /* 0x010f24000c1e1500 */
[----:B----4-:R-:W-:-:S05]  /*5f90*/  HADD2.F32 R0, -RZ, R0.H0_H0 ;  /* 0x20000000ff007230 */ /* 0x010fca0000004100 */
[----:B------:R-:W-:-:S04]  /*5fa0*/  FMUL.FTZ R0, R0, 1 ;  /* 0x3f80000000007820 */ /* 0x000fc80000410000 */
[----:B------:R0:W4:Y:S01]  /*5fb0*/  F2F.F64.F32 R18, R0 ;  /* 0x0000000000127310 */ /* 0x0001220000201800 */
[----:B------:R-:W-:Y:S05]  /*5fc0*/  BRA `(.L_x_19553) ;  /* 0x00000c1000007947 */ /* 0x000fea0003800000 */
.L_x_19556:
        /* <DEDUP_REMOVED lines=10> */
.L_x_19559:
[----:B----4-:R-:W4:Y:S02]  /*6070*/  LDG.E.U16 R4, [R4.64] ;  /* 0x0000002404047981 */ /* 0x010f24000c1e1500 */
[----:B----4-:R-:W-:-:S05]  /*6080*/  HADD2.F32 R0, -RZ, R4.H0_H0 ;  /* 0x20000004ff007230 */ /* 0x010fca0000004100 */
[----:B------:R-:W-:-:S04]  /*6090*/  FMUL.FTZ R0, R0, 1 ;  /* 0x3f80000000007820 */ /* 0x000fc80000410000 */
[----:B------:R0:W4:Y:S01]  /*60a0*/  F2F.F64.F32 R18, R0 ;  /* 0x0000000000127310 */ /* 0x0001220000201800 */
[----:B------:R-:W-:Y:S05]  /*60b0*/  BRA `(.L_x_19553) ;  /* 0x00000b2000007947 */ /* 0x000fea0003800000 */
.L_x_19558:
[----:B------:R0:W5:Y:S01]  /*60c0*/  LDG.E.64 R18, [R4.64] ;  /* 0x0000002404127981 */ /* 0x000162000c1e1b00 */
[----:B------:R-:W-:Y:S05]  /*60d0*/  BRA `(.L_x_19553) ;  /* 0x00000b0000007947 */ /* 0x000fea0003800000 */
.L_x_19548:
        /* <DEDUP_REMOVED lines=13> */
.L_x_19562:
[----:B------:R0:W5:Y:S01]  /*61b0*/  LDG.E.64 R18, [R4.64] ;  /* 0x0000002404127981 */ /* 0x000162000c1e1b00 */
[----:B------:R-:W-:Y:S05]  /*61c0*/  BRA `(.L_x_19553) ;  /* 0x00000a1000007947 */ /* 0x000fea0003800000 */
.L_x_19561:
        /* <DEDUP_REMOVED lines=28> */
.L_x_19564:
        /* <DEDUP_REMOVED lines=15> */
.L_x_19563:
[----:B----4-:R-:W4:Y:S02]  /*6480*/  LDG.E.U16 R0, [R4.64] ;  /* 0x0000002404007981 */ /* 0x010f24000c1e1500 */
[----:B----4-:R-:W-:-:S05]  /*6490*/  PRMT R0, RZ, 0x5410, R0 ;  /* 0x00005410ff007816 */ /* 0x010fca0000000000 */
[----:B------:R-:W-:-:S04]  /*64a0*/  FMUL.FTZ R0, R0, 1 ;  /* 0x3f80000000007820 */ /* 0x000fc80000410000 */
[----:B------:R0:W4:Y:S01]  /*64b0*/  F2F.F64.F32 R18, R0 ;  /* 0x0000000000127310 */ /* 0x0001220000201800 */
[----:B------:R-:W-:Y:S05]  /*64c0*/  BRA `(.L_x_19553) ;  /* 0x0000071000007947 */ /* 0x000fea0003800000 */
.L_x_19560:
        /* <DEDUP_REMOVED lines=11> */
.L_x_19567:
        /* <DEDUP_REMOVED lines=21> */
.L_x_19571:
[----:B------:R-:W-:Y:S05]  /*66d0*/  BSYNC B1 ;  /* 0x0000000000017941 */ /* 0x000fea0003800000 */
.L_x_19570:
[----:B------:R-:W-:Y:S01]  /*66e0*/  LEA R5, R0, 0x3b800000, 0x17 ;  /* 0x3b80000000057811 */ /* 0x000fe200078eb8ff */
[----:B------:R-:W-:-:S05]  /*66f0*/  IMAD.SHL.U32 R0, R3, 0x100000, RZ ;  /* 0x0010000003007824 */ /* 0x000fca00078e00ff */
[----:B------:R-:W-:Y:S02]  /*6700*/  LOP3.LUT R0, R5, R0, R6, 0xfe, !PT ;  /* 0x0000000005007212 */ /* 0x000fe400078efe06 */
.L_x_19569:
[----:B------:R-:W-:Y:S05]  /*6710*/  BSYNC B0 ;  /* 0x0000000000007941 */ /* 0x000fea0003800000 */
.L_x_19568:
[----:B------:R-:W-:-:S04]  /*6720*/  FMUL.FTZ R0, R0, 1 ;  /* 0x3f80000000007820 */ /* 0x000fc80000410000 */
[----:B------:R0:W4:Y:S01]  /*6730*/  F2F.F64.F32 R18, R0 ;  /* 0x0000000000127310 */ /* 0x0001220000201800 */
[----:B------:R-:W-:Y:S05]  /*6740*/  BRA `(.L_x_19553) ;  /* 0x0000049000007947 */ /* 0x000fea0003800000 */
.L_x_19566:
        /* <DEDUP_REMOVED lines=21> */
.L_x_19575:
[----:B------:R-:W-:Y:S05]  /*68a0*/  BSYNC B1 ;  /* 0x0000000000017941 */ /* 0x000fea0003800000 */
.L_x_19574:
[----:B------:R-:W-:Y:S01]  /*68b0*/  LEA R5, R0, 0x37800000, 0x17 ;  /* 0x3780000000057811 */ /* 0x000fe200078eb8ff */
[----:B------:R-:W-:-:S05]  /*68c0*/  IMAD.SHL.U32 R0, R3, 0x200000, RZ ;  /* 0x0020000003007824 */ /* 0x000fca00078e00ff */
[----:B------:R-:W-:Y:S02]  /*68d0*/  LOP3.LUT R0, R5, R0, R6, 0xfe, !PT ;  /* 0x0000000005007212 */ /* 0x000fe400078efe06 */
.L_x_19573:
[----:B------:R-:W-:Y:S05]  /*68e0*/  BSYNC B0 ;  /* 0x0000000000007941 */ /* 0x000fea0003800000 */
.L_x_19572:
[----:B------:R-:W-:-:S04]  /*68f0*/  FMUL.FTZ R0, R0, 1 ;  /* 0x3f80000000007820 */ /* 0x000fc80000410000 */
[----:B------:R0:W4:Y:S01]  /*6900*/  F2F.F64.F32 R18, R0 ;  /* 0x0000000000127310 */ /* 0x0001220000201800 */
[----:B------:R-:W-:Y:S05]  /*6910*/  BRA `(.L_x_19553) ;  /* 0x000002c000007947 */ /* 0x000fea0003800000 */
.L_x_19565:
        /* <DEDUP_REMOVED lines=14> */
.L_x_19579:
[----:B------:R-:W-:Y:S05]  /*6a00*/  BSYNC B0 ;  /* 0x0000000000007941 */ /* 0x000fea0003800000 */
.L_x_19578:
[----:B------:R-:W-:-:S04]  /*6a10*/  FMUL.FTZ R0, R0, 1 ;  /* 0x3f80000000007820 */ /* 0x000fc80000410000 */
[----:B------:R0:W4:Y:S01]  /*6a20*/  F2F.F64.F32 R18, R0 ;  /* 0x0000000000127310 */ /* 0x0001220000201800 */
[----:B------:R-:W-:Y:S05]  /*6a30*/  BRA `(.L_x_19553) ;  /* 0x000001a000007947 */ /* 0x000fea0003800000 */
.L_x_19552:
        /* <DEDUP_REMOVED lines=21> */
.L_x_19577:
[----:B----4-:R-:W4:Y:S02]  /*6b90*/  LDG.E.64 R18, [R4.64] ;  /* 0x0000002404127981 */ /* 0x010f24000c1e1b00 */
[----:B----4-:R-:W0:Y:S01]  /*6ba0*/  I2F.F64.U64 R18, R18 ;  /* 0x0000001200127312 */ /* 0x010e220000301800 */
[----:B------:R-:W-:Y:S05]  /*6bb0*/  BRA `(.L_x_19553) ;  /* 0x0000002000007947 */ /* 0x000fea0003800000 */
.L_x_19576:
[----:B----4-:R-:W4:Y:S02]  /*6bc0*/  LDG.E R4, [R4.64] ;  /* 0x0000002404047981 */ /* 0x010f24000c1e1900 */
[----:B----4-:R0:W4:Y:S02]  /*6bd0*/  I2F.F64.U32 R18, R4 ;  /* 0x0000000400127312 */ /* 0x0101240000201800 */
.L_x_19553:
[----:B------:R-:W4:Y:S02]  /*6be0*/  S2R R77, SR_TID.X ;  /* 0x00000000004d7919 */ /* 0x000f240000002100 */
[----:B----4-:R-:W-:Y:S02]  /*6bf0*/  IADD3 R77, R77, 0x80, RZ ;  /* 0x000000804d4d7810 */ /* 0x010fe40007ffe0ff */
.L_x_19355:
[----:B-1-34-:R-:W-:Y:S05]  /*6c00*/  BSYNC B6 ;  /* 0x0000000000067941 */ /* 0x01afea0003800000 */
.L_x_19354:
[----:B------:R-:W-:Y:S01]  /*6c10*/  ISETP.GE.AND P0, PT, R77, R74, PT ;  /* 0x0000004a4d00720c */ /* 0x000fe20003f06270 */
[----:B------:R-:W-:Y:S01]  /*6c20*/  BSSY B6, `(.L_x_19580) ;  /* 0x00006af000067945 */ /* 0x000fe20003800000 */
[----:B------:R-:W-:Y:S01]  /*6c30*/  CS2R R22, SRZ ;  /* 0x0000000000167805 */ /* 0x000fe2000001ff00 */
[----:B------:R-:W-:Y:S01]  /*6c40*/  CS2R R24, SRZ ;  /* 0x0000000000187805 */ /* 0x000fe2000001ff00 */
[----:B------:R-:W-:Y:S01]  /*6c50*/  CS2R R26, SRZ ;  /* 0x00000000001a7805 */ /* 0x000fe2000001ff00 */
[----:B------:R-:W-:Y:S01]  /*6c60*/  CS2R R28, SRZ ;  /* 0x00000000001c7805 */ /* 0x000fe2000001ff00 */
[----:B------:R-:W-:Y:S01]  /*6c70*/  CS2R R30, SRZ ;  /* 0x00000000001e7805 */ /* 0x000fe2000001ff00 */
[----:B------:R-:W-:-:S06]  /*6c80*/  CS2R R32, SRZ ;  /* 0x0000000000207805 */ /* 0x000fcc000001ff00 */
        /* <DEDUP_REMOVED lines=19> */
.L_x_19585:
[----:B------:R-:W3:Y:S02]  /*6dc0*/  LDG.E.U8 R4, [R4.64] ;  /* 0x0000002404047981 */ /* 0x000ee4000c1e1100 */
[----:B---3--:R0:W1:Y:S01]  /*6dd0*/  I2F.F64.U16 R72, R4 ;  /* 0x0000000400487312 */ /* 0x0080620000101800 */
[----:B------:R-:W-:Y:S05]  /*6de0*/  BRA `(.L_x_19587) ;  /* 0x00000df000007947 */ /* 0x000fea0003800000 */
.L_x_19584:
        /* <DEDUP_REMOVED lines=9> */
.L_x_19589:
[----:B------:R-:W3:Y:S02]  /*6e80*/  LDG.E R4, [R4.64] ;  /* 0x0000002404047981 */ /* 0x000ee4000c1e1900 */
[----:B---3--:R0:W1:Y:S01]  /*6e90*/  I2F.F64 R72, R4 ;  /* 0x0000000400487312 */ /* 0x0080620000201c00 */
[----:B------:R-:W-:Y:S05]  /*6ea0*/  BRA `(.L_x_19587) ;  /* 0x00000d3000007947 */ /* 0x000fea0003800000 */
.L_x_19588:
[----:B------:R-:W3:Y:S02]  /*6eb0*/  LDG.E.U16 R4, [R4.64] ;  /* 0x0000002404047981 */ /* 0x000ee4000c1e1500 */
[----:B---3--:R0:W1:Y:S01]  /*6ec0*/  I2F.F64.S16 R72, R4 ;  /* 0x0000000400487312 */ /* 0x0080620000101c00 */
[----:B------:R-:W-:Y:S05]  /*6ed0*/  BRA `(.L_x_19587) ;  /* 0x00000d0000007947 */ /* 0x000fea0003800000 */
.L_x_19583:
        /* <DEDUP_REMOVED lines=10> */
.L_x_19591:
[----:B------:R-:W3:Y:S02]  /*6f80*/  LDG.E.U16 R0, [R4.64] ;  /* 0x0000002404007981 */ /* 0x000ee4000c1e1500 */
[----:B---3--:R-:W-:-:S05]  /*6f90*/  HADD2.F32 R0, -RZ, R0.H0_H0 ;  /* 0x20000000ff007230 */ /* 0x008fca0000004100 */
[----:B------:R-:W-:-:S04]  /*6fa0*/  FMUL.FTZ R0, R0, 1 ;  /* 0x3f80000000007820 */ /* 0x000fc80000410000 */
[----:B------:R0:W1:Y:S01]  /*6fb0*/  F2F.F64.F32 R72, R0 ;  /* 0x0000000000487310 */ /* 0x0000620000201800 */
[----:B------:R-:W-:Y:S05]  /*6fc0*/  BRA `(.L_x_19587) ;  /* 0x00000c1000007947 */ /* 0x000fea0003800000 */
.L_x_19590:
        /* <DEDUP_REMOVED lines=10> */
.L_x_19593:
[----:B------:R-:W3:Y:S02]  /*7070*/  LDG.E.U16 R4, [R4.64] ;  /* 0x0000002404047981 */ /* 0x000ee4000c1e1500 */
[----:B---3--:R-:W-:-:S05]  /*7080*/  HADD2.F32 R0, -RZ, R4.H0_H0 ;  /* 0x20000004ff007230 */ /* 0x008fca0000004100 */
[----:B------:R-:W-:-:S04]  /*7090*/  FMUL.FTZ R0, R0, 1 ;  /* 0x3f80000000007820 */ /* 0x000fc80000410000 */
[----:B------:R0:W1:Y:S01]  /*70a0*/  F2F.F64.F32 R72, R0 ;  /* 0x0000000000487310 */ /* 0x0000620000201800 */
[----:B------:R-:W-:Y:S05]  /*70b0*/  BRA `(.L_x_19587) ;  /* 0x00000b2000007947 */ /* 0x000fea0003800000 */
.L_x_19592:
[----:B------:R0:W5:Y:S01]  /*70c0*/  LDG.E.64 R72, [R4.64] ;  /* 0x0000002404487981 */ /* 0x000162000c1e1b00 */
[----:B------:R-:W-:Y:S05]  /*70d0*/  BRA `(.L_x_19587) ;  /* 0x00000b0000007947 */ /* 0x000fea0003800000 */
.L_x_19582:
        /* <DEDUP_REMOVED lines=13> */
.L_x_19596:
[----:B------:R0:W5:Y:S01]  /*71b0*/  LDG.E.64 R72, [R4.64] ;  /* 0x0000002404487981 */ /* 0x000162000c1e1b00 */
[----:B------:R-:W-:Y:S05]  /*71c0*/  BRA `(.L_x_19587) ;  /* 0x00000a1000007947 */ /* 0x000fea0003800000 */
.L_x_19595:
        /* <DEDUP_REMOVED lines=28> */
.L_x_19598:
        /* <DEDUP_REMOVED lines=15> */
.L_x_19597:
[----:B------:R-:W3:Y:S02]  /*7480*/  LDG.E.U16 R0, [R4.64] ;  /* 0x0000002404007981 */ /* 0x000ee4000c1e1500 */
[----:B---3--:R-:W-:-:S05]  /*7490*/  PRMT R0, RZ, 0x5410, R0 ;  /* 0x00005410ff007816 */ /* 0x008fca0000000000 */
[----:B------:R-:W-:-:S04]  /*74a0*/  FMUL.FTZ R0, R0, 1 ;  /* 0x3f80000000007820 */ /* 0x000fc80000410000 */
[----:B------:R0:W1:Y:S01]  /*74b0*/  F2F.F64.F32 R72, R0 ;  /* 0x0000000000487310 */ /* 0x0000620000201800 */
[----:B------:R-:W-:Y:S05]  /*74c0*/  BRA `(.L_x_19587) ;  /* 0x0000071000007947 */ /* 0x000fea0003800000 */
.L_x_19594:
        /* <DEDUP_REMOVED lines=11> */
.L_x_19601:
        /* <DEDUP_REMOVED lines=21> */
.L_x_19605:
[----:B------:R-:W-:Y:S05]  /*76d0*/  BSYNC B1 ;  /* 0x0000000000017941 */ /* 0x000fea0003800000 */
.L_x_19604:
[----:B------:R-:W-:Y:S01]  /*76e0*/  LEA R5, R0, 0x3b800000, 0x17 ;  /* 0x3b80000000057811 */ /* 0x000fe200078eb8ff */
[----:B------:R-:W-:-:S05]  /*76f0*/  IMAD.SHL.U32 R0, R3, 0x100000, RZ ;  /* 0x0010000003007824 */ /* 0x000fca00078e00ff */
[----:B------:R-:W-:Y:S02]  /*7700*/  LOP3.LUT R0, R5, R0, R6, 0xfe, !PT ;  /* 0x0000000005007212 */ /* 0x000fe400078efe06 */
.L_x_19603:
[----:B------:R-:W-:Y:S05]  /*7710*/  BSYNC B0 ;  /* 0x0000000000007941 */ /* 0x000fea0003800000 */
.L_x_19602:
[----:B------:R-:W-:-:S04]  /*7720*/  FMUL.FTZ R0, R0, 1 ;  /* 0x3f80000000007820 */ /* 0x000fc80000410000 */
[----:B------:R0:W1:Y:S01]  /*7730*/  F2F.F64.F32 R72, R0 ;  /* 0x0000000000487310 */ /* 0x0000620000201800 */
[----:B------:R-:W-:Y:S05]  /*7740*/  BRA `(.L_x_19587) ;  /* 0x0000049000007947 */ /* 0x000fea0003800000 */
.L_x_19600:
        /* <DEDUP_REMOVED lines=21> */
.L_x_19609:
[----:B------:R-:W-:Y:S05]  /*78a0*/  BSYNC B1 ;  /* 0x0000000000017941 */ /* 0x000fea0003800000 */
.L_x_19608:
[----:B------:R-:W-:Y:S01]  /*78b0*/  LEA R5, R0, 0x37800000, 0x17 ;  /* 0x3780000000057811 */ /* 0x000fe200078eb8ff */
[----:B------:R-:W-:-:S05]  /*78c0*/  IMAD.SHL.U32 R0, R3, 0x200000, RZ ;  /* 0x0020000003007824 */ /* 0x000fca00078e00ff */
[----:B------:R-:W-:Y:S02]  /*78d0*/  LOP3.LUT R0, R5, R0, R6, 0xfe, !PT ;  /* 0x0000000005007212 */ /* 0x000fe400078efe06 */
.L_x_19607:
[----:B------:R-:W-:Y:S05]  /*78e0*/  BSYNC B0 ;  /* 0x0000000000007941 */ /* 0x000fea0003800000 */
.L_x_19606:
[----:B------:R-:W-:-:S04]  /*78f0*/  FMUL.FTZ R0, R0, 1 ;  /* 0x3f80000000007820 */ /* 0x000fc80000410000 */
[----:B------:R0:W1:Y:S01]  /*7900*/  F2F.F64.F32 R72, R0 ;  /* 0x0000000000487310 */ /* 0x0000620000201800 */
[----:B------:R-:W-:Y:S05]  /*7910*/  BRA `(.L_x_19587) ;  /* 0x000002c000007947 */ /* 0x000fea0003800000 */
.L_x_19599:
        /* <DEDUP_REMOVED lines=14> */
.L_x_19613:
[----:B------:R-:W-:Y:S05]  /*7a00*/  BSYNC B0 ;  /* 0x0000000000007941 */ /* 0x000fea0003800000 */
.L_x_19612:
[----:B------:R-:W-:-:S04]  /*7a10*/  FMUL.FTZ R0, R0, 1 ;  /* 0x3f80000000007820 */ /* 0x000fc80000410000 */
[----:B------:R0:W1:Y:S01]  /*7a20*/  F2F.F64.F32 R72, R0 ;  /* 0x0000000000487310 */ /* 0x0000620000201800 */
[----:B------:R-:W-:Y:S05]  /*7a30*/  BRA `(.L_x_19587) ;  /* 0x000001a000007947 */ /* 0x000fea0003800000 */
.L_x_19586:
        /* <DEDUP_REMOVED lines=18> */
[----:B-12--5:R-:W-:Y:S05]  /*7b60*/  CALL.ABS.NOINC R14 ;  /* 0x000000000e007343 */ /* 0x026fea0003c00000 */
[----:B------:R-:W-:Y:S01]  /*7b70*/  CS2R R72, SRZ ;  /* 0x0000000000487805 */ /* 0x000fe2000001ff00 */
[----:B------:R-:W-:Y:S05]  /*7b80*/  BRA `(.L_x_19587) ;  /* 0x0000005000007947 */ /* 0x000fea0003800000 */
.L_x_19611:
[----:B------:R-:W3:Y:S02]  /*7b90*/  LDG.E.64 R72, [R4.64] ;  /* 0x0000002404487981 */ /* 0x000ee4000c1e1b00 */
[----:B---3--:R-:W0:Y:S01]  /*7ba0*/  I2F.F64.U64 R72, R72 ;  /* 0x0000004800487312 */ /* 0x008e220000301800 */
[----:B------:R-:W-:Y:S05]  /*7bb0*/  BRA `(.L_x_19587) ;  /* 0x0000002000007947 */ /* 0x000fea0003800000 */
.L_x_19610:
[----:B------:R-:W3:Y:S02]  /*7bc0*/  LDG.E R4, [R4.64] ;  /* 0x0000002404047981 */ /* 0x000ee4000c1e1900 */
[----:B---3--:R0:W1:Y:S02]  /*7bd0*/  I2F.F64.U32 R72, R4 ;  /* 0x0000000400487312 */ /* 0x0080640000201800 */
.L_x_19587:
        /* <DEDUP_REMOVED lines=17> */
.L_x_19617:
[----:B------:R-:W3:Y:S02]  /*7cf0*/  LDG.E.U8 R4, [R4.64] ;  /* 0x0000002404047981 */ /* 0x000ee4000c1e1100 */
[----:B---3--:R0:W3:Y:S01]  /*7d00*/  I2F.F64.U16 R22, R4 ;  /* 0x0000000400167312 */ /* 0x0080e20000101800 */
[----:B------:R-:W-:Y:S05]  /*7d10*/  BRA `(.L_x_19619) ;  /* 0x00000df000007947 */ /* 0x000fea0003800000 */
.L_x_19616:
        /* <DEDUP_REMOVED lines=9> */
.L_x_19621:
[----:B------:R-:W3:Y:S02]  /*7db0*/  LDG.E R4, [R4.64] ;  /* 0x0000002404047981 */ /* 0x000ee4000c1e1900 */
[----:B---3--:R0:W3:Y:S01]  /*7dc0*/  I2F.F64 R22, R4 ;  /* 0x0000000400167312 */ /* 0x0080e20000201c00 */
[----:B------:R-:W-:Y:S05]  /*7dd0*/  BRA `(.L_x_19619) ;  /* 0x00000d3000007947 */ /* 0x000fea0003800000 */
.L_x_19620:
[----:B------:R-:W3:Y:S02]  /*7de0*/  LDG.E.U16 R4, [R4.64] ;  /* 0x0000002404047981 */ /* 0x000ee4000c1e1500 */
[----:B---3--:R0:W3:Y:S01]  /*7df0*/  I2F.F64.S16 R22, R4 ;  /* 0x0000000400167312 */ /* 0x0080e20000101c00 */
[----:B------:R-:W-:Y:S05]  /*7e00*/  BRA `(.L_x_19619) ;  /* 0x00000d0000007947 */ /* 0x000fea0003800000 */
.L_x_19615:
        /* <DEDUP_REMOVED lines=10> */
.L_x_19623:
[----:B------:R-:W3:Y:S02]  /*7eb0*/  LDG.E.U16 R0, [R4.64] ;  /* 0x0000002404007981 */ /* 0x000ee4000c1e1500 */
[----:B---3--:R-:W-:-:S05]  /*7ec0*/  HADD2.F32 R0, -RZ, R0.H0_H0 ;  /* 0x20000000ff007230 */ /* 0x008fca0000004100 */
[----:B------:R-:W-:-:S04]  /*7ed0*/  FMUL.FTZ R0, R0, 1 ;  /* 0x3f80000000007820 */ /* 0x000fc80000410000 */
[----:B------:R0:W3:Y:S01]  /*7ee0*/  F2F.F64.F32 R22, R0 ;  /* 0x0000000000167310 */ /* 0x0000e20000201800 */
[----:B------:R-:W-:Y:S05]  /*7ef0*/  BRA `(.L_x_19619) ;  /* 0x00000c1000007947 */ /* 0x000fea0003800000 */
.L_x_19622:
        /* <DEDUP_REMOVED lines=10> */
.L_x_19625:
[----:B------:R-:W3:Y:S02]  /*7fa0*/  LDG.E.U16 R4, [R4.64] ;  /* 0x0000002404047981 */ /* 0x000ee4000c1e1500 */
[----:B---3--:R-:W-:-:S05]  /*7fb0*/  HADD2.F32 R0, -RZ, R4.H0_H0 ;  /* 0x20000004ff007230 */ /* 0x008fca0000004100 */
[----:B------:R-:W-:-:S04]  /*7fc0*/  FMUL.FTZ R0, R0, 1 ;  /* 0x3f80000000007820 */ /* 0x000fc80000410000 */
[----:B------:R0:W3:Y:S01]  /*7fd0*/  F2F.F64.F32 R22, R0 ;  /* 0x0000000000167310 */ /* 0x0000e20000201800 */
[----:B------:R-:W-:Y:S05]  /*7fe0*/  BRA `(.L_x_19619) ;  /* 0x00000b2000007947 */ /* 0x000fea0003800000 */
.L_x_19624:
[----:B------:R0:W5:Y:S01]  /*7ff0*/  LDG.E.64 R22, [R4.64] ;  /* 0x0000002404167981 */ /* 0x000162000c1e1b00 */
[----:B------:R-:W-:Y:S05]  /*8000*/  BRA `(.L_x_19619) ;  /* 0x00000b0000007947 */ /* 0x000fea0003800000 */
.L_x_19614:
        /* <DEDUP_REMOVED lines=13> */
.L_x_19628:
[----:B------:R0:W5:Y:S01]  /*80e0*/  LDG.E.64 R22, [R4.64] ;  /* 0x0000002404167981 */ /* 0x000162000c1e1b00 */
[----:B------:R-:W-:Y:S05]  /*80f0*/  BRA `(.L_x_19619) ;  /* 0x00000a1000007947 */ /* 0x000fea0003800000 */
.L_x_19627:
        /* <DEDUP_REMOVED lines=28> */
.L_x_19630:
        /* <DEDUP_REMOVED lines=15> */
.L_x_19629:
[----:B------:R-:W3:Y:S02]  /*83b0*/  LDG.E.U16 R0, [R4.64] ;  /* 0x0000002404007981 */ /* 0x000ee4000c1e1500 */
[----:B---3--:R-:W-:-:S05]  /*83c0*/  PRMT R0, RZ, 0x5410, R0 ;  /* 0x00005410ff007816 */ /* 0x008fca0000000000 */
[----:B------:R-:W-:-:S04]  /*83d0*/  FMUL.FTZ R0, R0, 1 ;  /* 0x3f80000000007820 */ /* 0x000fc80000410000 */
[----:B------:R0:W3:Y:S01]  /*83e0*/  F2F.F64.F32 R22, R0 ;  /* 0x0000000000167310 */ /* 0x0000e20000201800 */
[----:B------:R-:W-:Y:S05]  /*83f0*/  BRA `(.L_x_19619) ;  /* 0x0000071000007947 */ /* 0x000fea0003800000 */
.L_x_19626:
        /* <DEDUP_REMOVED lines=11> */
.L_x_19633:
        /* <DEDUP_REMOVED lines=21> */
.L_x_19637:
[----:B------:R-:W-:Y:S05]  /*8600*/  BSYNC B1 ;  /* 0x0000000000017941 */ /* 0x000fea0003800000 */
.L_x_19636:
[----:B------:R-:W-:Y:S01]  /*8610*/  LEA R5, R0, 0x3b800000, 0x17 ;  /* 0x3b80000000057811 */ /* 0x000fe200078eb8ff */
[----:B------:R-:W-:-:S05]  /*8620*/  IMAD.SHL.U32 R0, R3, 0x100000, RZ ;  /* 0x0010000003007824 */ /* 0x000fca00078e00ff */
[----:B------:R-:W-:Y:S02]  /*8630*/  LOP3.LUT R0, R5, R0, R6, 0xfe, !PT ;  /* 0x0000000005007212 */ /* 0x000fe400078efe06 */
.L_x_19635:
[----:B------:R-:W-:Y:S05]  /*8640*/  BSYNC B0 ;  /* 0x0000000000007941 */ /* 0x000fea0003800000 */
.L_x_19634:
[----:B------:R-:W-:-:S04]  /*8650*/  FMUL.FTZ R0, R0, 1 ;  /* 0x3f80000000007820 */ /* 0x000fc80000410000 */
[----:B------:R0:W3:Y:S01]  /*8660*/  F2F.F64.F32 R22, R0 ;  /* 0x0000000000167310 */ /* 0x0000e20000201800 */
[----:B------:R-:W-:Y:S05]  /*8670*/  BRA `(.L_x_19619) ;  /* 0x0000049000007947 */ /* 0x000fea0003800000 */
.L_x_19632:
        /* <DEDUP_REMOVED lines=21> */
.L_x_19641:
[----:B------:R-:W-:Y:S05]  /*87d0*/  BSYNC B1 ;  /* 0x0000000000017941 */ /* 0x000fea0003800000 */
.L_x_19640:
[----:B------:R-:W-:Y:S01]  /*87e0*/  LEA R5, R0, 0x37800000, 0x17 ;  /* 0x3780000000057811 */ /* 0x000fe200078eb8ff */
[----:B------:R-:W-:-:S05]  /*87f0*/  IMAD.SHL.U32 R0, R3, 0x200000, RZ ;  /* 0x0020000003007824 */ /* 0x000fca00078e00ff */
[----:B------:R-:W-:Y:S02]  /*8800*/  LOP3.LUT R0, R5, R0, R6, 0xfe, !PT ;  /* 0x0000000005007212 */ /* 0x000fe400078efe06 */
.L_x_19639:
[----:B------:R-:W-:Y:S05]  /*8810*/  BSYNC B0 ;  /* 0x0000000000007941 */ /* 0x000fea0003800000 */
.L_x_19638:
[----:B------:R-:W-:-:S04]  /*8820*/  FMUL.FTZ R0, R0, 1 ;  /* 0x3f80000000007820 */ /* 0x000fc80000410000 */
[----:B------:R0:W3:Y:S01]  /*8830*/  F2F.F64.F32 R22, R0 ;  /* 0x0000000000167310 */ /* 0x0000e20000201800 */
[----:B------:R-:W-:Y:S05]  /*8840*/  BRA `(.L_x_19619) ;  /* 0x000002c000007947 */ /* 0x000fea0003800000 */
.L_x_19631:
        /* <DEDUP_REMOVED lines=14> */
.L_x_19645:
[----:B------:R-:W-:Y:S05]  /*8930*/  BSYNC B0 ;  /* 0x0000000000007941 */ /* 0x000fea0003800000 */
.L_x_19644:
[----:B------:R-:W-:-:S04]  /*8940*/  FMUL.FTZ R0, R0, 1 ;  /* 0x3f80000000007820 */ /* 0x000fc80000410000 */
[----:B------:R0:W3:Y:S01]  /*8950*/  F2F.F64.F32 R22, R0 ;  /* 0x0000000000167310 */ /* 0x0000e20000201800 */
[----:B------:R-:W-:Y:S05]  /*8960*/  BRA `(.L_x_19619) ;  /* 0x000001a000007947 */ /* 0x000fea0003800000 */
.L_x_19618:
        /* <DEDUP_REMOVED lines=21> */
.L_x_19643:
[----:B------:R-:W3:Y:S02]  /*8ac0*/  LDG.E.64 R22, [R4.64] ;  /* 0x0000002404167981 */ /* 0x000ee4000c1e1b00 */
[----:B---3--:R-:W0:Y:S01]  /*8ad0*/  I2F.F64.U64 R22, R22 ;  /* 0x0000001600167312 */ /* 0x008e220000301800 */
[----:B------:R-:W-:Y:S05]  /*8ae0*/  BRA `(.L_x_19619) ;  /* 0x0000002000007947 */ /* 0x000fea0003800000 */
.L_x_19642:
[----:B------:R-:W3:Y:S02]  /*8af0*/  LDG.E R4, [R4.64] ;  /* 0x0000002404047981 */ /* 0x000ee4000c1e1900 */
[----:B---3--:R0:W3:Y:S02]  /*8b00*/  I2F.F64.U32 R22, R4 ;  /* 0x0000000400167312 */ /* 0x0080e40000201800 */
.L_x_19619:
        /* <DEDUP_REMOVED lines=17> */
.L_x_19649:
[----:B------:R-:W2:Y:S02]  /*8c20*/  LDG.E.U8 R4, [R4.64] ;  /* 0x0000002404047981 */ /* 0x000ea4000c1e1100 */
[----:B--2---:R0:W2:Y:S01]  /*8c30*/  I2F.F64.U16 R24, R4 ;  /* 0x0000000400187312 */ /* 0x0040a20000101800 */
[----:B------:R-:W-:Y:S05]  /*8c40*/  BRA `(.L_x_19651) ;  /* 0x00000df000007947 */ /* 0x000fea0003800000 */
.L_x_19648:
        /* <DEDUP_REMOVED lines=9> */
.L_x_19653:
[----:B------:R-:W2:Y:S02]  /*8ce0*/  LDG.E R4, [R4.64] ;  /* 0x0000002404047981 */ /* 0x000ea4000c1e1900 */
[----:B--2---:R0:W2:Y:S01]  /*8cf0*/  I2F.F64 R24, R4 ;  /* 0x0000000400187312 */ /* 0x0040a20000201c00 */
[----:B------:R-:W-:Y:S05]  /*8d00*/  BRA `(.L_x_19651) ;  /* 0x00000d3000007947 */ /* 0x000fea0003800000 */
.L_x_19652:
[----:B------:R-:W2:Y:S02]  /*8d10*/  LDG.E.U16 R4, [R4.64] ;  /* 0x0000002404047981 */ /* 0x000ea4000c1e1500 */
[----:B--2---:R0:W2:Y:S01]  /*8d20*/  I2F.F64.S16 R24, R4 ;  /* 0x0000000400187312 */ /* 0x0040a20000101c00 */
[----:B------:R-:W-:Y:S05]  /*8d30*/  BRA `(.L_x_19651) ;  /* 0x00000d0000007947 */ /* 0x000fea0003800000 */
.L_x_19647:
        /* <DEDUP_REMOVED lines=10> */
.L_x_19655:
[----:B------:R-:W2:Y:S02]  /*8de0*/  LDG.E.U16 R0, [R4.64] ;  /* 0x0000002404007981 */ /* 0x000ea4000c1e1500 */
[----:B--2---:R-:W-:-:S05]  /*8df0*/  HADD2.F32 R0, -RZ, R0.H0_H0 ;  /* 0x20000000ff007230 */ /* 0x004fca0000004100 */
[----:B------:R-:W-:-:S04]  /*8e00*/  FMUL.FTZ R0, R0, 1 ;  /* 0x3f80000000007820 */ /* 0x000fc80000410000 */
[----:B------:R0:W2:Y:S01]  /*8e10*/  F2F.F64.F32 R24, R0 ;  /* 0x0000000000187310 */ /* 0x0000a20000201800 */
[----:B------:R-:W-:Y:S05]  /*8e20*/  BRA `(.L_x_19651) ;  /* 0x00000c1000007947 */ /* 0x000fea0003800000 */
.L_x_19654:
        /* <DEDUP_REMOVED lines=10> */
.L_x_19657:
[----:B------:R-:W2:Y:S02]  /*8ed0*/  LDG.E.U16 R4, [R4.64] ;  /* 0x0000002404047981 */ /* 0x000ea4000c1e1500 */
[----:B--2---:R-:W-:-:S05]  /*8ee0*/  HADD2.F32 R0, -RZ, R4.H0_H0 ;  /* 0x20000004ff007230 */ /* 0x004fca0000004100 */
[----:B------:R-:W-:-:S04]  /*8ef0*/  FMUL.FTZ R0, R0, 1 ;  /* 0x3f80000000007820 */ /* 0x000fc80000410000 */
[----:B------:R0:W2:Y:S01]  /*8f00*/  F2F.F64.F32 R24, R0 ;  /* 0x0000000000187310 */ /* 0x0000a20000201800 */
[----:B------:R-:W-:Y:S05]  /*8f10*/  BRA `(.L_x_19651) ;  /* 0x00000b2000007947 */ /* 0x000fea0003800000 */
.L_x_19656:
[----:B------:R0:W5:Y:S01]  /*8f20*/  LDG.E.64 R24, [R4.64] ;  /* 0x0000002404187981 */ /* 0x000162000c1e1b00 */
[----:B------:R-:W-:Y:S05]  /*8f30*/  BRA `(.L_x_19651) ;  /* 0x00000b0000007947 */ /* 0x000fea0003800000 */
.L_x_19646:
        /* <DEDUP_REMOVED lines=13> */
.L_x_19660:
[----:B------:R0:W5:Y:S01]  /*9010*/  LDG.E.64 R24, [R4.64] ;  /* 0x0000002404187981 */ /* 0x000162000c1e1b00 */
[----:B------:R-:W-:Y:S05]  /*9020*/  BRA `(.L_x_19651) ;  /* 0x00000a1000007947 */ /* 0x000fea0003800000 */
.L_x_19659:
        /* <DEDUP_REMOVED lines=28> */
.L_x_19662:
        /* <DEDUP_REMOVED lines=15> */
.L_x_19661:
[----:B------:R-:W2:Y:S02]  /*92e0*/  LDG.E.U16 R0, [R4.64] ;  /* 0x0000002404007981 */ /* 0x000ea4000c1e1500 */
[----:B--2---:R-:W-:-:S05]  /*92f0*/  PRMT R0, RZ, 0x5410, R0 ;  /* 0x00005410ff007816 */ /* 0x004fca0000000000 */
[----:B------:R-:W-:-:S04]  /*9300*/  FMUL.FTZ R0, R0, 1 ;  /* 0x3f80000000007820 */ /* 0x000fc80000410000 */
[----:B------:R0:W2:Y:S01]  /*9310*/  F2F.F64.F32 R24, R0 ;  /* 0x0000000000187310 */ /* 0x0000a20000201800 */
[----:B------:R-:W-:Y:S05]  /*9320*/  BRA `(.L_x_19651) ;  /* 0x0000071000007947 */ /* 0x000fea0003800000 */
.L_x_19658:
        /* <DEDUP_REMOVED lines=11> */
.L_x_19665:
        /* <DEDUP_REMOVED lines=21> */
.L_x_19669:
[----:B------:R-:W-:Y:S05]  /*9530*/  BSYNC B1 ;  /* 0x0000000000017941 */ /* 0x000fea0003800000 */
.L_x_19668:
[----:B------:R-:W-:Y:S01]  /*9540*/  LEA R5, R0, 0x3b800000, 0x17 ;  /* 0x3b80000000057811 */ /* 0x000fe200078eb8ff */
[----:B------:R-:W-:-:S05]  /*9550*/  IMAD.SHL.U32 R0, R3, 0x100000, RZ ;  /* 0x0010000003007824 */ /* 0x000fca00078e00ff */
[----:B------:R-:W-:Y:S02]  /*9560*/  LOP3.LUT R0, R5, R0, R6, 0xfe, !PT ;  /* 0x0000000005007212 */ /* 0x000fe400078efe06 */
.L_x_19667:
[----:B------:R-:W-:Y:S05]  /*9570*/  BSYNC B0 ;  /* 0x0000000000007941 */ /* 0x000fea0003800000 */
.L_x_19666:
[----:B------:R-:W-:-:S04]  /*9580*/  FMUL.FTZ R0, R0, 1 ;  /* 0x3f80000000007820 */ /* 0x000fc80000410000 */
[----:B------:R0:W2:Y:S01]  /*9590*/  F2F.F64.F32 R24, R0 ;  /* 0x0000000000187310 */ /* 0x0000a20000201800 */
[----:B------:R-:W-:Y:S05]  /*95a0*/  BRA `(.L_x_19651) ;  /* 0x0000049000007947 */ /* 0x000fea0003800000 */
.L_x_19664:
        /* <DEDUP_REMOVED lines=21> */
.L_x_19673:
[----:B------:R-:W-:Y:S05]  /*9700*/  BSYNC B1 ;  /* 0x0000000000017941 */ /* 0x000fea0003800000 */
.L_x_19672:
[----:B------:R-:W-:Y:S01]  /*9710*/  LEA R5, R0, 0x37800000, 0x17 ;  /* 0x3780000000057811 */ /* 0x000fe200078eb8ff */
[----:B------:R-:W-:-:S05]  /*9720*/  IMAD.SHL.U32 R0, R3, 0x200000, RZ ;  /* 0x0020000003007824 */ /* 0x000fca00078e00ff */
[----:B------:R-:W-:Y:S02]  /*9730*/  LOP3.LUT R0, R5, R0, R6, 0xfe, !PT ;  /* 0x0000000005007212 */ /* 0x000fe400078efe06 */
.L_x_19671:
[----:B------:R-:W-:Y:S05]  /*9740*/  BSYNC B0 ;  /* 0x0000000000007941 */ /* 0x000fea0003800000 */
.L_x_19670:
[----:B------:R-:W-:-:S04]  /*9750*/  FMUL.FTZ R0, R0, 1 ;  /* 0x3f80000000007820 */ /* 0x000fc80000410000 */
[----:B------:R0:W2:Y:S01]  /*9760*/  F2F.F64.F32 R24, R0 ;  /* 0x0000000000187310 */ /* 0x0000a20000201800 */
[----:B------:R-:W-:Y:S05]  /*9770*/  BRA `(.L_x_19651) ;  /* 0x000002c000007947 */ /* 0x000fea0003800000 */
.L_x_19663:
        /* <DEDUP_REMOVED lines=14> */
.L_x_19677:
[----:B------:R-:W-:Y:S05]  /*9860*/  BSYNC B0 ;  /* 0x0000000000007941 */ /* 0x000fea0003800000 */
.L_x_19676:
[----:B------:R-:W-:-:S04]  /*9870*/  FMUL.FTZ R0, R0, 1 ;  /* 0x3f80000000007820 */ /* 0x000fc80000410000 */
[----:B------:R0:W2:Y:S01]  /*9880*/  F2F.F64.F32 R24, R0 ;  /* 0x0000000000187310 */ /* 0x0000a20000201800 */
[----:B------:R-:W-:Y:S05]  /*9890*/  BRA `(.L_x_19651) ;  /* 0x000001a000007947 */ /* 0x000fea0003800000 */
.L_x_19650:
        /* <DEDUP_REMOVED lines=21> */
.L_x_19675:
[----:B------:R-:W2:Y:S02]  /*99f0*/  LDG.E.64 R24, [R4.64] ;  /* 0x0000002404187981 */ /* 0x000ea4000c1e1b00 */
[----:B--2---:R-:W0:Y:S01]  /*9a00*/  I2F.F64.U64 R24, R24 ;  /* 0x0000001800187312 */ /* 0x004e220000301800 */
[----:B------:R-:W-:Y:S05]  /*9a10*/  BRA `(.L_x_19651) ;  /* 0x0000002000007947 */ /* 0x000fea0003800000 */
.L_x_19674:
[----:B------:R-:W2:Y:S02]  /*9a20*/  LDG.E R4, [R4.64] ;  /* 0x0000002404047981 */ /* 0x000ea4000c1e1900 */
[----:B--2---:R0:W2:Y:S02]  /*9a30*/  I2F.F64.U32 R24, R4 ;  /* 0x0000000400187312 */ /* 0x0040a40000201800 */
.L_x_19651:
        /* <DEDUP_REMOVED lines=17> */
.L_x_19681:
[----:B------:R-:W4:Y:S02]  /*9b50*/  LDG.E.U8 R4, [R4.64] ;  /* 0x0000002404047981 */ /* 0x000f24000c1e1100 */
[----:B----4-:R0:W4:Y:S01]  /*9b60*/  I2F.F64.U16 R26, R4 ;  /* 0x00000004001a7312 */ /* 0x0101220000101800 */
[----:B------:R-:W-:Y:S05]  /*9b70*/  BRA `(.L_x_19683) ;  /* 0x00000df000007947 */ /* 0x000fea0003800000 */
.L_x_19680:
        /* <DEDUP_REMOVED lines=9> */
.L_x_19685:
[----:B------:R-:W4:Y:S02]  /*9c10*/  LDG.E R4, [R4.64] ;  /* 0x0000002404047981 */ /* 0x000f24000c1e1900 */
[----:B----4-:R0:W4:Y:S01]  /*9c20*/  I2F.F64 R26, R4 ;  /* 0x00000004001a7312 */ /* 0x0101220000201c00 */
[----:B------:R-:W-:Y:S05]  /*9c30*/  BRA `(.L_x_19683) ;  /* 0x00000d3000007947 */ /* 0x000fea0003800000 */
.L_x_19684:
[----:B------:R-:W4:Y:S02]  /*9c40*/  LDG.E.U16 R4, [R4.64] ;  /* 0x0000002404047981 */ /* 0x000f24000c1e1500 */
[----:B----4-:R0:W4:Y:S01]  /*9c50*/  I2F.F64.S16 R26, R4 ;  /* 0x00000004001a7312 */ /* 0x0101220000101c00 */
[----:B------:R-:W-:Y:S05]  /*9c60*/  BRA `(.L_x_19683) ;  /* 0x00000d0000007947 */ /* 0x000fea0003800000 */
.L_x_19679:
        /* <DEDUP_REMOVED lines=10> */
.L_x_19687:
[----:B------:R-:W4:Y:S02]  /*9d10*/  LDG.E.U16 R0, [R4.64] ;  /* 0x0000002404007981 */ /* 0x000f24000c1e1500 */
[----:B----4-:R-:W-:-:S05]  /*9d20*/  HADD2.F32 R0, -RZ, R0.H0_H0 ;  /* 0x20000000ff007230 */ /* 0x010fca0000004100 */
[----:B------:R-:W-:-:S04]  /*9d30*/  FMUL.FTZ R0, R0, 1 ;  /* 0x3f80000000007820 */ /* 0x000fc80000410000 */
[----:B------:R0:W4:Y:S01]  /*9d40*/  F2F.F64.F32 R26, R0 ;  /* 0x00000000001a7310 */ /* 0x0001220000201800 */
[----:B------:R-:W-:Y:S05]  /*9d50*/  BRA `(.L_x_19683) ;  /* 0x00000c1000007947 */ /* 0x000fea0003800000 */
.L_x_19686:
        /* <DEDUP_REMOVED lines=10> */
.L_x_19689:
[----:B------:R-:W4:Y:S02]  /*9e00*/  LDG.E.U16 R4, [R4.64] ;  /* 0x0000002404047981 */ /* 0x000f24000c1e1500 */
[----:B----4-:R-:W-:-:S05]  /*9e10*/  HADD2.F32 R0, -RZ, R4.H0_H0 ;  /* 0x20000004ff007230 */ /* 0x010fca0000004100 */
[----:B------:R-:W-:-:S04]  /*9e20*/  FMUL.FTZ R0, R0, 1 ;  /* 0x3f80000000007820 */ /* 0x000fc80000410000 */
[----:B------:R0:W4:Y:S01]  /*9e30*/  F2F.F64.F32 R26, R0 ;  /* 0x00000000001a7310 */ /* 0x0001220000201800 */
[----:B------:R-:W-:Y:S05]  /*9e40*/  BRA `(.L_x_19683) ;  /* 0x00000b2000007947 */ /* 0x000fea0003800000 */
.L_x_19688:
[----:B------:R0:W5:Y:S01]  /*9e50*/  LDG.E.64 R26, [R4.64] ;  /* 0x00000024041a7981 */ /* 0x000162000c1e1b00 */
[----:B------:R-:W-:Y:S05]  /*9e60*/  BRA `(.L_x_19683) ;  /* 0x00000b0000007947 */ /* 0x000fea0003800000 */
.L_x_19678:
        /* <DEDUP_REMOVED lines=13> */
.L_x_19692:
[----:B------:R0:W5:Y:S01]  /*9f40*/  LDG.E.64 R26, [R4.64] ;  /* 0x00000024041a7981 */ /* 0x000162000c1e1b00 */
[----:B------:R-:W-:Y:S05]  /*9f50*/  BRA `(.L_x_19683) ;  /* 0x00000a1000007947 */ /* 0x000fea0003800000 */
.L_x_19691:
        /* <DEDUP_REMOVED lines=28> */
.L_x_19694:
        /* <DEDUP_REMOVED lines=15> */
.L_x_19693:
[----:B------:R-:W4:Y:S02]  /*a210*/  LDG.E.U16 R0, [R4.64] ;  /* 0x0000002404007981 */ /* 0x000f24000c1e1500 */
[----:B----4-:R-:W-:-:S05]  /*a220*/  PRMT R0, RZ, 0x5410, R0 ;  /* 0x00005410ff007816 */ /* 0x010fca0000000000 */
[----:B------:R-:W-:-:S04]  /*a230*/  FMUL.FTZ R0, R0, 1 ;  /* 0x3f80000000007820 */ /* 0x000fc80000410000 */
[----:B------:R0:W4:Y:S01]  /*a240*/  F2F.F64.F32 R26, R0 ;  /* 0x00000000001a7310 */ /* 0x0001220000201800 */
[----:B------:R-:W-:Y:S05]  /*a250*/  BRA `(.L_x_19683) ;  /* 0x0000071000007947 */ /* 0x000fea0003800000 */
.L_x_19690:
        /* <DEDUP_REMOVED lines=11> */
.L_x_19697:
        /* <DEDUP_REMOVED lines=21> */
.L_x_19701:
[----:B------:R-:W-:Y:S05]  /*a460*/  BSYNC B1 ;  /* 0x0000000000017941 */ /* 0x000fea0003800000 */
.L_x_19700:
[----:B------:R-:W-:Y:S01]  /*a470*/  LEA R5, R0, 0x3b800000, 0x17 ;  /* 0x3b80000000057811 */ /* 0x000fe200078eb8ff */
[----:B------:R-:W-:-:S05]  /*a480*/  IMAD.SHL.U32 R0, R3, 0x100000, RZ ;  /* 0x0010000003007824 */ /* 0x000fca00078e00ff */
[----:B------:R-:W-:Y:S02]  /*a490*/  LOP3.LUT R0, R5, R0, R6, 0xfe, !PT ;  /* 0x0000000005007212 */ /* 0x000fe400078efe06 */
.L_x_19699:
[----:B------:R-:W-:Y:S05]  /*a4a0*/  BSYNC B0 ;  /* 0x0000000000007941 */ /* 0x000fea0003800000 */
.L_x_19698:
[----:B------:R-:W-:-:S04]  /*a4b0*/  FMUL.FTZ R0, R0, 1 ;  /* 0x3f80000000007820 */ /* 0x000fc80000410000 */
[----:B------:R0:W4:Y:S01]  /*a4c0*/  F2F.F64.F32 R26, R0 ;  /* 0x00000000001a7310 */ /* 0x0001220000201800 */
[----:B------:R-:W-:Y:S05]  /*a4d0*/  BRA `(.L_x_19683) ;  /* 0x0000049000007947 */ /* 0x000fea0003800000 */
.L_x_19696:
        /* <DEDUP_REMOVED lines=21> */
.L_x_19705:
[----:B------:R-:W-:Y:S05]  /*a630*/  BSYNC B1 ;  /* 0x0000000000017941 */ /* 0x000fea0003800000 */
.L_x_19704:
[----:B------:R-:W-:Y:S01]  /*a640*/  LEA R5, R0, 0x37800000, 0x17 ;  /* 0x3780000000057811 */ /* 0x000fe200078eb8ff */
[----:B------:R-:W-:-:S05]  /*a650*/  IMAD.SHL.U32 R0, R3, 0x200000, RZ ;  /* 0x0020000003007824 */ /* 0x000fca00078e00ff */
[----:B------:R-:W-:Y:S02]  /*a660*/  LOP3.LUT R0, R5, R0, R6, 0xfe, !PT ;  /* 0x0000000005007212 */ /* 0x000fe400078efe06 */
.L_x_19703:
[----:B------:R-:W-:Y:S05]  /*a670*/  BSYNC B0 ;  /* 0x0000000000007941 */ /* 0x000fea0003800000 */
.L_x_19702:
[----:B------:R-:W-:-:S04]  /*a680*/  FMUL.FTZ R0, R0, 1 ;  /* 0x3f80000000007820 */ /* 0x000fc80000410000 */
[----:B------:R0:W4:Y:S01]  /*a690*/  F2F.F64.F32 R26, R0 ;  /* 0x00000000001a7310 */ /* 0x0001220000201800 */
[----:B------:R-:W-:Y:S05]  /*a6a0*/  BRA `(.L_x_19683) ;  /* 0x000002c000007947 */ /* 0x000fea0003800000 */
.L_x_19695:
        /* <DEDUP_REMOVED lines=14> */
.L_x_19709:
[----:B------:R-:W-:Y:S05]  /*a790*/  BSYNC B0 ;  /* 0x0000000000007941 */ /* 0x000fea0003800000 */
.L_x_19708:
[----:B------:R-:W-:-:S04]  /*a7a0*/  FMUL.FTZ R0, R0, 1 ;  /* 0x3f80000000007820 */ /* 0x000fc80000410000 */
[----:B------:R0:W4:Y:S01]  /*a7b0*/  F2F.F64.F32 R26, R0 ;  /* 0x00000000001a7310 */ /* 0x0001220000201800 */
[----:B------:R-:W-:Y:S05]  /*a7c0*/  BRA `(.L_x_19683) ;  /* 0x000001a000007947 */ /* 0x000fea0003800000 */
.L_x_19682:
        /* <DEDUP_REMOVED lines=21> */
.L_x_19707:
[----:B------:R-:W4:Y:S02]  /*a920*/  LDG.E.64 R26, [R4.64] ;  /* 0x00000024041a7981 */ /* 0x000f24000c1e1b00 */
[----:B----4-:R-:W0:Y:S01]  /*a930*/  I2F.F64.U64 R26, R26 ;  /* 0x0000001a001a7312 */ /* 0x010e220000301800 */
[----:B------:R-:W-:Y:S05]  /*a940*/  BRA `(.L_x_19683) ;  /* 0x0000002000007947 */ /* 0x000fea0003800000 */
.L_x_19706:
[----:B------:R-:W4:Y:S02]  /*a950*/  LDG.E R4, [R4.64] ;  /* 0x0000002404047981 */ /* 0x000f24000c1e1900 */
[----:B----4-:R0:W4:Y:S02]  /*a960*/  I2F.F64.U32 R26, R4 ;  /* 0x00000004001a7312 */ /* 0x0101240000201800 */
.L_x_19683:
        /* <DEDUP_REMOVED lines=17> */
.L_x_19713:
[----:B----4-:R-:W4:Y:S02]  /*aa80*/  LDG.E.U8 R4, [R4.64] ;  /* 0x0000002404047981 */ /* 0x010f24000c1e1100 */
[----:B----4-:R0:W4:Y:S01]  /*aa90*/  I2F.F64.U16 R28, R4 ;  /* 0x00000004001c7312 */ /* 0x0101220000101800 */
[----:B------:R-:W-:Y:S05]  /*aaa0*/  BRA `(.L_x_19715) ;  /* 0x00000df000007947 */ /* 0x000fea0003800000 */
.L_x_19712:
        /* <DEDUP_REMOVED lines=9> */
.L_x_19717:
[----:B----4-:R-:W4:Y:S02]  /*ab40*/  LDG.E R4, [R4.64] ;  /* 0x0000002404047981 */ /* 0x010f24000c1e1900 */
[----:B----4-:R0:W4:Y:S01]  /*ab50*/  I2F.F64 R28, R4 ;  /* 0x00000004001c7312 */ /* 0x0101220000201c00 */
[----:B------:R-:W-:Y:S05]  /*ab60*/  BRA `(.L_x_19715) ;  /* 0x00000d3000007947 */ /* 0x000fea0003800000 */
.L_x_19716:
[----:B----4-:R-:W4:Y:S02]  /*ab70*/  LDG.E.U16 R4, [R4.64] ;  /* 0x0000002404047981 */ /* 0x010f24000c1e1500 */
[----:B----4-:R0:W4:Y:S01]  /*ab80*/  I2F.F64.S16 R28, R4 ;  /* 0x00000004001c7312 */ /* 0x0101220000101c00 */
[----:B------:R-:W-:Y:S05]  /*ab90*/  BRA `(.L_x_19715) ;  /* 0x00000d0000007947 */ /* 0x000fea0003800000 */
.L_x_19711:
        /* <DEDUP_REMOVED lines=10> */
.L_x_19719:
[----:B----4-:R-:W4:Y:S02]  /*ac40*/  LDG.E.U16 R0, [R4.64] ;  /* 0x0000002404007981 */ /* 0x010f24000c1e1500 */
[----:B----4-:R-:W-:-:S05]  /*ac50*/  HADD2.F32 R0, -RZ, R0.H0_H0 ;  /* 0x20000000ff007230 */ /* 0x010fca0000004100 */
[----:B------:R-:W-:-:S04]  /*ac60*/  FMUL.FTZ R0, R0, 1 ;  /* 0x3f80000000007820 */ /* 0x000fc80000410000 */
[----:B------:R0:W4:Y:S01]  /*ac70*/  F2F.F64.F32 R28, R0 ;  /* 0x00000000001c7310 */ /* 0x0001220000201800 */
[----:B------:R-:W-:Y:S05]  /*ac80*/  BRA `(.L_x_19715) ;  /* 0x00000c1000007947 */ /* 0x000fea0003800000 */
.L_x_19718:
        /* <DEDUP_REMOVED lines=10> */
.L_x_19721:
[----:B----4-:R-:W4:Y:S02]  /*ad30*/  LDG.E.U16 R4, [R4.64] ;  /* 0x0000002404047981 */ /* 0x010f24000c1e1500 */
[----:B----4-:R-:W-:-:S05]  /*ad40*/  HADD2.F32 R0, -RZ, R4.H0_H0 ;  /* 0x20000004ff007230 */ /* 0x010fca0000004100 */
[----:B------:R-:W-:-:S04]  /*ad50*/  FMUL.FTZ R0, R0, 1 ;  /* 0x3f80000000007820 */ /* 0x000fc80000410000 */
[----:B------:R0:W4:Y:S01]  /*ad60*/  F2F.F64.F32 R28, R0 ;  /* 0x00000000001c7310 */ /* 0x0001220000201800 */
[----:B------:R-:W-:Y:S05]  /*ad70*/  BRA `(.L_x_19715) ;  /* 0x00000b2000007947 */ /* 0x000fea0003800000 */
.L_x_19720:
[----:B------:R0:W5:Y:S01]  /*ad80*/  LDG.E.64 R28, [R4.64] ;  /* 0x00000024041c7981 */ /* 0x000162000c1e1b00 */
[----:B------:R-:W-:Y:S05]  /*ad90*/  BRA `(.L_x_19715) ;  /* 0x00000b0000007947 */ /* 0x000fea0003800000 */
.L_x_19710:
        /* <DEDUP_REMOVED lines=13> */
.L_x_19724:
[----:B------:R0:W5:Y:S01]  /*ae70*/  LDG.E.64 R28, [R4.64] ;  /* 0x00000024041c7981 */ /* 0x000162000c1e1b00 */
[----:B------:R-:W-:Y:S05]  /*ae80*/  BRA `(.L_x_19715) ;  /* 0x00000a1000007947 */ /* 0x000fea0003800000 */
.L_x_19723:
        /* <DEDUP_REMOVED lines=28> */
.L_x_19726:
        /* <DEDUP_REMOVED lines=15> */
.L_x_19725:
[----:B----4-:R-:W4:Y:S02]  /*b140*/  LDG.E.U16 R0, [R4.64] ;  /* 0x0000002404007981 */ /* 0x010f24000c1e1500 */
[----:B----4-:R-:W-:-:S05]  /*b150*/  PRMT R0, RZ, 0x5410, R0 ;  /* 0x00005410ff007816 */ /* 0x010fca0000000000 */
[----:B------:R-:W-:-:S04]  /*b160*/  FMUL.FTZ R0, R0, 1 ;  /* 0x3f80000000007820 */ /* 0x000fc80000410000 */
[----:B------:R0:W4:Y:S01]  /*b170*/  F2F.F64.F32 R28, R0 ;  /* 0x00000000001c7310 */ /* 0x0001220000201800 */
[----:B------:R-:W-:Y:S05]  /*b180*/  BRA `(.L_x_19715) ;  /* 0x0000071000007947 */ /* 0x000fea0003800000 */
.L_x_19722:
        /* <DEDUP_REMOVED lines=11> */
.L_x_19729:
        /* <DEDUP_REMOVED lines=21> */
.L_x_19733:
[----:B------:R-:W-:Y:S05]  /*b390*/  BSYNC B1 ;  /* 0x0000000000017941 */ /* 0x000fea0003800000 */
.L_x_19732:
[----:B------:R-:W-:Y:S01]  /*b3a0*/  LEA R5, R0, 0x3b800000, 0x17 ;  /* 0x3b80000000057811 */ /* 0x000fe200078eb8ff */
[----:B------:R-:W-:-:S05]  /*b3b0*/  IMAD.SHL.U32 R0, R3, 0x100000, RZ ;  /* 0x0010000003007824 */ /* 0x000fca00078e00ff */
[----:B------:R-:W-:Y:S02]  /*b3c0*/  LOP3.LUT R0, R5, R0, R6, 0xfe, !PT ;  /* 0x0000000005007212 */ /* 0x000fe400078efe06 */
.L_x_19731:
[----:B------:R-:W-:Y:S05]  /*b3d0*/  BSYNC B0 ;  /* 0x0000000000007941 */ /* 0x000fea0003800000 */
.L_x_19730:
[----:B------:R-:W-:-:S04]  /*b3e0*/  FMUL.FTZ R0, R0, 1 ;  /* 0x3f80000000007820 */ /* 0x000fc80000410000 */
[----:B------:R0:W4:Y:S01]  /*b3f0*/  F2F.F64.F32 R28, R0 ;  /* 0x00000000001c7310 */ /* 0x0001220000201800 */
[----:B------:R-:W-:Y:S05]  /*b400*/  BRA `(.L_x_19715) ;  /* 0x0000049000007947 */ /* 0x000fea0003800000 */
.L_x_19728:
        /* <DEDUP_REMOVED lines=21> */
.L_x_19737:
[----:B------:R-:W-:Y:S05]  /*b560*/  BSYNC B1 ;  /* 0x0000000000017941 */ /* 0x000fea0003800000 */
.L_x_19736:
[----:B------:R-:W-:Y:S01]  /*b570*/  LEA R5, R0, 0x37800000, 0x17 ;  /* 0x3780000000057811 */ /* 0x000fe200078eb8ff */
[----:B------:R-:W-:-:S05]  /*b580*/  IMAD.SHL.U32 R0, R3, 0x200000, RZ ;  /* 0x0020000003007824 */ /* 0x000fca00078e00ff */
[----:B------:R-:W-:Y:S02]  /*b590*/  LOP3.LUT R0, R5, R0, R6, 0xfe, !PT ;  /* 0x0000000005007212 */ /* 0x000fe400078efe06 */
.L_x_19735:
[----:B------:R-:W-:Y:S05]  /*b5a0*/  BSYNC B0 ;  /* 0x0000000000007941 */ /* 0x000fea0003800000 */
.L_x_19734:
[----:B------:R-:W-:-:S04]  /*b5b0*/  FMUL.FTZ R0, R0, 1 ;  /* 0x3f80000000007820 */ /* 0x000fc80000410000 */
[----:B------:R0:W4:Y:S01]  /*b5c0*/  F2F.F64.F32 R28, R0 ;  /* 0x00000000001c7310 */ /* 0x0001220000201800 */
[----:B------:R-:W-:Y:S05]  /*b5d0*/  BRA `(.L_x_19715) ;  /* 0x000002c000007947 */ /* 0x000fea0003800000 */
.L_x_19727:
        /* <DEDUP_REMOVED lines=14> */
.L_x_19741:
[----:B------:R-:W-:Y:S05]  /*b6c0*/  BSYNC B0 ;  /* 0x0000000000007941 */ /* 0x000fea0003800000 */
.L_x_19740:
[----:B------:R-:W-:-:S04]  /*b6d0*/  FMUL.FTZ R0, R0, 1 ;  /* 0x3f80000000007820 */ /* 0x000fc80000410000 */
[----:B------:R0:W4:Y:S01]  /*b6e0*/  F2F.F64.F32 R28, R0 ;  /* 0x00000000001c7310 */ /* 0x0001220000201800 */
[----:B------:R-:W-:Y:S05]  /*b6f0*/  BRA `(.L_x_19715) ;  /* 0x000001a000007947 */ /* 0x000fea0003800000 */
.L_x_19714:
        /* <DEDUP_REMOVED lines=21> */
.L_x_19739:
[----:B----4-:R-:W4:Y:S02]  /*b850*/  LDG.E.64 R28, [R4.64] ;  /* 0x00000024041c7981 */ /* 0x010f24000c1e1b00 */
[----:B----4-:R-:W0:Y:S01]  /*b860*/  I2F.F64.U64 R28, R28 ;  /* 0x0000001c001c7312 */ /* 0x010e220000301800 */
[----:B------:R-:W-:Y:S05]  /*b870*/  BRA `(.L_x_19715) ;  /* 0x0000002000007947 */ /* 0x000fea0003800000 */
.L_x_19738:
[----:B----4-:R-:W4:Y:S02]  /*b880*/  LDG.E R4, [R4.64] ;  /* 0x0000002404047981 */ /* 0x010f24000c1e1900 */
[----:B----4-:R0:W4:Y:S02]  /*b890*/  I2F.F64.U32 R28, R4 ;  /* 0x00000004001c7312 */ /* 0x0101240000201800 */
.L_x_19715:
        /* <DEDUP_REMOVED lines=17> */
.L_x_19745:
[----:B----4-:R-:W4:Y:S02]  /*b9b0*/  LDG.E.U8 R4, [R4.64] ;  /* 0x0000002404047981 */ /* 0x010f24000c1e1100 */
[----:B----4-:R0:W4:Y:S01]  /*b9c0*/  I2F.F64.U16 R30, R4 ;  /* 0x00000004001e7312 */ /* 0x0101220000101800 */
[----:B------:R-:W-:Y:S05]  /*b9d0*/  BRA `(.L_x_19747) ;  /* 0x00000df000007947 */ /* 0x000fea0003800000 */
.L_x_19744:
        /* <DEDUP_REMOVED lines=9> */
.L_x_19749:
[----:B----4-:R-:W4:Y:S02]  /*ba70*/  LDG.E R4, [R4.64] ;  /* 0x0000002404047981 */ /* 0x010f24000c1e1900 */
[----:B----4-:R0:W4:Y:S01]  /*ba80*/  I2F.F64 R30, R4 ;  /* 0x00000004001e7312 */ /* 0x0101220000201c00 */
[----:B------:R-:W-:Y:S05]  /*ba90*/  BRA `(.L_x_19747) ;  /* 0x00000d3000007947 */ /* 0x000fea0003800000 */
.L_x_19748:
[----:B----4-:R-:W4:Y:S02]  /*baa0*/  LDG.E.U16 R4, [R4.64] ;  /* 0x0000002404047981 */ /* 0x010f24000c1e1500 */
[----:B----4-:R0:W4:Y:S01]  /*bab0*/  I2F.F64.S16 R30, R4 ;  /* 0x00000004001e7312 */ /* 0x0101220000101c00 */
[----:B------:R-:W-:Y:S05]  /*bac0*/  BRA `(.L_x_19747) ;  /* 0x00000d0000007947 */ /* 0x000fea0003800000 */
.L_x_19743:
        /* <DEDUP_REMOVED lines=10> */
.L_x_19751:
[----:B----4-:R-:W4:Y:S02]  /*bb70*/  LDG.E.U16 R0, [R4.64] ;  /* 0x0000002404007981 */ /* 0x010f24000c1e1500 */
[----:B----4-:R-:W-:-:S05]  /*bb80*/  HADD2.F32 R0, -RZ, R0.H0_H0 ;  /* 0x20000000ff007230 */ /* 0x010fca0000004100 */
[----:B------:R-:W-:-:S04]  /*bb90*/  FMUL.FTZ R0, R0, 1 ;  /* 0x3f80000000007820 */ /* 0x000fc80000410000 */
[----:B------:R0:W4:Y:S01]  /*bba0*/  F2F.F64.F32 R30, R0 ;  /* 0x00000000001e7310 */ /* 0x0001220000201800 */
[----:B------:R-:W-:Y:S05]  /*bbb0*/  BRA `(.L_x_19747) ;  /* 0x00000c1000007947 */ /* 0x000fea0003800000 */
.L_x_19750:
        /* <DEDUP_REMOVED lines=10> */
.L_x_19753:
[----:B----4-:R-:W4:Y:S02]  /*bc60*/  LDG.E.U16 R4, [R4.64] ;  /* 0x0000002404047981 */ /* 0x010f24000c1e1500 */
[----:B----4-:R-:W-:-:S05]  /*bc70*/  HADD2.F32 R0, -RZ, R4.H0_H0 ;  /* 0x20000004ff007230 */ /* 0x010fca0000004100 */
[----:B------:R-:W-:-:S04]  /*bc80*/  FMUL.FTZ R0, R0, 1 ;  /* 0x3f80000000007820 */ /* 0x000fc80000410000 */
[----:B------:R0:W4:Y:S01]  /*bc90*/  F2F.F64.F32 R30, R0 ;  /* 0x00000000001e7310 */ /* 0x0001220000201800 */
[----:B------:R-:W-:Y:S05]  /*bca0*/  BRA `(.L_x_19747) ;  /* 0x00000b2000007947 */ /* 0x000fea0003800000 */
.L_x_19752:
[----:B------:R0:W5:Y:S01]  /*bcb0*/  LDG.E.64 R30, [R4.64] ;  /* 0x00000024041e7981 */ /* 0x000162000c1e1b00 */
[----:B------:R-:W-:Y:S05]  /*bcc0*/  BRA `(.L_x_19747) ;  /* 0x00000b0000007947 */ /* 0x000fea0003800000 */
.L_x_19742:
        /* <DEDUP_REMOVED lines=13> */
.L_x_19756:
[----:B------:R0:W5:Y:S01]  /*bda0*/  LDG.E.64 R30, [R4.64] ;  /* 0x00000024041e7981 */ /* 0x000162000c1e1b00 */
[----:B------:R-:W-:Y:S05]  /*bdb0*/  BRA `(.L_x_19747) ;  /* 0x00000a1000007947 */ /* 0x000fea0003800000 */
.L_x_19755:
        /* <DEDUP_REMOVED lines=28> */
.L_x_19758:
        /* <DEDUP_REMOVED lines=15> */
.L_x_19757:
[----:B----4-:R-:W4:Y:S02]  /*c070*/  LDG.E.U16 R0, [R4.64] ;  /* 0x0000002404007981 */ /* 0x010f24000c1e1500 */
[----:B----4-:R-:W-:-:S05]  /*c080*/  PRMT R0, RZ, 0x5410, R0 ;  /* 0x00005410ff007816 */ /* 0x010fca0000000000 */
[----:B------:R-:W-:-:S04]  /*c090*/  FMUL.FTZ R0, R0, 1 ;  /* 0x3f80000000007820 */ /* 0x000fc80000410000 */
[----:B------:R0:W4:Y:S01]  /*c0a0*/  F2F.F64.F32 R30, R0 ;  /* 0x00000000001e7310 */ /* 0x0001220000201800 */
[----:B------:R-:W-:Y:S05]  /*c0b0*/  BRA `(.L_x_19747) ;  /* 0x0000071000007947 */ /* 0x000fea0003800000 */
.L_x_19754:
        /* <DEDUP_REMOVED lines=11> */
.L_x_19761:
        /* <DEDUP_REMOVED lines=21> */
.L_x_19765:
[----:B------:R-:W-:Y:S05]  /*c2c0*/  BSYNC B1 ;  /* 0x0000000000017941 */ /* 0x000fea0003800000 */
.L_x_19764:
[----:B------:R-:W-:Y:S01]  /*c2d0*/  LEA R5, R0, 0x3b800000, 0x17 ;  /* 0x3b80000000057811 */ /* 0x000fe200078eb8ff */
[----:B------:R-:W-:-:S05]  /*c2e0*/  IMAD.SHL.U32 R0, R3, 0x100000, RZ ;  /* 0x0010000003007824 */ /* 0x000fca00078e00ff */
[----:B------:R-:W-:Y:S02]  /*c2f0*/  LOP3.LUT R0, R5, R0, R6, 0xfe, !PT ;  /* 0x0000000005007212 */ /* 0x000fe400078efe06 */
.L_x_19763:
[----:B------:R-:W-:Y:S05]  /*c300*/  BSYNC B0 ;  /* 0x0000000000007941 */ /* 0x000fea0003800000 */
.L_x_19762:
[----:B------:R-:W-:-:S04]  /*c310*/  FMUL.FTZ R0, R0, 1 ;  /* 0x3f80000000007820 */ /* 0x000fc80000410000 */
[----:B------:R0:W4:Y:S01]  /*c320*/  F2F.F64.F32 R30, R0 ;  /* 0x00000000001e7310 */ /* 0x0001220000201800 */
[----:B------:R-:W-:Y:S05]  /*c330*/  BRA `(.L_x_19747) ;  /* 0x0000049000007947 */ /* 0x000fea0003800000 */
.L_x_19760:
        /* <DEDUP_REMOVED lines=21> */
.L_x_19769:
[----:B------:R-:W-:Y:S05]  /*c490*/  BSYNC B1 ;  /* 0x0000000000017941 */ /* 0x000fea0003800000 */
.L_x_19768:
[----:B------:R-:W-:Y:S01]  /*c4a0*/  LEA R5, R0, 0x37800000, 0x17 ;  /* 0x3780000000057811 */ /* 0x000fe200078eb8ff */
[----:B------:R-:W-:-:S05]  /*c4b0*/  IMAD.SHL.U32 R0, R3, 0x200000, RZ ;  /* 0x0020000003007824 */ /* 0x000fca00078e00ff */
[----:B------:R-:W-:Y:S02]  /*c4c0*/  LOP3.LUT R0, R5, R0, R6, 0xfe, !PT ;  /* 0x0000000005007212 */ /* 0x000fe400078efe06 */
.L_x_19767:
[----:B------:R-:W-:Y:S05]  /*c4d0*/  BSYNC B0 ;  /* 0x0000000000007941 */ /* 0x000fea0003800000 */
.L_x_19766:
[----:B------:R-:W-:-:S04]  /*c4e0*/  FMUL.FTZ R0, R0, 1 ;  /* 0x3f80000000007820 */ /* 0x000fc80000410000 */
[----:B------:R0:W4:Y:S01]  /*c4f0*/  F2F.F64.F32 R30, R0 ;  /* 0x00000000001e7310 */ /* 0x0001220000201800 */
[----:B------:R-:W-:Y:S05]  /*c500*/  BRA `(.L_x_19747) ;  /* 0x000002c000007947 */ /* 0x000fea0003800000 */
.L_x_19759:
        /* <DEDUP_REMOVED lines=14> */
.L_x_19773:
[----:B------:R-:W-:Y:S05]  /*c5f0*/  BSYNC B0 ;  /* 0x0000000000007941 */ /* 0x000fea0003800000 */
.L_x_19772:
[----:B------:R-:W-:-:S04]  /*c600*/  FMUL.FTZ R0, R0, 1 ;  /* 0x3f80000000007820 */ /* 0x000fc80000410000 */
[----:B------:R0:W4:Y:S01]  /*c610*/  F2F.F64.F32 R30, R0 ;  /* 0x00000000001e7310 */ /* 0x0001220000201800 */
[----:B------:R-:W-:Y:S05]  /*c620*/  BRA `(.L_x_19747) ;  /* 0x000001a000007947 */ /* 0x000fea0003800000 */
.L_x_19746:
        /* <DEDUP_REMOVED lines=21> */
.L_x_19771:
[----:B----4-:R-:W4:Y:S02]  /*c780*/  LDG.E.64 R30, [R4.64] ;  /* 0x00000024041e7981 */ /* 0x010f24000c1e1b00 */
[----:B----4-:R-:W0:Y:S01]  /*c790*/  I2F.F64.U64 R30, R30 ;  /* 0x0000001e001e7312 */ /* 0x010e220000301800 */
[----:B------:R-:W-:Y:S05]  /*c7a0*/  BRA `(.L_x_19747) ;  /* 0x0000002000007947 */ /* 0x000fea0003800000 */
.L_x_19770:
[----:B----4-:R-:W4:Y:S02]  /*c7b0*/  LDG.E R4, [R4.64] ;  /* 0x0000002404047981 */ /* 0x010f24000c1e1900 */
[----:B----4-:R0:W4:Y:S02]  /*c7c0*/  I2F.F64.U32 R30, R4 ;  /* 0x00000004001e7312 */ /* 0x0101240000201800 */
.L_x_19747:
        /* <DEDUP_REMOVED lines=17> */
.L_x_19777:
[----:B----4-:R-:W4:Y:S02]  /*c8e0*/  LDG.E.U8 R4, [R4.64] ;  /* 0x0000002404047981 */ /* 0x010f24000c1e1100 */
[----:B----4-:R0:W4:Y:S01]  /*c8f0*/  I2F.F64.U16 R32, R4 ;  /* 0x0000000400207312 */ /* 0x0101220000101800 */
[----:B------:R-:W-:Y:S05]  /*c900*/  BRA `(.L_x_19779) ;  /* 0x00000df000007947 */ /* 0x000fea0003800000 */
.L_x_19776:
        /* <DEDUP_REMOVED lines=9> */
.L_x_19781:
[----:B----4-:R-:W4:Y:S02]  /*c9a0*/  LDG.E R4, [R4.64] ;  /* 0x0000002404047981 */ /* 0x010f24000c1e1900 */
[----:B----4-:R0:W4:Y:S01]  /*c9b0*/  I2F.F64 R32, R4 ;  /* 0x0000000400207312 */ /* 0x0101220000201c00 */
[----:B------:R-:W-:Y:S05]  /*c9c0*/  BRA `(.L_x_19779) ;  /* 0x00000d3000007947 */ /* 0x000fea0003800000 */
.L_x_19780:
[----:B----4-:R-:W4:Y:S02]  /*c9d0*/  LDG.E.U16 R4, [R4.64] ;  /* 0x0000002404047981 */ /* 0x010f24000c1e1500 */
[----:B----4-:R0:W4:Y:S01]  /*c9e0*/  I2F.F64.S16 R32, R4 ;  /* 0x0000000400207312 */ /* 0x0101220000101c00 */
[----:B------:R-:W-:Y:S05]  /*c9f0*/  BRA `(.L_x_19779) ;  /* 0x00000d0000007947 */ /* 0x000fea0003800000 */
.L_x_19775:
        /* <DEDUP_REMOVED lines=10> */
.L_x_19783:
[----:B----4-:R-:W4:Y:S02]  /*caa0*/  LDG.E.U16 R0, [R4.64] ;  /* 0x0000002404007981 */ /* 0x010f24000c1e1500 */
[----:B----4-:R-:W-:-:S05]  /*cab0*/  HADD2.F32 R0, -RZ, R0.H0_H0 ;  /* 0x20000000ff007230 */ /* 0x010fca0000004100 */
[----:B------:R-:W-:-:S04]  /*cac0*/  FMUL.FTZ R0, R0, 1 ;  /* 0x3f80000000007820 */ /* 0x000fc80000410000 */
[----:B------:R0:W4:Y:S01]  /*cad0*/  F2F.F64.F32 R32, R0 ;  /* 0x0000000000207310 */ /* 0x0001220000201800 */
[----:B------:R-:W-:Y:S05]  /*cae0*/  BRA `(.L_x_19779) ;  /* 0x00000c1000007947 */ /* 0x000fea0003800000 */
.L_x_19782:
        /* <DEDUP_REMOVED lines=10> */
.L_x_19785:
[----:B----4-:R-:W4:Y:S02]  /*cb90*/  LDG.E.U16 R4, [R4.64] ;  /* 0x0000002404047981 */ /* 0x010f24000c1e1500 */
[----:B----4-:R-:W-:-:S05]  /*cba0*/  HADD2.F32 R0, -RZ, R4.H0_H0 ;  /* 0x20000004ff007230 */ /* 0x010fca0000004100 */
[----:B------:R-:W-:-:S04]  /*cbb0*/  FMUL.FTZ R0, R0, 1 ;  /* 0x3f80000000007820 */ /* 0x000fc80000410000 */
[----:B------:R0:W4:Y:S01]  /*cbc0*/  F2F.F64.F32 R32, R0 ;  /* 0x0000000000207310 */ /* 0x0001220000201800 */
[----:B------:R-:W-:Y:S05]  /*cbd0*/  BRA `(.L_x_19779) ;  /* 0x00000b2000007947 */ /* 0x000fea0003800000 */
.L_x_19784:
[----:B------:R0:W5:Y:S01]  /*cbe0*/  LDG.E.64 R32, [R4.64] ;  /* 0x0000002404207981 */ /* 0x000162000c1e1b00 */
[----:B------:R-:W-:Y:S05]  /*cbf0*/  BRA `(.L_x_19779) ;  /* 0x00000b0000007947 */ /* 0x000fea0003800000 */
.L_x_19774:
        /* <DEDUP_REMOVED lines=13> */
.L_x_19788:
[----:B------:R0:W5:Y:S01]  /*ccd0*/  LDG.E.64 R32, [R4.64] ;  /* 0x0000002404207981 */ /* 0x000162000c1e1b00 */
[----:B------:R-:W-:Y:S05]  /*cce0*/  BRA `(.L_x_19779) ;  /* 0x00000a1000007947 */ /* 0x000fea0003800000 */
.L_x_19787:
        /* <DEDUP_REMOVED lines=28> */
.L_x_19790:
        /* <DEDUP_REMOVED lines=15> */
.L_x_19789:
[----:B----4-:R-:W4:Y:S02]  /*cfa0*/  LDG.E.U16 R0, [R4.64] ;  /* 0x0000002404007981 */ /* 0x010f24000c1e1500 */
[----:B----4-:R-:W-:-:S05]  /*cfb0*/  PRMT R0, RZ, 0x5410, R0 ;  /* 0x00005410ff007816 */ /* 0x010fca0000000000 */
[----:B------:R-:W-:-:S04]  /*cfc0*/  FMUL.FTZ R0, R0, 1 ;  /* 0x3f80000000007820 */ /* 0x000fc80000410000 */
[----:B------:R0:W4:Y:S01]  /*cfd0*/  F2F.F64.F32 R32, R0 ;  /* 0x0000000000207310 */ /* 0x0001220000201800 */
[----:B------:R-:W-:Y:S05]  /*cfe0*/  BRA `(.L_x_19779) ;  /* 0x0000071000007947 */ /* 0x000fea0003800000 */
.L_x_19786:
        /* <DEDUP_REMOVED lines=11> */
.L_x_19793:
        /* <DEDUP_REMOVED lines=21> */
.L_x_19797:
[----:B------:R-:W-:Y:S05]  /*d1f0*/  BSYNC B1 ;  /* 0x0000000000017941 */ /* 0x000fea0003800000 */
.L_x_19796:
[----:B------:R-:W-:Y:S01]  /*d200*/  LEA R5, R0, 0x3b800000, 0x17 ;  /* 0x3b80000000057811 */ /* 0x000fe200078eb8ff */
[----:B------:R-:W-:-:S05]  /*d210*/  IMAD.SHL.U32 R0, R3, 0x100000, RZ ;  /* 0x0010000003007824 */ /* 0x000fca00078e00ff */
[----:B------:R-:W-:Y:S02]  /*d220*/  LOP3.LUT R0, R5, R0, R6, 0xfe, !PT ;  /* 0x0000000005007212 */ /* 0x000fe400078efe06 */
.L_x_19795:
[----:B------:R-:W-:Y:S05]  /*d230*/  BSYNC B0 ;  /* 0x0000000000007941 */ /* 0x000fea0003800000 */
.L_x_19794:
[----:B------:R-:W-:-:S04]  /*d240*/  FMUL.FTZ R0, R0, 1 ;  /* 0x3f80000000007820 */ /* 0x000fc80000410000 */
[----:B------:R0:W4:Y:S01]  /*d250*/  F2F.F64.F32 R32, R0 ;  /* 0x0000000000207310 */ /* 0x0001220000201800 */
[----:B------:R-:W-:Y:S05]  /*d260*/  BRA `(.L_x_19779) ;  /* 0x0000049000007947 */ /* 0x000fea0003800000 */
.L_x_19792:
        /* <DEDUP_REMOVED lines=21> */
.L_x_19801:
[----:B------:R-:W-:Y:S05]  /*d3c0*/  BSYNC B1 ;  /* 0x0000000000017941 */ /* 0x000fea0003800000 */
.L_x_19800:
[----:B------:R-:W-:Y:S01]  /*d3d0*/  LEA R5, R0, 0x37800000, 0x17 ;  /* 0x3780000000057811 */ /* 0x000fe200078eb8ff */
[----:B------:R-:W-:-:S05]  /*d3e0*/  IMAD.SHL.U32 R0, R3, 0x200000, RZ ;  /* 0x0020000003007824 */ /* 0x000fca00078e00ff */
[----:B------:R-:W-:Y:S02]  /*d3f0*/  LOP3.LUT R0, R5, R0, R6, 0xfe, !PT ;  /* 0x0000000005007212 */ /* 0x000fe400078efe06 */
.L_x_19799:
[----:B------:R-:W-:Y:S05]  /*d400*/  BSYNC B0 ;  /* 0x0000000000007941 */ /* 0x000fea0003800000 */
.L_x_19798:
[----:B------:R-:W-:-:S04]  /*d410*/  FMUL.FTZ R0, R0, 1 ;  /* 0x3f80000000007820 */ /* 0x000fc80000410000 */
[----:B------:R0:W4:Y:S01]  /*d420*/  F2F.F64.F32 R32, R0 ;  /* 0x0000000000207310 */ /* 0x0001220000201800 */
[----:B------:R-:W-:Y:S05]  /*d430*/  BRA `(.L_x_19779) ;  /* 0x000002c000007947 */ /* 0x000fea0003800000 */
.L_x_19791:
        /* <DEDUP_REMOVED lines=14> */
.L_x_19805:
[----:B------:R-:W-:Y:S05]  /*d520*/  BSYNC B0 ;  /* 0x0000000000007941 */ /* 0x000fea0003800000 */
.L_x_19804:
[----:B------:R-:W-:-:S04]  /*d530*/  FMUL.FTZ R0, R0, 1 ;  /* 0x3f80000000007820 */ /* 0x000fc80000410000 */
[----:B------:R0:W4:Y:S01]  /*d540*/  F2F.F64.F32 R32, R0 ;  /* 0x0000000000207310 */ /* 0x0001220000201800 */
[----:B------:R-:W-:Y:S05]  /*d550*/  BRA `(.L_x_19779) ;  /* 0x000001a000007947 */ /* 0x000fea0003800000 */
.L_x_19778:
        /* <DEDUP_REMOVED lines=21> */
.L_x_19803:
[----:B----4-:R-:W4:Y:S02]  /*d6b0*/  LDG.E.64 R32, [R4.64] ;  /* 0x0000002404207981 */ /* 0x010f24000c1e1b00 */
[----:B----4-:R-:W0:Y:S01]  /*d6c0*/  I2F.F64.U64 R32, R32 ;  /* 0x0000002000207312 */ /* 0x010e220000301800 */
[----:B------:R-:W-:Y:S05]  /*d6d0*/  BRA `(.L_x_19779) ;  /* 0x0000002000007947 */ /* 0x000fea0003800000 */
.L_x_19802:
[----:B----4-:R-:W4:Y:S02]  /*d6e0*/  LDG.E R4, [R4.64] ;  /* 0x0000002404047981 */ /* 0x010f24000c1e1900 */
[----:B----4-:R0:W4:Y:S02]  /*d6f0*/  I2F.F64.U32 R32, R4 ;  /* 0x0000000400207312 */ /* 0x0101240000201800 */
.L_x_19779:
[----:B------:R-:W-:-:S03]  /*d700*/  IADD3 R77, R77, 0x80, RZ ;  /* 0x000000804d4d7810 */ /* 0x000fc60007ffe0ff */
.L_x_19581:
[----:B------:R-:W-:Y:S05]  /*d710*/  BSYNC B6 ;  /* 0x0000000000067941 */ /* 0x000fea0003800000 */
.L_x_19580:
[----:B------:R-:W-:Y:S01]  /*d720*/  ISETP.GE.AND P0, PT, R77, R74, PT ;  /* 0x0000004a4d00720c */ /* 0x000fe20003f06270 */
[----:B------:R-:W-:Y:S01]  /*d730*/  BSSY B6, `(.L_x_19806) ;  /* 0x00006b6000067945 */ /* 0x000fe20003800000 */
        /* <DEDUP_REMOVED lines=26> */
.L_x_19811:
[----:B----4-:R-:W4:Y:S02]  /*d8e0*/  LDG.E.U8 R4, [R4.64] ;  /* 0x0000002404047981 */ /* 0x010f24000c1e1100 */
[----:B----4-:R0:W4:Y:S01]  /*d8f0*/  I2F.F64.U16 R34, R4 ;  /* 0x0000000400227312 */ /* 0x0101220000101800 */
[----:B------:R-:W-:Y:S05]  /*d900*/  BRA `(.L_x_19813) ;  /* 0x00000df000007947 */ /* 0x000fea0003800000 */
.L_x_19810:
        /* <DEDUP_REMOVED lines=9> */
.L_x_19815:
[----:B----4-:R-:W4:Y:S02]  /*d9a0*/  LDG.E R4, [R4.64] ;  /* 0x0000002404047981 */ /* 0x010f24000c1e1900 */
[----:B----4-:R0:W4:Y:S01]  /*d9b0*/  I2F.F64 R34, R4 ;  /* 0x0000000400227312 */ /* 0x0101220000201c00 */
[----:B------:R-:W-:Y:S05]  /*d9c0*/  BRA `(.L_x_19813) ;  /* 0x00000d3000007947 */ /* 0x000fea0003800000 */
.L_x_19814:
[----:B----4-:R-:W4:Y:S02]  /*d9d0*/  LDG.E.U16 R4, [R4.64] ;  /* 0x0000002404047981 */ /* 0x010f24000c1e1500 */
[----:B----4-:R0:W4:Y:S01]  /*d9e0*/  I2F.F64.S16 R34, R4 ;  /* 0x0000000400227312 */ /* 0x0101220000101c00 */
[----:B------:R-:W-:Y:S05]  /*d9f0*/  BRA `(.L_x_19813) ;  /* 0x00000d0000007947 */ /* 0x000fea0003800000 */
.L_x_19809:
        /* <DEDUP_REMOVED lines=10> */
.L_x_19817:
[----:B----4-:R-:W4:Y:S02]  /*daa0*/  LDG.E.U16 R0, [R4.64] ;  /* 0x0000002404007981 */ /* 0x010f24000c1e1500 */
[----:B----4-:R-:W-:-:S05]  /*dab0*/  HADD2.F32 R0, -RZ, R0.H0_H0 ;  /* 0x20000000ff007230 */ /* 0x010fca0000004100 */
[----:B------:R-:W-:-:S04]  /*dac0*/  FMUL.FTZ R0, R0, 1 ;  /* 0x3f80000000007820 */ /* 0x000fc80000410000 */
[----:B------:R0:W4:Y:S01]  /*dad0*/  F2F.F64.F32 R34, R0 ;  /* 0x0000000000227310 */ /* 0x0001220000201800 */
[----:B------:R-:W-:Y:S05]  /*dae0*/  BRA `(.L_x_19813) ;  /* 0x00000c1000007947 */ /* 0x000fea0003800000 */
.L_x_19816:
        /* <DEDUP_REMOVED lines=10> */
.L_x_19819:
[----:B----4-:R-:W4:Y:S02]  /*db90*/  LDG.E.U16 R4, [R4.64] ;  /* 0x0000002404047981 */ /* 0x010f24000c1e1500 */
[----:B----4-:R-:W-:-:S05]  /*dba0*/  HADD2.F32 R0, -RZ, R4.H0_H0 ;  /* 0x20000004ff007230 */ /* 0x010fca0000004100 */
[----:B------:R-:W-:-:S04]  /*dbb0*/  FMUL.FTZ R0, R0, 1 ;  /* 0x3f80000000007820 */ /* 0x000fc80000410000 */
[----:B------:R0:W4:Y:S01]  /*dbc0*/  F2F.F64.F32 R34, R0 ;  /* 0x0000000000227310 */ /* 0x0001220000201800 */
[----:B------:R-:W-:Y:S05]  /*dbd0*/  BRA `(.L_x_19813) ;  /* 0x00000b2000007947 */ /* 0x000fea0003800000 */
.L_x_19818:
[----:B------:R0:W5:Y:S01]  /*dbe0*/  LDG.E.64 R34, [R4.64] ;  /* 0x0000002404227981 */ /* 0x000162000c1e1b00 */
[----:B------:R-:W-:Y:S05]  /*dbf0*/  BRA `(.L_x_19813) ;  /* 0x00000b0000007947 */ /* 0x000fea0003800000 */
.L_x_19808:
        /* <DEDUP_REMOVED lines=13> */
.L_x_19822:
[----:B------:R0:W5:Y:S01]  /*dcd0*/  LDG.E.64 R34, [R4.64] ;  /* 0x0000002404227981 */ /* 0x000162000c1e1b00 */
[----:B------:R-:W-:Y:S05]  /*dce0*/  BRA `(.L_x_19813) ;  /* 0x00000a1000007947 */ /* 0x000fea0003800000 */
.L_x_19821:
        /* <DEDUP_REMOVED lines=28> */
.L_x_19824:
        /* <DEDUP_REMOVED lines=15> */
.L_x_19823:
[----:B----4-:R-:W4:Y:S02]  /*dfa0*/  LDG.E.U16 R0, [R4.64] ;  /* 0x0000002404007981 */ /* 0x010f24000c1e1500 */
[----:B----4-:R-:W-:-:S05]  /*dfb0*/  PRMT R0, RZ, 0x5410, R0 ;  /* 0x00005410ff007816 */ /* 0x010fca0000000000 */
[----:B------:R-:W-:-:S04]  /*dfc0*/  FMUL.FTZ R0, R0, 1 ;  /* 0x3f80000000007820 */ /* 0x000fc80000410000 */
[----:B------:R0:W4:Y:S01]  /*dfd0*/  F2F.F64.F32 R34, R0 ;  /* 0x0000000000227310 */ /* 0x0001220000201800 */
[----:B------:R-:W-:Y:S05]  /*dfe0*/  BRA `(.L_x_19813) ;  /* 0x0000071000007947 */ /* 0x000fea0003800000 */
.L_x_19820:
        /* <DEDUP_REMOVED lines=11> */
.L_x_19827:
        /* <DEDUP_REMOVED lines=21> */
.L_x_19831:
[----:B------:R-:W-:Y:S05]  /*e1f0*/  BSYNC B1 ;  /* 0x0000000000017941 */ /* 0x000fea0003800000 */
.L_x_19830:
[----:B------:R-:W-:Y:S01]  /*e200*/  LEA R5, R0, 0x3b800000, 0x17 ;  /* 0x3b80000000057811 */ /* 0x000fe200078eb8ff */
[----:B------:R-:W-:-:S05]  /*e210*/  IMAD.SHL.U32 R0, R3, 0x100000, RZ ;  /* 0x0010000003007824 */ /* 0x000fca00078e00ff */
[----:B------:R-:W-:Y:S02]  /*e220*/  LOP3.LUT R0, R5, R0, R6, 0xfe, !PT ;  /* 0x0000000005007212 */ /* 0x000fe400078efe06 */
.L_x_19829:
[----:B------:R-:W-:Y:S05]  /*e230*/  BSYNC B0 ;  /* 0x0000000000007941 */ /* 0x000fea0003800000 */
.L_x_19828:
[----:B------:R-:W-:-:S04]  /*e240*/  FMUL.FTZ R0, R0, 1 ;  /* 0x3f80000000007820 */ /* 0x000fc80000410000 */
[----:B------:R0:W4:Y:S01]  /*e250*/  F2F.F64.F32 R34, R0 ;  /* 0x0000000000227310 */ /* 0x0001220000201800 */
[----:B------:R-:W-:Y:S05]  /*e260*/  BRA `(.L_x_19813) ;  /* 0x0000049000007947 */ /* 0x000fea0003800000 */
.L_x_19826:
        /* <DEDUP_REMOVED lines=21> */
.L_x_19835:
[----:B------:R-:W-:Y:S05]  /*e3c0*/  BSYNC B1 ;  /* 0x0000000000017941 */ /* 0x000fea0003800000 */
.L_x_19834:
[----:B------:R-:W-:Y:S01]  /*e3d0*/  LEA R5, R0, 0x37800000, 0x17 ;  /* 0x3780000000057811 */ /* 0x000fe200078eb8ff */
[----:B------:R-:W-:-:S05]  /*e3e0*/  IMAD.SHL.U32 R0, R3, 0x200000, RZ ;  /* 0x0020000003007824 */ /* 0x000fca00078e00ff */
[----:B------:R-:W-:Y:S02]  /*e3f0*/  LOP3.LUT R0, R5, R0, R6, 0xfe, !PT ;  /* 0x0000000005007212 */ /* 0x000fe400078efe06 */
.L_x_19833:
[----:B------:R-:W-:Y:S05]  /*e400*/  BSYNC B0 ;  /* 0x0000000000007941 */ /* 0x000fea0003800000 */
.L_x_19832:
[----:B------:R-:W-:-:S04]  /*e410*/  FMUL.FTZ R0, R0, 1 ;  /* 0x3f80000000007820 */ /* 0x000fc80000410000 */
[----:B------:R0:W4:Y:S01]  /*e420*/  F2F.F64.F32 R34, R0 ;  /* 0x0000000000227310 */ /* 0x0001220000201800 */
[----:B------:R-:W-:Y:S05]  /*e430*/  BRA `(.L_x_19813) ;  /* 0x000002c000007947 */ /* 0x000fea0003800000 */
.L_x_19825:
        /* <DEDUP_REMOVED lines=14> */
.L_x_19839:
[----:B------:R-:W-:Y:S05]  /*e520*/  BSYNC B0 ;  /* 0x0000000000007941 */ /* 0x000fea0003800000 */
.L_x_19838:
[----:B------:R-:W-:-:S04]  /*e530*/  FMUL.FTZ R0, R0, 1 ;  /* 0x3f80000000007820 */ /* 0x000fc80000410000 */
[----:B------:R0:W4:Y:S01]  /*e540*/  F2F.F64.F32 R34, R0 ;  /* 0x0000000000227310 */ /* 0x0001220000201800 */
[----:B------:R-:W-:Y:S05]  /*e550*/  BRA `(.L_x_19813) ;  /* 0x000001a000007947 */ /* 0x000fea0003800000 */
.L_x_19812:
        /* <DEDUP_REMOVED lines=21> */
.L_x_19837:
[----:B----4-:R-:W4:Y:S02]  /*e6b0*/  LDG.E.64 R34, [R4.64] ;  /* 0x0000002404227981 */ /* 0x010f24000c1e1b00 */
[----:B----4-:R-:W0:Y:S01]  /*e6c0*/  I2F.F64.U64 R34, R34 ;  /* 0x0000002200227312 */ /* 0x010e220000301800 */
[----:B------:R-:W-:Y:S05]  /*e6d0*/  BRA `(.L_x_19813) ;  /* 0x0000002000007947 */ /* 0x000fea0003800000 */
.L_x_19836:
[----:B----4-:R-:W4:Y:S02]  /*e6e0*/  LDG.E R4, [R4.64] ;  /* 0x0000002404047981 */ /* 0x010f24000c1e1900 */
[----:B----4-:R0:W4:Y:S02]  /*e6f0*/  I2F.F64.U32 R34, R4 ;  /* 0x0000000400227312 */ /* 0x0101240000201800 */
.L_x_19813:
        /* <DEDUP_REMOVED lines=17> */
.L_x_19843:
[----:B----4-:R-:W4:Y:S02]  /*e810*/  LDG.E.U8 R4, [R4.64] ;  /* 0x0000002404047981 */ /* 0x010f24000c1e1100 */
[----:B----4-:R0:W4:Y:S01]  /*e820*/  I2F.F64.U16 R36, R4 ;  /* 0x0000000400247312 */ /* 0x0101220000101800 */
[----:B------:R-:W-:Y:S05]  /*e830*/  BRA `(.L_x_19845) ;  /* 0x00000df000007947 */ /* 0x000fea0003800000 */
.L_x_19842:
        /* <DEDUP_REMOVED lines=9> */
.L_x_19847:
[----:B----4-:R-:W4:Y:S02]  /*e8d0*/  LDG.E R4, [R4.64] ;  /* 0x0000002404047981 */ /* 0x010f24000c1e1900 */
[----:B----4-:R0:W4:Y:S01]  /*e8e0*/  I2F.F64 R36, R4 ;  /* 0x0000000400247312 */ /* 0x0101220000201c00 */
[----:B------:R-:W-:Y:S05]  /*e8f0*/  BRA `(.L_x_19845) ;  /* 0x00000d3000007947 */ /* 0x000fea0003800000 */
.L_x_19846:
[----:B----4-:R-:W4:Y:S02]  /*e900*/  LDG.E.U16 R4, [R4.64] ;  /* 0x0000002404047981 */ /* 0x010f24000c1e1500 */
[----:B----4-:R0:W4:Y:S01]  /*e910*/  I2F.F64.S16 R36, R4 ;  /* 0x0000000400247312 */ /* 0x0101220000101c00 */
[----:B------:R-:W-:Y:S05]  /*e920*/  BRA `(.L_x_19845) ;  /* 0x00000d0000007947 */ /* 0x000fea0003800000 */
.L_x_19841:
        /* <DEDUP_REMOVED lines=10> */
.L_x_19849:
[----:B----4-:R-:W4:Y:S02]  /*e9d0*/  LDG.E.U16 R0, [R4.64] ;  /* 0x0000002404007981 */ /* 0x010f24000c1e1500 */
[----:B----4-:R-:W-:-:S05]  /*e9e0*/  HADD2.F32 R0, -RZ, R0.H0_H0 ;  /* 0x20000000ff007230 */ /* 0x010fca0000004100 */
[----:B------:R-:W-:-:S04]  /*e9f0*/  FMUL.FTZ R0, R0, 1 ;  /* 0x3f80000000007820 */ /* 0x000fc80000410000 */
[----:B------:R0:W4:Y:S01]  /*ea00*/  F2F.F64.F32 R36, R0 ;  /* 0x0000000000247310 */ /* 0x0001220000201800 */
[----:B------:R-:W-:Y:S05]  /*ea10*/  BRA `(.L_x_19845) ;  /* 0x00000c1000007947 */ /* 0x000fea0003800000 */
.L_x_19848:
        /* <DEDUP_REMOVED lines=10> */
.L_x_19851:
[----:B----4-:R-:W4:Y:S02]  /*eac0*/  LDG.E.U16 R4, [R4.64] ;  /* 0x0000002404047981 */ /* 0x010f24000c1e1500 */
[----:B----4-:R-:W-:-:S05]  /*ead0*/  HADD2.F32 R0, -RZ, R4.H0_H0 ;  /* 0x20000004ff007230 */ /* 0x010fca0000004100 */
[----:B------:R-:W-:-:S04]  /*eae0*/  FMUL.FTZ R0, R0, 1 ;  /* 0x3f80000000007820 */ /* 0x000fc80000410000 */
[----:B------:R0:W4:Y:S01]  /*eaf0*/  F2F.F64.F32 R36, R0 ;  /* 0x0000000000247310 */ /* 0x0001220000201800 */
[----:B------:R-:W-:Y:S05]  /*eb00*/  BRA `(.L_x_19845) ;  /* 0x00000b2000007947 */ /* 0x000fea0003800000 */
.L_x_19850:
[----:B------:R0:W5:Y:S01]  /*eb10*/  LDG.E.64 R36, [R4.64] ;  /* 0x0000002404247981 */ /* 0x000162000c1e1b00 */
[----:B------:R-:W-:Y:S05]  /*eb20*/  BRA `(.L_x_19845) ;  /* 0x00000b0000007947 */ /* 0x000fea0003800000 */
.L_x_19840:
        /* <DEDUP_REMOVED lines=13> */
.L_x_19854:
[----:B------:R0:W5:Y:S01]  /*ec00*/  LDG.E.64 R36, [R4.64] ;  /* 0x0000002404247981 */ /* 0x000162000c1e1b00 */
[----:B------:R-:W-:Y:S05]  /*ec10*/  BRA `(.L_x_19845) ;  /* 0x00000a1000007947 */ /* 0x000fea0003800000 */
.L_x_19853:
        /* <DEDUP_REMOVED lines=28> */
.L_x_19856:
        /* <DEDUP_REMOVED lines=15> */
.L_x_19855:
[----:B----4-:R-:W4:Y:S02]  /*eed0*/  LDG.E.U16 R0, [R4.64] ;  /* 0x0000002404007981 */ /* 0x010f24000c1e1500 */
[----:B----4-:R-:W-:-:S05]  /*eee0*/  PRMT R0, RZ, 0x5410, R0 ;  /* 0x00005410ff007816 */ /* 0x010fca0000000000 */
[----:B------:R-:W-:-:S04]  /*eef0*/  FMUL.FTZ R0, R0, 1 ;  /* 0x3f80000000007820 */ /* 0x000fc80000410000 */
[----:B------:R0:W4:Y:S01]  /*ef00*/  F2F.F64.F32 R36, R0 ;  /* 0x0000000000247310 */ /* 0x0001220000201800 */
[----:B------:R-:W-:Y:S05]  /*ef10*/  BRA `(.L_x_19845) ;  /* 0x0000071000007947 */ /* 0x000fea0003800000 */
.L_x_19852:
        /* <DEDUP_REMOVED lines=11> */
.L_x_19859:
        /* <DEDUP_REMOVED lines=21> */
.L_x_19863:
[----:B------:R-:W-:Y:S05]  /*f120*/  BSYNC B1 ;  /* 0x0000000000017941 */ /* 0x000fea0003800000 */
.L_x_19862:
[----:B------:R-:W-:Y:S01]  /*f130*/  LEA R5, R0, 0x3b800000, 0x17 ;  /* 0x3b80000000057811 */ /* 0x000fe200078eb8ff */
[----:B------:R-:W-:-:S05]  /*f140*/  IMAD.SHL.U32 R0, R3, 0x100000, RZ ;  /* 0x0010000003007824 */ /* 0x000fca00078e00ff */
[----:B------:R-:W-:Y:S02]  /*f150*/  LOP3.LUT R0, R5, R0, R6, 0xfe, !PT ;  /* 0x0000000005007212 */ /* 0x000fe400078efe06 */
.L_x_19861:
[----:B------:R-:W-:Y:S05]  /*f160*/  BSYNC B0 ;  /* 0x0000000000007941 */ /* 0x000fea0003800000 */
.L_x_19860:
[----:B------:R-:W-:-:S04]  /*f170*/  FMUL.FTZ R0, R0, 1 ;  /* 0x3f80000000007820 */ /* 0x000fc80000410000 */
[----:B------:R0:W4:Y:S01]  /*f180*/  F2F.F64.F32 R36, R0 ;  /* 0x0000000000247310 */ /* 0x0001220000201800 */
[----:B------:R-:W-:Y:S05]  /*f190*/  BRA `(.L_x_19845) ;  /* 0x0000049000007947 */ /* 0x000fea0003800000 */
.L_x_19858:
        /* <DEDUP_REMOVED lines=21> */
.L_x_19867:
[----:B------:R-:W-:Y:S05]  /*f2f0*/  BSYNC B1 ;  /* 0x0000000000017941 */ /* 0x000fea0003800000 */
.L_x_19866:
[----:B------:R-:W-:Y:S01]  /*f300*/  LEA R5, R0, 0x37800000, 0x17 ;  /* 0x3780000000057811 */ /* 0x000fe200078eb8ff */
[----:B------:R-:W-:-:S05]  /*f310*/  IMAD.SHL.U32 R0, R3, 0x200000, RZ ;  /* 0x0020000003007824 */ /* 0x000fca00078e00ff */
[----:B------:R-:W-:Y:S02]  /*f320*/  LOP3.LUT R0, R5, R0, R6, 0xfe, !PT ;  /* 0x0000000005007212 */ /* 0x000fe400078efe06 */
.L_x_19865:
[----:B------:R-:W-:Y:S05]  /*f330*/  BSYNC B0 ;  /* 0x0000000000007941 */ /* 0x000fea0003800000 */
.L_x_19864:
[----:B------:R-:W-:-:S04]  /*f340*/  FMUL.FTZ R0, R0, 1 ;  /* 0x3f80000000007820 */ /* 0x000fc80000410000 */
[----:B------:R0:W4:Y:S01]  /*f350*/  F2F.F64.F32 R36, R0 ;  /* 0x0000000000247310 */ /* 0x0001220000201800 */
[----:B------:R-:W-:Y:S05]  /*f360*/  BRA `(.L_x_19845) ;  /* 0x000002c000007947 */ /* 0x000fea0003800000 */
.L_x_19857:
        /* <DEDUP_REMOVED lines=14> */
.L_x_19871:
[----:B------:R-:W-:Y:S05]  /*f450*/  BSYNC B0 ;  /* 0x0000000000007941 */ /* 0x000fea0003800000 */
.L_x_19870:
[----:B------:R-:W-:-:S04]  /*f460*/  FMUL.FTZ R0, R0, 1 ;  /* 0x3f80000000007820 */ /* 0x000fc80000410000 */
[----:B------:R0:W4:Y:S01]  /*f470*/  F2F.F64.F32 R36, R0 ;  /* 0x0000000000247310 */ /* 0x0001220000201800 */
[----:B------:R-:W-:Y:S05]  /*f480*/  BRA `(.L_x_19845) ;  /* 0x000001a000007947 */ /* 0x000fea0003800000 */
.L_x_19844:
        /* <DEDUP_REMOVED lines=21> */
.L_x_19869:
[----:B----4-:R-:W4:Y:S02]  /*f5e0*/  LDG.E.64 R36, [R4.64] ;  /* 0x0000002404247981 */ /* 0x010f24000c1e1b00 */
[----:B----4-:R-:W0:Y:S01]  /*f5f0*/  I2F.F64.U64 R36, R36 ;  /* 0x0000002400247312 */ /* 0x010e220000301800 */
[----:B------:R-:W-:Y:S05]  /*f600*/  BRA `(.L_x_19845) ;  /* 0x0000002000007947 */ /* 0x000fea0003800000 */
.L_x_19868:
[----:B----4-:R-:W4:Y:S02]  /*f610*/  LDG.E R4, [R4.64] ;  /* 0x0000002404047981 */ /* 0x010f24000c1e1900 */
[----:B----4-:R0:W4:Y:S02]  /*f620*/  I2F.F64.U32 R36, R4 ;  /* 0x0000000400247312 */ /* 0x0101240000201800 */
.L_x_19845:
        /* <DEDUP_REMOVED lines=17> */
.L_x_19875:
[----:B------:R-:W2:Y:S02]  /*f740*/  LDG.E.U8 R4, [R4.64] ;  /* 0x0000002404047981 */ /* 0x000ea4000c1e1100 */
[----:B--2---:R0:W2:Y:S01]  /*f750*/  I2F.F64.U16 R38, R4 ;  /* 0x0000000400267312 */ /* 0x0040a20000101800 */
[----:B------:R-:W-:Y:S05]  /*f760*/  BRA `(.L_x_19877) ;  /* 0x00000df000007947 */ /* 0x000fea0003800000 */
.L_x_19874:
        /* <DEDUP_REMOVED lines=9> */
.L_x_19879:
[----:B------:R-:W2:Y:S02]  /*f800*/  LDG.E R4, [R4.64] ;  /* 0x0000002404047981 */ /* 0x000ea4000c1e1900 */
[----:B--2---:R0:W2:Y:S01]  /*f810*/  I2F.F64 R38, R4 ;  /* 0x0000000400267312 */ /* 0x0040a20000201c00 */
[----:B------:R-:W-:Y:S05]  /*f820*/  BRA `(.L_x_19877) ;  /* 0x00000d3000007947 */ /* 0x000fea0003800000 */
.L_x_19878:
[----:B------:R-:W2:Y:S02]  /*f830*/  LDG.E.U16 R4, [R4.64] ;  /* 0x0000002404047981 */ /* 0x000ea4000c1e1500 */
[----:B--2---:R0:W2:Y:S01]  /*f840*/  I2F.F64.S16 R38, R4 ;  /* 0x0000000400267312 */ /* 0x0040a20000101c00 */
[----:B------:R-:W-:Y:S05]  /*f850*/  BRA `(.L_x_19877) ;  /* 0x00000d0000007947 */ /* 0x000fea0003800000 */
.L_x_19873:
        /* <DEDUP_REMOVED lines=10> */
.L_x_19881:
[----:B------:R-:W2:Y:S02]  /*f900*/  LDG.E.U16 R0, [R4.64] ;  /* 0x0000002404007981 */ /* 0x000ea4000c1e1500 */
[----:B--2---:R-:W-:-:S05]  /*f910*/  HADD2.F32 R0, -RZ, R0.H0_H0 ;  /* 0x20000000ff007230 */ /* 0x004fca0000004100 */
[----:B------:R-:W-:-:S04]  /*f920*/  FMUL.FTZ R0, R0, 1 ;  /* 0x3f80000000007820 */ /* 0x000fc80000410000 */
[----:B------:R0:W2:Y:S01]  /*f930*/  F2F.F64.F32 R38, R0 ;  /* 0x0000000000267310 */ /* 0x0000a20000201800 */
[----:B------:R-:W-:Y:S05]  /*f940*/  BRA `(.L_x_19877) ;  /* 0x00000c1000007947 */ /* 0x000fea0003800000 */
.L_x_19880:
        /* <DEDUP_REMOVED lines=10> */
.L_x_19883:
[----:B------:R-:W2:Y:S02]  /*f9f0*/  LDG.E.U16 R4, [R4.64] ;  /* 0x0000002404047981 */ /* 0x000ea4000c1e1500 */
[----:B--2---:R-:W-:-:S05]  /*fa00*/  HADD2.F32 R0, -RZ, R4.H0_H0 ;  /* 0x20000004ff007230 */ /* 0x004fca0000004100 */
[----:B------:R-:W-:-:S04]  /*fa10*/  FMUL.FTZ R0, R0, 1 ;  /* 0x3f80000000007820 */ /* 0x000fc80000410000 */
[----:B------:R0:W2:Y:S01]  /*fa20*/  F2F.F64.F32 R38, R0 ;  /* 0x0000000000267310 */ /* 0x0000a20000201800 */
[----:B------:R-:W-:Y:S05]  /*fa30*/  BRA `(.L_x_19877) ;  /* 0x00000b2000007947 */ /* 0x000fea0003800000 */
.L_x_19882:
[----:B------:R0:W5:Y:S01]  /*fa40*/  LDG.E.64 R38, [R4.64] ;  /* 0x0000002404267981 */ /* 0x000162000c1e1b00 */
[----:B------:R-:W-:Y:S05]  /*fa50*/  BRA `(.L_x_19877) ;  /* 0x00000b0000007947 */ /* 0x000fea0003800000 */
.L_x_19872:
        /* <DEDUP_REMOVED lines=13> */
.L_x_19886:
[----:B------:R0:W5:Y:S01]  /*fb30*/  LDG.E.64 R38, [R4.64] ;  /* 0x0000002404267981 */ /* 0x000162000c1e1b00 */
[----:B------:R-:W-:Y:S05]  /*fb40*/  BRA `(.L_x_19877) ;  /* 0x00000a1000007947 */ /* 0x000fea0003800000 */
.L_x_19885:
        /* <DEDUP_REMOVED lines=28> */
.L_x_19888:
        /* <DEDUP_REMOVED lines=15> */
.L_x_19887:
[----:B------:R-:W2:Y:S02]  /*fe00*/  LDG.E.U16 R0, [R4.64] ;  /* 0x0000002404007981 */ /* 0x000ea4000c1e1500 */
[----:B--2---:R-:W-:-:S05]  /*fe10*/  PRMT R0, RZ, 0x5410, R0 ;  /* 0x00005410ff007816 */ /* 0x004fca0000000000 */
[----:B------:R-:W-:-:S04]  /*fe20*/  FMUL.FTZ R0, R0, 1 ;  /* 0x3f80000000007820 */ /* 0x000fc80000410000 */
[----:B------:R0:W2:Y:S01]  /*fe30*/  F2F.F64.F32 R38, R0 ;  /* 0x0000000000267310 */ /* 0x0000a20000201800 */
[----:B------:R-:W-:Y:S05]  /*fe40*/  BRA `(.L_x_19877) ;  /* 0x0000071000007947 */ /* 0x000fea0003800000 */
.L_x_19884:
        /* <DEDUP_REMOVED lines=11> */
.L_x_19891:
        /* <DEDUP_REMOVED lines=21> */
.L_x_19895:
[----:B------:R-:W-:Y:S05]  /*10050*/  BSYNC B1 ;  /* 0x0000000000017941 */ /* 0x000fea0003800000 */
.L_x_19894:
[----:B------:R-:W-:Y:S01]  /*10060*/  LEA R5, R0, 0x3b800000, 0x17 ;  /* 0x3b80000000057811 */ /* 0x000fe200078eb8ff */
[----:B------:R-:W-:-:S05]  /*10070*/  IMAD.SHL.U32 R0, R3, 0x100000, RZ ;  /* 0x0010000003007824 */ /* 0x000fca00078e00ff */
[----:B------:R-:W-:Y:S02]  /*10080*/  LOP3.LUT R0, R5, R0, R6, 0xfe, !PT ;  /* 0x0000000005007212 */ /* 0x000fe400078efe06 */
.L_x_19893:
[----:B------:R-:W-:Y:S05]  /*10090*/  BSYNC B0 ;  /* 0x0000000000007941 */ /* 0x000fea0003800000 */
.L_x_19892:
[----:B------:R-:W-:-:S04]  /*100a0*/  FMUL.FTZ R0, R0, 1 ;  /* 0x3f80000000007820 */ /* 0x000fc80000410000 */
[----:B------:R0:W2:Y:S01]  /*100b0*/  F2F.F64.F32 R38, R0 ;  /* 0x0000000000267310 */ /* 0x0000a20000201800 */
[----:B------:R-:W-:Y:S05]  /*100c0*/  BRA `(.L_x_19877) ;  /* 0x0000049000007947 */ /* 0x000fea0003800000 */
.L_x_19890:
        /* <DEDUP_REMOVED lines=21> */
.L_x_19899:
[----:B------:R-:W-:Y:S05]  /*10220*/  BSYNC B1 ;  /* 0x0000000000017941 */ /* 0x000fea0003800000 */
.L_x_19898:
[----:B------:R-:W-:Y:S01]  /*10230*/  LEA R5, R0, 0x37800000, 0x17 ;  /* 0x3780000000057811 */ /* 0x000fe200078eb8ff */
[----:B------:R-:W-:-:S05]  /*10240*/  IMAD.SHL.U32 R0, R3, 0x200000, RZ ;  /* 0x0020000003007824 */ /* 0x000fca00078e00ff */
[----:B------:R-:W-:Y:S02]  /*10250*/  LOP3.LUT R0, R5, R0, R6, 0xfe, !PT ;  /* 0x0000000005007212 */ /* 0x000fe400078efe06 */
.L_x_19897:
[----:B------:R-:W-:Y:S05]  /*10260*/  BSYNC B0 ;  /* 0x0000000000007941 */ /* 0x000fea0003800000 */
.L_x_19896:
[----:B------:R-:W-:-:S04]  /*10270*/  FMUL.FTZ R0, R0, 1 ;  /* 0x3f80000000007820 */ /* 0x000fc80000410000 */
[----:B------:R0:W2:Y:S01]  /*10280*/  F2F.F64.F32 R38, R0 ;  /* 0x0000000000267310 */ /* 0x0000a20000201800 */
[----:B------:R-:W-:Y:S05]  /*10290*/  BRA `(.L_x_19877) ;  /* 0x000002c000007947 */ /* 0x000fea0003800000 */
.L_x_19889:
        /* <DEDUP_REMOVED lines=14> */
.L_x_19903:
[----:B------:R-:W-:Y:S05]  /*10380*/  BSYNC B0 ;  /* 0x0000000000007941 */ /* 0x000fea0003800000 */
.L_x_19902:
[----:B------:R-:W-:-:S04]  /*10390*/  FMUL.FTZ R0, R0, 1 ;  /* 0x3f80000000007820 */ /* 0x000fc80000410000 */
[----:B------:R0:W2:Y:S01]  /*103a0*/  F2F.F64.F32 R38, R0 ;  /* 0x0000000000267310 */ /* 0x0000a20000201800 */
[----:B------:R-:W-:Y:S05]  /*103b0*/  BRA `(.L_x_19877) ;  /* 0x000001a000007947 */ /* 0x000fea0003800000 */
.L_x_19876:
        /* <DEDUP_REMOVED lines=21> */
.L_x_19901:
[----:B------:R-:W2:Y:S02]  /*10510*/  LDG.E.64 R38, [R4.64] ;  /* 0x0000002404267981 */ /* 0x000ea4000c1e1b00 */
[----:B--2---:R-:W0:Y:S01]  /*10520*/  I2F.F64.U64 R38, R38 ;  /* 0x0000002600267312 */ /* 0x004e220000301800 */
[----:B------:R-:W-:Y:S05]  /*10530*/  BRA `(.L_x_19877) ;  /* 0x0000002000007947 */ /* 0x000fea0003800000 */
.L_x_19900:
[----:B------:R-:W2:Y:S02]  /*10540*/  LDG.E R4, [R4.64] ;  /* 0x0000002404047981 */ /* 0x000ea4000c1e1900 */
[----:B--2---:R0:W2:Y:S02]  /*10550*/  I2F.F64.U32 R38, R4 ;  /* 0x0000000400267312 */ /* 0x0040a40000201800 */
.L_x_19877:
        /* <DEDUP_REMOVED lines=17> */
.L_x_19907:
[----:B----4-:R-:W4:Y:S02]  /*10670*/  LDG.E.U8 R4, [R4.64] ;  /* 0x0000002404047981 */ /* 0x010f24000c1e1100 */
[----:B----4-:R0:W4:Y:S01]  /*10680*/  I2F.F64.U16 R40, R4 ;  /* 0x0000000400287312 */ /* 0x0101220000101800 */
[----:B------:R-:W-:Y:S05]  /*10690*/  BRA `(.L_x_19909) ;  /* 0x00000df000007947 */ /* 0x000fea0003800000 */
.L_x_19906:
        /* <DEDUP_REMOVED lines=9> */
.L_x_19911:
[----:B----4-:R-:W4:Y:S02]  /*10730*/  LDG.E R4, [R4.64] ;  /* 0x0000002404047981 */ /* 0x010f24000c1e1900 */
[----:B----4-:R0:W4:Y:S01]  /*10740*/  I2F.F64 R40, R4 ;  /* 0x0000000400287312 */ /* 0x0101220000201c00 */
[----:B------:R-:W-:Y:S05]  /*10750*/  BRA `(.L_x_19909) ;  /* 0x00000d3000007947 */ /* 0x000fea0003800000 */
.L_x_19910:
[----:B----4-:R-:W4:Y:S02]  /*10760*/  LDG.E.U16 R4, [R4.64] ;  /* 0x0000002404047981 */ /* 0x010f24000c1e1500 */
[----:B----4-:R0:W4:Y:S01]  /*10770*/  I2F.F64.S16 R40, R4 ;  /* 0x0000000400287312 */ /* 0x0101220000101c00 */
[----:B------:R-:W-:Y:S05]  /*10780*/  BRA `(.L_x_19909) ;  /* 0x00000d0000007947 */ /* 0x000fea0003800000 */
.L_x_19905:
        /* <DEDUP_REMOVED lines=10> */
.L_x_19913:
[----:B----4-:R-:W4:Y:S02]  /*10830*/  LDG.E.U16 R0, [R4.64] ;  /* 0x0000002404007981 */ /* 0x010f24000c1e1500 */
[----:B----4-:R-:W-:-:S05]  /*10840*/  HADD2.F32 R0, -RZ, R0.H0_H0 ;  /* 0x20000000ff007230 */ /* 0x010fca0000004100 */
[----:B------:R-:W-:-:S04]  /*10850*/  FMUL.FTZ R0, R0, 1 ;  /* 0x3f80000000007820 */ /* 0x000fc80000410000 */
[----:B------:R0:W4:Y:S01]  /*10860*/  F2F.F64.F32 R40, R0 ;  /* 0x0000000000287310 */ /* 0x0001220000201800 */
[----:B------:R-:W-:Y:S05]  /*10870*/  BRA `(.L_x_19909) ;  /* 0x00000c1000007947 */ /* 0x000fea0003800000 */
.L_x_19912:
        /* <DEDUP_REMOVED lines=10> */
.L_x_19915:
[----:B----4-:R-:W4:Y:S02]  /*10920*/  LDG.E.U16 R4, [R4.64] ;  /* 0x0000002404047981 */ /* 0x010f24000c1e1500 */
[----:B----4-:R-:W-:-:S05]  /*10930*/  HADD2.F32 R0, -RZ, R4.H0_H0 ;  /* 0x20000004ff007230 */ /* 0x010fca0000004100 */
[----:B------:R-:W-:-:S04]  /*10940*/  FMUL.FTZ R0, R0, 1 ;  /* 0x3f80000000007820 */ /* 0x000fc80000410000 */
[----:B------:R0:W4:Y:S01]  /*10950*/  F2F.F64.F32 R40, R0 ;  /* 0x0000000000287310 */ /* 0x0001220000201800 */
[----:B------:R-:W-:Y:S05]  /*10960*/  BRA `(.L_x_19909) ;  /* 0x00000b2000007947 */ /* 0x000fea0003800000 */
.L_x_19914:
[----:B------:R0:W5:Y:S01]  /*10970*/  LDG.E.64 R40, [R4.64] ;  /* 0x0000002404287981 */ /* 0x000162000c1e1b00 */
[----:B------:R-:W-:Y:S05]  /*10980*/  BRA `(.L_x_19909) ;  /* 0x00000b0000007947 */ /* 0x000fea0003800000 */
.L_x_19904:
        /* <DEDUP_REMOVED lines=13> */
.L_x_19918:
[----:B------:R0:W5:Y:S01]  /*10a60*/  LDG.E.64 R40, [R4.64] ;  /* 0x0000002404287981 */ /* 0x000162000c1e1b00 */
[----:B------:R-:W-:Y:S05]  /*10a70*/  BRA `(.L_x_19909) ;  /* 0x00000a1000007947 */ /* 0x000fea0003800000 */
.L_x_19917:
        /* <DEDUP_REMOVED lines=28> */
.L_x_19920:
        /* <DEDUP_REMOVED lines=15> */
.L_x_19919:
[----:B----4-:R-:W4:Y:S02]  /*10d30*/  LDG.E.U16 R0, [R4.64] ;  /* 0x0000002404007981 */ /* 0x010f24000c1e1500 */
[----:B----4-:R-:W-:-:S05]  /*10d40*/  PRMT R0, RZ, 0x5410, R0 ;  /* 0x00005410ff007816 */ /* 0x010fca0000000000 */
[----:B------:R-:W-:-:S04]  /*10d50*/  FMUL.FTZ R0, R0, 1 ;  /* 0x3f80000000007820 */ /* 0x000fc80000410000 */
[----:B------:R0:W4:Y:S01]  /*10d60*/  F2F.F64.F32 R40, R0 ;  /* 0x0000000000287310 */ /* 0x0001220000201800 */
[----:B------:R-:W-:Y:S05]  /*10d70*/  BRA `(.L_x_19909) ;  /* 0x0000071000007947 */ /* 0x000fea0003800000 */
.L_x_19916:
        /* <DEDUP_REMOVED lines=11> */
.L_x_19923:
        /* <DEDUP_REMOVED lines=21> */
.L_x_19927:
[----:B------:R-:W-:Y:S05]  /*10f80*/  BSYNC B1 ;  /* 0x0000000000017941 */ /* 0x000fea0003800000 */
.L_x_19926:
[----:B------:R-:W-:Y:S01]  /*10f90*/  LEA R5, R0, 0x3b800000, 0x17 ;  /* 0x3b80000000057811 */ /* 0x000fe200078eb8ff */
[----:B------:R-:W-:-:S05]  /*10fa0*/  IMAD.SHL.U32 R0, R3, 0x100000, RZ ;  /* 0x0010000003007824 */ /* 0x000fca00078e00ff */
[----:B------:R-:W-:Y:S02]  /*10fb0*/  LOP3.LUT R0, R5, R0, R6, 0xfe, !PT ;  /* 0x0000000005007212 */ /* 0x000fe400078efe06 */
.L_x_19925:
[----:B------:R-:W-:Y:S05]  /*10fc0*/  BSYNC B0 ;  /* 0x0000000000007941 */ /* 0x000fea0003800000 */
.L_x_19924:
[----:B------:R-:W-:-:S04]  /*10fd0*/  FMUL.FTZ R0, R0, 1 ;  /* 0x3f80000000007820 */ /* 0x000fc80000410000 */
[----:B------:R0:W4:Y:S01]  /*10fe0*/  F2F.F64.F32 R40, R0 ;  /* 0x0000000000287310 */ /* 0x0001220000201800 */
[----:B------:R-:W-:Y:S05]  /*10ff0*/  BRA `(.L_x_19909) ;  /* 0x0000049000007947 */ /* 0x000fea0003800000 */
.L_x_19922:
        /* <DEDUP_REMOVED lines=21> */
.L_x_19931:
[----:B------:R-:W-:Y:S05]  /*11150*/  BSYNC B1 ;  /* 0x0000000000017941 */ /* 0x000fea0003800000 */
.L_x_19930:
[----:B------:R-:W-:Y:S01]  /*11160*/  LEA R5, R0, 0x37800000, 0x17 ;  /* 0x3780000000057811 */ /* 0x000fe200078eb8ff */
[----:B------:R-:W-:-:S05]  /*11170*/  IMAD.SHL.U32 R0, R3, 0x200000, RZ ;  /* 0x0020000003007824 */ /* 0x000fca00078e00ff */
[----:B------:R-:W-:Y:S02]  /*11180*/  LOP3.LUT R0, R5, R0, R6, 0xfe, !PT ;  /* 0x0000000005007212 */ /* 0x000fe400078efe06 */
.L_x_19929:
[----:B------:R-:W-:Y:S05]  /*11190*/  BSYNC B0 ;  /* 0x0000000000007941 */ /* 0x000fea0003800000 */
.L_x_19928:
[----:B------:R-:W-:-:S04]  /*111a0*/  FMUL.FTZ R0, R0, 1 ;  /* 0x3f80000000007820 */ /* 0x000fc80000410000 */
[----:B------:R0:W4:Y:S01]  /*111b0*/  F2F.F64.F32 R40, R0 ;  /* 0x0000000000287310 */ /* 0x0001220000201800 */
[----:B------:R-:W-:Y:S05]  /*111c0*/  BRA `(.L_x_19909) ;  /* 0x000002c000007947 */ /* 0x000fea0003800000 */
.L_x_19921:
        /* <DEDUP_REMOVED lines=14> */
.L_x_19935:
[----:B------:R-:W-:Y:S05]  /*112b0*/  BSYNC B0 ;  /* 0x0000000000007941 */ /* 0x000fea0003800000 */
.L_x_19934:
[----:B------:R-:W-:-:S04]  /*112c0*/  FMUL.FTZ R0, R0, 1 ;  /* 0x3f80000000007820 */ /* 0x000fc80000410000 */
[----:B------:R0:W4:Y:S01]  /*112d0*/  F2F.F64.F32 R40, R0 ;  /* 0x0000000000287310 */ /* 0x0001220000201800 */
[----:B------:R-:W-:Y:S05]  /*112e0*/  BRA `(.L_x_19909) ;  /* 0x000001a000007947 */ /* 0x000fea0003800000 */
.L_x_19908:
        /* <DEDUP_REMOVED lines=21> */
.L_x_19933:
[----:B----4-:R-:W4:Y:S02]  /*11440*/  LDG.E.64 R40, [R4.64] ;  /* 0x0000002404287981 */ /* 0x010f24000c1e1b00 */
[----:B----4-:R-:W0:Y:S01]  /*11450*/  I2F.F64.U64 R40, R40 ;  /* 0x0000002800287312 */ /* 0x010e220000301800 */
[----:B------:R-:W-:Y:S05]  /*11460*/  BRA `(.L_x_19909) ;  /* 0x0000002000007947 */ /* 0x000fea0003800000 */
.L_x_19932:
[----:B----4-:R-:W4:Y:S02]  /*11470*/  LDG.E R4, [R4.64] ;  /* 0x0000002404047981 */ /* 0x010f24000c1e1900 */
[----:B----4-:R0:W4:Y:S02]  /*11480*/  I2F.F64.U32 R40, R4 ;  /* 0x0000000400287312 */ /* 0x0101240000201800 */
.L_x_19909:
        /* <DEDUP_REMOVED lines=17> */
.L_x_19939:
[----:B----4-:R-:W4:Y:S02]  /*115a0*/  LDG.E.U8 R4, [R4.64] ;  /* 0x0000002404047981 */ /* 0x010f24000c1e1100 */
[----:B----4-:R0:W4:Y:S01]  /*115b0*/  I2F.F64.U16 R42, R4 ;  /* 0x00000004002a7312 */ /* 0x0101220000101800 */
[----:B------:R-:W-:Y:S05]  /*115c0*/  BRA `(.L_x_19941) ;  /* 0x00000df000007947 */ /* 0x000fea0003800000 */
.L_x_19938:
        /* <DEDUP_REMOVED lines=9> */
.L_x_19943:
[----:B----4-:R-:W4:Y:S02]  /*11660*/  LDG.E R4, [R4.64] ;  /* 0x0000002404047981 */ /* 0x010f24000c1e1900 */
[----:B----4-:R0:W4:Y:S01]  /*11670*/  I2F.F64 R42, R4 ;  /* 0x00000004002a7312 */ /* 0x0101220000201c00 */
[----:B------:R-:W-:Y:S05]  /*11680*/  BRA `(.L_x_19941) ;  /* 0x00000d3000007947 */ /* 0x000fea0003800000 */
.L_x_19942:
[----:B----4-:R-:W4:Y:S02]  /*11690*/  LDG.E.U16 R4, [R4.64] ;  /* 0x0000002404047981 */ /* 0x010f24000c1e1500 */
[----:B----4-:R0:W4:Y:S01]  /*116a0*/  I2F.F64.S16 R42, R4 ;  /* 0x00000004002a7312 */ /* 0x0101220000101c00 */
[----:B------:R-:W-:Y:S05]  /*116b0*/  BRA `(.L_x_19941) ;  /* 0x00000d0000007947 */ /* 0x000fea0003800000 */
.L_x_19937:
        /* <DEDUP_REMOVED lines=10> */
.L_x_19945:
[----:B----4-:R-:W4:Y:S02]  /*11760*/  LDG.E.U16 R0, [R4.64] ;  /* 0x0000002404007981 */ /* 0x010f24000c1e1500 */
[----:B----4-:R-:W-:-:S05]  /*11770*/  HADD2.F32 R0, -RZ, R0.H0_H0 ;  /* 0x20000000ff007230 */ /* 0x010fca0000004100 */
[----:B------:R-:W-:-:S04]  /*11780*/  FMUL.FTZ R0, R0, 1 ;  /* 0x3f80000000007820 */ /* 0x000fc80000410000 */
[----:B------:R0:W4:Y:S01]  /*11790*/  F2F.F64.F32 R42, R0 ;  /* 0x00000000002a7310 */ /* 0x0001220000201800 */
[----:B------:R-:W-:Y:S05]  /*117a0*/  BRA `(.L_x_19941) ;  /* 0x00000c1000007947 */ /* 0x000fea0003800000 */
.L_x_19944:
        /* <DEDUP_REMOVED lines=10> */
.L_x_19947:
[----:B----4-:R-:W4:Y:S02]  /*11850*/  LDG.E.U16 R4, [R4.64] ;  /* 0x0000002404047981 */ /* 0x010f24000c1e1500 */
[----:B----4-:R-:W-:-:S05]  /*11860*/  HADD2.F32 R0, -RZ, R4.H0_H0 ;  /* 0x20000004ff007230 */ /* 0x010fca0000004100 */
[----:B------:R-:W-:-:S04]  /*11870*/  FMUL.FTZ R0, R0, 1 ;  /* 0x3f80000000007820 */ /* 0x000fc80000410000 */
[----:B------:R0:W4:Y:S01]  /*11880*/  F2F.F64.F32 R42, R0 ;  /* 0x00000000002a7310 */ /* 0x0001220000201800 */
[----:B------:R-:W-:Y:S05]  /*11890*/  BRA `(.L_x_19941) ;  /* 0x00000b2000007947 */ /* 0x000fea0003800000 */
.L_x_19946:
[----:B------:R0:W5:Y:S01]  /*118a0*/  LDG.E.64 R42, [R4.64] ;  /* 0x00000024042a7981 */ /* 0x000162000c1e1b00 */
[----:B------:R-:W-:Y:S05]  /*118b0*/  BRA `(.L_x_19941) ;  /* 0x00000b0000007947 */ /* 0x000fea0003800000 */
.L_x_19936:
        /* <DEDUP_REMOVED lines=13> */
.L_x_19950:
[----:B------:R0:W5:Y:S01]  /*11990*/  LDG.E.64 R42, [R4.64] ;  /* 0x00000024042a7981 */ /* 0x000162000c1e1b00 */
[----:B------:R-:W-:Y:S05]  /*119a0*/  BRA `(.L_x_19941) ;  /* 0x00000a1000007947 */ /* 0x000fea0003800000 */
.L_x_19949:
        /* <DEDUP_REMOVED lines=28> */
.L_x_19952:
        /* <DEDUP_REMOVED lines=15> */
.L_x_19951:
[----:B----4-:R-:W4:Y:S02]  /*11c60*/  LDG.E.U16 R0, [R4.64] ;  /* 0x0000002404007981 */ /* 0x010f24000c1e1500 */
[----:B----4-:R-:W-:-:S05]  /*11c70*/  PRMT R0, RZ, 0x5410, R0 ;  /* 0x00005410ff007816 */ /* 0x010fca0000000000 */
[----:B------:R-:W-:-:S04]  /*11c80*/  FMUL.FTZ R0, R0, 1 ;  /* 0x3f80000000007820 */ /* 0x000fc80000410000 */
[----:B------:R0:W4:Y:S01]  /*11c90*/  F2F.F64.F32 R42, R0 ;  /* 0x00000000002a7310 */ /* 0x0001220000201800 */
[----:B------:R-:W-:Y:S05]  /*11ca0*/  BRA `(.L_x_19941) ;  /* 0x0000071000007947 */ /* 0x000fea0003800000 */
.L_x_19948:
        /* <DEDUP_REMOVED lines=11> */
.L_x_19955:
        /* <DEDUP_REMOVED lines=21> */
.L_x_19959:
[----:B------:R-:W-:Y:S05]  /*11eb0*/  BSYNC B1 ;  /* 0x0000000000017941 */ /* 0x000fea0003800000 */
.L_x_19958:
[----:B------:R-:W-:Y:S01]  /*11ec0*/  LEA R5, R0, 0x3b800000, 0x17 ;  /* 0x3b80000000057811 */ /* 0x000fe200078eb8ff */
[----:B------:R-:W-:-:S05]  /*11ed0*/  IMAD.SHL.U32 R0, R3, 0x100000, RZ ;  /* 0x0010000003007824 */ /* 0x000fca00078e00ff */
[----:B------:R-:W-:Y:S02]  /*11ee0*/  LOP3.LUT R0, R5, R0, R6, 0xfe, !PT ;  /* 0x0000000005007212 */ /* 0x000fe400078efe06 */
.L_x_19957:
[----:B------:R-:W-:Y:S05]  /*11ef0*/  BSYNC B0 ;  /* 0x0000000000007941 */ /* 0x000fea0003800000 */
.L_x_19956:
[----:B------:R-:W-:-:S04]  /*11f00*/  FMUL.FTZ R0, R0, 1 ;  /* 0x3f80000000007820 */ /* 0x000fc80000410000 */
[----:B------:R0:W4:Y:S01]  /*11f10*/  F2F.F64.F32 R42, R0 ;  /* 0x00000000002a7310 */ /* 0x0001220000201800 */
[----:B------:R-:W-:Y:S05]  /*11f20*/  BRA `(.L_x_19941) ;  /* 0x0000049000007947 */ /* 0x000fea0003800000 */
.L_x_19954:
        /* <DEDUP_REMOVED lines=21> */
.L_x_19963:
[----:B------:R-:W-:Y:S05]  /*12080*/  BSYNC B1 ;  /* 0x0000000000017941 */ /* 0x000fea0003800000 */
.L_x_19962:
[----:B------:R-:W-:Y:S01]  /*12090*/  LEA R5, R0, 0x37800000, 0x17 ;  /* 0x3780000000057811 */ /* 0x000fe200078eb8ff */
[----:B------:R-:W-:-:S05]  /*120a0*/  IMAD.SHL.U32 R0, R3, 0x200000, RZ ;  /* 0x0020000003007824 */ /* 0x000fca00078e00ff */
[----:B------:R-:W-:Y:S02]  /*120b0*/  LOP3.LUT R0, R5, R0, R6, 0xfe, !PT ;  /* 0x0000000005007212 */ /* 0x000fe400078efe06 */
.L_x_19961:
[----:B------:R-:W-:Y:S05]  /*120c0*/  BSYNC B0 ;  /* 0x0000000000007941 */ /* 0x000fea0003800000 */
.L_x_19960:
[----:B------:R-:W-:-:S04]  /*120d0*/  FMUL.FTZ R0, R0, 1 ;  /* 0x3f80000000007820 */ /* 0x000fc80000410000 */
[----:B------:R0:W4:Y:S01]  /*120e0*/  F2F.F64.F32 R42, R0 ;  /* 0x00000000002a7310 */ /* 0x0001220000201800 */
[----:B------:R-:W-:Y:S05]  /*120f0*/  BRA `(.L_x_19941) ;  /* 0x000002c000007947 */ /* 0x000fea0003800000 */
.L_x_19953:
        /* <DEDUP_REMOVED lines=14> */
.L_x_19967:
[----:B------:R-:W-:Y:S05]  /*121e0*/  BSYNC B0 ;  /* 0x0000000000007941 */ /* 0x000fea0003800000 */
.L_x_19966:
[----:B------:R-:W-:-:S04]  /*121f0*/  FMUL.FTZ R0, R0, 1 ;  /* 0x3f80000000007820 */ /* 0x000fc80000410000 */
[----:B------:R0:W4:Y:S01]  /*12200*/  F2F.F64.F32 R42, R0 ;  /* 0x00000000002a7310 */ /* 0x0001220000201800 */
[----:B------:R-:W-:Y:S05]  /*12210*/  BRA `(.L_x_19941) ;  /* 0x000001a000007947 */ /* 0x000fea0003800000 */
.L_x_19940:
        /* <DEDUP_REMOVED lines=21> */
.L_x_19965:
[----:B----4-:R-:W4:Y:S02]  /*12370*/  LDG.E.64 R42, [R4.64] ;  /* 0x00000024042a7981 */ /* 0x010f24000c1e1b00 */
[----:B----4-:R-:W0:Y:S01]  /*12380*/  I2F.F64.U64 R42, R42 ;  /* 0x0000002a002a7312 */ /* 0x010e220000301800 */
[----:B------:R-:W-:Y:S05]  /*12390*/  BRA `(.L_x_19941) ;  /* 0x0000002000007947 */ /* 0x000fea0003800000 */
.L_x_19964:
[----:B----4-:R-:W4:Y:S02]  /*123a0*/  LDG.E R4, [R4.64] ;  /* 0x0000002404047981 */ /* 0x010f24000c1e1900 */
[----:B----4-:R0:W4:Y:S02]  /*123b0*/  I2F.F64.U32 R42, R4 ;  /* 0x00000004002a7312 */ /* 0x0101240000201800 */
.L_x_19941:
[----:B0-----:R-:W0:Y:S01]  /*123c0*/  S2R R0, SR_CTAID.X ;  /* 0x0000000000007919 */ /* 0x001e220000002500 */
[----:B------:R-:W-:Y:S01]  /*123d0*/  PRMT R3, R50, 0x9910, RZ ;  /* 0x0000991032037816 */ /* 0x000fe200000000ff */
[----:B0-----:R-:W-:-:S04]  /*123e0*/  IMAD R0, R0, 0x200, R77 ;  /* 0x0000020000007824 */ /* 0x001fc800078e024d */
        /* <DEDUP_REMOVED lines=17> */
.L_x_19971:
[----:B----4-:R-:W4:Y:S02]  /*12500*/  LDG.E.U8 R4, [R4.64] ;  /* 0x0000002404047981 */ /* 0x010f24000c1e1100 */
[----:B----4-:R0:W4:Y:S01]  /*12510*/  I2F.F64.U16 R44, R4 ;  /* 0x00000004002c7312 */ /* 0x0101220000101800 */
[----:B------:R-:W-:Y:S05]  /*12520*/  BRA `(.L_x_19973) ;  /* 0x00000df000007947 */ /* 0x000fea0003800000 */
.L_x_19970:
        /* <DEDUP_REMOVED lines=9> */
.L_x_19975:
[----:B----4-:R-:W4:Y:S02]  /*125c0*/  LDG.E R4, [R4.64] ;  /* 0x0000002404047981 */ /* 0x010f24000c1e1900 */
[----:B----4-:R0:W4:Y:S01]  /*125d0*/  I2F.F64 R44, R4 ;  /* 0x00000004002c7312 */ /* 0x0101220000201c00 */
[----:B------:R-:W-:Y:S05]  /*125e0*/  BRA `(.L_x_19973) ;  /* 0x00000d3000007947 */ /* 0x000fea0003800000 */
.L_x_19974:
[----:B----4-:R-:W4:Y:S02]  /*125f0*/  LDG.E.U16 R4, [R4.64] ;  /* 0x0000002404047981 */ /* 0x010f24000c1e1500 */
[----:B----4-:R0:W4:Y:S01]  /*12600*/  I2F.F64.S16 R44, R4 ;  /* 0x00000004002c7312 */ /* 0x0101220000101c00 */
[----:B------:R-:W-:Y:S05]  /*12610*/  BRA `(.L_x_19973) ;  /* 0x00000d0000007947 */ /* 0x000fea0003800000 */
.L_x_19969:
        /* <DEDUP_REMOVED lines=10> */
.L_x_19977:
[----:B----4-:R-:W4:Y:S02]  /*126c0*/  LDG.E.U16 R0, [R4.64] ;  /* 0x0000002404007981 */ /* 0x010f24000c1e1500 */
[----:B----4-:R-:W-:-:S05]  /*126d0*/  HADD2.F32 R0, -RZ, R0.H0_H0 ;  /* 0x20000000ff007230 */ /* 0x010fca0000004100 */
[----:B------:R-:W-:-:S04]  /*126e0*/  FMUL.FTZ R0, R0, 1 ;  /* 0x3f80000000007820 */ /* 0x000fc80000410000 */
[----:B------:R0:W4:Y:S01]  /*126f0*/  F2F.F64.F32 R44, R0 ;  /* 0x00000000002c7310 */ /* 0x0001220000201800 */
[----:B------:R-:W-:Y:S05]  /*12700*/  BRA `(.L_x_19973) ;  /* 0x00000c1000007947 */ /* 0x000fea0003800000 */
.L_x_19976:
        /* <DEDUP_REMOVED lines=10> */
.L_x_19979:
[----:B----4-:R-:W4:Y:S02]  /*127b0*/  LDG.E.U16 R4, [R4.64] ;  /* 0x0000002404047981 */ /* 0x010f24000c1e1500 */
[----:B----4-:R-:W-:-:S05]  /*127c0*/  HADD2.F32 R0, -RZ, R4.H0_H0 ;  /* 0x20000004ff007230 */ /* 0x010fca0000004100 */
[----:B------:R-:W-:-:S04]  /*127d0*/  FMUL.FTZ R0, R0, 1 ;  /* 0x3f80000000007820 */ /* 0x000fc80000410000 */
[----:B------:R0:W4:Y:S01]  /*127e0*/  F2F.F64.F32 R44, R0 ;  /* 0x00000000002c7310 */ /* 0x0001220000201800 */
[----:B------:R-:W-:Y:S05]  /*127f0*/  BRA `(.L_x_19973) ;  /* 0x00000b2000007947 */ /* 0x000fea0003800000 */
.L_x_19978:
[----:B------:R0:W5:Y:S01]  /*12800*/  LDG.E.64 R44, [R4.64] ;  /* 0x00000024042c7981 */ /* 0x000162000c1e1b00 */
[----:B------:R-:W-:Y:S05]  /*12810*/  BRA `(.L_x_19973) ;  /* 0x00000b0000007947 */ /* 0x000fea0003800000 */
.L_x_19968:
        /* <DEDUP_REMOVED lines=13> */
.L_x_19982:
[----:B------:R0:W5:Y:S01]  /*128f0*/  LDG.E.64 R44, [R4.64] ;  /* 0x00000024042c7981 */ /* 0x000162000c1e1b00 */
[----:B------:R-:W-:Y:S05]  /*12900*/  BRA `(.L_x_19973) ;  /* 0x00000a1000007947 */ /* 0x000fea0003800000 */
.L_x_19981:
        /* <DEDUP_REMOVED lines=28> */
.L_x_19984:
        /* <DEDUP_REMOVED lines=15> */
.L_x_19983:
[----:B----4-:R-:W4:Y:S02]  /*12bc0*/  LDG.E.U16 R0, [R4.64] ;  /* 0x0000002404007981 */ /* 0x010f24000c1e1500 */
[----:B----4-:R-:W-:-:S05]  /*12bd0*/  PRMT R0, RZ, 0x5410, R0 ;  /* 0x00005410ff007816 */ /* 0x010fca0000000000 */
[----:B------:R-:W-:-:S04]  /*12be0*/  FMUL.FTZ R0, R0, 1 ;  /* 0x3f80000000007820 */ /* 0x000fc80000410000 */
[----:B------:R0:W4:Y:S01]  /*12bf0*/  F2F.F64.F32 R44, R0 ;  /* 0x00000000002c7310 */ /* 0x0001220000201800 */
[----:B------:R-:W-:Y:S05]  /*12c00*/  BRA `(.L_x_19973) ;  /* 0x0000071000007947 */ /* 0x000fea0003800000 */
.L_x_19980:
        /* <DEDUP_REMOVED lines=11> */
.L_x_19987:
        /* <DEDUP_REMOVED lines=21> */
.L_x_19991:
[----:B------:R-:W-:Y:S05]  /*12e10*/  BSYNC B1 ;  /* 0x0000000000017941 */ /* 0x000fea0003800000 */
.L_x_19990:
[----:B------:R-:W-:Y:S01]  /*12e20*/  LEA R5, R0, 0x3b800000, 0x17 ;  /* 0x3b80000000057811 */ /* 0x000fe200078eb8ff */
[----:B------:R-:W-:-:S05]  /*12e30*/  IMAD.SHL.U32 R0, R3, 0x100000, RZ ;  /* 0x0010000003007824 */ /* 0x000fca00078e00ff */
[----:B------:R-:W-:Y:S02]  /*12e40*/  LOP3.LUT R0, R5, R0, R6, 0xfe, !PT ;  /* 0x0000000005007212 */ /* 0x000fe400078efe06 */
.L_x_19989:
[----:B------:R-:W-:Y:S05]  /*12e50*/  BSYNC B0 ;  /* 0x0000000000007941 */ /* 0x000fea0003800000 */
.L_x_19988:
[----:B------:R-:W-:-:S04]  /*12e60*/  FMUL.FTZ R0, R0, 1 ;  /* 0x3f80000000007820 */ /* 0x000fc80000410000 */
[----:B------:R0:W4:Y:S01]  /*12e70*/  F2F.F64.F32 R44, R0 ;  /* 0x00000000002c7310 */ /* 0x0001220000201800 */
[----:B------:R-:W-:Y:S05]  /*12e80*/  BRA `(.L_x_19973) ;  /* 0x0000049000007947 */ /* 0x000fea0003800000 */
.L_x_19986:
        /* <DEDUP_REMOVED lines=21> */
.L_x_19995:
[----:B------:R-:W-:Y:S05]  /*12fe0*/  BSYNC B1 ;  /* 0x0000000000017941 */ /* 0x000fea0003800000 */
.L_x_19994:
[----:B------:R-:W-:Y:S01]  /*12ff0*/  LEA R5, R0, 0x37800000, 0x17 ;  /* 0x3780000000057811 */ /* 0x000fe200078eb8ff */
[----:B------:R-:W-:-:S05]  /*13000*/  IMAD.SHL.U32 R0, R3, 0x200000, RZ ;  /* 0x0020000003007824 */ /* 0x000fca00078e00ff */
[----:B------:R-:W-:Y:S02]  /*13010*/  LOP3.LUT R0, R5, R0, R6, 0xfe, !PT ;  /* 0x0000000005007212 */ /* 0x000fe400078efe06 */
.L_x_19993:
[----:B------:R-:W-:Y:S05]  /*13020*/  BSYNC B0 ;  /* 0x0000000000007941 */ /* 0x000fea0003800000 */
.L_x_19992:
[----:B------:R-:W-:-:S04]  /*13030*/  FMUL.FTZ R0, R0, 1 ;  /* 0x3f80000000007820 */ /* 0x000fc80000410000 */
[----:B------:R0:W4:Y:S01]  /*13040*/  F2F.F64.F32 R44, R0 ;  /* 0x00000000002c7310 */ /* 0x0001220000201800 */
[----:B------:R-:W-:Y:S05]  /*13050*/  BRA `(.L_x_19973) ;  /* 0x000002c000007947 */ /* 0x000fea0003800000 */
.L_x_19985:
        /* <DEDUP_REMOVED lines=14> */
.L_x_19999:
[----:B------:R-:W-:Y:S05]  /*13140*/  BSYNC B0 ;  /* 0x0000000000007941 */ /* 0x000fea0003800000 */
.L_x_19998:
[----:B------:R-:W-:-:S04]  /*13150*/  FMUL.FTZ R0, R0, 1 ;  /* 0x3f80000000007820 */ /* 0x000fc80000410000 */
[----:B------:R0:W4:Y:S01]  /*13160*/  F2F.F64.F32 R44, R0 ;  /* 0x00000000002c7310 */ /* 0x0001220000201800 */
[----:B------:R-:W-:Y:S05]  /*13170*/  BRA `(.L_x_19973) ;  /* 0x000001a000007947 */ /* 0x000fea0003800000 */
.L_x_19972:
        /* <DEDUP_REMOVED lines=21> */
.L_x_19997:
[----:B----4-:R-:W4:Y:S02]  /*132d0*/  LDG.E.64 R44, [R4.64] ;  /* 0x00000024042c7981 */ /* 0x010f24000c1e1b00 */
[----:B----4-:R-:W0:Y:S01]  /*132e0*/  I2F.F64.U64 R44, R44 ;  /* 0x0000002c002c7312 */ /* 0x010e220000301800 */
[----:B------:R-:W-:Y:S05]  /*132f0*/  BRA `(.L_x_19973) ;  /* 0x0000002000007947 */ /* 0x000fea0003800000 */
.L_x_19996:
[----:B----4-:R-:W4:Y:S02]  /*13300*/  LDG.E R4, [R4.64] ;  /* 0x0000002404047981 */ /* 0x010f24000c1e1900 */
[----:B----4-:R0:W4:Y:S02]  /*13310*/  I2F.F64.U32 R44, R4 ;  /* 0x00000004002c7312 */ /* 0x0101240000201800 */
.L_x_19973:
        /* <DEDUP_REMOVED lines=20> */
.L_x_20003:
[----:B----4-:R-:W4:Y:S02]  /*13460*/  LDG.E.U8 R4, [R4.64] ;  /* 0x0000002404047981 */ /* 0x010f24000c1e1100 */
[----:B----4-:R0:W4:Y:S01]  /*13470*/  I2F.F64.U16 R46, R4 ;  /* 0x00000004002e7312 */ /* 0x0101220000101800 */
[----:B------:R-:W-:Y:S05]  /*13480*/  BRA `(.L_x_20005) ;  /* 0x00000df000007947 */ /* 0x000fea0003800000 */
.L_x_20002:
        /* <DEDUP_REMOVED lines=9> */
.L_x_20007:
[----:B----4-:R-:W4:Y:S02]  /*13520*/  LDG.E R4, [R4.64] ;  /* 0x0000002404047981 */ /* 0x010f24000c1e1900 */
[----:B----4-:R0:W4:Y:S01]  /*13530*/  I2F.F64 R46, R4 ;  /* 0x00000004002e7312 */ /* 0x0101220000201c00 */
[----:B------:R-:W-:Y:S05]  /*13540*/  BRA `(.L_x_20005) ;  /* 0x00000d3000007947 */ /* 0x000fea0003800000 */
.L_x_20006:
[----:B----4-:R-:W4:Y:S02]  /*13550*/  LDG.E.U16 R4, [R4.64] ;  /* 0x0000002404047981 */ /* 0x010f24000c1e1500 */
[----:B----4-:R0:W4:Y:S01]  /*13560*/  I2F.F64.S16 R46, R4 ;  /* 0x00000004002e7312 */ /* 0x0101220000101c00 */
[----:B------:R-:W-:Y:S05]  /*13570*/  BRA `(.L_x_20005) ;  /* 0x00000d0000007947 */ /* 0x000fea0003800000 */
.L_x_20001:
        /* <DEDUP_REMOVED lines=10> */
.L_x_20009:
[----:B----4-:R-:W4:Y:S02]  /*13620*/  LDG.E.U16 R0, [R4.64] ;  /* 0x0000002404007981 */ /* 0x010f24000c1e1500 */
[----:B----4-:R-:W-:-:S05]  /*13630*/  HADD2.F32 R0, -RZ, R0.H0_H0 ;  /* 0x20000000ff007230 */ /* 0x010fca0000004100 */
[----:B------:R-:W-:-:S04]  /*13640*/  FMUL.FTZ R0, R0, 1 ;  /* 0x3f80000000007820 */ /* 0x000fc80000410000 */
[----:B------:R0:W4:Y:S01]  /*13650*/  F2F.F64.F32 R46, R0 ;  /* 0x00000000002e7310 */ /* 0x0001220000201800 */
[----:B------:R-:W-:Y:S05]  /*13660*/  BRA `(.L_x_20005) ;  /* 0x00000c1000007947 */ /* 0x000fea0003800000 */
.L_x_20008:
        /* <DEDUP_REMOVED lines=10> */
.L_x_20011:
[----:B----4-:R-:W4:Y:S02]  /*13710*/  LDG.E.U16 R4, [R4.64] ;  /* 0x0000002404047981 */ /* 0x010f24000c1e1500 */
[----:B----4-:R-:W-:-:S05]  /*13720*/  HADD2.F32 R0, -RZ, R4.H0_H0 ;  /* 0x20000004ff007230 */ /* 0x010fca0000004100 */
[----:B------:R-:W-:-:S04]  /*13730*/  FMUL.FTZ R0, R0, 1 ;  /* 0x3f80000000007820 */ /* 0x000fc80000410000 */
[----:B------:R0:W4:Y:S01]  /*13740*/  F2F.F64.F32 R46, R0 ;  /* 0x00000000002e7310 */ /* 0x0001220000201800 */
[----:B------:R-:W-:Y:S05]  /*13750*/  BRA `(.L_x_20005) ;  /* 0x00000b2000007947 */ /* 0x000fea0003800000 */
.L_x_20010:
[----:B------:R0:W5:Y:S01]  /*13760*/  LDG.E.64 R46, [R4.64] ;  /* 0x00000024042e7981 */ /* 0x000162000c1e1b00 */
[----:B------:R-:W-:Y:S05]  /*13770*/  BRA `(.L_x_20005) ;  /* 0x00000b0000007947 */ /* 0x000fea0003800000 */
.L_x_20000:
        /* <DEDUP_REMOVED lines=13> */
.L_x_20014:
[----:B------:R0:W5:Y:S01]  /*13850*/  LDG.E.64 R46, [R4.64] ;  /* 0x00000024042e7981 */ /* 0x000162000c1e1b00 */
[----:B------:R-:W-:Y:S05]  /*13860*/  BRA `(.L_x_20005) ;  /* 0x00000a1000007947 */ /* 0x000fea0003800000 */
.L_x_20013:
        /* <DEDUP_REMOVED lines=28> */
.L_x_20016:
        /* <DEDUP_REMOVED lines=15> */
.L_x_20015:
[----:B----4-:R-:W4:Y:S02]  /*13b20*/  LDG.E.U16 R0, [R4.64] ;  /* 0x0000002404007981 */ /* 0x010f24000c1e1500 */
[----:B----4-:R-:W-:-:S05]  /*13b30*/  PRMT R0, RZ, 0x5410, R0 ;  /* 0x00005410ff007816 */ /* 0x010fca0000000000 */
[----:B------:R-:W-:-:S04]  /*13b40*/  FMUL.FTZ R0, R0, 1 ;  /* 0x3f80000000007820 */ /* 0x000fc80000410000 */
[----:B------:R0:W4:Y:S01]  /*13b50*/  F2F.F64.F32 R46, R0 ;  /* 0x00000000002e7310 */ /* 0x0001220000201800 */
[----:B------:R-:W-:Y:S05]  /*13b60*/  BRA `(.L_x_20005) ;  /* 0x0000071000007947 */ /* 0x000fea0003800000 */
.L_x_20012:
        /* <DEDUP_REMOVED lines=11> */
.L_x_20019:
        /* <DEDUP_REMOVED lines=21> */
.L_x_20023:
[----:B------:R-:W-:Y:S05]  /*13d70*/  BSYNC B1 ;  /* 0x0000000000017941 */ /* 0x000fea0003800000 */
.L_x_20022:
[----:B------:R-:W-:Y:S01]  /*13d80*/  LEA R5, R0, 0x3b800000, 0x17 ;  /* 0x3b80000000057811 */ /* 0x000fe200078eb8ff */
[----:B------:R-:W-:-:S05]  /*13d90*/  IMAD.SHL.U32 R0, R3, 0x100000, RZ ;  /* 0x0010000003007824 */ /* 0x000fca00078e00ff */
[----:B------:R-:W-:Y:S02]  /*13da0*/  LOP3.LUT R0, R5, R0, R6, 0xfe, !PT ;  /* 0x0000000005007212 */ /* 0x000fe400078efe06 */
.L_x_20021:
[----:B------:R-:W-:Y:S05]  /*13db0*/  BSYNC B0 ;  /* 0x0000000000007941 */ /* 0x000fea0003800000 */
.L_x_20020:
[----:B------:R-:W-:-:S04]  /*13dc0*/  FMUL.FTZ R0, R0, 1 ;  /* 0x3f80000000007820 */ /* 0x000fc80000410000 */
[----:B------:R0:W4:Y:S01]  /*13dd0*/  F2F.F64.F32 R46, R0 ;  /* 0x00000000002e7310 */ /* 0x0001220000201800 */
[----:B------:R-:W-:Y:S05]  /*13de0*/  BRA `(.L_x_20005) ;  /* 0x0000049000007947 */ /* 0x000fea0003800000 */
.L_x_20018:
        /* <DEDUP_REMOVED lines=21> */
.L_x_20027:
[----:B------:R-:W-:Y:S05]  /*13f40*/  BSYNC B1 ;  /* 0x0000000000017941 */ /* 0x000fea0003800000 */
.L_x_20026:
[----:B------:R-:W-:Y:S01]  /*13f50*/  LEA R5, R0, 0x37800000, 0x17 ;  /* 0x3780000000057811 */ /* 0x000fe200078eb8ff */
[----:B------:R-:W-:-:S05]  /*13f60*/  IMAD.SHL.U32 R0, R3, 0x200000, RZ ;  /* 0x0020000003007824 */ /* 0x000fca00078e00ff */
[----:B------:R-:W-:Y:S02]  /*13f70*/  LOP3.LUT R0, R5, R0, R6, 0xfe, !PT ;  /* 0x0000000005007212 */ /* 0x000fe400078efe06 */
.L_x_20025:
[----:B------:R-:W-:Y:S05]  /*13f80*/  BSYNC B0 ;  /* 0x0000000000007941 */ /* 0x000fea0003800000 */
.L_x_20024:
[----:B------:R-:W-:-:S04]  /*13f90*/  FMUL.FTZ R0, R0, 1 ;  /* 0x3f80000000007820 */ /* 0x000fc80000410000 */
[----:B------:R0:W4:Y:S01]  /*13fa0*/  F2F.F64.F32 R46, R0 ;  /* 0x00000000002e7310 */ /* 0x0001220000201800 */
[----:B------:R-:W-:Y:S05]  /*13fb0*/  BRA `(.L_x_20005) ;  /* 0x000002c000007947 */ /* 0x000fea0003800000 */
.L_x_20017:
        /* <DEDUP_REMOVED lines=14> */
.L_x_20031:
[----:B------:R-:W-:Y:S05]  /*140a0*/  BSYNC B0 ;  /* 0x0000000000007941 */ /* 0x000fea0003800000 */
.L_x_20030:
[----:B------:R-:W-:-:S04]  /*140b0*/  FMUL.FTZ R0, R0, 1 ;  /* 0x3f80000000007820 */ /* 0x000fc80000410000 */
[----:B------:R0:W4:Y:S01]  /*140c0*/  F2F.F64.F32 R46, R0 ;  /* 0x00000000002e7310 */ /* 0x0001220000201800 */
[----:B------:R-:W-:Y:S05]  /*140d0*/  BRA `(.L_x_20005) ;  /* 0x000001a000007947 */ /* 0x000fea0003800000 */
.L_x_20004:
        /* <DEDUP_REMOVED lines=21> */
.L_x_20029:
[----:B----4-:R-:W4:Y:S02]  /*14230*/  LDG.E.64 R46, [R4.64] ;  /* 0x00000024042e7981 */ /* 0x010f24000c1e1b00 */
[----:B----4-:R-:W0:Y:S01]  /*14240*/  I2F.F64.U64 R46, R46 ;  /* 0x0000002e002e7312 */ /* 0x010e220000301800 */
[----:B------:R-:W-:Y:S05]  /*14250*/  BRA `(.L_x_20005) ;  /* 0x0000002000007947 */ /* 0x000fea0003800000 */
.L_x_20028:
[----:B----4-:R-:W4:Y:S02]  /*14260*/  LDG.E R4, [R4.64] ;  /* 0x0000002404047981 */ /* 0x010f24000c1e1900 */
[----:B----4-:R0:W4:Y:S02]  /*14270*/  I2F.F64.U32 R46, R4 ;  /* 0x00000004002e7312 */ /* 0x0101240000201800 */
.L_x_20005:
[----:B------:R-:W-:-:S03]  /*14280*/  IADD3 R77, R77, 0x80, RZ ;  /* 0x000000804d4d7810 */ /* 0x000fc60007ffe0ff */
.L_x_19807:
[----:B------:R-:W-:Y:S05]  /*14290*/  BSYNC B6 ;  /* 0x0000000000067941 */ /* 0x000fea0003800000 */
.L_x_19806:
[----:B------:R-:W-:Y:S01]  /*142a0*/  ISETP.GE.AND P0, PT, R77, R74, PT ;  /* 0x0000004a4d00720c */ /* 0x000fe20003f06270 */
[----:B------:R-:W-:Y:S01]  /*142b0*/  BSSY B6, `(.L_x_20032) ;  /* 0x00006b4000067945 */ /* 0x000fe20003800000 */
[----:B0-----:R-:W-:Y:S01]  /*142c0*/  CS2R R48, SRZ ;  /* 0x0000000000307805 */ /* 0x001fe2000001ff00 */
[----:B------:R-:W-:Y:S01]  /*142d0*/  CS2R R50, SRZ ;  /* 0x0000000000327805 */ /* 0x000fe2000001ff00 */
[----:B------:R-:W-:Y:S01]  /*142e0*/  CS2R R52, SRZ ;  /* 0x0000000000347805 */ /* 0x000fe2000001ff00 */
[----:B------:R-:W-:Y:S01]  /*142f0*/  CS2R R54, SRZ ;  /* 0x0000000000367805 */ /* 0x000fe2000001ff00 */
[----:B------:R-:W-:Y:S01]  /*14300*/  CS2R R56, SRZ ;  /* 0x0000000000387805 */ /* 0x000fe2000001ff00 */
[----:B------:R-:W-:Y:S01]  /*14310*/  CS2R R58, SRZ ;  /* 0x00000000003a7805 */ /* 0x000fe2000001ff00 */
[----:B------:R-:W-:-:S05]  /*14320*/  CS2R R60, SRZ ;  /* 0x00000000003c7805 */ /* 0x000fca000001ff00 */
[----:B------:R-:W-:Y:S05]  /*14330*/  @P0 BRA `(.L_x_20033) ;  /* 0x00006ab000000947 */ /* 0x000fea0003800000 */
[----:B------:R-:W0:Y:S01]  /*14340*/  LDC.U8 R3, c[0x0][0x1bc] ;  /* 0x00006f00ff037b82 */ /* 0x000e220000000000 */
[----:B------:R-:W4:Y:S01]  /*14350*/  S2R R60, SR_CTAID.X ;  /* 0x00000000003c7919 */ /* 0x000f220000002500 */
[----:B0-----:R-:W-:Y:S01]  /*14360*/  PRMT R0, R3, 0x9910, RZ ;  /* 0x0000991003007816 */ /* 0x001fe200000000ff */
[----:B----4-:R-:W-:-:S03]  /*14370*/  IMAD R60, R60, 0x200, R77 ;  /* 0x000002003c3c7824 */ /* 0x010fc600078e024d */
        /* <DEDUP_REMOVED lines=16> */
.L_x_20037:
[----:B------:R-:W4:Y:S02]  /*14480*/  LDG.E.U8 R4, [R4.64] ;  /* 0x0000002404047981 */ /* 0x000f24000c1e1100 */
[----:B----4-:R0:W4:Y:S01]  /*14490*/  I2F.F64.U16 R48, R4 ;  /* 0x0000000400307312 */ /* 0x0101220000101800 */
[----:B------:R-:W-:Y:S05]  /*144a0*/  BRA `(.L_x_20039) ;  /* 0x00000df000007947 */ /* 0x000fea0003800000 */
.L_x_20036:
        /* <DEDUP_REMOVED lines=9> */
.L_x_20041:
[----:B------:R-:W4:Y:S02]  /*14540*/  LDG.E R4, [R4.64] ;  /* 0x0000002404047981 */ /* 0x000f24000c1e1900 */
[----:B----4-:R0:W4:Y:S01]  /*14550*/  I2F.F64 R48, R4 ;  /* 0x0000000400307312 */ /* 0x0101220000201c00 */
[----:B------:R-:W-:Y:S05]  /*14560*/  BRA `(.L_x_20039) ;  /* 0x00000d3000007947 */ /* 0x000fea0003800000 */
.L_x_20040:
[----:B------:R-:W4:Y:S02]  /*14570*/  LDG.E.U16 R4, [R4.64] ;  /* 0x0000002404047981 */ /* 0x000f24000c1e1500 */
[----:B----4-:R0:W4:Y:S01]  /*14580*/  I2F.F64.S16 R48, R4 ;  /* 0x0000000400307312 */ /* 0x0101220000101c00 */
[----:B------:R-:W-:Y:S05]  /*14590*/  BRA `(.L_x_20039) ;  /* 0x00000d0000007947 */ /* 0x000fea0003800000 */
.L_x_20035:
        /* <DEDUP_REMOVED lines=10> */
.L_x_20043:
[----:B------:R-:W4:Y:S02]  /*14640*/  LDG.E.U16 R0, [R4.64] ;  /* 0x0000002404007981 */ /* 0x000f24000c1e1500 */
[----:B----4-:R-:W-:-:S05]  /*14650*/  HADD2.F32 R0, -RZ, R0.H0_H0 ;  /* 0x20000000ff007230 */ /* 0x010fca0000004100 */
[----:B------:R-:W-:-:S04]  /*14660*/  FMUL.FTZ R0, R0, 1 ;  /* 0x3f80000000007820 */ /* 0x000fc80000410000 */
[----:B------:R0:W4:Y:S01]  /*14670*/  F2F.F64.F32 R48, R0 ;  /* 0x0000000000307310 */ /* 0x0001220000201800 */
[----:B------:R-:W-:Y:S05]  /*14680*/  BRA `(.L_x_20039) ;  /* 0x00000c1000007947 */ /* 0x000fea0003800000 */
.L_x_20042:
        /* <DEDUP_REMOVED lines=10> */
.L_x_20045:
[----:B------:R-:W4:Y:S02]  /*14730*/  LDG.E.U16 R4, [R4.64] ;  /* 0x0000002404047981 */ /* 0x000f24000c1e1500 */
[----:B----4-:R-:W-:-:S05]  /*14740*/  HADD2.F32 R0, -RZ, R4.H0_H0 ;  /* 0x20000004ff007230 */ /* 0x010fca0000004100 */
[----:B------:R-:W-:-:S04]  /*14750*/  FMUL.FTZ R0, R0, 1 ;  /* 0x3f80000000007820 */ /* 0x000fc80000410000 */
[----:B------:R0:W4:Y:S01]  /*14760*/  F2F.F64.F32 R48, R0 ;  /* 0x0000000000307310 */ /* 0x0001220000201800 */
[----:B------:R-:W-:Y:S05]  /*14770*/  BRA `(.L_x_20039) ;  /* 0x00000b2000007947 */ /* 0x000fea0003800000 */
.L_x_20044:
[----:B------:R0:W5:Y:S01]  /*14780*/  LDG.E.64 R48, [R4.64] ;  /* 0x0000002404307981 */ /* 0x000162000c1e1b00 */
[----:B------:R-:W-:Y:S05]  /*14790*/  BRA `(.L_x_20039) ;  /* 0x00000b0000007947 */ /* 0x000fea0003800000 */
.L_x_20034:
        /* <DEDUP_REMOVED lines=13> */
.L_x_20048:
[----:B------:R0:W5:Y:S01]  /*14870*/  LDG.E.64 R48, [R4.64] ;  /* 0x0000002404307981 */ /* 0x000162000c1e1b00 */
[----:B------:R-:W-:Y:S05]  /*14880*/  BRA `(.L_x_20039) ;  /* 0x00000a1000007947 */ /* 0x000fea0003800000 */
.L_x_20047:
        /* <DEDUP_REMOVED lines=28> */
.L_x_20050:
        /* <DEDUP_REMOVED lines=15> */
.L_x_20049:
[----:B------:R-:W4:Y:S02]  /*14b40*/  LDG.E.U16 R0, [R4.64] ;  /* 0x0000002404007981 */ /* 0x000f24000c1e1500 */
[----:B----4-:R-:W-:-:S05]  /*14b50*/  PRMT R0, RZ, 0x5410, R0 ;  /* 0x00005410ff007816 */ /* 0x010fca0000000000 */
[----:B------:R-:W-:-:S04]  /*14b60*/  FMUL.FTZ R0, R0, 1 ;  /* 0x3f80000000007820 */ /* 0x000fc80000410000 */
[----:B------:R0:W4:Y:S01]  /*14b70*/  F2F.F64.F32 R48, R0 ;  /* 0x0000000000307310 */ /* 0x0001220000201800 */
[----:B------:R-:W-:Y:S05]  /*14b80*/  BRA `(.L_x_20039) ;  /* 0x0000071000007947 */ /* 0x000fea0003800000 */
.L_x_20046:
        /* <DEDUP_REMOVED lines=11> */
.L_x_20053:
        /* <DEDUP_REMOVED lines=21> */
.L_x_20057:
[----:B------:R-:W-:Y:S05]  /*14d90*/  BSYNC B1 ;  /* 0x0000000000017941 */ /* 0x000fea0003800000 */
.L_x_20056:
[----:B------:R-:W-:Y:S01]  /*14da0*/  LEA R5, R0, 0x3b800000, 0x17 ;  /* 0x3b80000000057811 */ /* 0x000fe200078eb8ff */
[----:B------:R-:W-:-:S05]  /*14db0*/  IMAD.SHL.U32 R0, R3, 0x100000, RZ ;  /* 0x0010000003007824 */ /* 0x000fca00078e00ff */
[----:B------:R-:W-:Y:S02]  /*14dc0*/  LOP3.LUT R0, R5, R0, R6, 0xfe, !PT ;  /* 0x0000000005007212 */ /* 0x000fe400078efe06 */
.L_x_20055:
[----:B------:R-:W-:Y:S05]  /*14dd0*/  BSYNC B0 ;  /* 0x0000000000007941 */ /* 0x000fea0003800000 */
.L_x_20054:
[----:B------:R-:W-:-:S04]  /*14de0*/  FMUL.FTZ R0, R0, 1 ;  /* 0x3f80000000007820 */ /* 0x000fc80000410000 */
[----:B------:R0:W4:Y:S01]  /*14df0*/  F2F.F64.F32 R48, R0 ;  /* 0x0000000000307310 */ /* 0x0001220000201800 */
[----:B------:R-:W-:Y:S05]  /*14e00*/  BRA `(.L_x_20039) ;  /* 0x0000049000007947 */ /* 0x000fea0003800000 */
.L_x_20052:
        /* <DEDUP_REMOVED lines=21> */
.L_x_20061:
[----:B------:R-:W-:Y:S05]  /*14f60*/  BSYNC B1 ;  /* 0x0000000000017941 */ /* 0x000fea0003800000 */
.L_x_20060:
[----:B------:R-:W-:Y:S01]  /*14f70*/  LEA R5, R0, 0x37800000, 0x17 ;  /* 0x3780000000057811 */ /* 0x000fe200078eb8ff */
[----:B------:R-:W-:-:S05]  /*14f80*/  IMAD.SHL.U32 R0, R3, 0x200000, RZ ;  /* 0x0020000003007824 */ /* 0x000fca00078e00ff */
[----:B------:R-:W-:Y:S02]  /*14f90*/  LOP3.LUT R0, R5, R0, R6, 0xfe, !PT ;  /* 0x0000000005007212 */ /* 0x000fe400078efe06 */
.L_x_20059:
[----:B------:R-:W-:Y:S05]  /*14fa0*/  BSYNC B0 ;  /* 0x0000000000007941 */ /* 0x000fea0003800000 */
.L_x_20058:
[----:B------:R-:W-:-:S04]  /*14fb0*/  FMUL.FTZ R0, R0, 1 ;  /* 0x3f80000000007820 */ /* 0x000fc80000410000 */
[----:B------:R0:W4:Y:S01]  /*14fc0*/  F2F.F64.F32 R48, R0 ;  /* 0x0000000000307310 */ /* 0x0001220000201800 */
[----:B------:R-:W-:Y:S05]  /*14fd0*/  BRA `(.L_x_20039) ;  /* 0x000002c000007947 */ /* 0x000fea0003800000 */
.L_x_20051:
        /* <DEDUP_REMOVED lines=14> */
.L_x_20065:
[----:B------:R-:W-:Y:S05]  /*150c0*/  BSYNC B0 ;  /* 0x0000000000007941 */ /* 0x000fea0003800000 */
.L_x_20064:
[----:B------:R-:W-:-:S04]  /*150d0*/  FMUL.FTZ R0, R0, 1 ;  /* 0x3f80000000007820 */ /* 0x000fc80000410000 */
[----:B------:R0:W4:Y:S01]  /*150e0*/  F2F.F64.F32 R48, R0 ;  /* 0x0000000000307310 */ /* 0x0001220000201800 */
[----:B------:R-:W-:Y:S05]  /*150f0*/  BRA `(.L_x_20039) ;  /* 0x000001a000007947 */ /* 0x000fea0003800000 */
.L_x_20038:
        /* <DEDUP_REMOVED lines=21> */
.L_x_20063:
[----:B------:R-:W4:Y:S02]  /*15250*/  LDG.E.64 R48, [R4.64] ;  /* 0x0000002404307981 */ /* 0x000f24000c1e1b00 */
[----:B----4-:R-:W0:Y:S01]  /*15260*/  I2F.F64.U64 R48, R48 ;  /* 0x0000003000307312 */ /* 0x010e220000301800 */
[----:B------:R-:W-:Y:S05]  /*15270*/  BRA `(.L_x_20039) ;  /* 0x0000002000007947 */ /* 0x000fea0003800000 */
.L_x_20062:
[----:B------:R-:W4:Y:S02]  /*15280*/  LDG.E R4, [R4.64] ;  /* 0x0000002404047981 */ /* 0x000f24000c1e1900 */
[----:B----4-:R0:W4:Y:S02]  /*15290*/  I2F.F64.U32 R48, R4 ;  /* 0x0000000400307312 */ /* 0x0101240000201800 */
.L_x_20039:
        /* <DEDUP_REMOVED lines=17> */
.L_x_20069:
[----:B----4-:R-:W4:Y:S02]  /*153b0*/  LDG.E.U8 R4, [R4.64] ;  /* 0x0000002404047981 */ /* 0x010f24000c1e1100 */
[----:B----4-:R0:W4:Y:S01]  /*153c0*/  I2F.F64.U16 R50, R4 ;  /* 0x0000000400327312 */ /* 0x0101220000101800 */
[----:B------:R-:W-:Y:S05]  /*153d0*/  BRA `(.L_x_20071) ;  /* 0x00000df000007947 */ /* 0x000fea0003800000 */
.L_x_20068:
        /* <DEDUP_REMOVED lines=9> */
.L_x_20073:
[----:B----4-:R-:W4:Y:S02]  /*15470*/  LDG.E R4, [R4.64] ;  /* 0x0000002404047981 */ /* 0x010f24000c1e1900 */
[----:B----4-:R0:W4:Y:S01]  /*15480*/  I2F.F64 R50, R4 ;  /* 0x0000000400327312 */ /* 0x0101220000201c00 */
[----:B------:R-:W-:Y:S05]  /*15490*/  BRA `(.L_x_20071) ;  /* 0x00000d3000007947 */ /* 0x000fea0003800000 */
.L_x_20072:
[----:B----4-:R-:W4:Y:S02]  /*154a0*/  LDG.E.U16 R4, [R4.64] ;  /* 0x0000002404047981 */ /* 0x010f24000c1e1500 */
[----:B----4-:R0:W4:Y:S01]  /*154b0*/  I2F.F64.S16 R50, R4 ;  /* 0x0000000400327312 */ /* 0x0101220000101c00 */
[----:B------:R-:W-:Y:S05]  /*154c0*/  BRA `(.L_x_20071) ;  /* 0x00000d0000007947 */ /* 0x000fea0003800000 */
.L_x_20067:
        /* <DEDUP_REMOVED lines=10> */
.L_x_20075:
[----:B----4-:R-:W4:Y:S02]  /*15570*/  LDG.E.U16 R0, [R4.64] ;  /* 0x0000002404007981 */ /* 0x010f24000c1e1500 */
[----:B----4-:R-:W-:-:S05]  /*15580*/  HADD2.F32 R0, -RZ, R0.H0_H0 ;  /* 0x20000000ff007230 */ /* 0x010fca0000004100 */
[----:B------:R-:W-:-:S04]  /*15590*/  FMUL.FTZ R0, R0, 1 ;  /* 0x3f80000000007820 */ /* 0x000fc80000410000 */
[----:B------:R0:W4:Y:S01]  /*155a0*/  F2F.F64.F32 R50, R0 ;  /* 0x0000000000327310 */ /* 0x0001220000201800 */
[----:B------:R-:W-:Y:S05]  /*155b0*/  BRA `(.L_x_20071) ;  /* 0x00000c1000007947 */ /* 0x000fea0003800000 */
.L_x_20074:
        /* <DEDUP_REMOVED lines=10> */
.L_x_20077:
[----:B----4-:R-:W4:Y:S02]  /*15660*/  LDG.E.U16 R4, [R4.64] ;  /* 0x0000002404047981 */ /* 0x010f24000c1e1500 */
[----:B----4-:R-:W-:-:S05]  /*15670*/  HADD2.F32 R0, -RZ, R4.H0_H0 ;  /* 0x20000004ff007230 */ /* 0x010fca0000004100 */
[----:B------:R-:W-:-:S04]  /*15680*/  FMUL.FTZ R0, R0, 1 ;  /* 0x3f80000000007820 */ /* 0x000fc80000410000 */
[----:B------:R0:W4:Y:S01]  /*15690*/  F2F.F64.F32 R50, R0 ;  /* 0x0000000000327310 */ /* 0x0001220000201800 */
[----:B------:R-:W-:Y:S05]  /*156a0*/  BRA `(.L_x_20071) ;  /* 0x00000b2000007947 */ /* 0x000fea0003800000 */
.L_x_20076:
[----:B------:R0:W5:Y:S01]  /*156b0*/  LDG.E.64 R50, [R4.64] ;  /* 0x0000002404327981 */ /* 0x000162000c1e1b00 */
[----:B------:R-:W-:Y:S05]  /*156c0*/  BRA `(.L_x_20071) ;  /* 0x00000b0000007947 */ /* 0x000fea0003800000 */
.L_x_20066:
        /* <DEDUP_REMOVED lines=13> */
.L_x_20080:
[----:B------:R0:W5:Y:S01]  /*157a0*/  LDG.E.64 R50, [R4.64] ;  /* 0x0000002404327981 */ /* 0x000162000c1e1b00 */
[----:B------:R-:W-:Y:S05]  /*157b0*/  BRA `(.L_x_20071) ;  /* 0x00000a1000007947 */ /* 0x000fea0003800000 */
.L_x_20079:
        /* <DEDUP_REMOVED lines=28> */
.L_x_20082:
        /* <DEDUP_REMOVED lines=15> */
.L_x_20081:
[----:B----4-:R-:W4:Y:S02]  /*15a70*/  LDG.E.U16 R0, [R4.64] ;  /* 0x0000002404007981 */ /* 0x010f24000c1e1500 */
[----:B----4-:R-:W-:-:S05]  /*15a80*/  PRMT R0, RZ, 0x5410, R0 ;  /* 0x00005410ff007816 */ /* 0x010fca0000000000 */
[----:B------:R-:W-:-:S04]  /*15a90*/  FMUL.FTZ R0, R0, 1 ;  /* 0x3f80000000007820 */ /* 0x000fc80000410000 */
[----:B------:R0:W4:Y:S01]  /*15aa0*/  F2F.F64.F32 R50, R0 ;  /* 0x0000000000327310 */ /* 0x0001220000201800 */
[----:B------:R-:W-:Y:S05]  /*15ab0*/  BRA `(.L_x_20071) ;  /* 0x0000071000007947 */ /* 0x000fea0003800000 */
.L_x_20078:
        /* <DEDUP_REMOVED lines=11> */
.L_x_20085:
        /* <DEDUP_REMOVED lines=21> */
.L_x_20089:
[----:B------:R-:W-:Y:S05]  /*15cc0*/  BSYNC B1 ;  /* 0x0000000000017941 */ /* 0x000fea0003800000 */
.L_x_20088:
[----:B------:R-:W-:Y:S01]  /*15cd0*/  LEA R3, R0, 0x3b800000, 0x17 ;  /* 0x3b80000000037811 */ /* 0x000fe200078eb8ff */
[----:B------:R-:W-:-:S05]  /*15ce0*/  IMAD.SHL.U32 R0, R2, 0x100000, RZ ;  /* 0x0010000002007824 */ /* 0x000fca00078e00ff */
[----:B------:R-:W-:Y:S02]  /*15cf0*/  LOP3.LUT R0, R3, R0, R4, 0xfe, !PT ;  /* 0x0000000003007212 */ /* 0x000fe400078efe04 */
.L_x_20087:
[----:B------:R-:W-:Y:S05]  /*15d00*/  BSYNC B0 ;  /* 0x0000000000007941 */ /* 0x000fea0003800000 */
.L_x_20086:
[----:B------:R-:W-:-:S04]  /*15d10*/  FMUL.FTZ R0, R0, 1 ;  /* 0x3f80000000007820 */ /* 0x000fc80000410000 */
[----:B------:R0:W4:Y:S01]  /*15d20*/  F2F.F64.F32 R50, R0 ;  /* 0x0000000000327310 */ /* 0x0001220000201800 */
[----:B------:R-:W-:Y:S05]  /*15d30*/  BRA `(.L_x_20071) ;  /* 0x0000049000007947 */ /* 0x000fea0003800000 */
.L_x_20084:
        /* <DEDUP_REMOVED lines=21> */
.L_x_20093:
[----:B------:R-:W-:Y:S05]  /*15e90*/  BSYNC B1 ;  /* 0x0000000000017941 */ /* 0x000fea0003800000 */
.L_x_20092:
[----:B------:R-:W-:Y:S01]  /*15ea0*/  LEA R3, R0, 0x37800000, 0x17 ;  /* 0x3780000000037811 */ /* 0x000fe200078eb8ff */
[----:B------:R-:W-:-:S05]  /*15eb0*/  IMAD.SHL.U32 R0, R2, 0x200000, RZ ;  /* 0x0020000002007824 */ /* 0x000fca00078e00ff */
[----:B------:R-:W-:Y:S02]  /*15ec0*/  LOP3.LUT R0, R3, R0, R4, 0xfe, !PT ;  /* 0x0000000003007212 */ /* 0x000fe400078efe04 */
.L_x_20091:
[----:B------:R-:W-:Y:S05]  /*15ed0*/  BSYNC B0 ;  /* 0x0000000000007941 */ /* 0x000fea0003800000 */
.L_x_20090:
[----:B------:R-:W-:-:S04]  /*15ee0*/  FMUL.FTZ R0, R0, 1 ;  /* 0x3f80000000007820 */ /* 0x000fc80000410000 */
[----:B------:R0:W4:Y:S01]  /*15ef0*/  F2F.F64.F32 R50, R0 ;  /* 0x0000000000327310 */ /* 0x0001220000201800 */
[----:B------:R-:W-:Y:S05]  /*15f00*/  BRA `(.L_x_20071) ;  /* 0x000002c000007947 */ /* 0x000fea0003800000 */
.L_x_20083:
        /* <DEDUP_REMOVED lines=14> */
.L_x_20097:
[----:B------:R-:W-:Y:S05]  /*15ff0*/  BSYNC B0 ;  /* 0x0000000000007941 */ /* 0x000fea0003800000 */
.L_x_20096:
[----:B------:R-:W-:-:S04]  /*16000*/  FMUL.FTZ R0, R0, 1 ;  /* 0x3f80000000007820 */ /* 0x000fc80000410000 */
[----:B------:R0:W4:Y:S01]  /*16010*/  F2F.F64.F32 R50, R0 ;  /* 0x0000000000327310 */ /* 0x0001220000201800 */
[----:B------:R-:W-:Y:S05]  /*16020*/  BRA `(.L_x_20071) ;  /* 0x000001a000007947 */ /* 0x000fea0003800000 */
.L_x_20070:
        /* <DEDUP_REMOVED lines=21> */
.L_x_20095:
[----:B----4-:R-:W4:Y:S02]  /*16180*/  LDG.E.64 R50, [R4.64] ;  /* 0x0000002404327981 */ /* 0x010f24000c1e1b00 */
[----:B----4-:R-:W0:Y:S01]  /*16190*/  I2F.F64.U64 R50, R50 ;  /* 0x0000003200327312 */ /* 0x010e220000301800 */
[----:B------:R-:W-:Y:S05]  /*161a0*/  BRA `(.L_x_20071) ;  /* 0x0000002000007947 */ /* 0x000fea0003800000 */
.L_x_20094:
[----:B----4-:R-:W4:Y:S02]  /*161b0*/  LDG.E R4, [R4.64] ;  /* 0x0000002404047981 */ /* 0x010f24000c1e1900 */
[----:B----4-:R0:W4:Y:S02]  /*161c0*/  I2F.F64.U32 R50, R4 ;  /* 0x0000000400327312 */ /* 0x0101240000201800 */
.L_x_20071:
        /* <DEDUP_REMOVED lines=17> */
.L_x_20101:
[----:B------:R-:W2:Y:S02]  /*162e0*/  LDG.E.U8 R2, [R2.64] ;  /* 0x0000002402027981 */ /* 0x000ea4000c1e1100 */
[----:B--2---:R0:W2:Y:S01]  /*162f0*/  I2F.F64.U16 R52, R2 ;  /* 0x0000000200347312 */ /* 0x0040a20000101800 */
[----:B------:R-:W-:Y:S05]  /*16300*/  BRA `(.L_x_20103) ;  /* 0x00000df000007947 */ /* 0x000fea0003800000 */
.L_x_20100:
        /* <DEDUP_REMOVED lines=9> */
.L_x_20105:
[----:B------:R-:W2:Y:S02]  /*163a0*/  LDG.E R2, [R2.64] ;  /* 0x0000002402027981 */ /* 0x000ea4000c1e1900 */
[----:B--2---:R0:W2:Y:S01]  /*163b0*/  I2F.F64 R52, R2 ;  /* 0x0000000200347312 */ /* 0x0040a20000201c00 */
[----:B------:R-:W-:Y:S05]  /*163c0*/  BRA `(.L_x_20103) ;  /* 0x00000d3000007947 */ /* 0x000fea0003800000 */
.L_x_20104:
[----:B------:R-:W2:Y:S02]  /*163d0*/  LDG.E.U16 R2, [R2.64] ;  /* 0x0000002402027981 */ /* 0x000ea4000c1e1500 */
[----:B--2---:R0:W2:Y:S01]  /*163e0*/  I2F.F64.S16 R52, R2 ;  /* 0x0000000200347312 */ /* 0x0040a20000101c00 */
[----:B------:R-:W-:Y:S05]  /*163f0*/  BRA `(.L_x_20103) ;  /* 0x00000d0000007947 */ /* 0x000fea0003800000 */
.L_x_20099:
        /* <DEDUP_REMOVED lines=10> */
.L_x_20107:
[----:B------:R-:W2:Y:S02]  /*164a0*/  LDG.E.U16 R0, [R2.64] ;  /* 0x0000002402007981 */ /* 0x000ea4000c1e1500 */
[----:B--2---:R-:W-:-:S05]  /*164b0*/  HADD2.F32 R0, -RZ, R0.H0_H0 ;  /* 0x20000000ff007230 */ /* 0x004fca0000004100 */
[----:B------:R-:W-:-:S04]  /*164c0*/  FMUL.FTZ R0, R0, 1 ;  /* 0x3f80000000007820 */ /* 0x000fc80000410000 */
[----:B------:R0:W2:Y:S01]  /*164d0*/  F2F.F64.F32 R52, R0 ;  /* 0x0000000000347310 */ /* 0x0000a20000201800 */
[----:B------:R-:W-:Y:S05]  /*164e0*/  BRA `(.L_x_20103) ;  /* 0x00000c1000007947 */ /* 0x000fea0003800000 */
.L_x_20106:
        /* <DEDUP_REMOVED lines=10> */
.L_x_20109:
[----:B------:R-:W2:Y:S02]  /*16590*/  LDG.E.U16 R2, [R2.64] ;  /* 0x0000002402027981 */ /* 0x000ea4000c1e1500 */
[----:B--2---:R-:W-:-:S05]  /*165a0*/  HADD2.F32 R0, -RZ, R2.H0_H0 ;  /* 0x20000002ff007230 */ /* 0x004fca0000004100 */
[----:B------:R-:W-:-:S04]  /*165b0*/  FMUL.FTZ R0, R0, 1 ;  /* 0x3f80000000007820 */ /* 0x000fc80000410000 */
[----:B------:R0:W2:Y:S01]  /*165c0*/  F2F.F64.F32 R52, R0 ;  /* 0x0000000000347310 */ /* 0x0000a20000201800 */
[----:B------:R-:W-:Y:S05]  /*165d0*/  BRA `(.L_x_20103) ;  /* 0x00000b2000007947 */ /* 0x000fea0003800000 */
.L_x_20108:
[----:B------:R0:W5:Y:S01]  /*165e0*/  LDG.E.64 R52, [R2.64] ;  /* 0x0000002402347981 */ /* 0x000162000c1e1b00 */
[----:B------:R-:W-:Y:S05]  /*165f0*/  BRA `(.L_x_20103) ;  /* 0x00000b0000007947 */ /* 0x000fea0003800000 */
.L_x_20098:
        /* <DEDUP_REMOVED lines=13> */
.L_x_20112:
[----:B------:R0:W5:Y:S01]  /*166d0*/  LDG.E.64 R52, [R2.64] ;  /* 0x0000002402347981 */ /* 0x000162000c1e1b00 */
[----:B------:R-:W-:Y:S05]  /*166e0*/  BRA `(.L_x_20103) ;  /* 0x00000a1000007947 */ /* 0x000fea0003800000 */
.L_x_20111:
        /* <DEDUP_REMOVED lines=28> */
.L_x_20114:
        /* <DEDUP_REMOVED lines=15> */
.L_x_20113:
[----:B------:R-:W2:Y:S02]  /*169a0*/  LDG.E.U16 R0, [R2.64] ;  /* 0x0000002402007981 */ /* 0x000ea4000c1e1500 */
[----:B--2---:R-:W-:-:S05]  /*169b0*/  PRMT R0, RZ, 0x5410, R0 ;  /* 0x00005410ff007816 */ /* 0x004fca0000000000 */
[----:B------:R-:W-:-:S04]  /*169c0*/  FMUL.FTZ R0, R0, 1 ;  /* 0x3f80000000007820 */ /* 0x000fc80000410000 */
[----:B------:R0:W2:Y:S01]  /*169d0*/  F2F.F64.F32 R52, R0 ;  /* 0x0000000000347310 */ /* 0x0000a20000201800 */
[----:B------:R-:W-:Y:S05]  /*169e0*/  BRA `(.L_x_20103) ;  /* 0x0000071000007947 */ /* 0x000fea0003800000 */
.L_x_20110:
        /* <DEDUP_REMOVED lines=11> */
.L_x_20117:
        /* <DEDUP_REMOVED lines=21> */
.L_x_20121:
[----:B------:R-:W-:Y:S05]  /*16bf0*/  BSYNC B1 ;  /* 0x0000000000017941 */ /* 0x000fea0003800000 */
.L_x_20120:
[----:B------:R-:W-:Y:S01]  /*16c00*/  LEA R3, R0, 0x3b800000, 0x17 ;  /* 0x3b80000000037811 */ /* 0x000fe200078eb8ff */
[----:B------:R-:W-:-:S05]  /*16c10*/  IMAD.SHL.U32 R0, R2, 0x100000, RZ ;  /* 0x0010000002007824 */ /* 0x000fca00078e00ff */
[----:B------:R-:W-:Y:S02]  /*16c20*/  LOP3.LUT R0, R3, R0, R4, 0xfe, !PT ;  /* 0x0000000003007212 */ /* 0x000fe400078efe04 */
.L_x_20119:
[----:B------:R-:W-:Y:S05]  /*16c30*/  BSYNC B0 ;  /* 0x0000000000007941 */ /* 0x000fea0003800000 */
.L_x_20118:
[----:B------:R-:W-:-:S04]  /*16c40*/  FMUL.FTZ R0, R0, 1 ;  /* 0x3f80000000007820 */ /* 0x000fc80000410000 */
[----:B------:R0:W2:Y:S01]  /*16c50*/  F2F.F64.F32 R52, R0 ;  /* 0x0000000000347310 */ /* 0x0000a20000201800 */
[----:B------:R-:W-:Y:S05]  /*16c60*/  BRA `(.L_x_20103) ;  /* 0x0000049000007947 */ /* 0x000fea0003800000 */
.L_x_20116:
        /* <DEDUP_REMOVED lines=21> */
.L_x_20125:
[----:B------:R-:W-:Y:S05]  /*16dc0*/  BSYNC B1 ;  /* 0x0000000000017941 */ /* 0x000fea0003800000 */
.L_x_20124:
[----:B------:R-:W-:Y:S01]  /*16dd0*/  LEA R3, R0, 0x37800000, 0x17 ;  /* 0x3780000000037811 */ /* 0x000fe200078eb8ff */
[----:B------:R-:W-:-:S05]  /*16de0*/  IMAD.SHL.U32 R0, R2, 0x200000, RZ ;  /* 0x0020000002007824 */ /* 0x000fca00078e00ff */
[----:B------:R-:W-:Y:S02]  /*16df0*/  LOP3.LUT R0, R3, R0, R4, 0xfe, !PT ;  /* 0x0000000003007212 */ /* 0x000fe400078efe04 */
.L_x_20123:
[----:B------:R-:W-:Y:S05]  /*16e00*/  BSYNC B0 ;  /* 0x0000000000007941 */ /* 0x000fea0003800000 */
.L_x_20122:
[----:B------:R-:W-:-:S04]  /*16e10*/  FMUL.FTZ R0, R0, 1 ;  /* 0x3f80000000007820 */ /* 0x000fc80000410000 */
[----:B------:R0:W2:Y:S01]  /*16e20*/  F2F.F64.F32 R52, R0 ;  /* 0x0000000000347310 */ /* 0x0000a20000201800 */
[----:B------:R-:W-:Y:S05]  /*16e30*/  BRA `(.L_x_20103) ;  /* 0x000002c000007947 */ /* 0x000fea0003800000 */
.L_x_20115:
        /* <DEDUP_REMOVED lines=14> */
.L_x_20129:
[----:B------:R-:W-:Y:S05]  /*16f20*/  BSYNC B0 ;  /* 0x0000000000007941 */ /* 0x000fea0003800000 */
.L_x_20128:
[----:B------:R-:W-:-:S04]  /*16f30*/  FMUL.FTZ R0, R0, 1 ;  /* 0x3f80000000007820 */ /* 0x000fc80000410000 */
[----:B------:R0:W2:Y:S01]  /*16f40*/  F2F.F64.F32 R52, R0 ;  /* 0x0000000000347310 */ /* 0x0000a20000201800 */
[----:B------:R-:W-:Y:S05]  /*16f50*/  BRA `(.L_x_20103) ;  /* 0x000001a000007947 */ /* 0x000fea0003800000 */
.L_x_20102:
        /* <DEDUP_REMOVED lines=21> */
.L_x_20127:
[----:B------:R-:W2:Y:S02]  /*170b0*/  LDG.E.64 R52, [R2.64] ;  /* 0x0000002402347981 */ /* 0x000ea4000c1e1b00 */
[----:B--2---:R-:W0:Y:S01]  /*170c0*/  I2F.F64.U64 R52, R52 ;  /* 0x0000003400347312 */ /* 0x004e220000301800 */
[----:B------:R-:W-:Y:S05]  /*170d0*/  BRA `(.L_x_20103) ;  /* 0x0000002000007947 */ /* 0x000fea0003800000 */
.L_x_20126:
[----:B------:R-:W2:Y:S02]  /*170e0*/  LDG.E R2, [R2.64] ;  /* 0x0000002402027981 */ /* 0x000ea4000c1e1900 */
[----:B--2---:R0:W2:Y:S02]  /*170f0*/  I2F.F64.U32 R52, R2 ;  /* 0x0000000200347312 */ /* 0x0040a40000201800 */
.L_x_20103:
        /* <DEDUP_REMOVED lines=17> */
.L_x_20133:
[----:B----4-:R-:W4:Y:S02]  /*17210*/  LDG.E.U8 R2, [R2.64] ;  /* 0x0000002402027981 */ /* 0x010f24000c1e1100 */
[----:B----4-:R0:W4:Y:S01]  /*17220*/  I2F.F64.U16 R54, R2 ;  /* 0x0000000200367312 */ /* 0x0101220000101800 */
[----:B------:R-:W-:Y:S05]  /*17230*/  BRA `(.L_x_20135) ;  /* 0x00000df000007947 */ /* 0x000fea0003800000 */
.L_x_20132:
        /* <DEDUP_REMOVED lines=9> */
.L_x_20137:
[----:B----4-:R-:W4:Y:S02]  /*172d0*/  LDG.E R2, [R2.64] ;  /* 0x0000002402027981 */ /* 0x010f24000c1e1900 */
[----:B----4-:R0:W4:Y:S01]  /*172e0*/  I2F.F64 R54, R2 ;  /* 0x0000000200367312 */ /* 0x0101220000201c00 */
[----:B------:R-:W-:Y:S05]  /*172f0*/  BRA `(.L_x_20135) ;  /* 0x00000d3000007947 */ /* 0x000fea0003800000 */
.L_x_20136:
[----:B----4-:R-:W4:Y:S02]  /*17300*/  LDG.E.U16 R2, [R2.64] ;  /* 0x0000002402027981 */ /* 0x010f24000c1e1500 */
[----:B----4-:R0:W4:Y:S01]  /*17310*/  I2F.F64.S16 R54, R2 ;  /* 0x0000000200367312 */ /* 0x0101220000101c00 */
[----:B------:R-:W-:Y:S05]  /*17320*/  BRA `(.L_x_20135) ;  /* 0x00000d0000007947 */ /* 0x000fea0003800000 */
.L_x_20131:
        /* <DEDUP_REMOVED lines=10> */
.L_x_20139:
[----:B----4-:R-:W4:Y:S02]  /*173d0*/  LDG.E.U16 R0, [R2.64] ;  /* 0x0000002402007981 */ /* 0x010f24000c1e1500 */
[----:B----4-:R-:W-:-:S05]  /*173e0*/  HADD2.F32 R0, -RZ, R0.H0_H0 ;  /* 0x20000000ff007230 */ /* 0x010fca0000004100 */
[----:B------:R-:W-:-:S04]  /*173f0*/  FMUL.FTZ R0, R0, 1 ;  /* 0x3f80000000007820 */ /* 0x000fc80000410000 */
[----:B------:R0:W4:Y:S01]  /*17400*/  F2F.F64.F32 R54, R0 ;  /* 0x0000000000367310 */ /* 0x0001220000201800 */
[----:B------:R-:W-:Y:S05]  /*17410*/  BRA `(.L_x_20135) ;  /* 0x00000c1000007947 */ /* 0x000fea0003800000 */
.L_x_20138:
        /* <DEDUP_REMOVED lines=10> */
.L_x_20141:
[----:B----4-:R-:W4:Y:S02]  /*174c0*/  LDG.E.U16 R2, [R2.64] ;  /* 0x0000002402027981 */ /* 0x010f24000c1e1500 */
[----:B----4-:R-:W-:-:S05]  /*174d0*/  HADD2.F32 R0, -RZ, R2.H0_H0 ;  /* 0x20000002ff007230 */ /* 0x010fca0000004100 */
[----:B------:R-:W-:-:S04]  /*174e0*/  FMUL.FTZ R0, R0, 1 ;  /* 0x3f80000000007820 */ /* 0x000fc80000410000 */
[----:B------:R0:W4:Y:S01]  /*174f0*/  F2F.F64.F32 R54, R0 ;  /* 0x0000000000367310 */ /* 0x0001220000201800 */
[----:B------:R-:W-:Y:S05]  /*17500*/  BRA `(.L_x_20135) ;  /* 0x00000b2000007947 */ /* 0x000fea0003800000 */
.L_x_20140:
[----:B------:R0:W5:Y:S01]  /*17510*/  LDG.E.64 R54, [R2.64] ;  /* 0x0000002402367981 */ /* 0x000162000c1e1b00 */
[----:B------:R-:W-:Y:S05]  /*17520*/  BRA `(.L_x_20135) ;  /* 0x00000b0000007947 */ /* 0x000fea0003800000 */
.L_x_20130:
        /* <DEDUP_REMOVED lines=13> */
.L_x_20144:
[----:B------:R0:W5:Y:S01]  /*17600*/  LDG.E.64 R54, [R2.64] ;  /* 0x0000002402367981 */ /* 0x000162000c1e1b00 */
[----:B------:R-:W-:Y:S05]  /*17610*/  BRA `(.L_x_20135) ;  /* 0x00000a1000007947 */ /* 0x000fea0003800000 */
.L_x_20143:
        /* <DEDUP_REMOVED lines=28> */
.L_x_20146:
        /* <DEDUP_REMOVED lines=15> */
.L_x_20145:
[----:B----4-:R-:W4:Y:S02]  /*178d0*/  LDG.E.U16 R0, [R2.64] ;  /* 0x0000002402007981 */ /* 0x010f24000c1e1500 */
[----:B----4-:R-:W-:-:S05]  /*178e0*/  PRMT R0, RZ, 0x5410, R0 ;  /* 0x00005410ff007816 */ /* 0x010fca0000000000 */
[----:B------:R-:W-:-:S04]  /*178f0*/  FMUL.FTZ R0, R0, 1 ;  /* 0x3f80000000007820 */ /* 0x000fc80000410000 */
[----:B------:R0:W4:Y:S01]  /*17900*/  F2F.F64.F32 R54, R0 ;  /* 0x0000000000367310 */ /* 0x0001220000201800 */
[----:B------:R-:W-:Y:S05]  /*17910*/  BRA `(.L_x_20135) ;  /* 0x0000071000007947 */ /* 0x000fea0003800000 */
.L_x_20142:
        /* <DEDUP_REMOVED lines=11> */
.L_x_20149:
        /* <DEDUP_REMOVED lines=21> */
.L_x_20153:
[----:B------:R-:W-:Y:S05]  /*17b20*/  BSYNC B1 ;  /* 0x0000000000017941 */ /* 0x000fea0003800000 */
.L_x_20152:
[----:B------:R-:W-:Y:S01]  /*17b30*/  LEA R3, R0, 0x3b800000, 0x17 ;  /* 0x3b80000000037811 */ /* 0x000fe200078eb8ff */
[----:B------:R-:W-:-:S05]  /*17b40*/  IMAD.SHL.U32 R0, R2, 0x100000, RZ ;  /* 0x0010000002007824 */ /* 0x000fca00078e00ff */
[----:B------:R-:W-:Y:S02]  /*17b50*/  LOP3.LUT R0, R3, R0, R4, 0xfe, !PT ;  /* 0x0000000003007212 */ /* 0x000fe400078efe04 */
.L_x_20151:
[----:B------:R-:W-:Y:S05]  /*17b60*/  BSYNC B0 ;  /* 0x0000000000007941 */ /* 0x000fea0003800000 */
.L_x_20150:
[----:B------:R-:W-:-:S04]  /*17b70*/  FMUL.FTZ R0, R0, 1 ;  /* 0x3f80000000007820 */ /* 0x000fc80000410000 */
[----:B------:R0:W4:Y:S01]  /*17b80*/  F2F.F64.F32 R54, R0 ;  /* 0x0000000000367310 */ /* 0x0001220000201800 */
[----:B------:R-:W-:Y:S05]  /*17b90*/  BRA `(.L_x_20135) ;  /* 0x0000049000007947 */ /* 0x000fea0003800000 */
.L_x_20148:
        /* <DEDUP_REMOVED lines=21> */
.L_x_20157:
[----:B------:R-:W-:Y:S05]  /*17cf0*/  BSYNC B1 ;  /* 0x0000000000017941 */ /* 0x000fea0003800000 */
.L_x_20156:
[----:B------:R-:W-:Y:S01]  /*17d00*/  LEA R3, R0, 0x37800000, 0x17 ;  /* 0x3780000000037811 */ /* 0x000fe200078eb8ff */
[----:B------:R-:W-:-:S05]  /*17d10*/  IMAD.SHL.U32 R0, R2, 0x200000, RZ ;  /* 0x0020000002007824 */ /* 0x000fca00078e00ff */
[----:B------:R-:W-:Y:S02]  /*17d20*/  LOP3.LUT R0, R3, R0, R4, 0xfe, !PT ;  /* 0x0000000003007212 */ /* 0x000fe400078efe04 */
.L_x_20155:
[----:B------:R-:W-:Y:S05]  /*17d30*/  BSYNC B0 ;  /* 0x0000000000007941 */ /* 0x000fea0003800000 */
.L_x_20154:
[----:B------:R-:W-:-:S04]  /*17d40*/  FMUL.FTZ R0, R0, 1 ;  /* 0x3f80000000007820 */ /* 0x000fc80000410000 */
[----:B------:R0:W4:Y:S01]  /*17d50*/  F2F.F64.F32 R54, R0 ;  /* 0x0000000000367310 */ /* 0x0001220000201800 */
[----:B------:R-:W-:Y:S05]  /*17d60*/  BRA `(.L_x_20135) ;  /* 0x000002c000007947 */ /* 0x000fea0003800000 */
.L_x_20147:
        /* <DEDUP_REMOVED lines=14> */
.L_x_20161:
[----:B------:R-:W-:Y:S05]  /*17e50*/  BSYNC B0 ;  /* 0x0000000000007941 */ /* 0x000fea0003800000 */
.L_x_20160:
[----:B------:R-:W-:-:S04]  /*17e60*/  FMUL.FTZ R0, R0, 1 ;  /* 0x3f80000000007820 */ /* 0x000fc80000410000 */
[----:B------:R0:W4:Y:S01]  /*17e70*/  F2F.F64.F32 R54, R0 ;  /* 0x0000000000367310 */ /* 0x0001220000201800 */
[----:B------:R-:W-:Y:S05]  /*17e80*/  BRA `(.L_x_20135) ;  /* 0x000001a000007947 */ /* 0x000fea0003800000 */
.L_x_20134:
        /* <DEDUP_REMOVED lines=21> */
.L_x_20159:
[----:B----4-:R-:W4:Y:S02]  /*17fe0*/  LDG.E.64 R54, [R2.64] ;  /* 0x0000002402367981 */ /* 0x010f24000c1e1b00 */
[----:B----4-:R-:W0:Y:S01]  /*17ff0*/  I2F.F64.U64 R54, R54 ;  /* 0x0000003600367312 */ /* 0x010e220000301800 */
[----:B------:R-:W-:Y:S05]  /*18000*/  BRA `(.L_x_20135) ;  /* 0x0000002000007947 */ /* 0x000fea0003800000 */
.L_x_20158:
[----:B----4-:R-:W4:Y:S02]  /*18010*/  LDG.E R2, [R2.64] ;  /* 0x0000002402027981 */ /* 0x010f24000c1e1900 */
[----:B----4-:R0:W4:Y:S02]  /*18020*/  I2F.F64.U32 R54, R2 ;  /* 0x0000000200367312 */ /* 0x0101240000201800 */
.L_x_20135:
        /* <DEDUP_REMOVED lines=18> */
.L_x_20165:
[----:B----4-:R-:W4:Y:S02]  /*18150*/  LDG.E.U8 R2, [R2.64] ;  /* 0x0000002402027981 */ /* 0x010f24000c1e1100 */
[----:B----4-:R0:W4:Y:S01]  /*18160*/  I2F.F64.U16 R56, R2 ;  /* 0x0000000200387312 */ /* 0x0101220000101800 */
[----:B------:R-:W-:Y:S05]  /*18170*/  BRA `(.L_x_20167) ;  /* 0x00000df000007947 */ /* 0x000fea0003800000 */
.L_x_20164:
        /* <DEDUP_REMOVED lines=9> */
.L_x_20169:
[----:B----4-:R-:W4:Y:S02]  /*18210*/  LDG.E R2, [R2.64] ;  /* 0x0000002402027981 */ /* 0x010f24000c1e1900 */
[----:B----4-:R0:W4:Y:S01]  /*18220*/  I2F.F64 R56, R2 ;  /* 0x0000000200387312 */ /* 0x0101220000201c00 */
[----:B------:R-:W-:Y:S05]  /*18230*/  BRA `(.L_x_20167) ;  /* 0x00000d3000007947 */ /* 0x000fea0003800000 */
.L_x_20168:
[----:B----4-:R-:W4:Y:S02]  /*18240*/  LDG.E.U16 R2, [R2.64] ;  /* 0x0000002402027981 */ /* 0x010f24000c1e1500 */
[----:B----4-:R0:W4:Y:S01]  /*18250*/  I2F.F64.S16 R56, R2 ;  /* 0x0000000200387312 */ /* 0x0101220000101c00 */
[----:B------:R-:W-:Y:S05]  /*18260*/  BRA `(.L_x_20167) ;  /* 0x00000d0000007947 */ /* 0x000fea0003800000 */
.L_x_20163:
        /* <DEDUP_REMOVED lines=10> */
.L_x_20171:
[----:B----4-:R-:W4:Y:S02]  /*18310*/  LDG.E.U16 R0, [R2.64] ;  /* 0x0000002402007981 */ /* 0x010f24000c1e1500 */
[----:B----4-:R-:W-:-:S05]  /*18320*/  HADD2.F32 R0, -RZ, R0.H0_H0 ;  /* 0x20000000ff007230 */ /* 0x010fca0000004100 */
[----:B------:R-:W-:-:S04]  /*18330*/  FMUL.FTZ R0, R0, 1 ;  /* 0x3f80000000007820 */ /* 0x000fc80000410000 */
[----:B------:R0:W4:Y:S01]  /*18340*/  F2F.F64.F32 R56, R0 ;  /* 0x0000000000387310 */ /* 0x0001220000201800 */
[----:B------:R-:W-:Y:S05]  /*18350*/  BRA `(.L_x_20167) ;  /* 0x00000c1000007947 */ /* 0x000fea0003800000 */
.L_x_20170:
        /* <DEDUP_REMOVED lines=10> */
.L_x_20173:
[----:B----4-:R-:W4:Y:S02]  /*18400*/  LDG.E.U16 R2, [R2.64] ;  /* 0x0000002402027981 */ /* 0x010f24000c1e1500 */
[----:B----4-:R-:W-:-:S05]  /*18410*/  HADD2.F32 R0, -RZ, R2.H0_H0 ;  /* 0x20000002ff007230 */ /* 0x010fca0000004100 */
[----:B------:R-:W-:-:S04]  /*18420*/  FMUL.FTZ R0, R0, 1 ;  /* 0x3f80000000007820 */ /* 0x000fc80000410000 */
[----:B------:R0:W4:Y:S01]  /*18430*/  F2F.F64.F32 R56, R0 ;  /* 0x0000000000387310 */ /* 0x0001220000201800 */
[----:B------:R-:W-:Y:S05]  /*18440*/  BRA `(.L_x_20167) ;  /* 0x00000b2000007947 */ /* 0x000fea0003800000 */
.L_x_20172:
[----:B------:R0:W5:Y:S01]  /*18450*/  LDG.E.64 R56, [R2.64] ;  /* 0x0000002402387981 */ /* 0x000162000c1e1b00 */
[----:B------:R-:W-:Y:S05]  /*18460*/  BRA `(.L_x_20167) ;  /* 0x00000b0000007947 */ /* 0x000fea0003800000 */
.L_x_20162:
        /* <DEDUP_REMOVED lines=13> */
.L_x_20176:
[----:B------:R0:W5:Y:S01]  /*18540*/  LDG.E.64 R56, [R2.64] ;  /* 0x0000002402387981 */ /* 0x000162000c1e1b00 */
[----:B------:R-:W-:Y:S05]  /*18550*/  BRA `(.L_x_20167) ;  /* 0x00000a1000007947 */ /* 0x000fea0003800000 */
.L_x_20175:
        /* <DEDUP_REMOVED lines=28> */
.L_x_20178:
        /* <DEDUP_REMOVED lines=15> */
.L_x_20177:
[----:B----4-:R-:W4:Y:S02]  /*18810*/  LDG.E.U16 R0, [R2.64] ;  /* 0x0000002402007981 */ /* 0x010f24000c1e1500 */
[----:B----4-:R-:W-:-:S05]  /*18820*/  PRMT R0, RZ, 0x5410, R0 ;  /* 0x00005410ff007816 */ /* 0x010fca0000000000 */
[----:B------:R-:W-:-:S04]  /*18830*/  FMUL.FTZ R0, R0, 1 ;  /* 0x3f80000000007820 */ /* 0x000fc80000410000 */
[----:B------:R0:W4:Y:S01]  /*18840*/  F2F.F64.F32 R56, R0 ;  /* 0x0000000000387310 */ /* 0x0001220000201800 */
[----:B------:R-:W-:Y:S05]  /*18850*/  BRA `(.L_x_20167) ;  /* 0x0000071000007947 */ /* 0x000fea0003800000 */
.L_x_20174:
        /* <DEDUP_REMOVED lines=11> */
.L_x_20181:
        /* <DEDUP_REMOVED lines=21> */
.L_x_20185:
[----:B------:R-:W-:Y:S05]  /*18a60*/  BSYNC B1 ;  /* 0x0000000000017941 */ /* 0x000fea0003800000 */
.L_x_20184:
[----:B------:R-:W-:Y:S01]  /*18a70*/  LEA R3, R0, 0x3b800000, 0x17 ;  /* 0x3b80000000037811 */ /* 0x000fe200078eb8ff */
[----:B------:R-:W-:-:S05]  /*18a80*/  IMAD.SHL.U32 R0, R2, 0x100000, RZ ;  /* 0x0010000002007824 */ /* 0x000fca00078e00ff */
[----:B------:R-:W-:Y:S02]  /*18a90*/  LOP3.LUT R0, R3, R0, R4, 0xfe, !PT ;  /* 0x0000000003007212 */ /* 0x000fe400078efe04 */
.L_x_20183:
[----:B------:R-:W-:Y:S05]  /*18aa0*/  BSYNC B0 ;  /* 0x0000000000007941 */ /* 0x000fea0003800000 */
.L_x_20182:
[----:B------:R-:W-:-:S04]  /*18ab0*/  FMUL.FTZ R0, R0, 1 ;  /* 0x3f80000000007820 */ /* 0x000fc80000410000 */
[----:B------:R0:W4:Y:S01]  /*18ac0*/  F2F.F64.F32 R56, R0 ;  /* 0x0000000000387310 */ /* 0x0001220000201800 */
[----:B------:R-:W-:Y:S05]  /*18ad0*/  BRA `(.L_x_20167) ;  /* 0x0000049000007947 */ /* 0x000fea0003800000 */
.L_x_20180:
        /* <DEDUP_REMOVED lines=21> */
.L_x_20189:
[----:B------:R-:W-:Y:S05]  /*18c30*/  BSYNC B1 ;  /* 0x0000000000017941 */ /* 0x000fea0003800000 */
.L_x_20188:
[----:B------:R-:W-:Y:S01]  /*18c40*/  LEA R3, R0, 0x37800000, 0x17 ;  /* 0x3780000000037811 */ /* 0x000fe200078eb8ff */
[----:B------:R-:W-:-:S05]  /*18c50*/  IMAD.SHL.U32 R0, R2, 0x200000, RZ ;  /* 0x0020000002007824 */ /* 0x000fca00078e00ff */
[----:B------:R-:W-:Y:S02]  /*18c60*/  LOP3.LUT R0, R3, R0, R4, 0xfe, !PT ;  /* 0x0000000003007212 */ /* 0x000fe400078efe04 */
.L_x_20187:
[----:B------:R-:W-:Y:S05]  /*18c70*/  BSYNC B0 ;  /* 0x0000000000007941 */ /* 0x000fea0003800000 */
.L_x_20186:
[----:B------:R-:W-:-:S04]  /*18c80*/  FMUL.FTZ R0, R0, 1 ;  /* 0x3f80000000007820 */ /* 0x000fc80000410000 */
[----:B------:R0:W4:Y:S01]  /*18c90*/  F2F.F64.F32 R56, R0 ;  /* 0x0000000000387310 */ /* 0x0001220000201800 */
[----:B------:R-:W-:Y:S05]  /*18ca0*/  BRA `(.L_x_20167) ;  /* 0x000002c000007947 */ /* 0x000fea0003800000 */
.L_x_20179:
        /* <DEDUP_REMOVED lines=14> */
.L_x_20193:
[----:B------:R-:W-:Y:S05]  /*18d90*/  BSYNC B0 ;  /* 0x0000000000007941 */ /* 0x000fea0003800000 */
.L_x_20192:
[----:B------:R-:W-:-:S04]  /*18da0*/  FMUL.FTZ R0, R0, 1 ;  /* 0x3f80000000007820 */ /* 0x000fc80000410000 */
[----:B------:R0:W4:Y:S01]  /*18db0*/  F2F.F64.F32 R56, R0 ;  /* 0x0000000000387310 */ /* 0x0001220000201800 */
[----:B------:R-:W-:Y:S05]  /*18dc0*/  BRA `(.L_x_20167) ;  /* 0x000001a000007947 */ /* 0x000fea0003800000 */
.L_x_20166:
        /* <DEDUP_REMOVED lines=21> */
.L_x_20191:
[----:B----4-:R-:W4:Y:S02]  /*18f20*/  LDG.E.64 R56, [R2.64] ;  /* 0x0000002402387981 */ /* 0x010f24000c1e1b00 */
[----:B----4-:R-:W0:Y:S01]  /*18f30*/  I2F.F64.U64 R56, R56 ;  /* 0x0000003800387312 */ /* 0x010e220000301800 */
[----:B------:R-:W-:Y:S05]  /*18f40*/  BRA `(.L_x_20167) ;  /* 0x0000002000007947 */ /* 0x000fea0003800000 */
.L_x_20190:
[----:B----4-:R-:W4:Y:S02]  /*18f50*/  LDG.E R2, [R2.64] ;  /* 0x0000002402027981 */ /* 0x010f24000c1e1900 */
[----:B----4-:R0:W4:Y:S02]  /*18f60*/  I2F.F64.U32 R56, R2 ;  /* 0x0000000200387312 */ /* 0x0101240000201800 */
.L_x_20167:
        /* <DEDUP_REMOVED lines=18> */
.L_x_20197:
[----:B----4-:R-:W4:Y:S02]  /*19090*/  LDG.E.U8 R2, [R2.64] ;  /* 0x0000002402027981 */ /* 0x010f24000c1e1100 */
[----:B----4-:R0:W4:Y:S01]  /*190a0*/  I2F.F64.U16 R58, R2 ;  /* 0x00000002003a7312 */ /* 0x0101220000101800 */
[----:B------:R-:W-:Y:S05]  /*190b0*/  BRA `(.L_x_20199) ;  /* 0x00000df000007947 */ /* 0x000fea0003800000 */
.L_x_20196:
        /* <DEDUP_REMOVED lines=9> */
.L_x_20201:
[----:B----4-:R-:W4:Y:S02]  /*19150*/  LDG.E R2, [R2.64] ;  /* 0x0000002402027981 */ /* 0x010f24000c1e1900 */
[----:B----4-:R0:W4:Y:S01]  /*19160*/  I2F.F64 R58, R2 ;  /* 0x00000002003a7312 */ /* 0x0101220000201c00 */
[----:B------:R-:W-:Y:S05]  /*19170*/  BRA `(.L_x_20199) ;  /* 0x00000d3000007947 */ /* 0x000fea0003800000 */
.L_x_20200:
[----:B----4-:R-:W4:Y:S02]  /*19180*/  LDG.E.U16 R2, [R2.64] ;  /* 0x0000002402027981 */ /* 0x010f24000c1e1500 */
[----:B----4-:R0:W4:Y:S01]  /*19190*/  I2F.F64.S16 R58, R2 ;  /* 0x00000002003a7312 */ /* 0x0101220000101c00 */
[----:B------:R-:W-:Y:S05]  /*191a0*/  BRA `(.L_x_20199) ;  /* 0x00000d0000007947 */ /* 0x000fea0003800000 */
.L_x_20195:
        /* <DEDUP_REMOVED lines=10> */
.L_x_20203:
[----:B----4-:R-:W4:Y:S02]  /*19250*/  LDG.E.U16 R0, [R2.64] ;  /* 0x0000002402007981 */ /* 0x010f24000c1e1500 */
[----:B----4-:R-:W-:-:S05]  /*19260*/  HADD2.F32 R0, -RZ, R0.H0_H0 ;  /* 0x20000000ff007230 */ /* 0x010fca0000004100 */
[----:B------:R-:W-:-:S04]  /*19270*/  FMUL.FTZ R0, R0, 1 ;  /* 0x3f80000000007820 */ /* 0x000fc80000410000 */
[----:B------:R0:W4:Y:S01]  /*19280*/  F2F.F64.F32 R58, R0 ;  /* 0x00000000003a7310 */ /* 0x0001220000201800 */
[----:B------:R-:W-:Y:S05]  /*19290*/  BRA `(.L_x_20199) ;  /* 0x00000c1000007947 */ /* 0x000fea0003800000 */
.L_x_20202:
        /* <DEDUP_REMOVED lines=10> */
.L_x_20205:
[----:B----4-:R-:W4:Y:S02]  /*19340*/  LDG.E.U16 R2, [R2.64] ;  /* 0x0000002402027981 */ /* 0x010f24000c1e1500 */
[----:B----4-:R-:W-:-:S05]  /*19350*/  HADD2.F32 R0, -RZ, R2.H0_H0 ;  /* 0x20000002ff007230 */ /* 0x010fca0000004100 */
[----:B------:R-:W-:-:S04]  /*19360*/  FMUL.FTZ R0, R0, 1 ;  /* 0x3f80000000007820 */ /* 0x000fc80000410000 */
[----:B------:R0:W4:Y:S01]  /*19370*/  F2F.F64.F32 R58, R0 ;  /* 0x00000000003a7310 */ /* 0x0001220000201800 */
[----:B------:R-:W-:Y:S05]  /*19380*/  BRA `(.L_x_20199) ;  /* 0x00000b2000007947 */ /* 0x000fea0003800000 */
.L_x_20204:
[----:B------:R0:W5:Y:S01]  /*19390*/  LDG.E.64 R58, [R2.64] ;  /* 0x00000024023a7981 */ /* 0x000162000c1e1b00 */
[----:B------:R-:W-:Y:S05]  /*193a0*/  BRA `(.L_x_20199) ;  /* 0x00000b0000007947 */ /* 0x000fea0003800000 */
.L_x_20194:
        /* <DEDUP_REMOVED lines=13> */
.L_x_20208:
[----:B------:R0:W5:Y:S01]  /*19480*/  LDG.E.64 R58, [R2.64] ;  /* 0x00000024023a7981 */ /* 0x000162000c1e1b00 */
[----:B------:R-:W-:Y:S05]  /*19490*/  BRA `(.L_x_20199) ;  /* 0x00000a1000007947 */ /* 0x000fea0003800000 */
.L_x_20207:
        /* <DEDUP_REMOVED lines=28> */
.L_x_20210:
        /* <DEDUP_REMOVED lines=15> */
.L_x_20209:
[----:B----4-:R-:W4:Y:S02]  /*19750*/  LDG.E.U16 R0, [R2.64] ;  /* 0x0000002402007981 */ /* 0x010f24000c1e1500 */
[----:B----4-:R-:W-:-:S05]  /*19760*/  PRMT R0, RZ, 0x5410, R0 ;  /* 0x00005410ff007816 */ /* 0x010fca0000000000 */
[----:B------:R-:W-:-:S04]  /*19770*/  FMUL.FTZ R0, R0, 1 ;  /* 0x3f80000000007820 */ /* 0x000fc80000410000 */
[----:B------:R0:W4:Y:S01]  /*19780*/  F2F.F64.F32 R58, R0 ;  /* 0x00000000003a7310 */ /* 0x0001220000201800 */
[----:B------:R-:W-:Y:S05]  /*19790*/  BRA `(.L_x_20199) ;  /* 0x0000071000007947 */ /* 0x000fea0003800000 */
.L_x_20206:
        /* <DEDUP_REMOVED lines=11> */
.L_x_20213:
        /* <DEDUP_REMOVED lines=21> */
.L_x_20217:
[----:B------:R-:W-:Y:S05]  /*199a0*/  BSYNC B1 ;  /* 0x0000000000017941 */ /* 0x000fea0003800000 */
.L_x_20216:
[----:B------:R-:W-:Y:S01]  /*199b0*/  LEA R3, R0, 0x3b800000, 0x17 ;  /* 0x3b80000000037811 */ /* 0x000fe200078eb8ff */
[----:B------:R-:W-:-:S05]  /*199c0*/  IMAD.SHL.U32 R0, R2, 0x100000, RZ ;  /* 0x0010000002007824 */ /* 0x000fca00078e00ff */
[----:B------:R-:W-:Y:S02]  /*199d0*/  LOP3.LUT R0, R3, R0, R4, 0xfe, !PT ;  /* 0x0000000003007212 */ /* 0x000fe400078efe04 */
.L_x_20215:
[----:B------:R-:W-:Y:S05]  /*199e0*/  BSYNC B0 ;  /* 0x0000000000007941 */ /* 0x000fea0003800000 */
.L_x_20214:
[----:B------:R-:W-:-:S04]  /*199f0*/  FMUL.FTZ R0, R0, 1 ;  /* 0x3f80000000007820 */ /* 0x000fc80000410000 */
[----:B------:R0:W4:Y:S01]  /*19a00*/  F2F.F64.F32 R58, R0 ;  /* 0x00000000003a7310 */ /* 0x0001220000201800 */
[----:B------:R-:W-:Y:S05]  /*19a10*/  BRA `(.L_x_20199) ;  /* 0x0000049000007947 */ /* 0x000fea0003800000 */
.L_x_20212:
        /* <DEDUP_REMOVED lines=21> */
.L_x_20221:
[----:B------:R-:W-:Y:S05]  /*19b70*/  BSYNC B1 ;  /* 0x0000000000017941 */ /* 0x000fea0003800000 */
.L_x_20220:
[----:B------:R-:W-:Y:S01]  /*19b80*/  LEA R3, R0, 0x37800000, 0x17 ;  /* 0x3780000000037811 */ /* 0x000fe200078eb8ff */
[----:B------:R-:W-:-:S05]  /*19b90*/  IMAD.SHL.U32 R0, R2, 0x200000, RZ ;  /* 0x0020000002007824 */ /* 0x000fca00078e00ff */
[----:B------:R-:W-:Y:S02]  /*19ba0*/  LOP3.LUT R0, R3, R0, R4, 0xfe, !PT ;  /* 0x0000000003007212 */ /* 0x000fe400078efe04 */
.L_x_20219:
[----:B------:R-:W-:Y:S05]  /*19bb0*/  BSYNC B0 ;  /* 0x0000000000007941 */ /* 0x000fea0003800000 */
.L_x_20218:
[----:B------:R-:W-:-:S04]  /*19bc0*/  FMUL.FTZ R0, R0, 1 ;  /* 0x3f80000000007820 */ /* 0x000fc80000410000 */
[----:B------:R0:W4:Y:S01]  /*19bd0*/  F2F.F64.F32 R58, R0 ;  /* 0x00000000003a7310 */ /* 0x0001220000201800 */
[----:B------:R-:W-:Y:S05]  /*19be0*/  BRA `(.L_x_20199) ;  /* 0x000002c000007947 */ /* 0x000fea0003800000 */
.L_x_20211:
        /* <DEDUP_REMOVED lines=14> */
.L_x_20225:
[----:B------:R-:W-:Y:S05]  /*19cd0*/  BSYNC B0 ;  /* 0x0000000000007941 */ /* 0x000fea0003800000 */
.L_x_20224:
[----:B------:R-:W-:-:S04]  /*19ce0*/  FMUL.FTZ R0, R0, 1 ;  /* 0x3f80000000007820 */ /* 0x000fc80000410000 */
[----:B------:R0:W4:Y:S01]  /*19cf0*/  F2F.F64.F32 R58, R0 ;  /* 0x00000000003a7310 */ /* 0x0001220000201800 */
[----:B------:R-:W-:Y:S05]  /*19d00*/  BRA `(.L_x_20199) ;  /* 0x000001a000007947 */ /* 0x000fea0003800000 */
.L_x_20198:
        /* <DEDUP_REMOVED lines=21> */
.L_x_20223:
[----:B----4-:R-:W4:Y:S02]  /*19e60*/  LDG.E.64 R58, [R2.64] ;  /* 0x00000024023a7981 */ /* 0x010f24000c1e1b00 */
[----:B----4-:R-:W0:Y:S01]  /*19e70*/  I2F.F64.U64 R58, R58 ;  /* 0x0000003a003a7312 */ /* 0x010e220000301800 */
[----:B------:R-:W-:Y:S05]  /*19e80*/  BRA `(.L_x_20199) ;  /* 0x0000002000007947 */ /* 0x000fea0003800000 */
.L_x_20222:
[----:B----4-:R-:W4:Y:S02]  /*19e90*/  LDG.E R2, [R2.64] ;  /* 0x0000002402027981 */ /* 0x010f24000c1e1900 */
[----:B----4-:R0:W4:Y:S02]  /*19ea0*/  I2F.F64.U32 R58, R2 ;  /* 0x00000002003a7312 */ /* 0x0101240000201800 */
.L_x_20199:
        /* <DEDUP_REMOVED lines=18> */
.L_x_20229:
[----:B----4-:R-:W4:Y:S02]  /*19fd0*/  LDG.E.U8 R2, [R2.64] ;  /* 0x0000002402027981 */ /* 0x010f24000c1e1100 */
[----:B----4-:R0:W4:Y:S01]  /*19fe0*/  I2F.F64.U16 R60, R2 ;  /* 0x00000002003c7312 */ /* 0x0101220000101800 */
[----:B------:R-:W-:Y:S05]  /*19ff0*/  BRA `(.L_x_20033) ;  /* 0x00000df000007947 */ /* 0x000fea0003800000 */
.L_x_20228:
        /* <DEDUP_REMOVED lines=9> */
.L_x_20232:
[----:B----4-:R-:W4:Y:S02]  /*1a090*/  LDG.E R2, [R2.64] ;  /* 0x0000002402027981 */ /* 0x010f24000c1e1900 */
[----:B----4-:R0:W4:Y:S01]  /*1a0a0*/  I2F.F64 R60, R2 ;  /* 0x00000002003c7312 */ /* 0x0101220000201c00 */
[----:B------:R-:W-:Y:S05]  /*1a0b0*/  BRA `(.L_x_20033) ;  /* 0x00000d3000007947 */ /* 0x000fea0003800000 */
.L_x_20231:
[----:B----4-:R-:W4:Y:S02]  /*1a0c0*/  LDG.E.U16 R2, [R2.64] ;  /* 0x0000002402027981 */ /* 0x010f24000c1e1500 */
[----:B----4-:R0:W4:Y:S01]  /*1a0d0*/  I2F.F64.S16 R60, R2 ;  /* 0x00000002003c7312 */ /* 0x0101220000101c00 */
[----:B------:R-:W-:Y:S05]  /*1a0e0*/  BRA `(.L_x_20033) ;  /* 0x00000d0000007947 */ /* 0x000fea0003800000 */
.L_x_20227:
        /* <DEDUP_REMOVED lines=10> */
.L_x_20234:
[----:B----4-:R-:W4:Y:S02]  /*1a190*/  LDG.E.U16 R0, [R2.64] ;  /* 0x0000002402007981 */ /* 0x010f24000c1e1500 */
[----:B----4-:R-:W-:-:S05]  /*1a1a0*/  HADD2.F32 R0, -RZ, R0.H0_H0 ;  /* 0x20000000ff007230 */ /* 0x010fca0000004100 */
[----:B------:R-:W-:-:S04]  /*1a1b0*/  FMUL.FTZ R0, R0, 1 ;  /* 0x3f80000000007820 */ /* 0x000fc80000410000 */
[----:B------:R0:W4:Y:S01]  /*1a1c0*/  F2F.F64.F32 R60, R0 ;  /* 0x00000000003c7310 */ /* 0x0001220000201800 */
[----:B------:R-:W-:Y:S05]  /*1a1d0*/  BRA `(.L_x_20033) ;  /* 0x00000c1000007947 */ /* 0x000fea0003800000 */
.L_x_20233:
        /* <DEDUP_REMOVED lines=10> */
.L_x_20236:
[----:B----4-:R-:W4:Y:S02]  /*1a280*/  LDG.E.U16 R2, [R2.64] ;  /* 0x0000002402027981 */ /* 0x010f24000c1e1500 */
[----:B----4-:R-:W-:-:S05]  /*1a290*/  HADD2.F32 R0, -RZ, R2.H0_H0 ;  /* 0x20000002ff007230 */ /* 0x010fca0000004100 */
[----:B------:R-:W-:-:S04]  /*1a2a0*/  FMUL.FTZ R0, R0, 1 ;  /* 0x3f80000000007820 */ /* 0x000fc80000410000 */
[----:B------:R0:W4:Y:S01]  /*1a2b0*/  F2F.F64.F32 R60, R0 ;  /* 0x00000000003c7310 */ /* 0x0001220000201800 */
[----:B------:R-:W-:Y:S05]  /*1a2c0*/  BRA `(.L_x_20033) ;  /* 0x00000b2000007947 */ /* 0x000fea0003800000 */
.L_x_20235:
[----:B------:R0:W5:Y:S01]  /*1a2d0*/  LDG.E.64 R60, [R2.64] ;  /* 0x00000024023c7981 */ /* 0x000162000c1e1b00 */
[----:B------:R-:W-:Y:S05]  /*1a2e0*/  BRA `(.L_x_20033) ;  /* 0x00000b0000007947 */ /* 0x000fea0003800000 */
.L_x_20226:
        /* <DEDUP_REMOVED lines=13> */
.L_x_20239:
[----:B------:R0:W5:Y:S01]  /*1a3c0*/  LDG.E.64 R60, [R2.64] ;  /* 0x00000024023c7981 */ /* 0x000162000c1e1b00 */
[----:B------:R-:W-:Y:S05]  /*1a3d0*/  BRA `(.L_x_20033) ;  /* 0x00000a1000007947 */ /* 0x000fea0003800000 */
.L_x_20238:
        /* <DEDUP_REMOVED lines=28> */
.L_x_20241:
        /* <DEDUP_REMOVED lines=15> */
.L_x_20240:
[----:B----4-:R-:W4:Y:S02]  /*1a690*/  LDG.E.U16 R0, [R2.64] ;  /* 0x0000002402007981 */ /* 0x010f24000c1e1500 */
[----:B----4-:R-:W-:-:S05]  /*1a6a0*/  PRMT R0, RZ, 0x5410, R0 ;  /* 0x00005410ff007816 */ /* 0x010fca0000000000 */
[----:B------:R-:W-:-:S04]  /*1a6b0*/  FMUL.FTZ R0, R0, 1 ;  /* 0x3f80000000007820 */ /* 0x000fc80000410000 */
[----:B------:R0:W4:Y:S01]  /*1a6c0*/  F2F.F64.F32 R60, R0 ;  /* 0x00000000003c7310 */ /* 0x0001220000201800 */
[----:B------:R-:W-:Y:S05]  /*1a6d0*/  BRA `(.L_x_20033) ;  /* 0x0000071000007947 */ /* 0x000fea0003800000 */
.L_x_20237:
        /* <DEDUP_REMOVED lines=11> */
.L_x_20244:
        /* <DEDUP_REMOVED lines=21> */
.L_x_20248:
[----:B------:R-:W-:Y:S05]  /*1a8e0*/  BSYNC B1 ;  /* 0x0000000000017941 */ /* 0x000fea0003800000 */
.L_x_20247:
[----:B------:R-:W-:Y:S01]  /*1a8f0*/  LEA R3, R0, 0x3b800000, 0x17 ;  /* 0x3b80000000037811 */ /* 0x000fe200078eb8ff */
[----:B------:R-:W-:-:S05]  /*1a900*/  IMAD.SHL.U32 R0, R2, 0x100000, RZ ;  /* 0x0010000002007824 */ /* 0x000fca00078e00ff */
[----:B------:R-:W-:Y:S02]  /*1a910*/  LOP3.LUT R0, R3, R0, R4, 0xfe, !PT ;  /* 0x0000000003007212 */ /* 0x000fe400078efe04 */
.L_x_20246:
[----:B------:R-:W-:Y:S05]  /*1a920*/  BSYNC B0 ;  /* 0x0000000000007941 */ /* 0x000fea0003800000 */
.L_x_20245:
[----:B------:R-:W-:-:S04]  /*1a930*/  FMUL.FTZ R0, R0, 1 ;  /* 0x3f80000000007820 */ /* 0x000fc80000410000 */
[----:B------:R0:W4:Y:S01]  /*1a940*/  F2F.F64.F32 R60, R0 ;  /* 0x00000000003c7310 */ /* 0x0001220000201800 */
[----:B------:R-:W-:Y:S05]  /*1a950*/  BRA `(.L_x_20033) ;  /* 0x0000049000007947 */ /* 0x000fea0003800000 */
.L_x_20243:
        /* <DEDUP_REMOVED lines=21> */
.L_x_20252:
[----:B------:R-:W-:Y:S05]  /*1aab0*/  BSYNC B1 ;  /* 0x0000000000017941 */ /* 0x000fea0003800000 */
.L_x_20251:
[----:B------:R-:W-:Y:S01]  /*1aac0*/  LEA R3, R0, 0x37800000, 0x17 ;  /* 0x3780000000037811 */ /* 0x000fe200078eb8ff */
[----:B------:R-:W-:-:S05]  /*1aad0*/  IMAD.SHL.U32 R0, R2, 0x200000, RZ ;  /* 0x0020000002007824 */ /* 0x000fca00078e00ff */
[----:B------:R-:W-:Y:S02]  /*1aae0*/  LOP3.LUT R0, R3, R0, R4, 0xfe, !PT ;  /* 0x0000000003007212 */ /* 0x000fe400078efe04 */
.L_x_20250:
[----:B------:R-:W-:Y:S05]  /*1aaf0*/  BSYNC B0 ;  /* 0x0000000000007941 */ /* 0x000fea0003800000 */
.L_x_20249:
[----:B------:R-:W-:-:S04]  /*1ab00*/  FMUL.FTZ R0, R0, 1 ;  /* 0x3f80000000007820 */ /* 0x000fc80000410000 */
[----:B------:R0:W4:Y:S01]  /*1ab10*/  F2F.F64.F32 R60, R0 ;  /* 0x00000000003c7310 */ /* 0x0001220000201800 */
[----:B------:R-:W-:Y:S05]  /*1ab20*/  BRA `(.L_x_20033) ;  /* 0x000002c000007947 */ /* 0x000fea0003800000 */
.L_x_20242:
        /* <DEDUP_REMOVED lines=14> */
.L_x_20256:
[----:B------:R-:W-:Y:S05]  /*1ac10*/  BSYNC B0 ;  /* 0x0000000000007941 */ /* 0x000fea0003800000 */
.L_x_20255:
[----:B------:R-:W-:-:S04]  /*1ac20*/  FMUL.FTZ R0, R0, 1 ;  /* 0x3f80000000007820 */ /* 0x000fc80000410000 */
[----:B------:R0:W4:Y:S01]  /*1ac30*/  F2F.F64.F32 R60, R0 ;  /* 0x00000000003c7310 */ /* 0x0001220000201800 */
[----:B------:R-:W-:Y:S05]  /*1ac40*/  BRA `(.L_x_20033) ;  /* 0x000001a000007947 */ /* 0x000fea0003800000 */
.L_x_20230:
[----:B------:R-:W-:Y:S01]  /*1ac50*/  MOV R14, 0x130 ;  /* 0x00000130000e7802 */ /* 0x000fe20000000f00 */
[----:B------:R-:W-:Y:S01]  /*1ac60*/  IMAD.MOV.U32 R4, RZ, RZ, c[0x4][0x120] ;  /* 0x01004800ff047624 */ /* 0x000fe200078e00ff */
[----:B------:R-:W-:Y:S01]  /*1ac70*/  CS2R R60, SRZ ;  /* 0x00000000003c7805 */ /* 0x000fe2000001ff00 */
        /* <DEDUP_REMOVED lines=18> */
.L_x_20254:
[----:B----4-:R-:W4:Y:S02]  /*1ada0*/  LDG.E.64 R60, [R2.64] ;  /* 0x00000024023c7981 */ /* 0x010f24000c1e1b00 */
[----:B----4-:R-:W0:Y:S01]  /*1adb0*/  I2F.F64.U64 R60, R60 ;  /* 0x0000003c003c7312 */ /* 0x010e220000301800 */
[----:B------:R-:W-:Y:S05]  /*1adc0*/  BRA `(.L_x_20033) ;  /* 0x0000002000007947 */ /* 0x000fea0003800000 */
.L_x_20253:
[----:B----4-:R-:W4:Y:S02]  /*1add0*/  LDG.E R2, [R2.64] ;  /* 0x0000002402027981 */ /* 0x010f24000c1e1900 */
[----:B----4-:R0:W4:Y:S02]  /*1ade0*/  I2F.F64.U32 R60, R2 ;  /* 0x00000002003c7312 */ /* 0x0101240000201800 */
.L_x_20033:
[----:B------:R-:W-:Y:S05]  /*1adf0*/  BSYNC B6 ;  /* 0x0000000000067941 */ /* 0x000fea0003800000 */
.L_x_20032:
[----:B------:R-:W4:Y:S01]  /*1ae00*/  S2R R77, SR_TID.X ;  /* 0x00000000004d7919 */ /* 0x000f220000002100 */
[----:B------:R-:W-:Y:S01]  /*1ae10*/  BSSY B6, `(.L_x_20257) ;  /* 0x0000144000067945 */ /* 0x000fe20003800000 */
[C---:B----4-:R-:W-:Y:S02]  /*1ae20*/  ISETP.GE.AND P3, PT, R77.reuse, R74, PT ;  /* 0x0000004a4d00720c */ /* 0x050fe40003f66270 */
[C---:B--2---:R-:W-:Y:S02]  /*1ae30*/  IADD3 R75, R77.reuse, 0x80, RZ ;  /* 0x000000804d4b7810 */ /* 0x044fe40007ffe0ff */
[----:B0-----:R-:W-:-:S02]  /*1ae40*/  IADD3 R3, R77, 0x100, RZ ;  /* 0x000001004d037810 */ /* 0x001fc40007ffe0ff */
[----:B------:R-:W-:Y:S02]  /*1ae50*/  IADD3 R5, R77, 0x180, RZ ;  /* 0x000001804d057810 */ /* 0x000fe40007ffe0ff */
[-C--:B------:R-:W-:Y:S02]  /*1ae60*/  ISETP.GE.AND P0, PT, R75, R74.reuse, PT ;  /* 0x0000004a4b00720c */ /* 0x080fe40003f06270 */
[-C--:B------:R-:W-:Y:S02]  /*1ae70*/  ISETP.GE.AND P1, PT, R3, R74.reuse, PT ;  /* 0x0000004a0300720c */ /* 0x080fe40003f26270 */
[----:B------:R-:W-:Y:S01]  /*1ae80*/  ISETP.GE.AND P2, PT, R5, R74, PT ;  /* 0x0000004a0500720c */ /* 0x000fe20003f46270 */
[----:B-----5:R-:W0:-:S04]  /*1ae90*/  @!P3 DMUL R2, R16, R16 ;  /* 0x000000101002b228 */ /* 0x020e080000000000 */
[----:B------:R-:W-:-:S04]  /*1aea0*/  @!P3 DFMA R18, -R18, c[0x0][0x168], R70 ;  /* 0x00005a001212ba2b */ /* 0x000fc80000000146 */
[----:B0-----:R-:W0:-:S04]  /*1aeb0*/  @!P3 DMUL R2, R2, R62 ;  /* 0x0000003e0202b228 */ /* 0x001e080000000000 */
[----:B------:R-:W-:-:S04]  /*1aec0*/  @!P0 DMUL R24, R28, R24 ;  /* 0x000000181c188228 */ /* 0x000fc80000000000 */
[----:B------:R-:W-:-:S04]  /*1aed0*/  @!P3 DADD R64, -R64, R68 ;  /* 0x000000004040b229 */ /* 0x000fc80000000144 */
[----:B0-----:R-:W0:-:S04]  /*1aee0*/  @!P3 DMUL R2, R2, c[0x0][0x168] ;  /* 0x00005a000202ba28 */ /* 0x001e080000000000 */
[----:B------:R-:W2:-:S04]  /*1aef0*/  @!P0 DMUL R28, R28, R28 ;  /* 0x0000001c1c1c8228 */ /* 0x000e880000000000 */
[----:B------:R-:W-:-:S04]  /*1af00*/  @!P1 DMUL R38, R42, R38 ;  /* 0x000000262a269228 */ /* 0x000fc80000000000 */
[----:B------:R-:W-:-:S04]  /*1af10*/  @!P2 DMUL R52, R56, R52 ;  /* 0x000000343834a228 */ /* 0x000fc80000000000 */
[----:B------:R-:W4:-:S04]  /*1af20*/  @!P1 DMUL R42, R42, R42 ;  /* 0x0000002a2a2a9228 */ /* 0x000f080000000000 */
[----:B------:R-:W3:-:S04]  /*1af30*/  @!P2 DMUL R56, R56, R56 ;  /* 0x000000383838a228 */ /* 0x000ec80000000000 */
[----:B0-----:R0:W-:Y:S02]  /*1af40*/  @!P3 DFMA R2, R2, -R64, R18 ;  /* 0x800000400202b22b */ /* 0x0011e40000000012 */
[----:B0-----:R-:W0:Y:S02]  /*1af50*/  LDC.U8 R18, c[0x0][0x1e0] ;  /* 0x00007800ff127b82 */ /* 0x001e240000000000 */
[----:B--2---:R-:W2:-:S04]  /*1af60*/  @!P0 DMUL R28, R28, R30 ;  /* 0x0000001e1c1c8228 */ /* 0x004e880000000000 */
[----:B----4-:R-:W4:-:S04]  /*1af70*/  @!P1 DMUL R42, R42, R44 ;  /* 0x0000002c2a2a9228 */ /* 0x010f080000000000 */
[----:B---3--:R-:W3:-:S04]  /*1af80*/  @!P2 DMUL R56, R56, R58 ;  /* 0x0000003a3838a228 */ /* 0x008ec80000000000 */
[----:B-1----:R-:W-:-:S04]  /*1af90*/  @!P0 DFMA R32, -R32, c[0x0][0x168], R72 ;  /* 0x00005a0020208a2b */ /* 0x002fc80000000148 */
[----:B------:R-:W-:-:S04]  /*1afa0*/  @!P0 DADD R22, -R26, R22 ;  /* 0x000000001a168229 */ /* 0x000fc80000000116 */
[----:B--2---:R-:W1:-:S04]  /*1afb0*/  @!P0 DMUL R28, R28, c[0x0][0x168] ;  /* 0x00005a001c1c8a28 */ /* 0x004e480000000000 */
[----:B------:R-:W-:-:S04]  /*1afc0*/  @!P1 DFMA R34, -R46, c[0x0][0x168], R34 ;  /* 0x00005a002e229a2b */ /* 0x000fc80000000122 */
[----:B------:R-:W-:-:S04]  /*1afd0*/  @!P1 DADD R36, -R40, R36 ;  /* 0x0000000028249229 */ /* 0x000fc80000000124 */
[----:B------:R-:W-:-:S04]  /*1afe0*/  @!P2 DFMA R48, -R60, c[0x0][0x168], R48 ;  /* 0x00005a003c30aa2b */ /* 0x000fc80000000130 */
[----:B------:R-:W-:-:S04]  /*1aff0*/  @!P2 DADD R50, -R54, R50 ;  /* 0x000000003632a229 */ /* 0x000fc80000000132 */
[----:B----4-:R-:W2:-:S04]  /*1b000*/  @!P1 DMUL R42, R42, c[0x0][0x168] ;  /* 0x00005a002a2a9a28 */ /* 0x010e880000000000 */
[----:B---3--:R-:W3:-:S04]  /*1b010*/  @!P2 DMUL R56, R56, c[0x0][0x168] ;  /* 0x00005a003838aa28 */ /* 0x008ec80000000000 */
[----:B------:R-:W4:-:S04]  /*1b020*/  @!P3 DMUL R16, R16, R66 ;  /* 0x000000421010b228 */ /* 0x000f080000000000 */
[----:B-1----:R-:W1:-:S04]  /*1b030*/  @!P0 DFMA R28, R28, -R22, R32 ;  /* 0x800000161c1c822b */ /* 0x002e480000000020 */
[----:B--2---:R-:W2:-:S04]  /*1b040*/  @!P1 DFMA R34, R42, -R36, R34 ;  /* 0x800000242a22922b */ /* 0x004e880000000022 */
[----:B---3--:R-:W3:-:S04]  /*1b050*/  @!P2 DFMA R48, R56, -R50, R48 ;  /* 0x800000323830a22b */ /* 0x008ec80000000030 */
[----:B----4-:R4:W0:-:S04]  /*1b060*/  @!P3 DMUL R4, R2, R16 ;  /* 0x000000100204b228 */ /* 0x0108080000000000 */
[----:B-1----:R4:W1:-:S04]  /*1b070*/  @!P0 DMUL R28, R28, R24 ;  /* 0x000000181c1c8228 */ /* 0x0028480000000000 */
[----:B--2---:R4:W2:-:S04]  /*1b080*/  @!P1 DMUL R24, R34, R38 ;  /* 0x0000002622189228 */ /* 0x0048880000000000 */
[----:B---3--:R4:W3:Y:S01]  /*1b090*/  @!P2 DMUL R16, R48, R52 ;  /* 0x000000343010a228 */ /* 0x0088e20000000000 */
[----:B------:R-:W-:Y:S05]  /*1b0a0*/  @P3 BRA `(.L_x_20258) ;  /* 0x000011a000003947 */ /* 0x000fea0003800000 */
[----:B012---:R-:W0:Y:S02]  /*1b0b0*/  S2R R0, SR_CTAID.X ;  /* 0x0000000000007919 */ /* 0x007e240000002500 */
[----:B0-----:R-:W-:Y:S01]  /*1b0c0*/  IMAD R77, R0, 0x200, R77 ;  /* 0x00000200004d7824 */ /* 0x001fe200078e024d */
[----:B------:R-:W-:-:S03]  /*1b0d0*/  PRMT R0, R18, 0x9910, RZ ;  /* 0x0000991012007816 */ /* 0x000fc600000000ff */
[----:B------:R-:W-:Y:S01]  /*1b0e0*/  IMAD R77, R77, c[0x0][0x1e4], RZ ;  /* 0x000079004d4d7a24 */ /* 0x000fe200078e02ff */
[----:B------:R-:W-:-:S04]  /*1b0f0*/  ISETP.GT.AND P0, PT, R0, 0x9, PT ;  /* 0x000000090000780c */ /* 0x000fc80003f04270 */
[----:B----4-:R-:W-:-:S05]  /*1b100*/  IADD3 R2, P1, R77, c[0x0][0x178], RZ ;  /* 0x00005e004d027a10 */ /* 0x010fca0007f3e0ff */
        /* <DEDUP_REMOVED lines=14> */
.L_x_20262:
[----:B------:R-:W0:Y:S01]  /*1b1f0*/  F2I.S64.F64.TRUNC R4, R4 ;  /* 0x0000000400047311 */ /* 0x000e22000030d900 */
[----:B------:R-:W-:Y:S02]  /*1b200*/  IMAD.MOV.U32 R77, RZ, RZ, R75 ;  /* 0x000000ffff4d7224 */ /* 0x000fe400078e004b */
[----:B0-----:R-:W-:-:S05]  /*1b210*/  IMAD.MOV.U32 R7, RZ, RZ, R4 ;  /* 0x000000ffff077224 */ /* 0x001fca00078e0004 */
[----:B------:R0:W-:Y:S01]  /*1b220*/  STG.E.U8 [R2.64], R7 ;  /* 0x0000000702007986 */ /* 0x0001e2000c101124 */
[----:B------:R-:W-:Y:S05]  /*1b230*/  BRA `(.L_x_20258) ;  /* 0x0000101000007947 */ /* 0x000fea0003800000 */
.L_x_20261:
        /* <DEDUP_REMOVED lines=10> */
.L_x_20265:
[----:B------:R-:W0:Y:S01]  /*1b2e0*/  F2I.F64.TRUNC R5, R4 ;  /* 0x0000000400057311 */ /* 0x000e22000030d100 */
[----:B------:R-:W-:Y:S01]  /*1b2f0*/  IMAD.MOV.U32 R77, RZ, RZ, R75 ;  /* 0x000000ffff4d7224 */ /* 0x000fe200078e004b */
[----:B0-----:R0:W-:Y:S01]  /*1b300*/  STG.E [R2.64], R5 ;  /* 0x0000000502007986 */ /* 0x0011e2000c101924 */
[----:B------:R-:W-:Y:S05]  /*1b310*/  BRA `(.L_x_20258) ;  /* 0x00000f3000007947 */ /* 0x000fea0003800000 */
.L_x_20264:
[----:B------:R-:W0:Y:S01]  /*1b320*/  F2I.F64.TRUNC R5, R4 ;  /* 0x0000000400057311 */ /* 0x000e22000030d100 */
[----:B------:R-:W-:Y:S01]  /*1b330*/  IMAD.MOV.U32 R77, RZ, RZ, R75 ;  /* 0x000000ffff4d7224 */ /* 0x000fe200078e004b */
[----:B0-----:R0:W-:Y:S01]  /*1b340*/  STG.E.U16 [R2.64], R5 ;  /* 0x0000000502007986 */ /* 0x0011e2000c101524 */
[----:B------:R-:W-:Y:S05]  /*1b350*/  BRA `(.L_x_20258) ;  /* 0x00000ef000007947 */ /* 0x000fea0003800000 */
.L_x_20260:
        /* <DEDUP_REMOVED lines=12> */
.L_x_20267:
[----:B------:R-:W0:Y:S01]  /*1b420*/  F2F.F32.F64 R0, R4 ;  /* 0x0000000400007310 */ /* 0x000e220000301000 */
[----:B------:R-:W0:Y:S01]  /*1b430*/  DSETP.GEU.AND P0, PT, |R4|, c[0x2][0x0], PT ;  /* 0x008000000400762a */ /* 0x000e220003f0e200 */
[----:B------:R-:W-:-:S13]  /*1b440*/  IMAD.MOV.U32 R77, RZ, RZ, R75 ;  /* 0x000000ffff4d7224 */ /* 0x000fda00078e004b */
[----:B0-----:R-:W-:-:S05]  /*1b450*/  @!P0 FMUL R0, R0, 1.175494350822287508e-38 ;  /* 0x0080000000008820 */ /* 0x001fca0000400000 */
[----:B------:R-:W-:-:S05]  /*1b460*/  F2FP.PACK_AB R0, RZ, R0 ;  /* 0x00000000ff00723e */ /* 0x000fca00000000ff */
[----:B------:R0:W-:Y:S01]  /*1b470*/  STG.E.U16 [R2.64], R0 ;  /* 0x0000000002007986 */ /* 0x0001e2000c101524 */
[----:B------:R-:W-:Y:S05]  /*1b480*/  BRA `(.L_x_20258) ;  /* 0x00000dc000007947 */ /* 0x000fea0003800000 */
.L_x_20266:
        /* <DEDUP_REMOVED lines=13> */
.L_x_20269:
        /* <DEDUP_REMOVED lines=8> */
.L_x_20268:
[----:B------:R0:W-:Y:S01]  /*1b5e0*/  STG.E.64 [R2.64], R4 ;  /* 0x0000000402007986 */ /* 0x0001e2000c101b24 */
[----:B------:R-:W-:Y:S01]  /*1b5f0*/  IMAD.MOV.U32 R77, RZ, RZ, R75 ;  /* 0x000000ffff4d7224 */ /* 0x000fe200078e004b */
[----:B------:R-:W-:Y:S05]  /*1b600*/  BRA `(.L_x_20258) ;  /* 0x00000c4000007947 */ /* 0x000fea0003800000 */
.L_x_20259:
        /* <DEDUP_REMOVED lines=13> */
.L_x_20272:
[----:B------:R-:W-:Y:S01]  /*1b6e0*/  CS2R R6, SRZ ;  /* 0x0000000000067805 */ /* 0x000fe2000001ff00 */
[----:B------:R-:W-:-:S04]  /*1b6f0*/  IMAD.MOV.U32 R77, RZ, RZ, R75 ;  /* 0x000000ffff4d7224 */ /* 0x000fc800078e004b */
[----:B------:R0:W-:Y:S01]  /*1b700*/  STG.E.128 [R2.64], R4 ;  /* 0x0000000402007986 */ /* 0x0001e2000c101d24 */
[----:B------:R-:W-:Y:S05]  /*1b710*/  BRA `(.L_x_20258) ;  /* 0x00000b3000007947 */ /* 0x000fea0003800000 */
.L_x_20271:
        /* <DEDUP_REMOVED lines=23> */
.L_x_20276:
[----:B------:R-:W-:Y:S05]  /*1b890*/  BSYNC B0 ;  /* 0x0000000000007941 */ /* 0x000fea0003800000 */
.L_x_20275:
[----:B------:R-:W-:Y:S01]  /*1b8a0*/  LOP3.LUT R7, R0, R7, RZ, 0xfc, !PT ;  /* 0x0000000700077212 */ /* 0x000fe200078efcff */
[----:B------:R-:W-:-:S04]  /*1b8b0*/  IMAD.MOV.U32 R77, RZ, RZ, R75 ;  /* 0x000000ffff4d7224 */ /* 0x000fc800078e004b */
[----:B------:R0:W-:Y:S01]  /*1b8c0*/  STG.E.U8 [R2.64], R7 ;  /* 0x0000000702007986 */ /* 0x0001e2000c101124 */
[----:B------:R-:W-:Y:S05]  /*1b8d0*/  BRA `(.L_x_20258) ;  /* 0x0000097000007947 */ /* 0x000fea0003800000 */
.L_x_20274:
        /* <DEDUP_REMOVED lines=15> */
.L_x_20278:
[----:B------:R-:W-:Y:S01]  /*1b9d0*/  IMAD.MOV.U32 R0, RZ, RZ, 0x7f ;  /* 0x0000007fff007424 */ /* 0x000fe200078e00ff */
[----:B------:R-:W-:-:S04]  /*1b9e0*/  ISETP.GT.U32.AND P0, PT, R6, 0x7f800000, PT ;  /* 0x7f8000000600780c */ /* 0x000fc80003f04070 */
[----:B------:R-:W-:-:S04]  /*1b9f0*/  SEL R0, R0, 0x7c, P0 ;  /* 0x0000007c00007807 */ /* 0x000fc80000000000 */
.L_x_20279:
[----:B------:R-:W-:Y:S05]  /*1ba00*/  BSYNC B0 ;  /* 0x0000000000007941 */ /* 0x000fea0003800000 */
.L_x_20277:
[----:B------:R-:W-:Y:S01]  /*1ba10*/  LOP3.LUT R4, R7, 0x80000000, RZ, 0xc0, !PT ;  /* 0x8000000007047812 */ /* 0x000fe200078ec0ff */
[----:B------:R-:W-:-:S03]  /*1ba20*/  IMAD.MOV.U32 R77, RZ, RZ, R75 ;  /* 0x000000ffff4d7224 */ /* 0x000fc600078e004b */
[----:B------:R-:W-:-:S04]  /*1ba30*/  SHF.R.U32.HI R5, RZ, 0x18, R4 ;  /* 0x00000018ff057819 */ /* 0x000fc80000011604 */
[----:B------:R-:W-:-:S05]  /*1ba40*/  LOP3.LUT R5, R0, R5, RZ, 0xfc, !PT ;  /* 0x0000000500057212 */ /* 0x000fca00078efcff */
[----:B------:R0:W-:Y:S01]  /*1ba50*/  STG.E.U8 [R2.64], R5 ;  /* 0x0000000502007986 */ /* 0x0001e2000c101124 */
[----:B------:R-:W-:Y:S05]  /*1ba60*/  BRA `(.L_x_20258) ;  /* 0x000007e000007947 */ /* 0x000fea0003800000 */
.L_x_20273:
[----:B------:R-:W0:Y:S01]  /*1ba70*/  F2F.F32.F64 R0, R4 ;  /* 0x0000000400007310 */ /* 0x000e220000301000 */
[----:B------:R-:W0:Y:S01]  /*1ba80*/  DSETP.GEU.AND P0, PT, |R4|, c[0x2][0x0], PT ;  /* 0x008000000400762a */ /* 0x000e220003f0e200 */
[----:B------:R-:W-:-:S13]  /*1ba90*/  IMAD.MOV.U32 R77, RZ, RZ, R75 ;  /* 0x000000ffff4d7224 */ /* 0x000fda00078e004b */
[----:B0-----:R-:W-:-:S05]  /*1baa0*/  @!P0 FMUL R0, R0, 1.175494350822287508e-38 ;  /* 0x0080000000008820 */ /* 0x001fca0000400000 */
[----:B------:R-:W-:-:S05]  /*1bab0*/  F2FP.BF16.PACK_AB R0, RZ, R0 ;  /* 0x00000000ff00723e */ /* 0x000fca00000010ff */
[----:B------:R0:W-:Y:S01]  /*1bac0*/  STG.E.U16 [R2.64], R0 ;  /* 0x0000000002007986 */ /* 0x0001e2000c101524 */
[----:B------:R-:W-:Y:S05]  /*1bad0*/  BRA `(.L_x_20258) ;  /* 0x0000077000007947 */ /* 0x000fea0003800000 */
.L_x_20270:
        /* <DEDUP_REMOVED lines=12> */
.L_x_20282:
        /* <DEDUP_REMOVED lines=19> */
.L_x_20285:
[----:B------:R-:W-:-:S04]  /*1bcd0*/  LOP3.LUT R0, R7, 0x80000000, RZ, 0xc0, !PT ;  /* 0x8000000007007812 */ /* 0x000fc800078ec0ff */
[----:B------:R-:W-:-:S04]  /*1bce0*/  SHF.R.U32.HI R5, RZ, 0x18, R0 ;  /* 0x00000018ff057819 */ /* 0x000fc80000011600 */
[----:B------:R-:W-:-:S04]  /*1bcf0*/  LOP3.LUT R4, R4, R5, RZ, 0xfc, !PT ;  /* 0x0000000504047212 */ /* 0x000fc800078efcff */
[----:B------:R-:W-:Y:S02]  /*1bd00*/  PRMT R0, R4, 0x7610, R0 ;  /* 0x0000761004007816 */ /* 0x000fe40000000000 */
.L_x_20284:
[----:B------:R-:W-:Y:S05]  /*1bd10*/  BSYNC B0 ;  /* 0x0000000000007941 */ /* 0x000fea0003800000 */
.L_x_20283:
[----:B------:R0:W-:Y:S01]  /*1bd20*/  STG.E.U8 [R2.64], R0 ;  /* 0x0000000002007986 */ /* 0x0001e2000c101124 */
[----:B------:R-:W-:Y:S01]  /*1bd30*/  IMAD.MOV.U32 R77, RZ, RZ, R75 ;  /* 0x000000ffff4d7224 */ /* 0x000fe200078e004b */
[----:B------:R-:W-:Y:S05]  /*1bd40*/  BRA `(.L_x_20258) ;  /* 0x0000050000007947 */ /* 0x000fea0003800000 */
.L_x_20281:
        /* <DEDUP_REMOVED lines=19> */
.L_x_20288:
[----:B------:R-:W-:-:S04]  /*1be80*/  LOP3.LUT R0, R7, 0x80000000, RZ, 0xc0, !PT ;  /* 0x8000000007007812 */ /* 0x000fc800078ec0ff */
[----:B------:R-:W-:-:S04]  /*1be90*/  SHF.R.U32.HI R5, RZ, 0x18, R0 ;  /* 0x00000018ff057819 */ /* 0x000fc80000011600 */
[----:B------:R-:W-:-:S04]  /*1bea0*/  LOP3.LUT R4, R4, R5, RZ, 0xfc, !PT ;  /* 0x0000000504047212 */ /* 0x000fc800078efcff */
[----:B------:R-:W-:Y:S02]  /*1beb0*/  PRMT R0, R4, 0x7610, R0 ;  /* 0x0000761004007816 */ /* 0x000fe40000000000 */
.L_x_20287:
[----:B------:R-:W-:Y:S05]  /*1bec0*/  BSYNC B0 ;  /* 0x0000000000007941 */ /* 0x000fea0003800000 */
.L_x_20286:
[----:B------:R0:W-:Y:S01]  /*1bed0*/  STG.E.U8 [R2.64], R0 ;  /* 0x0000000002007986 */ /* 0x0001e2000c101124 */
[----:B------:R-:W-:Y:S01]  /*1bee0*/  IMAD.MOV.U32 R77, RZ, RZ, R75 ;  /* 0x000000ffff4d7224 */ /* 0x000fe200078e004b */
[----:B------:R-:W-:Y:S05]  /*1bef0*/  BRA `(.L_x_20258) ;  /* 0x0000035000007947 */ /* 0x000fea0003800000 */
.L_x_20280:
[----:B------:R-:W-:-:S13]  /*1bf00*/  ISETP.NE.AND P0, PT, R0, 0x1c, PT ;  /* 0x0000001c0000780c */ /* 0x000fda0003f05270 */
[----:B------:R-:W-:Y:S05]  /*1bf10*/  @!P0 BRA `(.L_x_20289) ;  /* 0x0000030000008947 */ /* 0x000fea0003800000 */
[----:B------:R-:W-:-:S13]  /*1bf20*/  ISETP.NE.AND P0, PT, R0, 0x1d, PT ;  /* 0x0000001d0000780c */ /* 0x000fda0003f05270 */
[----:B------:R-:W-:Y:S05]  /*1bf30*/  @!P0 BRA `(.L_x_20290) ;  /* 0x000002a000008947 */ /* 0x000fea0003800000 */
[----:B------:R-:W-:-:S13]  /*1bf40*/  ISETP.NE.AND P0, PT, R0, 0x2c, PT ;  /* 0x0000002c0000780c */ /* 0x000fda0003f05270 */
[----:B------:R-:W-:Y:S05]  /*1bf50*/  @P0 BRA `(.L_x_20263) ;  /* 0x0000013000000947 */ /* 0x000fea0003800000 */
[----:B------:R0:W1:Y:S01]  /*1bf60*/  F2F.F32.F64 R8, R4 ;  /* 0x0000000400087310 */ /* 0x0000620000301000 */
[----:B------:R0:W1:Y:S01]  /*1bf70*/  DSETP.GEU.AND P0, PT, |R4|, c[0x2][0x0], PT ;  /* 0x008000000400762a */ /* 0x0000620003f0e200 */
[----:B------:R-:W-:Y:S02]  /*1bf80*/  IMAD.MOV.U32 R77, RZ, RZ, R75 ;  /* 0x000000ffff4d7224 */ /* 0x000fe400078e004b */
[----:B0-----:R-:W-:-:S11]  /*1bf90*/  IMAD.MOV.U32 R5, RZ, RZ, 0xff ;  /* 0x000000ffff057424 */ /* 0x001fd600078e00ff */
[----:B-1----:R-:W-:Y:S01]  /*1bfa0*/  @!P0 FMUL R8, R8, 1.175494350822287508e-38 ;  /* 0x0080000008088820 */ /* 0x002fe20000400000 */
[----:B------:R-:W-:-:S04]  /*1bfb0*/  PLOP3.LUT P0, PT, PT, PT, PT, 0x80, 0x0 ;  /* 0x000000000000781c */ /* 0x000fc80003f0f070 */
        /* <DEDUP_REMOVED lines=13> */
.L_x_20263:
        /* <DEDUP_REMOVED lines=18> */
[----:B-1-3--:R-:W-:Y:S05]  /*1c1b0*/  CALL.ABS.NOINC R2 ;  /* 0x0000000002007343 */ /* 0x00afea0003c00000 */
[----:B------:R-:W-:Y:S01]  /*1c1c0*/  IMAD.MOV.U32 R77, RZ, RZ, R75 ;  /* 0x000000ffff4d7224 */ /* 0x000fe200078e004b */
[----:B------:R-:W-:Y:S05]  /*1c1d0*/  BRA `(.L_x_20258) ;  /* 0x0000007000007947 */ /* 0x000fea0003800000 */
.L_x_20290:
[----:B------:R-:W0:Y:S01]  /*1c1e0*/  F2I.U64.F64.TRUNC R4, R4 ;  /* 0x0000000400047311 */ /* 0x000e22000030d800 */
[----:B------:R-:W-:Y:S01]  /*1c1f0*/  IMAD.MOV.U32 R77, RZ, RZ, R75 ;  /* 0x000000ffff4d7224 */ /* 0x000fe200078e004b */
[----:B0-----:R0:W-:Y:S01]  /*1c200*/  STG.E.64 [R2.64], R4 ;  /* 0x0000000402007986 */ /* 0x0011e2000c101b24 */
[----:B------:R-:W-:Y:S05]  /*1c210*/  BRA `(.L_x_20258) ;  /* 0x0000003000007947 */ /* 0x000fea0003800000 */
.L_x_20289:
[----:B------:R-:W0:Y:S01]  /*1c220*/  F2I.U32.F64.TRUNC R5, R4 ;  /* 0x0000000400057311 */ /* 0x000e22000030d000 */
[----:B------:R-:W-:Y:S01]  /*1c230*/  IMAD.MOV.U32 R77, RZ, RZ, R75 ;  /* 0x000000ffff4d7224 */ /* 0x000fe200078e004b */
[----:B0-----:R0:W-:Y:S06]  /*1c240*/  STG.E [R2.64], R5 ;  /* 0x0000000502007986 */ /* 0x0011ec000c101924 */
.L_x_20258:
[----:B012---:R-:W-:Y:S05]  /*1c250*/  BSYNC B6 ;  /* 0x0000000000067941 */ /* 0x007fea0003800000 */
.L_x_20257:
[----:B------:R-:W-:Y:S01]  /*1c260*/  ISETP.GE.AND P0, PT, R77, R74, PT ;  /* 0x0000004a4d00720c */ /* 0x000fe20003f06270 */
[----:B------:R-:W-:-:S12]  /*1c270*/  BSSY B6, `(.L_x_20291) ;  /* 0x0000210000067945 */ /* 0x000fd80003800000 */
[----:B------:R-:W-:Y:S05]  /*1c280*/  @P0 BRA `(.L_x_20292) ;  /* 0x000020e000000947 */ /* 0x000fea0003800000 */
[----:B------:R-:W0:Y:S01]  /*1c290*/  S2R R0, SR_CTAID.X ;  /* 0x0000000000007919 */ /* 0x000e220000002500 */
[----:B----4-:R-:W-:Y:S01]  /*1c2a0*/  PRMT R3, R18, 0x9910, RZ ;  /* 0x0000991012037816 */ /* 0x010fe200000000ff */
        /* <DEDUP_REMOVED lines=18> */
.L_x_20296:
[----:B------:R-:W0:Y:S02]  /*1c3d0*/  F2I.S64.F64.TRUNC R28, R28 ;  /* 0x0000001c001c7311 */ /* 0x000e24000030d900 */
[----:B0-----:R-:W-:-:S05]  /*1c3e0*/  IMAD.MOV.U32 R5, RZ, RZ, R28 ;  /* 0x000000ffff057224 */ /* 0x001fca00078e001c */
[----:B------:R0:W-:Y:S01]  /*1c3f0*/  STG.E.U8 [R2.64], R5 ;  /* 0x0000000502007986 */ /* 0x0001e2000c101124 */
[----:B------:R-:W-:Y:S05]  /*1c400*/  BRA `(.L_x_20298) ;  /* 0x00000ed000007947 */ /* 0x000fea0003800000 */
.L_x_20295:
        /* <DEDUP_REMOVED lines=9> */
.L_x_20300:
[----:B------:R-:W0:Y:S02]  /*1c4a0*/  F2I.F64.TRUNC R29, R28 ;  /* 0x0000001c001d7311 */ /* 0x000e24000030d100 */
[----:B0-----:R0:W-:Y:S01]  /*1c4b0*/  STG.E [R2.64], R29 ;  /* 0x0000001d02007986 */ /* 0x0011e2000c101924 */
[----:B------:R-:W-:Y:S05]  /*1c4c0*/  BRA `(.L_x_20298) ;  /* 0x00000e1000007947 */ /* 0x000fea0003800000 */
.L_x_20299:
[----:B------:R-:W0:Y:S02]  /*1c4d0*/  F2I.F64.TRUNC R29, R28 ;  /* 0x0000001c001d7311 */ /* 0x000e24000030d100 */
[----:B0-----:R0:W-:Y:S01]  /*1c4e0*/  STG.E.U16 [R2.64], R29 ;  /* 0x0000001d02007986 */ /* 0x0011e2000c101524 */
[----:B------:R-:W-:Y:S05]  /*1c4f0*/  BRA `(.L_x_20298) ;  /* 0x00000de000007947 */ /* 0x000fea0003800000 */
.L_x_20294:
        /* <DEDUP_REMOVED lines=11> */
.L_x_20302:
[----:B------:R-:W0:Y:S01]  /*1c5b0*/  F2F.F32.F64 R0, R28 ;  /* 0x0000001c00007310 */ /* 0x000e220000301000 */
[----:B------:R-:W0:-:S14]  /*1c5c0*/  DSETP.GEU.AND P0, PT, |R28|, c[0x2][0x0], PT ;  /* 0x008000001c00762a */ /* 0x000e1c0003f0e200 */
[----:B0-----:R-:W-:-:S05]  /*1c5d0*/  @!P0 FMUL R0, R0, 1.175494350822287508e-38 ;  /* 0x0080000000008820 */ /* 0x001fca0000400000 */
[----:B------:R-:W-:-:S05]  /*1c5e0*/  F2FP.PACK_AB R0, RZ, R0 ;  /* 0x00000000ff00723e */ /* 0x000fca00000000ff */
[----:B------:R0:W-:Y:S01]  /*1c5f0*/  STG.E.U16 [R2.64], R0 ;  /* 0x0000000002007986 */ /* 0x0001e2000c101524 */
[----:B------:R-:W-:Y:S05]  /*1c600*/  BRA `(.L_x_20298) ;  /* 0x00000cd000007947 */ /* 0x000fea0003800000 */
.L_x_20301:
        /* <DEDUP_REMOVED lines=12> */
.L_x_20304:
[----:B------:R-:W0:Y:S01]  /*1c6d0*/  F2F.F32.F64 R0, R28 ;  /* 0x0000001c00007310 */ /* 0x000e220000301000 */
[----:B------:R-:W0:-:S14]  /*1c6e0*/  DSETP.GEU.AND P0, PT, |R28|, c[0x2][0x0], PT ;  /* 0x008000001c00762a */ /* 0x000e1c0003f0e200 */
[----:B0-----:R-:W-:-:S05]  /*1c6f0*/  @!P0 FMUL R0, R0, 1.175494350822287508e-38 ;  /* 0x0080000000008820 */ /* 0x001fca0000400000 */
[----:B------:R-:W-:-:S04]  /*1c700*/  F2FP.PACK_AB R5, RZ, R0 ;  /* 0x00000000ff05723e */ /* 0x000fc800000000ff */
[----:B------:R-:W-:-:S05]  /*1c710*/  PRMT R5, R5, 0x5410, RZ ;  /* 0x0000541005057816 */ /* 0x000fca00000000ff */
[----:B------:R0:W-:Y:S01]  /*1c720*/  STG.E [R2.64], R5 ;  /* 0x0000000502007986 */ /* 0x0001e2000c101924 */
[----:B------:R-:W-:Y:S05]  /*1c730*/  BRA `(.L_x_20298) ;  /* 0x00000ba000007947 */ /* 0x000fea0003800000 */
.L_x_20303:
[----:B------:R0:W-:Y:S01]  /*1c740*/  STG.E.64 [R2.64], R28 ;  /* 0x0000001c02007986 */ /* 0x0001e2000c101b24 */
[----:B------:R-:W-:Y:S05]  /*1c750*/  BRA `(.L_x_20298) ;  /* 0x00000b8000007947 */ /* 0x000fea0003800000 */
.L_x_20293:
        /* <DEDUP_REMOVED lines=12> */
.L_x_20307:
[----:B------:R-:W-:-:S05]  /*1c820*/  CS2R R30, SRZ ;  /* 0x00000000001e7805 */ /* 0x000fca000001ff00 */
[----:B------:R0:W-:Y:S01]  /*1c830*/  STG.E.128 [R2.64], R28 ;  /* 0x0000001c02007986 */ /* 0x0001e2000c101d24 */
[----:B------:R-:W-:Y:S05]  /*1c840*/  BRA `(.L_x_20298) ;  /* 0x00000a9000007947 */ /* 0x000fea0003800000 */
.L_x_20306:
        /* <DEDUP_REMOVED lines=23> */
.L_x_20311:
[----:B------:R-:W-:Y:S05]  /*1c9c0*/  BSYNC B0 ;  /* 0x0000000000007941 */ /* 0x000fea0003800000 */
.L_x_20310:
[----:B------:R-:W-:-:S05]  /*1c9d0*/  LOP3.LUT R5, R0, R5, RZ, 0xfc, !PT ;  /* 0x0000000500057212 */ /* 0x000fca00078efcff */
[----:B------:R0:W-:Y:S01]  /*1c9e0*/  STG.E.U8 [R2.64], R5 ;  /* 0x0000000502007986 */ /* 0x0001e2000c101124 */
[----:B------:R-:W-:Y:S05]  /*1c9f0*/  BRA `(.L_x_20298) ;  /* 0x000008e000007947 */ /* 0x000fea0003800000 */
.L_x_20309:
        /* <DEDUP_REMOVED lines=15> */
.L_x_20313:
[----:B------:R-:W-:Y:S01]  /*1caf0*/  IMAD.MOV.U32 R0, RZ, RZ, 0x7f ;  /* 0x0000007fff007424 */ /* 0x000fe200078e00ff */
[----:B------:R-:W-:-:S04]  /*1cb00*/  ISETP.GT.U32.AND P0, PT, R4, 0x7f800000, PT ;  /* 0x7f8000000400780c */ /* 0x000fc80003f04070 */
[----:B------:R-:W-:-:S04]  /*1cb10*/  SEL R0, R0, 0x7c, P0 ;  /* 0x0000007c00007807 */ /* 0x000fc80000000000 */
.L_x_20314:
[----:B------:R-:W-:Y:S05]  /*1cb20*/  BSYNC B0 ;  /* 0x0000000000007941 */ /* 0x000fea0003800000 */
.L_x_20312:
[----:B------:R-:W-:-:S04]  /*1cb30*/  LOP3.LUT R4, R5, 0x80000000, RZ, 0xc0, !PT ;  /* 0x8000000005047812 */ /* 0x000fc800078ec0ff */
[----:B------:R-:W-:-:S04]  /*1cb40*/  SHF.R.U32.HI R5, RZ, 0x18, R4 ;  /* 0x00000018ff057819 */ /* 0x000fc80000011604 */
[----:B------:R-:W-:-:S05]  /*1cb50*/  LOP3.LUT R5, R0, R5, RZ, 0xfc, !PT ;  /* 0x0000000500057212 */ /* 0x000fca00078efcff */
[----:B------:R0:W-:Y:S01]  /*1cb60*/  STG.E.U8 [R2.64], R5 ;  /* 0x0000000502007986 */ /* 0x0001e2000c101124 */
[----:B------:R-:W-:Y:S05]  /*1cb70*/  BRA `(.L_x_20298) ;  /* 0x0000076000007947 */ /* 0x000fea0003800000 */
.L_x_20308:
[----:B------:R-:W0:Y:S01]  /*1cb80*/  F2F.F32.F64 R0, R28 ;  /* 0x0000001c00007310 */ /* 0x000e220000301000 */
[----:B------:R-:W0:-:S14]  /*1cb90*/  DSETP.GEU.AND P0, PT, |R28|, c[0x2][0x0], PT ;  /* 0x008000001c00762a */ /* 0x000e1c0003f0e200 */
[----:B0-----:R-:W-:-:S05]  /*1cba0*/  @!P0 FMUL R0, R0, 1.175494350822287508e-38 ;  /* 0x0080000000008820 */ /* 0x001fca0000400000 */
[----:B------:R-:W-:-:S05]  /*1cbb0*/  F2FP.BF16.PACK_AB R0, RZ, R0 ;  /* 0x00000000ff00723e */ /* 0x000fca00000010ff */
[----:B------:R0:W-:Y:S01]  /*1cbc0*/  STG.E.U16 [R2.64], R0 ;  /* 0x0000000002007986 */ /* 0x0001e2000c101524 */
[----:B------:R-:W-:Y:S05]  /*1cbd0*/  BRA `(.L_x_20298) ;  /* 0x0000070000007947 */ /* 0x000fea0003800000 */
.L_x_20305:
        /* <DEDUP_REMOVED lines=11> */
.L_x_20317:
        /* <DEDUP_REMOVED lines=19> */
.L_x_20320:
[----:B------:R-:W-:-:S04]  /*1cdc0*/  LOP3.LUT R0, R7, 0x80000000, RZ, 0xc0, !PT ;  /* 0x8000000007007812 */ /* 0x000fc800078ec0ff */
[----:B------:R-:W-:-:S04]  /*1cdd0*/  SHF.R.U32.HI R5, RZ, 0x18, R0 ;  /* 0x00000018ff057819 */ /* 0x000fc80000011600 */
[----:B------:R-:W-:-:S04]  /*1cde0*/  LOP3.LUT R4, R4, R5, RZ, 0xfc, !PT ;  /* 0x0000000504047212 */ /* 0x000fc800078efcff */
[----:B------:R-:W-:Y:S02]  /*1cdf0*/  PRMT R0, R4, 0x7610, R0 ;  /* 0x0000761004007816 */ /* 0x000fe40000000000 */
.L_x_20319:
[----:B------:R-:W-:Y:S05]  /*1ce00*/  BSYNC B0 ;  /* 0x0000000000007941 */ /* 0x000fea0003800000 */
.L_x_20318:
[----:B------:R0:W-:Y:S01]  /*1ce10*/  STG.E.U8 [R2.64], R0 ;  /* 0x0000000002007986 */ /* 0x0001e2000c101124 */
[----:B------:R-:W-:Y:S05]  /*1ce20*/  BRA `(.L_x_20298) ;  /* 0x000004b000007947 */ /* 0x000fea0003800000 */
.L_x_20316:
        /* <DEDUP_REMOVED lines=19> */
.L_x_20323:
[----:B------:R-:W-:-:S04]  /*1cf60*/  LOP3.LUT R0, R7, 0x80000000, RZ, 0xc0, !PT ;  /* 0x8000000007007812 */ /* 0x000fc800078ec0ff */
[----:B------:R-:W-:-:S04]  /*1cf70*/  SHF.R.U32.HI R5, RZ, 0x18, R0 ;  /* 0x00000018ff057819 */ /* 0x000fc80000011600 */
[----:B------:R-:W-:-:S04]  /*1cf80*/  LOP3.LUT R4, R4, R5, RZ, 0xfc, !PT ;  /* 0x0000000504047212 */ /* 0x000fc800078efcff */
[----:B------:R-:W-:Y:S02]  /*1cf90*/  PRMT R0, R4, 0x7610, R0 ;  /* 0x0000761004007816 */ /* 0x000fe40000000000 */
.L_x_20322:
[----:B------:R-:W-:Y:S05]  /*1cfa0*/  BSYNC B0 ;  /* 0x0000000000007941 */ /* 0x000fea0003800000 */
.L_x_20321:
[----:B------:R0:W-:Y:S01]  /*1cfb0*/  STG.E.U8 [R2.64], R0 ;  /* 0x0000000002007986 */ /* 0x0001e2000c101124 */
[----:B------:R-:W-:Y:S05]  /*1cfc0*/  BRA `(.L_x_20298) ;  /* 0x0000031000007947 */ /* 0x000fea0003800000 */
.L_x_20315:
        /* <DEDUP_REMOVED lines=24> */
.L_x_20297:
        /* <DEDUP_REMOVED lines=19> */
[----:B------:R-:W-:Y:S05]  /*1d280*/  BRA `(.L_x_20298) ;  /* 0x0000005000007947 */ /* 0x000fea0003800000 */
.L_x_20325:
[----:B------:R-:W0:Y:S02]  /*1d290*/  F2I.U64.F64.TRUNC R28, R28 ;  /* 0x0000001c001c7311 */ /* 0x000e24000030d800 */
[----:B0-----:R0:W-:Y:S01]  /*1d2a0*/  STG.E.64 [R2.64], R28 ;  /* 0x0000001c02007986 */ /* 0x0011e2000c101b24 */
[----:B------:R-:W-:Y:S05]  /*1d2b0*/  BRA `(.L_x_20298) ;  /* 0x0000002000007947 */ /* 0x000fea0003800000 */
.L_x_20324:
[----:B------:R-:W0:Y:S02]  /*1d2c0*/  F2I.U32.F64.TRUNC R29, R28 ;  /* 0x0000001c001d7311 */ /* 0x000e24000030d000 */
[----:B0-----:R0:W-:Y:S02]  /*1d2d0*/  STG.E [R2.64], R29 ;  /* 0x0000001d02007986 */ /* 0x0011e4000c101924 */
.L_x_20298:
[----:B------:R-:W-:-:S04]  /*1d2e0*/  IADD3 R77, R77, 0x80, RZ ;  /* 0x000000804d4d7810 */ /* 0x000fc80007ffe0ff */
[----:B------:R-:W-:-:S13]  /*1d2f0*/  ISETP.GE.AND P0, PT, R77, R74, PT ;  /* 0x0000004a4d00720c */ /* 0x000fda0003f06270 */
[----:B------:R-:W-:Y:S05]  /*1d300*/  @P0 BRA `(.L_x_20292) ;  /* 0x0000106000000947 */ /* 0x000fea0003800000 */
        /* <DEDUP_REMOVED lines=20> */
.L_x_20329:
[----:B------:R-:W0:Y:S02]  /*1d450*/  F2I.S64.F64.TRUNC R24, R24 ;  /* 0x0000001800187311 */ /* 0x000e24000030d900 */
[----:B0-----:R-:W-:-:S05]  /*1d460*/  IMAD.MOV.U32 R5, RZ, RZ, R24 ;  /* 0x000000ffff057224 */ /* 0x001fca00078e0018 */
[----:B------:R0:W-:Y:S01]  /*1d470*/  STG.E.U8 [R2.64], R5 ;  /* 0x0000000502007986 */ /* 0x0001e2000c101124 */
[----:B------:R-:W-:Y:S05]  /*1d480*/  BRA `(.L_x_20331) ;  /* 0x00000ed000007947 */ /* 0x000fea0003800000 */
.L_x_20328:
        /* <DEDUP_REMOVED lines=9> */
.L_x_20333:
[----:B------:R-:W0:Y:S02]  /*1d520*/  F2I.F64.TRUNC R25, R24 ;  /* 0x0000001800197311 */ /* 0x000e24000030d100 */
[----:B0-----:R0:W-:Y:S01]  /*1d530*/  STG.E [R2.64], R25 ;  /* 0x0000001902007986 */ /* 0x0011e2000c101924 */
[----:B------:R-:W-:Y:S05]  /*1d540*/  BRA `(.L_x_20331) ;  /* 0x00000e1000007947 */ /* 0x000fea0003800000 */
.L_x_20332:
[----:B------:R-:W0:Y:S02]  /*1d550*/  F2I.F64.TRUNC R25, R24 ;  /* 0x0000001800197311 */ /* 0x000e24000030d100 */
[----:B0-----:R0:W-:Y:S01]  /*1d560*/  STG.E.U16 [R2.64], R25 ;  /* 0x0000001902007986 */ /* 0x0011e2000c101524 */
[----:B------:R-:W-:Y:S05]  /*1d570*/  BRA `(.L_x_20331) ;  /* 0x00000de000007947 */ /* 0x000fea0003800000 */
.L_x_20327:
        /* <DEDUP_REMOVED lines=11> */
.L_x_20335:
[----:B------:R-:W0:Y:S01]  /*1d630*/  F2F.F32.F64 R0, R24 ;  /* 0x0000001800007310 */ /* 0x000e220000301000 */
[----:B------:R-:W0:-:S14]  /*1d640*/  DSETP.GEU.AND P0, PT, |R24|, c[0x2][0x0], PT ;  /* 0x008000001800762a */ /* 0x000e1c0003f0e200 */
[----:B0-----:R-:W-:-:S05]  /*1d650*/  @!P0 FMUL R0, R0, 1.175494350822287508e-38 ;  /* 0x0080000000008820 */ /* 0x001fca0000400000 */
[----:B------:R-:W-:-:S05]  /*1d660*/  F2FP.PACK_AB R0, RZ, R0 ;  /* 0x00000000ff00723e */ /* 0x000fca00000000ff */
[----:B------:R0:W-:Y:S01]  /*1d670*/  STG.E.U16 [R2.64], R0 ;  /* 0x0000000002007986 */ /* 0x0001e2000c101524 */
[----:B------:R-:W-:Y:S05]  /*1d680*/  BRA `(.L_x_20331) ;  /* 0x00000cd000007947 */ /* 0x000fea0003800000 */
.L_x_20334:
        /* <DEDUP_REMOVED lines=12> */
.L_x_20337:
[----:B------:R-:W0:Y:S01]  /*1d750*/  F2F.F32.F64 R0, R24 ;  /* 0x0000001800007310 */ /* 0x000e220000301000 */
[----:B------:R-:W0:-:S14]  /*1d760*/  DSETP.GEU.AND P0, PT, |R24|, c[0x2][0x0], PT ;  /* 0x008000001800762a */ /* 0x000e1c0003f0e200 */
[----:B0-----:R-:W-:-:S05]  /*1d770*/  @!P0 FMUL R0, R0, 1.175494350822287508e-38 ;  /* 0x0080000000008820 */ /* 0x001fca0000400000 */
[----:B------:R-:W-:-:S04]  /*1d780*/  F2FP.PACK_AB R5, RZ, R0 ;  /* 0x00000000ff05723e */ /* 0x000fc800000000ff */
[----:B------:R-:W-:-:S05]  /*1d790*/  PRMT R5, R5, 0x5410, RZ ;  /* 0x0000541005057816 */ /* 0x000fca00000000ff */
[----:B------:R0:W-:Y:S01]  /*1d7a0*/  STG.E [R2.64], R5 ;  /* 0x0000000502007986 */ /* 0x0001e2000c101924 */
[----:B------:R-:W-:Y:S05]  /*1d7b0*/  BRA `(.L_x_20331) ;  /* 0x00000ba000007947 */ /* 0x000fea0003800000 */
.L_x_20336:
[----:B------:R0:W-:Y:S01]  /*1d7c0*/  STG.E.64 [R2.64], R24 ;  /* 0x0000001802007986 */ /* 0x0001e2000c101b24 */
[----:B------:R-:W-:Y:S05]  /*1d7d0*/  BRA `(.L_x_20331) ;  /* 0x00000b8000007947 */ /* 0x000fea0003800000 */
.L_x_20326:
        /* <DEDUP_REMOVED lines=12> */
.L_x_20340:
[----:B------:R-:W-:-:S05]  /*1d8a0*/  CS2R R26, SRZ ;  /* 0x00000000001a7805 */ /* 0x000fca000001ff00 */
[----:B------:R0:W-:Y:S01]  /*1d8b0*/  STG.E.128 [R2.64], R24 ;  /* 0x0000001802007986 */ /* 0x0001e2000c101d24 */
[----:B------:R-:W-:Y:S05]  /*1d8c0*/  BRA `(.L_x_20331) ;  /* 0x00000a9000007947 */ /* 0x000fea0003800000 */
.L_x_20339:
        /* <DEDUP_REMOVED lines=23> */
.L_x_20344:
[----:B------:R-:W-:Y:S05]  /*1da40*/  BSYNC B0 ;  /* 0x0000000000007941 */ /* 0x000fea0003800000 */
.L_x_20343:
[----:B------:R-:W-:-:S05]  /*1da50*/  LOP3.LUT R5, R0, R5, RZ, 0xfc, !PT ;  /* 0x0000000500057212 */ /* 0x000fca00078efcff */
[----:B------:R0:W-:Y:S01]  /*1da60*/  STG.E.U8 [R2.64], R5 ;  /* 0x0000000502007986 */ /* 0x0001e2000c101124 */
[----:B------:R-:W-:Y:S05]  /*1da70*/  BRA `(.L_x_20331) ;  /* 0x000008e000007947 */ /* 0x000fea0003800000 */
.L_x_20342:
        /* <DEDUP_REMOVED lines=15> */
.L_x_20346:
[----:B------:R-:W-:Y:S01]  /*1db70*/  IMAD.MOV.U32 R0, RZ, RZ, 0x7f ;  /* 0x0000007fff007424 */ /* 0x000fe200078e00ff */
[----:B------:R-:W-:-:S04]  /*1db80*/  ISETP.GT.U32.AND P0, PT, R4, 0x7f800000, PT ;  /* 0x7f8000000400780c */ /* 0x000fc80003f04070 */
[----:B------:R-:W-:-:S04]  /*1db90*/  SEL R0, R0, 0x7c, P0 ;  /* 0x0000007c00007807 */ /* 0x000fc80000000000 */
.L_x_20347:
[----:B------:R-:W-:Y:S05]  /*1dba0*/  BSYNC B0 ;  /* 0x0000000000007941 */ /* 0x000fea0003800000 */
.L_x_20345:
[----:B------:R-:W-:-:S04]  /*1dbb0*/  LOP3.LUT R4, R5, 0x80000000, RZ, 0xc0, !PT ;  /* 0x8000000005047812 */ /* 0x000fc800078ec0ff */
[----:B------:R-:W-:-:S04]  /*1dbc0*/  SHF.R.U32.HI R5, RZ, 0x18, R4 ;  /* 0x00000018ff057819 */ /* 0x000fc80000011604 */
[----:B------:R-:W-:-:S05]  /*1dbd0*/  LOP3.LUT R5, R0, R5, RZ, 0xfc, !PT ;  /* 0x0000000500057212 */ /* 0x000fca00078efcff */
[----:B------:R0:W-:Y:S01]  /*1dbe0*/  STG.E.U8 [R2.64], R5 ;  /* 0x0000000502007986 */ /* 0x0001e2000c101124 */
[----:B------:R-:W-:Y:S05]  /*1dbf0*/  BRA `(.L_x_20331) ;  /* 0x0000076000007947 */ /* 0x000fea0003800000 */
.L_x_20341:
[----:B------:R-:W0:Y:S01]  /*1dc00*/  F2F.F32.F64 R0, R24 ;  /* 0x0000001800007310 */ /* 0x000e220000301000 */
[----:B------:R-:W0:-:S14]  /*1dc10*/  DSETP.GEU.AND P0, PT, |R24|, c[0x2][0x0], PT ;  /* 0x008000001800762a */ /* 0x000e1c0003f0e200 */
[----:B0-----:R-:W-:-:S05]  /*1dc20*/  @!P0 FMUL R0, R0, 1.175494350822287508e-38 ;  /* 0x0080000000008820 */ /* 0x001fca0000400000 */
[----:B------:R-:W-:-:S05]  /*1dc30*/  F2FP.BF16.PACK_AB R0, RZ, R0 ;  /* 0x00000000ff00723e */ /* 0x000fca00000010ff */
[----:B------:R0:W-:Y:S01]  /*1dc40*/  STG.E.U16 [R2.64], R0 ;  /* 0x0000000002007986 */ /* 0x0001e2000c101524 */
[----:B------:R-:W-:Y:S05]  /*1dc50*/  BRA `(.L_x_20331) ;  /* 0x0000070000007947 */ /* 0x000fea0003800000 */
.L_x_20338:
        /* <DEDUP_REMOVED lines=11> */
.L_x_20350:
        /* <DEDUP_REMOVED lines=19> */
.L_x_20353:
[----:B------:R-:W-:-:S04]  /*1de40*/  LOP3.LUT R0, R7, 0x80000000, RZ, 0xc0, !PT ;  /* 0x8000000007007812 */ /* 0x000fc800078ec0ff */
[----:B------:R-:W-:-:S04]  /*1de50*/  SHF.R.U32.HI R5, RZ, 0x18, R0 ;  /* 0x00000018ff057819 */ /* 0x000fc80000011600 */
[----:B------:R-:W-:-:S04]  /*1de60*/  LOP3.LUT R4, R4, R5, RZ, 0xfc, !PT ;  /* 0x0000000504047212 */ /* 0x000fc800078efcff */
[----:B------:R-:W-:Y:S02]  /*1de70*/  PRMT R0, R4, 0x7610, R0 ;  /* 0x0000761004007816 */ /* 0x000fe40000000000 */
.L_x_20352:
[----:B------:R-:W-:Y:S05]  /*1de80*/  BSYNC B0 ;  /* 0x0000000000007941 */ /* 0x000fea0003800000 */
.L_x_20351:
[----:B------:R0:W-:Y:S01]  /*1de90*/  STG.E.U8 [R2.64], R0 ;  /* 0x0000000002007986 */ /* 0x0001e2000c101124 */
[----:B------:R-:W-:Y:S05]  /*1dea0*/  BRA `(.L_x_20331) ;  /* 0x000004b000007947 */ /* 0x000fea0003800000 */
.L_x_20349:
        /* <DEDUP_REMOVED lines=19> */
.L_x_20356:
[----:B------:R-:W-:-:S04]  /*1dfe0*/  LOP3.LUT R0, R7, 0x80000000, RZ, 0xc0, !PT ;  /* 0x8000000007007812 */ /* 0x000fc800078ec0ff */
[----:B------:R-:W-:-:S04]  /*1dff0*/  SHF.R.U32.HI R5, RZ, 0x18, R0 ;  /* 0x00000018ff057819 */ /* 0x000fc80000011600 */
[----:B------:R-:W-:-:S04]  /*1e000*/  LOP3.LUT R4, R4, R5, RZ, 0xfc, !PT ;  /* 0x0000000504047212 */ /* 0x000fc800078efcff */
[----:B------:R-:W-:Y:S02]  /*1e010*/  PRMT R0, R4, 0x7610, R0 ;  /* 0x0000761004007816 */ /* 0x000fe40000000000 */
.L_x_20355:
[----:B------:R-:W-:Y:S05]  /*1e020*/  BSYNC B0 ;  /* 0x0000000000007941 */ /* 0x000fea0003800000 */
.L_x_20354:
[----:B------:R0:W-:Y:S01]  /*1e030*/  STG.E.U8 [R2.64], R0 ;  /* 0x0000000002007986 */ /* 0x0001e2000c101124 */
[----:B------:R-:W-:Y:S05]  /*1e040*/  BRA `(.L_x_20331) ;  /* 0x0000031000007947 */ /* 0x000fea0003800000 */
.L_x_20348:
        /* <DEDUP_REMOVED lines=24> */
.L_x_20330:
        /* <DEDUP_REMOVED lines=20> */
.L_x_20358:
[----:B------:R-:W0:Y:S02]  /*1e310*/  F2I.U64.F64.TRUNC R24, R24 ;  /* 0x0000001800187311 */ /* 0x000e24000030d800 */
[----:B0-----:R0:W-:Y:S01]  /*1e320*/  STG.E.64 [R2.64], R24 ;  /* 0x0000001802007986 */ /* 0x0011e2000c101b24 */
[----:B------:R-:W-:Y:S05]  /*1e330*/  BRA `(.L_x_20331) ;  /* 0x0000002000007947 */ /* 0x000fea0003800000 */
.L_x_20357:
[----:B------:R-:W0:Y:S02]  /*1e340*/  F2I.U32.F64.TRUNC R25, R24 ;  /* 0x0000001800197311 */ /* 0x000e24000030d000 */
[----:B0-----:R0:W-:Y:S02]  /*1e350*/  STG.E [R2.64], R25 ;  /* 0x0000001902007986 */ /* 0x0011e4000c101924 */
.L_x_20331:
[----:B------:R-:W-:Y:S02]  /*1e360*/  IADD3 R77, R77, 0x80, RZ ;  /* 0x000000804d4d7810 */ /* 0x000fe40007ffe0ff */
.L_x_20292:
[----:B------:R-:W-:Y:S05]  /*1e370*/  BSYNC B6 ;  /* 0x0000000000067941 */ /* 0x000fea0003800000 */
.L_x_20291:
[----:B------:R-:W-:-:S13]  /*1e380*/  ISETP.GE.AND P0, PT, R77, R74, PT ;  /* 0x0000004a4d00720c */ /* 0x000fda0003f06270 */
[----:B------:R-:W-:Y:S05]  /*1e390*/  @P0 EXIT ;  /* 0x000000000000094d */ /* 0x000fea0003800000 */
[----:B0-----:R-:W0:Y:S02]  /*1e3a0*/  S2R R0, SR_CTAID.X ;  /* 0x0000000000007919 */ /* 0x001e240000002500 */
        /* <DEDUP_REMOVED lines=18> */
.L_x_20362:
[----:B---3--:R-:W0:Y:S02]  /*1e4d0*/  F2I.S64.F64.TRUNC R16, R16 ;  /* 0x0000001000107311 */ /* 0x008e24000030d900 */
[----:B0-----:R-:W-:-:S05]  /*1e4e0*/  IMAD.MOV.U32 R5, RZ, RZ, R16 ;  /* 0x000000ffff057224 */ /* 0x001fca00078e0010 */
[----:B------:R-:W-:Y:S01]  /*1e4f0*/  STG.E.U8 [R2.64], R5 ;  /* 0x0000000502007986 */ /* 0x000fe2000c101124 */
[----:B------:R-:W-:Y:S05]  /*1e500*/  EXIT ;  /* 0x000000000000794d */ /* 0x000fea0003800000 */
.L_x_20361:
        /* <DEDUP_REMOVED lines=9> */
.L_x_20365:
[----:B---3--:R-:W0:Y:S02]  /*1e5a0*/  F2I.F64.TRUNC R17, R16 ;  /* 0x0000001000117311 */ /* 0x008e24000030d100 */
[----:B0-----:R-:W-:Y:S01]  /*1e5b0*/  STG.E [R2.64], R17 ;  /* 0x0000001102007986 */ /* 0x001fe2000c101924 */
[----:B------:R-:W-:Y:S05]  /*1e5c0*/  EXIT ;  /* 0x000000000000794d */ /* 0x000fea0003800000 */
.L_x_20364:
[----:B---3--:R-:W0:Y:S02]  /*1e5d0*/  F2I.F64.TRUNC R17, R16 ;  /* 0x0000001000117311 */ /* 0x008e24000030d100 */
[----:B0-----:R-:W-:Y:S01]  /*1e5e0*/  STG.E.U16 [R2.64], R17 ;  /* 0x0000001102007986 */ /* 0x001fe2000c101524 */
[----:B------:R-:W-:Y:S05]  /*1e5f0*/  EXIT ;  /* 0x000000000000794d */ /* 0x000fea0003800000 */
.L_x_20360:
[----:B------:R-:W-:-:S13]  /*1e600*/  ISETP.GT.AND P0, PT, R0, 0x6, PT ;  /* 0x000000060000780c */ /* 0x000fda0003f04270 */
[----:B------:R-:W-:Y:S05]  /*1e610*/  @P0 BRA `(.L_x_20366) ;  /* 0x000000f000000947 */ /* 0x000fea0003800000 */
[----:B------:R-:W-:-:S13]  /*1e620*/  ISETP.NE.AND P0, PT, R0, 0x5, PT ;  /* 0x000000050000780c */ /* 0x000fda0003f05270 */
[----:B------:R-:W-:Y:S05]  /*1e630*/  @!P0 BRA `(.L_x_20367) ;  /* 0x0000007000008947 */ /* 0x000fea0003800000 */
[----:B------:R-:W-:-:S13]  /*1e640*/  ISETP.NE.AND P0, PT, R0, 0x6, PT ;  /* 0x000000060000780c */ /* 0x000fda0003f05270 */
[----:B------:R-:W-:Y:S05]  /*1e650*/  @P0 BRA `(.L_x_20363) ;  /* 0x00000bf000000947 */ /* 0x000fea0003800000 */
[----:B---3--:R-:W0:Y:S01]  /*1e660*/  F2F.F32.F64 R5, R16 ;  /* 0x0000001000057310 */ /* 0x008e220000301000 */
[----:B------:R-:W0:-:S14]  /*1e670*/  DSETP.GEU.AND P0, PT, |R16|, c[0x2][0x0], PT ;  /* 0x008000001000762a */ /* 0x000e1c0003f0e200 */
[----:B0-----:R-:W-:-:S05]  /*1e680*/  @!P0 FMUL R5, R5, 1.175494350822287508e-38 ;  /* 0x0080000005058820 */ /* 0x001fca0000400000 */
[----:B------:R-:W-:Y:S01]  /*1e690*/  STG.E [R2.64], R5 ;  /* 0x0000000502007986 */ /* 0x000fe2000c101924 */
[----:B------:R-:W-:Y:S05]  /*1e6a0*/  EXIT ;  /* 0x000000000000794d */ /* 0x000fea0003800000 */
.L_x_20367:
[----:B---3--:R-:W0:Y:S01]  /*1e6b0*/  F2F.F32.F64 R0, R16 ;  /* 0x0000001000007310 */ /* 0x008e220000301000 */
[----:B------:R-:W0:-:S14]  /*1e6c0*/  DSETP.GEU.AND P0, PT, |R16|, c[0x2][0x0], PT ;  /* 0x008000001000762a */ /* 0x000e1c0003f0e200 */
[----:B0-----:R-:W-:-:S05]  /*1e6d0*/  @!P0 FMUL R0, R0, 1.175494350822287508e-38 ;  /* 0x0080000000008820 */ /* 0x001fca0000400000 */
[----:B------:R-:W-:-:S05]  /*1e6e0*/  F2FP.PACK_AB R0, RZ, R0 ;  /* 0x00000000ff00723e */ /* 0x000fca00000000ff */
[----:B------:R-:W-:Y:S01]  /*1e6f0*/  STG.E.U16 [R2.64], R0 ;  /* 0x0000000002007986 */ /* 0x000fe2000c101524 */
[----:B------:R-:W-:Y:S05]  /*1e700*/  EXIT ;  /* 0x000000000000794d */ /* 0x000fea0003800000 */
.L_x_20366:
        /* <DEDUP_REMOVED lines=8> */
[----:B------:R-:W-:-:S13]  /*1e790*/  IMAD.MOV.U32 R5, RZ, RZ, RZ ;  /* 0x000000ffff057224 */ /* 0x000fda00078e00ff */
[----:B0-----:R-:W-:-:S05]  /*1e7a0*/  @!P0 FMUL R4, R4, 1.175494350822287508e-38 ;  /* 0x0080000004048820 */ /* 0x001fca0000400000 */
[----:B------:R-:W-:Y:S01]  /*1e7b0*/  STG.E.64 [R2.64], R4 ;  /* 0x0000000402007986 */ /* 0x000fe2000c101b24 */
[----:B------:R-:W-:Y:S05]  /*1e7c0*/  EXIT ;  /* 0x000000000000794d */ /* 0x000fea0003800000 */
.L_x_20369:
[----:B---3--:R-:W0:Y:S01]  /*1e7d0*/  F2F.F32.F64 R0, R16 ;  /* 0x0000001000007310 */ /* 0x008e220000301000 */
[----:B------:R-:W0:-:S14]  /*1e7e0*/  DSETP.GEU.AND P0, PT, |R16|, c[0x2][0x0], PT ;  /* 0x008000001000762a */ /* 0x000e1c0003f0e200 */
[----:B0-----:R-:W-:-:S05]  /*1e7f0*/  @!P0 FMUL R0, R0, 1.175494350822287508e-38 ;  /* 0x0080000000008820 */ /* 0x001fca0000400000 */
[----:B------:R-:W-:-:S04]  /*1e800*/  F2FP.PACK_AB R5, RZ, R0 ;  /* 0x00000000ff05723e */ /* 0x000fc800000000ff */
[----:B------:R-:W-:-:S05]  /*1e810*/  PRMT R5, R5, 0x5410, RZ ;  /* 0x0000541005057816 */ /* 0x000fca00000000ff */
[----:B------:R-:W-:Y:S01]  /*1e820*/  STG.E [R2.64], R5 ;  /* 0x0000000502007986 */ /* 0x000fe2000c101924 */
[----:B------:R-:W-:Y:S05]  /*1e830*/  EXIT ;  /* 0x000000000000794d */ /* 0x000fea0003800000 */
.L_x_20368:
[----:B---3--:R-:W-:Y:S01]  /*1e840*/  STG.E.64 [R2.64], R16 ;  /* 0x0000001002007986 */ /* 0x008fe2000c101b24 */
[----:B------:R-:W-:Y:S05]  /*1e850*/  EXIT ;  /* 0x000000000000794d */ /* 0x000fea0003800000 */
.L_x_20359:
        /* <DEDUP_REMOVED lines=9> */
[----:B0-----:R-:W-:-:S05]  /*1e8f0*/  SEL R5, RZ, 0x1, !P0 ;  /* 0x00000001ff057807 */ /* 0x001fca0004000000 */
[----:B------:R-:W-:Y:S01]  /*1e900*/  STG.E.U8 [R2.64], R5 ;  /* 0x0000000502007986 */ /* 0x000fe2000c101124 */
[----:B------:R-:W-:Y:S05]  /*1e910*/  EXIT ;  /* 0x000000000000794d */ /* 0x000fea0003800000 */
.L_x_20372:
[----:B------:R-:W-:-:S05]  /*1e920*/  CS2R R18, SRZ ;  /* 0x0000000000127805 */ /* 0x000fca000001ff00 */
[----:B---3--:R-:W-:Y:S01]  /*1e930*/  STG.E.128 [R2.64], R16 ;  /* 0x0000001002007986 */ /* 0x008fe2000c101d24 */
[----:B------:R-:W-:Y:S05]  /*1e940*/  EXIT ;  /* 0x000000000000794d */ /* 0x000fea0003800000 */
.L_x_20371:
        /* <DEDUP_REMOVED lines=23> */
.L_x_20376:
[----:B------:R-:W-:Y:S05]  /*1eac0*/  BSYNC B0 ;  /* 0x0000000000007941 */ /* 0x000fea0003800000 */
.L_x_20375:
[----:B------:R-:W-:-:S05]  /*1ead0*/  LOP3.LUT R5, R0, R5, RZ, 0xfc, !PT ;  /* 0x0000000500057212 */ /* 0x000fca00078efcff */
[----:B------:R-:W-:Y:S01]  /*1eae0*/  STG.E.U8 [R2.64], R5 ;  /* 0x0000000502007986 */ /* 0x000fe2000c101124 */
[----:B------:R-:W-:Y:S05]  /*1eaf0*/  EXIT ;  /* 0x000000000000794d */ /* 0x000fea0003800000 */
.L_x_20374:
[----:B---3--:R-:W0:Y:S01]  /*1eb00*/  F2F.F32.F64 R5, R16 ;  /* 0x0000001000057310 */ /* 0x008e220000301000 */
        /* <DEDUP_REMOVED lines=14> */
.L_x_20378:
[----:B------:R-:W-:Y:S01]  /*1ebf0*/  IMAD.MOV.U32 R0, RZ, RZ, 0x7f ;  /* 0x0000007fff007424 */ /* 0x000fe200078e00ff */
[----:B------:R-:W-:-:S04]  /*1ec00*/  ISETP.GT.U32.AND P0, PT, R4, 0x7f800000, PT ;  /* 0x7f8000000400780c */ /* 0x000fc80003f04070 */
[----:B------:R-:W-:-:S04]  /*1ec10*/  SEL R0, R0, 0x7c, P0 ;  /* 0x0000007c00007807 */ /* 0x000fc80000000000 */
.L_x_20379:
[----:B------:R-:W-:Y:S05]  /*1ec20*/  BSYNC B0 ;  /* 0x0000000000007941 */ /* 0x000fea0003800000 */
.L_x_20377:
[----:B------:R-:W-:-:S04]  /*1ec30*/  LOP3.LUT R4, R5, 0x80000000, RZ, 0xc0, !PT ;  /* 0x8000000005047812 */ /* 0x000fc800078ec0ff */
[----:B------:R-:W-:-:S04]  /*1ec40*/  SHF.R.U32.HI R5, RZ, 0x18, R4 ;  /* 0x00000018ff057819 */ /* 0x000fc80000011604 */
[----:B------:R-:W-:-:S05]  /*1ec50*/  LOP3.LUT R5, R0, R5, RZ, 0xfc, !PT ;  /* 0x0000000500057212 */ /* 0x000fca00078efcff */
[----:B------:R-:W-:Y:S01]  /*1ec60*/  STG.E.U8 [R2.64], R5 ;  /* 0x0000000502007986 */ /* 0x000fe2000c101124 */
[----:B------:R-:W-:Y:S05]  /*1ec70*/  EXIT ;  /* 0x000000000000794d */ /* 0x000fea0003800000 */
.L_x_20373:
[----:B---3--:R-:W0:Y:S01]  /*1ec80*/  F2F.F32.F64 R0, R16 ;  /* 0x0000001000007310 */ /* 0x008e220000301000 */
[----:B------:R-:W0:-:S14]  /*1ec90*/  DSETP.GEU.AND P0, PT, |R16|, c[0x2][0x0], PT ;  /* 0x008000001000762a */ /* 0x000e1c0003f0e200 */
[----:B0-----:R-:W-:-:S05]  /*1eca0*/  @!P0 FMUL R0, R0, 1.175494350822287508e-38 ;  /* 0x0080000000008820 */ /* 0x001fca0000400000 */
[----:B------:R-:W-:-:S05]  /*1ecb0*/  F2FP.BF16.PACK_AB R0, RZ, R0 ;  /* 0x00000000ff00723e */ /* 0x000fca00000010ff */
[----:B------:R-:W-:Y:S01]  /*1ecc0*/  STG.E.U16 [R2.64], R0 ;  /* 0x0000000002007986 */ /* 0x000fe2000c101524 */
[----:B------:R-:W-:Y:S05]  /*1ecd0*/  EXIT ;  /* 0x000000000000794d */ /* 0x000fea0003800000 */
.L_x_20370:
        /* <DEDUP_REMOVED lines=11> */
.L_x_20382:
[----:B---3--:R-:W0:Y:S01]  /*1ed90*/  F2F.F32.F64 R7, R16 ;  /* 0x0000001000077310 */ /* 0x008e220000301000 */
        /* <DEDUP_REMOVED lines=18> */
.L_x_20385:
[----:B------:R-:W-:-:S04]  /*1eec0*/  LOP3.LUT R0, R7, 0x80000000, RZ, 0xc0, !PT ;  /* 0x8000000007007812 */ /* 0x000fc800078ec0ff */
[----:B------:R-:W-:-:S04]  /*1eed0*/  SHF.R.U32.HI R5, RZ, 0x18, R0 ;  /* 0x00000018ff057819 */ /* 0x000fc80000011600 */
[----:B------:R-:W-:-:S04]  /*1eee0*/  LOP3.LUT R4, R4, R5, RZ, 0xfc, !PT ;  /* 0x0000000504047212 */ /* 0x000fc800078efcff */
[----:B------:R-:W-:Y:S02]  /*1eef0*/  PRMT R0, R4, 0x7610, R0 ;  /* 0x0000761004007816 */ /* 0x000fe40000000000 */
.L_x_20384:
[----:B------:R-:W-:Y:S05]  /*1ef00*/  BSYNC B0 ;  /* 0x0000000000007941 */ /* 0x000fea0003800000 */
.L_x_20383:
[----:B------:R-:W-:Y:S01]  /*1ef10*/  STG.E.U8 [R2.64], R0 ;  /* 0x0000000002007986 */ /* 0x000fe2000c101124 */
[----:B------:R-:W-:Y:S05]  /*1ef20*/  EXIT ;  /* 0x000000000000794d */ /* 0x000fea0003800000 */
.L_x_20381:
        /* <DEDUP_REMOVED lines=19> */
.L_x_20388:
[----:B------:R-:W-:-:S04]  /*1f060*/  LOP3.LUT R0, R7, 0x80000000, RZ, 0xc0, !PT ;  /* 0x8000000007007812 */ /* 0x000fc800078ec0ff */
[----:B------:R-:W-:-:S04]  /*1f070*/  SHF.R.U32.HI R5, RZ, 0x18, R0 ;  /* 0x00000018ff057819 */ /* 0x000fc80000011600 */
[----:B------:R-:W-:-:S04]  /*1f080*/  LOP3.LUT R4, R4, R5, RZ, 0xfc, !PT ;  /* 0x0000000504047212 */ /* 0x000fc800078efcff */
[----:B------:R-:W-:Y:S02]  /*1f090*/  PRMT R0, R4, 0x7610, R0 ;  /* 0x0000761004007816 */ /* 0x000fe40000000000 */
.L_x_20387:
[----:B------:R-:W-:Y:S05]  /*1f0a0*/  BSYNC B0 ;  /* 0x0000000000007941 */ /* 0x000fea0003800000 */
.L_x_20386:
[----:B------:R-:W-:Y:S01]  /*1f0b0*/  STG.E.U8 [R2.64], R0 ;  /* 0x0000000002007986 */ /* 0x000fe2000c101124 */
[----:B------:R-:W-:Y:S05]  /*1f0c0*/  EXIT ;  /* 0x000000000000794d */ /* 0x000fea0003800000 */
.L_x_20380:
        /* <DEDUP_REMOVED lines=24> */
.L_x_20363:
        /* <DEDUP_REMOVED lines=19> */
[----:B------:R-:W-:Y:S05]  /*1f380*/  EXIT ;  /* 0x000000000000794d */ /* 0x000fea0003800000 */
.L_x_20390:
[----:B---3--:R-:W0:Y:S02]  /*1f390*/  F2I.U64.F64.TRUNC R16, R16 ;  /* 0x0000001000107311 */ /* 0x008e24000030d800 */
[----:B0-----:R-:W-:Y:S01]  /*1f3a0*/  STG.E.64 [R2.64], R16 ;  /* 0x0000001002007986 */ /* 0x001fe2000c101b24 */
[----:B------:R-:W-:Y:S05]  /*1f3b0*/  EXIT ;  /* 0x000000000000794d */ /* 0x000fea0003800000 */
.L_x_20389:
[----:B---3--:R-:W0:Y:S02]  /*1f3c0*/  F2I.U32.F64.TRUNC R17, R16 ;  /* 0x0000001000117311 */ /* 0x008e24000030d000 */
[----:B0-----:R-:W-:Y:S01]  /*1f3d0*/  STG.E [R2.64], R17 ;  /* 0x0000001102007986 */ /* 0x001fe2000c101924 */
[----:B------:R-:W-:Y:S05]  /*1f3e0*/  EXIT ;  /* 0x000000000000794d */ /* 0x000fea0003800000 */
.L_x_20391:
        /* <DEDUP_REMOVED lines=9> */
.L_x_26852:


//--------------------- .text._ZN2at6native18elementwise_kernelILi128ELi2EZNS0_22gpu_kernel_impl_nocastIZZZNS0_49_GLOBAL__N__b919a28f_16_Normalization_cu_5c38458737batch_norm_elementwise_backward_trainERKNS_6TensorES6_S6_S6_S6_S6_S6_ENKUlvE0_clEvENKUlvE_clEvEUldddddddE_EEvRNS_18TensorIteratorBaseERKT_EUliE_EEviT1_ --------------------------
	.section	.text._ZN2at6native18elementwise_kernelILi128ELi2EZNS0_22gpu_kernel_impl_nocastIZZZNS0_49_GLOBAL__N__b919a28f_16_Normalization_cu_5c38458737batch_norm_elementwise_backward_trainERKNS_6TensorES6_S6_S6_S6_S6_S6_ENKUlvE0_clEvENKUlvE_clEvEUldddddddE_EEvRNS_18TensorIteratorBaseERKT_EUliE_EEviT1_,"ax",@progbits
	.sectioninfo	@"SHI_REGISTERS=28"
	.align	128
        .global         _ZN2at6native18elementwise_kernelILi128ELi2EZNS0_22gpu_kernel_impl_nocastIZZZNS0_49_GLOBAL__N__b919a28f_16_Normalization_cu_5c38458737batch_norm_elementwise_backward_trainERKNS_6TensorES6_S6_S6_S6_S6_S6_ENKUlvE0_clEvENKUlvE_clEvEUldddddddE_EEvRNS_18TensorIteratorBaseERKT_EUliE_EEviT1_
        .type           _ZN2at6native18elementwise_kernelILi128ELi2EZNS0_22gpu_kernel_impl_nocastIZZZNS0_49_GLOBAL__N__b919a28f_16_Normalization_cu_5c38458737batch_norm_elementwise_backward_trainERKNS_6TensorES6_S6_S6_S6_S6_S6_ENKUlvE0_clEvENKUlvE_clEvEUldddddddE_EEvRNS_18TensorIteratorBaseERKT_EUliE_EEviT1_,@function
        .size           _ZN2at6native18elementwise_kernelILi128ELi2EZNS0_22gpu_kernel_impl_nocastIZZZNS0_49_GLOBAL__N__b919a28f_16_Normalization_cu_5c38458737batch_norm_elementwise_backward_trainERKNS_6TensorES6_S6_S6_S6_S6_S6_ENKUlvE0_clEvENKUlvE_clEvEUldddddddE_EEvRNS_18TensorIteratorBaseERKT_EUliE_EEviT1_,(.L_x_26853 - _ZN2at6native18elementwise_kernelILi128ELi2EZNS0_22gpu_kernel_impl_nocastIZZZNS0_49_GLOBAL__N__b919a28f_16_Normalization_cu_5c38458737batch_norm_elementwise_backward_trainERKNS_6TensorES6_S6_S6_S6_S6_S6_ENKUlvE0_clEvENKUlvE_clEvEUldddddddE_EEvRNS_18TensorIteratorBaseERKT_EUliE_EEviT1_)
        .other          _ZN2at6native18elementwise_kernelILi128ELi2EZNS0_22gpu_kernel_impl_nocastIZZZNS0_49_GLOBAL__N__b919a28f_16_Normalization_cu_5c38458737batch_norm_elementwise_backward_trainERKNS_6TensorES6_S6_S6_S6_S6_S6_ENKUlvE0_clEvENKUlvE_clEvEUldddddddE_EEvRNS_18TensorIteratorBaseERKT_EUliE_EEviT1_,@"STO_CUDA_ENTRY STV_DEFAULT"
_ZN2at6native18elementwise_kernelILi128ELi2EZNS0_22gpu_kernel_impl_nocastIZZZNS0_49_GLOBAL__N__b919a28f_16_Normalization_cu_5c38458737batch_norm_elementwise_backward_trainERKNS_6TensorES6_S6_S6_S6_S6_S6_ENKUlvE0_clEvENKUlvE_clEvEUldddddddE_EEvRNS_18TensorIteratorBaseERKT_EUliE_EEviT1_:
.text._ZN2at6native18elementwise_kernelILi128ELi2EZNS0_22gpu_kernel_impl_nocastIZZZNS0_49_GLOBAL__N__b919a28f_16_Normalization_cu_5c38458737batch_norm_elementwise_backward_trainERKNS_6TensorES6_S6_S6_S6_S6_S6_ENKUlvE0_clEvENKUlvE_clEvEUldddddddE_EEvRNS_18TensorIteratorBaseERKT_EUliE_EEviT1_:
        /* <DEDUP_REMOVED lines=392> */
.L_x_20394:
[----:B------:R-:W-:Y:S02]  /*1880*/  IADD3 R12, P4, R10, c[0x0][0x5e0], RZ ;  /* 0x000178000a0c7a10 */ /* 0x000fe40007f9e0ff */
[----:B------:R-:W-:Y:S02]  /*1890*/  IADD3 R10, P5, R9, c[0x0][0x5e8], RZ ;  /* 0x00017a00090a7a10 */ /* 0x000fe40007fbe0ff */
[----:B------:R-:W-:Y:S02]  /*18a0*/  IADD3.X R13, RZ, c[0x0][0x5e4], RZ, P4, !PT ;  /* 0x00017900ff0d7a10 */ /* 0x000fe400027fe4ff */
[----:B------:R-:W-:Y:S02]  /*18b0*/  IADD3 R22, P0, R4, c[0x0][0x5c0], RZ ;  /* 0x0001700004167a10 */ /* 0x000fe40007f1e0ff */
[----:B------:R-:W-:-:S02]  /*18c0*/  IADD3 R20, P1, R5, c[0x0][0x5c8], RZ ;  /* 0x0001720005147a10 */ /* 0x000fc40007f3e0ff */
[----:B------:R-:W-:Y:S01]  /*18d0*/  IADD3.X R11, RZ, c[0x0][0x5ec], RZ, P5, !PT ;  /* 0x00017b00ff0b7a10 */ /* 0x000fe20002ffe4ff */
[----:B------:R0:W2:Y:S01]  /*18e0*/  LDG.E.64 R4, [R12.64] ;  /* 0x000000040c047981 */ /* 0x0000a2000c1e1b00 */
[----:B------:R-:W-:Y:S02]  /*18f0*/  IADD3 R16, P6, R7, c[0x0][0x5f0], RZ ;  /* 0x00017c0007107a10 */ /* 0x000fe40007fde0ff */
[----:B------:R-:W-:Y:S02]  /*1900*/  IADD3 R24, P3, R6, c[0x0][0x5d8], RZ ;  /* 0x0001760006187a10 */ /* 0x000fe40007f7e0ff */
[----:B------:R-:W-:Y:S01]  /*1910*/  IADD3.X R17, RZ, c[0x0][0x5f4], RZ, P6, !PT ;  /* 0x00017d00ff117a10 */ /* 0x000fe200037fe4ff */
[----:B------:R-:W3:Y:S01]  /*1920*/  LDG.E.64 R10, [R10.64] ;  /* 0x000000040a0a7981 */ /* 0x000ee2000c1e1b00 */
[----:B------:R-:W-:Y:S02]  /*1930*/  IADD3.X R21, RZ, c[0x0][0x5cc], RZ, P1, !PT ;  /* 0x00017300ff157a10 */ /* 0x000fe40000ffe4ff */
[----:B------:R-:W-:-:S02]  /*1940*/  IADD3.X R23, RZ, c[0x0][0x5c4], RZ, P0, !PT ;  /* 0x00017100ff177a10 */ /* 0x000fc400007fe4ff */
[----:B------:R-:W-:Y:S01]  /*1950*/  IADD3.X R25, RZ, c[0x0][0x5dc], RZ, P3, !PT ;  /* 0x00017700ff197a10 */ /* 0x000fe20001ffe4ff */
[----:B------:R-:W4:Y:S01]  /*1960*/  LDG.E.64 R16, [R16.64] ;  /* 0x0000000410107981 */ /* 0x000f22000c1e1b00 */
[----:B------:R-:W-:-:S03]  /*1970*/  IADD3 R8, P2, R8, c[0x0][0x5d0], RZ ;  /* 0x0001740008087a10 */ /* 0x000fc60007f5e0ff */
[----:B------:R-:W4:Y:S01]  /*1980*/  LDG.E.64 R6, [R22.64] ;  /* 0x0000000416067981 */ /* 0x000f22000c1e1b00 */
[----:B------:R-:W-:-:S03]  /*1990*/  IADD3.X R9, RZ, c[0x0][0x5d4], RZ, P2, !PT ;  /* 0x00017500ff097a10 */ /* 0x000fc600017fe4ff */
[----:B------:R-:W5:Y:S04]  /*19a0*/  LDG.E.64 R20, [R20.64] ;  /* 0x0000000414147981 */ /* 0x000f68000c1e1b00 */
[----:B------:R-:W5:Y:S04]  /*19b0*/  LDG.E.64 R18, [R24.64] ;  /* 0x0000000418127981 */ /* 0x000f68000c1e1b00 */
[----:B------:R-:W5:Y:S01]  /*19c0*/  LDG.E.64 R8, [R8.64] ;  /* 0x0000000408087981 */ /* 0x000f62000c1e1b00 */
[----:B0-----:R-:W-:Y:S01]  /*19d0*/  IADD3 R13, R3, 0x80, RZ ;  /* 0x00000080030d7810 */ /* 0x001fe20007ffe0ff */
[----:B--2---:R-:W3:-:S06]  /*19e0*/  DMUL R14, R4, R4 ;  /* 0x00000004040e7228 */ /* 0x004ecc0000000000 */
[----:B---3--:R-:W0:-:S06]  /*19f0*/  DMUL R14, R14, R10 ;  /* 0x0000000a0e0e7228 */ /* 0x008e0c0000000000 */
[----:B0-----:R-:W-:-:S04]  /*1a00*/  DMUL R14, R14, c[0x0][0x5f8] ;  /* 0x00017e000e0e7a28 */ /* 0x001fc80000000000 */
[----:B----4-:R-:W-:-:S04]  /*1a10*/  DFMA R6, -R16, c[0x0][0x5f8], R6 ;  /* 0x00017e0010067a2b */ /* 0x010fc80000000106 */
[----:B-----5:R-:W0:-:S04]  /*1a20*/  DADD R18, -R18, R20 ;  /* 0x0000000012127229 */ /* 0x020e080000000114 */
[----:B------:R-:W-:-:S04]  /*1a30*/  DMUL R4, R4, R8 ;  /* 0x0000000804047228 */ /* 0x000fc80000000000 */
[----:B0-----:R-:W0:Y:S01]  /*1a40*/  DFMA R6, R14, -R18, R6 ;  /* 0x800000120e06722b */ /* 0x001e220000000006 */
[----:B------:R-:W-:-:S05]  /*1a50*/  IADD3 R10, P0, R0, c[0x0][0x5b8], RZ ;  /* 0x00016e00000a7a10 */ /* 0x000fca0007f1e0ff */
[----:B0-----:R-:W0:Y:S01]  /*1a60*/  DMUL R4, R4, R6 ;  /* 0x0000000604047228 */ /* 0x001e220000000000 */
[----:B------:R-:W-:-:S06]  /*1a70*/  IADD3.X R11, RZ, c[0x0][0x5bc], RZ, P0, !PT ;  /* 0x00016f00ff0b7a10 */ /* 0x000fcc00007fe4ff */
[----:B0-----:R0:W-:Y:S04]  /*1a80*/  STG.E.64 [R10.64], R4 ;  /* 0x000000040a007986 */ /* 0x0011e8000c101b04 */
.L_x_20393:
[----:B------:R-:W-:Y:S05]  /*1a90*/  BSYNC B0 ;  /* 0x0000000000007941 */ /* 0x000fea0003800000 */
.L_x_20392:
[----:B------:R-:W-:-:S13]  /*1aa0*/  ISETP.GE.AND P0, PT, R13, c[0x0][0x160], PT ;  /* 0x000058000d007a0c */ /* 0x000fda0003f06270 */
[----:B------:R-:W-:Y:S05]  /*1ab0*/  @P0 EXIT ;  /* 0x000000000000094d */ /* 0x000fea0003800000 */
[----:B------:R-:W-:Y:S01]  /*1ac0*/  ISETP.NE.AND P0, PT, RZ, c[0x0][0x168], PT ;  /* 0x00005a00ff007a0c */ /* 0x000fe20003f05270 */
[----:B------:R-:W-:Y:S01]  /*1ad0*/  HFMA2.MMA R0, -RZ, RZ, 0, 0 ;  /* 0x00000000ff007435 */ /* 0x000fe200000001ff */
[----:B0-----:R-:W-:Y:S01]  /*1ae0*/  CS2R R4, SRZ ;  /* 0x0000000000047805 */ /* 0x001fe2000001ff00 */
[----:B------:R-:W-:Y:S01]  /*1af0*/  MOV R8, RZ ;  /* 0x000000ff00087202 */ /* 0x000fe20000000f00 */
[----:B------:R-:W-:Y:S01]  /*1b00*/  CS2R R6, SRZ ;  /* 0x0000000000067805 */ /* 0x000fe2000001ff00 */
[----:B------:R-:W-:-:S08]  /*1b10*/  CS2R R2, SRZ ;  /* 0x0000000000027805 */ /* 0x000fd0000001ff00 */
        /* <DEDUP_REMOVED lines=376> */
.L_x_20395:
[----:B------:R-:W-:Y:S02]  /*32a0*/  IADD3 R18, P4, R7, c[0x0][0x5e0], RZ ;  /* 0x0001780007127a10 */ /* 0x000fe40007f9e0ff */
[----:B------:R-:W-:Y:S02]  /*32b0*/  IADD3 R8, P5, R8, c[0x0][0x5e8], RZ ;  /* 0x00017a0008087a10 */ /* 0x000fe40007fbe0ff */
[----:B------:R-:W-:Y:S02]  /*32c0*/  IADD3.X R19, RZ, c[0x0][0x5e4], RZ, P4, !PT ;  /* 0x00017900ff137a10 */ /* 0x000fe400027fe4ff */
[----:B------:R-:W-:Y:S02]  /*32d0*/  IADD3 R12, P0, R2, c[0x0][0x5c0], RZ ;  /* 0x00017000020c7a10 */ /* 0x000fe40007f1e0ff */
[----:B------:R-:W-:-:S02]  /*32e0*/  IADD3 R16, P1, R3, c[0x0][0x5c8], RZ ;  /* 0x0001720003107a10 */ /* 0x000fc40007f3e0ff */
[----:B------:R-:W-:Y:S01]  /*32f0*/  IADD3.X R9, RZ, c[0x0][0x5ec], RZ, P5, !PT ;  /* 0x00017b00ff097a10 */ /* 0x000fe20002ffe4ff */
[----:B------:R-:W2:Y:S01]  /*3300*/  LDG.E.64 R2, [R18.64] ;  /* 0x0000000412027981 */ /* 0x000ea2000c1e1b00 */
        /* <DEDUP_REMOVED lines=24> */
[----:B0-----:R-:W-:Y:S01]  /*3490*/  STG.E.64 [R8.64], R2 ;  /* 0x0000000208007986 */ /* 0x001fe2000c101b04 */
[----:B------:R-:W-:Y:S05]  /*34a0*/  EXIT ;  /* 0x000000000000794d */ /* 0x000fea0003800000 */
.L_x_20396:
        /* <DEDUP_REMOVED lines=13> */
.L_x_26853:


//--------------------- .text._ZN2at6native27unrolled_elementwise_kernelIZZZNS0_49_GLOBAL__N__b919a28f_16_Normalization_cu_5c38458737batch_norm_elementwise_backward_trainERKNS_6TensorES5_S5_S5_S5_S5_S5_ENKUlvE0_clEvENKUlvE_clEvEUldddddddE_St5arrayIPcLm8EELi4E23TrivialOffsetCalculatorILi7EjESC_ILi1EjENS0_6memory15LoadWithoutCastENSF_16StoreWithoutCastEEEviT_T0_T2_T3_T4_T5_ --------------------------
	.section	.text._ZN2at6native27unrolled_elementwise_kernelIZZZNS0_49_GLOBAL__N__b919a28f_16_Normalization_cu_5c38458737batch_norm_elementwise_backward_trainERKNS_6TensorES5_S5_S5_S5_S5_S5_ENKUlvE0_clEvENKUlvE_clEvEUldddddddE_St5arrayIPcLm8EELi4E23TrivialOffsetCalculatorILi7EjESC_ILi1EjENS0_6memory15LoadWithoutCastENSF_16StoreWithoutCastEEEviT_T0_T2_T3_T4_T5_,"ax",@progbits
	.sectioninfo	@"SHI_REGISTERS=56"
	.align	128
        .global         _ZN2at6native27unrolled_elementwise_kernelIZZZNS0_49_GLOBAL__N__b919a28f_16_Normalization_cu_5c38458737batch_norm_elementwise_backward_trainERKNS_6TensorES5_S5_S5_S5_S5_S5_ENKUlvE0_clEvENKUlvE_clEvEUldddddddE_St5arrayIPcLm8EELi4E23TrivialOffsetCalculatorILi7EjESC_ILi1EjENS0_6memory15LoadWithoutCastENSF_16StoreWithoutCastEEEviT_T0_T2_T3_T4_T5_
        .type           _ZN2at6native27unrolled_elementwise_kernelIZZZNS0_49_GLOBAL__N__b919a28f_16_Normalization_cu_5c38458737batch_norm_elementwise_backward_trainERKNS_6TensorES5_S5_S5_S5_S5_S5_ENKUlvE0_clEvENKUlvE_clEvEUldddddddE_St5arrayIPcLm8EELi4E23TrivialOffsetCalculatorILi7EjESC_ILi1EjENS0_6memory15LoadWithoutCastENSF_16StoreWithoutCastEEEviT_T0_T2_T3_T4_T5_,@function
        .size           _ZN2at6native27unrolled_elementwise_kernelIZZZNS0_49_GLOBAL__N__b919a28f_16_Normalization_cu_5c38458737batch_norm_elementwise_backward_trainERKNS_6TensorES5_S5_S5_S5_S5_S5_ENKUlvE0_clEvENKUlvE_clEvEUldddddddE_St5arrayIPcLm8EELi4E23TrivialOffsetCalculatorILi7EjESC_ILi1EjENS0_6memory15LoadWithoutCastENSF_16StoreWithoutCastEEEviT_T0_T2_T3_T4_T5_,(.L_x_26854 - _ZN2at6native27unrolled_elementwise_kernelIZZZNS0_49_GLOBAL__N__b919a28f_16_Normalization_cu_5c38458737batch_norm_elementwise_backward_trainERKNS_6TensorES5_S5_S5_S5_S5_S5_ENKUlvE0_clEvENKUlvE_clEvEUldddddddE_St5arrayIPcLm8EELi4E23TrivialOffsetCalculatorILi7EjESC_ILi1EjENS0_6memory15LoadWithoutCastENSF_16StoreWithoutCastEEEviT_T0_T2_T3_T4_T5_)
        .other          _ZN2at6native27unrolled_elementwise_kernelIZZZNS0_49_GLOBAL__N__b919a28f_16_Normalization_cu_5c38458737batch_norm_elementwise_backward_trainERKNS_6TensorES5_S5_S5_S5_S5_S5_ENKUlvE0_clEvENKUlvE_clEvEUldddddddE_St5arrayIPcLm8EELi4E23TrivialOffsetCalculatorILi7EjESC_ILi1EjENS0_6memory15LoadWithoutCastENSF_16StoreWithoutCastEEEviT_T0_T2_T3_T4_T5_,@"STO_CUDA_ENTRY STV_DEFAULT"
_ZN2at6native27unrolled_elementwise_kernelIZZZNS0_49_GLOBAL__N__b919a28f_16_Normalization_cu_5c38458737batch_norm_elementwise_backward_trainERKNS_6TensorES5_S5_S5_S5_S5_S5_ENKUlvE0_clEvENKUlvE_clEvEUldddddddE_St5arrayIPcLm8EELi4E23TrivialOffsetCalculatorILi7EjESC_ILi1EjENS0_6memory15LoadWithoutCastENSF_16StoreWithoutCastEEEviT_T0_T2_T3_T4_T5_:
.text._ZN2at6native27unrolled_elementwise_kernelIZZZNS0_49_GLOBAL__N__b919a28f_16_Normalization_cu_5c38458737batch_norm_elementwise_backward_trainERKNS_6TensorES5_S5_S5_S5_S5_S5_ENKUlvE0_clEvENKUlvE_clEvEUldddddddE_St5arrayIPcLm8EELi4E23TrivialOffsetCalculatorILi7EjESC_ILi1EjENS0_6memory15LoadWithoutCastENSF_16StoreWithoutCastEEEviT_T0_T2_T3_T4_T5_:
        /* <DEDUP_REMOVED lines=9> */
[----:B------:R-:W-:Y:S01]  /*0090*/  ISETP.GE.AND P0, PT, R47, R46, PT ;  /* 0x0000002e2f00720c */ /* 0x000fe20003f06270 */
[----:B------:R-:W-:Y:S01]  /*00a0*/  CS2R R38, SRZ ;  /* 0x0000000000267805 */ /* 0x000fe2000001ff00 */
[----:B------:R-:W-:-:S11]  /*00b0*/  CS2R R36, SRZ ;  /* 0x0000000000247805 */ /* 0x000fd6000001ff00 */
[----:B------:R-:W-:Y:S02]  /*00c0*/  @!P0 LEA R20, R0, R45, 0x9 ;  /* 0x0000002d00148211 */ /* 0x000fe400078e48ff */
[----:B------:R-:W-:-:S05]  /*00d0*/  @!P0 MOV R21, 0x8 ;  /* 0x0000000800158802 */ /* 0x000fca0000000f00 */
[----:B------:R-:W-:-:S04]  /*00e0*/  @!P0 IMAD.WIDE.U32 R2, R20, R21, c[0x0][0x188] ;  /* 0x0000620014028625 */ /* 0x000fc800078e0015 */
[CC--:B------:R-:W-:Y:S01]  /*00f0*/  @!P0 IMAD.WIDE.U32 R12, R20.reuse, R21.reuse, c[0x0][0x198] ;  /* 0x00006600140c8625 */ /* 0x0c0fe200078e0015 */
[----:B------:R0:W2:Y:S03]  /*0100*/  @!P0 LDG.E.64 R10, [R2.64] ;  /* 0x00000004020a8981 */ /* 0x0000a6000c1e1b00 */
[CC--:B------:R-:W-:Y:S01]  /*0110*/  @!P0 IMAD.WIDE.U32 R14, R20.reuse, R21.reuse, c[0x0][0x1a0] ;  /* 0x00006800140e8625 */ /* 0x0c0fe200078e0015 */
[----:B------:R1:W2:Y:S03]  /*0120*/  @!P0 LDG.E.64 R4, [R12.64] ;  /* 0x000000040c048981 */ /* 0x0002a6000c1e1b00 */
[----:B------:R-:W-:Y:S01]  /*0130*/  @!P0 IMAD.WIDE.U32 R16, R20, R21, c[0x0][0x1a8] ;  /* 0x00006a0014108625 */ /* 0x000fe200078e0015 */
[----:B------:R3:W4:Y:S01]  /*0140*/  @!P0 LDG.E.64 R38, [R14.64] ;  /* 0x000000040e268981 */ /* 0x000722000c1e1b00 */
[----:B------:R-:W-:Y:S01]  /*0150*/  CS2R R34, SRZ ;  /* 0x0000000000227805 */ /* 0x000fe2000001ff00 */
[----:B------:R-:W-:-:S02]  /*0160*/  CS2R R6, SRZ ;  /* 0x0000000000067805 */ /* 0x000fc4000001ff00 */
[----:B------:R1:W4:Y:S01]  /*0170*/  @!P0 LDG.E.64 R36, [R16.64] ;  /* 0x0000000410248981 */ /* 0x000322000c1e1b00 */
[----:B------:R-:W-:-:S04]  /*0180*/  @!P0 IMAD.WIDE.U32 R8, R20, R21, c[0x0][0x180] ;  /* 0x0000600014088625 */ /* 0x000fc800078e0015 */
[CC--:B------:R-:W-:Y:S01]  /*0190*/  @!P0 IMAD.WIDE.U32 R18, R20.reuse, R21.reuse, c[0x0][0x1b0] ;  /* 0x00006c0014128625 */ /* 0x0c0fe200078e0015 */
[----:B------:R1:W4:Y:S01]  /*01a0*/  @!P0 LDG.E.64 R34, [R8.64] ;  /* 0x0000000408228981 */ /* 0x000322000c1e1b00 */
[----:B0-----:R-:W-:Y:S02]  /*01b0*/  CS2R R2, SRZ ;  /* 0x0000000000027805 */ /* 0x001fe4000001ff00 */
[----:B---3--:R-:W-:Y:S01]  /*01c0*/  @!P0 IMAD.WIDE.U32 R14, R20, R21, c[0x0][0x190] ;  /* 0x00006400140e8625 */ /* 0x008fe200078e0015 */
[----:B------:R0:W3:Y:S04]  /*01d0*/  @!P0 LDG.E.64 R6, [R18.64] ;  /* 0x0000000412068981 */ /* 0x0000e8000c1e1b00 */
[----:B------:R0:W3:Y:S01]  /*01e0*/  @!P0 LDG.E.64 R2, [R14.64] ;  /* 0x000000040e028981 */ /* 0x0000e2000c1e1b00 */
[----:B------:R-:W-:Y:S01]  /*01f0*/  @!P0 IADD3 R45, R45, 0x80, RZ ;  /* 0x000000802d2d8810 */ /* 0x000fe20007ffe0ff */
[----:B-1----:R-:W-:Y:S01]  /*0200*/  CS2R R12, SRZ ;  /* 0x00000000000c7805 */ /* 0x002fe2000001ff00 */
[----:B------:R-:W-:-:S02]  /*0210*/  CS2R R24, SRZ ;  /* 0x0000000000187805 */ /* 0x000fc4000001ff00 */
[----:B------:R-:W-:Y:S01]  /*0220*/  ISETP.GE.AND P1, PT, R45, R46, PT ;  /* 0x0000002e2d00720c */ /* 0x000fe20003f26270 */
[----:B------:R-:W-:-:S12]  /*0230*/  CS2R R8, SRZ ;  /* 0x0000000000087805 */ /* 0x000fd8000001ff00 */
[----:B------:R-:W-:Y:S02]  /*0240*/  @!P1 LEA R48, R0, R45, 0x9 ;  /* 0x0000002d00309211 */ /* 0x000fe400078e48ff */
[----:B------:R-:W-:Y:S02]  /*0250*/  @!P1 IADD3 R45, R45, 0x80, RZ ;  /* 0x000000802d2d9810 */ /* 0x000fe40007ffe0ff */
[----:B------:R-:W-:Y:S02]  /*0260*/  @!P1 MOV R49, 0x8 ;  /* 0x0000000800319802 */ /* 0x000fe40000000f00 */
[----:B------:R-:W-:-:S03]  /*0270*/  ISETP.GE.AND P2, PT, R45, R46, PT ;  /* 0x0000002e2d00720c */ /* 0x000fc60003f46270 */
[----:B------:R-:W-:-:S04]  /*0280*/  @!P1 IMAD.WIDE.U32 R26, R48, R49, c[0x0][0x188] ;  /* 0x00006200301a9625 */ /* 0x000fc800078e0031 */
[CC--:B------:R-:W-:Y:S01]  /*0290*/  @!P1 IMAD.WIDE.U32 R28, R48.reuse, R49.reuse, c[0x0][0x198] ;  /* 0x00006600301c9625 */ /* 0x0c0fe200078e0031 */
[----:B------:R1:W3:Y:S01]  /*02a0*/  @!P1 LDG.E.64 R12, [R26.64] ;  /* 0x000000041a0c9981 */ /* 0x0002e2000c1e1b00 */
[----:B------:R-:W-:Y:S02]  /*02b0*/  CS2R R22, SRZ ;  /* 0x0000000000167805 */ /* 0x000fe4000001ff00 */
[----:B------:R-:W-:Y:S01]  /*02c0*/  @!P1 IMAD.WIDE.U32 R16, R48, R49, c[0x0][0x180] ;  /* 0x0000600030109625 */ /* 0x000fe200078e0031 */
[----:B------:R1:W3:Y:S01]  /*02d0*/  @!P1 LDG.E.64 R8, [R28.64] ;  /* 0x000000041c089981 */ /* 0x0002e2000c1e1b00 */
[----:B------:R-:W-:Y:S02]  /*02e0*/  @!P2 LEA R40, R0, R45, 0x9 ;  /* 0x0000002d0028a211 */ /* 0x000fe400078e48ff */
[CC--:B------:R-:W-:Y:S01]  /*02f0*/  @!P1 IMAD.WIDE.U32 R32, R48.reuse, R49.reuse, c[0x0][0x1a0] ;  /* 0x0000680030209625 */ /* 0x0c0fe200078e0031 */
[----:B------:R-:W-:Y:S01]  /*0300*/  @!P2 MOV R41, 0x8 ;  /* 0x000000080029a802 */ /* 0x000fe20000000f00 */
[----:B------:R-:W-:Y:S01]  /*0310*/  CS2R R30, SRZ ;  /* 0x00000000001e7805 */ /* 0x000fe2000001ff00 */
[----:B------:R1:W3:Y:S01]  /*0320*/  @!P1 LDG.E.64 R24, [R16.64] ;  /* 0x0000000410189981 */ /* 0x0002e2000c1e1b00 */
[----:B------:R-:W-:Y:S01]  /*0330*/  CS2R R20, SRZ ;  /* 0x0000000000147805 */ /* 0x000fe2000001ff00 */
[----:B0-----:R-:W-:-:S02]  /*0340*/  @!P1 IMAD.WIDE.U32 R14, R48, R49, c[0x0][0x190] ;  /* 0x00006400300e9625 */ /* 0x001fc400078e0031 */
[----:B------:R0:W3:Y:S01]  /*0350*/  @!P1 LDG.E.64 R22, [R32.64] ;  /* 0x0000000420169981 */ /* 0x0000e2000c1e1b00 */
[----:B------:R-:W-:Y:S01]  /*0360*/  CS2R R18, SRZ ;  /* 0x0000000000127805 */ /* 0x000fe2000001ff00 */
[----:B------:R-:W-:Y:S01]  /*0370*/  @!P1 IMAD.WIDE.U32 R42, R48, R49, c[0x0][0x1a8] ;  /* 0x00006a00302a9625 */ /* 0x000fe200078e0031 */
[----:B------:R-:W-:Y:S01]  /*0380*/  @!P2 IADD3 R45, R45, 0x80, RZ ;  /* 0x000000802d2da810 */ /* 0x000fe20007ffe0ff */
[----:B------:R4:W3:Y:S01]  /*0390*/  @!P1 LDG.E.64 R30, [R14.64] ;  /* 0x000000040e1e9981 */ /* 0x0008e2000c1e1b00 */
[----:B-1----:R-:W-:Y:S01]  /*03a0*/  CS2R R16, SRZ ;  /* 0x0000000000107805 */ /* 0x002fe2000001ff00 */
[----:B------:R-:W-:Y:S02]  /*03b0*/  @!P2 IMAD.WIDE.U32 R52, R40, R41, c[0x0][0x188] ;  /* 0x000062002834a625 */ /* 0x000fe400078e0029 */
[----:B------:R1:W3:Y:S02]  /*03c0*/  @!P1 LDG.E.64 R20, [R42.64] ;  /* 0x000000042a149981 */ /* 0x0002e4000c1e1b00 */
[----:B------:R-:W-:-:S02]  /*03d0*/  @!P1 IMAD.WIDE.U32 R48, R48, R49, c[0x0][0x1b0] ;  /* 0x00006c0030309625 */ /* 0x000fc400078e0031 */
[----:B------:R0:W3:Y:S01]  /*03e0*/  @!P2 LDG.E.64 R16, [R52.64] ;  /* 0x000000043410a981 */ /* 0x0000e2000c1e1b00 */
[----:B------:R-:W-:-:S03]  /*03f0*/  CS2R R28, SRZ ;  /* 0x00000000001c7805 */ /* 0x000fc6000001ff00 */
[----:B------:R0:W3:Y:S01]  /*0400*/  @!P1 LDG.E.64 R18, [R48.64] ;  /* 0x0000000430129981 */ /* 0x0000e2000c1e1b00 */
[----:B------:R-:W-:Y:S01]  /*0410*/  ISETP.GE.AND P1, PT, R45, R46, PT ;  /* 0x0000002e2d00720c */ /* 0x000fe20003f26270 */
[----:B-1----:R-:W-:-:S04]  /*0420*/  @!P2 IMAD.WIDE.U32 R42, R40, R41, c[0x0][0x190] ;  /* 0x00006400282aa625 */ /* 0x002fc800078e0029 */
[----:B0-----:R-:W-:Y:S01]  /*0430*/  @!P2 IMAD.WIDE.U32 R52, R40, R41, c[0x0][0x1a0] ;  /* 0x000068002834a625 */ /* 0x001fe200078e0029 */
[----:B------:R-:W-:-:S03]  /*0440*/  CS2R R26, SRZ ;  /* 0x00000000001a7805 */ /* 0x000fc6000001ff00 */
[-C--:B------:R-:W-:Y:S01]  /*0450*/  @!P2 IMAD.WIDE.U32 R50, R40, R41.reuse, c[0x0][0x180] ;  /* 0x000060002832a625 */ /* 0x080fe200078e0029 */
[----:B------:R0:W3:Y:S04]  /*0460*/  @!P2 LDG.E.64 R28, [R52.64] ;  /* 0x00000004341ca981 */ /* 0x0000e8000c1e1b00 */
[----:B------:R1:W3:Y:S01]  /*0470*/  @!P2 LDG.E.64 R26, [R50.64] ;  /* 0x00000004321aa981 */ /* 0x0002e2000c1e1b00 */
[----:B------:R-:W-:Y:S01]  /*0480*/  @!P1 MOV R49, 0x8 ;  /* 0x0000000800319802 */ /* 0x000fe20000000f00 */
[----:B------:R-:W-:Y:S02]  /*0490*/  @!P1 IMAD R48, R0, 0x200, R45 ;  /* 0x0000020000309824 */ /* 0x000fe400078e022d */
[----:B-1----:R-:W-:Y:S01]  /*04a0*/  @!P2 IMAD.WIDE.U32 R50, R40, R41, c[0x0][0x198] ;  /* 0x000066002832a625 */ /* 0x002fe200078e0029 */
[----:B------:R-:W-:-:S06]  /*04b0*/  CS2R R32, SRZ ;  /* 0x0000000000207805 */ /* 0x000fcc000001ff00 */
[----:B------:R1:W3:Y:S01]  /*04c0*/  @!P2 LDG.E.64 R32, [R50.64] ;  /* 0x000000043220a981 */ /* 0x0002e2000c1e1b00 */
[----:B0-----:R-:W-:-:S04]  /*04d0*/  @!P1 IMAD.WIDE.U32 R52, R48, R49, c[0x0][0x188] ;  /* 0x0000620030349625 */ /* 0x001fc800078e0031 */
[----:B-1----:R-:W-:Y:S01]  /*04e0*/  @!P1 IMAD.WIDE.U32 R50, R48, R49, c[0x0][0x180] ;  /* 0x0000600030329625 */ /* 0x002fe200078e0031 */
[----:B--2---:R0:W-:Y:S02]  /*04f0*/  @!P0 DADD R4, -R4, R10 ;  /* 0x0000000004048229 */ /* 0x0041e4000000010a */
[----:B0-----:R-:W-:Y:S02]  /*0500*/  CS2R R10, SRZ ;  /* 0x00000000000a7805 */ /* 0x001fe4000001ff00 */
[----:B----4-:R-:W0:-:S04]  /*0510*/  @!P0 DMUL R14, R38, R38 ;  /* 0x00000026260e8228 */ /* 0x010e080000000000 */
[----:B------:R1:W2:Y:S02]  /*0520*/  @!P2 LDG.E.64 R10, [R42.64] ;  /* 0x000000042a0aa981 */ /* 0x0002a4000c1e1b00 */
[----:B0-----:R0:W4:Y:S02]  /*0530*/  @!P0 DMUL R36, R14, R36 ;  /* 0x000000240e248228 */ /* 0x0011240000000000 */
[----:B0-----:R-:W-:Y:S01]  /*0540*/  CS2R R14, SRZ ;  /* 0x00000000000e7805 */ /* 0x001fe2000001ff00 */
[CC--:B-1----:R-:W-:Y:S01]  /*0550*/  @!P2 IMAD.WIDE.U32 R42, R40.reuse, R41.reuse, c[0x0][0x1a8] ;  /* 0x00006a00282aa625 */ /* 0x0c2fe200078e0029 */
[----:B---3--:R0:W-:Y:S02]  /*0560*/  @!P0 DFMA R34, -R6, c[0x0][0x168], R34 ;  /* 0x00005a0006228a2b */ /* 0x0081e40000000122 */
[----:B0-----:R-:W-:Y:S02]  /*0570*/  CS2R R6, SRZ ;  /* 0x0000000000067805 */ /* 0x001fe4000001ff00 */
[----:B------:R0:W3:Y:S01]  /*0580*/  @!P2 LDG.E.64 R14, [R42.64] ;  /* 0x000000042a0ea981 */ /* 0x0000e2000c1e1b00 */
[----:B----4-:R-:W1:Y:S01]  /*0590*/  @!P0 DMUL R36, R36, c[0x0][0x168] ;  /* 0x00005a0024248a28 */ /* 0x010e620000000000 */
[----:B------:R-:W-:-:S03]  /*05a0*/  @!P2 IMAD.WIDE.U32 R40, R40, R41, c[0x0][0x1b0] ;  /* 0x00006c002828a625 */ /* 0x000fc600078e0029 */
[----:B------:R4:W-:Y:S02]  /*05b0*/  @!P0 DMUL R2, R38, R2 ;  /* 0x0000000226028228 */ /* 0x0009e40000000000 */
[----:B------:R0:W2:Y:S01]  /*05c0*/  @!P2 LDG.E.64 R6, [R40.64] ;  /* 0x000000042806a981 */ /* 0x0000a2000c1e1b00 */
[----:B----4-:R-:W-:Y:S01]  /*05d0*/  CS2R R38, SRZ ;  /* 0x0000000000267805 */ /* 0x010fe2000001ff00 */
[----:B-1----:R1:W4:Y:S01]  /*05e0*/  @!P0 DFMA R44, R36, -R4, R34 ;  /* 0x80000004242c822b */ /* 0x0023220000000022 */
[----:B0-----:R-:W-:Y:S01]  /*05f0*/  @!P1 IMAD.WIDE.U32 R40, R48, R49, c[0x0][0x198] ;  /* 0x0000660030289625 */ /* 0x001fe200078e0031 */
[----:B-1----:R-:W-:Y:S01]  /*0600*/  CS2R R34, SRZ ;  /* 0x0000000000227805 */ /* 0x002fe2000001ff00 */
[----:B------:R-:W-:-:S03]  /*0610*/  CS2R R4, SRZ ;  /* 0x0000000000047805 */ /* 0x000fc6000001ff00 */
[----:B------:R4:W2:Y:S01]  /*0620*/  @!P1 LDG.E.64 R38, [R40.64] ;  /* 0x0000000428269981 */ /* 0x0008a2000c1e1b00 */
[CC--:B------:R-:W-:Y:S01]  /*0630*/  @!P1 IMAD.WIDE.U32 R42, R48.reuse, R49.reuse, c[0x0][0x190] ;  /* 0x00006400302a9625 */ /* 0x0c0fe200078e0031 */
[----:B------:R-:W-:Y:S02]  /*0640*/  CS2R R36, SRZ ;  /* 0x0000000000247805 */ /* 0x000fe4000001ff00 */
[----:B------:R0:W2:Y:S04]  /*0650*/  @!P1 LDG.E.64 R34, [R50.64] ;  /* 0x0000000432229981 */ /* 0x0000a8000c1e1b00 */
[----:B------:R1:W5:Y:S01]  /*0660*/  @!P1 LDG.E.64 R4, [R42.64] ;  /* 0x000000042a049981 */ /* 0x000362000c1e1b00 */
[----:B----4-:R4:W-:Y:S02]  /*0670*/  @!P0 DMUL R40, R44, R2 ;  /* 0x000000022c288228 */ /* 0x0109e40000000000 */
[----:B----4-:R-:W-:Y:S01]  /*0680*/  CS2R R2, SRZ ;  /* 0x0000000000027805 */ /* 0x010fe2000001ff00 */
[CC--:B------:R-:W-:Y:S01]  /*0690*/  @!P1 IMAD.WIDE.U32 R44, R48.reuse, R49.reuse, c[0x0][0x1a0] ;  /* 0x00006800302c9625 */ /* 0x0c0fe200078e0031 */
[----:B------:R4:W2:Y:S03]  /*06a0*/  @!P1 LDG.E.64 R36, [R52.64] ;  /* 0x0000000434249981 */ /* 0x0008a6000c1e1b00 */
[----:B0-----:R-:W-:Y:S01]  /*06b0*/  @!P1 IMAD.WIDE.U32 R50, R48, R49, c[0x0][0x1b0] ;  /* 0x00006c0030329625 */ /* 0x001fe200078e0031 */
[----:B------:R0:W2:Y:S01]  /*06c0*/  @!P1 LDG.E.64 R2, [R44.64] ;  /* 0x000000042c029981 */ /* 0x0000a2000c1e1b00 */
[----:B-1----:R-:W-:-:S02]  /*06d0*/  CS2R R42, SRZ ;  /* 0x00000000002a7805 */ /* 0x002fc4000001ff00 */
[----:B0-----:R-:W-:Y:S02]  /*06e0*/  @!P1 IMAD.WIDE.U32 R44, R48, R49, c[0x0][0x1a8] ;  /* 0x00006a00302c9625 */ /* 0x001fe400078e0031 */
[----:B------:R-:W-:-:S03]  /*06f0*/  CS2R R48, SRZ ;  /* 0x0000000000307805 */ /* 0x000fc6000001ff00 */
[----:B------:R-:W2:Y:S04]  /*0700*/  @!P1 LDG.E.64 R42, [R44.64] ;  /* 0x000000042c2a9981 */ /* 0x000ea8000c1e1b00 */
[----:B------:R0:W2:Y:S02]  /*0710*/  @!P1 LDG.E.64 R48, [R50.64] ;  /* 0x0000000432309981 */ /* 0x0000a4000c1e1b00 */
[----:B0-----:R-:W-:-:S04]  /*0720*/  MOV R51, R47 ;  /* 0x0000002f00337202 */ /* 0x001fc80000000f00 */
[----:B----4-:R-:W-:-:S04]  /*0730*/  IADD3 R53, R51, 0x80, RZ ;  /* 0x0000008033357810 */ /* 0x010fc80007ffe0ff */
[----:B------:R-:W-:-:S13]  /*0740*/  ISETP.GE.AND P3, PT, R53, R46, PT ;  /* 0x0000002e3500720c */ /* 0x000fda0003f66270 */
[----:B------:R0:W-:Y:S02]  /*0750*/  @!P3 DADD R8, -R8, R12 ;  /* 0x000000000808b229 */ /* 0x0001e4000000010c */
[----:B0-----:R-:W-:-:S04]  /*0760*/  IADD3 R13, R51, 0x100, RZ ;  /* 0x00000100330d7810 */ /* 0x001fc80007ffe0ff */
[----:B------:R-:W-:Y:S01]  /*0770*/  ISETP.GE.AND P2, PT, R13, R46, PT ;  /* 0x0000002e0d00720c */ /* 0x000fe20003f46270 */
[----:B------:R-:W0:-:S06]  /*0780*/  @!P3 DMUL R12, R22, R22 ;  /* 0x00000016160cb228 */ /* 0x000e0c0000000000 */
[----:B0-----:R-:W0:-:S06]  /*0790*/  @!P3 DMUL R12, R12, R20 ;  /* 0x000000140c0cb228 */ /* 0x001e0c0000000000 */
[----:B0-----:R-:W-:-:S04]  /*07a0*/  @!P3 DMUL R20, R12, c[0x0][0x168] ;  /* 0x00005a000c14ba28 */ /* 0x001fc80000000000 */
[----:B------:R-:W-:-:S04]  /*07b0*/  @!P2 DMUL R12, R28, R28 ;  /* 0x0000001c1c0ca228 */ /* 0x000fc80000000000 */
[----:B------:R-:W0:-:S04]  /*07c0*/  @!P3 DFMA R18, -R18, c[0x0][0x168], R24 ;  /* 0x00005a001212ba2b */ /* 0x000e080000000118 */
[----:B------:R1:W-:Y:S02]  /*07d0*/  @!P3 DMUL R30, R22, R30 ;  /* 0x0000001e161eb228 */ /* 0x0003e40000000000 */
[----:B-1----:R-:W-:Y:S02]  /*07e0*/  IADD3 R23, R51, 0x180, RZ ;  /* 0x0000018033177810 */ /* 0x002fe40007ffe0ff */
[----:B0-----:R-:W0:Y:S02]  /*07f0*/  @!P3 DFMA R8, R20, -R8, R18 ;  /* 0x800000081408b22b */ /* 0x001e240000000012 */
[----:B------:R-:W-:Y:S02]  /*0800*/  ISETP.GE.AND P1, PT, R23, R46, PT ;  /* 0x0000002e1700720c */ /* 0x000fe40003f26270 */
[----:B------:R-:W-:Y:S01]  /*0810*/  @!P0 MOV R51, R53 ;  /* 0x0000003500338202 */ /* 0x000fe20000000f00 */
[----:B------:R-:W-:-:S04]  /*0820*/  @!P2 DADD R16, -R32, R16 ;  /* 0x000000002010a229 */ /* 0x000fc80000000110 */
[----:B0-----:R-:W-:Y:S01]  /*0830*/  @!P3 DMUL R8, R8, R30 ;  /* 0x0000001e0808b228 */ /* 0x001fe20000000000 */
[----:B------:R-:W-:Y:S01]  /*0840*/  ISETP.GE.AND P3, PT, R51, R46, PT ;  /* 0x0000002e3300720c */ /* 0x000fe20003f66270 */
[----:B------:R-:W-:Y:S02]  /*0850*/  BSSY B0, `(.L_x_20397) ;  /* 0x000001a000007945 */ /* 0x000fe40003800000 */
[----:B---3--:R0:W1:Y:S02]  /*0860*/  @!P2 DMUL R12, R12, R14 ;  /* 0x0000000e0c0ca228 */ /* 0x0080640000000000 */
[----:B0-----:R-:W-:Y:S01]  /*0870*/  @!P0 LEA R14, R0, R47, 0x9 ;  /* 0x0000002f000e8211 */ /* 0x001fe200078e48ff */
[----:B------:R-:W-:-:S04]  /*0880*/  @!P0 IMAD.MOV.U32 R15, RZ, RZ, 0x8 ;  /* 0x00000008ff0f8424 */ /* 0x000fc800078e00ff */
[----:B------:R-:W-:-:S05]  /*0890*/  @!P0 IMAD.WIDE.U32 R14, R14, R15, c[0x0][0x178] ;  /* 0x00005e000e0e8625 */ /* 0x000fca00078e000f */
[----:B------:R0:W-:Y:S01]  /*08a0*/  @!P0 STG.E.64 [R14.64], R40 ;  /* 0x000000280e008986 */ /* 0x0001e2000c101b04 */
[----:B--2---:R-:W-:-:S04]  /*08b0*/  @!P2 DFMA R6, -R6, c[0x0][0x168], R26 ;  /* 0x00005a000606aa2b */ /* 0x004fc8000000011a */
[----:B-1----:R-:W1:-:S04]  /*08c0*/  @!P2 DMUL R12, R12, c[0x0][0x168] ;  /* 0x00005a000c0caa28 */ /* 0x002e480000000000 */
[----:B------:R-:W-:-:S04]  /*08d0*/  @!P2 DMUL R10, R28, R10 ;  /* 0x0000000a1c0aa228 */ /* 0x000fc80000000000 */
[----:B-1----:R-:W1:-:S06]  /*08e0*/  @!P2 DFMA R6, R12, -R16, R6 ;  /* 0x800000100c06a22b */ /* 0x002e4c0000000006 */
[----:B-1----:R-:W-:-:S04]  /*08f0*/  @!P2 DMUL R10, R6, R10 ;  /* 0x0000000a060aa228 */ /* 0x002fc80000000000 */
[----:B------:R-:W1:-:S04]  /*0900*/  @!P1 DMUL R12, R2, R2 ;  /* 0x00000002020c9228 */ /* 0x000e480000000000 */
[----:B------:R0:W2:-:S04]  /*0910*/  @!P1 DADD R36, -R38, R36 ;  /* 0x0000000026249229 */ /* 0x0000880000000124 */
[----:B-1----:R0:W1:-:S04]  /*0920*/  @!P1 DMUL R12, R12, R42 ;  /* 0x0000002a0c0c9228 */ /* 0x0020480000000000 */
[----:B------:R0:W3:Y:S01]  /*0930*/  @!P1 DFMA R34, -R48, c[0x0][0x168], R34 ;  /* 0x00005a0030229a2b */ /* 0x0000e20000000122 */
[----:B------:R-:W-:Y:S05]  /*0940*/  @P3 BRA `(.L_x_20398) ;  /* 0x000000a000003947 */ /* 0x000fea0003800000 */
[----:B-12---:R-:W-:Y:S02]  /*0950*/  LEA R6, R0, R51, 0x9 ;  /* 0x0000003300067211 */ /* 0x006fe400078e48ff */
[----:B------:R-:W-:Y:S02]  /*0960*/  IADD3 R51, R51, 0x80, RZ ;  /* 0x0000008033337810 */ /* 0x000fe40007ffe0ff */
[----:B0-----:R-:W-:Y:S02]  /*0970*/  MOV R15, 0x8 ;  /* 0x00000008000f7802 */ /* 0x001fe40000000f00 */
[----:B------:R-:W-:-:S03]  /*0980*/  ISETP.GE.AND P0, PT, R51, R46, PT ;  /* 0x0000002e3300720c */ /* 0x000fc60003f06270 */
[----:B------:R-:W-:-:S05]  /*0990*/  IMAD.WIDE.U32 R6, R6, R15, c[0x0][0x178] ;  /* 0x00005e0006067625 */ /* 0x000fca00078e000f */
[----:B------:R0:W-:Y:S05]  /*09a0*/  STG.E.64 [R6.64], R8 ;  /* 0x0000000806007986 */ /* 0x0001ea000c101b04 */
[----:B------:R-:W-:Y:S02]  /*09b0*/  @!P0 LEA R14, R0, R51, 0x9 ;  /* 0x00000033000e8211 */ /* 0x000fe400078e48ff */
[----:B------:R-:W-:-:S03]  /*09c0*/  @!P0 IADD3 R51, R51, 0x80, RZ ;  /* 0x0000008033338810 */ /* 0x000fc60007ffe0ff */
[----:B------:R-:W-:-:S05]  /*09d0*/  @!P0 IMAD.WIDE.U32 R14, R14, R15, c[0x0][0x178] ;  /* 0x00005e000e0e8625 */ /* 0x000fca00078e000f */
[----:B------:R0:W-:Y:S02]  /*09e0*/  @!P0 STG.E.64 [R14.64], R10 ;  /* 0x0000000a0e008986 */ /* 0x0001e4000c101b04 */
.L_x_20398:
[----:B-12---:R-:W-:Y:S05]  /*09f0*/  BSYNC B0 ;  /* 0x0000000000007941 */ /* 0x006fea0003800000 */
.L_x_20397:
[----:B------:R-:W-:Y:S01]  /*0a00*/  ISETP.GE.AND P0, PT, R51, R46, PT ;  /* 0x0000002e3300720c */ /* 0x000fe20003f06270 */
[----:B------:R-:W1:-:S04]  /*0a10*/  @!P1 DMUL R12, R12, c[0x0][0x168] ;  /* 0x00005a000c0c9a28 */ /* 0x000e480000000000 */
[----:B-----5:R2:W4:-:S04]  /*0a20*/  @!P1 DMUL R4, R2, R4 ;  /* 0x0000000402049228 */ /* 0x0205080000000000 */
[----:B-1-3--:R2:W1:-:S04]  /*0a30*/  @!P1 DFMA R12, R12, -R36, R34 ;  /* 0x800000240c0c922b */ /* 0x00a4480000000022 */
[----:B------:R-:W-:Y:S07]  /*0a40*/  @P0 EXIT ;  /* 0x000000000000094d */ /* 0x000fee0003800000 */
[----:B-12-4-:R-:W-:Y:S01]  /*0a50*/  LEA R2, R0, R51, 0x9 ;  /* 0x0000003300027211 */ /* 0x016fe200078e48ff */
[----:B------:R-:W1:Y:S01]  /*0a60*/  @!P1 DMUL R4, R12, R4 ;  /* 0x000000040c049228 */ /* 0x000e620000000000 */
[----:B------:R-:W-:-:S05]  /*0a70*/  MOV R3, 0x8 ;  /* 0x0000000800037802 */ /* 0x000fca0000000f00 */
[----:B------:R-:W-:-:S05]  /*0a80*/  IMAD.WIDE.U32 R2, R2, R3, c[0x0][0x178] ;  /* 0x00005e0002027625 */ /* 0x000fca00078e0003 */
[----:B-1----:R-:W-:Y:S01]  /*0a90*/  STG.E.64 [R2.64], R4 ;  /* 0x0000000402007986 */ /* 0x002fe2000c101b04 */
[----:B------:R-:W-:Y:S05]  /*0aa0*/  EXIT ;  /* 0x000000000000794d */ /* 0x000fea0003800000 */
.L_x_20399:
        /* <DEDUP_REMOVED lines=13> */
.L_x_26854:


//--------------------- .text._ZN2at6native29vectorized_elementwise_kernelILi2EZZZNS0_49_GLOBAL__N__b919a28f_16_Normalization_cu_5c38458737batch_norm_elementwise_backward_trainERKNS_6TensorES5_S5_S5_S5_S5_S5_ENKUlvE0_clEvENKUlvE_clEvEUldddddddE_St5arrayIPcLm8EEEEviT0_T1_ --------------------------
	.section	.text._ZN2at6native29vectorized_elementwise_kernelILi2EZZZNS0_49_GLOBAL__N__b919a28f_16_Normalization_cu_5c38458737batch_norm_elementwise_backward_trainERKNS_6TensorES5_S5_S5_S5_S5_S5_ENKUlvE0_clEvENKUlvE_clEvEUldddddddE_St5arrayIPcLm8EEEEviT0_T1_,"ax",@progbits
	.sectioninfo	@"SHI_REGISTERS=128"
	.align	128
        .global         _ZN2at6native29vectorized_elementwise_kernelILi2EZZZNS0_49_GLOBAL__N__b919a28f_16_Normalization_cu_5c38458737batch_norm_elementwise_backward_trainERKNS_6TensorES5_S5_S5_S5_S5_S5_ENKUlvE0_clEvENKUlvE_clEvEUldddddddE_St5arrayIPcLm8EEEEviT0_T1_
        .type           _ZN2at6native29vectorized_elementwise_kernelILi2EZZZNS0_49_GLOBAL__N__b919a28f_16_Normalization_cu_5c38458737batch_norm_elementwise_backward_trainERKNS_6TensorES5_S5_S5_S5_S5_S5_ENKUlvE0_clEvENKUlvE_clEvEUldddddddE_St5arrayIPcLm8EEEEviT0_T1_,@function
        .size           _ZN2at6native29vectorized_elementwise_kernelILi2EZZZNS0_49_GLOBAL__N__b919a28f_16_Normalization_cu_5c38458737batch_norm_elementwise_backward_trainERKNS_6TensorES5_S5_S5_S5_S5_S5_ENKUlvE0_clEvENKUlvE_clEvEUldddddddE_St5arrayIPcLm8EEEEviT0_T1_,(.L_x_26855 - _ZN2at6native29vectorized_elementwise_kernelILi2EZZZNS0_49_GLOBAL__N__b919a28f_16_Normalization_cu_5c38458737batch_norm_elementwise_backward_trainERKNS_6TensorES5_S5_S5_S5_S5_S5_ENKUlvE0_clEvENKUlvE_clEvEUldddddddE_St5arrayIPcLm8EEEEviT0_T1_)
        .other          _ZN2at6native29vectorized_elementwise_kernelILi2EZZZNS0_49_GLOBAL__N__b919a28f_16_Normalization_cu_5c38458737batch_norm_elementwise_backward_trainERKNS_6TensorES5_S5_S5_S5_S5_S5_ENKUlvE0_clEvENKUlvE_clEvEUldddddddE_St5arrayIPcLm8EEEEviT0_T1_,@"STO_CUDA_ENTRY STV_DEFAULT"
_ZN2at6native29vectorized_elementwise_kernelILi2EZZZNS0_49_GLOBAL__N__b919a28f_16_Normalization_cu_5c38458737batch_norm_elementwise_backward_trainERKNS_6TensorES5_S5_S5_S5_S5_S5_ENKUlvE0_clEvENKUlvE_clEvEUldddddddE_St5arrayIPcLm8EEEEviT0_T1_:
.text._ZN2at6native29vectorized_elementwise_kernelILi2EZZZNS0_49_GLOBAL__N__b919a28f_16_Normalization_cu_5c38458737batch_norm_elementwise_backward_trainERKNS_6TensorES5_S5_S5_S5_S5_S5_ENKUlvE0_clEvENKUlvE_clEvEUldddddddE_St5arrayIPcLm8EEEEviT0_T1_:
        /* <DEDUP_REMOVED lines=8> */
[----:B------:R-:W-:-:S10]  /*0080*/  HFMA2.MMA R3, -RZ, RZ, 0, 4.76837158203125e-07 ;  /* 0x00000008ff037435 */ /* 0x000fd400000001ff */
[----:B------:R-:W-:-:S04]  /*0090*/  IMAD.WIDE R6, R0, R3, c[0x0][0x188] ;  /* 0x0000620000067625 */ /* 0x000fc800078e0203 */
[----:B------:R-:W-:-:S04]  /*00a0*/  IMAD.WIDE R8, R0, R3, c[0x0][0x198] ;  /* 0x0000660000087625 */ /* 0x000fc800078e0203 */
[----:B------:R-:W-:-:S04]  /*00b0*/  IMAD.WIDE R10, R0, R3, c[0x0][0x1a0] ;  /* 0x00006800000a7625 */ /* 0x000fc800078e0203 */
[----:B------:R-:W-:-:S04]  /*00c0*/  IMAD.WIDE R4, R0, R3, c[0x0][0x180] ;  /* 0x0000600000047625 */ /* 0x000fc800078e0203 */
[----:B0-----:R-:W-:-:S04]  /*00d0*/  IMAD.WIDE.U32 R122, R2, 0x10, R6 ;  /* 0x00000010027a7825 */ /* 0x001fc800078e0006 */
[----:B------:R-:W-:Y:S01]  /*00e0*/  IMAD.WIDE.U32 R124, R2, 0x10, R8 ;  /* 0x00000010027c7825 */ /* 0x000fe200078e0008 */
[----:B------:R-:W2:Y:S03]  /*00f0*/  LDG.E.128 R32, [R122.64+0x800] ;  /* 0x000800047a207981 */ /* 0x000ea6000c1e1d00 */
[-C--:B------:R-:W-:Y:S01]  /*0100*/  IMAD.WIDE R118, R0, R3.reuse, c[0x0][0x1a8] ;  /* 0x00006a0000767625 */ /* 0x080fe200078e0203 */
[----:B------:R-:W2:Y:S03]  /*0110*/  LDG.E.128 R36, [R124.64+0x800] ;  /* 0x000800047c247981 */ /* 0x000ea6000c1e1d00 */
[C---:B------:R-:W-:Y:S01]  /*0120*/  IMAD.WIDE.U32 R104, R2.reuse, 0x10, R10 ;  /* 0x0000001002687825 */ /* 0x040fe200078e000a */
[----:B------:R-:W3:Y:S03]  /*0130*/  LDG.E.128 R60, [R122.64+0x1000] ;  /* 0x001000047a3c7981 */ /* 0x000ee6000c1e1d00 */
[----:B------:R-:W-:Y:S01]  /*0140*/  IMAD.WIDE.U32 R120, R2, 0x10, R4 ;  /* 0x0000001002787825 */ /* 0x000fe200078e0004 */
[----:B------:R-:W4:Y:S03]  /*0150*/  LDG.E.128 R8, [R124.64] ;  /* 0x000000047c087981 */ /* 0x000f26000c1e1d00 */
[-C--:B------:R-:W-:Y:S01]  /*0160*/  IMAD.WIDE R12, R0, R3.reuse, c[0x0][0x1b0] ;  /* 0x00006c00000c7625 */ /* 0x080fe200078e0203 */
[----:B------:R-:W4:Y:S03]  /*0170*/  LDG.E.128 R4, [R122.64] ;  /* 0x000000047a047981 */ /* 0x000f26000c1e1d00 */
[C---:B------:R-:W-:Y:S01]  /*0180*/  IMAD.WIDE.U32 R118, R2.reuse, 0x10, R118 ;  /* 0x0000001002767825 */ /* 0x040fe200078e0076 */
[----:B------:R0:W5:Y:S03]  /*0190*/  LDG.E.128 R20, [R104.64] ;  /* 0x0000000468147981 */ /* 0x000166000c1e1d00 */
[----:B------:R-:W-:Y:S01]  /*01a0*/  IMAD.WIDE.U32 R100, R2, 0x10, R12 ;  /* 0x0000001002647825 */ /* 0x000fe200078e000c */
[----:B------:R-:W2:Y:S04]  /*01b0*/  LDG.E.128 R24, [R118.64] ;  /* 0x0000000476187981 */ /* 0x000ea8000c1e1d00 */
[----:B------:R-:W2:Y:S04]  /*01c0*/  LDG.E.128 R12, [R120.64] ;  /* 0x00000004780c7981 */ /* 0x000ea8000c1e1d00 */
[----:B------:R1:W2:Y:S01]  /*01d0*/  LDG.E.128 R16, [R100.64] ;  /* 0x0000000464107981 */ /* 0x0002a2000c1e1d00 */
[----:B------:R-:W-:-:S03]  /*01e0*/  IMAD.WIDE R116, R0, R3, c[0x0][0x190] ;  /* 0x0000640000747625 */ /* 0x000fc600078e0203 */
[----:B------:R0:W3:Y:S04]  /*01f0*/  LDG.E.128 R40, [R104.64+0x800] ;  /* 0x0008000468287981 */ /* 0x0000e8000c1e1d00 */
[----:B------:R0:W3:Y:S01]  /*0200*/  LDG.E.128 R68, [R104.64+0x1000] ;  /* 0x0010000468447981 */ /* 0x0000e2000c1e1d00 */
[----:B------:R-:W-:-:S03]  /*0210*/  IMAD.WIDE.U32 R116, R2, 0x10, R116 ;  /* 0x0000001002747825 */ /* 0x000fc600078e0074 */
[----:B------:R-:W3:Y:S04]  /*0220*/  LDG.E.128 R52, [R118.64+0x800] ;  /* 0x0008000476347981 */ /* 0x000ee8000c1e1d00 */
[----:B------:R-:W3:Y:S04]  /*0230*/  LDG.E.128 R80, [R118.64+0x1000] ;  /* 0x0010000476507981 */ /* 0x000ee8000c1e1d00 */
[----:B0-----:R-:W3:Y:S04]  /*0240*/  LDG.E.128 R104, [R104.64+0x1800] ;  /* 0x0018000468687981 */ /* 0x001ee8000c1e1d00 */
[----:B------:R-:W3:Y:S04]  /*0250*/  LDG.E.128 R108, [R118.64+0x1800] ;  /* 0x00180004766c7981 */ /* 0x000ee8000c1e1d00 */
[----:B------:R1:W3:Y:S04]  /*0260*/  LDG.E.128 R48, [R100.64+0x800] ;  /* 0x0008000464307981 */ /* 0x0002e8000c1e1d00 */
[----:B------:R1:W3:Y:S04]  /*0270*/  LDG.E.128 R76, [R100.64+0x1000] ;  /* 0x00100004644c7981 */ /* 0x0002e8000c1e1d00 */
[----:B------:R-:W3:Y:S04]  /*0280*/  LDG.E.128 R44, [R120.64+0x800] ;  /* 0x00080004782c7981 */ /* 0x000ee8000c1e1d00 */
[----:B------:R-:W3:Y:S04]  /*0290*/  LDG.E.128 R64, [R124.64+0x1000] ;  /* 0x001000047c407981 */ /* 0x000ee8000c1e1d00 */
[----:B------:R-:W3:Y:S04]  /*02a0*/  LDG.E.128 R72, [R120.64+0x1000] ;  /* 0x0010000478487981 */ /* 0x000ee8000c1e1d00 */
[----:B------:R-:W3:Y:S04]  /*02b0*/  LDG.E.128 R88, [R122.64+0x1800] ;  /* 0x001800047a587981 */ /* 0x000ee8000c1e1d00 */
[----:B------:R-:W3:Y:S04]  /*02c0*/  LDG.E.128 R92, [R124.64+0x1800] ;  /* 0x001800047c5c7981 */ /* 0x000ee8000c1e1d00 */
[----:B------:R-:W3:Y:S04]  /*02d0*/  LDG.E.128 R96, [R120.64+0x1800] ;  /* 0x0018000478607981 */ /* 0x000ee8000c1e1d00 */
[----:B-1----:R-:W3:Y:S04]  /*02e0*/  LDG.E.128 R100, [R100.64+0x1800] ;  /* 0x0018000464647981 */ /* 0x002ee8000c1e1d00 */
[----:B------:R-:W3:Y:S04]  /*02f0*/  LDG.E.128 R28, [R116.64] ;  /* 0x00000004741c7981 */ /* 0x000ee8000c1e1d00 */
[----:B------:R-:W3:Y:S04]  /*0300*/  LDG.E.128 R56, [R116.64+0x800] ;  /* 0x0008000474387981 */ /* 0x000ee8000c1e1d00 */
[----:B------:R-:W3:Y:S04]  /*0310*/  LDG.E.128 R84, [R116.64+0x1000] ;  /* 0x0010000474547981 */ /* 0x000ee8000c1e1d00 */
[----:B------:R-:W3:Y:S01]  /*0320*/  LDG.E.128 R112, [R116.64+0x1800] ;  /* 0x0018000474707981 */ /* 0x000ee2000c1e1d00 */
[----:B----4-:R-:W-:-:S04]  /*0330*/  DADD R4, R4, -R8 ;  /* 0x0000000004047229 */ /* 0x010fc80000000808 */
[----:B------:R-:W-:-:S04]  /*0340*/  DADD R6, R6, -R10 ;  /* 0x0000000006067229 */ /* 0x000fc8000000080a */
[----:B-----5:R-:W2:-:S04]  /*0350*/  DMUL R8, R20, R20 ;  /* 0x0000001414087228 */ /* 0x020e880000000000 */
[----:B------:R-:W0:-:S04]  /*0360*/  DMUL R10, R22, R22 ;  /* 0x00000016160a7228 */ /* 0x000e080000000000 */
[----:B--2---:R-:W1:-:S04]  /*0370*/  DMUL R8, R24, R8 ;  /* 0x0000000818087228 */ /* 0x004e480000000000 */
[----:B0-----:R-:W0:-:S04]  /*0380*/  DMUL R10, R26, R10 ;  /* 0x0000000a1a0a7228 */ /* 0x001e080000000000 */
[----:B------:R-:W-:-:S04]  /*0390*/  DFMA R12, -R16, c[0x0][0x168], R12 ;  /* 0x00005a00100c7a2b */ /* 0x000fc8000000010c */
[----:B------:R-:W-:-:S04]  /*03a0*/  DFMA R14, -R18, c[0x0][0x168], R14 ;  /* 0x00005a00120e7a2b */ /* 0x000fc8000000010e */
[----:B-1----:R-:W1:-:S04]  /*03b0*/  DMUL R8, R8, c[0x0][0x168] ;  /* 0x00005a0008087a28 */ /* 0x002e480000000000 */
[----:B0-----:R-:W0:-:S04]  /*03c0*/  DMUL R10, R10, c[0x0][0x168] ;  /* 0x00005a000a0a7a28 */ /* 0x001e080000000000 */
[----:B-1----:R-:W-:-:S04]  /*03d0*/  DFMA R4, R8, -R4, R12 ;  /* 0x800000040804722b */ /* 0x002fc8000000000c */
[----:B0-----:R-:W-:-:S04]  /*03e0*/  DFMA R6, R10, -R6, R14 ;  /* 0x800000060a06722b */ /* 0x001fc8000000000e */
[----:B---3--:R-:W0:-:S04]  /*03f0*/  DMUL R8, R40, R40 ;  /* 0x0000002828087228 */ /* 0x008e080000000000 */
[----:B------:R-:W1:-:S04]  /*0400*/  DMUL R10, R42, R42 ;  /* 0x0000002a2a0a7228 */ /* 0x000e480000000000 */
[----:B------:R-:W2:-:S04]  /*0410*/  DMUL R12, R68, R68 ;  /* 0x00000044440c7228 */ /* 0x000e880000000000 */
[----:B------:R-:W3:-:S04]  /*0420*/  DMUL R14, R70, R70 ;  /* 0x00000046460e7228 */ /* 0x000ec80000000000 */
[----:B------:R-:W4:-:S04]  /*0430*/  DMUL R16, R104, R104 ;  /* 0x0000006868107228 */ /* 0x000f080000000000 */
[----:B------:R-:W5:-:S04]  /*0440*/  DMUL R18, R106, R106 ;  /* 0x0000006a6a127228 */ /* 0x000f480000000000 */
[----:B0-----:R-:W0:-:S04]  /*0450*/  DMUL R8, R52, R8 ;  /* 0x0000000834087228 */ /* 0x001e080000000000 */
[----:B-1----:R-:W1:-:S04]  /*0460*/  DMUL R10, R54, R10 ;  /* 0x0000000a360a7228 */ /* 0x002e480000000000 */
[----:B--2---:R-:W2:-:S04]  /*0470*/  DMUL R12, R80, R12 ;  /* 0x0000000c500c7228 */ /* 0x004e880000000000 */
[----:B---3--:R-:W3:-:S04]  /*0480*/  DMUL R14, R82, R14 ;  /* 0x0000000e520e7228 */ /* 0x008ec80000000000 */
[----:B----4-:R-:W4:-:S04]  /*0490*/  DMUL R16, R108, R16 ;  /* 0x000000106c107228 */ /* 0x010f080000000000 */
[----:B-----5:R-:W5:-:S04]  /*04a0*/  DMUL R18, R110, R18 ;  /* 0x000000126e127228 */ /* 0x020f480000000000 */
[----:B------:R-:W-:-:S04]  /*04b0*/  DADD R32, R32, -R36 ;  /* 0x0000000020207229 */ /* 0x000fc80000000824 */
[----:B------:R-:W-:-:S04]  /*04c0*/  DADD R34, R34, -R38 ;  /* 0x0000000022227229 */ /* 0x000fc80000000826 */
[----:B------:R-:W-:-:S04]  /*04d0*/  DFMA R44, -R48, c[0x0][0x168], R44 ;  /* 0x00005a00302c7a2b */ /* 0x000fc8000000012c */
[----:B------:R-:W-:-:S04]  /*04e0*/  DFMA R46, -R50, c[0x0][0x168], R46 ;  /* 0x00005a00322e7a2b */ /* 0x000fc8000000012e */
[----:B0-----:R-:W0:-:S04]  /*04f0*/  DMUL R8, R8, c[0x0][0x168] ;  /* 0x00005a0008087a28 */ /* 0x001e080000000000 */
[----:B-1----:R-:W1:-:S04]  /*0500*/  DMUL R10, R10, c[0x0][0x168] ;  /* 0x00005a000a0a7a28 */ /* 0x002e480000000000 */
[----:B------:R-:W-:-:S04]  /*0510*/  DADD R60, R60, -R64 ;  /* 0x000000003c3c7229 */ /* 0x000fc80000000840 */
[----:B------:R-:W-:-:S04]  /*0520*/  DADD R62, R62, -R66 ;  /* 0x000000003e3e7229 */ /* 0x000fc80000000842 */
[----:B------:R-:W-:-:S04]  /*0530*/  DFMA R72, -R76, c[0x0][0x168], R72 ;  /* 0x00005a004c487a2b */ /* 0x000fc80000000148 */
[----:B------:R-:W-:-:S04]  /*0540*/  DFMA R74, -R78, c[0x0][0x168], R74 ;  /* 0x00005a004e4a7a2b */ /* 0x000fc8000000014a */
[----:B--2---:R-:W2:-:S04]  /*0550*/  DMUL R12, R12, c[0x0][0x168] ;  /* 0x00005a000c0c7a28 */ /* 0x004e880000000000 */
[----:B---3--:R-:W3:-:S04]  /*0560*/  DMUL R14, R14, c[0x0][0x168] ;  /* 0x00005a000e0e7a28 */ /* 0x008ec80000000000 */
[----:B------:R-:W-:-:S04]  /*0570*/  DADD R88, R88, -R92 ;  /* 0x0000000058587229 */ /* 0x000fc8000000085c */
[----:B------:R-:W-:-:S04]  /*0580*/  DADD R90, R90, -R94 ;  /* 0x000000005a5a7229 */ /* 0x000fc8000000085e */
[----:B------:R-:W-:-:S04]  /*0590*/  DFMA R96, -R100, c[0x0][0x168], R96 ;  /* 0x00005a0064607a2b */ /* 0x000fc80000000160 */
[----:B------:R-:W-:-:S04]  /*05a0*/  DFMA R98, -R102, c[0x0][0x168], R98 ;  /* 0x00005a0066627a2b */ /* 0x000fc80000000162 */
[----:B----4-:R-:W4:-:S04]  /*05b0*/  DMUL R16, R16, c[0x0][0x168] ;  /* 0x00005a0010107a28 */ /* 0x010f080000000000 */
[----:B-----5:R-:W5:-:S04]  /*05c0*/  DMUL R18, R18, c[0x0][0x168] ;  /* 0x00005a0012127a28 */ /* 0x020f480000000000 */
[----:B------:R-:W0:-:S04]  /*05d0*/  DMUL R28, R28, R20 ;  /* 0x000000141c1c7228 */ /* 0x000e080000000000 */
[----:B------:R-:W0:-:S04]  /*05e0*/  DMUL R30, R30, R22 ;  /* 0x000000161e1e7228 */ /* 0x000e080000000000 */
[----:B0-----:R-:W-:-:S04]  /*05f0*/  DFMA R8, R8, -R32, R44 ;  /* 0x800000200808722b */ /* 0x001fc8000000002c */
[----:B-1----:R-:W-:-:S04]  /*0600*/  DFMA R10, R10, -R34, R46 ;  /* 0x800000220a0a722b */ /* 0x002fc8000000002e */
[----:B------:R-:W-:-:S04]  /*0610*/  DMUL R56, R56, R40 ;  /* 0x0000002838387228 */ /* 0x000fc80000000000 */
[----:B------:R-:W0:-:S04]  /*0620*/  DMUL R58, R58, R42 ;  /* 0x0000002a3a3a7228 */ /* 0x000e080000000000 */
[----:B--2---:R-:W-:-:S04]  /*0630*/  DFMA R12, R12, -R60, R72 ;  /* 0x8000003c0c0c722b */ /* 0x004fc80000000048 */
[----:B---3--:R-:W-:-:S04]  /*0640*/  DFMA R14, R14, -R62, R74 ;  /* 0x8000003e0e0e722b */ /* 0x008fc8000000004a */
[----:B------:R-:W-:-:S04]  /*0650*/  DMUL R84, R84, R68 ;  /* 0x0000004454547228 */ /* 0x000fc80000000000 */
[----:B------:R-:W1:-:S04]  /*0660*/  DMUL R86, R86, R70 ;  /* 0x0000004656567228 */ /* 0x000e480000000000 */
[----:B------:R-:W-:-:S04]  /*0670*/  DMUL R112, R112, R104 ;  /* 0x0000006870707228 */ /* 0x000fc80000000000 */
[----:B------:R-:W-:-:S04]  /*0680*/  DMUL R114, R114, R106 ;  /* 0x0000006a72727228 */ /* 0x000fc80000000000 */
[----:B----4-:R-:W2:-:S04]  /*0690*/  DFMA R16, R16, -R88, R96 ;  /* 0x800000581010722b */ /* 0x010e880000000060 */
[----:B-----5:R-:W3:-:S04]  /*06a0*/  DFMA R18, R18, -R90, R98 ;  /* 0x8000005a1212722b */ /* 0x020ec80000000062 */
[----:B------:R4:W-:Y:S02]  /*06b0*/  DMUL R28, R28, R4 ;  /* 0x000000041c1c7228 */ /* 0x0009e40000000000 */
[----:B----4-:R-:W-:Y:S02]  /*06c0*/  IMAD.WIDE.U32 R4, R0, R3, c[0x0][0x178] ;  /* 0x00005e0000047625 */ /* 0x010fe400078e0003 */
[----:B------:R-:W4:-:S04]  /*06d0*/  DMUL R30, R30, R6 ;  /* 0x000000061e1e7228 */ /* 0x000f080000000000 */
[----:B0-----:R-:W-:Y:S01]  /*06e0*/  DMUL R10, R58, R10 ;  /* 0x0000000a3a0a7228 */ /* 0x001fe20000000000 */
[----:B------:R-:W-:-:S03]  /*06f0*/  IMAD.WIDE R4, R2, 0x10, R4 ;  /* 0x0000001002047825 */ /* 0x000fc600078e0204 */
[----:B------:R-:W0:-:S04]  /*0700*/  DMUL R8, R56, R8 ;  /* 0x0000000838087228 */ /* 0x000e080000000000 */
[----:B-1----:R-:W-:-:S04]  /*0710*/  DMUL R14, R86, R14 ;  /* 0x0000000e560e7228 */ /* 0x002fc80000000000 */
[----:B------:R-:W1:-:S04]  /*0720*/  DMUL R12, R84, R12 ;  /* 0x0000000c540c7228 */ /* 0x000e480000000000 */
[----:B--2---:R-:W-:-:S04]  /*0730*/  DMUL R16, R112, R16 ;  /* 0x0000001070107228 */ /* 0x004fc80000000000 */
[----:B---3--:R-:W2:Y:S01]  /*0740*/  DMUL R18, R114, R18 ;  /* 0x0000001272127228 */ /* 0x008ea20000000000 */
[----:B----4-:R-:W-:Y:S04]  /*0750*/  STG.E.128 [R4.64], R28 ;  /* 0x0000001c04007986 */ /* 0x010fe8000c101d04 */
[----:B0-----:R-:W-:Y:S04]  /*0760*/  STG.E.128 [R4.64+0x800], R8 ;  /* 0x0008000804007986 */ /* 0x001fe8000c101d04 */
[----:B-1----:R-:W-:Y:S04]  /*0770*/  STG.E.128 [R4.64+0x1000], R12 ;  /* 0x0010000c04007986 */ /* 0x002fe8000c101d04 */
[----:B--2---:R-:W-:Y:S01]  /*0780*/  STG.E.128 [R4.64+0x1800], R16 ;  /* 0x0018001004007986 */ /* 0x004fe2000c101d04 */
[----:B------:R-:W-:Y:S05]  /*0790*/  EXIT ;  /* 0x000000000000794d */ /* 0x000fea0003800000 */
.L_x_20400:
[----:B------:R-:W0:Y:S01]  /*07a0*/  S2R R111, SR_TID.X ;  /* 0x00000000006f7919 */ /* 0x000e220000002100 */
[----:B------:R-:W-:Y:S01]  /*07b0*/  CS2R R90, SRZ ;  /* 0x00000000005a7805 */ /* 0x000fe2000001ff00 */
[----:B------:R-:W-:Y:S01]  /*07c0*/  CS2R R114, SRZ ;  /* 0x0000000000727805 */ /* 0x000fe2000001ff00 */
[----:B------:R-:W-:Y:S01]  /*07d0*/  CS2R R100, SRZ ;  /* 0x0000000000647805 */ /* 0x000fe2000001ff00 */
[----:B0-----:R-:W-:-:S02]  /*07e0*/  ISETP.GE.AND P1, PT, R111, R110, PT ;  /* 0x0000006e6f00720c */ /* 0x001fc40003f26270 */
[----:B------:R-:W-:Y:S01]  /*07f0*/  MOV R13, R111 ;  /* 0x0000006f000d7202 */ /* 0x000fe20000000f00 */
[----:B------:R-:W-:-:S10]  /*0800*/  CS2R R112, SRZ ;  /* 0x0000000000707805 */ /* 0x000fd4000001ff00 */
[----:B------:R-:W-:Y:S02]  /*0810*/  @!P1 IADD3 R10, R0, R13, RZ ;  /* 0x0000000d000a9210 */ /* 0x000fe40007ffe0ff */
[----:B------:R-:W-:Y:S02]  /*0820*/  @!P1 MOV R11, 0x8 ;  /* 0x00000008000b9802 */ /* 0x000fe40000000f00 */
[----:B------:R-:W-:-:S03]  /*0830*/  @!P1 IADD3 R13, R13, 0x80, RZ ;  /* 0x000000800d0d9810 */ /* 0x000fc60007ffe0ff */
[CC--:B------:R-:W-:Y:S01]  /*0840*/  @!P1 IMAD.WIDE.U32 R2, R10.reuse, R11.reuse, c[0x0][0x180] ;  /* 0x000060000a029625 */ /* 0x0c0fe200078e000b */
[----:B------:R-:W-:Y:S01]  /*0850*/  ISETP.GE.AND P2, PT, R13, R110, PT ;  /* 0x0000006e0d00720c */ /* 0x000fe20003f46270 */
[----:B------:R-:W-:Y:S02]  /*0860*/  CS2R R106, SRZ ;  /* 0x00000000006a7805 */ /* 0x000fe4000001ff00 */
[CC--:B------:R-:W-:Y:S01]  /*0870*/  @!P1 IMAD.WIDE.U32 R4, R10.reuse, R11.reuse, c[0x0][0x188] ;  /* 0x000062000a049625 */ /* 0x0c0fe200078e000b */
[----:B------:R0:W2:Y:S03]  /*0880*/  @!P1 LDG.E.64 R90, [R2.64] ;  /* 0x00000004025a9981 */ /* 0x0000a6000c1e1b00 */
[----:B------:R-:W-:Y:S01]  /*0890*/  @!P1 IMAD.WIDE.U32 R8, R10, R11, c[0x0][0x198] ;  /* 0x000066000a089625 */ /* 0x000fe200078e000b */
[----:B------:R1:W3:Y:S01]  /*08a0*/  @!P1 LDG.E.64 R114, [R4.64] ;  /* 0x0000000404729981 */ /* 0x0002e2000c1e1b00 */
[----:B------:R-:W-:-:S02]  /*08b0*/  CS2R R14, SRZ ;  /* 0x00000000000e7805 */ /* 0x000fc4000001ff00 */
[CC--:B------:R-:W-:Y:S01]  /*08c0*/  @!P1 IMAD.WIDE.U32 R6, R10.reuse, R11.reuse, c[0x0][0x190] ;  /* 0x000064000a069625 */ /* 0x0c0fe200078e000b */
[----:B------:R4:W3:Y:S03]  /*08d0*/  @!P1 LDG.E.64 R112, [R8.64] ;  /* 0x0000000408709981 */ /* 0x0008e6000c1e1b00 */
[----:B0-----:R-:W-:Y:S01]  /*08e0*/  @!P1 IMAD.WIDE.U32 R2, R10, R11, c[0x0][0x1a0] ;  /* 0x000068000a029625 */ /* 0x001fe200078e000b */
[----:B------:R-:W-:Y:S01]  /*08f0*/  @!P2 IADD3 R12, R0, R13, RZ ;  /* 0x0000000d000ca210 */ /* 0x000fe20007ffe0ff */
[----:B------:R0:W5:Y:S01]  /*0900*/  @!P1 LDG.E.64 R100, [R6.64] ;  /* 0x0000000406649981 */ /* 0x000162000c1e1b00 */
[----:B------:R-:W-:Y:S01]  /*0910*/  @!P2 MOV R19, 0x8 ;  /* 0x000000080013a802 */ /* 0x000fe20000000f00 */
[CC--:B-1----:R-:W-:Y:S02]  /*0920*/  @!P1 IMAD.WIDE.U32 R4, R10.reuse, R11.reuse, c[0x0][0x1a8] ;  /* 0x00006a000a049625 */ /* 0x0c2fe400078e000b */
[----:B------:R1:W2:Y:S01]  /*0930*/  @!P1 LDG.E.64 R106, [R2.64] ;  /* 0x00000004026a9981 */ /* 0x0002a2000c1e1b00 */
[----:B------:R-:W-:Y:S01]  /*0940*/  @!P2 IADD3 R13, R13, 0x80, RZ ;  /* 0x000000800d0da810 */ /* 0x000fe20007ffe0ff */
[----:B------:R-:W-:Y:S01]  /*0950*/  CS2R R86, SRZ ;  /* 0x0000000000567805 */ /* 0x000fe2000001ff00 */
[----:B------:R-:W-:Y:S01]  /*0960*/  CS2R R104, SRZ ;  /* 0x0000000000687805 */ /* 0x000fe2000001ff00 */
[----:B------:R1:W5:Y:S01]  /*0970*/  @!P1 LDG.E.64 R14, [R4.64] ;  /* 0x00000004040e9981 */ /* 0x000362000c1e1b00 */
[----:B------:R-:W-:Y:S01]  /*0980*/  ISETP.GE.AND P3, PT, R13, R110, PT ;  /* 0x0000006e0d00720c */ /* 0x000fe20003f66270 */
[----:B0-----:R-:W-:-:S04]  /*0990*/  @!P1 IMAD.WIDE.U32 R6, R10, R11, c[0x0][0x1b0] ;  /* 0x00006c000a069625 */ /* 0x001fc800078e000b */
[CC--:B------:R-:W-:Y:S01]  /*09a0*/  @!P2 IMAD.WIDE.U32 R10, R12.reuse, R19.reuse, c[0x0][0x180] ;  /* 0x000060000c0aa625 */ /* 0x0c0fe200078e0013 */
[----:B------:R-:W-:Y:S01]  /*09b0*/  CS2R R94, SRZ ;  /* 0x00000000005e7805 */ /* 0x000fe2000001ff00 */
[----:B------:R0:W5:Y:S04]  /*09c0*/  @!P1 LDG.E.64 R104, [R6.64] ;  /* 0x0000000406689981 */ /* 0x000168000c1e1b00 */
[----:B------:R0:W5:Y:S01]  /*09d0*/  @!P2 LDG.E.64 R86, [R10.64] ;  /* 0x000000040a56a981 */ /* 0x000162000c1e1b00 */
[----:B------:R-:W-:Y:S01]  /*09e0*/  CS2R R26, SRZ ;  /* 0x00000000001a7805 */ /* 0x000fe2000001ff00 */
[----:B------:R-:W-:Y:S01]  /*09f0*/  CS2R R92, SRZ ;  /* 0x00000000005c7805 */ /* 0x000fe2000001ff00 */
[----:B------:R-:W-:Y:S01]  /*0a00*/  CS2R R102, SRZ ;  /* 0x0000000000667805 */ /* 0x000fe2000001ff00 */
[----:B-1----:R-:W-:Y:S01]  /*0a10*/  @!P2 IMAD.WIDE.U32 R4, R12, R19, c[0x0][0x190] ;  /* 0x000064000c04a625 */ /* 0x002fe200078e0013 */
[----:B------:R-:W-:-:S03]  /*0a20*/  @!P3 IADD3 R18, R0, R13, RZ ;  /* 0x0000000d0012b210 */ /* 0x000fc60007ffe0ff */
[CC--:B0-----:R-:W-:Y:S01]  /*0a30*/  @!P2 IMAD.WIDE.U32 R10, R12.reuse, R19.reuse, c[0x0][0x1a0] ;  /* 0x000068000c0aa625 */ /* 0x0c1fe200078e0013 */
[----:B------:R-:W-:Y:S01]  /*0a40*/  @!P3 MOV R21, 0x8 ;  /* 0x000000080015b802 */ /* 0x000fe20000000f00 */
[----:B------:R-:W-:Y:S01]  /*0a50*/  CS2R R96, SRZ ;  /* 0x0000000000607805 */ /* 0x000fe2000001ff00 */
[----:B------:R0:W5:Y:S01]  /*0a60*/  @!P2 LDG.E.64 R26, [R4.64] ;  /* 0x00000004041aa981 */ /* 0x000162000c1e1b00 */
[----:B------:R-:W-:-:S03]  /*0a70*/  @!P2 IMAD.WIDE.U32 R16, R12, R19, c[0x0][0x1a8] ;  /* 0x00006a000c10a625 */ /* 0x000fc600078e0013 */
[----:B------:R1:W5:Y:S01]  /*0a80*/  @!P2 LDG.E.64 R94, [R10.64] ;  /* 0x000000040a5ea981 */ /* 0x000362000c1e1b00 */
[CC--:B------:R-:W-:Y:S01]  /*0a90*/  @!P2 IMAD.WIDE.U32 R6, R12.reuse, R19.reuse, c[0x0][0x198] ;  /* 0x000066000c06a625 */ /* 0x0c0fe200078e0013 */
[----:B------:R-:W-:Y:S01]  /*0aa0*/  @!P3 IADD3 R13, R13, 0x80, RZ ;  /* 0x000000800d0db810 */ /* 0x000fe20007ffe0ff */
[----:B------:R-:W-:Y:S01]  /*0ab0*/  CS2R R98, SRZ ;  /* 0x0000000000627805 */ /* 0x000fe2000001ff00 */
[----:B------:R1:W5:Y:S01]  /*0ac0*/  @!P2 LDG.E.64 R92, [R16.64] ;  /* 0x00000004105ca981 */ /* 0x000362000c1e1b00 */
[CC--:B----4-:R-:W-:Y:S01]  /*0ad0*/  @!P2 IMAD.WIDE.U32 R8, R12.reuse, R19.reuse, c[0x0][0x188] ;  /* 0x000062000c08a625 */ /* 0x0d0fe200078e0013 */
[----:B------:R-:W-:Y:S01]  /*0ae0*/  CS2R R66, SRZ ;  /* 0x0000000000427805 */ /* 0x000fe2000001ff00 */
[----:B------:R-:W-:Y:S01]  /*0af0*/  ISETP.GE.AND P0, PT, R13, R110, PT ;  /* 0x0000006e0d00720c */ /* 0x000fe20003f06270 */
[----:B------:R4:W5:Y:S01]  /*0b00*/  @!P2 LDG.E.64 R102, [R6.64] ;  /* 0x000000040666a981 */ /* 0x000962000c1e1b00 */
[----:B0-----:R-:W-:Y:S01]  /*0b10*/  @!P2 IMAD.WIDE.U32 R4, R12, R19, c[0x0][0x1b0] ;  /* 0x00006c000c04a625 */ /* 0x001fe200078e0013 */
[----:B------:R-:W-:Y:S01]  /*0b20*/  CS2R R2, SRZ ;  /* 0x0000000000027805 */ /* 0x000fe2000001ff00 */
[----:B------:R-:W-:Y:S01]  /*0b30*/  CS2R R84, SRZ ;  /* 0x0000000000547805 */ /* 0x000fe2000001ff00 */
[----:B------:R0:W5:Y:S04]  /*0b40*/  @!P2 LDG.E.64 R96, [R8.64] ;  /* 0x000000040860a981 */ /* 0x000168000c1e1b00 */
[----:B------:R1:W5:Y:S01]  /*0b50*/  @!P2 LDG.E.64 R98, [R4.64] ;  /* 0x000000040462a981 */ /* 0x000362000c1e1b00 */
[----:B----4-:R-:W-:-:S04]  /*0b60*/  @!P3 IMAD.WIDE.U32 R6, R18, R21, c[0x0][0x180] ;  /* 0x000060001206b625 */ /* 0x010fc800078e0015 */
[CC--:B0-----:R-:W-:Y:S01]  /*0b70*/  @!P3 IMAD.WIDE.U32 R8, R18.reuse, R21.reuse, c[0x0][0x188] ;  /* 0x000062001208b625 */ /* 0x0c1fe200078e0015 */
[----:B------:R0:W4:Y:S01]  /*0b80*/  @!P3 LDG.E.64 R66, [R6.64] ;  /* 0x000000040642b981 */ /* 0x000122000c1e1b00 */
[----:B------:R-:W-:Y:S01]  /*0b90*/  CS2R R88, SRZ ;  /* 0x0000000000587805 */ /* 0x000fe2000001ff00 */
[----:B------:R-:W-:Y:S01]  /*0ba0*/  CS2R R76, SRZ ;  /* 0x00000000004c7805 */ /* 0x000fe2000001ff00 */
[----:B-1----:R-:W-:Y:S01]  /*0bb0*/  @!P3 IMAD.WIDE.U32 R16, R18, R21, c[0x0][0x198] ;  /* 0x000066001210b625 */ /* 0x002fe200078e0015 */
[----:B------:R1:W4:Y:S01]  /*0bc0*/  @!P3 LDG.E.64 R2, [R8.64] ;  /* 0x000000040802b981 */ /* 0x000322000c1e1b00 */
[----:B------:R-:W-:Y:S01]  /*0bd0*/  CS2R R80, SRZ ;  /* 0x0000000000507805 */ /* 0x000fe2000001ff00 */
[----:B------:R-:W-:Y:S01]  /*0be0*/  @!P0 IADD3 R20, R0, R13, RZ ;  /* 0x0000000d00148210 */ /* 0x000fe20007ffe0ff */
[CC--:B------:R-:W-:Y:S01]  /*0bf0*/  @!P3 IMAD.WIDE.U32 R10, R18.reuse, R21.reuse, c[0x0][0x190] ;  /* 0x00006400120ab625 */ /* 0x0c0fe200078e0015 */
[----:B------:R-:W-:Y:S01]  /*0c00*/  @!P0 MOV R23, 0x8 ;  /* 0x0000000800178802 */ /* 0x000fe20000000f00 */
[----:B------:R1:W4:Y:S02]  /*0c10*/  @!P3 LDG.E.64 R88, [R16.64] ;  /* 0x000000041058b981 */ /* 0x000324000c1e1b00 */
[CC--:B0-----:R-:W-:Y:S01]  /*0c20*/  @!P3 IMAD.WIDE.U32 R6, R18.reuse, R21.reuse, c[0x0][0x1a0] ;  /* 0x000068001206b625 */ /* 0x0c1fe200078e0015 */
[----:B------:R-:W-:Y:S01]  /*0c30*/  CS2R R62, SRZ ;  /* 0x00000000003e7805 */ /* 0x000fe2000001ff00 */
[----:B------:R0:W4:Y:S02]  /*0c40*/  @!P3 LDG.E.64 R76, [R10.64] ;  /* 0x000000040a4cb981 */ /* 0x000124000c1e1b00 */
[----:B-1----:R-:W-:-:S02]  /*0c50*/  @!P3 IMAD.WIDE.U32 R8, R18, R21, c[0x0][0x1a8] ;  /* 0x00006a001208b625 */ /* 0x002fc400078e0015 */
[----:B------:R1:W4:Y:S01]  /*0c60*/  @!P3 LDG.E.64 R84, [R6.64] ;  /* 0x000000040654b981 */ /* 0x000322000c1e1b00 */
[----:B------:R-:W-:Y:S01]  /*0c70*/  CS2R R82, SRZ ;  /* 0x0000000000527805 */ /* 0x000fe2000001ff00 */
[----:B------:R-:W-:Y:S02]  /*0c80*/  @!P0 IMAD.WIDE.U32 R16, R20, R23, c[0x0][0x180] ;  /* 0x0000600014108625 */ /* 0x000fe400078e0017 */
[----:B------:R1:W4:Y:S02]  /*0c90*/  @!P3 LDG.E.64 R80, [R8.64] ;  /* 0x000000040850b981 */ /* 0x000324000c1e1b00 */
[----:B0-----:R-:W-:Y:S01]  /*0ca0*/  @!P3 IMAD.WIDE.U32 R10, R18, R21, c[0x0][0x1b0] ;  /* 0x00006c00120ab625 */ /* 0x001fe200078e0015 */
[----:B------:R-:W-:Y:S01]  /*0cb0*/  @!P0 IADD3 R13, R13, 0x80, RZ ;  /* 0x000000800d0d8810 */ /* 0x000fe20007ffe0ff */
[----:B------:R-:W-:Y:S01]  /*0cc0*/  CS2R R72, SRZ ;  /* 0x0000000000487805 */ /* 0x000fe2000001ff00 */
[----:B------:R0:W4:Y:S01]  /*0cd0*/  @!P0 LDG.E.64 R62, [R16.64] ;  /* 0x00000004103e8981 */ /* 0x000122000c1e1b00 */
[----:B------:R-:W-:Y:S01]  /*0ce0*/  CS2R R70, SRZ ;  /* 0x0000000000467805 */ /* 0x000fe2000001ff00 */
[----:B------:R-:W-:Y:S01]  /*0cf0*/  @!P0 IMAD.WIDE.U32 R18, R20, R23, c[0x0][0x188] ;  /* 0x0000620014128625 */ /* 0x000fe200078e0017 */
[----:B------:R-:W-:Y:S01]  /*0d00*/  ISETP.GE.AND P2, PT, R13, R110, PT ;  /* 0x0000006e0d00720c */ /* 0x000fe20003f46270 */
[----:B------:R1:W4:Y:S01]  /*0d10*/  @!P3 LDG.E.64 R82, [R10.64] ;  /* 0x000000040a52b981 */ /* 0x000322000c1e1b00 */
[----:B------:R-:W-:-:S03]  /*0d20*/  CS2R R68, SRZ ;  /* 0x0000000000447805 */ /* 0x000fc6000001ff00 */
[----:B------:R1:W4:Y:S01]  /*0d30*/  @!P0 LDG.E.64 R72, [R18.64] ;  /* 0x0000000412488981 */ /* 0x000322000c1e1b00 */
[----:B0-----:R-:W-:-:S05]  /*0d40*/  @!P0 IMAD.WIDE.U32 R16, R20, R23, c[0x0][0x1a0] ;  /* 0x0000680014108625 */ /* 0x001fca00078e0017 */
[----:B------:R0:W4:Y:S01]  /*0d50*/  @!P0 LDG.E.64 R70, [R16.64] ;  /* 0x0000000410468981 */ /* 0x000122000c1e1b00 */
[CC--:B-1----:R-:W-:Y:S01]  /*0d60*/  @!P0 IMAD.WIDE.U32 R18, R20.reuse, R23.reuse, c[0x0][0x1a8] ;  /* 0x00006a0014128625 */ /* 0x0c2fe200078e0017 */
[----:B------:R-:W-:Y:S01]  /*0d70*/  CS2R R78, SRZ ;  /* 0x00000000004e7805 */ /* 0x000fe2000001ff00 */
[----:B------:R-:W-:Y:S02]  /*0d80*/  CS2R R74, SRZ ;  /* 0x00000000004a7805 */ /* 0x000fe4000001ff00 */
[CC--:B------:R-:W-:Y:S01]  /*0d90*/  @!P0 IMAD.WIDE.U32 R8, R20.reuse, R23.reuse, c[0x0][0x190] ;  /* 0x0000640014088625 */ /* 0x0c0fe200078e0017 */
[----:B------:R1:W4:Y:S03]  /*0da0*/  @!P0 LDG.E.64 R68, [R18.64] ;  /* 0x0000000412448981 */ /* 0x000326000c1e1b00 */
[----:B------:R-:W-:Y:S01]  /*0db0*/  @!P0 IMAD.WIDE.U32 R10, R20, R23, c[0x0][0x198] ;  /* 0x00006600140a8625 */ /* 0x000fe200078e0017 */
[----:B------:R-:W-:-:S03]  /*0dc0*/  @!P2 IADD3 R12, R0, R13, RZ ;  /* 0x0000000d000ca210 */ /* 0x000fc60007ffe0ff */
[----:B------:R-:W-:Y:S01]  /*0dd0*/  @!P0 IMAD.WIDE.U32 R20, R20, R23, c[0x0][0x1b0] ;  /* 0x00006c0014148625 */ /* 0x000fe200078e0017 */
[----:B------:R-:W-:Y:S01]  /*0de0*/  @!P2 MOV R23, 0x8 ;  /* 0x000000080017a802 */ /* 0x000fe20000000f00 */
[----:B------:R-:W-:Y:S01]  /*0df0*/  CS2R R4, SRZ ;  /* 0x0000000000047805 */ /* 0x000fe2000001ff00 */
[----:B------:R-:W-:Y:S01]  /*0e00*/  @!P2 IADD3 R13, R13, 0x80, RZ ;  /* 0x000000800d0da810 */ /* 0x000fe20007ffe0ff */
[----:B------:R0:W4:Y:S01]  /*0e10*/  @!P0 LDG.E.64 R78, [R10.64] ;  /* 0x000000040a4e8981 */ /* 0x000122000c1e1b00 */
[----:B------:R-:W-:Y:S01]  /*0e20*/  CS2R R6, SRZ ;  /* 0x0000000000067805 */ /* 0x000fe2000001ff00 */
[----:B------:R-:W-:Y:S02]  /*0e30*/  CS2R R60, SRZ ;  /* 0x00000000003c7805 */ /* 0x000fe4000001ff00 */
[----:B------:R1:W4:Y:S01]  /*0e40*/  @!P0 LDG.E.64 R74, [R20.64] ;  /* 0x00000004144a8981 */ /* 0x000322000c1e1b00 */
[----:B------:R-:W-:Y:S01]  /*0e50*/  ISETP.GE.AND P3, PT, R13, R110, PT ;  /* 0x0000006e0d00720c */ /* 0x000fe20003f66270 */
[----:B------:R-:W-:-:S02]  /*0e60*/  CS2R R52, SRZ ;  /* 0x0000000000347805 */ /* 0x000fc4000001ff00 */
[----:B------:R1:W4:Y:S01]  /*0e70*/  @!P0 LDG.E.64 R4, [R8.64] ;  /* 0x0000000408048981 */ /* 0x000322000c1e1b00 */
[----:B0-----:R-:W-:-:S04]  /*0e80*/  @!P2 IMAD.WIDE.U32 R10, R12, R23, c[0x0][0x188] ;  /* 0x000062000c0aa625 */ /* 0x001fc800078e0017 */
[CC--:B-1----:R-:W-:Y:S01]  /*0e90*/  @!P2 IMAD.WIDE.U32 R20, R12.reuse, R23.reuse, c[0x0][0x1a0] ;  /* 0x000068000c14a625 */ /* 0x0c2fe200078e0017 */
[----:B------:R0:W4:Y:S01]  /*0ea0*/  @!P2 LDG.E.64 R6, [R10.64] ;  /* 0x000000040a06a981 */ /* 0x000122000c1e1b00 */
[----:B------:R-:W-:Y:S02]  /*0eb0*/  CS2R R56, SRZ ;  /* 0x0000000000387805 */ /* 0x000fe4000001ff00 */
[CC--:B------:R-:W-:Y:S01]  /*0ec0*/  @!P2 IMAD.WIDE.U32 R16, R12.reuse, R23.reuse, c[0x0][0x190] ;  /* 0x000064000c10a625 */ /* 0x0c0fe200078e0017 */
[----:B------:R1:W4:Y:S01]  /*0ed0*/  @!P2 LDG.E.64 R60, [R20.64] ;  /* 0x00000004143ca981 */ /* 0x000322000c1e1b00 */
[----:B------:R-:W-:Y:S01]  /*0ee0*/  CS2R R42, SRZ ;  /* 0x00000000002a7805 */ /* 0x000fe2000001ff00 */
[----:B------:R-:W-:Y:S01]  /*0ef0*/  CS2R R64, SRZ ;  /* 0x0000000000407805 */ /* 0x000fe2000001ff00 */
[----:B------:R-:W-:Y:S01]  /*0f00*/  CS2R R58, SRZ ;  /* 0x00000000003a7805 */ /* 0x000fe2000001ff00 */
[----:B------:R1:W4:Y:S01]  /*0f10*/  @!P2 LDG.E.64 R52, [R16.64] ;  /* 0x000000041034a981 */ /* 0x000322000c1e1b00 */
[----:B0-----:R-:W-:Y:S01]  /*0f20*/  @!P2 IMAD.WIDE.U32 R10, R12, R23, c[0x0][0x1a8] ;  /* 0x00006a000c0aa625 */ /* 0x001fe200078e0017 */
[----:B------:R-:W-:-:S03]  /*0f30*/  @!P3 IADD3 R30, R0, R13, RZ ;  /* 0x0000000d001eb210 */ /* 0x000fc60007ffe0ff */
[CC--:B------:R-:W-:Y:S01]  /*0f40*/  @!P2 IMAD.WIDE.U32 R8, R12.reuse, R23.reuse, c[0x0][0x180] ;  /* 0x000060000c08a625 */ /* 0x0c0fe200078e0017 */
[----:B------:R0:W4:Y:S01]  /*0f50*/  @!P2 LDG.E.64 R56, [R10.64] ;  /* 0x000000040a38a981 */ /* 0x000122000c1e1b00 */
[----:B------:R-:W-:Y:S02]  /*0f60*/  @!P3 IADD3 R13, R13, 0x80, RZ ;  /* 0x000000800d0db810 */ /* 0x000fe40007ffe0ff */
[CC--:B------:R-:W-:Y:S01]  /*0f70*/  @!P2 IMAD.WIDE.U32 R18, R12.reuse, R23.reuse, c[0x0][0x198] ;  /* 0x000066000c12a625 */ /* 0x0c0fe200078e0017 */
[----:B------:R0:W4:Y:S03]  /*0f80*/  @!P2 LDG.E.64 R42, [R8.64] ;  /* 0x00000004082aa981 */ /* 0x000126000c1e1b00 */
[----:B-1----:R-:W-:Y:S01]  /*0f90*/  @!P2 IMAD.WIDE.U32 R16, R12, R23, c[0x0][0x1b0] ;  /* 0x00006c000c10a625 */ /* 0x002fe200078e0017 */
[----:B------:R1:W4:Y:S01]  /*0fa0*/  @!P2 LDG.E.64 R64, [R18.64] ;  /* 0x000000041240a981 */ /* 0x000322000c1e1b00 */
[----:B------:R-:W-:-:S03]  /*0fb0*/  ISETP.GE.AND P0, PT, R13, R110, PT ;  /* 0x0000006e0d00720c */ /* 0x000fc60003f06270 */
[----:B------:R0:W4:Y:S01]  /*0fc0*/  @!P2 LDG.E.64 R58, [R16.64] ;  /* 0x00000004103aa981 */ /* 0x000122000c1e1b00 */
[----:B------:R-:W-:Y:S01]  /*0fd0*/  @!P3 MOV R31, 0x8 ;  /* 0x00000008001fb802 */ /* 0x000fe20000000f00 */
[----:B------:R-:W-:-:S04]  /*0fe0*/  CS2R R38, SRZ ;  /* 0x0000000000267805 */ /* 0x000fc8000001ff00 */
[----:B------:R-:W-:Y:S01]  /*0ff0*/  @!P3 IMAD.WIDE.U32 R22, R30, R31, c[0x0][0x180] ;  /* 0x000060001e16b625 */ /* 0x000fe200078e001f */
[----:B------:R-:W-:Y:S01]  /*1000*/  CS2R R48, SRZ ;  /* 0x0000000000307805 */ /* 0x000fe2000001ff00 */
[----:B------:R-:W-:Y:S02]  /*1010*/  CS2R R46, SRZ ;  /* 0x00000000002e7805 */ /* 0x000fe4000001ff00 */
[----:B------:R-:W-:Y:S01]  /*1020*/  @!P0 IADD3 R20, R0, R13, RZ ;  /* 0x0000000d00148210 */ /* 0x000fe20007ffe0ff */
[----:B------:R0:W4:Y:S01]  /*1030*/  @!P3 LDG.E.64 R38, [R22.64] ;  /* 0x000000041626b981 */ /* 0x000122000c1e1b00 */
[----:B------:R-:W-:Y:S01]  /*1040*/  @!P0 MOV R21, 0x8 ;  /* 0x0000000800158802 */ /* 0x000fe20000000f00 */
[----:B------:R-:W-:Y:S01]  /*1050*/  @!P3 IMAD.WIDE.U32 R24, R30, R31, c[0x0][0x188] ;  /* 0x000062001e18b625 */ /* 0x000fe200078e001f */
[----:B------:R-:W-:Y:S01]  /*1060*/  CS2R R36, SRZ ;  /* 0x0000000000247805 */ /* 0x000fe2000001ff00 */
[----:B------:R-:W-:Y:S02]  /*1070*/  @!P0 IADD3 R13, R13, 0x80, RZ ;  /* 0x000000800d0d8810 */ /* 0x000fe40007ffe0ff */
[----:B------:R-:W-:Y:S01]  /*1080*/  @!P0 IMAD.WIDE.U32 R118, R20, R21, c[0x0][0x1a0] ;  /* 0x0000680014768625 */ /* 0x000fe200078e0015 */
[----:B------:R1:W4:Y:S03]  /*1090*/  @!P3 LDG.E.64 R48, [R24.64] ;  /* 0x000000041830b981 */ /* 0x000326000c1e1b00 */
[CC--:B0-----:R-:W-:Y:S01]  /*10a0*/  @!P3 IMAD.WIDE.U32 R22, R30.reuse, R31.reuse, c[0x0][0x1a0] ;  /* 0x000068001e16b625 */ /* 0x0c1fe200078e001f */
[----:B------:R-:W-:Y:S01]  /*10b0*/  CS2R R44, SRZ ;  /* 0x00000000002c7805 */ /* 0x000fe2000001ff00 */
[----:B-1----:R-:W-:Y:S01]  /*10c0*/  CS2R R18, SRZ ;  /* 0x0000000000127805 */ /* 0x002fe2000001ff00 */
[----:B------:R-:W-:Y:S01]  /*10d0*/  CS2R R50, SRZ ;  /* 0x0000000000327805 */ /* 0x000fe2000001ff00 */
[CC--:B------:R-:W-:Y:S01]  /*10e0*/  @!P3 IMAD.WIDE.U32 R28, R30.reuse, R31.reuse, c[0x0][0x190] ;  /* 0x000064001e1cb625 */ /* 0x0c0fe200078e001f */
[----:B------:R0:W4:Y:S01]  /*10f0*/  @!P3 LDG.E.64 R46, [R22.64] ;  /* 0x00000004162eb981 */ /* 0x000122000c1e1b00 */
[----:B------:R-:W-:Y:S01]  /*1100*/  ISETP.GE.AND P2, PT, R13, R110, PT ;  /* 0x0000006e0d00720c */ /* 0x000fe20003f46270 */
[----:B------:R-:W-:Y:S01]  /*1110*/  CS2R R32, SRZ ;  /* 0x0000000000207805 */ /* 0x000fe2000001ff00 */
[CC--:B------:R-:W-:Y:S01]  /*1120*/  @!P3 IMAD.WIDE.U32 R24, R30.reuse, R31.reuse, c[0x0][0x1a8] ;  /* 0x00006a001e18b625 */ /* 0x0c0fe200078e001f */
[----:B------:R1:W4:Y:S03]  /*1130*/  @!P0 LDG.E.64 R36, [R118.64] ;  /* 0x0000000476248981 */ /* 0x000326000c1e1b00 */
[----:B------:R-:W-:Y:S01]  /*1140*/  @!P3 IMAD.WIDE.U32 R16, R30, R31, c[0x0][0x198] ;  /* 0x000066001e10b625 */ /* 0x000fe200078e001f */
[----:B------:R-:W-:Y:S01]  /*1150*/  CS2R R8, SRZ ;  /* 0x0000000000087805 */ /* 0x000fe2000001ff00 */
[----:B------:R-:W-:Y:S01]  /*1160*/  CS2R R54, SRZ ;  /* 0x0000000000367805 */ /* 0x000fe2000001ff00 */
[----:B------:R0:W4:Y:S01]  /*1170*/  @!P3 LDG.E.64 R44, [R24.64] ;  /* 0x00000004182cb981 */ /* 0x000122000c1e1b00 */
[----:B------:R-:W-:Y:S01]  /*1180*/  @!P0 IMAD.WIDE.U32 R34, R20, R21, c[0x0][0x180] ;  /* 0x0000600014228625 */ /* 0x000fe200078e0015 */
[----:B------:R-:W-:Y:S01]  /*1190*/  CS2R R10, SRZ ;  /* 0x00000000000a7805 */ /* 0x000fe2000001ff00 */
[----:B------:R-:W-:Y:S01]  /*11a0*/  CS2R R40, SRZ ;  /* 0x0000000000287805 */ /* 0x000fe2000001ff00 */
[----:B------:R1:W4:Y:S01]  /*11b0*/  @!P3 LDG.E.64 R8, [R28.64] ;  /* 0x000000041c08b981 */ /* 0x000322000c1e1b00 */
[----:B------:R-:W-:-:S03]  /*11c0*/  @!P3 IMAD.WIDE.U32 R30, R30, R31, c[0x0][0x1b0] ;  /* 0x00006c001e1eb625 */ /* 0x000fc600078e001f */
[----:B------:R1:W4:Y:S01]  /*11d0*/  @!P0 LDG.E.64 R18, [R34.64] ;  /* 0x0000000422128981 */ /* 0x000322000c1e1b00 */
[----:B------:R-:W-:-:S03]  /*11e0*/  @!P0 IMAD.WIDE.U32 R120, R20, R21, c[0x0][0x1a8] ;  /* 0x00006a0014788625 */ /* 0x000fc600078e0015 */
[----:B------:R1:W4:Y:S01]  /*11f0*/  @!P3 LDG.E.64 R50, [R30.64] ;  /* 0x000000041e32b981 */ /* 0x000322000c1e1b00 */
[----:B0-----:R-:W-:-:S03]  /*1200*/  @!P0 IMAD.WIDE.U32 R22, R20, R21, c[0x0][0x188] ;  /* 0x0000620014168625 */ /* 0x001fc600078e0015 */
[----:B------:R0:W4:Y:S01]  /*1210*/  @!P0 LDG.E.64 R32, [R120.64] ;  /* 0x0000000478208981 */ /* 0x000122000c1e1b00 */
[CC--:B------:R-:W-:Y:S01]  /*1220*/  @!P0 IMAD.WIDE.U32 R124, R20.reuse, R21.reuse, c[0x0][0x1b0] ;  /* 0x00006c00147c8625 */ /* 0x0c0fe200078e0015 */
[----:B-1----:R-:W-:Y:S01]  /*1230*/  CS2R R34, SRZ ;  /* 0x0000000000227805 */ /* 0x002fe2000001ff00 */
[----:B------:R-:W-:Y:S01]  /*1240*/  CS2R R28, SRZ ;  /* 0x00000000001c7805 */ /* 0x000fe2000001ff00 */
[----:B------:R1:W4:Y:S01]  /*1250*/  @!P3 LDG.E.64 R54, [R16.64] ;  /* 0x000000041036b981 */ /* 0x000322000c1e1b00 */
[----:B------:R-:W-:Y:S01]  /*1260*/  @!P0 IMAD.WIDE.U32 R30, R20, R21, c[0x0][0x198] ;  /* 0x00006600141e8625 */ /* 0x000fe200078e0015 */
[----:B------:R-:W-:Y:S02]  /*1270*/  @!P2 IADD3 R109, R0, R13, RZ ;  /* 0x0000000d006da210 */ /* 0x000fe40007ffe0ff */
[----:B------:R1:W4:Y:S01]  /*1280*/  @!P0 LDG.E.64 R10, [R22.64] ;  /* 0x00000004160a8981 */ /* 0x000322000c1e1b00 */
[----:B------:R-:W-:Y:S01]  /*1290*/  @!P0 IMAD.WIDE.U32 R24, R20, R21, c[0x0][0x190] ;  /* 0x0000640014188625 */ /* 0x000fe200078e0015 */
[----:B------:R-:W-:-:S02]  /*12a0*/  @!P2 MOV R108, 0x8 ;  /* 0x00000008006ca802 */ /* 0x000fc40000000f00 */
[----:B------:R1:W4:Y:S04]  /*12b0*/  @!P0 LDG.E.64 R40, [R30.64] ;  /* 0x000000041e288981 */ /* 0x000328000c1e1b00 */
[----:B------:R1:W4:Y:S01]  /*12c0*/  @!P0 LDG.E.64 R34, [R124.64] ;  /* 0x000000047c228981 */ /* 0x000322000c1e1b00 */
[----:B0-----:R-:W-:-:S03]  /*12d0*/  @!P2 IMAD.WIDE.U32 R120, R109, R108, c[0x0][0x1a0] ;  /* 0x000068006d78a625 */ /* 0x001fc600078e006c */
[----:B------:R0:W4:Y:S01]  /*12e0*/  @!P0 LDG.E.64 R28, [R24.64] ;  /* 0x00000004181c8981 */ /* 0x000122000c1e1b00 */
[----:B------:R-:W-:Y:S01]  /*12f0*/  CS2R R12, SRZ ;  /* 0x00000000000c7805 */ /* 0x000fe2000001ff00 */
[----:B------:R-:W-:Y:S01]  /*1300*/  @!P2 IMAD.WIDE.U32 R20, R109, R108, c[0x0][0x180] ;  /* 0x000060006d14a625 */ /* 0x000fe200078e006c */
[----:B-1----:R-:W-:-:S03]  /*1310*/  CS2R R22, SRZ ;  /* 0x0000000000167805 */ /* 0x002fc6000001ff00 */
[CC--:B------:R-:W-:Y:S01]  /*1320*/  @!P2 IMAD.WIDE.U32 R122, R109.reuse, R108.reuse, c[0x0][0x1a8] ;  /* 0x00006a006d7aa625 */ /* 0x0c0fe200078e006c */
[----:B------:R-:W-:Y:S01]  /*1330*/  CS2R R16, SRZ ;  /* 0x0000000000107805 */ /* 0x000fe2000001ff00 */
[----:B------:R1:W4:Y:S01]  /*1340*/  @!P2 LDG.E.64 R12, [R20.64] ;  /* 0x00000004140ca981 */ /* 0x000322000c1e1b00 */
[----:B0-----:R-:W-:Y:S01]  /*1350*/  CS2R R24, SRZ ;  /* 0x0000000000187805 */ /* 0x001fe2000001ff00 */
[CC--:B------:R-:W-:Y:S01]  /*1360*/  @!P2 IMAD.WIDE.U32 R116, R109.reuse, R108.reuse, c[0x0][0x188] ;  /* 0x000062006d74a625 */ /* 0x0c0fe200078e006c */
[----:B------:R-:W-:Y:S01]  /*1370*/  CS2R R30, SRZ ;  /* 0x00000000001e7805 */ /* 0x000fe2000001ff00 */
[----:B------:R-:W4:Y:S04]  /*1380*/  @!P2 LDG.E.64 R22, [R122.64] ;  /* 0x000000047a16a981 */ /* 0x000f28000c1e1b00 */
[----:B------:R-:W4:Y:S01]  /*1390*/  @!P2 LDG.E.64 R24, [R120.64] ;  /* 0x000000047818a981 */ /* 0x000f22000c1e1b00 */
[----:B-1----:R-:W-:Y:S01]  /*13a0*/  CS2R R20, SRZ ;  /* 0x0000000000147805 */ /* 0x002fe2000001ff00 */
[----:B------:R-:W-:-:S02]  /*13b0*/  @!P2 IMAD.WIDE.U32 R118, R109, R108, c[0x0][0x198] ;  /* 0x000066006d76a625 */ /* 0x000fc400078e006c */
[----:B------:R0:W4:Y:S02]  /*13c0*/  @!P2 LDG.E.64 R16, [R116.64] ;  /* 0x000000047410a981 */ /* 0x000124000c1e1b00 */
[CC--:B------:R-:W-:Y:S02]  /*13d0*/  @!P2 IMAD.WIDE.U32 R124, R109.reuse, R108.reuse, c[0x0][0x1b0] ;  /* 0x00006c006d7ca625 */ /* 0x0c0fe400078e006c */
[----:B------:R2:W4:Y:S04]  /*13e0*/  @!P2 LDG.E.64 R30, [R118.64] ;  /* 0x00000004761ea981 */ /* 0x000528000c1e1b00 */
[----:B------:R-:W4:Y:S01]  /*13f0*/  @!P2 LDG.E.64 R20, [R124.64] ;  /* 0x000000047c14a981 */ /* 0x000f22000c1e1b00 */
[----:B0-----:R-:W-:Y:S02]  /*1400*/  @!P2 IMAD.WIDE.U32 R116, R109, R108, c[0x0][0x190] ;  /* 0x000064006d74a625 */ /* 0x001fe400078e006c */
[----:B------:R-:W-:-:S06]  /*1410*/  CS2R R108, SRZ ;  /* 0x00000000006c7805 */ /* 0x000fcc000001ff00 */
[----:B------:R-:W4:Y:S01]  /*1420*/  @!P2 LDG.E.64 R108, [R116.64] ;  /* 0x00000004746ca981 */ /* 0x000f22000c1e1b00 */
[----:B---3--:R0:W-:Y:S02]  /*1430*/  @!P1 DADD R114, -R112, R114 ;  /* 0x0000000070729229 */ /* 0x0081e40000000172 */
[----:B0-----:R-:W-:Y:S02]  /*1440*/  IADD3 R113, R111, 0x80, RZ ;  /* 0x000000806f717810 */ /* 0x001fe40007ffe0ff */
[----:B--2---:R-:W5:Y:S02]  /*1450*/  @!P1 DMUL R118, R106, R106 ;  /* 0x0000006a6a769228 */ /* 0x004f640000000000 */
[----:B------:R-:W-:-:S04]  /*1460*/  ISETP.GE.AND P2, PT, R113, R110, PT ;  /* 0x0000006e7100720c */ /* 0x000fc80003f46270 */
[----:B-----5:R-:W0:-:S04]  /*1470*/  @!P1 DMUL R14, R118, R14 ;  /* 0x0000000e760e9228 */ /* 0x020e080000000000 */
[----:B------:R-:W-:-:S04]  /*1480*/  @!P1 DFMA R90, -R104, c[0x0][0x168], R90 ;  /* 0x00005a00685a9a2b */ /* 0x000fc8000000015a */
[----:B0-----:R-:W0:-:S06]  /*1490*/  @!P1 DMUL R14, R14, c[0x0][0x168] ;  /* 0x00005a000e0e9a28 */ /* 0x001e0c0000000000 */
[----:B0-----:R0:W-:Y:S02]  /*14a0*/  @!P1 DFMA R14, R14, -R114, R90 ;  /* 0x800000720e0e922b */ /* 0x0011e4000000005a */
[----:B0-----:R-:W-:Y:S02]  /*14b0*/  IADD3 R91, R111, 0x100, RZ ;  /* 0x000001006f5b7810 */ /* 0x001fe40007ffe0ff */
[----:B------:R-:W0:Y:S02]  /*14c0*/  @!P2 DMUL R104, R94, R94 ;  /* 0x0000005e5e68a228 */ /* 0x000e240000000000 */
[----:B------:R-:W-:-:S04]  /*14d0*/  ISETP.GE.AND P0, PT, R91, R110, PT ;  /* 0x0000006e5b00720c */ /* 0x000fc80003f06270 */
[----:B0-----:R-:W0:-:S04]  /*14e0*/  @!P2 DMUL R92, R104, R92 ;  /* 0x0000005c685ca228 */ /* 0x001e080000000000 */
[----:B------:R-:W1:-:S04]  /*14f0*/  @!P1 DMUL R100, R106, R100 ;  /* 0x000000646a649228 */ /* 0x000e480000000000 */
[----:B------:R-:W-:-:S04]  /*1500*/  @!P2 DADD R96, -R102, R96 ;  /* 0x000000006660a229 */ /* 0x000fc80000000160 */
[----:B------:R-:W-:-:S04]  /*1510*/  @!P2 DFMA R86, -R98, c[0x0][0x168], R86 ;  /* 0x00005a006256aa2b */ /* 0x000fc80000000156 */
[----:B0-----:R-:W0:Y:S01]  /*1520*/  @!P2 DMUL R92, R92, c[0x0][0x168] ;  /* 0x00005a005c5caa28 */ /* 0x001e220000000000 */
[----:B------:R-:W-:-:S03]  /*1530*/  IADD3 R91, R111, 0x180, RZ ;  /* 0x000001806f5b7810 */ /* 0x000fc60007ffe0ff */
[----:B-1----:R-:W-:-:S04]  /*1540*/  @!P1 DMUL R100, R14, R100 ;  /* 0x000000640e649228 */ /* 0x002fc80000000000 */
[----:B0-----:R-:W-:Y:S01]  /*1550*/  @!P2 DFMA R14, R92, -R96, R86 ;  /* 0x800000605c0ea22b */ /* 0x001fe20000000056 */
[----:B------:R-:W-:-:S03]  /*1560*/  ISETP.GE.AND P3, PT, R91, R110, PT ;  /* 0x0000006e5b00720c */ /* 0x000fc60003f66270 */
[----:B----4-:R-:W0:-:S06]  /*1570*/  @!P0 DMUL R86, R84, R84 ;  /* 0x0000005454568228 */ /* 0x010e0c0000000000 */
[----:B0-----:R-:W0:-:S04]  /*1580*/  @!P0 DMUL R80, R86, R80 ;  /* 0x0000005056508228 */ /* 0x001e080000000000 */
[----:B------:R-:W1:-:S04]  /*1590*/  @!P2 DMUL R26, R94, R26 ;  /* 0x0000001a5e1aa228 */ /* 0x000e480000000000 */
[----:B------:R-:W-:-:S04]  /*15a0*/  @!P0 DADD R2, -R88, R2 ;  /* 0x0000000058028229 */ /* 0x000fc80000000102 */
[----:B------:R-:W-:-:S04]  /*15b0*/  @!P0 DFMA R66, -R82, c[0x0][0x168], R66 ;  /* 0x00005a0052428a2b */ /* 0x000fc80000000142 */
[----:B0-----:R-:W0:-:S04]  /*15c0*/  @!P0 DMUL R80, R80, c[0x0][0x168] ;  /* 0x00005a0050508a28 */ /* 0x001e080000000000 */
[----:B-1----:R-:W-:-:S04]  /*15d0*/  @!P2 DMUL R14, R14, R26 ;  /* 0x0000001a0e0ea228 */ /* 0x002fc80000000000 */
[----:B------:R-:W1:-:S04]  /*15e0*/  @!P3 DMUL R26, R70, R70 ;  /* 0x00000046461ab228 */ /* 0x000e480000000000 */
[----:B0-----:R0:W-:Y:S02]  /*15f0*/  @!P0 DFMA R2, R80, -R2, R66 ;  /* 0x800000025002822b */ /* 0x0011e40000000042 */
[----:B0-----:R-:W-:Y:S02]  /*1600*/  IADD3 R67, R111, 0x200, RZ ;  /* 0x000002006f437810 */ /* 0x001fe40007ffe0ff */
[----:B-1----:R-:W0:Y:S02]  /*1610*/  @!P3 DMUL R26, R26, R68 ;  /* 0x000000441a1ab228 */ /* 0x002e240000000000 */
[----:B------:R-:W-:Y:S02]  /*1620*/  ISETP.GE.AND P2, PT, R67, R110, PT ;  /* 0x0000006e4300720c */ /* 0x000fe40003f46270 */
[----:B------:R-:W-:-:S04]  /*1630*/  @!P3 DADD R72, -R78, R72 ;  /* 0x000000004e48b229 */ /* 0x000fc80000000148 */
[----:B------:R-:W-:-:S04]  /*1640*/  @!P3 DFMA R62, -R74, c[0x0][0x168], R62 ;  /* 0x00005a004a3eba2b */ /* 0x000fc8000000013e */
[----:B0-----:R-:W0:-:S04]  /*1650*/  @!P3 DMUL R26, R26, c[0x0][0x168] ;  /* 0x00005a001a1aba28 */ /* 0x001e080000000000 */
[----:B------:R-:W-:-:S04]  /*1660*/  @!P3 DMUL R70, R70, R4 ;  /* 0x000000044646b228 */ /* 0x000fc80000000000 */
[----:B0-----:R-:W-:-:S04]  /*1670*/  @!P3 DFMA R4, R26, -R72, R62 ;  /* 0x800000481a04b22b */ /* 0x001fc8000000003e */
[----:B------:R-:W0:-:S06]  /*1680*/  @!P2 DMUL R26, R60, R60 ;  /* 0x0000003c3c1aa228 */ /* 0x000e0c0000000000 */
[----:B0-----:R-:W0:Y:S01]  /*1690*/  @!P2 DMUL R26, R26, R56 ;  /* 0x000000381a1aa228 */ /* 0x001e220000000000 */
[----:B------:R-:W-:-:S03]  /*16a0*/  IADD3 R63, R111, 0x280, RZ ;  /* 0x000002806f3f7810 */ /* 0x000fc60007ffe0ff */
[----:B------:R-:W1:-:S04]  /*16b0*/  @!P0 DMUL R76, R84, R76 ;  /* 0x0000004c544c8228 */ /* 0x000e480000000000 */
[----:B------:R-:W-:-:S04]  /*16c0*/  @!P2 DADD R6, -R64, R6 ;  /* 0x000000004006a229 */ /* 0x000fc80000000106 */
[----:B------:R-:W-:-:S04]  /*16d0*/  @!P2 DFMA R42, -R58, c[0x0][0x168], R42 ;  /* 0x00005a003a2aaa2b */ /* 0x000fc8000000012a */
[----:B0-----:R-:W0:-:S04]  /*16e0*/  @!P2 DMUL R26, R26, c[0x0][0x168] ;  /* 0x00005a001a1aaa28 */ /* 0x001e080000000000 */
[----:B-1----:R-:W-:Y:S01]  /*16f0*/  @!P0 DMUL R2, R2, R76 ;  /* 0x0000004c02028228 */ /* 0x002fe20000000000 */
[----:B------:R-:W-:-:S03]  /*1700*/  ISETP.GE.AND P0, PT, R63, R110, PT ;  /* 0x0000006e3f00720c */ /* 0x000fc60003f06270 */
[----:B0-----:R0:W-:Y:S02]  /*1710*/  @!P2 DFMA R6, R26, -R6, R42 ;  /* 0x800000061a06a22b */ /* 0x0011e4000000002a */
[----:B0-----:R-:W-:Y:S02]  /*1720*/  IADD3 R27, R111, 0x300, RZ ;  /* 0x000003006f1b7810 */ /* 0x001fe40007ffe0ff */
[----:B------:R-:W-:Y:S02]  /*1730*/  @!P3 DMUL R4, R4, R70 ;  /* 0x000000460404b228 */ /* 0x000fe40000000000 */
[----:B------:R-:W-:Y:S02]  /*1740*/  ISETP.GE.AND P3, PT, R27, R110, PT ;  /* 0x0000006e1b00720c */ /* 0x000fe40003f66270 */
[----:B------:R-:W-:-:S04]  /*1750*/  @!P2 DMUL R52, R60, R52 ;  /* 0x000000343c34a228 */ /* 0x000fc80000000000 */
[----:B------:R-:W0:-:S07]  /*1760*/  @!P0 DMUL R56, R46, R46 ;  /* 0x0000002e2e388228 */ /* 0x000e0e0000000000 */
[----:B------:R-:W-:Y:S01]  /*1770*/  @!P3 DMUL R26, R36, R36 ;  /* 0x00000024241ab228 */ /* 0x000fe20000000000 */
[----:B------:R-:W-:-:S03]  /*1780*/  IADD3 R43, R111, 0x380, RZ ;  /* 0x000003806f2b7810 */ /* 0x000fc60007ffe0ff */
[----:B0-----:R-:W0:-:S04]  /*1790*/  @!P0 DMUL R44, R56, R44 ;  /* 0x0000002c382c8228 */ /* 0x001e080000000000 */
[----:B------:R-:W-:Y:S01]  /*17a0*/  @!P2 DMUL R6, R6, R52 ;  /* 0x000000340606a228 */ /* 0x000fe20000000000 */
[----:B------:R-:W-:-:S03]  /*17b0*/  ISETP.GE.AND P2, PT, R43, R110, PT ;  /* 0x0000006e2b00720c */ /* 0x000fc60003f46270 */
[----:B0-----:R-:W-:-:S04]  /*17c0*/  @!P0 DMUL R44, R44, c[0x0][0x168] ;  /* 0x00005a002c2c8a28 */ /* 0x001fc80000000000 */
[----:B------:R-:W-:-:S04]  /*17d0*/  @!P0 DFMA R38, -R50, c[0x0][0x168], R38 ;  /* 0x00005a0032268a2b */ /* 0x000fc80000000126 */
[----:B------:R-:W0:-:S04]  /*17e0*/  @!P3 DMUL R26, R26, R32 ;  /* 0x000000201a1ab228 */ /* 0x000e080000000000 */
[----:B------:R-:W1:-:S04]  /*17f0*/  @!P0 DADD R48, -R54, R48 ;  /* 0x0000000036308229 */ /* 0x000e480000000130 */
[----:B0-----:R-:W-:-:S04]  /*1800*/  @!P3 DMUL R26, R26, c[0x0][0x168] ;  /* 0x00005a001a1aba28 */ /* 0x001fc80000000000 */
[----:B------:R-:W-:-:S04]  /*1810*/  @!P3 DADD R10, -R40, R10 ;  /* 0x00000000280ab229 */ /* 0x000fc8000000010a */
[----:B------:R-:W0:-:S04]  /*1820*/  @!P3 DFMA R18, -R34, c[0x0][0x168], R18 ;  /* 0x00005a002212ba2b */ /* 0x000e080000000112 */
[----:B------:R-:W-:-:S04]  /*1830*/  @!P0 DMUL R8, R46, R8 ;  /* 0x000000082e088228 */ /* 0x000fc80000000000 */
[----:B-1----:R-:W1:-:S04]  /*1840*/  @!P0 DFMA R38, R44, -R48, R38 ;  /* 0x800000302c26822b */ /* 0x002e480000000026 */
[----:B0-----:R0:W-:Y:S02]  /*1850*/  @!P3 DFMA R10, R26, -R10, R18 ;  /* 0x8000000a1a0ab22b */ /* 0x0011e40000000012 */
[----:B0-----:R-:W-:Y:S02]  /*1860*/  @!P1 IADD3 R18, R0, R111, RZ ;  /* 0x0000006f00129210 */ /* 0x001fe40007ffe0ff */
[----:B------:R-:W-:Y:S01]  /*1870*/  @!P1 MOV R19, 0x8 ;  /* 0x0000000800139802 */ /* 0x000fe20000000f00 */
[----:B-1----:R-:W-:-:S04]  /*1880*/  @!P0 DMUL R38, R38, R8 ;  /* 0x0000000826268228 */ /* 0x002fc80000000000 */
[----:B------:R-:W0:Y:S01]  /*1890*/  @!P2 DMUL R8, R24, R24 ;  /* 0x000000181808a228 */ /* 0x000e220000000000 */
[----:B------:R-:W-:Y:S01]  /*18a0*/  @!P1 IMAD.WIDE.U32 R18, R18, R19, c[0x0][0x178] ;  /* 0x00005e0012129625 */ /* 0x000fe200078e0013 */
[----:B------:R-:W-:-:S04]  /*18b0*/  @!P1 MOV R111, R113 ;  /* 0x00000071006f9202 */ /* 0x000fc80000000f00 */
[----:B0-----:R-:W0:Y:S01]  /*18c0*/  @!P2 DMUL R8, R8, R22 ;  /* 0x000000160808a228 */ /* 0x001e220000000000 */
[----:B------:R1:W-:Y:S01]  /*18d0*/  @!P1 STG.E.64 [R18.64], R100 ;  /* 0x0000006412009986 */ /* 0x0003e2000c101b04 */
[----:B------:R-:W-:Y:S02]  /*18e0*/  ISETP.GE.AND P0, PT, R111, R110, PT ;  /* 0x0000006e6f00720c */ /* 0x000fe40003f06270 */
[----:B------:R-:W-:-:S04]  /*18f0*/  @!P2 DADD R16, -R30, R16 ;  /* 0x000000001e10a229 */ /* 0x000fc80000000110 */
[----:B------:R-:W-:-:S04]  /*1900*/  @!P2 DFMA R12, -R20, c[0x0][0x168], R12 ;  /* 0x00005a00140caa2b */ /* 0x000fc8000000010c */
[----:B0-----:R-:W0:-:S04]  /*1910*/  @!P2 DMUL R8, R8, c[0x0][0x168] ;  /* 0x00005a000808aa28 */ /* 0x001e080000000000 */
[----:B------:R-:W2:-:S04]  /*1920*/  @!P3 DMUL R28, R36, R28 ;  /* 0x0000001c241cb228 */ /* 0x000e880000000000 */
[----:B------:R-:W-:-:S04]  /*1930*/  @!P2 DMUL R108, R24, R108 ;  /* 0x0000006c186ca228 */ /* 0x000fc80000000000 */
[----:B0-----:R-:W0:Y:S01]  /*1940*/  @!P2 DFMA R8, R8, -R16, R12 ;  /* 0x800000100808a22b */ /* 0x001e22000000000c */
[----:B------:R-:W-:Y:S01]  /*1950*/  BSSY B0, `(.L_x_20401) ;  /* 0x000002e000007945 */ /* 0x000fe20003800000 */
[----:B------:R-:W-:Y:S02]  /*1960*/  BSSY B1, `(.L_x_20402) ;  /* 0x0000026000017945 */ /* 0x000fe40003800000 */
[----:B--2---:R1:W2:-:S04]  /*1970*/  @!P3 DMUL R10, R10, R28 ;  /* 0x0000001c0a0ab228 */ /* 0x0042880000000000 */
[----:B0-----:R1:W0:Y:S01]  /*1980*/  @!P2 DMUL R108, R8, R108 ;  /* 0x0000006c086ca228 */ /* 0x0012220000000000 */
[----:B------:R-:W-:Y:S05]  /*1990*/  @P0 BRA `(.L_x_20403) ;  /* 0x000000c000000947 */ /* 0x000fea0003800000 */
[----:B-12---:R-:W-:Y:S02]  /*19a0*/  IADD3 R8, R0, R111, RZ ;  /* 0x0000006f00087210 */ /* 0x006fe40007ffe0ff */
[----:B------:R-:W-:Y:S02]  /*19b0*/  MOV R9, 0x8 ;  /* 0x0000000800097802 */ /* 0x000fe40000000f00 */
[----:B------:R-:W-:-:S03]  /*19c0*/  IADD3 R111, R111, 0x80, RZ ;  /* 0x000000806f6f7810 */ /* 0x000fc60007ffe0ff */
[----:B------:R-:W-:Y:S01]  /*19d0*/  IMAD.WIDE.U32 R8, R8, R9, c[0x0][0x178] ;  /* 0x00005e0008087625 */ /* 0x000fe200078e0009 */
[----:B------:R-:W-:-:S04]  /*19e0*/  ISETP.GE.AND P0, PT, R111, R110, PT ;  /* 0x0000006e6f00720c */ /* 0x000fc80003f06270 */
[----:B------:R1:W-:Y:S09]  /*19f0*/  STG.E.64 [R8.64], R14 ;  /* 0x0000000e08007986 */ /* 0x0003f2000c101b04 */
[----:B------:R-:W-:Y:S05]  /*1a00*/  @P0 BRA `(.L_x_20404) ;  /* 0x000000c000000947 */ /* 0x000fea0003800000 */
[----:B-1----:R-:W-:Y:S02]  /*1a10*/  IADD3 R8, R0, R111, RZ ;  /* 0x0000006f00087210 */ /* 0x002fe40007ffe0ff */
[----:B------:R-:W-:-:S02]  /*1a20*/  MOV R9, 0x8 ;  /* 0x0000000800097802 */ /* 0x000fc40000000f00 */
[----:B------:R-:W-:-:S03]  /*1a30*/  IADD3 R111, R111, 0x80, RZ ;  /* 0x000000806f6f7810 */ /* 0x000fc60007ffe0ff */
[----:B------:R-:W-:-:S05]  /*1a40*/  IMAD.WIDE.U32 R8, R8, R9, c[0x0][0x178] ;  /* 0x00005e0008087625 */ /* 0x000fca00078e0009 */
[----:B------:R1:W-:Y:S02]  /*1a50*/  STG.E.64 [R8.64], R2 ;  /* 0x0000000208007986 */ /* 0x0003e4000c101b04 */
.L_x_20403:
[----:B--2---:R-:W-:-:S13]  /*1a60*/  ISETP.GE.AND P0, PT, R111, R110, PT ;  /* 0x0000006e6f00720c */ /* 0x004fda0003f06270 */
[----:B------:R-:W-:Y:S05]  /*1a70*/  @P0 BRA `(.L_x_20405) ;  /* 0x000000c000000947 */ /* 0x000fea0003800000 */
[----:B-1----:R-:W-:Y:S01]  /*1a80*/  HFMA2.MMA R3, -RZ, RZ, 0, 4.76837158203125e-07 ;  /* 0x00000008ff037435 */ /* 0x002fe200000001ff */
[----:B------:R-:W-:Y:S02]  /*1a90*/  IADD3 R2, R0, R111, RZ ;  /* 0x0000006f00027210 */ /* 0x000fe40007ffe0ff */
[----:B------:R-:W-:-:S07]  /*1aa0*/  IADD3 R111, R111, 0x80, RZ ;  /* 0x000000806f6f7810 */ /* 0x000fce0007ffe0ff */
[----:B------:R-:W-:-:S05]  /*1ab0*/  IMAD.WIDE.U32 R2, R2, R3, c[0x0][0x178] ;  /* 0x00005e0002027625 */ /* 0x000fca00078e0003 */
[----:B------:R1:W-:Y:S02]  /*1ac0*/  STG.E.64 [R2.64], R4 ;  /* 0x0000000402007986 */ /* 0x0003e4000c101b04 */
.L_x_20404:
[----:B------:R-:W-:-:S13]  /*1ad0*/  ISETP.GE.AND P0, PT, R111, R110, PT ;  /* 0x0000006e6f00720c */ /* 0x000fda0003f06270 */
[----:B------:R-:W-:Y:S05]  /*1ae0*/  @P0 BRA `(.L_x_20406) ;  /* 0x000000d000000947 */ /* 0x000fea0003800000 */
[----:B-1----:R-:W-:Y:S02]  /*1af0*/  IADD3 R2, R0, R111, RZ ;  /* 0x0000006f00027210 */ /* 0x002fe40007ffe0ff */
[----:B------:R-:W-:Y:S02]  /*1b00*/  MOV R3, 0x8 ;  /* 0x0000000800037802 */ /* 0x000fe40000000f00 */
[----:B------:R-:W-:-:S03]  /*1b10*/  IADD3 R111, R111, 0x80, RZ ;  /* 0x000000806f6f7810 */ /* 0x000fc60007ffe0ff */
[----:B------:R-:W-:-:S05]  /*1b20*/  IMAD.WIDE.U32 R2, R2, R3, c[0x0][0x178] ;  /* 0x00005e0002027625 */ /* 0x000fca00078e0003 */
[----:B------:R1:W-:Y:S02]  /*1b30*/  STG.E.64 [R2.64], R6 ;  /* 0x0000000602007986 */ /* 0x0003e4000c101b04 */
.L_x_20405:
[----:B------:R-:W-:-:S13]  /*1b40*/  ISETP.GE.AND P0, PT, R111, R110, PT ;  /* 0x0000006e6f00720c */ /* 0x000fda0003f06270 */
[----:B------:R-:W-:Y:S01]  /*1b50*/  @P0 BREAK B1 ;  /* 0x0000000000010942 */ /* 0x000fe20003800000 */
[----:B------:R-:W-:Y:S05]  /*1b60*/  @P0 BRA `(.L_x_20407) ;  /* 0x000000c000000947 */ /* 0x000fea0003800000 */
[----:B-1----:R-:W-:Y:S01]  /*1b70*/  HFMA2.MMA R3, -RZ, RZ, 0, 4.76837158203125e-07 ;  /* 0x00000008ff037435 */ /* 0x002fe200000001ff */
[----:B------:R-:W-:Y:S02]  /*1b80*/  IADD3 R2, R0, R111, RZ ;  /* 0x0000006f00027210 */ /* 0x000fe40007ffe0ff */
[----:B------:R-:W-:-:S07]  /*1b90*/  IADD3 R111, R111, 0x80, RZ ;  /* 0x000000806f6f7810 */ /* 0x000fce0007ffe0ff */
[----:B------:R-:W-:-:S05]  /*1ba0*/  IMAD.WIDE.U32 R2, R2, R3, c[0x0][0x178] ;  /* 0x00005e0002027625 */ /* 0x000fca00078e0003 */
[----:B------:R1:W-:Y:S02]  /*1bb0*/  STG.E.64 [R2.64], R38 ;  /* 0x0000002602007986 */ /* 0x0003e4000c101b04 */
.L_x_20406:
[----:B------:R-:W-:Y:S05]  /*1bc0*/  BSYNC B1 ;  /* 0x0000000000017941 */ /* 0x000fea0003800000 */
.L_x_20402:
[----:B------:R-:W-:-:S13]  /*1bd0*/  ISETP.GE.AND P0, PT, R111, R110, PT ;  /* 0x0000006e6f00720c */ /* 0x000fda0003f06270 */
[----:B-1----:R-:W-:Y:S02]  /*1be0*/  @!P0 IADD3 R2, R0, R111, RZ ;  /* 0x0000006f00028210 */ /* 0x002fe40007ffe0ff */
[----:B------:R-:W-:Y:S02]  /*1bf0*/  @!P0 MOV R3, 0x8 ;  /* 0x0000000800038802 */ /* 0x000fe40000000f00 */
[----:B------:R-:W-:-:S03]  /*1c00*/  @!P0 IADD3 R111, R111, 0x80, RZ ;  /* 0x000000806f6f8810 */ /* 0x000fc60007ffe0ff */
[----:B------:R-:W-:-:S05]  /*1c10*/  @!P0 IMAD.WIDE.U32 R2, R2, R3, c[0x0][0x178] ;  /* 0x00005e0002028625 */ /* 0x000fca00078e0003 */
[----:B------:R1:W-:Y:S02]  /*1c20*/  @!P0 STG.E.64 [R2.64], R10 ;  /* 0x0000000a02008986 */ /* 0x0003e4000c101b04 */
.L_x_20407:
[----:B------:R-:W-:Y:S05]  /*1c30*/  BSYNC B0 ;  /* 0x0000000000007941 */ /* 0x000fea0003800000 */
.L_x_20401:
[----:B------:R-:W-:Y:S01]  /*1c40*/  WARPSYNC 0xffffffff ;  /* 0xffffffff00007948 */ /* 0x000fe20003800000 */
[----:B------:R-:W-:-:S13]  /*1c50*/  ISETP.GE.AND P0, PT, R111, R110, PT ;  /* 0x0000006e6f00720c */ /* 0x000fda0003f06270 */
[----:B------:R-:W-:Y:S05]  /*1c60*/  @P0 EXIT ;  /* 0x000000000000094d */ /* 0x000fea0003800000 */
[----:B-1----:R-:W-:Y:S01]  /*1c70*/  HFMA2.MMA R3, -RZ, RZ, 0, 4.76837158203125e-07 ;  /* 0x00000008ff037435 */ /* 0x002fe200000001ff */
[----:B------:R-:W-:-:S09]  /*1c80*/  IADD3 R2, R0, R111, RZ ;  /* 0x0000006f00027210 */ /* 0x000fd20007ffe0ff */
[----:B------:R-:W-:-:S05]  /*1c90*/  IMAD.WIDE.U32 R2, R2, R3, c[0x0][0x178] ;  /* 0x00005e0002027625 */ /* 0x000fca00078e0003 */
[----:B0-----:R-:W-:Y:S01]  /*1ca0*/  STG.E.64 [R2.64], R108 ;  /* 0x0000006c02007986 */ /* 0x001fe2000c101b04 */
[----:B------:R-:W-:Y:S05]  /*1cb0*/  EXIT ;  /* 0x000000000000794d */ /* 0x000fea0003800000 */
.L_x_20408:
        /* <DEDUP_REMOVED lines=12> */
.L_x_26855:


//--------------------- .text._ZN2at6native29vectorized_elementwise_kernelILi4EZZZNS0_49_GLOBAL__N__b919a28f_16_Normalization_cu_5c38458737batch_norm_elementwise_backward_trainERKNS_6TensorES5_S5_S5_S5_S5_S5_ENKUlvE0_clEvENKUlvE_clEvEUldddddddE_St5arrayIPcLm8EEEEviT0_T1_ --------------------------
	.section	.text._ZN2at6native29vectorized_elementwise_kernelILi4EZZZNS0_49_GLOBAL__N__b919a28f_16_Normalization_cu_5c38458737batch_norm_elementwise_backward_trainERKNS_6TensorES5_S5_S5_S5_S5_S5_ENKUlvE0_clEvENKUlvE_clEvEUldddddddE_St5arrayIPcLm8EEEEviT0_T1_,"ax",@progbits
	.sectioninfo	@"SHI_REGISTERS=128"
	.align	128
        .global         _ZN2at6native29vectorized_elementwise_kernelILi4EZZZNS0_49_GLOBAL__N__b919a28f_16_Normalization_cu_5c38458737batch_norm_elementwise_backward_trainERKNS_6TensorES5_S5_S5_S5_S5_S5_ENKUlvE0_clEvENKUlvE_clEvEUldddddddE_St5arrayIPcLm8EEEEviT0_T1_
        .type           _ZN2at6native29vectorized_elementwise_kernelILi4EZZZNS0_49_GLOBAL__N__b919a28f_16_Normalization_cu_5c38458737batch_norm_elementwise_backward_trainERKNS_6TensorES5_S5_S5_S5_S5_S5_ENKUlvE0_clEvENKUlvE_clEvEUldddddddE_St5arrayIPcLm8EEEEviT0_T1_,@function
        .size           _ZN2at6native29vectorized_elementwise_kernelILi4EZZZNS0_49_GLOBAL__N__b919a28f_16_Normalization_cu_5c38458737batch_norm_elementwise_backward_trainERKNS_6TensorES5_S5_S5_S5_S5_S5_ENKUlvE0_clEvENKUlvE_clEvEUldddddddE_St5arrayIPcLm8EEEEviT0_T1_,(.L_x_26856 - _ZN2at6native29vectorized_elementwise_kernelILi4EZZZNS0_49_GLOBAL__N__b919a28f_16_Normalization_cu_5c38458737batch_norm_elementwise_backward_trainERKNS_6TensorES5_S5_S5_S5_S5_S5_ENKUlvE0_clEvENKUlvE_clEvEUldddddddE_St5arrayIPcLm8EEEEviT0_T1_)
        .other          _ZN2at6native29vectorized_elementwise_kernelILi4EZZZNS0_49_GLOBAL__N__b919a28f_16_Normalization_cu_5c38458737batch_norm_elementwise_backward_trainERKNS_6TensorES5_S5_S5_S5_S5_S5_ENKUlvE0_clEvENKUlvE_clEvEUldddddddE_St5arrayIPcLm8EEEEviT0_T1_,@"STO_CUDA_ENTRY STV_DEFAULT"
_ZN2at6native29vectorized_elementwise_kernelILi4EZZZNS0_49_GLOBAL__N__b919a28f_16_Normalization_cu_5c38458737batch_norm_elementwise_backward_trainERKNS_6TensorES5_S5_S5_S5_S5_S5_ENKUlvE0_clEvENKUlvE_clEvEUldddddddE_St5arrayIPcLm8EEEEviT0_T1_:
.text._ZN2at6native29vectorized_elementwise_kernelILi4EZZZNS0_49_GLOBAL__N__b919a28f_16_Normalization_cu_5c38458737batch_norm_elementwise_backward_trainERKNS_6TensorES5_S5_S5_S5_S5_S5_ENKUlvE0_clEvENKUlvE_clEvEUldddddddE_St5arrayIPcLm8EEEEviT0_T1_:
        /* <DEDUP_REMOVED lines=122> */
.L_x_20409:
        /* <DEDUP_REMOVED lines=300> */
.L_x_20412:
[----:B--2---:R-:W-:-:S13]  /*1a60*/  ISETP.GE.AND P0, PT, R111, R110, PT ;  /* 0x0000006e6f00720c */ /* 0x004fda0003f06270 */
[----:B------:R-:W-:Y:S05]  /*1a70*/  @P0 BRA `(.L_x_20414) ;  /* 0x000000c000000947 */ /* 0x000fea0003800000 */
[----:B-1----:R-:W-:Y:S01]  /*1a80*/  HFMA2.MMA R3, -RZ, RZ, 0, 4.76837158203125e-07 ;  /* 0x00000008ff037435 */ /* 0x002fe200000001ff */
[----:B------:R-:W-:Y:S02]  /*1a90*/  IADD3 R2, R0, R111, RZ ;  /* 0x0000006f00027210 */ /* 0x000fe40007ffe0ff */
[----:B------:R-:W-:-:S07]  /*1aa0*/  IADD3 R111, R111, 0x80, RZ ;  /* 0x000000806f6f7810 */ /* 0x000fce0007ffe0ff */
[----:B------:R-:W-:-:S05]  /*1ab0*/  IMAD.WIDE.U32 R2, R2, R3, c[0x0][0x178] ;  /* 0x00005e0002027625 */ /* 0x000fca00078e0003 */
[----:B------:R1:W-:Y:S02]  /*1ac0*/  STG.E.64 [R2.64], R4 ;  /* 0x0000000402007986 */ /* 0x0003e4000c101b04 */
.L_x_20413:
[----:B------:R-:W-:-:S13]  /*1ad0*/  ISETP.GE.AND P0, PT, R111, R110, PT ;  /* 0x0000006e6f00720c */ /* 0x000fda0003f06270 */
[----:B------:R-:W-:Y:S05]  /*1ae0*/  @P0 BRA `(.L_x_20415) ;  /* 0x000000d000000947 */ /* 0x000fea0003800000 */
[----:B-1----:R-:W-:Y:S02]  /*1af0*/  IADD3 R2, R0, R111, RZ ;  /* 0x0000006f00027210 */ /* 0x002fe40007ffe0ff */
[----:B------:R-:W-:Y:S02]  /*1b00*/  MOV R3, 0x8 ;  /* 0x0000000800037802 */ /* 0x000fe40000000f00 */
[----:B------:R-:W-:-:S03]  /*1b10*/  IADD3 R111, R111, 0x80, RZ ;  /* 0x000000806f6f7810 */ /* 0x000fc60007ffe0ff */
[----:B------:R-:W-:-:S05]  /*1b20*/  IMAD.WIDE.U32 R2, R2, R3, c[0x0][0x178] ;  /* 0x00005e0002027625 */ /* 0x000fca00078e0003 */
[----:B------:R1:W-:Y:S02]  /*1b30*/  STG.E.64 [R2.64], R6 ;  /* 0x0000000602007986 */ /* 0x0003e4000c101b04 */
.L_x_20414:
        /* <DEDUP_REMOVED lines=8> */
.L_x_20415:
[----:B------:R-:W-:Y:S05]  /*1bc0*/  BSYNC B1 ;  /* 0x0000000000017941 */ /* 0x000fea0003800000 */
.L_x_20411:
[----:B------:R-:W-:-:S13]  /*1bd0*/  ISETP.GE.AND P0, PT, R111, R110, PT ;  /* 0x0000006e6f00720c */ /* 0x000fda0003f06270 */
[----:B-1----:R-:W-:Y:S02]  /*1be0*/  @!P0 IADD3 R2, R0, R111, RZ ;  /* 0x0000006f00028210 */ /* 0x002fe40007ffe0ff */
[----:B------:R-:W-:Y:S02]  /*1bf0*/  @!P0 MOV R3, 0x8 ;  /* 0x0000000800038802 */ /* 0x000fe40000000f00 */
[----:B------:R-:W-:-:S03]  /*1c00*/  @!P0 IADD3 R111, R111, 0x80, RZ ;  /* 0x000000806f6f8810 */ /* 0x000fc60007ffe0ff */
[----:B------:R-:W-:-:S05]  /*1c10*/  @!P0 IMAD.WIDE.U32 R2, R2, R3, c[0x0][0x178] ;  /* 0x00005e0002028625 */ /* 0x000fca00078e0003 */
[----:B------:R1:W-:Y:S02]  /*1c20*/  @!P0 STG.E.64 [R2.64], R10 ;  /* 0x0000000a02008986 */ /* 0x0003e4000c101b04 */
.L_x_20416:
[----:B------:R-:W-:Y:S05]  /*1c30*/  BSYNC B0 ;  /* 0x0000000000007941 */ /* 0x000fea0003800000 */
.L_x_20410:
        /* <DEDUP_REMOVED lines=8> */
.L_x_20417:
        /* <DEDUP_REMOVED lines=12> */
.L_x_26856:


//--------------------- .text._ZN2at6native29vectorized_elementwise_kernelILi8EZZZNS0_49_GLOBAL__N__b919a28f_16_Normalization_cu_5c38458737batch_norm_elementwise_backward_trainERKNS_6TensorES5_S5_S5_S5_S5_S5_ENKUlvE0_clEvENKUlvE_clEvEUldddddddE_St5arrayIPcLm8EEEEviT0_T1_ --------------------------
	.section	.text._ZN2at6native29vectorized_elementwise_kernelILi8EZZZNS0_49_GLOBAL__N__b919a28f_16_Normalization_cu_5c38458737batch_norm_elementwise_backward_trainERKNS_6TensorES5_S5_S5_S5_S5_S5_ENKUlvE0_clEvENKUlvE_clEvEUldddddddE_St5arrayIPcLm8EEEEviT0_T1_,"ax",@progbits
	.sectioninfo	@"SHI_REGISTERS=4"
	.align	128
        .global         _ZN2at6native29vectorized_elementwise_kernelILi8EZZZNS0_49_GLOBAL__N__b919a28f_16_Normalization_cu_5c38458737batch_norm_elementwise_backward_trainERKNS_6TensorES5_S5_S5_S5_S5_S5_ENKUlvE0_clEvENKUlvE_clEvEUldddddddE_St5arrayIPcLm8EEEEviT0_T1_
        .type           _ZN2at6native29vectorized_elementwise_kernelILi8EZZZNS0_49_GLOBAL__N__b919a28f_16_Normalization_cu_5c38458737batch_norm_elementwise_backward_trainERKNS_6TensorES5_S5_S5_S5_S5_S5_ENKUlvE0_clEvENKUlvE_clEvEUldddddddE_St5arrayIPcLm8EEEEviT0_T1_,@function
        .size           _ZN2at6native29vectorized_elementwise_kernelILi8EZZZNS0_49_GLOBAL__N__b919a28f_16_Normalization_cu_5c38458737batch_norm_elementwise_backward_trainERKNS_6TensorES5_S5_S5_S5_S5_S5_ENKUlvE0_clEvENKUlvE_clEvEUldddddddE_St5arrayIPcLm8EEEEviT0_T1_,(.L_x_26857 - _ZN2at6native29vectorized_elementwise_kernelILi8EZZZNS0_49_GLOBAL__N__b919a28f_16_Normalization_cu_5c38458737batch_norm_elementwise_backward_trainERKNS_6TensorES5_S5_S5_S5_S5_S5_ENKUlvE0_clEvENKUlvE_clEvEUldddddddE_St5arrayIPcLm8EEEEviT0_T1_)
        .other          _ZN2at6native29vectorized_elementwise_kernelILi8EZZZNS0_49_GLOBAL__N__b919a28f_16_Normalization_cu_5c38458737batch_norm_elementwise_backward_trainERKNS_6TensorES5_S5_S5_S5_S5_S5_ENKUlvE0_clEvENKUlvE_clEvEUldddddddE_St5arrayIPcLm8EEEEviT0_T1_,@"STO_CUDA_ENTRY STV_DEFAULT"
_ZN2at6native29vectorized_elementwise_kernelILi8EZZZNS0_49_GLOBAL__N__b919a28f_16_Normalization_cu_5c38458737batch_norm_elementwise_backward_trainERKNS_6TensorES5_S5_S5_S5_S5_S5_ENKUlvE0_clEvENKUlvE_clEvEUldddddddE_St5arrayIPcLm8EEEEviT0_T1_:
.text._ZN2at6native29vectorized_elementwise_kernelILi8EZZZNS0_49_GLOBAL__N__b919a28f_16_Normalization_cu_5c38458737batch_norm_elementwise_backward_trainERKNS_6TensorES5_S5_S5_S5_S5_S5_ENKUlvE0_clEvENKUlvE_clEvEUldddddddE_St5arrayIPcLm8EEEEviT0_T1_:
[----:B------:R-:W-:Y:S02]  /*0000*/  MOV R1, c[0x0][0x28] ;  /* 0x00000a0000017a02 */ /* 0x000fe40000000f00 */
[----:B------:R-:W-:Y:S05]  /*0010*/  EXIT ;  /* 0x000000000000794d */ /* 0x000fea0003800000 */
.L_x_20418:
        /* <DEDUP_REMOVED lines=14> */
.L_x_26857:


//--------------------- .text._ZN2at6native32batch_norm_backward_elemt_kernelIN3c108BFloat16ES3_fiEEvNS_27GenericPackedTensorAccessorIT_Lm3ENS_16DefaultPtrTraitsET2_EES8_NS4_IT1_Lm1ES6_S7_EESA_NS4_IT0_Lm1ES6_S7_EESA_SA_S8_S9_ --------------------------
	.section	.text._ZN2at6native32batch_norm_backward_elemt_kernelIN3c108BFloat16ES3_fiEEvNS_27GenericPackedTensorAccessorIT_Lm3ENS_16DefaultPtrTraitsET2_EES8_NS4_IT1_Lm1ES6_S7_EESA_NS4_IT0_Lm1ES6_S7_EESA_SA_S8_S9_,"ax",@progbits
	.sectioninfo	@"SHI_REGISTERS=28"
	.align	128
        .global         _ZN2at6native32batch_norm_backward_elemt_kernelIN3c108BFloat16ES3_fiEEvNS_27GenericPackedTensorAccessorIT_Lm3ENS_16DefaultPtrTraitsET2_EES8_NS4_IT1_Lm1ES6_S7_EESA_NS4_IT0_Lm1ES6_S7_EESA_SA_S8_S9_
        .type           _ZN2at6native32batch_norm_backward_elemt_kernelIN3c108BFloat16ES3_fiEEvNS_27GenericPackedTensorAccessorIT_Lm3ENS_16DefaultPtrTraitsET2_EES8_NS4_IT1_Lm1ES6_S7_EESA_NS4_IT0_Lm1ES6_S7_EESA_SA_S8_S9_,@function
        .size           _ZN2at6native32batch_norm_backward_elemt_kernelIN3c108BFloat16ES3_fiEEvNS_27GenericPackedTensorAccessorIT_Lm3ENS_16DefaultPtrTraitsET2_EES8_NS4_IT1_Lm1ES6_S7_EESA_NS4_IT0_Lm1ES6_S7_EESA_SA_S8_S9_,(.L_x_26858 - _ZN2at6native32batch_norm_backward_elemt_kernelIN3c108BFloat16ES3_fiEEvNS_27GenericPackedTensorAccessorIT_Lm3ENS_16DefaultPtrTraitsET2_EES8_NS4_IT1_Lm1ES6_S7_EESA_NS4_IT0_Lm1ES6_S7_EESA_SA_S8_S9_)
        .other          _ZN2at6native32batch_norm_backward_elemt_kernelIN3c108BFloat16ES3_fiEEvNS_27GenericPackedTensorAccessorIT_Lm3ENS_16DefaultPtrTraitsET2_EES8_NS4_IT1_Lm1ES6_S7_EESA_NS4_IT0_Lm1ES6_S7_EESA_SA_S8_S9_,@"STO_CUDA_ENTRY STV_DEFAULT"
_ZN2at6native32batch_norm_backward_elemt_kernelIN3c108BFloat16ES3_fiEEvNS_27GenericPackedTensorAccessorIT_Lm3ENS_16DefaultPtrTraitsET2_EES8_NS4_IT1_Lm1ES6_S7_EESA_NS4_IT0_Lm1ES6_S7_EESA_SA_S8_S9_:
.text._ZN2at6native32batch_norm_backward_elemt_kernelIN3c108BFloat16ES3_fiEEvNS_27GenericPackedTensorAccessorIT_Lm3ENS_16DefaultPtrTraitsET2_EES8_NS4_IT1_Lm1ES6_S7_EESA_NS4_IT0_Lm1ES6_S7_EESA_SA_S8_S9_:
[----:B------:R-:W-:Y:S02]  /*0000*/  IMAD.MOV.U32 R1, RZ, RZ, c[0x0][0x28] ;  /* 0x00000a00ff017624 */ /* 0x000fe400078e00ff */
[----:B------:R-:W0:Y:S02]  /*0010*/  S2R R2, SR_CTAID.X ;  /* 0x0000000000027919 */ /* 0x000e240000002500 */
[----:B0-----:R-:W-:-:S13]  /*0020*/  ISETP.GE.AND P0, PT, R2, c[0x0][0x16c], PT ;  /* 0x00005b0002007a0c */ /* 0x001fda0003f06270 */
[----:B------:R-:W-:Y:S05]  /*0030*/  @P0 EXIT ;  /* 0x000000000000094d */ /* 0x000fea0003800000 */
[----:B------:R-:W-:Y:S01]  /*0040*/  IMAD.MOV.U32 R3, RZ, RZ, c[0x0][0x1c8] ;  /* 0x00007200ff037624 */ /* 0x000fe200078e00ff */
[----:B------:R-:W-:Y:S01]  /*0050*/  ULDC.64 UR4, c[0x0][0x118] ;  /* 0x0000460000047ab9 */ /* 0x000fe20000000a00 */
[----:B------:R-:W0:Y:S03]  /*0060*/  S2R R13, SR_CTAID.Y ;  /* 0x00000000000d7919 */ /* 0x000e260000002600 */
[----:B------:R-:W-:Y:S01]  /*0070*/  ISETP.GE.AND P0, PT, R3, 0x1, PT ;  /* 0x000000010300780c */ /* 0x000fe20003f06270 */
[----:B------:R-:W0:-:S12]  /*0080*/  S2R R0, SR_TID.Y ;  /* 0x0000000000007919 */ /* 0x000e180000002200 */
[----:B------:R-:W-:Y:S01]  /*0090*/  @P0 MOV R5, 0x2 ;  /* 0x0000000200050802 */ /* 0x000fe20000000f00 */
[----:B------:R-:W-:-:S04]  /*00a0*/  @P0 IMAD R4, R2, c[0x0][0x1cc], RZ ;  /* 0x0000730002040a24 */ /* 0x000fc800078e02ff */
[----:B------:R-:W-:-:S05]  /*00b0*/  @P0 IMAD.WIDE R4, R4, R5, c[0x0][0x1c0] ;  /* 0x0000700004040625 */ /* 0x000fca00078e0205 */
[----:B------:R1:W5:Y:S01]  /*00c0*/  @P0 LDG.E.U16 R12, [R4.64] ;  /* 0x00000004040c0981 */ /* 0x000362000c1e1500 */
[----:B0-----:R-:W-:-:S05]  /*00d0*/  IMAD R13, R13, c[0x0][0x4], R0 ;  /* 0x000001000d0d7a24 */ /* 0x001fca00078e0200 */
[----:B------:R-:W-:-:S13]  /*00e0*/  ISETP.GE.AND P1, PT, R13, c[0x0][0x168], PT ;  /* 0x00005a000d007a0c */ /* 0x000fda0003f26270 */
[----:B------:R-:W-:Y:S05]  /*00f0*/  @P1 EXIT ;  /* 0x000000000000194d */ /* 0x000fea0003800000 */
[----:B-1----:R-:W-:Y:S02]  /*0100*/  IMAD.MOV.U32 R15, RZ, RZ, 0x4 ;  /* 0x00000004ff0f7424 */ /* 0x002fe400078e00ff */
[C---:B------:R-:W-:Y:S02]  /*0110*/  IMAD R8, R2.reuse, c[0x0][0x1bc], RZ ;  /* 0x00006f0002087a24 */ /* 0x040fe400078e02ff */
[----:B------:R-:W-:Y:S02]  /*0120*/  IMAD R10, R2, c[0x0][0x1ec], RZ ;  /* 0x00007b00020a7a24 */ /* 0x000fe400078e02ff */
[----:B------:R-:W-:-:S04]  /*0130*/  IMAD.WIDE R8, R8, R15, c[0x0][0x1b0] ;  /* 0x00006c0008087625 */ /* 0x000fc800078e020f */
[-C--:B------:R-:W-:Y:S02]  /*0140*/  IMAD.WIDE R10, R10, R15.reuse, c[0x0][0x1e0] ;  /* 0x000078000a0a7625 */ /* 0x080fe400078e020f */
[----:B------:R0:W2:Y:S02]  /*0150*/  LDG.E R8, [R8.64] ;  /* 0x0000000408087981 */ /* 0x0000a4000c1e1900 */
[C---:B------:R-:W-:Y:S02]  /*0160*/  IMAD R4, R2.reuse, c[0x0][0x1ac], RZ ;  /* 0x00006b0002047a24 */ /* 0x040fe400078e02ff */
[----:B------:R-:W-:Y:S01]  /*0170*/  IMAD R14, R2, c[0x0][0x1dc], RZ ;  /* 0x00007700020e7a24 */ /* 0x000fe200078e02ff */
[----:B------:R1:W3:Y:S01]  /*0180*/  LDG.E R10, [R10.64] ;  /* 0x000000040a0a7981 */ /* 0x0002e2000c1e1900 */
[----:B------:R-:W-:-:S04]  /*0190*/  IMAD.WIDE R4, R4, R15, c[0x0][0x1a0] ;  /* 0x0000680004047625 */ /* 0x000fc800078e020f */
[----:B------:R-:W-:Y:S01]  /*01a0*/  IMAD.WIDE R14, R14, R15, c[0x0][0x1d0] ;  /* 0x000074000e0e7625 */ /* 0x000fe200078e020f */
[----:B------:R4:W5:Y:S04]  /*01b0*/  LDG.E R0, [R4.64] ;  /* 0x0000000404007981 */ /* 0x000968000c1e1900 */
[----:B------:R4:W5:Y:S01]  /*01c0*/  LDG.E R6, [R14.64] ;  /* 0x000000040e067981 */ /* 0x000962000c1e1900 */
[----:B------:R-:W-:Y:S01]  /*01d0*/  HFMA2.MMA R3, -RZ, RZ, 1.875, 0 ;  /* 0x3f800000ff037435 */ /* 0x000fe200000001ff */
[----:B0-----:R-:W-:Y:S02]  /*01e0*/  IMAD.MOV.U32 R9, RZ, RZ, R13 ;  /* 0x000000ffff097224 */ /* 0x001fe400078e000d */
[----:B------:R-:W0:Y:S01]  /*01f0*/  S2R R7, SR_TID.X ;  /* 0x0000000000077919 */ /* 0x000e220000002100 */
[----:B-1----:R-:W-:-:S02]  /*0200*/  IMAD R11, R2, c[0x0][0x198], RZ ;  /* 0x00006600020b7a24 */ /* 0x002fc400078e02ff */
[----:B-----5:R-:W-:Y:S01]  /*0210*/  @P0 PRMT R3, RZ, 0x5410, R12 ;  /* 0x00005410ff030816 */ /* 0x020fe2000000000c */
[----:B------:R-:W-:Y:S02]  /*0220*/  IMAD R12, R2, c[0x0][0x178], RZ ;  /* 0x00005e00020c7a24 */ /* 0x000fe400078e02ff */
[C---:B--2---:R-:W-:Y:S02]  /*0230*/  FMUL.FTZ R17, R8.reuse, R8 ;  /* 0x0000000808117220 */ /* 0x044fe40000410000 */
[----:B------:R-:W-:Y:S02]  /*0240*/  FMUL.FTZ R8, R8, R3 ;  /* 0x0000000308087220 */ /* 0x000fe40000410000 */
[----:B---3--:R-:W-:Y:S02]  /*0250*/  FMUL.FTZ R17, R10, R17 ;  /* 0x000000110a117220 */ /* 0x008fe40000410000 */
[----:B------:R-:W-:Y:S02]  /*0260*/  IMAD R10, R2, c[0x0][0x208], RZ ;  /* 0x00008200020a7a24 */ /* 0x000fe400078e02ff */
[----:B0---4-:R-:W-:-:S02]  /*0270*/  FMUL.FTZ R13, R17, c[0x0][0x210] ;  /* 0x00008400110d7a20 */ /* 0x011fc40000410000 */
.L_x_20422:
[----:B------:R-:W-:Y:S01]  /*0280*/  ISETP.GE.AND P0, PT, R7, c[0x0][0x170], PT ;  /* 0x00005c0007007a0c */ /* 0x000fe20003f06270 */
[----:B------:R-:W-:Y:S01]  /*0290*/  BSSY B0, `(.L_x_20419) ;  /* 0x000002c000007945 */ /* 0x000fe20003800000 */
[----:B------:R-:W-:-:S11]  /*02a0*/  MOV R14, c[0x0][0x4] ;  /* 0x00000100000e7a02 */ /* 0x000fd60000000f00 */
        /* <DEDUP_REMOVED lines=14> */
.L_x_20421:
        /* <DEDUP_REMOVED lines=16> */
[----:B------:R-:W-:Y:S02]  /*0490*/  FFMA.FTZ R22, -R6, c[0x0][0x210], R3 ;  /* 0x0000840006167a23 */ /* 0x000fe40000010103 */
        /* <DEDUP_REMOVED lines=11> */
.L_x_20420:
[----:B------:R-:W-:Y:S05]  /*0550*/  BSYNC B0 ;  /* 0x0000000000007941 */ /* 0x000fea0003800000 */
.L_x_20419:
[----:B------:R-:W-:-:S05]  /*0560*/  IMAD R9, R14, c[0x0][0x10], R9 ;  /* 0x000004000e097a24 */ /* 0x000fca00078e0209 */
[----:B------:R-:W-:-:S13]  /*0570*/  ISETP.GE.AND P0, PT, R9, c[0x0][0x168], PT ;  /* 0x00005a0009007a0c */ /* 0x000fda0003f06270 */
[----:B------:R-:W-:Y:S05]  /*0580*/  @!P0 BRA `(.L_x_20422) ;  /* 0xfffffcf000008947 */ /* 0x000fea000383ffff */
[----:B------:R-:W-:Y:S05]  /*0590*/  EXIT ;  /* 0x000000000000794d */ /* 0x000fea0003800000 */
.L_x_20423:
        /* <DEDUP_REMOVED lines=14> */
.L_x_26858:


//--------------------- .text._ZN2at6native32batch_norm_backward_elemt_kernelIN3c108BFloat16EffiEEvNS_27GenericPackedTensorAccessorIT_Lm3ENS_16DefaultPtrTraitsET2_EES8_NS4_IT1_Lm1ES6_S7_EESA_NS4_IT0_Lm1ES6_S7_EESA_SA_S8_S9_ --------------------------
	.section	.text._ZN2at6native32batch_norm_backward_elemt_kernelIN3c108BFloat16EffiEEvNS_27GenericPackedTensorAccessorIT_Lm3ENS_16DefaultPtrTraitsET2_EES8_NS4_IT1_Lm1ES6_S7_EESA_NS4_IT0_Lm1ES6_S7_EESA_SA_S8_S9_,"ax",@progbits
	.sectioninfo	@"SHI_REGISTERS=28"
	.align	128
        .global         _ZN2at6native32batch_norm_backward_elemt_kernelIN3c108BFloat16EffiEEvNS_27GenericPackedTensorAccessorIT_Lm3ENS_16DefaultPtrTraitsET2_EES8_NS4_IT1_Lm1ES6_S7_EESA_NS4_IT0_Lm1ES6_S7_EESA_SA_S8_S9_
        .type           _ZN2at6native32batch_norm_backward_elemt_kernelIN3c108BFloat16EffiEEvNS_27GenericPackedTensorAccessorIT_Lm3ENS_16DefaultPtrTraitsET2_EES8_NS4_IT1_Lm1ES6_S7_EESA_NS4_IT0_Lm1ES6_S7_EESA_SA_S8_S9_,@function
        .size           _ZN2at6native32batch_norm_backward_elemt_kernelIN3c108BFloat16EffiEEvNS_27GenericPackedTensorAccessorIT_Lm3ENS_16DefaultPtrTraitsET2_EES8_NS4_IT1_Lm1ES6_S7_EESA_NS4_IT0_Lm1ES6_S7_EESA_SA_S8_S9_,(.L_x_26859 - _ZN2at6native32batch_norm_backward_elemt_kernelIN3c108BFloat16EffiEEvNS_27GenericPackedTensorAccessorIT_Lm3ENS_16DefaultPtrTraitsET2_EES8_NS4_IT1_Lm1ES6_S7_EESA_NS4_IT0_Lm1ES6_S7_EESA_SA_S8_S9_)
        .other          _ZN2at6native32batch_norm_backward_elemt_kernelIN3c108BFloat16EffiEEvNS_27GenericPackedTensorAccessorIT_Lm3ENS_16DefaultPtrTraitsET2_EES8_NS4_IT1_Lm1ES6_S7_EESA_NS4_IT0_Lm1ES6_S7_EESA_SA_S8_S9_,@"STO_CUDA_ENTRY STV_DEFAULT"
_ZN2at6native32batch_norm_backward_elemt_kernelIN3c108BFloat16EffiEEvNS_27GenericPackedTensorAccessorIT_Lm3ENS_16DefaultPtrTraitsET2_EES8_NS4_IT1_Lm1ES6_S7_EESA_NS4_IT0_Lm1ES6_S7_EESA_SA_S8_S9_:
.text._ZN2at6native32batch_norm_backward_elemt_kernelIN3c108BFloat16EffiEEvNS_27GenericPackedTensorAccessorIT_Lm3ENS_16DefaultPtrTraitsET2_EES8_NS4_IT1_Lm1ES6_S7_EESA_NS4_IT0_Lm1ES6_S7_EESA_SA_S8_S9_:
[----:B------:R-:W-:Y:S02]  /*0000*/  IMAD.MOV.U32 R1, RZ, RZ, c[0x0][0x28] ;  /* 0x00000a00ff017624 */ /* 0x000fe400078e00ff */
[----:B------:R-:W0:Y:S02]  /*0010*/  S2R R12, SR_CTAID.X ;  /* 0x00000000000c7919 */ /* 0x000e240000002500 */
[----:B0-----:R-:W-:-:S13]  /*0020*/  ISETP.GE.AND P0, PT, R12, c[0x0][0x16c], PT ;  /* 0x00005b000c007a0c */ /* 0x001fda0003f06270 */
[----:B------:R-:W-:Y:S05]  /*0030*/  @P0 EXIT ;  /* 0x000000000000094d */ /* 0x000fea0003800000 */
[----:B------:R-:W-:Y:S01]  /*0040*/  MOV R2, c[0x0][0x1c8] ;  /* 0x0000720000027a02 */ /* 0x000fe20000000f00 */
[----:B------:R-:W-:Y:S01]  /*0050*/  HFMA2.MMA R9, -RZ, RZ, 1.875, 0 ;  /* 0x3f800000ff097435 */ /* 0x000fe200000001ff */
[----:B------:R-:W-:Y:S01]  /*0060*/  IMAD.MOV.U32 R5, RZ, RZ, 0x4 ;  /* 0x00000004ff057424 */ /* 0x000fe200078e00ff */
[----:B------:R-:W-:Y:S01]  /*0070*/  ULDC.64 UR4, c[0x0][0x118] ;  /* 0x0000460000047ab9 */ /* 0x000fe20000000a00 */
[----:B------:R-:W-:Y:S01]  /*0080*/  ISETP.GE.AND P0, PT, R2, 0x1, PT ;  /* 0x000000010200780c */ /* 0x000fe20003f06270 */
[----:B------:R-:W0:Y:S04]  /*0090*/  S2R R13, SR_CTAID.Y ;  /* 0x00000000000d7919 */ /* 0x000e280000002600 */
[----:B------:R-:W0:Y:S08]  /*00a0*/  S2R R0, SR_TID.Y ;  /* 0x0000000000007919 */ /* 0x000e300000002200 */
[----:B------:R-:W-:-:S04]  /*00b0*/  @P0 IMAD R2, R12, c[0x0][0x1cc], RZ ;  /* 0x000073000c020a24 */ /* 0x000fc800078e02ff */
[----:B------:R-:W-:-:S05]  /*00c0*/  @P0 IMAD.WIDE R2, R2, R5, c[0x0][0x1c0] ;  /* 0x0000700002020625 */ /* 0x000fca00078e0205 */
[----:B------:R1:W5:Y:S01]  /*00d0*/  @P0 LDG.E R9, [R2.64] ;  /* 0x0000000402090981 */ /* 0x000362000c1e1900 */
[----:B0-----:R-:W-:-:S05]  /*00e0*/  IMAD R13, R13, c[0x0][0x4], R0 ;  /* 0x000001000d0d7a24 */ /* 0x001fca00078e0200 */
[----:B------:R-:W-:-:S13]  /*00f0*/  ISETP.GE.AND P1, PT, R13, c[0x0][0x168], PT ;  /* 0x00005a000d007a0c */ /* 0x000fda0003f26270 */
[----:B------:R-:W-:Y:S05]  /*0100*/  @P1 EXIT ;  /* 0x000000000000194d */ /* 0x000fea0003800000 */
[C---:B-1----:R-:W-:Y:S02]  /*0110*/  IMAD R10, R12.reuse, c[0x0][0x1bc], RZ ;  /* 0x00006f000c0a7a24 */ /* 0x042fe400078e02ff */
[----:B------:R-:W-:Y:S02]  /*0120*/  IMAD R14, R12, c[0x0][0x1ec], RZ ;  /* 0x00007b000c0e7a24 */ /* 0x000fe400078e02ff */
[----:B------:R-:W-:-:S04]  /*0130*/  IMAD.WIDE R10, R10, R5, c[0x0][0x1b0] ;  /* 0x00006c000a0a7625 */ /* 0x000fc800078e0205 */
[-C--:B------:R-:W-:Y:S02]  /*0140*/  IMAD.WIDE R14, R14, R5.reuse, c[0x0][0x1e0] ;  /* 0x000078000e0e7625 */ /* 0x080fe400078e0205 */
[----:B------:R0:W2:Y:S02]  /*0150*/  LDG.E R10, [R10.64] ;  /* 0x000000040a0a7981 */ /* 0x0000a4000c1e1900 */
[C---:B------:R-:W-:Y:S02]  /*0160*/  IMAD R2, R12.reuse, c[0x0][0x1ac], RZ ;  /* 0x00006b000c027a24 */ /* 0x040fe400078e02ff */
[----:B------:R-:W-:Y:S01]  /*0170*/  IMAD R4, R12, c[0x0][0x1dc], RZ ;  /* 0x000077000c047a24 */ /* 0x000fe200078e02ff */
[----:B------:R-:W3:Y:S01]  /*0180*/  LDG.E R14, [R14.64] ;  /* 0x000000040e0e7981 */ /* 0x000ee2000c1e1900 */
[----:B------:R-:W-:-:S04]  /*0190*/  IMAD.WIDE R2, R2, R5, c[0x0][0x1a0] ;  /* 0x0000680002027625 */ /* 0x000fc800078e0205 */
[----:B------:R-:W-:Y:S01]  /*01a0*/  IMAD.WIDE R4, R4, R5, c[0x0][0x1d0] ;  /* 0x0000740004047625 */ /* 0x000fe200078e0205 */
[----:B------:R1:W5:Y:S04]  /*01b0*/  LDG.E R0, [R2.64] ;  /* 0x0000000402007981 */ /* 0x000368000c1e1900 */
[----:B------:R1:W5:Y:S01]  /*01c0*/  LDG.E R6, [R4.64] ;  /* 0x0000000404067981 */ /* 0x000362000c1e1900 */
[----:B0-----:R-:W-:-:S03]  /*01d0*/  IMAD R11, R12, c[0x0][0x198], RZ ;  /* 0x000066000c0b7a24 */ /* 0x001fc600078e02ff */
[----:B------:R-:W0:Y:S01]  /*01e0*/  S2R R7, SR_TID.X ;  /* 0x0000000000077919 */ /* 0x000e220000002100 */
[C---:B--2---:R-:W-:Y:S02]  /*01f0*/  FMUL.FTZ R17, R10.reuse, R10 ;  /* 0x0000000a0a117220 */ /* 0x044fe40000410000 */
[----:B-----5:R-:W-:Y:S02]  /*0200*/  FMUL.FTZ R8, R10, R9 ;  /* 0x000000090a087220 */ /* 0x020fe40000410000 */
[----:B------:R-:W-:Y:S02]  /*0210*/  IMAD.MOV.U32 R9, RZ, RZ, R13 ;  /* 0x000000ffff097224 */ /* 0x000fe400078e000d */
[----:B---3--:R-:W-:Y:S02]  /*0220*/  FMUL.FTZ R17, R14, R17 ;  /* 0x000000110e117220 */ /* 0x008fe40000410000 */
[C---:B------:R-:W-:Y:S02]  /*0230*/  IMAD R10, R12.reuse, c[0x0][0x208], RZ ;  /* 0x000082000c0a7a24 */ /* 0x040fe400078e02ff */
[----:B------:R-:W-:-:S02]  /*0240*/  IMAD R12, R12, c[0x0][0x178], RZ ;  /* 0x00005e000c0c7a24 */ /* 0x000fc400078e02ff */
[----:B01----:R-:W-:Y:S02]  /*0250*/  FMUL.FTZ R13, R17, c[0x0][0x210] ;  /* 0x00008400110d7a20 */ /* 0x003fe40000410000 */
.L_x_20427:
        /* <DEDUP_REMOVED lines=17> */
.L_x_20426:
        /* <DEDUP_REMOVED lines=28> */
.L_x_20425:
[----:B------:R-:W-:Y:S05]  /*0530*/  BSYNC B0 ;  /* 0x0000000000007941 */ /* 0x000fea0003800000 */
.L_x_20424:
[----:B------:R-:W-:-:S05]  /*0540*/  IMAD R9, R14, c[0x0][0x10], R9 ;  /* 0x000004000e097a24 */ /* 0x000fca00078e0209 */
[----:B------:R-:W-:-:S13]  /*0550*/  ISETP.GE.AND P0, PT, R9, c[0x0][0x168], PT ;  /* 0x00005a0009007a0c */ /* 0x000fda0003f06270 */
[----:B------:R-:W-:Y:S05]  /*0560*/  @!P0 BRA `(.L_x_20427) ;  /* 0xfffffcf000008947 */ /* 0x000fea000383ffff */
[----:B------:R-:W-:Y:S05]  /*0570*/  EXIT ;  /* 0x000000000000794d */ /* 0x000fea0003800000 */
.L_x_20428:
        /* <DEDUP_REMOVED lines=16> */
.L_x_26859:


//--------------------- .text._ZN2at6native32batch_norm_backward_elemt_kernelIN3c104HalfES3_fiEEvNS_27GenericPackedTensorAccessorIT_Lm3ENS_16DefaultPtrTraitsET2_EES8_NS4_IT1_Lm1ES6_S7_EESA_NS4_IT0_Lm1ES6_S7_EESA_SA_S8_S9_ --------------------------
	.section	.text._ZN2at6native32batch_norm_backward_elemt_kernelIN3c104HalfES3_fiEEvNS_27GenericPackedTensorAccessorIT_Lm3ENS_16DefaultPtrTraitsET2_EES8_NS4_IT1_Lm1ES6_S7_EESA_NS4_IT0_Lm1ES6_S7_EESA_SA_S8_S9_,"ax",@progbits
	.sectioninfo	@"SHI_REGISTERS=28"
	.align	128
        .global         _ZN2at6native32batch_norm_backward_elemt_kernelIN3c104HalfES3_fiEEvNS_27GenericPackedTensorAccessorIT_Lm3ENS_16DefaultPtrTraitsET2_EES8_NS4_IT1_Lm1ES6_S7_EESA_NS4_IT0_Lm1ES6_S7_EESA_SA_S8_S9_
        .type           _ZN2at6native32batch_norm_backward_elemt_kernelIN3c104HalfES3_fiEEvNS_27GenericPackedTensorAccessorIT_Lm3ENS_16DefaultPtrTraitsET2_EES8_NS4_IT1_Lm1ES6_S7_EESA_NS4_IT0_Lm1ES6_S7_EESA_SA_S8_S9_,@function
        .size           _ZN2at6native32batch_norm_backward_elemt_kernelIN3c104HalfES3_fiEEvNS_27GenericPackedTensorAccessorIT_Lm3ENS_16DefaultPtrTraitsET2_EES8_NS4_IT1_Lm1ES6_S7_EESA_NS4_IT0_Lm1ES6_S7_EESA_SA_S8_S9_,(.L_x_26860 - _ZN2at6native32batch_norm_backward_elemt_kernelIN3c104HalfES3_fiEEvNS_27GenericPackedTensorAccessorIT_Lm3ENS_16DefaultPtrTraitsET2_EES8_NS4_IT1_Lm1ES6_S7_EESA_NS4_IT0_Lm1ES6_S7_EESA_SA_S8_S9_)
        .other          _ZN2at6native32batch_norm_backward_elemt_kernelIN3c104HalfES3_fiEEvNS_27GenericPackedTensorAccessorIT_Lm3ENS_16DefaultPtrTraitsET2_EES8_NS4_IT1_Lm1ES6_S7_EESA_NS4_IT0_Lm1ES6_S7_EESA_SA_S8_S9_,@"STO_CUDA_ENTRY STV_DEFAULT"
_ZN2at6native32batch_norm_backward_elemt_kernelIN3c104HalfES3_fiEEvNS_27GenericPackedTensorAccessorIT_Lm3ENS_16DefaultPtrTraitsET2_EES8_NS4_IT1_Lm1ES6_S7_EESA_NS4_IT0_Lm1ES6_S7_EESA_SA_S8_S9_:
.text._ZN2at6native32batch_norm_backward_elemt_kernelIN3c104HalfES3_fiEEvNS_27GenericPackedTensorAccessorIT_Lm3ENS_16DefaultPtrTraitsET2_EES8_NS4_IT1_Lm1ES6_S7_EESA_NS4_IT0_Lm1ES6_S7_EESA_SA_S8_S9_:
        /* <DEDUP_REMOVED lines=21> */
[----:B------:R-:W2:Y:S02]  /*0150*/  LDG.E R8, [R8.64] ;  /* 0x0000000408087981 */ /* 0x000ea4000c1e1900 */
        /* <DEDUP_REMOVED lines=8> */
[C---:B0-----:R-:W-:Y:S02]  /*01e0*/  IMAD R11, R2.reuse, c[0x0][0x198], RZ ;  /* 0x00006600020b7a24 */ /* 0x041fe400078e02ff */
[----:B------:R-:W0:Y:S02]  /*01f0*/  S2R R7, SR_TID.X ;  /* 0x0000000000077919 */ /* 0x000e240000002100 */
[----:B-----5:R-:W-:Y:S01]  /*0200*/  @P0 HADD2.F32 R3, -RZ, R12.H0_H0 ;  /* 0x2000000cff030230 */ /* 0x020fe20000004100 */
[----:B------:R-:W-:-:S02]  /*0210*/  IMAD R12, R2, c[0x0][0x178], RZ ;  /* 0x00005e00020c7a24 */ /* 0x000fc400078e02ff */
[C---:B--2---:R-:W-:Y:S02]  /*0220*/  FMUL.FTZ R9, R8.reuse, R8 ;  /* 0x0000000808097220 */ /* 0x044fe40000410000 */
[----:B------:R-:W-:Y:S02]  /*0230*/  FMUL.FTZ R8, R8, R3 ;  /* 0x0000000308087220 */ /* 0x000fe40000410000 */
[----:B---3--:R-:W-:Y:S02]  /*0240*/  FMUL.FTZ R3, R10, R9 ;  /* 0x000000090a037220 */ /* 0x008fe40000410000 */
[----:B------:R-:W-:Y:S02]  /*0250*/  IMAD.MOV.U32 R9, RZ, RZ, R13 ;  /* 0x000000ffff097224 */ /* 0x000fe400078e000d */
[----:B------:R-:W-:Y:S02]  /*0260*/  IMAD R10, R2, c[0x0][0x208], RZ ;  /* 0x00008200020a7a24 */ /* 0x000fe400078e02ff */
[----:B01----:R-:W-:-:S02]  /*0270*/  FMUL.FTZ R13, R3, c[0x0][0x210] ;  /* 0x00008400030d7a20 */ /* 0x003fc40000410000 */
.L_x_20432:
[----:B------:R-:W-:Y:S01]  /*0280*/  ISETP.GE.AND P0, PT, R7, c[0x0][0x170], PT ;  /* 0x00005c0007007a0c */ /* 0x000fe20003f06270 */
[----:B------:R-:W-:Y:S01]  /*0290*/  BSSY B0, `(.L_x_20429) ;  /* 0x000002c000007945 */ /* 0x000fe20003800000 */
[----:B------:R-:W-:-:S11]  /*02a0*/  MOV R14, c[0x0][0x4] ;  /* 0x00000100000e7a02 */ /* 0x000fd60000000f00 */
[----:B0-----:R-:W-:Y:S05]  /*02b0*/  @P0 BRA `(.L_x_20430) ;  /* 0x0000029000000947 */ /* 0x001fea0003800000 */
[C---:B------:R-:W-:Y:S01]  /*02c0*/  IMAD R15, R9.reuse, c[0x0][0x174], RZ ;  /* 0x00005d00090f7a24 */ /* 0x040fe200078e02ff */
[----:B------:R-:W-:Y:S01]  /*02d0*/  MOV R21, R7 ;  /* 0x0000000700157202 */ /* 0x000fe20000000f00 */
[C---:B------:R-:W-:Y:S02]  /*02e0*/  IMAD R3, R9.reuse, c[0x0][0x204], RZ ;  /* 0x0000810009037a24 */ /* 0x040fe400078e02ff */
[----:B------:R-:W-:Y:S01]  /*02f0*/  IMAD R2, R9, c[0x0][0x194], RZ ;  /* 0x0000650009027a24 */ /* 0x000fe200078e02ff */
[----:B------:R-:W-:Y:S02]  /*0300*/  SHF.R.S32.HI R19, RZ, 0x1f, R15 ;  /* 0x0000001fff137819 */ /* 0x000fe4000001140f */
        /* <DEDUP_REMOVED lines=8> */
.L_x_20431:
        /* <DEDUP_REMOVED lines=14> */
[----:B------:R-:W-:Y:S02]  /*0470*/  FFMA.FTZ R22, -R6, c[0x0][0x210], R23 ;  /* 0x0000840006167a23 */ /* 0x000fe40000010117 */
[C---:B------:R-:W-:Y:S01]  /*0480*/  IMAD R23, R21.reuse, c[0x0][0x20c], RZ ;  /* 0x0000830015177a24 */ /* 0x040fe200078e02ff */
[----:B------:R-:W-:Y:S01]  /*0490*/  IADD3 R21, R21, c[0x0][0x0], RZ ;  /* 0x0000000015157a10 */ /* 0x000fe20007ffe0ff */
[----:B------:R-:W-:-:S04]  /*04a0*/  FADD.FTZ R25, -R0, R25 ;  /* 0x0000001900197221 */ /* 0x000fc80000010100 */
[----:B------:R-:W-:Y:S01]  /*04b0*/  FFMA.FTZ R25, -R13, R25, R22 ;  /* 0x000000190d197223 */ /* 0x000fe20000010116 */
[----:B------:R-:W-:-:S03]  /*04c0*/  IADD3 R22, P0, R23, R17, RZ ;  /* 0x0000001117167210 */ /* 0x000fc60007f1e0ff */
[----:B------:R-:W-:Y:S01]  /*04d0*/  FMUL.FTZ R25, R8, R25 ;  /* 0x0000001908197220 */ /* 0x000fe20000410000 */
[----:B------:R-:W-:Y:S02]  /*04e0*/  LEA.HI.X.SX32 R23, R23, R18, 0x1, P0 ;  /* 0x0000001217177211 */ /* 0x000fe400000f0eff */
[C---:B------:R-:W-:Y:S02]  /*04f0*/  LEA R2, P0, R22.reuse, c[0x0][0x1f0], 0x1 ;  /* 0x00007c0016027a11 */ /* 0x040fe400078008ff */
[----:B------:R-:W-:Y:S02]  /*0500*/  F2FP.PACK_AB R25, RZ, R25 ;  /* 0x00000019ff19723e */ /* 0x000fe400000000ff */
[----:B------:R-:W-:Y:S02]  /*0510*/  LEA.HI.X R3, R22, c[0x0][0x1f4], R23, 0x1, P0 ;  /* 0x00007d0016037a11 */ /* 0x000fe400000f0c17 */
[----:B------:R-:W-:-:S03]  /*0520*/  ISETP.GE.AND P0, PT, R21, c[0x0][0x170], PT ;  /* 0x00005c0015007a0c */ /* 0x000fc60003f06270 */
[----:B------:R0:W-:Y:S10]  /*0530*/  STG.E.U16 [R2.64], R25 ;  /* 0x0000001902007986 */ /* 0x0001f4000c101504 */
[----:B------:R-:W-:Y:S05]  /*0540*/  @!P0 BRA `(.L_x_20431) ;  /* 0xfffffe4000008947 */ /* 0x000fea000383ffff */
.L_x_20430:
[----:B------:R-:W-:Y:S05]  /*0550*/  BSYNC B0 ;  /* 0x0000000000007941 */ /* 0x000fea0003800000 */
.L_x_20429:
[----:B------:R-:W-:-:S05]  /*0560*/  IMAD R9, R14, c[0x0][0x10], R9 ;  /* 0x000004000e097a24 */ /* 0x000fca00078e0209 */
[----:B------:R-:W-:-:S13]  /*0570*/  ISETP.GE.AND P0, PT, R9, c[0x0][0x168], PT ;  /* 0x00005a0009007a0c */ /* 0x000fda0003f06270 */
[----:B------:R-:W-:Y:S05]  /*0580*/  @!P0 BRA `(.L_x_20432) ;  /* 0xfffffcf000008947 */ /* 0x000fea000383ffff */
[----:B------:R-:W-:Y:S05]  /*0590*/  EXIT ;  /* 0x000000000000794d */ /* 0x000fea0003800000 */
.L_x_20433:
        /* <DEDUP_REMOVED lines=14> */
.L_x_26860:


//--------------------- .text._ZN2at6native32batch_norm_backward_elemt_kernelIN3c104HalfEffiEEvNS_27GenericPackedTensorAccessorIT_Lm3ENS_16DefaultPtrTraitsET2_EES8_NS4_IT1_Lm1ES6_S7_EESA_NS4_IT0_Lm1ES6_S7_EESA_SA_S8_S9_ --------------------------
	.section	.text._ZN2at6native32batch_norm_backward_elemt_kernelIN3c104HalfEffiEEvNS_27GenericPackedTensorAccessorIT_Lm3ENS_16DefaultPtrTraitsET2_EES8_NS4_IT1_Lm1ES6_S7_EESA_NS4_IT0_Lm1ES6_S7_EESA_SA_S8_S9_,"ax",@progbits
	.sectioninfo	@"SHI_REGISTERS=28"
	.align	128
        .global         _ZN2at6native32batch_norm_backward_elemt_kernelIN3c104HalfEffiEEvNS_27GenericPackedTensorAccessorIT_Lm3ENS_16DefaultPtrTraitsET2_EES8_NS4_IT1_Lm1ES6_S7_EESA_NS4_IT0_Lm1ES6_S7_EESA_SA_S8_S9_
        .type           _ZN2at6native32batch_norm_backward_elemt_kernelIN3c104HalfEffiEEvNS_27GenericPackedTensorAccessorIT_Lm3ENS_16DefaultPtrTraitsET2_EES8_NS4_IT1_Lm1ES6_S7_EESA_NS4_IT0_Lm1ES6_S7_EESA_SA_S8_S9_,@function
        .size           _ZN2at6native32batch_norm_backward_elemt_kernelIN3c104HalfEffiEEvNS_27GenericPackedTensorAccessorIT_Lm3ENS_16DefaultPtrTraitsET2_EES8_NS4_IT1_Lm1ES6_S7_EESA_NS4_IT0_Lm1ES6_S7_EESA_SA_S8_S9_,(.L_x_26861 - _ZN2at6native32batch_norm_backward_elemt_kernelIN3c104HalfEffiEEvNS_27GenericPackedTensorAccessorIT_Lm3ENS_16DefaultPtrTraitsET2_EES8_NS4_IT1_Lm1ES6_S7_EESA_NS4_IT0_Lm1ES6_S7_EESA_SA_S8_S9_)
        .other          _ZN2at6native32batch_norm_backward_elemt_kernelIN3c104HalfEffiEEvNS_27GenericPackedTensorAccessorIT_Lm3ENS_16DefaultPtrTraitsET2_EES8_NS4_IT1_Lm1ES6_S7_EESA_NS4_IT0_Lm1ES6_S7_EESA_SA_S8_S9_,@"STO_CUDA_ENTRY STV_DEFAULT"
_ZN2at6native32batch_norm_backward_elemt_kernelIN3c104HalfEffiEEvNS_27GenericPackedTensorAccessorIT_Lm3ENS_16DefaultPtrTraitsET2_EES8_NS4_IT1_Lm1ES6_S7_EESA_NS4_IT0_Lm1ES6_S7_EESA_SA_S8_S9_:
.text._ZN2at6native32batch_norm_backward_elemt_kernelIN3c104HalfEffiEEvNS_27GenericPackedTensorAccessorIT_Lm3ENS_16DefaultPtrTraitsET2_EES8_NS4_IT1_Lm1ES6_S7_EESA_NS4_IT0_Lm1ES6_S7_EESA_SA_S8_S9_:
[----:B------:R-:W-:Y:S02]  /*0000*/  MOV R1, c[0x0][0x28] ;  /* 0x00000a0000017a02 */ /* 0x000fe40000000f00 */
        /* <DEDUP_REMOVED lines=37> */
.L_x_20437:
        /* <DEDUP_REMOVED lines=17> */
.L_x_20436:
        /* <DEDUP_REMOVED lines=28> */
.L_x_20435:
[----:B------:R-:W-:Y:S05]  /*0530*/  BSYNC B0 ;  /* 0x0000000000007941 */ /* 0x000fea0003800000 */
.L_x_20434:
[----:B------:R-:W-:-:S05]  /*0540*/  IMAD R9, R14, c[0x0][0x10], R9 ;  /* 0x000004000e097a24 */ /* 0x000fca00078e0209 */
[----:B------:R-:W-:-:S13]  /*0550*/  ISETP.GE.AND P0, PT, R9, c[0x0][0x168], PT ;  /* 0x00005a0009007a0c */ /* 0x000fda0003f06270 */
[----:B------:R-:W-:Y:S05]  /*0560*/  @!P0 BRA `(.L_x_20437) ;  /* 0xfffffcf000008947 */ /* 0x000fea000383ffff */
[----:B------:R-:W-:Y:S05]  /*0570*/  EXIT ;  /* 0x000000000000794d */ /* 0x000fea0003800000 */
.L_x_20438:
        /* <DEDUP_REMOVED lines=16> */
.L_x_26861:


//--------------------- .text._ZN2at6native32batch_norm_backward_elemt_kernelIfffiEEvNS_27GenericPackedTensorAccessorIT_Lm3ENS_16DefaultPtrTraitsET2_EES6_NS2_IT1_Lm1ES4_S5_EES8_NS2_IT0_Lm1ES4_S5_EES8_S8_S6_S7_ --------------------------
	.section	.text._ZN2at6native32batch_norm_backward_elemt_kernelIfffiEEvNS_27GenericPackedTensorAccessorIT_Lm3ENS_16DefaultPtrTraitsET2_EES6_NS2_IT1_Lm1ES4_S5_EES8_NS2_IT0_Lm1ES4_S5_EES8_S8_S6_S7_,"ax",@progbits
	.sectioninfo	@"SHI_REGISTERS=30"
	.align	128
        .global         _ZN2at6native32batch_norm_backward_elemt_kernelIfffiEEvNS_27GenericPackedTensorAccessorIT_Lm3ENS_16DefaultPtrTraitsET2_EES6_NS2_IT1_Lm1ES4_S5_EES8_NS2_IT0_Lm1ES4_S5_EES8_S8_S6_S7_
        .type           _ZN2at6native32batch_norm_backward_elemt_kernelIfffiEEvNS_27GenericPackedTensorAccessorIT_Lm3ENS_16DefaultPtrTraitsET2_EES6_NS2_IT1_Lm1ES4_S5_EES8_NS2_IT0_Lm1ES4_S5_EES8_S8_S6_S7_,@function
        .size           _ZN2at6native32batch_norm_backward_elemt_kernelIfffiEEvNS_27GenericPackedTensorAccessorIT_Lm3ENS_16DefaultPtrTraitsET2_EES6_NS2_IT1_Lm1ES4_S5_EES8_NS2_IT0_Lm1ES4_S5_EES8_S8_S6_S7_,(.L_x_26862 - _ZN2at6native32batch_norm_backward_elemt_kernelIfffiEEvNS_27GenericPackedTensorAccessorIT_Lm3ENS_16DefaultPtrTraitsET2_EES6_NS2_IT1_Lm1ES4_S5_EES8_NS2_IT0_Lm1ES4_S5_EES8_S8_S6_S7_)
        .other          _ZN2at6native32batch_norm_backward_elemt_kernelIfffiEEvNS_27GenericPackedTensorAccessorIT_Lm3ENS_16DefaultPtrTraitsET2_EES6_NS2_IT1_Lm1ES4_S5_EES8_NS2_IT0_Lm1ES4_S5_EES8_S8_S6_S7_,@"STO_CUDA_ENTRY STV_DEFAULT"
_ZN2at6native32batch_norm_backward_elemt_kernelIfffiEEvNS_27GenericPackedTensorAccessorIT_Lm3ENS_16DefaultPtrTraitsET2_EES6_NS2_IT1_Lm1ES4_S5_EES8_NS2_IT0_Lm1ES4_S5_EES8_S8_S6_S7_:
.text._ZN2at6native32batch_norm_backward_elemt_kernelIfffiEEvNS_27GenericPackedTensorAccessorIT_Lm3ENS_16DefaultPtrTraitsET2_EES6_NS2_IT1_Lm1ES4_S5_EES8_NS2_IT0_Lm1ES4_S5_EES8_S8_S6_S7_:
        /* <DEDUP_REMOVED lines=38> */
.L_x_20442:
        /* <DEDUP_REMOVED lines=17> */
.L_x_20441:
        /* <DEDUP_REMOVED lines=17> */
[----:B--2---:R-:W-:Y:S02]  /*0480*/  FFMA.FTZ R24, -R8, c[0x0][0x210], R3 ;  /* 0x0000840008187a23 */ /* 0x004fe40000010103 */
[----:B---3--:R-:W-:-:S04]  /*0490*/  FADD.FTZ R7, -R0, R5 ;  /* 0x0000000500077221 */ /* 0x008fc80000010100 */
[----:B------:R-:W-:Y:S01]  /*04a0*/  FFMA.FTZ R25, -R15, R7, R24 ;  /* 0x000000070f197223 */ /* 0x000fe20000010118 */
[----:B------:R-:W-:Y:S02]  /*04b0*/  LEA.HI.X R7, R26, c[0x0][0x1f4], R27, 0x2, P0 ;  /* 0x00007d001a077a11 */ /* 0x000fe400000f141b */
[----:B------:R-:W-:Y:S01]  /*04c0*/  ISETP.GE.AND P0, PT, R23, c[0x0][0x170], PT ;  /* 0x00005c0017007a0c */ /* 0x000fe20003f06270 */
[----:B------:R-:W-:-:S05]  /*04d0*/  FMUL.FTZ R25, R10, R25 ;  /* 0x000000190a197220 */ /* 0x000fca0000410000 */
[----:B------:R0:W-:Y:S07]  /*04e0*/  STG.E [R6.64], R25 ;  /* 0x0000001906007986 */ /* 0x0001ee000c101904 */
[----:B------:R-:W-:Y:S05]  /*04f0*/  @!P0 BRA `(.L_x_20441) ;  /* 0xfffffe7000008947 */ /* 0x000fea000383ffff */
.L_x_20440:
[----:B------:R-:W-:Y:S05]  /*0500*/  BSYNC B0 ;  /* 0x0000000000007941 */ /* 0x000fea0003800000 */
.L_x_20439:
[----:B------:R-:W-:-:S05]  /*0510*/  IMAD R11, R16, c[0x0][0x10], R11 ;  /* 0x00000400100b7a24 */ /* 0x000fca00078e020b */
[----:B------:R-:W-:-:S13]  /*0520*/  ISETP.GE.AND P0, PT, R11, c[0x0][0x168], PT ;  /* 0x00005a000b007a0c */ /* 0x000fda0003f06270 */
[----:B------:R-:W-:Y:S05]  /*0530*/  @!P0 BRA `(.L_x_20442) ;  /* 0xfffffd2000008947 */ /* 0x000fea000383ffff */
[----:B------:R-:W-:Y:S05]  /*0540*/  EXIT ;  /* 0x000000000000794d */ /* 0x000fea0003800000 */
.L_x_20443:
        /* <DEDUP_REMOVED lines=11> */
.L_x_26862:


//--------------------- .text._ZN2at6native32batch_norm_backward_elemt_kernelIdddiEEvNS_27GenericPackedTensorAccessorIT_Lm3ENS_16DefaultPtrTraitsET2_EES6_NS2_IT1_Lm1ES4_S5_EES8_NS2_IT0_Lm1ES4_S5_EES8_S8_S6_S7_ --------------------------
	.section	.text._ZN2at6native32batch_norm_backward_elemt_kernelIdddiEEvNS_27GenericPackedTensorAccessorIT_Lm3ENS_16DefaultPtrTraitsET2_EES6_NS2_IT1_Lm1ES4_S5_EES8_NS2_IT0_Lm1ES4_S5_EES8_S8_S6_S7_,"ax",@progbits
	.sectioninfo	@"SHI_REGISTERS=32"
	.align	128
        .global         _ZN2at6native32batch_norm_backward_elemt_kernelIdddiEEvNS_27GenericPackedTensorAccessorIT_Lm3ENS_16DefaultPtrTraitsET2_EES6_NS2_IT1_Lm1ES4_S5_EES8_NS2_IT0_Lm1ES4_S5_EES8_S8_S6_S7_
        .type           _ZN2at6native32batch_norm_backward_elemt_kernelIdddiEEvNS_27GenericPackedTensorAccessorIT_Lm3ENS_16DefaultPtrTraitsET2_EES6_NS2_IT1_Lm1ES4_S5_EES8_NS2_IT0_Lm1ES4_S5_EES8_S8_S6_S7_,@function
        .size           _ZN2at6native32batch_norm_backward_elemt_kernelIdddiEEvNS_27GenericPackedTensorAccessorIT_Lm3ENS_16DefaultPtrTraitsET2_EES6_NS2_IT1_Lm1ES4_S5_EES8_NS2_IT0_Lm1ES4_S5_EES8_S8_S6_S7_,(.L_x_26863 - _ZN2at6native32batch_norm_backward_elemt_kernelIdddiEEvNS_27GenericPackedTensorAccessorIT_Lm3ENS_16DefaultPtrTraitsET2_EES6_NS2_IT1_Lm1ES4_S5_EES8_NS2_IT0_Lm1ES4_S5_EES8_S8_S6_S7_)
        .other          _ZN2at6native32batch_norm_backward_elemt_kernelIdddiEEvNS_27GenericPackedTensorAccessorIT_Lm3ENS_16DefaultPtrTraitsET2_EES6_NS2_IT1_Lm1ES4_S5_EES8_NS2_IT0_Lm1ES4_S5_EES8_S8_S6_S7_,@"STO_CUDA_ENTRY STV_DEFAULT"
_ZN2at6native32batch_norm_backward_elemt_kernelIdddiEEvNS_27GenericPackedTensorAccessorIT_Lm3ENS_16DefaultPtrTraitsET2_EES6_NS2_IT1_Lm1ES4_S5_EES8_NS2_IT0_Lm1ES4_S5_EES8_S8_S6_S7_:
.text._ZN2at6native32batch_norm_backward_elemt_kernelIdddiEEvNS_27GenericPackedTensorAccessorIT_Lm3ENS_16DefaultPtrTraitsET2_EES6_NS2_IT1_Lm1ES4_S5_EES8_NS2_IT0_Lm1ES4_S5_EES8_S8_S6_S7_:
[----:B------:R-:W-:Y:S02]  /*0000*/  IMAD.MOV.U32 R1, RZ, RZ, c[0x0][0x28] ;  /* 0x00000a00ff017624 */ /* 0x000fe400078e00ff */
[----:B------:R-:W0:Y:S02]  /*0010*/  S2R R5, SR_CTAID.X ;  /* 0x0000000000057919 */ /* 0x000e240000002500 */
[----:B0-----:R-:W-:-:S13]  /*0020*/  ISETP.GE.AND P0, PT, R5, c[0x0][0x16c], PT ;  /* 0x00005b0005007a0c */ /* 0x001fda0003f06270 */
[----:B------:R-:W-:Y:S05]  /*0030*/  @P0 EXIT ;  /* 0x000000000000094d */ /* 0x000fea0003800000 */
[----:B------:R-:W-:Y:S01]  /*0040*/  IMAD.MOV.U32 R0, RZ, RZ, c[0x0][0x1c8] ;  /* 0x00007200ff007624 */ /* 0x000fe200078e00ff */
[----:B------:R-:W-:Y:S01]  /*0050*/  ULDC.64 UR4, c[0x0][0x118] ;  /* 0x0000460000047ab9 */ /* 0x000fe20000000a00 */
[----:B------:R-:W-:Y:S01]  /*0060*/  IMAD.MOV.U32 R13, RZ, RZ, 0x8 ;  /* 0x00000008ff0d7424 */ /* 0x000fe200078e00ff */
[----:B------:R-:W0:Y:S01]  /*0070*/  S2R R2, SR_CTAID.Y ;  /* 0x0000000000027919 */ /* 0x000e220000002600 */
[----:B------:R-:W-:Y:S01]  /*0080*/  IMAD.MOV.U32 R14, RZ, RZ, 0x0 ;  /* 0x00000000ff0e7424 */ /* 0x000fe200078e00ff */
[----:B------:R-:W-:Y:S01]  /*0090*/  ISETP.GE.AND P0, PT, R0, 0x1, PT ;  /* 0x000000010000780c */ /* 0x000fe20003f06270 */
[----:B------:R-:W-:Y:S01]  /*00a0*/  IMAD.MOV.U32 R15, RZ, RZ, 0x3ff00000 ;  /* 0x3ff00000ff0f7424 */ /* 0x000fe200078e00ff */
[----:B------:R-:W0:Y:S11]  /*00b0*/  S2R R3, SR_TID.Y ;  /* 0x0000000000037919 */ /* 0x000e360000002200 */
[----:B------:R-:W-:-:S04]  /*00c0*/  @P0 IMAD R6, R5, c[0x0][0x1cc], RZ ;  /* 0x0000730005060a24 */ /* 0x000fc800078e02ff */
[----:B------:R-:W-:-:S05]  /*00d0*/  @P0 IMAD.WIDE R6, R6, R13, c[0x0][0x1c0] ;  /* 0x0000700006060625 */ /* 0x000fca00078e020d */
[----:B------:R1:W5:Y:S01]  /*00e0*/  @P0 LDG.E.64 R14, [R6.64] ;  /* 0x00000004060e0981 */ /* 0x000362000c1e1b00 */
[----:B0-----:R-:W-:-:S05]  /*00f0*/  IMAD R2, R2, c[0x0][0x4], R3 ;  /* 0x0000010002027a24 */ /* 0x001fca00078e0203 */
[----:B------:R-:W-:-:S13]  /*0100*/  ISETP.GE.AND P1, PT, R2, c[0x0][0x168], PT ;  /* 0x00005a0002007a0c */ /* 0x000fda0003f26270 */
[----:B------:R-:W-:Y:S05]  /*0110*/  @P1 EXIT ;  /* 0x000000000000194d */ /* 0x000fea0003800000 */
[C---:B-1----:R-:W-:Y:S02]  /*0120*/  IMAD R6, R5.reuse, c[0x0][0x1bc], RZ ;  /* 0x00006f0005067a24 */ /* 0x042fe400078e02ff */
[----:B------:R-:W-:Y:S02]  /*0130*/  IMAD R8, R5, c[0x0][0x1ec], RZ ;  /* 0x00007b0005087a24 */ /* 0x000fe400078e02ff */
[----:B------:R-:W-:-:S04]  /*0140*/  IMAD.WIDE R6, R6, R13, c[0x0][0x1b0] ;  /* 0x00006c0006067625 */ /* 0x000fc800078e020d */
[-C--:B------:R-:W-:Y:S02]  /*0150*/  IMAD.WIDE R8, R8, R13.reuse, c[0x0][0x1e0] ;  /* 0x0000780008087625 */ /* 0x080fe400078e020d */
[----:B------:R-:W2:Y:S02]  /*0160*/  LDG.E.64 R6, [R6.64] ;  /* 0x0000000406067981 */ /* 0x000ea4000c1e1b00 */
[C---:B------:R-:W-:Y:S02]  /*0170*/  IMAD R10, R5.reuse, c[0x0][0x1ac], RZ ;  /* 0x00006b00050a7a24 */ /* 0x040fe400078e02ff */
[----:B------:R-:W3:Y:S01]  /*0180*/  LDG.E.64 R8, [R8.64] ;  /* 0x0000000408087981 */ /* 0x000ee2000c1e1b00 */
[----:B------:R-:W-:Y:S02]  /*0190*/  IMAD R12, R5, c[0x0][0x1dc], RZ ;  /* 0x00007700050c7a24 */ /* 0x000fe400078e02ff */
[----:B------:R-:W-:-:S04]  /*01a0*/  IMAD.WIDE R10, R10, R13, c[0x0][0x1a0] ;  /* 0x000068000a0a7625 */ /* 0x000fc800078e020d */
[----:B------:R-:W-:Y:S02]  /*01b0*/  IMAD.WIDE R12, R12, R13, c[0x0][0x1d0] ;  /* 0x000074000c0c7625 */ /* 0x000fe400078e020d */
[----:B------:R-:W5:Y:S04]  /*01c0*/  LDG.E.64 R10, [R10.64] ;  /* 0x000000040a0a7981 */ /* 0x000f68000c1e1b00 */
[----:B------:R-:W5:Y:S01]  /*01d0*/  LDG.E.64 R12, [R12.64] ;  /* 0x000000040c0c7981 */ /* 0x000f62000c1e1b00 */
[C---:B------:R-:W-:Y:S02]  /*01e0*/  IMAD R3, R5.reuse, c[0x0][0x208], RZ ;  /* 0x0000820005037a24 */ /* 0x040fe400078e02ff */
[C---:B------:R-:W-:Y:S01]  /*01f0*/  IMAD R4, R5.reuse, c[0x0][0x198], RZ ;  /* 0x0000660005047a24 */ /* 0x040fe200078e02ff */
[----:B------:R-:W0:Y:S01]  /*0200*/  S2R R0, SR_TID.X ;  /* 0x0000000000007919 */ /* 0x000e220000002100 */
[----:B------:R-:W-:Y:S01]  /*0210*/  IMAD R5, R5, c[0x0][0x178], RZ ;  /* 0x00005e0005057a24 */ /* 0x000fe200078e02ff */
[----:B--2---:R-:W3:-:S04]  /*0220*/  DMUL R16, R6, R6 ;  /* 0x0000000606107228 */ /* 0x004ec80000000000 */
[----:B-----5:R-:W-:-:S04]  /*0230*/  DMUL R14, R6, R14 ;  /* 0x0000000e060e7228 */ /* 0x020fc80000000000 */
[----:B---3--:R-:W1:-:S06]  /*0240*/  DMUL R16, R8, R16 ;  /* 0x0000001008107228 */ /* 0x008e4c0000000000 */
[----:B01----:R-:W1:-:S04]  /*0250*/  DMUL R16, R16, c[0x0][0x210] ;  /* 0x0000840010107a28 */ /* 0x003e480000000000 */
.L_x_20447:
[----:B------:R-:W-:Y:S01]  /*0260*/  ISETP.GE.AND P0, PT, R0, c[0x0][0x170], PT ;  /* 0x00005c0000007a0c */ /* 0x000fe20003f06270 */
[----:B------:R-:W-:-:S12]  /*0270*/  BSSY B0, `(.L_x_20444) ;  /* 0x0000028000007945 */ /* 0x000fd80003800000 */
[----:B01----:R-:W-:Y:S05]  /*0280*/  @P0 BRA `(.L_x_20445) ;  /* 0x0000026000000947 */ /* 0x003fea0003800000 */
        /* <DEDUP_REMOVED lines=13> */
.L_x_20446:
        /* <DEDUP_REMOVED lines=10> */
[----:B------:R-:W2:Y:S04]  /*0400*/  LDG.E.64 R18, [R18.64] ;  /* 0x0000000412127981 */ /* 0x000ea8000c1e1b00 */
[----:B------:R-:W3:Y:S01]  /*0410*/  LDG.E.64 R20, [R20.64] ;  /* 0x0000000414147981 */ /* 0x000ee2000c1e1b00 */
[C---:B------:R-:W-:Y:S01]  /*0420*/  IMAD R29, R28.reuse, c[0x0][0x20c], RZ ;  /* 0x000083001c1d7a24 */ /* 0x040fe200078e02ff */
[----:B------:R-:W-:Y:S01]  /*0430*/  IADD3 R28, R28, c[0x0][0x0], RZ ;  /* 0x000000001c1c7a10 */ /* 0x000fe20007ffe0ff */
[----:B--2---:R-:W-:-:S04]  /*0440*/  DFMA R24, -R12, c[0x0][0x210], R18 ;  /* 0x000084000c187a2b */ /* 0x004fc80000000112 */
[----:B---3--:R-:W0:-:S06]  /*0450*/  DADD R22, -R10, R20 ;  /* 0x000000000a167229 */ /* 0x008e0c0000000114 */
[----:B01----:R0:W1:Y:S02]  /*0460*/  DFMA R24, -R16, R22, R24 ;  /* 0x000000161018722b */ /* 0x0030640000000118 */
        /* <DEDUP_REMOVED lines=8> */
.L_x_20445:
[----:B------:R-:W-:Y:S05]  /*04f0*/  BSYNC B0 ;  /* 0x0000000000007941 */ /* 0x000fea0003800000 */
.L_x_20444:
[----:B------:R-:W-:-:S04]  /*0500*/  IMAD.MOV.U32 R7, RZ, RZ, c[0x0][0x4] ;  /* 0x00000100ff077624 */ /* 0x000fc800078e00ff */
[----:B------:R-:W-:-:S05]  /*0510*/  IMAD R2, R7, c[0x0][0x10], R2 ;  /* 0x0000040007027a24 */ /* 0x000fca00078e0202 */
[----:B------:R-:W-:-:S13]  /*0520*/  ISETP.GE.AND P0, PT, R2, c[0x0][0x168], PT ;  /* 0x00005a0002007a0c */ /* 0x000fda0003f06270 */
[----:B------:R-:W-:Y:S05]  /*0530*/  @!P0 BRA `(.L_x_20447) ;  /* 0xfffffd2000008947 */ /* 0x000fea000383ffff */
[----:B------:R-:W-:Y:S05]  /*0540*/  EXIT ;  /* 0x000000000000794d */ /* 0x000fea0003800000 */
.L_x_20448:
        /* <DEDUP_REMOVED lines=11> */
.L_x_26863:


//--------------------- .text._ZN2at6native18elementwise_kernelILi128ELi4EZNS0_15gpu_kernel_implIZZZNS0_49_GLOBAL__N__b919a28f_16_Normalization_cu_5c38458722batch_norm_elementwiseERKNS_6TensorES6_RKSt8optionalIS4_ESA_S6_S6_ENKUlvE0_clEvENKUlvE2_clEvEUlN3c104HalfEffffE_EEvRNS_18TensorIteratorBaseERKT_EUliE_EEviT1_ --------------------------
	.section	.text._ZN2at6native18elementwise_kernelILi128ELi4EZNS0_15gpu_kernel_implIZZZNS0_49_GLOBAL__N__b919a28f_16_Normalization_cu_5c38458722batch_norm_elementwiseERKNS_6TensorES6_RKSt8optionalIS4_ESA_S6_S6_ENKUlvE0_clEvENKUlvE2_clEvEUlN3c104HalfEffffE_EEvRNS_18TensorIteratorBaseERKT_EUliE_EEviT1_,"ax",@progbits
	.sectioninfo	@"SHI_REGISTERS=30"
	.align	128
        .global         _ZN2at6native18elementwise_kernelILi128ELi4EZNS0_15gpu_kernel_implIZZZNS0_49_GLOBAL__N__b919a28f_16_Normalization_cu_5c38458722batch_norm_elementwiseERKNS_6TensorES6_RKSt8optionalIS4_ESA_S6_S6_ENKUlvE0_clEvENKUlvE2_clEvEUlN3c104HalfEffffE_EEvRNS_18TensorIteratorBaseERKT_EUliE_EEviT1_
        .type           _ZN2at6native18elementwise_kernelILi128ELi4EZNS0_15gpu_kernel_implIZZZNS0_49_GLOBAL__N__b919a28f_16_Normalization_cu_5c38458722batch_norm_elementwiseERKNS_6TensorES6_RKSt8optionalIS4_ESA_S6_S6_ENKUlvE0_clEvENKUlvE2_clEvEUlN3c104HalfEffffE_EEvRNS_18TensorIteratorBaseERKT_EUliE_EEviT1_,@function
        .size           _ZN2at6native18elementwise_kernelILi128ELi4EZNS0_15gpu_kernel_implIZZZNS0_49_GLOBAL__N__b919a28f_16_Normalization_cu_5c38458722batch_norm_elementwiseERKNS_6TensorES6_RKSt8optionalIS4_ESA_S6_S6_ENKUlvE0_clEvENKUlvE2_clEvEUlN3c104HalfEffffE_EEvRNS_18TensorIteratorBaseERKT_EUliE_EEviT1_,(.L_x_26864 - _ZN2at6native18elementwise_kernelILi128ELi4EZNS0_15gpu_kernel_implIZZZNS0_49_GLOBAL__N__b919a28f_16_Normalization_cu_5c38458722batch_norm_elementwiseERKNS_6TensorES6_RKSt8optionalIS4_ESA_S6_S6_ENKUlvE0_clEvENKUlvE2_clEvEUlN3c104HalfEffffE_EEvRNS_18TensorIteratorBaseERKT_EUliE_EEviT1_)
        .other          _ZN2at6native18elementwise_kernelILi128ELi4EZNS0_15gpu_kernel_implIZZZNS0_49_GLOBAL__N__b919a28f_16_Normalization_cu_5c38458722batch_norm_elementwiseERKNS_6TensorES6_RKSt8optionalIS4_ESA_S6_S6_ENKUlvE0_clEvENKUlvE2_clEvEUlN3c104HalfEffffE_EEvRNS_18TensorIteratorBaseERKT_EUliE_EEviT1_,@"STO_CUDA_ENTRY STV_DEFAULT"
_ZN2at6native18elementwise_kernelILi128ELi4EZNS0_15gpu_kernel_implIZZZNS0_49_GLOBAL__N__b919a28f_16_Normalization_cu_5c38458722batch_norm_elementwiseERKNS_6TensorES6_RKSt8optionalIS4_ESA_S6_S6_ENKUlvE0_clEvENKUlvE2_clEvEUlN3c104HalfEffffE_EEvRNS_18TensorIteratorBaseERKT_EUliE_EEviT1_:
.text._ZN2at6native18elementwise_kernelILi128ELi4EZNS0_15gpu_kernel_implIZZZNS0_49_GLOBAL__N__b919a28f_16_Normalization_cu_5c38458722batch_norm_elementwiseERKNS_6TensorES6_RKSt8optionalIS4_ESA_S6_S6_ENKUlvE0_clEvENKUlvE2_clEvEUlN3c104HalfEffffE_EEvRNS_18TensorIteratorBaseERKT_EUliE_EEviT1_:
        /* <DEDUP_REMOVED lines=9> */
[----:B------:R-:W-:Y:S01]  /*0090*/  CS2R R24, SRZ ;  /* 0x0000000000187805 */ /* 0x000fe2000001ff00 */
[----:B------:R-:W-:Y:S02]  /*00a0*/  IMAD.MOV.U32 R26, RZ, RZ, RZ ;  /* 0x000000ffff1a7224 */ /* 0x000fe400078e00ff */
        /* <DEDUP_REMOVED lines=329> */
.L_x_20451:
[----:B------:R-:W0:Y:S01]  /*1540*/  LDC.U8 R5, c[0x0][0x522] ;  /* 0x00014880ff057b82 */ /* 0x000e220000000000 */
[----:B------:R-:W-:-:S02]  /*1550*/  IADD3 R16, P1, R16, c[0x0][0x4f0], RZ ;  /* 0x00013c0010107a10 */ /* 0x000fc40007f3e0ff */
        /* <DEDUP_REMOVED lines=19> */
.L_x_20455:
[----:B------:R-:W2:Y:S02]  /*1690*/  LDG.E.U8 R2, [R2.64] ;  /* 0x0000002402027981 */ /* 0x000ea4000c1e1100 */
[----:B--2---:R-:W0:Y:S02]  /*16a0*/  I2F.U16 R0, R2 ;  /* 0x0000000200007306 */ /* 0x004e240000101000 */
[----:B0-----:R-:W-:-:S04]  /*16b0*/  F2FP.PACK_AB R0, RZ, R0 ;  /* 0x00000000ff00723e */ /* 0x001fc800000000ff */
[----:B------:R-:W-:Y:S01]  /*16c0*/  PRMT R22, R0, 0x7610, R22 ;  /* 0x0000761000167816 */ /* 0x000fe20000000016 */
[----:B------:R-:W-:Y:S05]  /*16d0*/  BRA `(.L_x_20457) ;  /* 0x00000ed000007947 */ /* 0x000fea0003800000 */
.L_x_20454:
        /* <DEDUP_REMOVED lines=11> */
.L_x_20459:
[----:B------:R-:W2:Y:S02]  /*1790*/  LDG.E R2, [R2.64] ;  /* 0x0000002402027981 */ /* 0x000ea4000c1e1900 */
[----:B--2---:R-:W0:Y:S02]  /*17a0*/  I2F R0, R2 ;  /* 0x0000000200007306 */ /* 0x004e240000201400 */
[----:B0-----:R-:W-:-:S04]  /*17b0*/  F2FP.PACK_AB R0, RZ, R0 ;  /* 0x00000000ff00723e */ /* 0x001fc800000000ff */
[----:B------:R-:W-:Y:S01]  /*17c0*/  PRMT R22, R0, 0x7610, R22 ;  /* 0x0000761000167816 */ /* 0x000fe20000000016 */
[----:B------:R-:W-:Y:S05]  /*17d0*/  BRA `(.L_x_20457) ;  /* 0x00000dd000007947 */ /* 0x000fea0003800000 */
.L_x_20458:
[----:B------:R-:W2:Y:S02]  /*17e0*/  LDG.E.U16 R2, [R2.64] ;  /* 0x0000002402027981 */ /* 0x000ea4000c1e1500 */
[----:B--2---:R-:W0:Y:S02]  /*17f0*/  I2F.S16 R0, R2 ;  /* 0x0000000200007306 */ /* 0x004e240000101400 */
[----:B0-----:R-:W-:-:S04]  /*1800*/  F2FP.PACK_AB R0, RZ, R0 ;  /* 0x00000000ff00723e */ /* 0x001fc800000000ff */
[----:B------:R-:W-:Y:S01]  /*1810*/  PRMT R22, R0, 0x7610, R22 ;  /* 0x0000761000167816 */ /* 0x000fe20000000016 */
[----:B------:R-:W-:Y:S05]  /*1820*/  BRA `(.L_x_20457) ;  /* 0x00000d8000007947 */ /* 0x000fea0003800000 */
.L_x_20453:
        /* <DEDUP_REMOVED lines=9> */
.L_x_20461:
[----:B------:R0:W5:Y:S01]  /*18c0*/  LDG.E.U16 R22, [R2.64] ;  /* 0x0000002402167981 */ /* 0x000162000c1e1500 */
[----:B------:R-:W-:Y:S05]  /*18d0*/  BRA `(.L_x_20457) ;  /* 0x00000cd000007947 */ /* 0x000fea0003800000 */
.L_x_20460:
        /* <DEDUP_REMOVED lines=9> */
.L_x_20463:
[----:B------:R0:W5:Y:S01]  /*1970*/  LDG.E.U16 R22, [R2.64] ;  /* 0x0000002402167981 */ /* 0x000162000c1e1500 */
[----:B------:R-:W-:Y:S05]  /*1980*/  BRA `(.L_x_20457) ;  /* 0x00000c2000007947 */ /* 0x000fea0003800000 */
.L_x_20462:
[----:B------:R-:W2:Y:S02]  /*1990*/  LDG.E.64 R2, [R2.64] ;  /* 0x0000002402027981 */ /* 0x000ea4000c1e1b00 */
[----:B--2---:R-:W0:Y:S01]  /*19a0*/  F2F.F32.F64 R0, R2 ;  /* 0x0000000200007310 */ /* 0x004e220000301000 */
[----:B------:R-:W0:-:S14]  /*19b0*/  DSETP.GEU.AND P0, PT, |R2|, c[0x2][0x0], PT ;  /* 0x008000000200762a */ /* 0x000e1c0003f0e200 */
[----:B0-----:R-:W-:-:S05]  /*19c0*/  @!P0 FMUL R0, R0, 1.175494350822287508e-38 ;  /* 0x0080000000008820 */ /* 0x001fca0000400000 */
[----:B------:R-:W-:-:S04]  /*19d0*/  F2FP.PACK_AB R0, RZ, R0 ;  /* 0x00000000ff00723e */ /* 0x000fc800000000ff */
[----:B------:R-:W-:Y:S01]  /*19e0*/  PRMT R22, R0, 0x7610, R22 ;  /* 0x0000761000167816 */ /* 0x000fe20000000016 */
[----:B------:R-:W-:Y:S05]  /*19f0*/  BRA `(.L_x_20457) ;  /* 0x00000bb000007947 */ /* 0x000fea0003800000 */
.L_x_20452:
        /* <DEDUP_REMOVED lines=14> */
.L_x_20466:
[----:B------:R-:W2:Y:S02]  /*1ae0*/  LDG.E.64 R2, [R2.64] ;  /* 0x0000002402027981 */ /* 0x000ea4000c1e1b00 */
[----:B--2---:R-:W0:Y:S01]  /*1af0*/  F2F.F32.F64 R0, R2 ;  /* 0x0000000200007310 */ /* 0x004e220000301000 */
[----:B------:R-:W0:-:S14]  /*1b00*/  DSETP.GEU.AND P0, PT, |R2|, c[0x2][0x0], PT ;  /* 0x008000000200762a */ /* 0x000e1c0003f0e200 */
[----:B0-----:R-:W-:-:S05]  /*1b10*/  @!P0 FMUL R0, R0, 1.175494350822287508e-38 ;  /* 0x0080000000008820 */ /* 0x001fca0000400000 */
[----:B------:R-:W-:-:S04]  /*1b20*/  F2FP.PACK_AB R0, RZ, R0 ;  /* 0x00000000ff00723e */ /* 0x000fc800000000ff */
[----:B------:R-:W-:Y:S01]  /*1b30*/  PRMT R22, R0, 0x7610, R22 ;  /* 0x0000761000167816 */ /* 0x000fe20000000016 */
[----:B------:R-:W-:Y:S05]  /*1b40*/  BRA `(.L_x_20457) ;  /* 0x00000a6000007947 */ /* 0x000fea0003800000 */
.L_x_20465:
        /* <DEDUP_REMOVED lines=28> */
.L_x_20468:
        /* <DEDUP_REMOVED lines=15> */
.L_x_20467:
[----:B------:R-:W2:Y:S02]  /*1e00*/  LDG.E.U16 R0, [R2.64] ;  /* 0x0000002402007981 */ /* 0x000ea4000c1e1500 */
[----:B--2---:R-:W-:-:S04]  /*1e10*/  PRMT R0, RZ, 0x5410, R0 ;  /* 0x00005410ff007816 */ /* 0x004fc80000000000 */
[----:B------:R-:W-:-:S04]  /*1e20*/  F2FP.PACK_AB R0, RZ, R0 ;  /* 0x00000000ff00723e */ /* 0x000fc800000000ff */
[----:B------:R-:W-:Y:S01]  /*1e30*/  PRMT R22, R0, 0x7610, R22 ;  /* 0x0000761000167816 */ /* 0x000fe20000000016 */
[----:B------:R-:W-:Y:S05]  /*1e40*/  BRA `(.L_x_20457) ;  /* 0x0000076000007947 */ /* 0x000fea0003800000 */
.L_x_20464:
        /* <DEDUP_REMOVED lines=12> */
.L_x_20471:
        /* <DEDUP_REMOVED lines=21> */
.L_x_20475:
[----:B------:R-:W-:Y:S05]  /*2060*/  BSYNC B1 ;  /* 0x0000000000017941 */ /* 0x000fea0003800000 */
.L_x_20474:
[----:B------:R-:W-:Y:S01]  /*2070*/  LEA R3, R0, 0x3b800000, 0x17 ;  /* 0x3b80000000037811 */ /* 0x000fe200078eb8ff */
[----:B------:R-:W-:-:S05]  /*2080*/  IMAD.SHL.U32 R0, R2, 0x100000, RZ ;  /* 0x0010000002007824 */ /* 0x000fca00078e00ff */
[----:B------:R-:W-:Y:S02]  /*2090*/  LOP3.LUT R0, R3, R0, R4, 0xfe, !PT ;  /* 0x0000000003007212 */ /* 0x000fe400078efe04 */
.L_x_20473:
[----:B------:R-:W-:Y:S05]  /*20a0*/  BSYNC B0 ;  /* 0x0000000000007941 */ /* 0x000fea0003800000 */
.L_x_20472:
[----:B------:R-:W-:-:S04]  /*20b0*/  F2FP.PACK_AB R0, RZ, R0 ;  /* 0x00000000ff00723e */ /* 0x000fc800000000ff */
[----:B------:R-:W-:Y:S01]  /*20c0*/  PRMT R22, R0, 0x7610, R22 ;  /* 0x0000761000167816 */ /* 0x000fe20000000016 */
[----:B------:R-:W-:Y:S05]  /*20d0*/  BRA `(.L_x_20457) ;  /* 0x000004d000007947 */ /* 0x000fea0003800000 */
.L_x_20470:
        /* <DEDUP_REMOVED lines=21> */
.L_x_20479:
[----:B------:R-:W-:Y:S05]  /*2230*/  BSYNC B1 ;  /* 0x0000000000017941 */ /* 0x000fea0003800000 */
.L_x_20478:
[----:B------:R-:W-:Y:S01]  /*2240*/  LEA R3, R0, 0x37800000, 0x17 ;  /* 0x3780000000037811 */ /* 0x000fe200078eb8ff */
[----:B------:R-:W-:-:S05]  /*2250*/  IMAD.SHL.U32 R0, R2, 0x200000, RZ ;  /* 0x0020000002007824 */ /* 0x000fca00078e00ff */
[----:B------:R-:W-:Y:S02]  /*2260*/  LOP3.LUT R0, R3, R0, R4, 0xfe, !PT ;  /* 0x0000000003007212 */ /* 0x000fe400078efe04 */
.L_x_20477:
[----:B------:R-:W-:Y:S05]  /*2270*/  BSYNC B0 ;  /* 0x0000000000007941 */ /* 0x000fea0003800000 */
.L_x_20476:
[----:B------:R-:W-:-:S04]  /*2280*/  F2FP.PACK_AB R0, RZ, R0 ;  /* 0x00000000ff00723e */ /* 0x000fc800000000ff */
[----:B------:R-:W-:Y:S01]  /*2290*/  PRMT R22, R0, 0x7610, R22 ;  /* 0x0000761000167816 */ /* 0x000fe20000000016 */
[----:B------:R-:W-:Y:S05]  /*22a0*/  BRA `(.L_x_20457) ;  /* 0x0000030000007947 */ /* 0x000fea0003800000 */
.L_x_20469:
        /* <DEDUP_REMOVED lines=14> */
.L_x_20483:
[----:B------:R-:W-:Y:S05]  /*2390*/  BSYNC B0 ;  /* 0x0000000000007941 */ /* 0x000fea0003800000 */
.L_x_20482:
[----:B------:R-:W-:-:S04]  /*23a0*/  F2FP.PACK_AB R0, RZ, R0 ;  /* 0x00000000ff00723e */ /* 0x000fc800000000ff */
[----:B------:R-:W-:Y:S01]  /*23b0*/  PRMT R22, R0, 0x7610, R22 ;  /* 0x0000761000167816 */ /* 0x000fe20000000016 */
[----:B------:R-:W-:Y:S05]  /*23c0*/  BRA `(.L_x_20457) ;  /* 0x000001e000007947 */ /* 0x000fea0003800000 */
.L_x_20456:
        /* <DEDUP_REMOVED lines=21> */
.L_x_20481:
[----:B------:R-:W2:Y:S02]  /*2520*/  LDG.E.64 R2, [R2.64] ;  /* 0x0000002402027981 */ /* 0x000ea4000c1e1b00 */
[----:B--2---:R-:W0:Y:S02]  /*2530*/  I2F.U64 R0, R2 ;  /* 0x0000000200007312 */ /* 0x004e240000301000 */
[----:B0-----:R-:W-:-:S04]  /*2540*/  F2FP.PACK_AB R0, RZ, R0 ;  /* 0x00000000ff00723e */ /* 0x001fc800000000ff */
[----:B------:R-:W-:Y:S01]  /*2550*/  PRMT R22, R0, 0x7610, R22 ;  /* 0x0000761000167816 */ /* 0x000fe20000000016 */
[----:B------:R-:W-:Y:S05]  /*2560*/  BRA `(.L_x_20457) ;  /* 0x0000004000007947 */ /* 0x000fea0003800000 */
.L_x_20480:
[----:B------:R-:W2:Y:S02]  /*2570*/  LDG.E R2, [R2.64] ;  /* 0x0000002402027981 */ /* 0x000ea4000c1e1900 */
[----:B--2---:R-:W0:Y:S02]  /*2580*/  I2F.U32 R0, R2 ;  /* 0x0000000200007306 */ /* 0x004e240000201000 */
[----:B0-----:R-:W-:-:S04]  /*2590*/  F2FP.PACK_AB R0, RZ, R0 ;  /* 0x00000000ff00723e */ /* 0x001fc800000000ff */
[----:B------:R-:W-:Y:S02]  /*25a0*/  PRMT R22, R0, 0x7610, R22 ;  /* 0x0000761000167816 */ /* 0x000fe40000000016 */
.L_x_20457:
        /* <DEDUP_REMOVED lines=18> */
.L_x_20488:
[----:B------:R-:W2:Y:S02]  /*26d0*/  LDG.E.U8 R2, [R2.64] ;  /* 0x0000002402027981 */ /* 0x000ea4000c1e1100 */
[----:B--2---:R0:W1:Y:S01]  /*26e0*/  I2F.U16 R23, R2 ;  /* 0x0000000200177306 */ /* 0x0040620000101000 */
[----:B------:R-:W-:Y:S05]  /*26f0*/  BRA `(.L_x_20490) ;  /* 0x00000ca000007947 */ /* 0x000fea0003800000 */
.L_x_20487:
        /* <DEDUP_REMOVED lines=9> */
.L_x_20492:
[----:B------:R-:W2:Y:S02]  /*2790*/  LDG.E R2, [R2.64] ;  /* 0x0000002402027981 */ /* 0x000ea4000c1e1900 */
[----:B--2---:R0:W1:Y:S01]  /*27a0*/  I2F R23, R2 ;  /* 0x0000000200177306 */ /* 0x0040620000201400 */
[----:B------:R-:W-:Y:S05]  /*27b0*/  BRA `(.L_x_20490) ;  /* 0x00000be000007947 */ /* 0x000fea0003800000 */
.L_x_20491:
[----:B------:R-:W2:Y:S02]  /*27c0*/  LDG.E.U16 R2, [R2.64] ;  /* 0x0000002402027981 */ /* 0x000ea4000c1e1500 */
[----:B--2---:R0:W1:Y:S01]  /*27d0*/  I2F.S16 R23, R2 ;  /* 0x0000000200177306 */ /* 0x0040620000101400 */
[----:B------:R-:W-:Y:S05]  /*27e0*/  BRA `(.L_x_20490) ;  /* 0x00000bb000007947 */ /* 0x000fea0003800000 */
.L_x_20486:
        /* <DEDUP_REMOVED lines=8> */
.L_x_20494:
[----:B------:R-:W2:Y:S02]  /*2870*/  LDG.E.U16 R2, [R2.64] ;  /* 0x0000002402027981 */ /* 0x000ea4000c1e1500 */
[----:B--2---:R-:W-:Y:S01]  /*2880*/  HADD2.F32 R23, -RZ, R2.H0_H0 ;  /* 0x20000002ff177230 */ /* 0x004fe20000004100 */
[----:B------:R-:W-:Y:S05]  /*2890*/  BRA `(.L_x_20490) ;  /* 0x00000b0000007947 */ /* 0x000fea0003800000 */
.L_x_20493:
        /* <DEDUP_REMOVED lines=8> */
.L_x_20496:
[----:B------:R-:W2:Y:S02]  /*2920*/  LDG.E.U16 R2, [R2.64] ;  /* 0x0000002402027981 */ /* 0x000ea4000c1e1500 */
[----:B--2---:R-:W-:Y:S01]  /*2930*/  HADD2.F32 R23, -RZ, R2.H0_H0 ;  /* 0x20000002ff177230 */ /* 0x004fe20000004100 */
[----:B------:R-:W-:Y:S05]  /*2940*/  BRA `(.L_x_20490) ;  /* 0x00000a5000007947 */ /* 0x000fea0003800000 */
.L_x_20495:
[----:B------:R-:W2:Y:S02]  /*2950*/  LDG.E.64 R2, [R2.64] ;  /* 0x0000002402027981 */ /* 0x000ea4000c1e1b00 */
[----:B--2---:R-:W0:Y:S01]  /*2960*/  F2F.F32.F64 R23, R2 ;  /* 0x0000000200177310 */ /* 0x004e220000301000 */
[----:B------:R-:W0:-:S14]  /*2970*/  DSETP.GEU.AND P0, PT, |R2|, c[0x2][0x0], PT ;  /* 0x008000000200762a */ /* 0x000e1c0003f0e200 */
[----:B0-----:R-:W-:Y:S01]  /*2980*/  @!P0 FMUL R23, R23, 1.175494350822287508e-38 ;  /* 0x0080000017178820 */ /* 0x001fe20000400000 */
[----:B------:R-:W-:Y:S05]  /*2990*/  BRA `(.L_x_20490) ;  /* 0x00000a0000007947 */ /* 0x000fea0003800000 */
.L_x_20485:
        /* <DEDUP_REMOVED lines=12> */
.L_x_20499:
[----:B------:R-:W2:Y:S02]  /*2a60*/  LDG.E.64 R2, [R2.64] ;  /* 0x0000002402027981 */ /* 0x000ea4000c1e1b00 */
[----:B--2---:R-:W0:Y:S01]  /*2a70*/  F2F.F32.F64 R23, R2 ;  /* 0x0000000200177310 */ /* 0x004e220000301000 */
[----:B------:R-:W0:-:S14]  /*2a80*/  DSETP.GEU.AND P0, PT, |R2|, c[0x2][0x0], PT ;  /* 0x008000000200762a */ /* 0x000e1c0003f0e200 */
[----:B0-----:R-:W-:Y:S01]  /*2a90*/  @!P0 FMUL R23, R23, 1.175494350822287508e-38 ;  /* 0x0080000017178820 */ /* 0x001fe20000400000 */
[----:B------:R-:W-:Y:S05]  /*2aa0*/  BRA `(.L_x_20490) ;  /* 0x000008f000007947 */ /* 0x000fea0003800000 */
.L_x_20498:
        /* <DEDUP_REMOVED lines=26> */
.L_x_20501:
        /* <DEDUP_REMOVED lines=13> */
.L_x_20500:
[----:B------:R-:W2:Y:S02]  /*2d20*/  LDG.E.U16 R2, [R2.64] ;  /* 0x0000002402027981 */ /* 0x000ea4000c1e1500 */
[----:B--2---:R-:W-:Y:S01]  /*2d30*/  PRMT R23, RZ, 0x5410, R2 ;  /* 0x00005410ff177816 */ /* 0x004fe20000000002 */
[----:B------:R-:W-:Y:S05]  /*2d40*/  BRA `(.L_x_20490) ;  /* 0x0000065000007947 */ /* 0x000fea0003800000 */
.L_x_20497:
        /* <DEDUP_REMOVED lines=11> */
.L_x_20504:
        /* <DEDUP_REMOVED lines=20> */
.L_x_20506:
[----:B------:R-:W-:Y:S05]  /*2f40*/  BSYNC B0 ;  /* 0x0000000000007941 */ /* 0x000fea0003800000 */
.L_x_20505:
[----:B------:R-:W-:Y:S01]  /*2f50*/  IMAD.SHL.U32 R2, R2, 0x100000, RZ ;  /* 0x0010000002027824 */ /* 0x000fe200078e00ff */
[----:B------:R-:W-:-:S04]  /*2f60*/  LEA R0, R0, 0x3b800000, 0x17 ;  /* 0x3b80000000007811 */ /* 0x000fc800078eb8ff */
[----:B------:R-:W-:Y:S01]  /*2f70*/  LOP3.LUT R23, R0, R2, R23, 0xfe, !PT ;  /* 0x0000000200177212 */ /* 0x000fe200078efe17 */
[----:B------:R-:W-:Y:S05]  /*2f80*/  BRA `(.L_x_20490) ;  /* 0x0000041000007947 */ /* 0x000fea0003800000 */
.L_x_20503:
        /* <DEDUP_REMOVED lines=20> */
.L_x_20508:
[----:B------:R-:W-:Y:S05]  /*30d0*/  BSYNC B0 ;  /* 0x0000000000007941 */ /* 0x000fea0003800000 */
.L_x_20507:
[----:B------:R-:W-:Y:S01]  /*30e0*/  IMAD.SHL.U32 R2, R2, 0x200000, RZ ;  /* 0x0020000002027824 */ /* 0x000fe200078e00ff */
[----:B------:R-:W-:-:S04]  /*30f0*/  LEA R0, R0, 0x37800000, 0x17 ;  /* 0x3780000000007811 */ /* 0x000fc800078eb8ff */
[----:B------:R-:W-:Y:S01]  /*3100*/  LOP3.LUT R23, R0, R2, R23, 0xfe, !PT ;  /* 0x0000000200177212 */ /* 0x000fe200078efe17 */
[----:B------:R-:W-:Y:S05]  /*3110*/  BRA `(.L_x_20490) ;  /* 0x0000028000007947 */ /* 0x000fea0003800000 */
.L_x_20502:
        /* <DEDUP_REMOVED lines=14> */
.L_x_20489:
        /* <DEDUP_REMOVED lines=21> */
.L_x_20510:
[----:B------:R-:W2:Y:S02]  /*3350*/  LDG.E.64 R2, [R2.64] ;  /* 0x0000002402027981 */ /* 0x000ea4000c1e1b00 */
[----:B--2---:R0:W1:Y:S01]  /*3360*/  I2F.U64 R23, R2 ;  /* 0x0000000200177312 */ /* 0x0040620000301000 */
[----:B------:R-:W-:Y:S05]  /*3370*/  BRA `(.L_x_20490) ;  /* 0x0000002000007947 */ /* 0x000fea0003800000 */
.L_x_20509:
[----:B------:R-:W2:Y:S02]  /*3380*/  LDG.E R2, [R2.64] ;  /* 0x0000002402027981 */ /* 0x000ea4000c1e1900 */
[----:B--2---:R0:W1:Y:S02]  /*3390*/  I2F.U32 R23, R2 ;  /* 0x0000000200177306 */ /* 0x0040640000201000 */
.L_x_20490:
[----:B------:R-:W-:Y:S05]  /*33a0*/  BSYNC B6 ;  /* 0x0000000000067941 */ /* 0x000fea0003800000 */
.L_x_20484:
        /* <DEDUP_REMOVED lines=18> */
.L_x_20515:
[----:B------:R-:W2:Y:S02]  /*34d0*/  LDG.E.U8 R2, [R2.64] ;  /* 0x0000002402027981 */ /* 0x000ea4000c1e1100 */
[----:B--2---:R0:W2:Y:S01]  /*34e0*/  I2F.U16 R24, R2 ;  /* 0x0000000200187306 */ /* 0x0040a20000101000 */
[----:B------:R-:W-:Y:S05]  /*34f0*/  BRA `(.L_x_20517) ;  /* 0x00000ca000007947 */ /* 0x000fea0003800000 */
.L_x_20514:
        /* <DEDUP_REMOVED lines=9> */
.L_x_20519:
[----:B------:R-:W2:Y:S02]  /*3590*/  LDG.E R2, [R2.64] ;  /* 0x0000002402027981 */ /* 0x000ea4000c1e1900 */
[----:B--2---:R0:W2:Y:S01]  /*35a0*/  I2F R24, R2 ;  /* 0x0000000200187306 */ /* 0x0040a20000201400 */
[----:B------:R-:W-:Y:S05]  /*35b0*/  BRA `(.L_x_20517) ;  /* 0x00000be000007947 */ /* 0x000fea0003800000 */
.L_x_20518:
[----:B------:R-:W2:Y:S02]  /*35c0*/  LDG.E.U16 R2, [R2.64] ;  /* 0x0000002402027981 */ /* 0x000ea4000c1e1500 */
[----:B--2---:R0:W2:Y:S01]  /*35d0*/  I2F.S16 R24, R2 ;  /* 0x0000000200187306 */ /* 0x0040a20000101400 */
[----:B------:R-:W-:Y:S05]  /*35e0*/  BRA `(.L_x_20517) ;  /* 0x00000bb000007947 */ /* 0x000fea0003800000 */
.L_x_20513:
        /* <DEDUP_REMOVED lines=8> */
.L_x_20521:
[----:B------:R-:W2:Y:S02]  /*3670*/  LDG.E.U16 R2, [R2.64] ;  /* 0x0000002402027981 */ /* 0x000ea4000c1e1500 */
[----:B--2---:R-:W-:Y:S01]  /*3680*/  HADD2.F32 R24, -RZ, R2.H0_H0 ;  /* 0x20000002ff187230 */ /* 0x004fe20000004100 */
[----:B------:R-:W-:Y:S05]  /*3690*/  BRA `(.L_x_20517) ;  /* 0x00000b0000007947 */ /* 0x000fea0003800000 */
.L_x_20520:
        /* <DEDUP_REMOVED lines=8> */
.L_x_20523:
[----:B------:R-:W2:Y:S02]  /*3720*/  LDG.E.U16 R2, [R2.64] ;  /* 0x0000002402027981 */ /* 0x000ea4000c1e1500 */
[----:B--2---:R-:W-:Y:S01]  /*3730*/  HADD2.F32 R24, -RZ, R2.H0_H0 ;  /* 0x20000002ff187230 */ /* 0x004fe20000004100 */
[----:B------:R-:W-:Y:S05]  /*3740*/  BRA `(.L_x_20517) ;  /* 0x00000a5000007947 */ /* 0x000fea0003800000 */
.L_x_20522:
[----:B------:R-:W2:Y:S02]  /*3750*/  LDG.E.64 R2, [R2.64] ;  /* 0x0000002402027981 */ /* 0x000ea4000c1e1b00 */
[----:B--2---:R-:W0:Y:S01]  /*3760*/  F2F.F32.F64 R24, R2 ;  /* 0x0000000200187310 */ /* 0x004e220000301000 */
[----:B------:R-:W0:-:S14]  /*3770*/  DSETP.GEU.AND P0, PT, |R2|, c[0x2][0x0], PT ;  /* 0x008000000200762a */ /* 0x000e1c0003f0e200 */
[----:B0-----:R-:W-:Y:S01]  /*3780*/  @!P0 FMUL R24, R24, 1.175494350822287508e-38 ;  /* 0x0080000018188820 */ /* 0x001fe20000400000 */
[----:B------:R-:W-:Y:S05]  /*3790*/  BRA `(.L_x_20517) ;  /* 0x00000a0000007947 */ /* 0x000fea0003800000 */
.L_x_20512:
        /* <DEDUP_REMOVED lines=12> */
.L_x_20526:
[----:B------:R-:W2:Y:S02]  /*3860*/  LDG.E.64 R2, [R2.64] ;  /* 0x0000002402027981 */ /* 0x000ea4000c1e1b00 */
[----:B--2---:R-:W0:Y:S01]  /*3870*/  F2F.F32.F64 R24, R2 ;  /* 0x0000000200187310 */ /* 0x004e220000301000 */
[----:B------:R-:W0:-:S14]  /*3880*/  DSETP.GEU.AND P0, PT, |R2|, c[0x2][0x0], PT ;  /* 0x008000000200762a */ /* 0x000e1c0003f0e200 */
[----:B0-----:R-:W-:Y:S01]  /*3890*/  @!P0 FMUL R24, R24, 1.175494350822287508e-38 ;  /* 0x0080000018188820 */ /* 0x001fe20000400000 */
[----:B------:R-:W-:Y:S05]  /*38a0*/  BRA `(.L_x_20517) ;  /* 0x000008f000007947 */ /* 0x000fea0003800000 */
.L_x_20525:
        /* <DEDUP_REMOVED lines=26> */
.L_x_20528:
        /* <DEDUP_REMOVED lines=13> */
.L_x_20527:
[----:B------:R-:W2:Y:S02]  /*3b20*/  LDG.E.U16 R2, [R2.64] ;  /* 0x0000002402027981 */ /* 0x000ea4000c1e1500 */
[----:B--2---:R-:W-:Y:S01]  /*3b30*/  PRMT R24, RZ, 0x5410, R2 ;  /* 0x00005410ff187816 */ /* 0x004fe20000000002 */
[----:B------:R-:W-:Y:S05]  /*3b40*/  BRA `(.L_x_20517) ;  /* 0x0000065000007947 */ /* 0x000fea0003800000 */
.L_x_20524:
        /* <DEDUP_REMOVED lines=11> */
.L_x_20531:
        /* <DEDUP_REMOVED lines=20> */
.L_x_20533:
[----:B------:R-:W-:Y:S05]  /*3d40*/  BSYNC B0 ;  /* 0x0000000000007941 */ /* 0x000fea0003800000 */
.L_x_20532:
[----:B------:R-:W-:Y:S01]  /*3d50*/  IMAD.SHL.U32 R2, R2, 0x100000, RZ ;  /* 0x0010000002027824 */ /* 0x000fe200078e00ff */
[----:B------:R-:W-:-:S04]  /*3d60*/  LEA R3, R0, 0x3b800000, 0x17 ;  /* 0x3b80000000037811 */ /* 0x000fc800078eb8ff */
[----:B------:R-:W-:Y:S01]  /*3d70*/  LOP3.LUT R24, R3, R2, R24, 0xfe, !PT ;  /* 0x0000000203187212 */ /* 0x000fe200078efe18 */
[----:B------:R-:W-:Y:S05]  /*3d80*/  BRA `(.L_x_20517) ;  /* 0x0000041000007947 */ /* 0x000fea0003800000 */
.L_x_20530:
        /* <DEDUP_REMOVED lines=20> */
.L_x_20535:
[----:B------:R-:W-:Y:S05]  /*3ed0*/  BSYNC B0 ;  /* 0x0000000000007941 */ /* 0x000fea0003800000 */
.L_x_20534:
[----:B------:R-:W-:Y:S01]  /*3ee0*/  IMAD.SHL.U32 R2, R2, 0x200000, RZ ;  /* 0x0020000002027824 */ /* 0x000fe200078e00ff */
[----:B------:R-:W-:-:S04]  /*3ef0*/  LEA R3, R0, 0x37800000, 0x17 ;  /* 0x3780000000037811 */ /* 0x000fc800078eb8ff */
[----:B------:R-:W-:Y:S01]  /*3f00*/  LOP3.LUT R24, R3, R2, R24, 0xfe, !PT ;  /* 0x0000000203187212 */ /* 0x000fe200078efe18 */
[----:B------:R-:W-:Y:S05]  /*3f10*/  BRA `(.L_x_20517) ;  /* 0x0000028000007947 */ /* 0x000fea0003800000 */
.L_x_20529:
        /* <DEDUP_REMOVED lines=14> */
.L_x_20516:
        /* <DEDUP_REMOVED lines=21> */
.L_x_20537:
[----:B------:R-:W2:Y:S02]  /*4150*/  LDG.E.64 R2, [R2.64] ;  /* 0x0000002402027981 */ /* 0x000ea4000c1e1b00 */
[----:B--2---:R0:W2:Y:S01]  /*4160*/  I2F.U64 R24, R2 ;  /* 0x0000000200187312 */ /* 0x0040a20000301000 */
[----:B------:R-:W-:Y:S05]  /*4170*/  BRA `(.L_x_20517) ;  /* 0x0000002000007947 */ /* 0x000fea0003800000 */
.L_x_20536:
[----:B------:R-:W2:Y:S02]  /*4180*/  LDG.E R2, [R2.64] ;  /* 0x0000002402027981 */ /* 0x000ea4000c1e1900 */
[----:B--2---:R0:W2:Y:S02]  /*4190*/  I2F.U32 R24, R2 ;  /* 0x0000000200187306 */ /* 0x0040a40000201000 */
.L_x_20517:
[----:B------:R-:W-:Y:S05]  /*41a0*/  BSYNC B6 ;  /* 0x0000000000067941 */ /* 0x000fea0003800000 */
.L_x_20511:
        /* <DEDUP_REMOVED lines=18> */
.L_x_20542:
[----:B------:R-:W3:Y:S02]  /*42d0*/  LDG.E.U8 R2, [R2.64] ;  /* 0x0000002402027981 */ /* 0x000ee4000c1e1100 */
[----:B---3--:R0:W3:Y:S01]  /*42e0*/  I2F.U16 R26, R2 ;  /* 0x00000002001a7306 */ /* 0x0080e20000101000 */
[----:B------:R-:W-:Y:S05]  /*42f0*/  BRA `(.L_x_20544) ;  /* 0x00000ca000007947 */ /* 0x000fea0003800000 */
.L_x_20541:
        /* <DEDUP_REMOVED lines=9> */
.L_x_20546:
[----:B------:R-:W3:Y:S02]  /*4390*/  LDG.E R2, [R2.64] ;  /* 0x0000002402027981 */ /* 0x000ee4000c1e1900 */
[----:B---3--:R0:W3:Y:S01]  /*43a0*/  I2F R26, R2 ;  /* 0x00000002001a7306 */ /* 0x0080e20000201400 */
[----:B------:R-:W-:Y:S05]  /*43b0*/  BRA `(.L_x_20544) ;  /* 0x00000be000007947 */ /* 0x000fea0003800000 */
.L_x_20545:
[----:B------:R-:W3:Y:S02]  /*43c0*/  LDG.E.U16 R2, [R2.64] ;  /* 0x0000002402027981 */ /* 0x000ee4000c1e1500 */
[----:B---3--:R0:W3:Y:S01]  /*43d0*/  I2F.S16 R26, R2 ;  /* 0x00000002001a7306 */ /* 0x0080e20000101400 */
[----:B------:R-:W-:Y:S05]  /*43e0*/  BRA `(.L_x_20544) ;  /* 0x00000bb000007947 */ /* 0x000fea0003800000 */
.L_x_20540:
        /* <DEDUP_REMOVED lines=8> */
.L_x_20548:
[----:B------:R-:W3:Y:S02]  /*4470*/  LDG.E.U16 R2, [R2.64] ;  /* 0x0000002402027981 */ /* 0x000ee4000c1e1500 */
[----:B---3--:R-:W-:Y:S01]  /*4480*/  HADD2.F32 R26, -RZ, R2.H0_H0 ;  /* 0x20000002ff1a7230 */ /* 0x008fe20000004100 */
[----:B------:R-:W-:Y:S05]  /*4490*/  BRA `(.L_x_20544) ;  /* 0x00000b0000007947 */ /* 0x000fea0003800000 */
.L_x_20547:
        /* <DEDUP_REMOVED lines=8> */
.L_x_20550:
[----:B------:R-:W3:Y:S02]  /*4520*/  LDG.E.U16 R2, [R2.64] ;  /* 0x0000002402027981 */ /* 0x000ee4000c1e1500 */
[----:B---3--:R-:W-:Y:S01]  /*4530*/  HADD2.F32 R26, -RZ, R2.H0_H0 ;  /* 0x20000002ff1a7230 */ /* 0x008fe20000004100 */
[----:B------:R-:W-:Y:S05]  /*4540*/  BRA `(.L_x_20544) ;  /* 0x00000a5000007947 */ /* 0x000fea0003800000 */
.L_x_20549:
[----:B------:R-:W3:Y:S02]  /*4550*/  LDG.E.64 R2, [R2.64] ;  /* 0x0000002402027981 */ /* 0x000ee4000c1e1b00 */
[----:B---3--:R-:W0:Y:S01]  /*4560*/  F2F.F32.F64 R26, R2 ;  /* 0x00000002001a7310 */ /* 0x008e220000301000 */
[----:B------:R-:W0:-:S14]  /*4570*/  DSETP.GEU.AND P0, PT, |R2|, c[0x2][0x0], PT ;  /* 0x008000000200762a */ /* 0x000e1c0003f0e200 */
[----:B0-----:R-:W-:Y:S01]  /*4580*/  @!P0 FMUL R26, R26, 1.175494350822287508e-38 ;  /* 0x008000001a1a8820 */ /* 0x001fe20000400000 */
[----:B------:R-:W-:Y:S05]  /*4590*/  BRA `(.L_x_20544) ;  /* 0x00000a0000007947 */ /* 0x000fea0003800000 */
.L_x_20539:
        /* <DEDUP_REMOVED lines=12> */
.L_x_20553:
[----:B------:R-:W3:Y:S02]  /*4660*/  LDG.E.64 R2, [R2.64] ;  /* 0x0000002402027981 */ /* 0x000ee4000c1e1b00 */
[----:B---3--:R-:W0:Y:S01]  /*4670*/  F2F.F32.F64 R26, R2 ;  /* 0x00000002001a7310 */ /* 0x008e220000301000 */
[----:B------:R-:W0:-:S14]  /*4680*/  DSETP.GEU.AND P0, PT, |R2|, c[0x2][0x0], PT ;  /* 0x008000000200762a */ /* 0x000e1c0003f0e200 */
[----:B0-----:R-:W-:Y:S01]  /*4690*/  @!P0 FMUL R26, R26, 1.175494350822287508e-38 ;  /* 0x008000001a1a8820 */ /* 0x001fe20000400000 */
[----:B------:R-:W-:Y:S05]  /*46a0*/  BRA `(.L_x_20544) ;  /* 0x000008f000007947 */ /* 0x000fea0003800000 */
.L_x_20552:
        /* <DEDUP_REMOVED lines=26> */
.L_x_20555:
        /* <DEDUP_REMOVED lines=13> */
.L_x_20554:
[----:B------:R-:W3:Y:S02]  /*4920*/  LDG.E.U16 R2, [R2.64] ;  /* 0x0000002402027981 */ /* 0x000ee4000c1e1500 */
[----:B---3--:R-:W-:Y:S01]  /*4930*/  PRMT R26, RZ, 0x5410, R2 ;  /* 0x00005410ff1a7816 */ /* 0x008fe20000000002 */
[----:B------:R-:W-:Y:S05]  /*4940*/  BRA `(.L_x_20544) ;  /* 0x0000065000007947 */ /* 0x000fea0003800000 */
.L_x_20551:
        /* <DEDUP_REMOVED lines=11> */
.L_x_20558:
        /* <DEDUP_REMOVED lines=20> */
.L_x_20560:
[----:B------:R-:W-:Y:S05]  /*4b40*/  BSYNC B0 ;  /* 0x0000000000007941 */ /* 0x000fea0003800000 */
.L_x_20559:
[----:B------:R-:W-:Y:S01]  /*4b50*/  IMAD.SHL.U32 R2, R2, 0x100000, RZ ;  /* 0x0010000002027824 */ /* 0x000fe200078e00ff */
[----:B------:R-:W-:-:S04]  /*4b60*/  LEA R3, R0, 0x3b800000, 0x17 ;  /* 0x3b80000000037811 */ /* 0x000fc800078eb8ff */
[----:B------:R-:W-:Y:S01]  /*4b70*/  LOP3.LUT R26, R3, R2, R26, 0xfe, !PT ;  /* 0x00000002031a7212 */ /* 0x000fe200078efe1a */
[----:B------:R-:W-:Y:S05]  /*4b80*/  BRA `(.L_x_20544) ;  /* 0x0000041000007947 */ /* 0x000fea0003800000 */
.L_x_20557:
        /* <DEDUP_REMOVED lines=20> */
.L_x_20562:
[----:B------:R-:W-:Y:S05]  /*4cd0*/  BSYNC B0 ;  /* 0x0000000000007941 */ /* 0x000fea0003800000 */
.L_x_20561:
[----:B------:R-:W-:Y:S01]  /*4ce0*/  IMAD.SHL.U32 R2, R2, 0x200000, RZ ;  /* 0x0020000002027824 */ /* 0x000fe200078e00ff */
[----:B------:R-:W-:-:S04]  /*4cf0*/  LEA R3, R0, 0x37800000, 0x17 ;  /* 0x3780000000037811 */ /* 0x000fc800078eb8ff */
[----:B------:R-:W-:Y:S01]  /*4d00*/  LOP3.LUT R26, R3, R2, R26, 0xfe, !PT ;  /* 0x00000002031a7212 */ /* 0x000fe200078efe1a */
[----:B------:R-:W-:Y:S05]  /*4d10*/  BRA `(.L_x_20544) ;  /* 0x0000028000007947 */ /* 0x000fea0003800000 */
.L_x_20556:
        /* <DEDUP_REMOVED lines=14> */
.L_x_20543:
        /* <DEDUP_REMOVED lines=21> */
.L_x_20564:
[----:B------:R-:W3:Y:S02]  /*4f50*/  LDG.E.64 R26, [R2.64] ;  /* 0x00000024021a7981 */ /* 0x000ee4000c1e1b00 */
[----:B---3--:R0:W3:Y:S01]  /*4f60*/  I2F.U64 R26, R26 ;  /* 0x0000001a001a7312 */ /* 0x0080e20000301000 */
[----:B------:R-:W-:Y:S05]  /*4f70*/  BRA `(.L_x_20544) ;  /* 0x0000002000007947 */ /* 0x000fea0003800000 */
.L_x_20563:
[----:B------:R-:W3:Y:S02]  /*4f80*/  LDG.E R2, [R2.64] ;  /* 0x0000002402027981 */ /* 0x000ee4000c1e1900 */
[----:B---3--:R0:W3:Y:S02]  /*4f90*/  I2F.U32 R26, R2 ;  /* 0x00000002001a7306 */ /* 0x0080e40000201000 */
.L_x_20544:
[----:B------:R-:W-:Y:S05]  /*4fa0*/  BSYNC B6 ;  /* 0x0000000000067941 */ /* 0x000fea0003800000 */
.L_x_20538:
        /* <DEDUP_REMOVED lines=18> */
.L_x_20569:
[----:B------:R-:W4:Y:S02]  /*50d0*/  LDG.E.U8 R2, [R2.64] ;  /* 0x0000002402027981 */ /* 0x000f24000c1e1100 */
[----:B----4-:R0:W4:Y:S01]  /*50e0*/  I2F.U16 R5, R2 ;  /* 0x0000000200057306 */ /* 0x0101220000101000 */
[----:B------:R-:W-:Y:S05]  /*50f0*/  BRA `(.L_x_20571) ;  /* 0x00000ca000007947 */ /* 0x000fea0003800000 */
.L_x_20568:
        /* <DEDUP_REMOVED lines=9> */
.L_x_20573:
[----:B------:R-:W4:Y:S02]  /*5190*/  LDG.E R2, [R2.64] ;  /* 0x0000002402027981 */ /* 0x000f24000c1e1900 */
[----:B----4-:R0:W4:Y:S01]  /*51a0*/  I2F R5, R2 ;  /* 0x0000000200057306 */ /* 0x0101220000201400 */
[----:B------:R-:W-:Y:S05]  /*51b0*/  BRA `(.L_x_20571) ;  /* 0x00000be000007947 */ /* 0x000fea0003800000 */
.L_x_20572:
[----:B------:R-:W4:Y:S02]  /*51c0*/  LDG.E.U16 R2, [R2.64] ;  /* 0x0000002402027981 */ /* 0x000f24000c1e1500 */
[----:B----4-:R0:W4:Y:S01]  /*51d0*/  I2F.S16 R5, R2 ;  /* 0x0000000200057306 */ /* 0x0101220000101400 */
[----:B------:R-:W-:Y:S05]  /*51e0*/  BRA `(.L_x_20571) ;  /* 0x00000bb000007947 */ /* 0x000fea0003800000 */
.L_x_20567:
        /* <DEDUP_REMOVED lines=8> */
.L_x_20575:
[----:B------:R-:W4:Y:S02]  /*5270*/  LDG.E.U16 R2, [R2.64] ;  /* 0x0000002402027981 */ /* 0x000f24000c1e1500 */
[----:B----4-:R-:W-:Y:S01]  /*5280*/  HADD2.F32 R5, -RZ, R2.H0_H0 ;  /* 0x20000002ff057230 */ /* 0x010fe20000004100 */
[----:B------:R-:W-:Y:S05]  /*5290*/  BRA `(.L_x_20571) ;  /* 0x00000b0000007947 */ /* 0x000fea0003800000 */
.L_x_20574:
        /* <DEDUP_REMOVED lines=8> */
.L_x_20577:
[----:B------:R-:W4:Y:S02]  /*5320*/  LDG.E.U16 R2, [R2.64] ;  /* 0x0000002402027981 */ /* 0x000f24000c1e1500 */
[----:B----4-:R-:W-:Y:S01]  /*5330*/  HADD2.F32 R5, -RZ, R2.H0_H0 ;  /* 0x20000002ff057230 */ /* 0x010fe20000004100 */
[----:B------:R-:W-:Y:S05]  /*5340*/  BRA `(.L_x_20571) ;  /* 0x00000a5000007947 */ /* 0x000fea0003800000 */
.L_x_20576:
[----:B------:R-:W4:Y:S02]  /*5350*/  LDG.E.64 R2, [R2.64] ;  /* 0x0000002402027981 */ /* 0x000f24000c1e1b00 */
[----:B----4-:R-:W0:Y:S01]  /*5360*/  F2F.F32.F64 R5, R2 ;  /* 0x0000000200057310 */ /* 0x010e220000301000 */
[----:B------:R-:W0:-:S14]  /*5370*/  DSETP.GEU.AND P0, PT, |R2|, c[0x2][0x0], PT ;  /* 0x008000000200762a */ /* 0x000e1c0003f0e200 */
[----:B0-----:R-:W-:Y:S01]  /*5380*/  @!P0 FMUL R5, R5, 1.175494350822287508e-38 ;  /* 0x0080000005058820 */ /* 0x001fe20000400000 */
[----:B------:R-:W-:Y:S05]  /*5390*/  BRA `(.L_x_20571) ;  /* 0x00000a0000007947 */ /* 0x000fea0003800000 */
.L_x_20566:
        /* <DEDUP_REMOVED lines=12> */
.L_x_20580:
[----:B------:R-:W4:Y:S02]  /*5460*/  LDG.E.64 R2, [R2.64] ;  /* 0x0000002402027981 */ /* 0x000f24000c1e1b00 */
[----:B----4-:R-:W0:Y:S01]  /*5470*/  F2F.F32.F64 R5, R2 ;  /* 0x0000000200057310 */ /* 0x010e220000301000 */
[----:B------:R-:W0:-:S14]  /*5480*/  DSETP.GEU.AND P0, PT, |R2|, c[0x2][0x0], PT ;  /* 0x008000000200762a */ /* 0x000e1c0003f0e200 */
[----:B0-----:R-:W-:Y:S01]  /*5490*/  @!P0 FMUL R5, R5, 1.175494350822287508e-38 ;  /* 0x0080000005058820 */ /* 0x001fe20000400000 */
[----:B------:R-:W-:Y:S05]  /*54a0*/  BRA `(.L_x_20571) ;  /* 0x000008f000007947 */ /* 0x000fea0003800000 */
.L_x_20579:
        /* <DEDUP_REMOVED lines=26> */
.L_x_20582:
        /* <DEDUP_REMOVED lines=13> */
.L_x_20581:
[----:B------:R-:W4:Y:S02]  /*5720*/  LDG.E.U16 R2, [R2.64] ;  /* 0x0000002402027981 */ /* 0x000f24000c1e1500 */
[----:B----4-:R-:W-:Y:S01]  /*5730*/  PRMT R5, RZ, 0x5410, R2 ;  /* 0x00005410ff057816 */ /* 0x010fe20000000002 */
[----:B------:R-:W-:Y:S05]  /*5740*/  BRA `(.L_x_20571) ;  /* 0x0000065000007947 */ /* 0x000fea0003800000 */
.L_x_20578:
        /* <DEDUP_REMOVED lines=11> */
.L_x_20585:
        /* <DEDUP_REMOVED lines=20> */
.L_x_20587:
[----:B------:R-:W-:Y:S05]  /*5940*/  BSYNC B0 ;  /* 0x0000000000007941 */ /* 0x000fea0003800000 */
.L_x_20586:
[----:B------:R-:W-:Y:S01]  /*5950*/  IMAD.SHL.U32 R2, R2, 0x100000, RZ ;  /* 0x0010000002027824 */ /* 0x000fe200078e00ff */
[----:B------:R-:W-:-:S04]  /*5960*/  LEA R5, R0, 0x3b800000, 0x17 ;  /* 0x3b80000000057811 */ /* 0x000fc800078eb8ff */
[----:B------:R-:W-:Y:S01]  /*5970*/  LOP3.LUT R5, R5, R2, R4, 0xfe, !PT ;  /* 0x0000000205057212 */ /* 0x000fe200078efe04 */
[----:B------:R-:W-:Y:S05]  /*5980*/  BRA `(.L_x_20571) ;  /* 0x0000041000007947 */ /* 0x000fea0003800000 */
.L_x_20584:
        /* <DEDUP_REMOVED lines=20> */
.L_x_20589:
[----:B------:R-:W-:Y:S05]  /*5ad0*/  BSYNC B0 ;  /* 0x0000000000007941 */ /* 0x000fea0003800000 */
.L_x_20588:
[----:B------:R-:W-:Y:S01]  /*5ae0*/  IMAD.SHL.U32 R2, R2, 0x200000, RZ ;  /* 0x0020000002027824 */ /* 0x000fe200078e00ff */
[----:B------:R-:W-:-:S04]  /*5af0*/  LEA R5, R0, 0x37800000, 0x17 ;  /* 0x3780000000057811 */ /* 0x000fc800078eb8ff */
[----:B------:R-:W-:Y:S01]  /*5b00*/  LOP3.LUT R5, R5, R2, R4, 0xfe, !PT ;  /* 0x0000000205057212 */ /* 0x000fe200078efe04 */
[----:B------:R-:W-:Y:S05]  /*5b10*/  BRA `(.L_x_20571) ;  /* 0x0000028000007947 */ /* 0x000fea0003800000 */
.L_x_20583:
        /* <DEDUP_REMOVED lines=14> */
.L_x_20570:
        /* <DEDUP_REMOVED lines=21> */
.L_x_20591:
[----:B------:R-:W4:Y:S02]  /*5d50*/  LDG.E.64 R2, [R2.64] ;  /* 0x0000002402027981 */ /* 0x000f24000c1e1b00 */
[----:B----4-:R0:W4:Y:S01]  /*5d60*/  I2F.U64 R5, R2 ;  /* 0x0000000200057312 */ /* 0x0101220000301000 */
[----:B------:R-:W-:Y:S05]  /*5d70*/  BRA `(.L_x_20571) ;  /* 0x0000002000007947 */ /* 0x000fea0003800000 */
.L_x_20590:
[----:B------:R-:W4:Y:S02]  /*5d80*/  LDG.E R2, [R2.64] ;  /* 0x0000002402027981 */ /* 0x000f24000c1e1900 */
[----:B----4-:R0:W4:Y:S02]  /*5d90*/  I2F.U32 R5, R2 ;  /* 0x0000000200057306 */ /* 0x0101240000201000 */
.L_x_20571:
[----:B------:R-:W-:Y:S05]  /*5da0*/  BSYNC B6 ;  /* 0x0000000000067941 */ /* 0x000fea0003800000 */
.L_x_20565:
[----:B0-----:R-:W0:Y:S01]  /*5db0*/  LDC.U8 R2, c[0x0][0x521] ;  /* 0x00014840ff027b82 */ /* 0x001e220000000000 */
[----:B-----5:R-:W-:-:S05]  /*5dc0*/  HADD2.F32 R3, -RZ, R22.H0_H0 ;  /* 0x20000016ff037230 */ /* 0x020fca0000004100 */
[----:B---3--:R-:W-:-:S04]  /*5dd0*/  FADD.FTZ R26, R3, -R26 ;  /* 0x8000001a031a7221 */ /* 0x008fc80000010000 */
[----:B-1----:R-:W-:-:S04]  /*5de0*/  FMUL.FTZ R26, R26, R23 ;  /* 0x000000171a1a7220 */ /* 0x002fc80000410000 */
[----:B--2-4-:R-:W-:-:S05]  /*5df0*/  FFMA.FTZ R26, R26, R5, R24 ;  /* 0x000000051a1a7223 */ /* 0x014fca0000010018 */
        /* <DEDUP_REMOVED lines=16> */
.L_x_20595:
[----:B------:R-:W-:-:S06]  /*5f00*/  HADD2.F32 R3, -RZ, R26.H0_H0 ;  /* 0x2000001aff037230 */ /* 0x000fcc0000004100 */
[----:B------:R-:W0:Y:S02]  /*5f10*/  F2I.S64.TRUNC R2, R3 ;  /* 0x0000000300027311 */ /* 0x000e24000020d900 */
[----:B0-----:R0:W-:Y:S01]  /*5f20*/  STG.E.U8 [R16.64], R2 ;  /* 0x0000000210007986 */ /* 0x0011e2000c101124 */
[----:B------:R-:W-:Y:S05]  /*5f30*/  BRA `(.L_x_20597) ;  /* 0x00000e4000007947 */ /* 0x000fea0003800000 */
.L_x_20594:
        /* <DEDUP_REMOVED lines=10> */
.L_x_20599:
[----:B------:R-:W-:-:S04]  /*5fe0*/  HADD2.F32 R26, -RZ, R26.H0_H0 ;  /* 0x2000001aff1a7230 */ /* 0x000fc80000004100 */
[----:B------:R-:W0:Y:S02]  /*5ff0*/  F2I.FTZ.TRUNC.NTZ R3, R26 ;  /* 0x0000001a00037305 */ /* 0x000e24000021f100 */
[----:B0-----:R0:W-:Y:S01]  /*6000*/  STG.E [R16.64], R3 ;  /* 0x0000000310007986 */ /* 0x0011e2000c101924 */
[----:B------:R-:W-:Y:S05]  /*6010*/  BRA `(.L_x_20597) ;  /* 0x00000d6000007947 */ /* 0x000fea0003800000 */
.L_x_20598:
[----:B------:R-:W-:-:S04]  /*6020*/  HADD2.F32 R26, -RZ, R26.H0_H0 ;  /* 0x2000001aff1a7230 */ /* 0x000fc80000004100 */
[----:B------:R-:W0:Y:S02]  /*6030*/  F2I.FTZ.TRUNC.NTZ R3, R26 ;  /* 0x0000001a00037305 */ /* 0x000e24000021f100 */
[----:B0-----:R0:W-:Y:S01]  /*6040*/  STG.E.U16 [R16.64], R3 ;  /* 0x0000000310007986 */ /* 0x0011e2000c101524 */
[----:B------:R-:W-:Y:S05]  /*6050*/  BRA `(.L_x_20597) ;  /* 0x00000d2000007947 */ /* 0x000fea0003800000 */
.L_x_20593:
        /* <DEDUP_REMOVED lines=9> */
.L_x_20601:
[----:B------:R0:W-:Y:S01]  /*60f0*/  STG.E.U16 [R16.64], R26 ;  /* 0x0000001a10007986 */ /* 0x0001e2000c101524 */
[----:B------:R-:W-:Y:S05]  /*6100*/  BRA `(.L_x_20597) ;  /* 0x00000c7000007947 */ /* 0x000fea0003800000 */
.L_x_20600:
        /* <DEDUP_REMOVED lines=10> */
.L_x_20603:
[----:B------:R-:W-:-:S05]  /*61b0*/  HADD2.F32 R0, -RZ, R26.H0_H0 ;  /* 0x2000001aff007230 */ /* 0x000fca0000004100 */
[----:B------:R-:W-:-:S04]  /*61c0*/  F2FP.PACK_AB R0, RZ, R0 ;  /* 0x00000000ff00723e */ /* 0x000fc800000000ff */
[----:B------:R-:W-:-:S05]  /*61d0*/  PRMT R0, R0, 0x5410, RZ ;  /* 0x0000541000007816 */ /* 0x000fca00000000ff */
[----:B------:R0:W-:Y:S01]  /*61e0*/  STG.E [R16.64], R0 ;  /* 0x0000000010007986 */ /* 0x0001e2000c101924 */
[----:B------:R-:W-:Y:S05]  /*61f0*/  BRA `(.L_x_20597) ;  /* 0x00000b8000007947 */ /* 0x000fea0003800000 */
.L_x_20602:
[----:B------:R-:W-:-:S05]  /*6200*/  HADD2.F32 R2, -RZ, R26.H0_H0 ;  /* 0x2000001aff027230 */ /* 0x000fca0000004100 */
[----:B------:R-:W-:-:S06]  /*6210*/  FMUL.FTZ R2, R2, 1 ;  /* 0x3f80000002027820 */ /* 0x000fcc0000410000 */
[----:B------:R-:W0:Y:S02]  /*6220*/  F2F.F64.F32 R2, R2 ;  /* 0x0000000200027310 */ /* 0x000e240000201800 */
[----:B0-----:R0:W-:Y:S01]  /*6230*/  STG.E.64 [R16.64], R2 ;  /* 0x0000000210007986 */ /* 0x0011e2000c101b24 */
[----:B------:R-:W-:Y:S05]  /*6240*/  BRA `(.L_x_20597) ;  /* 0x00000b3000007947 */ /* 0x000fea0003800000 */
.L_x_20592:
        /* <DEDUP_REMOVED lines=13> */
.L_x_20606:
[----:B------:R-:W-:Y:S01]  /*6320*/  HADD2.F32 R26, -RZ, R26.H0_H0 ;  /* 0x2000001aff1a7230 */ /* 0x000fe20000004100 */
[----:B------:R-:W-:-:S04]  /*6330*/  CS2R R6, SRZ ;  /* 0x0000000000067805 */ /* 0x000fc8000001ff00 */
[----:B------:R-:W-:-:S06]  /*6340*/  FMUL.FTZ R4, R26, 1 ;  /* 0x3f8000001a047820 */ /* 0x000fcc0000410000 */
[----:B------:R-:W0:Y:S02]  /*6350*/  F2F.F64.F32 R4, R4 ;  /* 0x0000000400047310 */ /* 0x000e240000201800 */
[----:B0-----:R0:W-:Y:S01]  /*6360*/  STG.E.128 [R16.64], R4 ;  /* 0x0000000410007986 */ /* 0x0011e2000c101d24 */
[----:B------:R-:W-:Y:S05]  /*6370*/  BRA `(.L_x_20597) ;  /* 0x00000a0000007947 */ /* 0x000fea0003800000 */
.L_x_20605:
        /* <DEDUP_REMOVED lines=21> */
.L_x_20610:
[----:B------:R-:W-:Y:S05]  /*64d0*/  BSYNC B0 ;  /* 0x0000000000007941 */ /* 0x000fea0003800000 */
.L_x_20609:
[----:B------:R-:W-:-:S05]  /*64e0*/  LOP3.LUT R3, R0, R3, RZ, 0xfc, !PT ;  /* 0x0000000300037212 */ /* 0x000fca00078efcff */
[----:B------:R0:W-:Y:S01]  /*64f0*/  STG.E.U8 [R16.64], R3 ;  /* 0x0000000310007986 */ /* 0x0001e2000c101124 */
[----:B------:R-:W-:Y:S05]  /*6500*/  BRA `(.L_x_20597) ;  /* 0x0000087000007947 */ /* 0x000fea0003800000 */
.L_x_20608:
        /* <DEDUP_REMOVED lines=13> */
.L_x_20612:
[----:B------:R-:W-:Y:S01]  /*65e0*/  IMAD.MOV.U32 R0, RZ, RZ, 0x7f ;  /* 0x0000007fff007424 */ /* 0x000fe200078e00ff */
[----:B------:R-:W-:-:S04]  /*65f0*/  ISETP.GT.U32.AND P0, PT, R2, 0x7f800000, PT ;  /* 0x7f8000000200780c */ /* 0x000fc80003f04070 */
[----:B------:R-:W-:-:S04]  /*6600*/  SEL R0, R0, 0x7c, P0 ;  /* 0x0000007c00007807 */ /* 0x000fc80000000000 */
.L_x_20613:
[----:B------:R-:W-:Y:S05]  /*6610*/  BSYNC B0 ;  /* 0x0000000000007941 */ /* 0x000fea0003800000 */
.L_x_20611:
[----:B------:R-:W-:-:S04]  /*6620*/  LOP3.LUT R2, R3, 0x80000000, RZ, 0xc0, !PT ;  /* 0x8000000003027812 */ /* 0x000fc800078ec0ff */
[----:B------:R-:W-:-:S04]  /*6630*/  SHF.R.U32.HI R3, RZ, 0x18, R2 ;  /* 0x00000018ff037819 */ /* 0x000fc80000011602 */
[----:B------:R-:W-:-:S05]  /*6640*/  LOP3.LUT R3, R0, R3, RZ, 0xfc, !PT ;  /* 0x0000000300037212 */ /* 0x000fca00078efcff */
[----:B------:R0:W-:Y:S01]  /*6650*/  STG.E.U8 [R16.64], R3 ;  /* 0x0000000310007986 */ /* 0x0001e2000c101124 */
[----:B------:R-:W-:Y:S05]  /*6660*/  BRA `(.L_x_20597) ;  /* 0x0000071000007947 */ /* 0x000fea0003800000 */
.L_x_20607:
[----:B------:R-:W-:-:S05]  /*6670*/  HADD2.F32 R0, -RZ, R26.H0_H0 ;  /* 0x2000001aff007230 */ /* 0x000fca0000004100 */
[----:B------:R-:W-:-:S05]  /*6680*/  F2FP.BF16.PACK_AB R0, RZ, R0 ;  /* 0x00000000ff00723e */ /* 0x000fca00000010ff */
[----:B------:R0:W-:Y:S01]  /*6690*/  STG.E.U16 [R16.64], R0 ;  /* 0x0000000010007986 */ /* 0x0001e2000c101524 */
[----:B------:R-:W-:Y:S05]  /*66a0*/  BRA `(.L_x_20597) ;  /* 0x000006d000007947 */ /* 0x000fea0003800000 */
.L_x_20604:
        /* <DEDUP_REMOVED lines=12> */
.L_x_20616:
        /* <DEDUP_REMOVED lines=17> */
.L_x_20619:
[----:B------:R-:W-:-:S04]  /*6880*/  LOP3.LUT R2, R3, 0x80000000, RZ, 0xc0, !PT ;  /* 0x8000000003027812 */ /* 0x000fc800078ec0ff */
[----:B------:R-:W-:-:S04]  /*6890*/  SHF.R.U32.HI R3, RZ, 0x18, R2 ;  /* 0x00000018ff037819 */ /* 0x000fc80000011602 */
[----:B------:R-:W-:-:S04]  /*68a0*/  LOP3.LUT R0, R0, R3, RZ, 0xfc, !PT ;  /* 0x0000000300007212 */ /* 0x000fc800078efcff */
[----:B------:R-:W-:Y:S02]  /*68b0*/  PRMT R8, R0, 0x7610, R8 ;  /* 0x0000761000087816 */ /* 0x000fe40000000008 */
.L_x_20618:
[----:B------:R-:W-:Y:S05]  /*68c0*/  BSYNC B0 ;  /* 0x0000000000007941 */ /* 0x000fea0003800000 */
.L_x_20617:
[----:B------:R0:W-:Y:S01]  /*68d0*/  STG.E.U8 [R16.64], R8 ;  /* 0x0000000810007986 */ /* 0x0001e2000c101124 */
[----:B------:R-:W-:Y:S05]  /*68e0*/  BRA `(.L_x_20597) ;  /* 0x0000049000007947 */ /* 0x000fea0003800000 */
.L_x_20615:
        /* <DEDUP_REMOVED lines=17> */
.L_x_20622:
[----:B------:R-:W-:-:S04]  /*6a00*/  LOP3.LUT R2, R3, 0x80000000, RZ, 0xc0, !PT ;  /* 0x8000000003027812 */ /* 0x000fc800078ec0ff */
[----:B------:R-:W-:-:S04]  /*6a10*/  SHF.R.U32.HI R3, RZ, 0x18, R2 ;  /* 0x00000018ff037819 */ /* 0x000fc80000011602 */
[----:B------:R-:W-:-:S04]  /*6a20*/  LOP3.LUT R0, R0, R3, RZ, 0xfc, !PT ;  /* 0x0000000300007212 */ /* 0x000fc800078efcff */
[----:B------:R-:W-:Y:S02]  /*6a30*/  PRMT R8, R0, 0x7610, R8 ;  /* 0x0000761000087816 */ /* 0x000fe40000000008 */
.L_x_20621:
[----:B------:R-:W-:Y:S05]  /*6a40*/  BSYNC B0 ;  /* 0x0000000000007941 */ /* 0x000fea0003800000 */
.L_x_20620:
[----:B------:R0:W-:Y:S01]  /*6a50*/  STG.E.U8 [R16.64], R8 ;  /* 0x0000000810007986 */ /* 0x0001e2000c101124 */
[----:B------:R-:W-:Y:S05]  /*6a60*/  BRA `(.L_x_20597) ;  /* 0x0000031000007947 */ /* 0x000fea0003800000 */
.L_x_20614:
        /* <DEDUP_REMOVED lines=22> */
.L_x_20596:
        /* <DEDUP_REMOVED lines=20> */
.L_x_20624:
[----:B------:R-:W-:-:S06]  /*6d10*/  HADD2.F32 R2, -RZ, R26.H0_H0 ;  /* 0x2000001aff027230 */ /* 0x000fcc0000004100 */
[----:B------:R-:W0:Y:S02]  /*6d20*/  F2I.U64.TRUNC R2, R2 ;  /* 0x0000000200027311 */ /* 0x000e24000020d800 */
[----:B0-----:R0:W-:Y:S01]  /*6d30*/  STG.E.64 [R16.64], R2 ;  /* 0x0000000210007986 */ /* 0x0011e2000c101b24 */
[----:B------:R-:W-:Y:S05]  /*6d40*/  BRA `(.L_x_20597) ;  /* 0x0000003000007947 */ /* 0x000fea0003800000 */
.L_x_20623:
[----:B------:R-:W-:-:S04]  /*6d50*/  HADD2.F32 R26, -RZ, R26.H0_H0 ;  /* 0x2000001aff1a7230 */ /* 0x000fc80000004100 */
[----:B------:R-:W0:Y:S02]  /*6d60*/  F2I.FTZ.U32.TRUNC.NTZ R3, R26 ;  /* 0x0000001a00037305 */ /* 0x000e24000021f000 */
[----:B0-----:R0:W-:Y:S02]  /*6d70*/  STG.E [R16.64], R3 ;  /* 0x0000000310007986 */ /* 0x0011e4000c101924 */
.L_x_20597:
[----:B------:R-:W-:-:S05]  /*6d80*/  IMAD R18, R18, 0x200, R19 ;  /* 0x0000020012127824 */ /* 0x000fca00078e0213 */
[----:B0-----:R-:W-:Y:S02]  /*6d90*/  IADD3 R27, R18, 0x80, RZ ;  /* 0x00000080121b7810 */ /* 0x001fe40007ffe0ff */
.L_x_20450:
[----:B------:R-:W-:Y:S05]  /*6da0*/  BSYNC B7 ;  /* 0x0000000000077941 */ /* 0x000fea0003800000 */
.L_x_20449:
[----:B------:R-:W-:Y:S01]  /*6db0*/  ISETP.GE.AND P0, PT, R27, c[0x0][0x160], PT ;  /* 0x000058001b007a0c */ /* 0x000fe20003f06270 */
[----:B------:R-:W-:-:S12]  /*6dc0*/  BSSY B7, `(.L_x_20625) ;  /* 0x0000da6000077945 */ /* 0x000fd80003800000 */
        /* <DEDUP_REMOVED lines=22> */
[----:B------:R-:W-:Y:S02]  /*6f30*/  IMAD.MOV.U32 R4, RZ, RZ, RZ ;  /* 0x000000ffff047224 */ /* 0x000fe400078e00ff */
[----:B------:R-:W-:-:S02]  /*6f40*/  IMAD.MOV.U32 R6, RZ, RZ, c[0x0][0x168] ;  /* 0x00005a00ff067624 */ /* 0x000fc400078e00ff */
        /* <DEDUP_REMOVED lines=309> */
.L_x_20627:
        /* <DEDUP_REMOVED lines=21> */
.L_x_20631:
[----:B------:R-:W2:Y:S02]  /*83f0*/  LDG.E.U8 R2, [R2.64] ;  /* 0x0000002402027981 */ /* 0x000ea4000c1e1100 */
[----:B--2---:R-:W0:Y:S02]  /*8400*/  I2F.U16 R0, R2 ;  /* 0x0000000200007306 */ /* 0x004e240000101000 */
[----:B0-----:R-:W-:-:S04]  /*8410*/  F2FP.PACK_AB R0, RZ, R0 ;  /* 0x00000000ff00723e */ /* 0x001fc800000000ff */
[----:B------:R-:W-:Y:S01]  /*8420*/  PRMT R18, R0, 0x7610, R18 ;  /* 0x0000761000127816 */ /* 0x000fe20000000012 */
[----:B------:R-:W-:Y:S05]  /*8430*/  BRA `(.L_x_20633) ;  /* 0x00000ed000007947 */ /* 0x000fea0003800000 */
.L_x_20630:
        /* <DEDUP_REMOVED lines=11> */
.L_x_20635:
[----:B------:R-:W2:Y:S02]  /*84f0*/  LDG.E R2, [R2.64] ;  /* 0x0000002402027981 */ /* 0x000ea4000c1e1900 */
[----:B--2---:R-:W0:Y:S02]  /*8500*/  I2F R0, R2 ;  /* 0x0000000200007306 */ /* 0x004e240000201400 */
[----:B0-----:R-:W-:-:S04]  /*8510*/  F2FP.PACK_AB R0, RZ, R0 ;  /* 0x00000000ff00723e */ /* 0x001fc800000000ff */
[----:B------:R-:W-:Y:S01]  /*8520*/  PRMT R18, R0, 0x7610, R18 ;  /* 0x0000761000127816 */ /* 0x000fe20000000012 */
[----:B------:R-:W-:Y:S05]  /*8530*/  BRA `(.L_x_20633) ;  /* 0x00000dd000007947 */ /* 0x000fea0003800000 */
.L_x_20634:
[----:B------:R-:W2:Y:S02]  /*8540*/  LDG.E.U16 R2, [R2.64] ;  /* 0x0000002402027981 */ /* 0x000ea4000c1e1500 */
[----:B--2---:R-:W0:Y:S02]  /*8550*/  I2F.S16 R0, R2 ;  /* 0x0000000200007306 */ /* 0x004e240000101400 */
[----:B0-----:R-:W-:-:S04]  /*8560*/  F2FP.PACK_AB R0, RZ, R0 ;  /* 0x00000000ff00723e */ /* 0x001fc800000000ff */
[----:B------:R-:W-:Y:S01]  /*8570*/  PRMT R18, R0, 0x7610, R18 ;  /* 0x0000761000127816 */ /* 0x000fe20000000012 */
[----:B------:R-:W-:Y:S05]  /*8580*/  BRA `(.L_x_20633) ;  /* 0x00000d8000007947 */ /* 0x000fea0003800000 */
.L_x_20629:
        /* <DEDUP_REMOVED lines=9> */
.L_x_20637:
[----:B------:R0:W5:Y:S01]  /*8620*/  LDG.E.U16 R18, [R2.64] ;  /* 0x0000002402127981 */ /* 0x000162000c1e1500 */
[----:B------:R-:W-:Y:S05]  /*8630*/  BRA `(.L_x_20633) ;  /* 0x00000cd000007947 */ /* 0x000fea0003800000 */
.L_x_20636:
        /* <DEDUP_REMOVED lines=9> */
.L_x_20639:
[----:B------:R0:W5:Y:S01]  /*86d0*/  LDG.E.U16 R18, [R2.64] ;  /* 0x0000002402127981 */ /* 0x000162000c1e1500 */
[----:B------:R-:W-:Y:S05]  /*86e0*/  BRA `(.L_x_20633) ;  /* 0x00000c2000007947 */ /* 0x000fea0003800000 */
.L_x_20638:
[----:B------:R-:W2:Y:S02]  /*86f0*/  LDG.E.64 R2, [R2.64] ;  /* 0x0000002402027981 */ /* 0x000ea4000c1e1b00 */
[----:B--2---:R-:W0:Y:S01]  /*8700*/  F2F.F32.F64 R0, R2 ;  /* 0x0000000200007310 */ /* 0x004e220000301000 */
[----:B------:R-:W0:-:S14]  /*8710*/  DSETP.GEU.AND P0, PT, |R2|, c[0x2][0x0], PT ;  /* 0x008000000200762a */ /* 0x000e1c0003f0e200 */
[----:B0-----:R-:W-:-:S05]  /*8720*/  @!P0 FMUL R0, R0, 1.175494350822287508e-38 ;  /* 0x0080000000008820 */ /* 0x001fca0000400000 */
[----:B------:R-:W-:-:S04]  /*8730*/  F2FP.PACK_AB R0, RZ, R0 ;  /* 0x00000000ff00723e */ /* 0x000fc800000000ff */
[----:B------:R-:W-:Y:S01]  /*8740*/  PRMT R18, R0, 0x7610, R18 ;  /* 0x0000761000127816 */ /* 0x000fe20000000012 */
[----:B------:R-:W-:Y:S05]  /*8750*/  BRA `(.L_x_20633) ;  /* 0x00000bb000007947 */ /* 0x000fea0003800000 */
.L_x_20628:
        /* <DEDUP_REMOVED lines=14> */
.L_x_20642:
[----:B------:R-:W2:Y:S02]  /*8840*/  LDG.E.64 R2, [R2.64] ;  /* 0x0000002402027981 */ /* 0x000ea4000c1e1b00 */
[----:B--2---:R-:W0:Y:S01]  /*8850*/  F2F.F32.F64 R0, R2 ;  /* 0x0000000200007310 */ /* 0x004e220000301000 */
[----:B------:R-:W0:-:S14]  /*8860*/  DSETP.GEU.AND P0, PT, |R2|, c[0x2][0x0], PT ;  /* 0x008000000200762a */ /* 0x000e1c0003f0e200 */
[----:B0-----:R-:W-:-:S05]  /*8870*/  @!P0 FMUL R0, R0, 1.175494350822287508e-38 ;  /* 0x0080000000008820 */ /* 0x001fca0000400000 */
[----:B------:R-:W-:-:S04]  /*8880*/  F2FP.PACK_AB R0, RZ, R0 ;  /* 0x00000000ff00723e */ /* 0x000fc800000000ff */
[----:B------:R-:W-:Y:S01]  /*8890*/  PRMT R18, R0, 0x7610, R18 ;  /* 0x0000761000127816 */ /* 0x000fe20000000012 */
[----:B------:R-:W-:Y:S05]  /*88a0*/  BRA `(.L_x_20633) ;  /* 0x00000a6000007947 */ /* 0x000fea0003800000 */
.L_x_20641:
        /* <DEDUP_REMOVED lines=28> */
.L_x_20644:
        /* <DEDUP_REMOVED lines=15> */
.L_x_20643:
[----:B------:R-:W2:Y:S02]  /*8b60*/  LDG.E.U16 R0, [R2.64] ;  /* 0x0000002402007981 */ /* 0x000ea4000c1e1500 */
[----:B--2---:R-:W-:-:S04]  /*8b70*/  PRMT R0, RZ, 0x5410, R0 ;  /* 0x00005410ff007816 */ /* 0x004fc80000000000 */
[----:B------:R-:W-:-:S04]  /*8b80*/  F2FP.PACK_AB R0, RZ, R0 ;  /* 0x00000000ff00723e */ /* 0x000fc800000000ff */
[----:B------:R-:W-:Y:S01]  /*8b90*/  PRMT R18, R0, 0x7610, R18 ;  /* 0x0000761000127816 */ /* 0x000fe20000000012 */
[----:B------:R-:W-:Y:S05]  /*8ba0*/  BRA `(.L_x_20633) ;  /* 0x0000076000007947 */ /* 0x000fea0003800000 */
.L_x_20640:
        /* <DEDUP_REMOVED lines=12> */
.L_x_20647:
        /* <DEDUP_REMOVED lines=21> */
.L_x_20651:
[----:B------:R-:W-:Y:S05]  /*8dc0*/  BSYNC B1 ;  /* 0x0000000000017941 */ /* 0x000fea0003800000 */
.L_x_20650:
[----:B------:R-:W-:Y:S01]  /*8dd0*/  LEA R3, R0, 0x3b800000, 0x17 ;  /* 0x3b80000000037811 */ /* 0x000fe200078eb8ff */
[----:B------:R-:W-:-:S05]  /*8de0*/  IMAD.SHL.U32 R0, R2, 0x100000, RZ ;  /* 0x0010000002007824 */ /* 0x000fca00078e00ff */
[----:B------:R-:W-:Y:S02]  /*8df0*/  LOP3.LUT R0, R3, R0, R4, 0xfe, !PT ;  /* 0x0000000003007212 */ /* 0x000fe400078efe04 */
.L_x_20649:
[----:B------:R-:W-:Y:S05]  /*8e00*/  BSYNC B0 ;  /* 0x0000000000007941 */ /* 0x000fea0003800000 */
.L_x_20648:
[----:B------:R-:W-:-:S04]  /*8e10*/  F2FP.PACK_AB R0, RZ, R0 ;  /* 0x00000000ff00723e */ /* 0x000fc800000000ff */
[----:B------:R-:W-:Y:S01]  /*8e20*/  PRMT R18, R0, 0x7610, R18 ;  /* 0x0000761000127816 */ /* 0x000fe20000000012 */
[----:B------:R-:W-:Y:S05]  /*8e30*/  BRA `(.L_x_20633) ;  /* 0x000004d000007947 */ /* 0x000fea0003800000 */
.L_x_20646:
        /* <DEDUP_REMOVED lines=21> */
.L_x_20655:
[----:B------:R-:W-:Y:S05]  /*8f90*/  BSYNC B1 ;  /* 0x0000000000017941 */ /* 0x000fea0003800000 */
.L_x_20654:
[----:B------:R-:W-:Y:S01]  /*8fa0*/  LEA R3, R0, 0x37800000, 0x17 ;  /* 0x3780000000037811 */ /* 0x000fe200078eb8ff */
[----:B------:R-:W-:-:S05]  /*8fb0*/  IMAD.SHL.U32 R0, R2, 0x200000, RZ ;  /* 0x0020000002007824 */ /* 0x000fca00078e00ff */
[----:B------:R-:W-:Y:S02]  /*8fc0*/  LOP3.LUT R0, R3, R0, R4, 0xfe, !PT ;  /* 0x0000000003007212 */ /* 0x000fe400078efe04 */
.L_x_20653:
[----:B------:R-:W-:Y:S05]  /*8fd0*/  BSYNC B0 ;  /* 0x0000000000007941 */ /* 0x000fea0003800000 */
.L_x_20652:
[----:B------:R-:W-:-:S04]  /*8fe0*/  F2FP.PACK_AB R0, RZ, R0 ;  /* 0x00000000ff00723e */ /* 0x000fc800000000ff */
[----:B------:R-:W-:Y:S01]  /*8ff0*/  PRMT R18, R0, 0x7610, R18 ;  /* 0x0000761000127816 */ /* 0x000fe20000000012 */
[----:B------:R-:W-:Y:S05]  /*9000*/  BRA `(.L_x_20633) ;  /* 0x0000030000007947 */ /* 0x000fea0003800000 */
.L_x_20645:
        /* <DEDUP_REMOVED lines=14> */
.L_x_20659:
[----:B------:R-:W-:Y:S05]  /*90f0*/  BSYNC B0 ;  /* 0x0000000000007941 */ /* 0x000fea0003800000 */
.L_x_20658:
[----:B------:R-:W-:-:S04]  /*9100*/  F2FP.PACK_AB R0, RZ, R0 ;  /* 0x00000000ff00723e */ /* 0x000fc800000000ff */
[----:B------:R-:W-:Y:S01]  /*9110*/  PRMT R18, R0, 0x7610, R18 ;  /* 0x0000761000127816 */ /* 0x000fe20000000012 */
[----:B------:R-:W-:Y:S05]  /*9120*/  BRA `(.L_x_20633) ;  /* 0x000001e000007947 */ /* 0x000fea0003800000 */
.L_x_20632:
        /* <DEDUP_REMOVED lines=21> */
.L_x_20657:
[----:B------:R-:W2:Y:S02]  /*9280*/  LDG.E.64 R2, [R2.64] ;  /* 0x0000002402027981 */ /* 0x000ea4000c1e1b00 */
[----:B--2---:R-:W0:Y:S02]  /*9290*/  I2F.U64 R0, R2 ;  /* 0x0000000200007312 */ /* 0x004e240000301000 */
[----:B0-----:R-:W-:-:S04]  /*92a0*/  F2FP.PACK_AB R0, RZ, R0 ;  /* 0x00000000ff00723e */ /* 0x001fc800000000ff */
[----:B------:R-:W-:Y:S01]  /*92b0*/  PRMT R18, R0, 0x7610, R18 ;  /* 0x0000761000127816 */ /* 0x000fe20000000012 */
[----:B------:R-:W-:Y:S05]  /*92c0*/  BRA `(.L_x_20633) ;  /* 0x0000004000007947 */ /* 0x000fea0003800000 */
.L_x_20656:
[----:B------:R-:W2:Y:S02]  /*92d0*/  LDG.E R2, [R2.64] ;  /* 0x0000002402027981 */ /* 0x000ea4000c1e1900 */
[----:B--2---:R-:W0:Y:S02]  /*92e0*/  I2F.U32 R0, R2 ;  /* 0x0000000200007306 */ /* 0x004e240000201000 */
[----:B0-----:R-:W-:-:S04]  /*92f0*/  F2FP.PACK_AB R0, RZ, R0 ;  /* 0x00000000ff00723e */ /* 0x001fc800000000ff */
[----:B------:R-:W-:Y:S02]  /*9300*/  PRMT R18, R0, 0x7610, R18 ;  /* 0x0000761000127816 */ /* 0x000fe40000000012 */
.L_x_20633:
        /* <DEDUP_REMOVED lines=18> */
.L_x_20664:
[----:B------:R-:W2:Y:S02]  /*9430*/  LDG.E.U8 R2, [R2.64] ;  /* 0x0000002402027981 */ /* 0x000ea4000c1e1100 */
[----:B--2---:R0:W1:Y:S01]  /*9440*/  I2F.U16 R19, R2 ;  /* 0x0000000200137306 */ /* 0x0040620000101000 */
[----:B------:R-:W-:Y:S05]  /*9450*/  BRA `(.L_x_20666) ;  /* 0x00000ca000007947 */ /* 0x000fea0003800000 */
.L_x_20663:
        /* <DEDUP_REMOVED lines=9> */
.L_x_20668:
[----:B------:R-:W2:Y:S02]  /*94f0*/  LDG.E R2, [R2.64] ;  /* 0x0000002402027981 */ /* 0x000ea4000c1e1900 */
[----:B--2---:R0:W1:Y:S01]  /*9500*/  I2F R19, R2 ;  /* 0x0000000200137306 */ /* 0x0040620000201400 */
[----:B------:R-:W-:Y:S05]  /*9510*/  BRA `(.L_x_20666) ;  /* 0x00000be000007947 */ /* 0x000fea0003800000 */
.L_x_20667:
[----:B------:R-:W2:Y:S02]  /*9520*/  LDG.E.U16 R2, [R2.64] ;  /* 0x0000002402027981 */ /* 0x000ea4000c1e1500 */
[----:B--2---:R0:W1:Y:S01]  /*9530*/  I2F.S16 R19, R2 ;  /* 0x0000000200137306 */ /* 0x0040620000101400 */
[----:B------:R-:W-:Y:S05]  /*9540*/  BRA `(.L_x_20666) ;  /* 0x00000bb000007947 */ /* 0x000fea0003800000 */
.L_x_20662:
        /* <DEDUP_REMOVED lines=8> */
.L_x_20670:
[----:B------:R-:W2:Y:S02]  /*95d0*/  LDG.E.U16 R2, [R2.64] ;  /* 0x0000002402027981 */ /* 0x000ea4000c1e1500 */
[----:B--2---:R-:W-:Y:S01]  /*95e0*/  HADD2.F32 R19, -RZ, R2.H0_H0 ;  /* 0x20000002ff137230 */ /* 0x004fe20000004100 */
[----:B------:R-:W-:Y:S05]  /*95f0*/  BRA `(.L_x_20666) ;  /* 0x00000b0000007947 */ /* 0x000fea0003800000 */
.L_x_20669:
        /* <DEDUP_REMOVED lines=8> */
.L_x_20672:
[----:B------:R-:W2:Y:S02]  /*9680*/  LDG.E.U16 R2, [R2.64] ;  /* 0x0000002402027981 */ /* 0x000ea4000c1e1500 */
[----:B--2---:R-:W-:Y:S01]  /*9690*/  HADD2.F32 R19, -RZ, R2.H0_H0 ;  /* 0x20000002ff137230 */ /* 0x004fe20000004100 */
[----:B------:R-:W-:Y:S05]  /*96a0*/  BRA `(.L_x_20666) ;  /* 0x00000a5000007947 */ /* 0x000fea0003800000 */
.L_x_20671:
[----:B------:R-:W2:Y:S02]  /*96b0*/  LDG.E.64 R2, [R2.64] ;  /* 0x0000002402027981 */ /* 0x000ea4000c1e1b00 */
[----:B--2---:R-:W0:Y:S01]  /*96c0*/  F2F.F32.F64 R19, R2 ;  /* 0x0000000200137310 */ /* 0x004e220000301000 */
[----:B------:R-:W0:-:S14]  /*96d0*/  DSETP.GEU.AND P0, PT, |R2|, c[0x2][0x0], PT ;  /* 0x008000000200762a */ /* 0x000e1c0003f0e200 */
[----:B0-----:R-:W-:Y:S01]  /*96e0*/  @!P0 FMUL R19, R19, 1.175494350822287508e-38 ;  /* 0x0080000013138820 */ /* 0x001fe20000400000 */
[----:B------:R-:W-:Y:S05]  /*96f0*/  BRA `(.L_x_20666) ;  /* 0x00000a0000007947 */ /* 0x000fea0003800000 */
.L_x_20661:
        /* <DEDUP_REMOVED lines=12> */
.L_x_20675:
[----:B------:R-:W2:Y:S02]  /*97c0*/  LDG.E.64 R2, [R2.64] ;  /* 0x0000002402027981 */ /* 0x000ea4000c1e1b00 */
[----:B--2---:R-:W0:Y:S01]  /*97d0*/  F2F.F32.F64 R19, R2 ;  /* 0x0000000200137310 */ /* 0x004e220000301000 */
[----:B------:R-:W0:-:S14]  /*97e0*/  DSETP.GEU.AND P0, PT, |R2|, c[0x2][0x0], PT ;  /* 0x008000000200762a */ /* 0x000e1c0003f0e200 */
[----:B0-----:R-:W-:Y:S01]  /*97f0*/  @!P0 FMUL R19, R19, 1.175494350822287508e-38 ;  /* 0x0080000013138820 */ /* 0x001fe20000400000 */
[----:B------:R-:W-:Y:S05]  /*9800*/  BRA `(.L_x_20666) ;  /* 0x000008f000007947 */ /* 0x000fea0003800000 */
.L_x_20674:
        /* <DEDUP_REMOVED lines=26> */
.L_x_20677:
        /* <DEDUP_REMOVED lines=13> */
.L_x_20676:
[----:B------:R-:W2:Y:S02]  /*9a80*/  LDG.E.U16 R2, [R2.64] ;  /* 0x0000002402027981 */ /* 0x000ea4000c1e1500 */
[----:B--2---:R-:W-:Y:S01]  /*9a90*/  PRMT R19, RZ, 0x5410, R2 ;  /* 0x00005410ff137816 */ /* 0x004fe20000000002 */
[----:B------:R-:W-:Y:S05]  /*9aa0*/  BRA `(.L_x_20666) ;  /* 0x0000065000007947 */ /* 0x000fea0003800000 */
.L_x_20673:
        /* <DEDUP_REMOVED lines=11> */
.L_x_20680:
        /* <DEDUP_REMOVED lines=20> */
.L_x_20682:
[----:B------:R-:W-:Y:S05]  /*9ca0*/  BSYNC B0 ;  /* 0x0000000000007941 */ /* 0x000fea0003800000 */
.L_x_20681:
[----:B------:R-:W-:Y:S01]  /*9cb0*/  IMAD.SHL.U32 R2, R2, 0x100000, RZ ;  /* 0x0010000002027824 */ /* 0x000fe200078e00ff */
[----:B------:R-:W-:-:S04]  /*9cc0*/  LEA R0, R0, 0x3b800000, 0x17 ;  /* 0x3b80000000007811 */ /* 0x000fc800078eb8ff */
[----:B------:R-:W-:Y:S01]  /*9cd0*/  LOP3.LUT R19, R0, R2, R19, 0xfe, !PT ;  /* 0x0000000200137212 */ /* 0x000fe200078efe13 */
[----:B------:R-:W-:Y:S05]  /*9ce0*/  BRA `(.L_x_20666) ;  /* 0x0000041000007947 */ /* 0x000fea0003800000 */
.L_x_20679:
        /* <DEDUP_REMOVED lines=20> */
.L_x_20684:
[----:B------:R-:W-:Y:S05]  /*9e30*/  BSYNC B0 ;  /* 0x0000000000007941 */ /* 0x000fea0003800000 */
.L_x_20683:
[----:B------:R-:W-:Y:S01]  /*9e40*/  IMAD.SHL.U32 R2, R2, 0x200000, RZ ;  /* 0x0020000002027824 */ /* 0x000fe200078e00ff */
[----:B------:R-:W-:-:S04]  /*9e50*/  LEA R0, R0, 0x37800000, 0x17 ;  /* 0x3780000000007811 */ /* 0x000fc800078eb8ff */
[----:B------:R-:W-:Y:S01]  /*9e60*/  LOP3.LUT R19, R0, R2, R19, 0xfe, !PT ;  /* 0x0000000200137212 */ /* 0x000fe200078efe13 */
[----:B------:R-:W-:Y:S05]  /*9e70*/  BRA `(.L_x_20666) ;  /* 0x0000028000007947 */ /* 0x000fea0003800000 */
.L_x_20678:
        /* <DEDUP_REMOVED lines=14> */
.L_x_20665:
        /* <DEDUP_REMOVED lines=21> */
.L_x_20686:
[----:B------:R-:W2:Y:S02]  /*a0b0*/  LDG.E.64 R2, [R2.64] ;  /* 0x0000002402027981 */ /* 0x000ea4000c1e1b00 */
[----:B--2---:R0:W1:Y:S01]  /*a0c0*/  I2F.U64 R19, R2 ;  /* 0x0000000200137312 */ /* 0x0040620000301000 */
[----:B------:R-:W-:Y:S05]  /*a0d0*/  BRA `(.L_x_20666) ;  /* 0x0000002000007947 */ /* 0x000fea0003800000 */
.L_x_20685:
[----:B------:R-:W2:Y:S02]  /*a0e0*/  LDG.E R2, [R2.64] ;  /* 0x0000002402027981 */ /* 0x000ea4000c1e1900 */
[----:B--2---:R0:W1:Y:S02]  /*a0f0*/  I2F.U32 R19, R2 ;  /* 0x0000000200137306 */ /* 0x0040640000201000 */
.L_x_20666:
[----:B------:R-:W-:Y:S05]  /*a100*/  BSYNC B6 ;  /* 0x0000000000067941 */ /* 0x000fea0003800000 */
.L_x_20660:
        /* <DEDUP_REMOVED lines=18> */
.L_x_20691:
[----:B------:R-:W2:Y:S02]  /*a230*/  LDG.E.U8 R2, [R2.64] ;  /* 0x0000002402027981 */ /* 0x000ea4000c1e1100 */
[----:B--2---:R0:W2:Y:S01]  /*a240*/  I2F.U16 R22, R2 ;  /* 0x0000000200167306 */ /* 0x0040a20000101000 */
[----:B------:R-:W-:Y:S05]  /*a250*/  BRA `(.L_x_20693) ;  /* 0x00000ca000007947 */ /* 0x000fea0003800000 */
.L_x_20690:
        /* <DEDUP_REMOVED lines=9> */
.L_x_20695:
[----:B------:R-:W2:Y:S02]  /*a2f0*/  LDG.E R2, [R2.64] ;  /* 0x0000002402027981 */ /* 0x000ea4000c1e1900 */
[----:B--2---:R0:W2:Y:S01]  /*a300*/  I2F R22, R2 ;  /* 0x0000000200167306 */ /* 0x0040a20000201400 */
[----:B------:R-:W-:Y:S05]  /*a310*/  BRA `(.L_x_20693) ;  /* 0x00000be000007947 */ /* 0x000fea0003800000 */
.L_x_20694:
[----:B------:R-:W2:Y:S02]  /*a320*/  LDG.E.U16 R2, [R2.64] ;  /* 0x0000002402027981 */ /* 0x000ea4000c1e1500 */
[----:B--2---:R0:W2:Y:S01]  /*a330*/  I2F.S16 R22, R2 ;  /* 0x0000000200167306 */ /* 0x0040a20000101400 */
[----:B------:R-:W-:Y:S05]  /*a340*/  BRA `(.L_x_20693) ;  /* 0x00000bb000007947 */ /* 0x000fea0003800000 */
.L_x_20689:
        /* <DEDUP_REMOVED lines=8> */
.L_x_20697:
[----:B------:R-:W2:Y:S02]  /*a3d0*/  LDG.E.U16 R2, [R2.64] ;  /* 0x0000002402027981 */ /* 0x000ea4000c1e1500 */
[----:B--2---:R-:W-:Y:S01]  /*a3e0*/  HADD2.F32 R22, -RZ, R2.H0_H0 ;  /* 0x20000002ff167230 */ /* 0x004fe20000004100 */
[----:B------:R-:W-:Y:S05]  /*a3f0*/  BRA `(.L_x_20693) ;  /* 0x00000b0000007947 */ /* 0x000fea0003800000 */
.L_x_20696:
        /* <DEDUP_REMOVED lines=8> */
.L_x_20699:
[----:B------:R-:W2:Y:S02]  /*a480*/  LDG.E.U16 R2, [R2.64] ;  /* 0x0000002402027981 */ /* 0x000ea4000c1e1500 */
[----:B--2---:R-:W-:Y:S01]  /*a490*/  HADD2.F32 R22, -RZ, R2.H0_H0 ;  /* 0x20000002ff167230 */ /* 0x004fe20000004100 */
[----:B------:R-:W-:Y:S05]  /*a4a0*/  BRA `(.L_x_20693) ;  /* 0x00000a5000007947 */ /* 0x000fea0003800000 */
.L_x_20698:
[----:B------:R-:W2:Y:S02]  /*a4b0*/  LDG.E.64 R2, [R2.64] ;  /* 0x0000002402027981 */ /* 0x000ea4000c1e1b00 */
[----:B--2---:R-:W0:Y:S01]  /*a4c0*/  F2F.F32.F64 R22, R2 ;  /* 0x0000000200167310 */ /* 0x004e220000301000 */
[----:B------:R-:W0:-:S14]  /*a4d0*/  DSETP.GEU.AND P0, PT, |R2|, c[0x2][0x0], PT ;  /* 0x008000000200762a */ /* 0x000e1c0003f0e200 */
[----:B0-----:R-:W-:Y:S01]  /*a4e0*/  @!P0 FMUL R22, R22, 1.175494350822287508e-38 ;  /* 0x0080000016168820 */ /* 0x001fe20000400000 */
[----:B------:R-:W-:Y:S05]  /*a4f0*/  BRA `(.L_x_20693) ;  /* 0x00000a0000007947 */ /* 0x000fea0003800000 */
.L_x_20688:
        /* <DEDUP_REMOVED lines=12> */
.L_x_20702:
[----:B------:R-:W2:Y:S02]  /*a5c0*/  LDG.E.64 R2, [R2.64] ;  /* 0x0000002402027981 */ /* 0x000ea4000c1e1b00 */
[----:B--2---:R-:W0:Y:S01]  /*a5d0*/  F2F.F32.F64 R22, R2 ;  /* 0x0000000200167310 */ /* 0x004e220000301000 */
[----:B------:R-:W0:-:S14]  /*a5e0*/  DSETP.GEU.AND P0, PT, |R2|, c[0x2][0x0], PT ;  /* 0x008000000200762a */ /* 0x000e1c0003f0e200 */
[----:B0-----:R-:W-:Y:S01]  /*a5f0*/  @!P0 FMUL R22, R22, 1.175494350822287508e-38 ;  /* 0x0080000016168820 */ /* 0x001fe20000400000 */
[----:B------:R-:W-:Y:S05]  /*a600*/  BRA `(.L_x_20693) ;  /* 0x000008f000007947 */ /* 0x000fea0003800000 */
.L_x_20701:
        /* <DEDUP_REMOVED lines=26> */
.L_x_20704:
        /* <DEDUP_REMOVED lines=13> */
.L_x_20703:
[----:B------:R-:W2:Y:S02]  /*a880*/  LDG.E.U16 R2, [R2.64] ;  /* 0x0000002402027981 */ /* 0x000ea4000c1e1500 */
[----:B--2---:R-:W-:Y:S01]  /*a890*/  PRMT R22, RZ, 0x5410, R2 ;  /* 0x00005410ff167816 */ /* 0x004fe20000000002 */
[----:B------:R-:W-:Y:S05]  /*a8a0*/  BRA `(.L_x_20693) ;  /* 0x0000065000007947 */ /* 0x000fea0003800000 */
.L_x_20700:
        /* <DEDUP_REMOVED lines=11> */
.L_x_20707:
        /* <DEDUP_REMOVED lines=20> */
.L_x_20709:
[----:B------:R-:W-:Y:S05]  /*aaa0*/  BSYNC B0 ;  /* 0x0000000000007941 */ /* 0x000fea0003800000 */
.L_x_20708:
[----:B------:R-:W-:Y:S01]  /*aab0*/  IMAD.SHL.U32 R2, R2, 0x100000, RZ ;  /* 0x0010000002027824 */ /* 0x000fe200078e00ff */
[----:B------:R-:W-:-:S04]  /*aac0*/  LEA R3, R0, 0x3b800000, 0x17 ;  /* 0x3b80000000037811 */ /* 0x000fc800078eb8ff */
[----:B------:R-:W-:Y:S01]  /*aad0*/  LOP3.LUT R22, R3, R2, R22, 0xfe, !PT ;  /* 0x0000000203167212 */ /* 0x000fe200078efe16 */
[----:B------:R-:W-:Y:S05]  /*aae0*/  BRA `(.L_x_20693) ;  /* 0x0000041000007947 */ /* 0x000fea0003800000 */
.L_x_20706:
        /* <DEDUP_REMOVED lines=20> */
.L_x_20711:
[----:B------:R-:W-:Y:S05]  /*ac30*/  BSYNC B0 ;  /* 0x0000000000007941 */ /* 0x000fea0003800000 */
.L_x_20710:
[----:B------:R-:W-:Y:S01]  /*ac40*/  IMAD.SHL.U32 R2, R2, 0x200000, RZ ;  /* 0x0020000002027824 */ /* 0x000fe200078e00ff */
[----:B------:R-:W-:-:S04]  /*ac50*/  LEA R3, R0, 0x37800000, 0x17 ;  /* 0x3780000000037811 */ /* 0x000fc800078eb8ff */
[----:B------:R-:W-:Y:S01]  /*ac60*/  LOP3.LUT R22, R3, R2, R22, 0xfe, !PT ;  /* 0x0000000203167212 */ /* 0x000fe200078efe16 */
[----:B------:R-:W-:Y:S05]  /*ac70*/  BRA `(.L_x_20693) ;  /* 0x0000028000007947 */ /* 0x000fea0003800000 */
.L_x_20705:
        /* <DEDUP_REMOVED lines=14> */
.L_x_20692:
        /* <DEDUP_REMOVED lines=21> */
.L_x_20713:
[----:B------:R-:W2:Y:S02]  /*aeb0*/  LDG.E.64 R2, [R2.64] ;  /* 0x0000002402027981 */ /* 0x000ea4000c1e1b00 */
[----:B--2---:R0:W2:Y:S01]  /*aec0*/  I2F.U64 R22, R2 ;  /* 0x0000000200167312 */ /* 0x0040a20000301000 */
[----:B------:R-:W-:Y:S05]  /*aed0*/  BRA `(.L_x_20693) ;  /* 0x0000002000007947 */ /* 0x000fea0003800000 */
.L_x_20712:
[----:B------:R-:W2:Y:S02]  /*aee0*/  LDG.E R2, [R2.64] ;  /* 0x0000002402027981 */ /* 0x000ea4000c1e1900 */
[----:B--2---:R0:W2:Y:S02]  /*aef0*/  I2F.U32 R22, R2 ;  /* 0x0000000200167306 */ /* 0x0040a40000201000 */
.L_x_20693:
[----:B------:R-:W-:Y:S05]  /*af00*/  BSYNC B6 ;  /* 0x0000000000067941 */ /* 0x000fea0003800000 */
.L_x_20687:
        /* <DEDUP_REMOVED lines=18> */
.L_x_20718:
[----:B------:R-:W3:Y:S02]  /*b030*/  LDG.E.U8 R2, [R2.64] ;  /* 0x0000002402027981 */ /* 0x000ee4000c1e1100 */
[----:B---3--:R0:W3:Y:S01]  /*b040*/  I2F.U16 R24, R2 ;  /* 0x0000000200187306 */ /* 0x0080e20000101000 */
[----:B------:R-:W-:Y:S05]  /*b050*/  BRA `(.L_x_20720) ;  /* 0x00000ca000007947 */ /* 0x000fea0003800000 */
.L_x_20717:
        /* <DEDUP_REMOVED lines=9> */
.L_x_20722:
[----:B------:R-:W3:Y:S02]  /*b0f0*/  LDG.E R2, [R2.64] ;  /* 0x0000002402027981 */ /* 0x000ee4000c1e1900 */
[----:B---3--:R0:W3:Y:S01]  /*b100*/  I2F R24, R2 ;  /* 0x0000000200187306 */ /* 0x0080e20000201400 */
[----:B------:R-:W-:Y:S05]  /*b110*/  BRA `(.L_x_20720) ;  /* 0x00000be000007947 */ /* 0x000fea0003800000 */
.L_x_20721:
[----:B------:R-:W3:Y:S02]  /*b120*/  LDG.E.U16 R2, [R2.64] ;  /* 0x0000002402027981 */ /* 0x000ee4000c1e1500 */
[----:B---3--:R0:W3:Y:S01]  /*b130*/  I2F.S16 R24, R2 ;  /* 0x0000000200187306 */ /* 0x0080e20000101400 */
[----:B------:R-:W-:Y:S05]  /*b140*/  BRA `(.L_x_20720) ;  /* 0x00000bb000007947 */ /* 0x000fea0003800000 */
.L_x_20716:
        /* <DEDUP_REMOVED lines=8> */
.L_x_20724:
[----:B------:R-:W3:Y:S02]  /*b1d0*/  LDG.E.U16 R2, [R2.64] ;  /* 0x0000002402027981 */ /* 0x000ee4000c1e1500 */
[----:B---3--:R-:W-:Y:S01]  /*b1e0*/  HADD2.F32 R24, -RZ, R2.H0_H0 ;  /* 0x20000002ff187230 */ /* 0x008fe20000004100 */
[----:B------:R-:W-:Y:S05]  /*b1f0*/  BRA `(.L_x_20720) ;  /* 0x00000b0000007947 */ /* 0x000fea0003800000 */
.L_x_20723:
        /* <DEDUP_REMOVED lines=8> */
.L_x_20726:
[----:B------:R-:W3:Y:S02]  /*b280*/  LDG.E.U16 R2, [R2.64] ;  /* 0x0000002402027981 */ /* 0x000ee4000c1e1500 */
[----:B---3--:R-:W-:Y:S01]  /*b290*/  HADD2.F32 R24, -RZ, R2.H0_H0 ;  /* 0x20000002ff187230 */ /* 0x008fe20000004100 */
[----:B------:R-:W-:Y:S05]  /*b2a0*/  BRA `(.L_x_20720) ;  /* 0x00000a5000007947 */ /* 0x000fea0003800000 */
.L_x_20725:
[----:B------:R-:W3:Y:S02]  /*b2b0*/  LDG.E.64 R2, [R2.64] ;  /* 0x0000002402027981 */ /* 0x000ee4000c1e1b00 */
[----:B---3--:R-:W0:Y:S01]  /*b2c0*/  F2F.F32.F64 R24, R2 ;  /* 0x0000000200187310 */ /* 0x008e220000301000 */
[----:B------:R-:W0:-:S14]  /*b2d0*/  DSETP.GEU.AND P0, PT, |R2|, c[0x2][0x0], PT ;  /* 0x008000000200762a */ /* 0x000e1c0003f0e200 */
[----:B0-----:R-:W-:Y:S01]  /*b2e0*/  @!P0 FMUL R24, R24, 1.175494350822287508e-38 ;  /* 0x0080000018188820 */ /* 0x001fe20000400000 */
[----:B------:R-:W-:Y:S05]  /*b2f0*/  BRA `(.L_x_20720) ;  /* 0x00000a0000007947 */ /* 0x000fea0003800000 */
.L_x_20715:
        /* <DEDUP_REMOVED lines=12> */
.L_x_20729:
[----:B------:R-:W3:Y:S02]  /*b3c0*/  LDG.E.64 R2, [R2.64] ;  /* 0x0000002402027981 */ /* 0x000ee4000c1e1b00 */
[----:B---3--:R-:W0:Y:S01]  /*b3d0*/  F2F.F32.F64 R24, R2 ;  /* 0x0000000200187310 */ /* 0x008e220000301000 */
[----:B------:R-:W0:-:S14]  /*b3e0*/  DSETP.GEU.AND P0, PT, |R2|, c[0x2][0x0], PT ;  /* 0x008000000200762a */ /* 0x000e1c0003f0e200 */
[----:B0-----:R-:W-:Y:S01]  /*b3f0*/  @!P0 FMUL R24, R24, 1.175494350822287508e-38 ;  /* 0x0080000018188820 */ /* 0x001fe20000400000 */
[----:B------:R-:W-:Y:S05]  /*b400*/  BRA `(.L_x_20720) ;  /* 0x000008f000007947 */ /* 0x000fea0003800000 */
.L_x_20728:
        /* <DEDUP_REMOVED lines=26> */
.L_x_20731:
        /* <DEDUP_REMOVED lines=13> */
.L_x_20730:
[----:B------:R-:W3:Y:S02]  /*b680*/  LDG.E.U16 R2, [R2.64] ;  /* 0x0000002402027981 */ /* 0x000ee4000c1e1500 */
[----:B---3--:R-:W-:Y:S01]  /*b690*/  PRMT R24, RZ, 0x5410, R2 ;  /* 0x00005410ff187816 */ /* 0x008fe20000000002 */
[----:B------:R-:W-:Y:S05]  /*b6a0*/  BRA `(.L_x_20720) ;  /* 0x0000065000007947 */ /* 0x000fea0003800000 */
.L_x_20727:
        /* <DEDUP_REMOVED lines=11> */
.L_x_20734:
        /* <DEDUP_REMOVED lines=20> */
.L_x_20736:
[----:B------:R-:W-:Y:S05]  /*b8a0*/  BSYNC B0 ;  /* 0x0000000000007941 */ /* 0x000fea0003800000 */
.L_x_20735:
[----:B------:R-:W-:Y:S01]  /*b8b0*/  IMAD.SHL.U32 R2, R2, 0x100000, RZ ;  /* 0x0010000002027824 */ /* 0x000fe200078e00ff */
[----:B------:R-:W-:-:S04]  /*b8c0*/  LEA R3, R0, 0x3b800000, 0x17 ;  /* 0x3b80000000037811 */ /* 0x000fc800078eb8ff */
[----:B------:R-:W-:Y:S01]  /*b8d0*/  LOP3.LUT R24, R3, R2, R24, 0xfe, !PT ;  /* 0x0000000203187212 */ /* 0x000fe200078efe18 */
[----:B------:R-:W-:Y:S05]  /*b8e0*/  BRA `(.L_x_20720) ;  /* 0x0000041000007947 */ /* 0x000fea0003800000 */
.L_x_20733:
        /* <DEDUP_REMOVED lines=20> */
.L_x_20738:
[----:B------:R-:W-:Y:S05]  /*ba30*/  BSYNC B0 ;  /* 0x0000000000007941 */ /* 0x000fea0003800000 */
.L_x_20737:
[----:B------:R-:W-:Y:S01]  /*ba40*/  IMAD.SHL.U32 R2, R2, 0x200000, RZ ;  /* 0x0020000002027824 */ /* 0x000fe200078e00ff */
[----:B------:R-:W-:-:S04]  /*ba50*/  LEA R3, R0, 0x37800000, 0x17 ;  /* 0x3780000000037811 */ /* 0x000fc800078eb8ff */
[----:B------:R-:W-:Y:S01]  /*ba60*/  LOP3.LUT R24, R3, R2, R24, 0xfe, !PT ;  /* 0x0000000203187212 */ /* 0x000fe200078efe18 */
[----:B------:R-:W-:Y:S05]  /*ba70*/  BRA `(.L_x_20720) ;  /* 0x0000028000007947 */ /* 0x000fea0003800000 */
.L_x_20732:
        /* <DEDUP_REMOVED lines=14> */
.L_x_20719:
        /* <DEDUP_REMOVED lines=21> */
.L_x_20740:
[----:B------:R-:W3:Y:S02]  /*bcb0*/  LDG.E.64 R24, [R2.64] ;  /* 0x0000002402187981 */ /* 0x000ee4000c1e1b00 */
[----:B---3--:R0:W3:Y:S01]  /*bcc0*/  I2F.U64 R24, R24 ;  /* 0x0000001800187312 */ /* 0x0080e20000301000 */
[----:B------:R-:W-:Y:S05]  /*bcd0*/  BRA `(.L_x_20720) ;  /* 0x0000002000007947 */ /* 0x000fea0003800000 */
.L_x_20739:
[----:B------:R-:W3:Y:S02]  /*bce0*/  LDG.E R2, [R2.64] ;  /* 0x0000002402027981 */ /* 0x000ee4000c1e1900 */
[----:B---3--:R0:W3:Y:S02]  /*bcf0*/  I2F.U32 R24, R2 ;  /* 0x0000000200187306 */ /* 0x0080e40000201000 */
.L_x_20720:
[----:B------:R-:W-:Y:S05]  /*bd00*/  BSYNC B6 ;  /* 0x0000000000067941 */ /* 0x000fea0003800000 */
.L_x_20714:
        /* <DEDUP_REMOVED lines=18> */
.L_x_20745:
[----:B------:R-:W4:Y:S02]  /*be30*/  LDG.E.U8 R2, [R2.64] ;  /* 0x0000002402027981 */ /* 0x000f24000c1e1100 */
[----:B----4-:R0:W4:Y:S01]  /*be40*/  I2F.U16 R5, R2 ;  /* 0x0000000200057306 */ /* 0x0101220000101000 */
[----:B------:R-:W-:Y:S05]  /*be50*/  BRA `(.L_x_20747) ;  /* 0x00000ca000007947 */ /* 0x000fea0003800000 */
.L_x_20744:
        /* <DEDUP_REMOVED lines=9> */
.L_x_20749:
[----:B------:R-:W4:Y:S02]  /*bef0*/  LDG.E R2, [R2.64] ;  /* 0x0000002402027981 */ /* 0x000f24000c1e1900 */
[----:B----4-:R0:W4:Y:S01]  /*bf00*/  I2F R5, R2 ;  /* 0x0000000200057306 */ /* 0x0101220000201400 */
[----:B------:R-:W-:Y:S05]  /*bf10*/  BRA `(.L_x_20747) ;  /* 0x00000be000007947 */ /* 0x000fea0003800000 */
.L_x_20748:
[----:B------:R-:W4:Y:S02]  /*bf20*/  LDG.E.U16 R2, [R2.64] ;  /* 0x0000002402027981 */ /* 0x000f24000c1e1500 */
[----:B----4-:R0:W4:Y:S01]  /*bf30*/  I2F.S16 R5, R2 ;  /* 0x0000000200057306 */ /* 0x0101220000101400 */
[----:B------:R-:W-:Y:S05]  /*bf40*/  BRA `(.L_x_20747) ;  /* 0x00000bb000007947 */ /* 0x000fea0003800000 */
.L_x_20743:
        /* <DEDUP_REMOVED lines=8> */
.L_x_20751:
[----:B------:R-:W4:Y:S02]  /*bfd0*/  LDG.E.U16 R2, [R2.64] ;  /* 0x0000002402027981 */ /* 0x000f24000c1e1500 */
[----:B----4-:R-:W-:Y:S01]  /*bfe0*/  HADD2.F32 R5, -RZ, R2.H0_H0 ;  /* 0x20000002ff057230 */ /* 0x010fe20000004100 */
[----:B------:R-:W-:Y:S05]  /*bff0*/  BRA `(.L_x_20747) ;  /* 0x00000b0000007947 */ /* 0x000fea0003800000 */
.L_x_20750:
        /* <DEDUP_REMOVED lines=8> */
.L_x_20753:
[----:B------:R-:W4:Y:S02]  /*c080*/  LDG.E.U16 R2, [R2.64] ;  /* 0x0000002402027981 */ /* 0x000f24000c1e1500 */
[----:B----4-:R-:W-:Y:S01]  /*c090*/  HADD2.F32 R5, -RZ, R2.H0_H0 ;  /* 0x20000002ff057230 */ /* 0x010fe20000004100 */
[----:B------:R-:W-:Y:S05]  /*c0a0*/  BRA `(.L_x_20747) ;  /* 0x00000a5000007947 */ /* 0x000fea0003800000 */
.L_x_20752:
[----:B------:R-:W4:Y:S02]  /*c0b0*/  LDG.E.64 R2, [R2.64] ;  /* 0x0000002402027981 */ /* 0x000f24000c1e1b00 */
[----:B----4-:R-:W0:Y:S01]  /*c0c0*/  F2F.F32.F64 R5, R2 ;  /* 0x0000000200057310 */ /* 0x010e220000301000 */
[----:B------:R-:W0:-:S14]  /*c0d0*/  DSETP.GEU.AND P0, PT, |R2|, c[0x2][0x0], PT ;  /* 0x008000000200762a */ /* 0x000e1c0003f0e200 */
[----:B0-----:R-:W-:Y:S01]  /*c0e0*/  @!P0 FMUL R5, R5, 1.175494350822287508e-38 ;  /* 0x0080000005058820 */ /* 0x001fe20000400000 */
[----:B------:R-:W-:Y:S05]  /*c0f0*/  BRA `(.L_x_20747) ;  /* 0x00000a0000007947 */ /* 0x000fea0003800000 */
.L_x_20742:
        /* <DEDUP_REMOVED lines=12> */
.L_x_20756:
[----:B------:R-:W4:Y:S02]  /*c1c0*/  LDG.E.64 R2, [R2.64] ;  /* 0x0000002402027981 */ /* 0x000f24000c1e1b00 */
[----:B----4-:R-:W0:Y:S01]  /*c1d0*/  F2F.F32.F64 R5, R2 ;  /* 0x0000000200057310 */ /* 0x010e220000301000 */
[----:B------:R-:W0:-:S14]  /*c1e0*/  DSETP.GEU.AND P0, PT, |R2|, c[0x2][0x0], PT ;  /* 0x008000000200762a */ /* 0x000e1c0003f0e200 */
[----:B0-----:R-:W-:Y:S01]  /*c1f0*/  @!P0 FMUL R5, R5, 1.175494350822287508e-38 ;  /* 0x0080000005058820 */ /* 0x001fe20000400000 */
[----:B------:R-:W-:Y:S05]  /*c200*/  BRA `(.L_x_20747) ;  /* 0x000008f000007947 */ /* 0x000fea0003800000 */
.L_x_20755:
        /* <DEDUP_REMOVED lines=26> */
.L_x_20758:
        /* <DEDUP_REMOVED lines=13> */
.L_x_20757:
[----:B------:R-:W4:Y:S02]  /*c480*/  LDG.E.U16 R2, [R2.64] ;  /* 0x0000002402027981 */ /* 0x000f24000c1e1500 */
[----:B----4-:R-:W-:Y:S01]  /*c490*/  PRMT R5, RZ, 0x5410, R2 ;  /* 0x00005410ff057816 */ /* 0x010fe20000000002 */
[----:B------:R-:W-:Y:S05]  /*c4a0*/  BRA `(.L_x_20747) ;  /* 0x0000065000007947 */ /* 0x000fea0003800000 */
.L_x_20754:
        /* <DEDUP_REMOVED lines=11> */
.L_x_20761:
        /* <DEDUP_REMOVED lines=20> */
.L_x_20763:
[----:B------:R-:W-:Y:S05]  /*c6a0*/  BSYNC B0 ;  /* 0x0000000000007941 */ /* 0x000fea0003800000 */
.L_x_20762:
[----:B------:R-:W-:Y:S01]  /*c6b0*/  IMAD.SHL.U32 R2, R2, 0x100000, RZ ;  /* 0x0010000002027824 */ /* 0x000fe200078e00ff */
[----:B------:R-:W-:-:S04]  /*c6c0*/  LEA R5, R0, 0x3b800000, 0x17 ;  /* 0x3b80000000057811 */ /* 0x000fc800078eb8ff */
[----:B------:R-:W-:Y:S01]  /*c6d0*/  LOP3.LUT R5, R5, R2, R4, 0xfe, !PT ;  /* 0x0000000205057212 */ /* 0x000fe200078efe04 */
[----:B------:R-:W-:Y:S05]  /*c6e0*/  BRA `(.L_x_20747) ;  /* 0x0000041000007947 */ /* 0x000fea0003800000 */
.L_x_20760:
        /* <DEDUP_REMOVED lines=20> */
.L_x_20765:
[----:B------:R-:W-:Y:S05]  /*c830*/  BSYNC B0 ;  /* 0x0000000000007941 */ /* 0x000fea0003800000 */
.L_x_20764:
[----:B------:R-:W-:Y:S01]  /*c840*/  IMAD.SHL.U32 R2, R2, 0x200000, RZ ;  /* 0x0020000002027824 */ /* 0x000fe200078e00ff */
[----:B------:R-:W-:-:S04]  /*c850*/  LEA R5, R0, 0x37800000, 0x17 ;  /* 0x3780000000057811 */ /* 0x000fc800078eb8ff */
[----:B------:R-:W-:Y:S01]  /*c860*/  LOP3.LUT R5, R5, R2, R4, 0xfe, !PT ;  /* 0x0000000205057212 */ /* 0x000fe200078efe04 */
[----:B------:R-:W-:Y:S05]  /*c870*/  BRA `(.L_x_20747) ;  /* 0x0000028000007947 */ /* 0x000fea0003800000 */
.L_x_20759:
        /* <DEDUP_REMOVED lines=14> */
.L_x_20746:
        /* <DEDUP_REMOVED lines=21> */
.L_x_20767:
[----:B------:R-:W4:Y:S02]  /*cab0*/  LDG.E.64 R2, [R2.64] ;  /* 0x0000002402027981 */ /* 0x000f24000c1e1b00 */
[----:B----4-:R0:W4:Y:S01]  /*cac0*/  I2F.U64 R5, R2 ;  /* 0x0000000200057312 */ /* 0x0101220000301000 */
[----:B------:R-:W-:Y:S05]  /*cad0*/  BRA `(.L_x_20747) ;  /* 0x0000002000007947 */ /* 0x000fea0003800000 */
.L_x_20766:
[----:B------:R-:W4:Y:S02]  /*cae0*/  LDG.E R2, [R2.64] ;  /* 0x0000002402027981 */ /* 0x000f24000c1e1900 */
[----:B----4-:R0:W4:Y:S02]  /*caf0*/  I2F.U32 R5, R2 ;  /* 0x0000000200057306 */ /* 0x0101240000201000 */
.L_x_20747:
[----:B------:R-:W-:Y:S05]  /*cb00*/  BSYNC B6 ;  /* 0x0000000000067941 */ /* 0x000fea0003800000 */
.L_x_20741:
        /* <DEDUP_REMOVED lines=21> */
.L_x_20771:
[----:B------:R-:W-:-:S06]  /*cc60*/  HADD2.F32 R3, -RZ, R24.H0_H0 ;  /* 0x20000018ff037230 */ /* 0x000fcc0000004100 */
[----:B------:R-:W0:Y:S02]  /*cc70*/  F2I.S64.TRUNC R2, R3 ;  /* 0x0000000300027311 */ /* 0x000e24000020d900 */
[----:B0-----:R0:W-:Y:S01]  /*cc80*/  STG.E.U8 [R16.64], R2 ;  /* 0x0000000210007986 */ /* 0x0011e2000c101124 */
[----:B------:R-:W-:Y:S05]  /*cc90*/  BRA `(.L_x_20773) ;  /* 0x00000e4000007947 */ /* 0x000fea0003800000 */
.L_x_20770:
        /* <DEDUP_REMOVED lines=10> */
.L_x_20775:
[----:B------:R-:W-:-:S04]  /*cd40*/  HADD2.F32 R24, -RZ, R24.H0_H0 ;  /* 0x20000018ff187230 */ /* 0x000fc80000004100 */
[----:B------:R-:W0:Y:S02]  /*cd50*/  F2I.FTZ.TRUNC.NTZ R3, R24 ;  /* 0x0000001800037305 */ /* 0x000e24000021f100 */
[----:B0-----:R0:W-:Y:S01]  /*cd60*/  STG.E [R16.64], R3 ;  /* 0x0000000310007986 */ /* 0x0011e2000c101924 */
[----:B------:R-:W-:Y:S05]  /*cd70*/  BRA `(.L_x_20773) ;  /* 0x00000d6000007947 */ /* 0x000fea0003800000 */
.L_x_20774:
[----:B------:R-:W-:-:S04]  /*cd80*/  HADD2.F32 R24, -RZ, R24.H0_H0 ;  /* 0x20000018ff187230 */ /* 0x000fc80000004100 */
[----:B------:R-:W0:Y:S02]  /*cd90*/  F2I.FTZ.TRUNC.NTZ R3, R24 ;  /* 0x0000001800037305 */ /* 0x000e24000021f100 */
[----:B0-----:R0:W-:Y:S01]  /*cda0*/  STG.E.U16 [R16.64], R3 ;  /* 0x0000000310007986 */ /* 0x0011e2000c101524 */
[----:B------:R-:W-:Y:S05]  /*cdb0*/  BRA `(.L_x_20773) ;  /* 0x00000d2000007947 */ /* 0x000fea0003800000 */
.L_x_20769:
        /* <DEDUP_REMOVED lines=9> */
.L_x_20777:
[----:B------:R0:W-:Y:S01]  /*ce50*/  STG.E.U16 [R16.64], R24 ;  /* 0x0000001810007986 */ /* 0x0001e2000c101524 */
[----:B------:R-:W-:Y:S05]  /*ce60*/  BRA `(.L_x_20773) ;  /* 0x00000c7000007947 */ /* 0x000fea0003800000 */
.L_x_20776:
        /* <DEDUP_REMOVED lines=10> */
.L_x_20779:
[----:B------:R-:W-:-:S05]  /*cf10*/  HADD2.F32 R0, -RZ, R24.H0_H0 ;  /* 0x20000018ff007230 */ /* 0x000fca0000004100 */
[----:B------:R-:W-:-:S04]  /*cf20*/  F2FP.PACK_AB R0, RZ, R0 ;  /* 0x00000000ff00723e */ /* 0x000fc800000000ff */
[----:B------:R-:W-:-:S05]  /*cf30*/  PRMT R0, R0, 0x5410, RZ ;  /* 0x0000541000007816 */ /* 0x000fca00000000ff */
[----:B------:R0:W-:Y:S01]  /*cf40*/  STG.E [R16.64], R0 ;  /* 0x0000000010007986 */ /* 0x0001e2000c101924 */
[----:B------:R-:W-:Y:S05]  /*cf50*/  BRA `(.L_x_20773) ;  /* 0x00000b8000007947 */ /* 0x000fea0003800000 */
.L_x_20778:
[----:B------:R-:W-:-:S05]  /*cf60*/  HADD2.F32 R2, -RZ, R24.H0_H0 ;  /* 0x20000018ff027230 */ /* 0x000fca0000004100 */
[----:B------:R-:W-:-:S06]  /*cf70*/  FMUL.FTZ R2, R2, 1 ;  /* 0x3f80000002027820 */ /* 0x000fcc0000410000 */
[----:B------:R-:W0:Y:S02]  /*cf80*/  F2F.F64.F32 R2, R2 ;  /* 0x0000000200027310 */ /* 0x000e240000201800 */
[----:B0-----:R0:W-:Y:S01]  /*cf90*/  STG.E.64 [R16.64], R2 ;  /* 0x0000000210007986 */ /* 0x0011e2000c101b24 */
[----:B------:R-:W-:Y:S05]  /*cfa0*/  BRA `(.L_x_20773) ;  /* 0x00000b3000007947 */ /* 0x000fea0003800000 */
.L_x_20768:
        /* <DEDUP_REMOVED lines=13> */
.L_x_20782:
[----:B------:R-:W-:Y:S01]  /*d080*/  HADD2.F32 R24, -RZ, R24.H0_H0 ;  /* 0x20000018ff187230 */ /* 0x000fe20000004100 */
[----:B------:R-:W-:-:S04]  /*d090*/  CS2R R6, SRZ ;  /* 0x0000000000067805 */ /* 0x000fc8000001ff00 */
[----:B------:R-:W-:-:S06]  /*d0a0*/  FMUL.FTZ R4, R24, 1 ;  /* 0x3f80000018047820 */ /* 0x000fcc0000410000 */
[----:B------:R-:W0:Y:S02]  /*d0b0*/  F2F.F64.F32 R4, R4 ;  /* 0x0000000400047310 */ /* 0x000e240000201800 */
[----:B0-----:R0:W-:Y:S01]  /*d0c0*/  STG.E.128 [R16.64], R4 ;  /* 0x0000000410007986 */ /* 0x0011e2000c101d24 */
[----:B------:R-:W-:Y:S05]  /*d0d0*/  BRA `(.L_x_20773) ;  /* 0x00000a0000007947 */ /* 0x000fea0003800000 */
.L_x_20781:
        /* <DEDUP_REMOVED lines=21> */
.L_x_20786:
[----:B------:R-:W-:Y:S05]  /*d230*/  BSYNC B0 ;  /* 0x0000000000007941 */ /* 0x000fea0003800000 */
.L_x_20785:
[----:B------:R-:W-:-:S05]  /*d240*/  LOP3.LUT R3, R0, R3, RZ, 0xfc, !PT ;  /* 0x0000000300037212 */ /* 0x000fca00078efcff */
[----:B------:R0:W-:Y:S01]  /*d250*/  STG.E.U8 [R16.64], R3 ;  /* 0x0000000310007986 */ /* 0x0001e2000c101124 */
[----:B------:R-:W-:Y:S05]  /*d260*/  BRA `(.L_x_20773) ;  /* 0x0000087000007947 */ /* 0x000fea0003800000 */
.L_x_20784:
        /* <DEDUP_REMOVED lines=13> */
.L_x_20788:
[----:B------:R-:W-:Y:S01]  /*d340*/  IMAD.MOV.U32 R0, RZ, RZ, 0x7f ;  /* 0x0000007fff007424 */ /* 0x000fe200078e00ff */
[----:B------:R-:W-:-:S04]  /*d350*/  ISETP.GT.U32.AND P0, PT, R2, 0x7f800000, PT ;  /* 0x7f8000000200780c */ /* 0x000fc80003f04070 */
[----:B------:R-:W-:-:S04]  /*d360*/  SEL R0, R0, 0x7c, P0 ;  /* 0x0000007c00007807 */ /* 0x000fc80000000000 */
.L_x_20789:
[----:B------:R-:W-:Y:S05]  /*d370*/  BSYNC B0 ;  /* 0x0000000000007941 */ /* 0x000fea0003800000 */
.L_x_20787:
[----:B------:R-:W-:-:S04]  /*d380*/  LOP3.LUT R2, R3, 0x80000000, RZ, 0xc0, !PT ;  /* 0x8000000003027812 */ /* 0x000fc800078ec0ff */
[----:B------:R-:W-:-:S04]  /*d390*/  SHF.R.U32.HI R3, RZ, 0x18, R2 ;  /* 0x00000018ff037819 */ /* 0x000fc80000011602 */
[----:B------:R-:W-:-:S05]  /*d3a0*/  LOP3.LUT R3, R0, R3, RZ, 0xfc, !PT ;  /* 0x0000000300037212 */ /* 0x000fca00078efcff */
[----:B------:R0:W-:Y:S01]  /*d3b0*/  STG.E.U8 [R16.64], R3 ;  /* 0x0000000310007986 */ /* 0x0001e2000c101124 */
[----:B------:R-:W-:Y:S05]  /*d3c0*/  BRA `(.L_x_20773) ;  /* 0x0000071000007947 */ /* 0x000fea0003800000 */
.L_x_20783:
[----:B------:R-:W-:-:S05]  /*d3d0*/  HADD2.F32 R0, -RZ, R24.H0_H0 ;  /* 0x20000018ff007230 */ /* 0x000fca0000004100 */
[----:B------:R-:W-:-:S05]  /*d3e0*/  F2FP.BF16.PACK_AB R0, RZ, R0 ;  /* 0x00000000ff00723e */ /* 0x000fca00000010ff */
[----:B------:R0:W-:Y:S01]  /*d3f0*/  STG.E.U16 [R16.64], R0 ;  /* 0x0000000010007986 */ /* 0x0001e2000c101524 */
[----:B------:R-:W-:Y:S05]  /*d400*/  BRA `(.L_x_20773) ;  /* 0x000006d000007947 */ /* 0x000fea0003800000 */
.L_x_20780:
        /* <DEDUP_REMOVED lines=12> */
.L_x_20792:
        /* <DEDUP_REMOVED lines=17> */
.L_x_20795:
[----:B------:R-:W-:-:S04]  /*d5e0*/  LOP3.LUT R2, R3, 0x80000000, RZ, 0xc0, !PT ;  /* 0x8000000003027812 */ /* 0x000fc800078ec0ff */
[----:B------:R-:W-:-:S04]  /*d5f0*/  SHF.R.U32.HI R3, RZ, 0x18, R2 ;  /* 0x00000018ff037819 */ /* 0x000fc80000011602 */
[----:B------:R-:W-:-:S04]  /*d600*/  LOP3.LUT R0, R0, R3, RZ, 0xfc, !PT ;  /* 0x0000000300007212 */ /* 0x000fc800078efcff */
[----:B------:R-:W-:Y:S02]  /*d610*/  PRMT R8, R0, 0x7610, R8 ;  /* 0x0000761000087816 */ /* 0x000fe40000000008 */
.L_x_20794:
[----:B------:R-:W-:Y:S05]  /*d620*/  BSYNC B0 ;  /* 0x0000000000007941 */ /* 0x000fea0003800000 */
.L_x_20793:
[----:B------:R0:W-:Y:S01]  /*d630*/  STG.E.U8 [R16.64], R8 ;  /* 0x0000000810007986 */ /* 0x0001e2000c101124 */
[----:B------:R-:W-:Y:S05]  /*d640*/  BRA `(.L_x_20773) ;  /* 0x0000049000007947 */ /* 0x000fea0003800000 */
.L_x_20791:
        /* <DEDUP_REMOVED lines=17> */
.L_x_20798:
[----:B------:R-:W-:-:S04]  /*d760*/  LOP3.LUT R2, R3, 0x80000000, RZ, 0xc0, !PT ;  /* 0x8000000003027812 */ /* 0x000fc800078ec0ff */
[----:B------:R-:W-:-:S04]  /*d770*/  SHF.R.U32.HI R3, RZ, 0x18, R2 ;  /* 0x00000018ff037819 */ /* 0x000fc80000011602 */
[----:B------:R-:W-:-:S04]  /*d780*/  LOP3.LUT R0, R0, R3, RZ, 0xfc, !PT ;  /* 0x0000000300007212 */ /* 0x000fc800078efcff */
[----:B------:R-:W-:Y:S02]  /*d790*/  PRMT R8, R0, 0x7610, R8 ;  /* 0x0000761000087816 */ /* 0x000fe40000000008 */
.L_x_20797:
[----:B------:R-:W-:Y:S05]  /*d7a0*/  BSYNC B0 ;  /* 0x0000000000007941 */ /* 0x000fea0003800000 */
.L_x_20796:
[----:B------:R0:W-:Y:S01]  /*d7b0*/  STG.E.U8 [R16.64], R8 ;  /* 0x0000000810007986 */ /* 0x0001e2000c101124 */
[----:B------:R-:W-:Y:S05]  /*d7c0*/  BRA `(.L_x_20773) ;  /* 0x0000031000007947 */ /* 0x000fea0003800000 */
.L_x_20790:
        /* <DEDUP_REMOVED lines=22> */
.L_x_20772:
        /* <DEDUP_REMOVED lines=20> */
.L_x_20800:
[----:B------:R-:W-:-:S06]  /*da70*/  HADD2.F32 R2, -RZ, R24.H0_H0 ;  /* 0x20000018ff027230 */ /* 0x000fcc0000004100 */
[----:B------:R-:W0:Y:S02]  /*da80*/  F2I.U64.TRUNC R2, R2 ;  /* 0x0000000200027311 */ /* 0x000e24000020d800 */
[----:B0-----:R0:W-:Y:S01]  /*da90*/  STG.E.64 [R16.64], R2 ;  /* 0x0000000210007986 */ /* 0x0011e2000c101b24 */
[----:B------:R-:W-:Y:S05]  /*daa0*/  BRA `(.L_x_20773) ;  /* 0x0000003000007947 */ /* 0x000fea0003800000 */
.L_x_20799:
[----:B------:R-:W-:-:S04]  /*dab0*/  HADD2.F32 R24, -RZ, R24.H0_H0 ;  /* 0x20000018ff187230 */ /* 0x000fc80000004100 */
[----:B------:R-:W0:Y:S02]  /*dac0*/  F2I.FTZ.U32.TRUNC.NTZ R3, R24 ;  /* 0x0000001800037305 */ /* 0x000e24000021f000 */
[----:B0-----:R0:W-:Y:S02]  /*dad0*/  STG.E [R16.64], R3 ;  /* 0x0000000310007986 */ /* 0x0011e4000c101924 */
.L_x_20773:
[----:B------:R-:W-:-:S04]  /*dae0*/  IADD3 R27, R27, 0x80, RZ ;  /* 0x000000801b1b7810 */ /* 0x000fc80007ffe0ff */
[----:B------:R-:W-:-:S13]  /*daf0*/  ISETP.GE.AND P0, PT, R27, c[0x0][0x160], PT ;  /* 0x000058001b007a0c */ /* 0x000fda0003f06270 */
[----:B------:R-:W-:Y:S05]  /*db00*/  @P0 BRA `(.L_x_20626) ;  /* 0x00006d1000000947 */ /* 0x000fea0003800000 */
[----:B------:R-:W-:Y:S01]  /*db10*/  ISETP.NE.AND P0, PT, RZ, c[0x0][0x168], PT ;  /* 0x00005a00ff007a0c */ /* 0x000fe20003f05270 */
[----:B------:R-:W-:Y:S01]  /*db20*/  CS2R R22, SRZ ;  /* 0x0000000000167805 */ /* 0x000fe2000001ff00 */
[----:B0-----:R-:W-:Y:S02]  /*db30*/  IMAD.MOV.U32 R24, RZ, RZ, RZ ;  /* 0x000000ffff187224 */ /* 0x001fe400078e00ff */
        /* <DEDUP_REMOVED lines=329> */
.L_x_20801:
        /* <DEDUP_REMOVED lines=21> */
.L_x_20805:
[----:B------:R-:W2:Y:S02]  /*f120*/  LDG.E.U8 R2, [R2.64] ;  /* 0x0000002402027981 */ /* 0x000ea4000c1e1100 */
[----:B--2---:R-:W0:Y:S02]  /*f130*/  I2F.U16 R0, R2 ;  /* 0x0000000200007306 */ /* 0x004e240000101000 */
[----:B0-----:R-:W-:-:S04]  /*f140*/  F2FP.PACK_AB R0, RZ, R0 ;  /* 0x00000000ff00723e */ /* 0x001fc800000000ff */
[----:B------:R-:W-:Y:S01]  /*f150*/  PRMT R18, R0, 0x7610, R18 ;  /* 0x0000761000127816 */ /* 0x000fe20000000012 */
[----:B------:R-:W-:Y:S05]  /*f160*/  BRA `(.L_x_20807) ;  /* 0x00000ed000007947 */ /* 0x000fea0003800000 */
.L_x_20804:
        /* <DEDUP_REMOVED lines=11> */
.L_x_20809:
[----:B------:R-:W2:Y:S02]  /*f220*/  LDG.E R2, [R2.64] ;  /* 0x0000002402027981 */ /* 0x000ea4000c1e1900 */
[----:B--2---:R-:W0:Y:S02]  /*f230*/  I2F R0, R2 ;  /* 0x0000000200007306 */ /* 0x004e240000201400 */
[----:B0-----:R-:W-:-:S04]  /*f240*/  F2FP.PACK_AB R0, RZ, R0 ;  /* 0x00000000ff00723e */ /* 0x001fc800000000ff */
[----:B------:R-:W-:Y:S01]  /*f250*/  PRMT R18, R0, 0x7610, R18 ;  /* 0x0000761000127816 */ /* 0x000fe20000000012 */
[----:B------:R-:W-:Y:S05]  /*f260*/  BRA `(.L_x_20807) ;  /* 0x00000dd000007947 */ /* 0x000fea0003800000 */
.L_x_20808:
[----:B------:R-:W2:Y:S02]  /*f270*/  LDG.E.U16 R2, [R2.64] ;  /* 0x0000002402027981 */ /* 0x000ea4000c1e1500 */
[----:B--2---:R-:W0:Y:S02]  /*f280*/  I2F.S16 R0, R2 ;  /* 0x0000000200007306 */ /* 0x004e240000101400 */
[----:B0-----:R-:W-:-:S04]  /*f290*/  F2FP.PACK_AB R0, RZ, R0 ;  /* 0x00000000ff00723e */ /* 0x001fc800000000ff */
[----:B------:R-:W-:Y:S01]  /*f2a0*/  PRMT R18, R0, 0x7610, R18 ;  /* 0x0000761000127816 */ /* 0x000fe20000000012 */
[----:B------:R-:W-:Y:S05]  /*f2b0*/  BRA `(.L_x_20807) ;  /* 0x00000d8000007947 */ /* 0x000fea0003800000 */
.L_x_20803:
        /* <DEDUP_REMOVED lines=9> */
.L_x_20811:
[----:B------:R0:W5:Y:S01]  /*f350*/  LDG.E.U16 R18, [R2.64] ;  /* 0x0000002402127981 */ /* 0x000162000c1e1500 */
[----:B------:R-:W-:Y:S05]  /*f360*/  BRA `(.L_x_20807) ;  /* 0x00000cd000007947 */ /* 0x000fea0003800000 */
.L_x_20810:
        /* <DEDUP_REMOVED lines=9> */
.L_x_20813:
[----:B------:R0:W5:Y:S01]  /*f400*/  LDG.E.U16 R18, [R2.64] ;  /* 0x0000002402127981 */ /* 0x000162000c1e1500 */
[----:B------:R-:W-:Y:S05]  /*f410*/  BRA `(.L_x_20807) ;  /* 0x00000c2000007947 */ /* 0x000fea0003800000 */
.L_x_20812:
[----:B------:R-:W2:Y:S02]  /*f420*/  LDG.E.64 R2, [R2.64] ;  /* 0x0000002402027981 */ /* 0x000ea4000c1e1b00 */
[----:B--2---:R-:W0:Y:S01]  /*f430*/  F2F.F32.F64 R0, R2 ;  /* 0x0000000200007310 */ /* 0x004e220000301000 */
[----:B------:R-:W0:-:S14]  /*f440*/  DSETP.GEU.AND P0, PT, |R2|, c[0x2][0x0], PT ;  /* 0x008000000200762a */ /* 0x000e1c0003f0e200 */
[----:B0-----:R-:W-:-:S05]  /*f450*/  @!P0 FMUL R0, R0, 1.175494350822287508e-38 ;  /* 0x0080000000008820 */ /* 0x001fca0000400000 */
[----:B------:R-:W-:-:S04]  /*f460*/  F2FP.PACK_AB R0, RZ, R0 ;  /* 0x00000000ff00723e */ /* 0x000fc800000000ff */
[----:B------:R-:W-:Y:S01]  /*f470*/  PRMT R18, R0, 0x7610, R18 ;  /* 0x0000761000127816 */ /* 0x000fe20000000012 */
[----:B------:R-:W-:Y:S05]  /*f480*/  BRA `(.L_x_20807) ;  /* 0x00000bb000007947 */ /* 0x000fea0003800000 */
.L_x_20802:
        /* <DEDUP_REMOVED lines=14> */
.L_x_20816:
[----:B------:R-:W2:Y:S02]  /*f570*/  LDG.E.64 R2, [R2.64] ;  /* 0x0000002402027981 */ /* 0x000ea4000c1e1b00 */
[----:B--2---:R-:W0:Y:S01]  /*f580*/  F2F.F32.F64 R0, R2 ;  /* 0x0000000200007310 */ /* 0x004e220000301000 */
[----:B------:R-:W0:-:S14]  /*f590*/  DSETP.GEU.AND P0, PT, |R2|, c[0x2][0x0], PT ;  /* 0x008000000200762a */ /* 0x000e1c0003f0e200 */
[----:B0-----:R-:W-:-:S05]  /*f5a0*/  @!P0 FMUL R0, R0, 1.175494350822287508e-38 ;  /* 0x0080000000008820 */ /* 0x001fca0000400000 */
[----:B------:R-:W-:-:S04]  /*f5b0*/  F2FP.PACK_AB R0, RZ, R0 ;  /* 0x00000000ff00723e */ /* 0x000fc800000000ff */
[----:B------:R-:W-:Y:S01]  /*f5c0*/  PRMT R18, R0, 0x7610, R18 ;  /* 0x0000761000127816 */ /* 0x000fe20000000012 */
[----:B------:R-:W-:Y:S05]  /*f5d0*/  BRA `(.L_x_20807) ;  /* 0x00000a6000007947 */ /* 0x000fea0003800000 */
.L_x_20815:
        /* <DEDUP_REMOVED lines=28> */
.L_x_20818:
        /* <DEDUP_REMOVED lines=15> */
.L_x_20817:
[----:B------:R-:W2:Y:S02]  /*f890*/  LDG.E.U16 R0, [R2.64] ;  /* 0x0000002402007981 */ /* 0x000ea4000c1e1500 */
[----:B--2---:R-:W-:-:S04]  /*f8a0*/  PRMT R0, RZ, 0x5410, R0 ;  /* 0x00005410ff007816 */ /* 0x004fc80000000000 */
[----:B------:R-:W-:-:S04]  /*f8b0*/  F2FP.PACK_AB R0, RZ, R0 ;  /* 0x00000000ff00723e */ /* 0x000fc800000000ff */
[----:B------:R-:W-:Y:S01]  /*f8c0*/  PRMT R18, R0, 0x7610, R18 ;  /* 0x0000761000127816 */ /* 0x000fe20000000012 */
[----:B------:R-:W-:Y:S05]  /*f8d0*/  BRA `(.L_x_20807) ;  /* 0x0000076000007947 */ /* 0x000fea0003800000 */
.L_x_20814:
        /* <DEDUP_REMOVED lines=12> */
.L_x_20821:
        /* <DEDUP_REMOVED lines=21> */
.L_x_20825:
[----:B------:R-:W-:Y:S05]  /*faf0*/  BSYNC B1 ;  /* 0x0000000000017941 */ /* 0x000fea0003800000 */
.L_x_20824:
[----:B------:R-:W-:Y:S01]  /*fb00*/  LEA R3, R0, 0x3b800000, 0x17 ;  /* 0x3b80000000037811 */ /* 0x000fe200078eb8ff */
[----:B------:R-:W-:-:S05]  /*fb10*/  IMAD.SHL.U32 R0, R2, 0x100000, RZ ;  /* 0x0010000002007824 */ /* 0x000fca00078e00ff */
[----:B------:R-:W-:Y:S02]  /*fb20*/  LOP3.LUT R0, R3, R0, R4, 0xfe, !PT ;  /* 0x0000000003007212 */ /* 0x000fe400078efe04 */
.L_x_20823:
[----:B------:R-:W-:Y:S05]  /*fb30*/  BSYNC B0 ;  /* 0x0000000000007941 */ /* 0x000fea0003800000 */
.L_x_20822:
[----:B------:R-:W-:-:S04]  /*fb40*/  F2FP.PACK_AB R0, RZ, R0 ;  /* 0x00000000ff00723e */ /* 0x000fc800000000ff */
[----:B------:R-:W-:Y:S01]  /*fb50*/  PRMT R18, R0, 0x7610, R18 ;  /* 0x0000761000127816 */ /* 0x000fe20000000012 */
[----:B------:R-:W-:Y:S05]  /*fb60*/  BRA `(.L_x_20807) ;  /* 0x000004d000007947 */ /* 0x000fea0003800000 */
.L_x_20820:
        /* <DEDUP_REMOVED lines=21> */
.L_x_20829:
[----:B------:R-:W-:Y:S05]  /*fcc0*/  BSYNC B1 ;  /* 0x0000000000017941 */ /* 0x000fea0003800000 */
.L_x_20828:
[----:B------:R-:W-:Y:S01]  /*fcd0*/  LEA R3, R0, 0x37800000, 0x17 ;  /* 0x3780000000037811 */ /* 0x000fe200078eb8ff */
[----:B------:R-:W-:-:S05]  /*fce0*/  IMAD.SHL.U32 R0, R2, 0x200000, RZ ;  /* 0x0020000002007824 */ /* 0x000fca00078e00ff */
[----:B------:R-:W-:Y:S02]  /*fcf0*/  LOP3.LUT R0, R3, R0, R4, 0xfe, !PT ;  /* 0x0000000003007212 */ /* 0x000fe400078efe04 */
.L_x_20827:
[----:B------:R-:W-:Y:S05]  /*fd00*/  BSYNC B0 ;  /* 0x0000000000007941 */ /* 0x000fea0003800000 */
.L_x_20826:
[----:B------:R-:W-:-:S04]  /*fd10*/  F2FP.PACK_AB R0, RZ, R0 ;  /* 0x00000000ff00723e */ /* 0x000fc800000000ff */
[----:B------:R-:W-:Y:S01]  /*fd20*/  PRMT R18, R0, 0x7610, R18 ;  /* 0x0000761000127816 */ /* 0x000fe20000000012 */
[----:B------:R-:W-:Y:S05]  /*fd30*/  BRA `(.L_x_20807) ;  /* 0x0000030000007947 */ /* 0x000fea0003800000 */
.L_x_20819:
        /* <DEDUP_REMOVED lines=14> */
.L_x_20833:
[----:B------:R-:W-:Y:S05]  /*fe20*/  BSYNC B0 ;  /* 0x0000000000007941 */ /* 0x000fea0003800000 */
.L_x_20832:
[----:B------:R-:W-:-:S04]  /*fe30*/  F2FP.PACK_AB R0, RZ, R0 ;  /* 0x00000000ff00723e */ /* 0x000fc800000000ff */
[----:B------:R-:W-:Y:S01]  /*fe40*/  PRMT R18, R0, 0x7610, R18 ;  /* 0x0000761000127816 */ /* 0x000fe20000000012 */
[----:B------:R-:W-:Y:S05]  /*fe50*/  BRA `(.L_x_20807) ;  /* 0x000001e000007947 */ /* 0x000fea0003800000 */
.L_x_20806:
        /* <DEDUP_REMOVED lines=21> */
.L_x_20831:
[----:B------:R-:W2:Y:S02]  /*ffb0*/  LDG.E.64 R2, [R2.64] ;  /* 0x0000002402027981 */ /* 0x000ea4000c1e1b00 */
[----:B--2---:R-:W0:Y:S02]  /*ffc0*/  I2F.U64 R0, R2 ;  /* 0x0000000200007312 */ /* 0x004e240000301000 */
[----:B0-----:R-:W-:-:S04]  /*ffd0*/  F2FP.PACK_AB R0, RZ, R0 ;  /* 0x00000000ff00723e */ /* 0x001fc800000000ff */
[----:B------:R-:W-:Y:S01]  /*ffe0*/  PRMT R18, R0, 0x7610, R18 ;  /* 0x0000761000127816 */ /* 0x000fe20000000012 */
[----:B------:R-:W-:Y:S05]  /*fff0*/  BRA `(.L_x_20807) ;  /* 0x0000004000007947 */ /* 0x000fea0003800000 */
.L_x_20830:
[----:B------:R-:W2:Y:S02]  /*10000*/  LDG.E R2, [R2.64] ;  /* 0x0000002402027981 */ /* 0x000ea4000c1e1900 */
[----:B--2---:R-:W0:Y:S02]  /*10010*/  I2F.U32 R0, R2 ;  /* 0x0000000200007306 */ /* 0x004e240000201000 */
[----:B0-----:R-:W-:-:S04]  /*10020*/  F2FP.PACK_AB R0, RZ, R0 ;  /* 0x00000000ff00723e */ /* 0x001fc800000000ff */
[----:B------:R-:W-:Y:S02]  /*10030*/  PRMT R18, R0, 0x7610, R18 ;  /* 0x0000761000127816 */ /* 0x000fe40000000012 */
.L_x_20807:
        /* <DEDUP_REMOVED lines=18> */
.L_x_20838:
[----:B------:R-:W2:Y:S02]  /*10160*/  LDG.E.U8 R2, [R2.64] ;  /* 0x0000002402027981 */ /* 0x000ea4000c1e1100 */
[----:B--2---:R0:W1:Y:S01]  /*10170*/  I2F.U16 R19, R2 ;  /* 0x0000000200137306 */ /* 0x0040620000101000 */
[----:B------:R-:W-:Y:S05]  /*10180*/  BRA `(.L_x_20840) ;  /* 0x00000ca000007947 */ /* 0x000fea0003800000 */
.L_x_20837:
        /* <DEDUP_REMOVED lines=9> */
.L_x_20842:
[----:B------:R-:W2:Y:S02]  /*10220*/  LDG.E R2, [R2.64] ;  /* 0x0000002402027981 */ /* 0x000ea4000c1e1900 */
[----:B--2---:R0:W1:Y:S01]  /*10230*/  I2F R19, R2 ;  /* 0x0000000200137306 */ /* 0x0040620000201400 */
[----:B------:R-:W-:Y:S05]  /*10240*/  BRA `(.L_x_20840) ;  /* 0x00000be000007947 */ /* 0x000fea0003800000 */
.L_x_20841:
[----:B------:R-:W2:Y:S02]  /*10250*/  LDG.E.U16 R2, [R2.64] ;  /* 0x0000002402027981 */ /* 0x000ea4000c1e1500 */
[----:B--2---:R0:W1:Y:S01]  /*10260*/  I2F.S16 R19, R2 ;  /* 0x0000000200137306 */ /* 0x0040620000101400 */
[----:B------:R-:W-:Y:S05]  /*10270*/  BRA `(.L_x_20840) ;  /* 0x00000bb000007947 */ /* 0x000fea0003800000 */
.L_x_20836:
        /* <DEDUP_REMOVED lines=8> */
.L_x_20844:
[----:B------:R-:W2:Y:S02]  /*10300*/  LDG.E.U16 R2, [R2.64] ;  /* 0x0000002402027981 */ /* 0x000ea4000c1e1500 */
[----:B--2---:R-:W-:Y:S01]  /*10310*/  HADD2.F32 R19, -RZ, R2.H0_H0 ;  /* 0x20000002ff137230 */ /* 0x004fe20000004100 */
[----:B------:R-:W-:Y:S05]  /*10320*/  BRA `(.L_x_20840) ;  /* 0x00000b0000007947 */ /* 0x000fea0003800000 */
.L_x_20843:
        /* <DEDUP_REMOVED lines=8> */
.L_x_20846:
[----:B------:R-:W2:Y:S02]  /*103b0*/  LDG.E.U16 R2, [R2.64] ;  /* 0x0000002402027981 */ /* 0x000ea4000c1e1500 */
[----:B--2---:R-:W-:Y:S01]  /*103c0*/  HADD2.F32 R19, -RZ, R2.H0_H0 ;  /* 0x20000002ff137230 */ /* 0x004fe20000004100 */
[----:B------:R-:W-:Y:S05]  /*103d0*/  BRA `(.L_x_20840) ;  /* 0x00000a5000007947 */ /* 0x000fea0003800000 */
.L_x_20845:
[----:B------:R-:W2:Y:S02]  /*103e0*/  LDG.E.64 R2, [R2.64] ;  /* 0x0000002402027981 */ /* 0x000ea4000c1e1b00 */
[----:B--2---:R-:W0:Y:S01]  /*103f0*/  F2F.F32.F64 R19, R2 ;  /* 0x0000000200137310 */ /* 0x004e220000301000 */
[----:B------:R-:W0:-:S14]  /*10400*/  DSETP.GEU.AND P0, PT, |R2|, c[0x2][0x0], PT ;  /* 0x008000000200762a */ /* 0x000e1c0003f0e200 */
[----:B0-----:R-:W-:Y:S01]  /*10410*/  @!P0 FMUL R19, R19, 1.175494350822287508e-38 ;  /* 0x0080000013138820 */ /* 0x001fe20000400000 */
[----:B------:R-:W-:Y:S05]  /*10420*/  BRA `(.L_x_20840) ;  /* 0x00000a0000007947 */ /* 0x000fea0003800000 */
.L_x_20835:
        /* <DEDUP_REMOVED lines=12> */
.L_x_20849:
[----:B------:R-:W2:Y:S02]  /*104f0*/  LDG.E.64 R2, [R2.64] ;  /* 0x0000002402027981 */ /* 0x000ea4000c1e1b00 */
[----:B--2---:R-:W0:Y:S01]  /*10500*/  F2F.F32.F64 R19, R2 ;  /* 0x0000000200137310 */ /* 0x004e220000301000 */
[----:B------:R-:W0:-:S14]  /*10510*/  DSETP.GEU.AND P0, PT, |R2|, c[0x2][0x0], PT ;  /* 0x008000000200762a */ /* 0x000e1c0003f0e200 */
[----:B0-----:R-:W-:Y:S01]  /*10520*/  @!P0 FMUL R19, R19, 1.175494350822287508e-38 ;  /* 0x0080000013138820 */ /* 0x001fe20000400000 */
[----:B------:R-:W-:Y:S05]  /*10530*/  BRA `(.L_x_20840) ;  /* 0x000008f000007947 */ /* 0x000fea0003800000 */
.L_x_20848:
        /* <DEDUP_REMOVED lines=26> */
.L_x_20851:
        /* <DEDUP_REMOVED lines=13> */
.L_x_20850:
[----:B------:R-:W2:Y:S02]  /*107b0*/  LDG.E.U16 R2, [R2.64] ;  /* 0x0000002402027981 */ /* 0x000ea4000c1e1500 */
[----:B--2---:R-:W-:Y:S01]  /*107c0*/  PRMT R19, RZ, 0x5410, R2 ;  /* 0x00005410ff137816 */ /* 0x004fe20000000002 */
[----:B------:R-:W-:Y:S05]  /*107d0*/  BRA `(.L_x_20840) ;  /* 0x0000065000007947 */ /* 0x000fea0003800000 */
.L_x_20847:
        /* <DEDUP_REMOVED lines=11> */
.L_x_20854:
        /* <DEDUP_REMOVED lines=20> */
.L_x_20856:
[----:B------:R-:W-:Y:S05]  /*109d0*/  BSYNC B0 ;  /* 0x0000000000007941 */ /* 0x000fea0003800000 */
.L_x_20855:
[----:B------:R-:W-:Y:S01]  /*109e0*/  IMAD.SHL.U32 R2, R2, 0x100000, RZ ;  /* 0x0010000002027824 */ /* 0x000fe200078e00ff */
[----:B------:R-:W-:-:S04]  /*109f0*/  LEA R0, R0, 0x3b800000, 0x17 ;  /* 0x3b80000000007811 */ /* 0x000fc800078eb8ff */
[----:B------:R-:W-:Y:S01]  /*10a00*/  LOP3.LUT R19, R0, R2, R19, 0xfe, !PT ;  /* 0x0000000200137212 */ /* 0x000fe200078efe13 */
[----:B------:R-:W-:Y:S05]  /*10a10*/  BRA `(.L_x_20840) ;  /* 0x0000041000007947 */ /* 0x000fea0003800000 */
.L_x_20853:
        /* <DEDUP_REMOVED lines=20> */
.L_x_20858:
[----:B------:R-:W-:Y:S05]  /*10b60*/  BSYNC B0 ;  /* 0x0000000000007941 */ /* 0x000fea0003800000 */
.L_x_20857:
[----:B------:R-:W-:Y:S01]  /*10b70*/  IMAD.SHL.U32 R2, R2, 0x200000, RZ ;  /* 0x0020000002027824 */ /* 0x000fe200078e00ff */
[----:B------:R-:W-:-:S04]  /*10b80*/  LEA R0, R0, 0x37800000, 0x17 ;  /* 0x3780000000007811 */ /* 0x000fc800078eb8ff */
[----:B------:R-:W-:Y:S01]  /*10b90*/  LOP3.LUT R19, R0, R2, R19, 0xfe, !PT ;  /* 0x0000000200137212 */ /* 0x000fe200078efe13 */
[----:B------:R-:W-:Y:S05]  /*10ba0*/  BRA `(.L_x_20840) ;  /* 0x0000028000007947 */ /* 0x000fea0003800000 */
.L_x_20852:
        /* <DEDUP_REMOVED lines=14> */
.L_x_20839:
        /* <DEDUP_REMOVED lines=21> */
.L_x_20860:
[----:B------:R-:W2:Y:S02]  /*10de0*/  LDG.E.64 R2, [R2.64] ;  /* 0x0000002402027981 */ /* 0x000ea4000c1e1b00 */
[----:B--2---:R0:W1:Y:S01]  /*10df0*/  I2F.U64 R19, R2 ;  /* 0x0000000200137312 */ /* 0x0040620000301000 */
[----:B------:R-:W-:Y:S05]  /*10e00*/  BRA `(.L_x_20840) ;  /* 0x0000002000007947 */ /* 0x000fea0003800000 */
.L_x_20859:
[----:B------:R-:W2:Y:S02]  /*10e10*/  LDG.E R2, [R2.64] ;  /* 0x0000002402027981 */ /* 0x000ea4000c1e1900 */
[----:B--2---:R0:W1:Y:S02]  /*10e20*/  I2F.U32 R19, R2 ;  /* 0x0000000200137306 */ /* 0x0040640000201000 */
.L_x_20840:
[----:B------:R-:W-:Y:S05]  /*10e30*/  BSYNC B6 ;  /* 0x0000000000067941 */ /* 0x000fea0003800000 */
.L_x_20834:
        /* <DEDUP_REMOVED lines=18> */
.L_x_20865:
[----:B------:R-:W2:Y:S02]  /*10f60*/  LDG.E.U8 R2, [R2.64] ;  /* 0x0000002402027981 */ /* 0x000ea4000c1e1100 */
[----:B--2---:R0:W2:Y:S01]  /*10f70*/  I2F.U16 R22, R2 ;  /* 0x0000000200167306 */ /* 0x0040a20000101000 */
[----:B------:R-:W-:Y:S05]  /*10f80*/  BRA `(.L_x_20867) ;  /* 0x00000ca000007947 */ /* 0x000fea0003800000 */
.L_x_20864:
        /* <DEDUP_REMOVED lines=9> */
.L_x_20869:
[----:B------:R-:W2:Y:S02]  /*11020*/  LDG.E R2, [R2.64] ;  /* 0x0000002402027981 */ /* 0x000ea4000c1e1900 */
[----:B--2---:R0:W2:Y:S01]  /*11030*/  I2F R22, R2 ;  /* 0x0000000200167306 */ /* 0x0040a20000201400 */
[----:B------:R-:W-:Y:S05]  /*11040*/  BRA `(.L_x_20867) ;  /* 0x00000be000007947 */ /* 0x000fea0003800000 */
.L_x_20868:
[----:B------:R-:W2:Y:S02]  /*11050*/  LDG.E.U16 R2, [R2.64] ;  /* 0x0000002402027981 */ /* 0x000ea4000c1e1500 */
[----:B--2---:R0:W2:Y:S01]  /*11060*/  I2F.S16 R22, R2 ;  /* 0x0000000200167306 */ /* 0x0040a20000101400 */
[----:B------:R-:W-:Y:S05]  /*11070*/  BRA `(.L_x_20867) ;  /* 0x00000bb000007947 */ /* 0x000fea0003800000 */
.L_x_20863:
        /* <DEDUP_REMOVED lines=8> */
.L_x_20871:
[----:B------:R-:W2:Y:S02]  /*11100*/  LDG.E.U16 R2, [R2.64] ;  /* 0x0000002402027981 */ /* 0x000ea4000c1e1500 */
[----:B--2---:R-:W-:Y:S01]  /*11110*/  HADD2.F32 R22, -RZ, R2.H0_H0 ;  /* 0x20000002ff167230 */ /* 0x004fe20000004100 */
[----:B------:R-:W-:Y:S05]  /*11120*/  BRA `(.L_x_20867) ;  /* 0x00000b0000007947 */ /* 0x000fea0003800000 */
.L_x_20870:
        /* <DEDUP_REMOVED lines=8> */
.L_x_20873:
[----:B------:R-:W2:Y:S02]  /*111b0*/  LDG.E.U16 R2, [R2.64] ;  /* 0x0000002402027981 */ /* 0x000ea4000c1e1500 */
[----:B--2---:R-:W-:Y:S01]  /*111c0*/  HADD2.F32 R22, -RZ, R2.H0_H0 ;  /* 0x20000002ff167230 */ /* 0x004fe20000004100 */
[----:B------:R-:W-:Y:S05]  /*111d0*/  BRA `(.L_x_20867) ;  /* 0x00000a5000007947 */ /* 0x000fea0003800000 */
.L_x_20872:
[----:B------:R-:W2:Y:S02]  /*111e0*/  LDG.E.64 R2, [R2.64] ;  /* 0x0000002402027981 */ /* 0x000ea4000c1e1b00 */
[----:B--2---:R-:W0:Y:S01]  /*111f0*/  F2F.F32.F64 R22, R2 ;  /* 0x0000000200167310 */ /* 0x004e220000301000 */
[----:B------:R-:W0:-:S14]  /*11200*/  DSETP.GEU.AND P0, PT, |R2|, c[0x2][0x0], PT ;  /* 0x008000000200762a */ /* 0x000e1c0003f0e200 */
[----:B0-----:R-:W-:Y:S01]  /*11210*/  @!P0 FMUL R22, R22, 1.175494350822287508e-38 ;  /* 0x0080000016168820 */ /* 0x001fe20000400000 */
[----:B------:R-:W-:Y:S05]  /*11220*/  BRA `(.L_x_20867) ;  /* 0x00000a0000007947 */ /* 0x000fea0003800000 */
.L_x_20862:
        /* <DEDUP_REMOVED lines=12> */
.L_x_20876:
[----:B------:R-:W2:Y:S02]  /*112f0*/  LDG.E.64 R2, [R2.64] ;  /* 0x0000002402027981 */ /* 0x000ea4000c1e1b00 */
[----:B--2---:R-:W0:Y:S01]  /*11300*/  F2F.F32.F64 R22, R2 ;  /* 0x0000000200167310 */ /* 0x004e220000301000 */
[----:B------:R-:W0:-:S14]  /*11310*/  DSETP.GEU.AND P0, PT, |R2|, c[0x2][0x0], PT ;  /* 0x008000000200762a */ /* 0x000e1c0003f0e200 */
[----:B0-----:R-:W-:Y:S01]  /*11320*/  @!P0 FMUL R22, R22, 1.175494350822287508e-38 ;  /* 0x0080000016168820 */ /* 0x001fe20000400000 */
[----:B------:R-:W-:Y:S05]  /*11330*/  BRA `(.L_x_20867) ;  /* 0x000008f000007947 */ /* 0x000fea0003800000 */
.L_x_20875:
        /* <DEDUP_REMOVED lines=26> */
.L_x_20878:
        /* <DEDUP_REMOVED lines=13> */
.L_x_20877:
[----:B------:R-:W2:Y:S02]  /*115b0*/  LDG.E.U16 R2, [R2.64] ;  /* 0x0000002402027981 */ /* 0x000ea4000c1e1500 */
[----:B--2---:R-:W-:Y:S01]  /*115c0*/  PRMT R22, RZ, 0x5410, R2 ;  /* 0x00005410ff167816 */ /* 0x004fe20000000002 */
[----:B------:R-:W-:Y:S05]  /*115d0*/  BRA `(.L_x_20867) ;  /* 0x0000065000007947 */ /* 0x000fea0003800000 */
.L_x_20874:
        /* <DEDUP_REMOVED lines=11> */
.L_x_20881:
        /* <DEDUP_REMOVED lines=20> */
.L_x_20883:
[----:B------:R-:W-:Y:S05]  /*117d0*/  BSYNC B0 ;  /* 0x0000000000007941 */ /* 0x000fea0003800000 */
.L_x_20882:
[----:B------:R-:W-:Y:S01]  /*117e0*/  IMAD.SHL.U32 R2, R2, 0x100000, RZ ;  /* 0x0010000002027824 */ /* 0x000fe200078e00ff */
[----:B------:R-:W-:-:S04]  /*117f0*/  LEA R3, R0, 0x3b800000, 0x17 ;  /* 0x3b80000000037811 */ /* 0x000fc800078eb8ff */
[----:B------:R-:W-:Y:S01]  /*11800*/  LOP3.LUT R22, R3, R2, R22, 0xfe, !PT ;  /* 0x0000000203167212 */ /* 0x000fe200078efe16 */
[----:B------:R-:W-:Y:S05]  /*11810*/  BRA `(.L_x_20867) ;  /* 0x0000041000007947 */ /* 0x000fea0003800000 */
.L_x_20880:
        /* <DEDUP_REMOVED lines=20> */
.L_x_20885:
[----:B------:R-:W-:Y:S05]  /*11960*/  BSYNC B0 ;  /* 0x0000000000007941 */ /* 0x000fea0003800000 */
.L_x_20884:
[----:B------:R-:W-:Y:S01]  /*11970*/  IMAD.SHL.U32 R2, R2, 0x200000, RZ ;  /* 0x0020000002027824 */ /* 0x000fe200078e00ff */
[----:B------:R-:W-:-:S04]  /*11980*/  LEA R3, R0, 0x37800000, 0x17 ;  /* 0x3780000000037811 */ /* 0x000fc800078eb8ff */
[----:B------:R-:W-:Y:S01]  /*11990*/  LOP3.LUT R22, R3, R2, R22, 0xfe, !PT ;  /* 0x0000000203167212 */ /* 0x000fe200078efe16 */
[----:B------:R-:W-:Y:S05]  /*119a0*/  BRA `(.L_x_20867) ;  /* 0x0000028000007947 */ /* 0x000fea0003800000 */
.L_x_20879:
        /* <DEDUP_REMOVED lines=14> */
.L_x_20866:
        /* <DEDUP_REMOVED lines=21> */
.L_x_20887:
[----:B------:R-:W2:Y:S02]  /*11be0*/  LDG.E.64 R2, [R2.64] ;  /* 0x0000002402027981 */ /* 0x000ea4000c1e1b00 */
[----:B--2---:R0:W2:Y:S01]  /*11bf0*/  I2F.U64 R22, R2 ;  /* 0x0000000200167312 */ /* 0x0040a20000301000 */
[----:B------:R-:W-:Y:S05]  /*11c00*/  BRA `(.L_x_20867) ;  /* 0x0000002000007947 */ /* 0x000fea0003800000 */
.L_x_20886:
[----:B------:R-:W2:Y:S02]  /*11c10*/  LDG.E R2, [R2.64] ;  /* 0x0000002402027981 */ /* 0x000ea4000c1e1900 */
[----:B--2---:R0:W2:Y:S02]  /*11c20*/  I2F.U32 R22, R2 ;  /* 0x0000000200167306 */ /* 0x0040a40000201000 */
.L_x_20867:
[----:B------:R-:W-:Y:S05]  /*11c30*/  BSYNC B6 ;  /* 0x0000000000067941 */ /* 0x000fea0003800000 */
.L_x_20861:
        /* <DEDUP_REMOVED lines=18> */
.L_x_20892:
[----:B------:R-:W3:Y:S02]  /*11d60*/  LDG.E.U8 R2, [R2.64] ;  /* 0x0000002402027981 */ /* 0x000ee4000c1e1100 */
[----:B---3--:R0:W3:Y:S01]  /*11d70*/  I2F.U16 R24, R2 ;  /* 0x0000000200187306 */ /* 0x0080e20000101000 */
[----:B------:R-:W-:Y:S05]  /*11d80*/  BRA `(.L_x_20894) ;  /* 0x00000ca000007947 */ /* 0x000fea0003800000 */
.L_x_20891:
        /* <DEDUP_REMOVED lines=9> */
.L_x_20896:
[----:B------:R-:W3:Y:S02]  /*11e20*/  LDG.E R2, [R2.64] ;  /* 0x0000002402027981 */ /* 0x000ee4000c1e1900 */
[----:B---3--:R0:W3:Y:S01]  /*11e30*/  I2F R24, R2 ;  /* 0x0000000200187306 */ /* 0x0080e20000201400 */
[----:B------:R-:W-:Y:S05]  /*11e40*/  BRA `(.L_x_20894) ;  /* 0x00000be000007947 */ /* 0x000fea0003800000 */
.L_x_20895:
[----:B------:R-:W3:Y:S02]  /*11e50*/  LDG.E.U16 R2, [R2.64] ;  /* 0x0000002402027981 */ /* 0x000ee4000c1e1500 */
[----:B---3--:R0:W3:Y:S01]  /*11e60*/  I2F.S16 R24, R2 ;  /* 0x0000000200187306 */ /* 0x0080e20000101400 */
[----:B------:R-:W-:Y:S05]  /*11e70*/  BRA `(.L_x_20894) ;  /* 0x00000bb000007947 */ /* 0x000fea0003800000 */
.L_x_20890:
        /* <DEDUP_REMOVED lines=8> */
.L_x_20898:
[----:B------:R-:W3:Y:S02]  /*11f00*/  LDG.E.U16 R2, [R2.64] ;  /* 0x0000002402027981 */ /* 0x000ee4000c1e1500 */
[----:B---3--:R-:W-:Y:S01]  /*11f10*/  HADD2.F32 R24, -RZ, R2.H0_H0 ;  /* 0x20000002ff187230 */ /* 0x008fe20000004100 */
[----:B------:R-:W-:Y:S05]  /*11f20*/  BRA `(.L_x_20894) ;  /* 0x00000b0000007947 */ /* 0x000fea0003800000 */
.L_x_20897:
        /* <DEDUP_REMOVED lines=8> */
.L_x_20900:
[----:B------:R-:W3:Y:S02]  /*11fb0*/  LDG.E.U16 R2, [R2.64] ;  /* 0x0000002402027981 */ /* 0x000ee4000c1e1500 */
[----:B---3--:R-:W-:Y:S01]  /*11fc0*/  HADD2.F32 R24, -RZ, R2.H0_H0 ;  /* 0x20000002ff187230 */ /* 0x008fe20000004100 */
[----:B------:R-:W-:Y:S05]  /*11fd0*/  BRA `(.L_x_20894) ;  /* 0x00000a5000007947 */ /* 0x000fea0003800000 */
.L_x_20899:
[----:B------:R-:W3:Y:S02]  /*11fe0*/  LDG.E.64 R2, [R2.64] ;  /* 0x0000002402027981 */ /* 0x000ee4000c1e1b00 */
[----:B---3--:R-:W0:Y:S01]  /*11ff0*/  F2F.F32.F64 R24, R2 ;  /* 0x0000000200187310 */ /* 0x008e220000301000 */
[----:B------:R-:W0:-:S14]  /*12000*/  DSETP.GEU.AND P0, PT, |R2|, c[0x2][0x0], PT ;  /* 0x008000000200762a */ /* 0x000e1c0003f0e200 */
[----:B0-----:R-:W-:Y:S01]  /*12010*/  @!P0 FMUL R24, R24, 1.175494350822287508e-38 ;  /* 0x0080000018188820 */ /* 0x001fe20000400000 */
[----:B------:R-:W-:Y:S05]  /*12020*/  BRA `(.L_x_20894) ;  /* 0x00000a0000007947 */ /* 0x000fea0003800000 */
.L_x_20889:
        /* <DEDUP_REMOVED lines=12> */
.L_x_20903:
[----:B------:R-:W3:Y:S02]  /*120f0*/  LDG.E.64 R2, [R2.64] ;  /* 0x0000002402027981 */ /* 0x000ee4000c1e1b00 */
[----:B---3--:R-:W0:Y:S01]  /*12100*/  F2F.F32.F64 R24, R2 ;  /* 0x0000000200187310 */ /* 0x008e220000301000 */
[----:B------:R-:W0:-:S14]  /*12110*/  DSETP.GEU.AND P0, PT, |R2|, c[0x2][0x0], PT ;  /* 0x008000000200762a */ /* 0x000e1c0003f0e200 */
[----:B0-----:R-:W-:Y:S01]  /*12120*/  @!P0 FMUL R24, R24, 1.175494350822287508e-38 ;  /* 0x0080000018188820 */ /* 0x001fe20000400000 */
[----:B------:R-:W-:Y:S05]  /*12130*/  BRA `(.L_x_20894) ;  /* 0x000008f000007947 */ /* 0x000fea0003800000 */
.L_x_20902:
        /* <DEDUP_REMOVED lines=26> */
.L_x_20905:
        /* <DEDUP_REMOVED lines=13> */
.L_x_20904:
[----:B------:R-:W3:Y:S02]  /*123b0*/  LDG.E.U16 R2, [R2.64] ;  /* 0x0000002402027981 */ /* 0x000ee4000c1e1500 */
[----:B---3--:R-:W-:Y:S01]  /*123c0*/  PRMT R24, RZ, 0x5410, R2 ;  /* 0x00005410ff187816 */ /* 0x008fe20000000002 */
[----:B------:R-:W-:Y:S05]  /*123d0*/  BRA `(.L_x_20894) ;  /* 0x0000065000007947 */ /* 0x000fea0003800000 */
.L_x_20901:
        /* <DEDUP_REMOVED lines=11> */
.L_x_20908:
        /* <DEDUP_REMOVED lines=20> */
.L_x_20910:
[----:B------:R-:W-:Y:S05]  /*125d0*/  BSYNC B0 ;  /* 0x0000000000007941 */ /* 0x000fea0003800000 */
.L_x_20909:
[----:B------:R-:W-:Y:S01]  /*125e0*/  IMAD.SHL.U32 R2, R2, 0x100000, RZ ;  /* 0x0010000002027824 */ /* 0x000fe200078e00ff */
[----:B------:R-:W-:-:S04]  /*125f0*/  LEA R3, R0, 0x3b800000, 0x17 ;  /* 0x3b80000000037811 */ /* 0x000fc800078eb8ff */
[----:B------:R-:W-:Y:S01]  /*12600*/  LOP3.LUT R24, R3, R2, R24, 0xfe, !PT ;  /* 0x0000000203187212 */ /* 0x000fe200078efe18 */
[----:B------:R-:W-:Y:S05]  /*12610*/  BRA `(.L_x_20894) ;  /* 0x0000041000007947 */ /* 0x000fea0003800000 */
.L_x_20907:
        /* <DEDUP_REMOVED lines=20> */
.L_x_20912:
[----:B------:R-:W-:Y:S05]  /*12760*/  BSYNC B0 ;  /* 0x0000000000007941 */ /* 0x000fea0003800000 */
.L_x_20911:
[----:B------:R-:W-:Y:S01]  /*12770*/  IMAD.SHL.U32 R2, R2, 0x200000, RZ ;  /* 0x0020000002027824 */ /* 0x000fe200078e00ff */
[----:B------:R-:W-:-:S04]  /*12780*/  LEA R3, R0, 0x37800000, 0x17 ;  /* 0x3780000000037811 */ /* 0x000fc800078eb8ff */
[----:B------:R-:W-:Y:S01]  /*12790*/  LOP3.LUT R24, R3, R2, R24, 0xfe, !PT ;  /* 0x0000000203187212 */ /* 0x000fe200078efe18 */
[----:B------:R-:W-:Y:S05]  /*127a0*/  BRA `(.L_x_20894) ;  /* 0x0000028000007947 */ /* 0x000fea0003800000 */
.L_x_20906:
        /* <DEDUP_REMOVED lines=14> */
.L_x_20893:
        /* <DEDUP_REMOVED lines=21> */
.L_x_20914:
[----:B------:R-:W3:Y:S02]  /*129e0*/  LDG.E.64 R24, [R2.64] ;  /* 0x0000002402187981 */ /* 0x000ee4000c1e1b00 */
[----:B---3--:R0:W3:Y:S01]  /*129f0*/  I2F.U64 R24, R24 ;  /* 0x0000001800187312 */ /* 0x0080e20000301000 */
[----:B------:R-:W-:Y:S05]  /*12a00*/  BRA `(.L_x_20894) ;  /* 0x0000002000007947 */ /* 0x000fea0003800000 */
.L_x_20913:
[----:B------:R-:W3:Y:S02]  /*12a10*/  LDG.E R2, [R2.64] ;  /* 0x0000002402027981 */ /* 0x000ee4000c1e1900 */
[----:B---3--:R0:W3:Y:S02]  /*12a20*/  I2F.U32 R24, R2 ;  /* 0x0000000200187306 */ /* 0x0080e40000201000 */
.L_x_20894:
[----:B------:R-:W-:Y:S05]  /*12a30*/  BSYNC B6 ;  /* 0x0000000000067941 */ /* 0x000fea0003800000 */
.L_x_20888:
        /* <DEDUP_REMOVED lines=18> */
.L_x_20919:
[----:B------:R-:W4:Y:S02]  /*12b60*/  LDG.E.U8 R2, [R2.64] ;  /* 0x0000002402027981 */ /* 0x000f24000c1e1100 */
[----:B----4-:R0:W4:Y:S01]  /*12b70*/  I2F.U16 R5, R2 ;  /* 0x0000000200057306 */ /* 0x0101220000101000 */
[----:B------:R-:W-:Y:S05]  /*12b80*/  BRA `(.L_x_20921) ;  /* 0x00000ca000007947 */ /* 0x000fea0003800000 */
.L_x_20918:
        /* <DEDUP_REMOVED lines=9> */
.L_x_20923:
[----:B------:R-:W4:Y:S02]  /*12c20*/  LDG.E R2, [R2.64] ;  /* 0x0000002402027981 */ /* 0x000f24000c1e1900 */
[----:B----4-:R0:W4:Y:S01]  /*12c30*/  I2F R5, R2 ;  /* 0x0000000200057306 */ /* 0x0101220000201400 */
[----:B------:R-:W-:Y:S05]  /*12c40*/  BRA `(.L_x_20921) ;  /* 0x00000be000007947 */ /* 0x000fea0003800000 */
.L_x_20922:
[----:B------:R-:W4:Y:S02]  /*12c50*/  LDG.E.U16 R2, [R2.64] ;  /* 0x0000002402027981 */ /* 0x000f24000c1e1500 */
[----:B----4-:R0:W4:Y:S01]  /*12c60*/  I2F.S16 R5, R2 ;  /* 0x0000000200057306 */ /* 0x0101220000101400 */
[----:B------:R-:W-:Y:S05]  /*12c70*/  BRA `(.L_x_20921) ;  /* 0x00000bb000007947 */ /* 0x000fea0003800000 */
.L_x_20917:
        /* <DEDUP_REMOVED lines=8> */
.L_x_20925:
[----:B------:R-:W4:Y:S02]  /*12d00*/  LDG.E.U16 R2, [R2.64] ;  /* 0x0000002402027981 */ /* 0x000f24000c1e1500 */
[----:B----4-:R-:W-:Y:S01]  /*12d10*/  HADD2.F32 R5, -RZ, R2.H0_H0 ;  /* 0x20000002ff057230 */ /* 0x010fe20000004100 */
[----:B------:R-:W-:Y:S05]  /*12d20*/  BRA `(.L_x_20921) ;  /* 0x00000b0000007947 */ /* 0x000fea0003800000 */
.L_x_20924:
        /* <DEDUP_REMOVED lines=8> */
.L_x_20927:
[----:B------:R-:W4:Y:S02]  /*12db0*/  LDG.E.U16 R2, [R2.64] ;  /* 0x0000002402027981 */ /* 0x000f24000c1e1500 */
[----:B----4-:R-:W-:Y:S01]  /*12dc0*/  HADD2.F32 R5, -RZ, R2.H0_H0 ;  /* 0x20000002ff057230 */ /* 0x010fe20000004100 */
[----:B------:R-:W-:Y:S05]  /*12dd0*/  BRA `(.L_x_20921) ;  /* 0x00000a5000007947 */ /* 0x000fea0003800000 */
.L_x_20926:
[----:B------:R-:W4:Y:S02]  /*12de0*/  LDG.E.64 R2, [R2.64] ;  /* 0x0000002402027981 */ /* 0x000f24000c1e1b00 */
[----:B----4-:R-:W0:Y:S01]  /*12df0*/  F2F.F32.F64 R5, R2 ;  /* 0x0000000200057310 */ /* 0x010e220000301000 */
[----:B------:R-:W0:-:S14]  /*12e00*/  DSETP.GEU.AND P0, PT, |R2|, c[0x2][0x0], PT ;  /* 0x008000000200762a */ /* 0x000e1c0003f0e200 */
[----:B0-----:R-:W-:Y:S01]  /*12e10*/  @!P0 FMUL R5, R5, 1.175494350822287508e-38 ;  /* 0x0080000005058820 */ /* 0x001fe20000400000 */
[----:B------:R-:W-:Y:S05]  /*12e20*/  BRA `(.L_x_20921) ;  /* 0x00000a0000007947 */ /* 0x000fea0003800000 */
.L_x_20916:
        /* <DEDUP_REMOVED lines=12> */
.L_x_20930:
[----:B------:R-:W4:Y:S02]  /*12ef0*/  LDG.E.64 R2, [R2.64] ;  /* 0x0000002402027981 */ /* 0x000f24000c1e1b00 */
[----:B----4-:R-:W0:Y:S01]  /*12f00*/  F2F.F32.F64 R5, R2 ;  /* 0x0000000200057310 */ /* 0x010e220000301000 */
[----:B------:R-:W0:-:S14]  /*12f10*/  DSETP.GEU.AND P0, PT, |R2|, c[0x2][0x0], PT ;  /* 0x008000000200762a */ /* 0x000e1c0003f0e200 */
[----:B0-----:R-:W-:Y:S01]  /*12f20*/  @!P0 FMUL R5, R5, 1.175494350822287508e-38 ;  /* 0x0080000005058820 */ /* 0x001fe20000400000 */
[----:B------:R-:W-:Y:S05]  /*12f30*/  BRA `(.L_x_20921) ;  /* 0x000008f000007947 */ /* 0x000fea0003800000 */
.L_x_20929:
        /* <DEDUP_REMOVED lines=26> */
.L_x_20932:
        /* <DEDUP_REMOVED lines=13> */
.L_x_20931:
[----:B------:R-:W4:Y:S02]  /*131b0*/  LDG.E.U16 R2, [R2.64] ;  /* 0x0000002402027981 */ /* 0x000f24000c1e1500 */
[----:B----4-:R-:W-:Y:S01]  /*131c0*/  PRMT R5, RZ, 0x5410, R2 ;  /* 0x00005410ff057816 */ /* 0x010fe20000000002 */
[----:B------:R-:W-:Y:S05]  /*131d0*/  BRA `(.L_x_20921) ;  /* 0x0000065000007947 */ /* 0x000fea0003800000 */
.L_x_20928:
        /* <DEDUP_REMOVED lines=11> */
.L_x_20935:
        /* <DEDUP_REMOVED lines=20> */
.L_x_20937:
[----:B------:R-:W-:Y:S05]  /*133d0*/  BSYNC B0 ;  /* 0x0000000000007941 */ /* 0x000fea0003800000 */
.L_x_20936:
[----:B------:R-:W-:Y:S01]  /*133e0*/  IMAD.SHL.U32 R2, R2, 0x100000, RZ ;  /* 0x0010000002027824 */ /* 0x000fe200078e00ff */
[----:B------:R-:W-:-:S04]  /*133f0*/  LEA R5, R0, 0x3b800000, 0x17 ;  /* 0x3b80000000057811 */ /* 0x000fc800078eb8ff */
[----:B------:R-:W-:Y:S01]  /*13400*/  LOP3.LUT R5, R5, R2, R4, 0xfe, !PT ;  /* 0x0000000205057212 */ /* 0x000fe200078efe04 */
[----:B------:R-:W-:Y:S05]  /*13410*/  BRA `(.L_x_20921) ;  /* 0x0000041000007947 */ /* 0x000fea0003800000 */
.L_x_20934:
        /* <DEDUP_REMOVED lines=20> */
.L_x_20939:
[----:B------:R-:W-:Y:S05]  /*13560*/  BSYNC B0 ;  /* 0x0000000000007941 */ /* 0x000fea0003800000 */
.L_x_20938:
[----:B------:R-:W-:Y:S01]  /*13570*/  IMAD.SHL.U32 R2, R2, 0x200000, RZ ;  /* 0x0020000002027824 */ /* 0x000fe200078e00ff */
[----:B------:R-:W-:-:S04]  /*13580*/  LEA R5, R0, 0x37800000, 0x17 ;  /* 0x3780000000057811 */ /* 0x000fc800078eb8ff */
[----:B------:R-:W-:Y:S01]  /*13590*/  LOP3.LUT R5, R5, R2, R4, 0xfe, !PT ;  /* 0x0000000205057212 */ /* 0x000fe200078efe04 */
[----:B------:R-:W-:Y:S05]  /*135a0*/  BRA `(.L_x_20921) ;  /* 0x0000028000007947 */ /* 0x000fea0003800000 */
.L_x_20933:
        /* <DEDUP_REMOVED lines=14> */
.L_x_20920:
        /* <DEDUP_REMOVED lines=21> */
.L_x_20941:
[----:B------:R-:W4:Y:S02]  /*137e0*/  LDG.E.64 R2, [R2.64] ;  /* 0x0000002402027981 */ /* 0x000f24000c1e1b00 */
[----:B----4-:R0:W4:Y:S01]  /*137f0*/  I2F.U64 R5, R2 ;  /* 0x0000000200057312 */ /* 0x0101220000301000 */
[----:B------:R-:W-:Y:S05]  /*13800*/  BRA `(.L_x_20921) ;  /* 0x0000002000007947 */ /* 0x000fea0003800000 */
.L_x_20940:
[----:B------:R-:W4:Y:S02]  /*13810*/  LDG.E R2, [R2.64] ;  /* 0x0000002402027981 */ /* 0x000f24000c1e1900 */
[----:B----4-:R0:W4:Y:S02]  /*13820*/  I2F.U32 R5, R2 ;  /* 0x0000000200057306 */ /* 0x0101240000201000 */
.L_x_20921:
[----:B------:R-:W-:Y:S05]  /*13830*/  BSYNC B6 ;  /* 0x0000000000067941 */ /* 0x000fea0003800000 */
.L_x_20915:
        /* <DEDUP_REMOVED lines=21> */
.L_x_20945:
[----:B------:R-:W-:-:S06]  /*13990*/  HADD2.F32 R3, -RZ, R24.H0_H0 ;  /* 0x20000018ff037230 */ /* 0x000fcc0000004100 */
[----:B------:R-:W0:Y:S02]  /*139a0*/  F2I.S64.TRUNC R2, R3 ;  /* 0x0000000300027311 */ /* 0x000e24000020d900 */
[----:B0-----:R0:W-:Y:S01]  /*139b0*/  STG.E.U8 [R16.64], R2 ;  /* 0x0000000210007986 */ /* 0x0011e2000c101124 */
[----:B------:R-:W-:Y:S05]  /*139c0*/  BRA `(.L_x_20947) ;  /* 0x00000e4000007947 */ /* 0x000fea0003800000 */
.L_x_20944:
        /* <DEDUP_REMOVED lines=10> */
.L_x_20949:
[----:B------:R-:W-:-:S04]  /*13a70*/  HADD2.F32 R24, -RZ, R24.H0_H0 ;  /* 0x20000018ff187230 */ /* 0x000fc80000004100 */
[----:B------:R-:W0:Y:S02]  /*13a80*/  F2I.FTZ.TRUNC.NTZ R3, R24 ;  /* 0x0000001800037305 */ /* 0x000e24000021f100 */
[----:B0-----:R0:W-:Y:S01]  /*13a90*/  STG.E [R16.64], R3 ;  /* 0x0000000310007986 */ /* 0x0011e2000c101924 */
[----:B------:R-:W-:Y:S05]  /*13aa0*/  BRA `(.L_x_20947) ;  /* 0x00000d6000007947 */ /* 0x000fea0003800000 */
.L_x_20948:
[----:B------:R-:W-:-:S04]  /*13ab0*/  HADD2.F32 R24, -RZ, R24.H0_H0 ;  /* 0x20000018ff187230 */ /* 0x000fc80000004100 */
[----:B------:R-:W0:Y:S02]  /*13ac0*/  F2I.FTZ.TRUNC.NTZ R3, R24 ;  /* 0x0000001800037305 */ /* 0x000e24000021f100 */
[----:B0-----:R0:W-:Y:S01]  /*13ad0*/  STG.E.U16 [R16.64], R3 ;  /* 0x0000000310007986 */ /* 0x0011e2000c101524 */
[----:B------:R-:W-:Y:S05]  /*13ae0*/  BRA `(.L_x_20947) ;  /* 0x00000d2000007947 */ /* 0x000fea0003800000 */
.L_x_20943:
        /* <DEDUP_REMOVED lines=9> */
.L_x_20951:
[----:B------:R0:W-:Y:S01]  /*13b80*/  STG.E.U16 [R16.64], R24 ;  /* 0x0000001810007986 */ /* 0x0001e2000c101524 */
[----:B------:R-:W-:Y:S05]  /*13b90*/  BRA `(.L_x_20947) ;  /* 0x00000c7000007947 */ /* 0x000fea0003800000 */
.L_x_20950:
        /* <DEDUP_REMOVED lines=10> */
.L_x_20953:
[----:B------:R-:W-:-:S05]  /*13c40*/  HADD2.F32 R0, -RZ, R24.H0_H0 ;  /* 0x20000018ff007230 */ /* 0x000fca0000004100 */
[----:B------:R-:W-:-:S04]  /*13c50*/  F2FP.PACK_AB R0, RZ, R0 ;  /* 0x00000000ff00723e */ /* 0x000fc800000000ff */
[----:B------:R-:W-:-:S05]  /*13c60*/  PRMT R0, R0, 0x5410, RZ ;  /* 0x0000541000007816 */ /* 0x000fca00000000ff */
[----:B------:R0:W-:Y:S01]  /*13c70*/  STG.E [R16.64], R0 ;  /* 0x0000000010007986 */ /* 0x0001e2000c101924 */
[----:B------:R-:W-:Y:S05]  /*13c80*/  BRA `(.L_x_20947) ;  /* 0x00000b8000007947 */ /* 0x000fea0003800000 */
.L_x_20952:
[----:B------:R-:W-:-:S05]  /*13c90*/  HADD2.F32 R2, -RZ, R24.H0_H0 ;  /* 0x20000018ff027230 */ /* 0x000fca0000004100 */
[----:B------:R-:W-:-:S06]  /*13ca0*/  FMUL.FTZ R2, R2, 1 ;  /* 0x3f80000002027820 */ /* 0x000fcc0000410000 */
[----:B------:R-:W0:Y:S02]  /*13cb0*/  F2F.F64.F32 R2, R2 ;  /* 0x0000000200027310 */ /* 0x000e240000201800 */
[----:B0-----:R0:W-:Y:S01]  /*13cc0*/  STG.E.64 [R16.64], R2 ;  /* 0x0000000210007986 */ /* 0x0011e2000c101b24 */
[----:B------:R-:W-:Y:S05]  /*13cd0*/  BRA `(.L_x_20947) ;  /* 0x00000b3000007947 */ /* 0x000fea0003800000 */
.L_x_20942:
        /* <DEDUP_REMOVED lines=13> */
.L_x_20956:
[----:B------:R-:W-:Y:S01]  /*13db0*/  HADD2.F32 R24, -RZ, R24.H0_H0 ;  /* 0x20000018ff187230 */ /* 0x000fe20000004100 */
[----:B------:R-:W-:-:S04]  /*13dc0*/  CS2R R6, SRZ ;  /* 0x0000000000067805 */ /* 0x000fc8000001ff00 */
[----:B------:R-:W-:-:S06]  /*13dd0*/  FMUL.FTZ R4, R24, 1 ;  /* 0x3f80000018047820 */ /* 0x000fcc0000410000 */
[----:B------:R-:W0:Y:S02]  /*13de0*/  F2F.F64.F32 R4, R4 ;  /* 0x0000000400047310 */ /* 0x000e240000201800 */
[----:B0-----:R0:W-:Y:S01]  /*13df0*/  STG.E.128 [R16.64], R4 ;  /* 0x0000000410007986 */ /* 0x0011e2000c101d24 */
[----:B------:R-:W-:Y:S05]  /*13e00*/  BRA `(.L_x_20947) ;  /* 0x00000a0000007947 */ /* 0x000fea0003800000 */
.L_x_20955:
        /* <DEDUP_REMOVED lines=21> */
.L_x_20960:
[----:B------:R-:W-:Y:S05]  /*13f60*/  BSYNC B0 ;  /* 0x0000000000007941 */ /* 0x000fea0003800000 */
.L_x_20959:
[----:B------:R-:W-:-:S05]  /*13f70*/  LOP3.LUT R3, R0, R3, RZ, 0xfc, !PT ;  /* 0x0000000300037212 */ /* 0x000fca00078efcff */
[----:B------:R0:W-:Y:S01]  /*13f80*/  STG.E.U8 [R16.64], R3 ;  /* 0x0000000310007986 */ /* 0x0001e2000c101124 */
[----:B------:R-:W-:Y:S05]  /*13f90*/  BRA `(.L_x_20947) ;  /* 0x0000087000007947 */ /* 0x000fea0003800000 */
.L_x_20958:
        /* <DEDUP_REMOVED lines=13> */
.L_x_20962:
[----:B------:R-:W-:Y:S01]  /*14070*/  IMAD.MOV.U32 R0, RZ, RZ, 0x7f ;  /* 0x0000007fff007424 */ /* 0x000fe200078e00ff */
[----:B------:R-:W-:-:S04]  /*14080*/  ISETP.GT.U32.AND P0, PT, R2, 0x7f800000, PT ;  /* 0x7f8000000200780c */ /* 0x000fc80003f04070 */
[----:B------:R-:W-:-:S04]  /*14090*/  SEL R0, R0, 0x7c, P0 ;  /* 0x0000007c00007807 */ /* 0x000fc80000000000 */
.L_x_20963:
[----:B------:R-:W-:Y:S05]  /*140a0*/  BSYNC B0 ;  /* 0x0000000000007941 */ /* 0x000fea0003800000 */
.L_x_20961:
[----:B------:R-:W-:-:S04]  /*140b0*/  LOP3.LUT R2, R3, 0x80000000, RZ, 0xc0, !PT ;  /* 0x8000000003027812 */ /* 0x000fc800078ec0ff */
[----:B------:R-:W-:-:S04]  /*140c0*/  SHF.R.U32.HI R3, RZ, 0x18, R2 ;  /* 0x00000018ff037819 */ /* 0x000fc80000011602 */
[----:B------:R-:W-:-:S05]  /*140d0*/  LOP3.LUT R3, R0, R3, RZ, 0xfc, !PT ;  /* 0x0000000300037212 */ /* 0x000fca00078efcff */
[----:B------:R0:W-:Y:S01]  /*140e0*/  STG.E.U8 [R16.64], R3 ;  /* 0x0000000310007986 */ /* 0x0001e2000c101124 */
[----:B------:R-:W-:Y:S05]  /*140f0*/  BRA `(.L_x_20947) ;  /* 0x0000071000007947 */ /* 0x000fea0003800000 */
.L_x_20957:
[----:B------:R-:W-:-:S05]  /*14100*/  HADD2.F32 R0, -RZ, R24.H0_H0 ;  /* 0x20000018ff007230 */ /* 0x000fca0000004100 */
[----:B------:R-:W-:-:S05]  /*14110*/  F2FP.BF16.PACK_AB R0, RZ, R0 ;  /* 0x00000000ff00723e */ /* 0x000fca00000010ff */
[----:B------:R0:W-:Y:S01]  /*14120*/  STG.E.U16 [R16.64], R0 ;  /* 0x0000000010007986 */ /* 0x0001e2000c101524 */
[----:B------:R-:W-:Y:S05]  /*14130*/  BRA `(.L_x_20947) ;  /* 0x000006d000007947 */ /* 0x000fea0003800000 */
.L_x_20954:
        /* <DEDUP_REMOVED lines=12> */
.L_x_20966:
        /* <DEDUP_REMOVED lines=17> */
.L_x_20969:
[----:B------:R-:W-:-:S04]  /*14310*/  LOP3.LUT R2, R3, 0x80000000, RZ, 0xc0, !PT ;  /* 0x8000000003027812 */ /* 0x000fc800078ec0ff */
[----:B------:R-:W-:-:S04]  /*14320*/  SHF.R.U32.HI R3, RZ, 0x18, R2 ;  /* 0x00000018ff037819 */ /* 0x000fc80000011602 */
[----:B------:R-:W-:-:S04]  /*14330*/  LOP3.LUT R0, R0, R3, RZ, 0xfc, !PT ;  /* 0x0000000300007212 */ /* 0x000fc800078efcff */
[----:B------:R-:W-:Y:S02]  /*14340*/  PRMT R8, R0, 0x7610, R8 ;  /* 0x0000761000087816 */ /* 0x000fe40000000008 */
.L_x_20968:
[----:B------:R-:W-:Y:S05]  /*14350*/  BSYNC B0 ;  /* 0x0000000000007941 */ /* 0x000fea0003800000 */
.L_x_20967:
[----:B------:R0:W-:Y:S01]  /*14360*/  STG.E.U8 [R16.64], R8 ;  /* 0x0000000810007986 */ /* 0x0001e2000c101124 */
[----:B------:R-:W-:Y:S05]  /*14370*/  BRA `(.L_x_20947) ;  /* 0x0000049000007947 */ /* 0x000fea0003800000 */
.L_x_20965:
        /* <DEDUP_REMOVED lines=17> */
.L_x_20972:
[----:B------:R-:W-:-:S04]  /*14490*/  LOP3.LUT R2, R3, 0x80000000, RZ, 0xc0, !PT ;  /* 0x8000000003027812 */ /* 0x000fc800078ec0ff */
[----:B------:R-:W-:-:S04]  /*144a0*/  SHF.R.U32.HI R3, RZ, 0x18, R2 ;  /* 0x00000018ff037819 */ /* 0x000fc80000011602 */
[----:B------:R-:W-:-:S04]  /*144b0*/  LOP3.LUT R0, R0, R3, RZ, 0xfc, !PT ;  /* 0x0000000300007212 */ /* 0x000fc800078efcff */
[----:B------:R-:W-:Y:S02]  /*144c0*/  PRMT R8, R0, 0x7610, R8 ;  /* 0x0000761000087816 */ /* 0x000fe40000000008 */
.L_x_20971:
[----:B------:R-:W-:Y:S05]  /*144d0*/  BSYNC B0 ;  /* 0x0000000000007941 */ /* 0x000fea0003800000 */
.L_x_20970:
[----:B------:R0:W-:Y:S01]  /*144e0*/  STG.E.U8 [R16.64], R8 ;  /* 0x0000000810007986 */ /* 0x0001e2000c101124 */
[----:B------:R-:W-:Y:S05]  /*144f0*/  BRA `(.L_x_20947) ;  /* 0x0000031000007947 */ /* 0x000fea0003800000 */
.L_x_20964:
        /* <DEDUP_REMOVED lines=22> */
.L_x_20946:
        /* <DEDUP_REMOVED lines=20> */
.L_x_20974:
[----:B------:R-:W-:-:S06]  /*147a0*/  HADD2.F32 R2, -RZ, R24.H0_H0 ;  /* 0x20000018ff027230 */ /* 0x000fcc0000004100 */
[----:B------:R-:W0:Y:S02]  /*147b0*/  F2I.U64.TRUNC R2, R2 ;  /* 0x0000000200027311 */ /* 0x000e24000020d800 */
[----:B0-----:R0:W-:Y:S01]  /*147c0*/  STG.E.64 [R16.64], R2 ;  /* 0x0000000210007986 */ /* 0x0011e2000c101b24 */
[----:B------:R-:W-:Y:S05]  /*147d0*/  BRA `(.L_x_20947) ;  /* 0x0000003000007947 */ /* 0x000fea0003800000 */
.L_x_20973:
[----:B------:R-:W-:-:S04]  /*147e0*/  HADD2.F32 R24, -RZ, R24.H0_H0 ;  /* 0x20000018ff187230 */ /* 0x000fc80000004100 */
[----:B------:R-:W0:Y:S02]  /*147f0*/  F2I.FTZ.U32.TRUNC.NTZ R3, R24 ;  /* 0x0000001800037305 */ /* 0x000e24000021f000 */
[----:B0-----:R0:W-:Y:S02]  /*14800*/  STG.E [R16.64], R3 ;  /* 0x0000000310007986 */ /* 0x0011e4000c101924 */
.L_x_20947:
[----:B------:R-:W-:Y:S02]  /*14810*/  IADD3 R27, R27, 0x80, RZ ;  /* 0x000000801b1b7810 */ /* 0x000fe40007ffe0ff */
.L_x_20626:
[----:B------:R-:W-:Y:S05]  /*14820*/  BSYNC B7 ;  /* 0x0000000000077941 */ /* 0x000fea0003800000 */
.L_x_20625:
[----:B------:R-:W-:-:S13]  /*14830*/  ISETP.GE.AND P0, PT, R27, c[0x0][0x160], PT ;  /* 0x000058001b007a0c */ /* 0x000fda0003f06270 */
[----:B------:R-:W-:Y:S05]  /*14840*/  @P0 EXIT ;  /* 0x000000000000094d */ /* 0x000fea0003800000 */
        /* <DEDUP_REMOVED lines=332> */
.L_x_20975:
        /* <DEDUP_REMOVED lines=21> */
.L_x_20979:
[----:B------:R-:W2:Y:S02]  /*15e60*/  LDG.E.U8 R2, [R2.64] ;  /* 0x0000002402027981 */ /* 0x000ea4000c1e1100 */
[----:B--2---:R-:W0:Y:S02]  /*15e70*/  I2F.U16 R0, R2 ;  /* 0x0000000200007306 */ /* 0x004e240000101000 */
[----:B0-----:R-:W-:-:S04]  /*15e80*/  F2FP.PACK_AB R0, RZ, R0 ;  /* 0x00000000ff00723e */ /* 0x001fc800000000ff */
[----:B------:R-:W-:Y:S01]  /*15e90*/  PRMT R19, R0, 0x7610, R19 ;  /* 0x0000761000137816 */ /* 0x000fe20000000013 */
[----:B------:R-:W-:Y:S05]  /*15ea0*/  BRA `(.L_x_20981) ;  /* 0x00000ed000007947 */ /* 0x000fea0003800000 */
.L_x_20978:
        /* <DEDUP_REMOVED lines=11> */
.L_x_20983:
[----:B------:R-:W2:Y:S02]  /*15f60*/  LDG.E R2, [R2.64] ;  /* 0x0000002402027981 */ /* 0x000ea4000c1e1900 */
[----:B--2---:R-:W0:Y:S02]  /*15f70*/  I2F R0, R2 ;  /* 0x0000000200007306 */ /* 0x004e240000201400 */
[----:B0-----:R-:W-:-:S04]  /*15f80*/  F2FP.PACK_AB R0, RZ, R0 ;  /* 0x00000000ff00723e */ /* 0x001fc800000000ff */
[----:B------:R-:W-:Y:S01]  /*15f90*/  PRMT R19, R0, 0x7610, R19 ;  /* 0x0000761000137816 */ /* 0x000fe20000000013 */
[----:B------:R-:W-:Y:S05]  /*15fa0*/  BRA `(.L_x_20981) ;  /* 0x00000dd000007947 */ /* 0x000fea0003800000 */
.L_x_20982:
[----:B------:R-:W2:Y:S02]  /*15fb0*/  LDG.E.U16 R2, [R2.64] ;  /* 0x0000002402027981 */ /* 0x000ea4000c1e1500 */
[----:B--2---:R-:W0:Y:S02]  /*15fc0*/  I2F.S16 R0, R2 ;  /* 0x0000000200007306 */ /* 0x004e240000101400 */
[----:B0-----:R-:W-:-:S04]  /*15fd0*/  F2FP.PACK_AB R0, RZ, R0 ;  /* 0x00000000ff00723e */ /* 0x001fc800000000ff */
[----:B------:R-:W-:Y:S01]  /*15fe0*/  PRMT R19, R0, 0x7610, R19 ;  /* 0x0000761000137816 */ /* 0x000fe20000000013 */
[----:B------:R-:W-:Y:S05]  /*15ff0*/  BRA `(.L_x_20981) ;  /* 0x00000d8000007947 */ /* 0x000fea0003800000 */
.L_x_20977:
        /* <DEDUP_REMOVED lines=9> */
.L_x_20985:
[----:B------:R0:W5:Y:S01]  /*16090*/  LDG.E.U16 R19, [R2.64] ;  /* 0x0000002402137981 */ /* 0x000162000c1e1500 */
[----:B------:R-:W-:Y:S05]  /*160a0*/  BRA `(.L_x_20981) ;  /* 0x00000cd000007947 */ /* 0x000fea0003800000 */
.L_x_20984:
        /* <DEDUP_REMOVED lines=9> */
.L_x_20987:
[----:B------:R0:W5:Y:S01]  /*16140*/  LDG.E.U16 R19, [R2.64] ;  /* 0x0000002402137981 */ /* 0x000162000c1e1500 */
[----:B------:R-:W-:Y:S05]  /*16150*/  BRA `(.L_x_20981) ;  /* 0x00000c2000007947 */ /* 0x000fea0003800000 */
.L_x_20986:
[----:B------:R-:W2:Y:S02]  /*16160*/  LDG.E.64 R2, [R2.64] ;  /* 0x0000002402027981 */ /* 0x000ea4000c1e1b00 */
[----:B--2---:R-:W0:Y:S01]  /*16170*/  F2F.F32.F64 R0, R2 ;  /* 0x0000000200007310 */ /* 0x004e220000301000 */
[----:B------:R-:W0:-:S14]  /*16180*/  DSETP.GEU.AND P0, PT, |R2|, c[0x2][0x0], PT ;  /* 0x008000000200762a */ /* 0x000e1c0003f0e200 */
[----:B0-----:R-:W-:-:S05]  /*16190*/  @!P0 FMUL R0, R0, 1.175494350822287508e-38 ;  /* 0x0080000000008820 */ /* 0x001fca0000400000 */
[----:B------:R-:W-:-:S04]  /*161a0*/  F2FP.PACK_AB R0, RZ, R0 ;  /* 0x00000000ff00723e */ /* 0x000fc800000000ff */
[----:B------:R-:W-:Y:S01]  /*161b0*/  PRMT R19, R0, 0x7610, R19 ;  /* 0x0000761000137816 */ /* 0x000fe20000000013 */
[----:B------:R-:W-:Y:S05]  /*161c0*/  BRA `(.L_x_20981) ;  /* 0x00000bb000007947 */ /* 0x000fea0003800000 */
.L_x_20976:
        /* <DEDUP_REMOVED lines=14> */
.L_x_20990:
[----:B------:R-:W2:Y:S02]  /*162b0*/  LDG.E.64 R2, [R2.64] ;  /* 0x0000002402027981 */ /* 0x000ea4000c1e1b00 */
[----:B--2---:R-:W0:Y:S01]  /*162c0*/  F2F.F32.F64 R0, R2 ;  /* 0x0000000200007310 */ /* 0x004e220000301000 */
[----:B------:R-:W0:-:S14]  /*162d0*/  DSETP.GEU.AND P0, PT, |R2|, c[0x2][0x0], PT ;  /* 0x008000000200762a */ /* 0x000e1c0003f0e200 */
[----:B0-----:R-:W-:-:S05]  /*162e0*/  @!P0 FMUL R0, R0, 1.175494350822287508e-38 ;  /* 0x0080000000008820 */ /* 0x001fca0000400000 */
[----:B------:R-:W-:-:S04]  /*162f0*/  F2FP.PACK_AB R0, RZ, R0 ;  /* 0x00000000ff00723e */ /* 0x000fc800000000ff */
[----:B------:R-:W-:Y:S01]  /*16300*/  PRMT R19, R0, 0x7610, R19 ;  /* 0x0000761000137816 */ /* 0x000fe20000000013 */
[----:B------:R-:W-:Y:S05]  /*16310*/  BRA `(.L_x_20981) ;  /* 0x00000a6000007947 */ /* 0x000fea0003800000 */
.L_x_20989:
        /* <DEDUP_REMOVED lines=28> */
.L_x_20992:
        /* <DEDUP_REMOVED lines=15> */
.L_x_20991:
[----:B------:R-:W2:Y:S02]  /*165d0*/  LDG.E.U16 R0, [R2.64] ;  /* 0x0000002402007981 */ /* 0x000ea4000c1e1500 */
[----:B--2---:R-:W-:-:S04]  /*165e0*/  PRMT R0, RZ, 0x5410, R0 ;  /* 0x00005410ff007816 */ /* 0x004fc80000000000 */
[----:B------:R-:W-:-:S04]  /*165f0*/  F2FP.PACK_AB R0, RZ, R0 ;  /* 0x00000000ff00723e */ /* 0x000fc800000000ff */
[----:B------:R-:W-:Y:S01]  /*16600*/  PRMT R19, R0, 0x7610, R19 ;  /* 0x0000761000137816 */ /* 0x000fe20000000013 */
[----:B------:R-:W-:Y:S05]  /*16610*/  BRA `(.L_x_20981) ;  /* 0x0000076000007947 */ /* 0x000fea0003800000 */
.L_x_20988:
        /* <DEDUP_REMOVED lines=12> */
.L_x_20995:
        /* <DEDUP_REMOVED lines=21> */
.L_x_20999:
[----:B------:R-:W-:Y:S05]  /*16830*/  BSYNC B1 ;  /* 0x0000000000017941 */ /* 0x000fea0003800000 */
.L_x_20998:
[----:B------:R-:W-:Y:S01]  /*16840*/  LEA R3, R0, 0x3b800000, 0x17 ;  /* 0x3b80000000037811 */ /* 0x000fe200078eb8ff */
[----:B------:R-:W-:-:S05]  /*16850*/  IMAD.SHL.U32 R0, R2, 0x100000, RZ ;  /* 0x0010000002007824 */ /* 0x000fca00078e00ff */
[----:B------:R-:W-:Y:S02]  /*16860*/  LOP3.LUT R0, R3, R0, R4, 0xfe, !PT ;  /* 0x0000000003007212 */ /* 0x000fe400078efe04 */
.L_x_20997:
[----:B------:R-:W-:Y:S05]  /*16870*/  BSYNC B0 ;  /* 0x0000000000007941 */ /* 0x000fea0003800000 */
.L_x_20996:
[----:B------:R-:W-:-:S04]  /*16880*/  F2FP.PACK_AB R0, RZ, R0 ;  /* 0x00000000ff00723e */ /* 0x000fc800000000ff */
[----:B------:R-:W-:Y:S01]  /*16890*/  PRMT R19, R0, 0x7610, R19 ;  /* 0x0000761000137816 */ /* 0x000fe20000000013 */
[----:B------:R-:W-:Y:S05]  /*168a0*/  BRA `(.L_x_20981) ;  /* 0x000004d000007947 */ /* 0x000fea0003800000 */
.L_x_20994:
        /* <DEDUP_REMOVED lines=21> */
.L_x_21003:
[----:B------:R-:W-:Y:S05]  /*16a00*/  BSYNC B1 ;  /* 0x0000000000017941 */ /* 0x000fea0003800000 */
.L_x_21002:
[----:B------:R-:W-:Y:S01]  /*16a10*/  LEA R3, R0, 0x37800000, 0x17 ;  /* 0x3780000000037811 */ /* 0x000fe200078eb8ff */
[----:B------:R-:W-:-:S05]  /*16a20*/  IMAD.SHL.U32 R0, R2, 0x200000, RZ ;  /* 0x0020000002007824 */ /* 0x000fca00078e00ff */
[----:B------:R-:W-:Y:S02]  /*16a30*/  LOP3.LUT R0, R3, R0, R4, 0xfe, !PT ;  /* 0x0000000003007212 */ /* 0x000fe400078efe04 */
.L_x_21001:
[----:B------:R-:W-:Y:S05]  /*16a40*/  BSYNC B0 ;  /* 0x0000000000007941 */ /* 0x000fea0003800000 */
.L_x_21000:
[----:B------:R-:W-:-:S04]  /*16a50*/  F2FP.PACK_AB R0, RZ, R0 ;  /* 0x00000000ff00723e */ /* 0x000fc800000000ff */
[----:B------:R-:W-:Y:S01]  /*16a60*/  PRMT R19, R0, 0x7610, R19 ;  /* 0x0000761000137816 */ /* 0x000fe20000000013 */
[----:B------:R-:W-:Y:S05]  /*16a70*/  BRA `(.L_x_20981) ;  /* 0x0000030000007947 */ /* 0x000fea0003800000 */
.L_x_20993:
        /* <DEDUP_REMOVED lines=14> */
.L_x_21007:
[----:B------:R-:W-:Y:S05]  /*16b60*/  BSYNC B0 ;  /* 0x0000000000007941 */ /* 0x000fea0003800000 */
.L_x_21006:
[----:B------:R-:W-:-:S04]  /*16b70*/  F2FP.PACK_AB R0, RZ, R0 ;  /* 0x00000000ff00723e */ /* 0x000fc800000000ff */
[----:B------:R-:W-:Y:S01]  /*16b80*/  PRMT R19, R0, 0x7610, R19 ;  /* 0x0000761000137816 */ /* 0x000fe20000000013 */
[----:B------:R-:W-:Y:S05]  /*16b90*/  BRA `(.L_x_20981) ;  /* 0x000001e000007947 */ /* 0x000fea0003800000 */
.L_x_20980:
        /* <DEDUP_REMOVED lines=21> */
.L_x_21005:
[----:B------:R-:W2:Y:S02]  /*16cf0*/  LDG.E.64 R2, [R2.64] ;  /* 0x0000002402027981 */ /* 0x000ea4000c1e1b00 */
[----:B--2---:R-:W0:Y:S02]  /*16d00*/  I2F.U64 R0, R2 ;  /* 0x0000000200007312 */ /* 0x004e240000301000 */
[----:B0-----:R-:W-:-:S04]  /*16d10*/  F2FP.PACK_AB R0, RZ, R0 ;  /* 0x00000000ff00723e */ /* 0x001fc800000000ff */
[----:B------:R-:W-:Y:S01]  /*16d20*/  PRMT R19, R0, 0x7610, R19 ;  /* 0x0000761000137816 */ /* 0x000fe20000000013 */
[----:B------:R-:W-:Y:S05]  /*16d30*/  BRA `(.L_x_20981) ;  /* 0x0000004000007947 */ /* 0x000fea0003800000 */
.L_x_21004:
[----:B------:R-:W2:Y:S02]  /*16d40*/  LDG.E R2, [R2.64] ;  /* 0x0000002402027981 */ /* 0x000ea4000c1e1900 */
[----:B--2---:R-:W0:Y:S02]  /*16d50*/  I2F.U32 R0, R2 ;  /* 0x0000000200007306 */ /* 0x004e240000201000 */
[----:B0-----:R-:W-:-:S04]  /*16d60*/  F2FP.PACK_AB R0, RZ, R0 ;  /* 0x00000000ff00723e */ /* 0x001fc800000000ff */
[----:B------:R-:W-:Y:S02]  /*16d70*/  PRMT R19, R0, 0x7610, R19 ;  /* 0x0000761000137816 */ /* 0x000fe40000000013 */
.L_x_20981:
        /* <DEDUP_REMOVED lines=18> */
.L_x_21012:
[----:B------:R-:W2:Y:S02]  /*16ea0*/  LDG.E.U8 R2, [R2.64] ;  /* 0x0000002402027981 */ /* 0x000ea4000c1e1100 */
[----:B--2---:R0:W1:Y:S01]  /*16eb0*/  I2F.U16 R18, R2 ;  /* 0x0000000200127306 */ /* 0x0040620000101000 */
[----:B------:R-:W-:Y:S05]  /*16ec0*/  BRA `(.L_x_21014) ;  /* 0x00000ca000007947 */ /* 0x000fea0003800000 */
.L_x_21011:
        /* <DEDUP_REMOVED lines=9> */
.L_x_21016:
[----:B------:R-:W2:Y:S02]  /*16f60*/  LDG.E R2, [R2.64] ;  /* 0x0000002402027981 */ /* 0x000ea4000c1e1900 */
[----:B--2---:R0:W1:Y:S01]  /*16f70*/  I2F R18, R2 ;  /* 0x0000000200127306 */ /* 0x0040620000201400 */
[----:B------:R-:W-:Y:S05]  /*16f80*/  BRA `(.L_x_21014) ;  /* 0x00000be000007947 */ /* 0x000fea0003800000 */
.L_x_21015:
[----:B------:R-:W2:Y:S02]  /*16f90*/  LDG.E.U16 R2, [R2.64] ;  /* 0x0000002402027981 */ /* 0x000ea4000c1e1500 */
[----:B--2---:R0:W1:Y:S01]  /*16fa0*/  I2F.S16 R18, R2 ;  /* 0x0000000200127306 */ /* 0x0040620000101400 */
[----:B------:R-:W-:Y:S05]  /*16fb0*/  BRA `(.L_x_21014) ;  /* 0x00000bb000007947 */ /* 0x000fea0003800000 */
.L_x_21010:
        /* <DEDUP_REMOVED lines=8> */
.L_x_21018:
[----:B------:R-:W2:Y:S02]  /*17040*/  LDG.E.U16 R2, [R2.64] ;  /* 0x0000002402027981 */ /* 0x000ea4000c1e1500 */
[----:B--2---:R-:W-:Y:S01]  /*17050*/  HADD2.F32 R18, -RZ, R2.H0_H0 ;  /* 0x20000002ff127230 */ /* 0x004fe20000004100 */
[----:B------:R-:W-:Y:S05]  /*17060*/  BRA `(.L_x_21014) ;  /* 0x00000b0000007947 */ /* 0x000fea0003800000 */
.L_x_21017:
        /* <DEDUP_REMOVED lines=8> */
.L_x_21020:
[----:B------:R-:W2:Y:S02]  /*170f0*/  LDG.E.U16 R2, [R2.64] ;  /* 0x0000002402027981 */ /* 0x000ea4000c1e1500 */
[----:B--2---:R-:W-:Y:S01]  /*17100*/  HADD2.F32 R18, -RZ, R2.H0_H0 ;  /* 0x20000002ff127230 */ /* 0x004fe20000004100 */
[----:B------:R-:W-:Y:S05]  /*17110*/  BRA `(.L_x_21014) ;  /* 0x00000a5000007947 */ /* 0x000fea0003800000 */
.L_x_21019:
[----:B------:R-:W2:Y:S02]  /*17120*/  LDG.E.64 R2, [R2.64] ;  /* 0x0000002402027981 */ /* 0x000ea4000c1e1b00 */
[----:B--2---:R-:W0:Y:S01]  /*17130*/  F2F.F32.F64 R18, R2 ;  /* 0x0000000200127310 */ /* 0x004e220000301000 */
[----:B------:R-:W0:-:S14]  /*17140*/  DSETP.GEU.AND P0, PT, |R2|, c[0x2][0x0], PT ;  /* 0x008000000200762a */ /* 0x000e1c0003f0e200 */
[----:B0-----:R-:W-:Y:S01]  /*17150*/  @!P0 FMUL R18, R18, 1.175494350822287508e-38 ;  /* 0x0080000012128820 */ /* 0x001fe20000400000 */
[----:B------:R-:W-:Y:S05]  /*17160*/  BRA `(.L_x_21014) ;  /* 0x00000a0000007947 */ /* 0x000fea0003800000 */
.L_x_21009:
        /* <DEDUP_REMOVED lines=12> */
.L_x_21023:
[----:B------:R-:W2:Y:S02]  /*17230*/  LDG.E.64 R2, [R2.64] ;  /* 0x0000002402027981 */ /* 0x000ea4000c1e1b00 */
[----:B--2---:R-:W0:Y:S01]  /*17240*/  F2F.F32.F64 R18, R2 ;  /* 0x0000000200127310 */ /* 0x004e220000301000 */
[----:B------:R-:W0:-:S14]  /*17250*/  DSETP.GEU.AND P0, PT, |R2|, c[0x2][0x0], PT ;  /* 0x008000000200762a */ /* 0x000e1c0003f0e200 */
[----:B0-----:R-:W-:Y:S01]  /*17260*/  @!P0 FMUL R18, R18, 1.175494350822287508e-38 ;  /* 0x0080000012128820 */ /* 0x001fe20000400000 */
[----:B------:R-:W-:Y:S05]  /*17270*/  BRA `(.L_x_21014) ;  /* 0x000008f000007947 */ /* 0x000fea0003800000 */
.L_x_21022:
        /* <DEDUP_REMOVED lines=26> */
.L_x_21025:
        /* <DEDUP_REMOVED lines=13> */
.L_x_21024:
[----:B------:R-:W2:Y:S02]  /*174f0*/  LDG.E.U16 R2, [R2.64] ;  /* 0x0000002402027981 */ /* 0x000ea4000c1e1500 */
[----:B--2---:R-:W-:Y:S01]  /*17500*/  PRMT R18, RZ, 0x5410, R2 ;  /* 0x00005410ff127816 */ /* 0x004fe20000000002 */
[----:B------:R-:W-:Y:S05]  /*17510*/  BRA `(.L_x_21014) ;  /* 0x0000065000007947 */ /* 0x000fea0003800000 */
.L_x_21021:
        /* <DEDUP_REMOVED lines=11> */
.L_x_21028:
        /* <DEDUP_REMOVED lines=20> */
.L_x_21030:
[----:B------:R-:W-:Y:S05]  /*17710*/  BSYNC B0 ;  /* 0x0000000000007941 */ /* 0x000fea0003800000 */
.L_x_21029:
[----:B------:R-:W-:Y:S01]  /*17720*/  IMAD.SHL.U32 R2, R2, 0x100000, RZ ;  /* 0x0010000002027824 */ /* 0x000fe200078e00ff */
[----:B------:R-:W-:-:S04]  /*17730*/  LEA R3, R0, 0x3b800000, 0x17 ;  /* 0x3b80000000037811 */ /* 0x000fc800078eb8ff */
[----:B------:R-:W-:Y:S01]  /*17740*/  LOP3.LUT R18, R3, R2, R18, 0xfe, !PT ;  /* 0x0000000203127212 */ /* 0x000fe200078efe12 */
[----:B------:R-:W-:Y:S05]  /*17750*/  BRA `(.L_x_21014) ;  /* 0x0000041000007947 */ /* 0x000fea0003800000 */
.L_x_21027:
        /* <DEDUP_REMOVED lines=20> */
.L_x_21032:
[----:B------:R-:W-:Y:S05]  /*178a0*/  BSYNC B0 ;  /* 0x0000000000007941 */ /* 0x000fea0003800000 */
.L_x_21031:
[----:B------:R-:W-:Y:S01]  /*178b0*/  IMAD.SHL.U32 R2, R2, 0x200000, RZ ;  /* 0x0020000002027824 */ /* 0x000fe200078e00ff */
[----:B------:R-:W-:-:S04]  /*178c0*/  LEA R3, R0, 0x37800000, 0x17 ;  /* 0x3780000000037811 */ /* 0x000fc800078eb8ff */
[----:B------:R-:W-:Y:S01]  /*178d0*/  LOP3.LUT R18, R3, R2, R18, 0xfe, !PT ;  /* 0x0000000203127212 */ /* 0x000fe200078efe12 */
[----:B------:R-:W-:Y:S05]  /*178e0*/  BRA `(.L_x_21014) ;  /* 0x0000028000007947 */ /* 0x000fea0003800000 */
.L_x_21026:
        /* <DEDUP_REMOVED lines=14> */
.L_x_21013:
        /* <DEDUP_REMOVED lines=21> */
.L_x_21034:
[----:B------:R-:W2:Y:S02]  /*17b20*/  LDG.E.64 R2, [R2.64] ;  /* 0x0000002402027981 */ /* 0x000ea4000c1e1b00 */
[----:B--2---:R0:W1:Y:S01]  /*17b30*/  I2F.U64 R18, R2 ;  /* 0x0000000200127312 */ /* 0x0040620000301000 */
[----:B------:R-:W-:Y:S05]  /*17b40*/  BRA `(.L_x_21014) ;  /* 0x0000002000007947 */ /* 0x000fea0003800000 */
.L_x_21033:
[----:B------:R-:W2:Y:S02]  /*17b50*/  LDG.E R2, [R2.64] ;  /* 0x0000002402027981 */ /* 0x000ea4000c1e1900 */
[----:B--2---:R0:W1:Y:S02]  /*17b60*/  I2F.U32 R18, R2 ;  /* 0x0000000200127306 */ /* 0x0040640000201000 */
.L_x_21014:
[----:B------:R-:W-:Y:S05]  /*17b70*/  BSYNC B6 ;  /* 0x0000000000067941 */ /* 0x000fea0003800000 */
.L_x_21008:
        /* <DEDUP_REMOVED lines=18> */
.L_x_21039:
[----:B------:R-:W2:Y:S02]  /*17ca0*/  LDG.E.U8 R2, [R2.64] ;  /* 0x0000002402027981 */ /* 0x000ea4000c1e1100 */
[----:B--2---:R0:W2:Y:S01]  /*17cb0*/  I2F.U16 R22, R2 ;  /* 0x0000000200167306 */ /* 0x0040a20000101000 */
[----:B------:R-:W-:Y:S05]  /*17cc0*/  BRA `(.L_x_21041) ;  /* 0x00000ca000007947 */ /* 0x000fea0003800000 */
.L_x_21038:
        /* <DEDUP_REMOVED lines=9> */
.L_x_21043:
[----:B------:R-:W2:Y:S02]  /*17d60*/  LDG.E R2, [R2.64] ;  /* 0x0000002402027981 */ /* 0x000ea4000c1e1900 */
[----:B--2---:R0:W2:Y:S01]  /*17d70*/  I2F R22, R2 ;  /* 0x0000000200167306 */ /* 0x0040a20000201400 */
[----:B------:R-:W-:Y:S05]  /*17d80*/  BRA `(.L_x_21041) ;  /* 0x00000be000007947 */ /* 0x000fea0003800000 */
.L_x_21042:
[----:B------:R-:W2:Y:S02]  /*17d90*/  LDG.E.U16 R2, [R2.64] ;  /* 0x0000002402027981 */ /* 0x000ea4000c1e1500 */
[----:B--2---:R0:W2:Y:S01]  /*17da0*/  I2F.S16 R22, R2 ;  /* 0x0000000200167306 */ /* 0x0040a20000101400 */
[----:B------:R-:W-:Y:S05]  /*17db0*/  BRA `(.L_x_21041) ;  /* 0x00000bb000007947 */ /* 0x000fea0003800000 */
.L_x_21037:
        /* <DEDUP_REMOVED lines=8> */
.L_x_21045:
[----:B------:R-:W2:Y:S02]  /*17e40*/  LDG.E.U16 R2, [R2.64] ;  /* 0x0000002402027981 */ /* 0x000ea4000c1e1500 */
[----:B--2---:R-:W-:Y:S01]  /*17e50*/  HADD2.F32 R22, -RZ, R2.H0_H0 ;  /* 0x20000002ff167230 */ /* 0x004fe20000004100 */
[----:B------:R-:W-:Y:S05]  /*17e60*/  BRA `(.L_x_21041) ;  /* 0x00000b0000007947 */ /* 0x000fea0003800000 */
.L_x_21044:
        /* <DEDUP_REMOVED lines=8> */
.L_x_21047:
[----:B------:R-:W2:Y:S02]  /*17ef0*/  LDG.E.U16 R2, [R2.64] ;  /* 0x0000002402027981 */ /* 0x000ea4000c1e1500 */
[----:B--2---:R-:W-:Y:S01]  /*17f00*/  HADD2.F32 R22, -RZ, R2.H0_H0 ;  /* 0x20000002ff167230 */ /* 0x004fe20000004100 */
[----:B------:R-:W-:Y:S05]  /*17f10*/  BRA `(.L_x_21041) ;  /* 0x00000a5000007947 */ /* 0x000fea0003800000 */
.L_x_21046:
[----:B------:R-:W2:Y:S02]  /*17f20*/  LDG.E.64 R2, [R2.64] ;  /* 0x0000002402027981 */ /* 0x000ea4000c1e1b00 */
[----:B--2---:R-:W0:Y:S01]  /*17f30*/  F2F.F32.F64 R22, R2 ;  /* 0x0000000200167310 */ /* 0x004e220000301000 */
[----:B------:R-:W0:-:S14]  /*17f40*/  DSETP.GEU.AND P0, PT, |R2|, c[0x2][0x0], PT ;  /* 0x008000000200762a */ /* 0x000e1c0003f0e200 */
[----:B0-----:R-:W-:Y:S01]  /*17f50*/  @!P0 FMUL R22, R22, 1.175494350822287508e-38 ;  /* 0x0080000016168820 */ /* 0x001fe20000400000 */
[----:B------:R-:W-:Y:S05]  /*17f60*/  BRA `(.L_x_21041) ;  /* 0x00000a0000007947 */ /* 0x000fea0003800000 */
.L_x_21036:
        /* <DEDUP_REMOVED lines=12> */
.L_x_21050:
[----:B------:R-:W2:Y:S02]  /*18030*/  LDG.E.64 R2, [R2.64] ;  /* 0x0000002402027981 */ /* 0x000ea4000c1e1b00 */
[----:B--2---:R-:W0:Y:S01]  /*18040*/  F2F.F32.F64 R22, R2 ;  /* 0x0000000200167310 */ /* 0x004e220000301000 */
[----:B------:R-:W0:-:S14]  /*18050*/  DSETP.GEU.AND P0, PT, |R2|, c[0x2][0x0], PT ;  /* 0x008000000200762a */ /* 0x000e1c0003f0e200 */
[----:B0-----:R-:W-:Y:S01]  /*18060*/  @!P0 FMUL R22, R22, 1.175494350822287508e-38 ;  /* 0x0080000016168820 */ /* 0x001fe20000400000 */
[----:B------:R-:W-:Y:S05]  /*18070*/  BRA `(.L_x_21041) ;  /* 0x000008f000007947 */ /* 0x000fea0003800000 */
.L_x_21049:
        /* <DEDUP_REMOVED lines=26> */
.L_x_21052:
        /* <DEDUP_REMOVED lines=13> */
.L_x_21051:
[----:B------:R-:W2:Y:S02]  /*182f0*/  LDG.E.U16 R2, [R2.64] ;  /* 0x0000002402027981 */ /* 0x000ea4000c1e1500 */
[----:B--2---:R-:W-:Y:S01]  /*18300*/  PRMT R22, RZ, 0x5410, R2 ;  /* 0x00005410ff167816 */ /* 0x004fe20000000002 */
[----:B------:R-:W-:Y:S05]  /*18310*/  BRA `(.L_x_21041) ;  /* 0x0000065000007947 */ /* 0x000fea0003800000 */
.L_x_21048:
        /* <DEDUP_REMOVED lines=11> */
.L_x_21055:
        /* <DEDUP_REMOVED lines=20> */
.L_x_21057:
[----:B------:R-:W-:Y:S05]  /*18510*/  BSYNC B0 ;  /* 0x0000000000007941 */ /* 0x000fea0003800000 */
.L_x_21056:
[----:B------:R-:W-:Y:S01]  /*18520*/  IMAD.SHL.U32 R2, R2, 0x100000, RZ ;  /* 0x0010000002027824 */ /* 0x000fe200078e00ff */
[----:B------:R-:W-:-:S04]  /*18530*/  LEA R3, R0, 0x3b800000, 0x17 ;  /* 0x3b80000000037811 */ /* 0x000fc800078eb8ff */
[----:B------:R-:W-:Y:S01]  /*18540*/  LOP3.LUT R22, R3, R2, R22, 0xfe, !PT ;  /* 0x0000000203167212 */ /* 0x000fe200078efe16 */
[----:B------:R-:W-:Y:S05]  /*18550*/  BRA `(.L_x_21041) ;  /* 0x0000041000007947 */ /* 0x000fea0003800000 */
.L_x_21054:
        /* <DEDUP_REMOVED lines=20> */
.L_x_21059:
[----:B------:R-:W-:Y:S05]  /*186a0*/  BSYNC B0 ;  /* 0x0000000000007941 */ /* 0x000fea0003800000 */
.L_x_21058:
[----:B------:R-:W-:Y:S01]  /*186b0*/  IMAD.SHL.U32 R2, R2, 0x200000, RZ ;  /* 0x0020000002027824 */ /* 0x000fe200078e00ff */
[----:B------:R-:W-:-:S04]  /*186c0*/  LEA R3, R0, 0x37800000, 0x17 ;  /* 0x3780000000037811 */ /* 0x000fc800078eb8ff */
[----:B------:R-:W-:Y:S01]  /*186d0*/  LOP3.LUT R22, R3, R2, R22, 0xfe, !PT ;  /* 0x0000000203167212 */ /* 0x000fe200078efe16 */
[----:B------:R-:W-:Y:S05]  /*186e0*/  BRA `(.L_x_21041) ;  /* 0x0000028000007947 */ /* 0x000fea0003800000 */
.L_x_21053:
        /* <DEDUP_REMOVED lines=14> */
.L_x_21040:
        /* <DEDUP_REMOVED lines=21> */
.L_x_21061:
[----:B------:R-:W2:Y:S02]  /*18920*/  LDG.E.64 R2, [R2.64] ;  /* 0x0000002402027981 */ /* 0x000ea4000c1e1b00 */
[----:B--2---:R0:W2:Y:S01]  /*18930*/  I2F.U64 R22, R2 ;  /* 0x0000000200167312 */ /* 0x0040a20000301000 */
[----:B------:R-:W-:Y:S05]  /*18940*/  BRA `(.L_x_21041) ;  /* 0x0000002000007947 */ /* 0x000fea0003800000 */
.L_x_21060:
[----:B------:R-:W2:Y:S02]  /*18950*/  LDG.E R2, [R2.64] ;  /* 0x0000002402027981 */ /* 0x000ea4000c1e1900 */
[----:B--2---:R0:W2:Y:S02]  /*18960*/  I2F.U32 R22, R2 ;  /* 0x0000000200167306 */ /* 0x0040a40000201000 */
.L_x_21041:
[----:B------:R-:W-:Y:S05]  /*18970*/  BSYNC B6 ;  /* 0x0000000000067941 */ /* 0x000fea0003800000 */
.L_x_21035:
        /* <DEDUP_REMOVED lines=18> */
.L_x_21066:
[----:B------:R-:W3:Y:S02]  /*18aa0*/  LDG.E.U8 R2, [R2.64] ;  /* 0x0000002402027981 */ /* 0x000ee4000c1e1100 */
[----:B---3--:R0:W3:Y:S01]  /*18ab0*/  I2F.U16 R24, R2 ;  /* 0x0000000200187306 */ /* 0x0080e20000101000 */
[----:B------:R-:W-:Y:S05]  /*18ac0*/  BRA `(.L_x_21068) ;  /* 0x00000ca000007947 */ /* 0x000fea0003800000 */
.L_x_21065:
        /* <DEDUP_REMOVED lines=9> */
.L_x_21070:
[----:B------:R-:W3:Y:S02]  /*18b60*/  LDG.E R2, [R2.64] ;  /* 0x0000002402027981 */ /* 0x000ee4000c1e1900 */
[----:B---3--:R0:W3:Y:S01]  /*18b70*/  I2F R24, R2 ;  /* 0x0000000200187306 */ /* 0x0080e20000201400 */
[----:B------:R-:W-:Y:S05]  /*18b80*/  BRA `(.L_x_21068) ;  /* 0x00000be000007947 */ /* 0x000fea0003800000 */
.L_x_21069:
[----:B------:R-:W3:Y:S02]  /*18b90*/  LDG.E.U16 R2, [R2.64] ;  /* 0x0000002402027981 */ /* 0x000ee4000c1e1500 */
[----:B---3--:R0:W3:Y:S01]  /*18ba0*/  I2F.S16 R24, R2 ;  /* 0x0000000200187306 */ /* 0x0080e20000101400 */
[----:B------:R-:W-:Y:S05]  /*18bb0*/  BRA `(.L_x_21068) ;  /* 0x00000bb000007947 */ /* 0x000fea0003800000 */
.L_x_21064:
        /* <DEDUP_REMOVED lines=8> */
.L_x_21072:
[----:B------:R-:W3:Y:S02]  /*18c40*/  LDG.E.U16 R2, [R2.64] ;  /* 0x0000002402027981 */ /* 0x000ee4000c1e1500 */
[----:B---3--:R-:W-:Y:S01]  /*18c50*/  HADD2.F32 R24, -RZ, R2.H0_H0 ;  /* 0x20000002ff187230 */ /* 0x008fe20000004100 */
[----:B------:R-:W-:Y:S05]  /*18c60*/  BRA `(.L_x_21068) ;  /* 0x00000b0000007947 */ /* 0x000fea0003800000 */
.L_x_21071:
        /* <DEDUP_REMOVED lines=8> */
.L_x_21074:
[----:B------:R-:W3:Y:S02]  /*18cf0*/  LDG.E.U16 R2, [R2.64] ;  /* 0x0000002402027981 */ /* 0x000ee4000c1e1500 */
[----:B---3--:R-:W-:Y:S01]  /*18d00*/  HADD2.F32 R24, -RZ, R2.H0_H0 ;  /* 0x20000002ff187230 */ /* 0x008fe20000004100 */
[----:B------:R-:W-:Y:S05]  /*18d10*/  BRA `(.L_x_21068) ;  /* 0x00000a5000007947 */ /* 0x000fea0003800000 */
.L_x_21073:
[----:B------:R-:W3:Y:S02]  /*18d20*/  LDG.E.64 R2, [R2.64] ;  /* 0x0000002402027981 */ /* 0x000ee4000c1e1b00 */
[----:B---3--:R-:W0:Y:S01]  /*18d30*/  F2F.F32.F64 R24, R2 ;  /* 0x0000000200187310 */ /* 0x008e220000301000 */
[----:B------:R-:W0:-:S14]  /*18d40*/  DSETP.GEU.AND P0, PT, |R2|, c[0x2][0x0], PT ;  /* 0x008000000200762a */ /* 0x000e1c0003f0e200 */
[----:B0-----:R-:W-:Y:S01]  /*18d50*/  @!P0 FMUL R24, R24, 1.175494350822287508e-38 ;  /* 0x0080000018188820 */ /* 0x001fe20000400000 */
[----:B------:R-:W-:Y:S05]  /*18d60*/  BRA `(.L_x_21068) ;  /* 0x00000a0000007947 */ /* 0x000fea0003800000 */
.L_x_21063:
        /* <DEDUP_REMOVED lines=12> */
.L_x_21077:
[----:B------:R-:W3:Y:S02]  /*18e30*/  LDG.E.64 R2, [R2.64] ;  /* 0x0000002402027981 */ /* 0x000ee4000c1e1b00 */
[----:B---3--:R-:W0:Y:S01]  /*18e40*/  F2F.F32.F64 R24, R2 ;  /* 0x0000000200187310 */ /* 0x008e220000301000 */
[----:B------:R-:W0:-:S14]  /*18e50*/  DSETP.GEU.AND P0, PT, |R2|, c[0x2][0x0], PT ;  /* 0x008000000200762a */ /* 0x000e1c0003f0e200 */
[----:B0-----:R-:W-:Y:S01]  /*18e60*/  @!P0 FMUL R24, R24, 1.175494350822287508e-38 ;  /* 0x0080000018188820 */ /* 0x001fe20000400000 */
[----:B------:R-:W-:Y:S05]  /*18e70*/  BRA `(.L_x_21068) ;  /* 0x000008f000007947 */ /* 0x000fea0003800000 */
.L_x_21076:
        /* <DEDUP_REMOVED lines=26> */
.L_x_21079:
        /* <DEDUP_REMOVED lines=13> */
.L_x_21078:
[----:B------:R-:W3:Y:S02]  /*190f0*/  LDG.E.U16 R2, [R2.64] ;  /* 0x0000002402027981 */ /* 0x000ee4000c1e1500 */
[----:B---3--:R-:W-:Y:S01]  /*19100*/  PRMT R24, RZ, 0x5410, R2 ;  /* 0x00005410ff187816 */ /* 0x008fe20000000002 */
[----:B------:R-:W-:Y:S05]  /*19110*/  BRA `(.L_x_21068) ;  /* 0x0000065000007947 */ /* 0x000fea0003800000 */
.L_x_21075:
        /* <DEDUP_REMOVED lines=11> */
.L_x_21082:
        /* <DEDUP_REMOVED lines=20> */
.L_x_21084:
[----:B------:R-:W-:Y:S05]  /*19310*/  BSYNC B0 ;  /* 0x0000000000007941 */ /* 0x000fea0003800000 */
.L_x_21083:
[----:B------:R-:W-:Y:S01]  /*19320*/  IMAD.SHL.U32 R2, R2, 0x100000, RZ ;  /* 0x0010000002027824 */ /* 0x000fe200078e00ff */
[----:B------:R-:W-:-:S04]  /*19330*/  LEA R3, R0, 0x3b800000, 0x17 ;  /* 0x3b80000000037811 */ /* 0x000fc800078eb8ff */
[----:B------:R-:W-:Y:S01]  /*19340*/  LOP3.LUT R24, R3, R2, R24, 0xfe, !PT ;  /* 0x0000000203187212 */ /* 0x000fe200078efe18 */
[----:B------:R-:W-:Y:S05]  /*19350*/  BRA `(.L_x_21068) ;  /* 0x0000041000007947 */ /* 0x000fea0003800000 */
.L_x_21081:
        /* <DEDUP_REMOVED lines=20> */
.L_x_21086:
[----:B------:R-:W-:Y:S05]  /*194a0*/  BSYNC B0 ;  /* 0x0000000000007941 */ /* 0x000fea0003800000 */
.L_x_21085:
[----:B------:R-:W-:Y:S01]  /*194b0*/  IMAD.SHL.U32 R2, R2, 0x200000, RZ ;  /* 0x0020000002027824 */ /* 0x000fe200078e00ff */
[----:B------:R-:W-:-:S04]  /*194c0*/  LEA R3, R0, 0x37800000, 0x17 ;  /* 0x3780000000037811 */ /* 0x000fc800078eb8ff */
[----:B------:R-:W-:Y:S01]  /*194d0*/  LOP3.LUT R24, R3, R2, R24, 0xfe, !PT ;  /* 0x0000000203187212 */ /* 0x000fe200078efe18 */
[----:B------:R-:W-:Y:S05]  /*194e0*/  BRA `(.L_x_21068) ;  /* 0x0000028000007947 */ /* 0x000fea0003800000 */
.L_x_21080:
        /* <DEDUP_REMOVED lines=14> */
.L_x_21067:
        /* <DEDUP_REMOVED lines=21> */
.L_x_21088:
[----:B------:R-:W3:Y:S02]  /*19720*/  LDG.E.64 R24, [R2.64] ;  /* 0x0000002402187981 */ /* 0x000ee4000c1e1b00 */
[----:B---3--:R0:W3:Y:S01]  /*19730*/  I2F.U64 R24, R24 ;  /* 0x0000001800187312 */ /* 0x0080e20000301000 */
[----:B------:R-:W-:Y:S05]  /*19740*/  BRA `(.L_x_21068) ;  /* 0x0000002000007947 */ /* 0x000fea0003800000 */
.L_x_21087:
[----:B------:R-:W3:Y:S02]  /*19750*/  LDG.E R2, [R2.64] ;  /* 0x0000002402027981 */ /* 0x000ee4000c1e1900 */
[----:B---3--:R0:W3:Y:S02]  /*19760*/  I2F.U32 R24, R2 ;  /* 0x0000000200187306 */ /* 0x0080e40000201000 */
.L_x_21068:
[----:B------:R-:W-:Y:S05]  /*19770*/  BSYNC B6 ;  /* 0x0000000000067941 */ /* 0x000fea0003800000 */
.L_x_21062:
        /* <DEDUP_REMOVED lines=18> */
.L_x_21093:
[----:B------:R-:W4:Y:S02]  /*198a0*/  LDG.E.U8 R2, [R2.64] ;  /* 0x0000002402027981 */ /* 0x000f24000c1e1100 */
[----:B----4-:R0:W4:Y:S01]  /*198b0*/  I2F.U16 R5, R2 ;  /* 0x0000000200057306 */ /* 0x0101220000101000 */
[----:B------:R-:W-:Y:S05]  /*198c0*/  BRA `(.L_x_21095) ;  /* 0x00000ca000007947 */ /* 0x000fea0003800000 */
.L_x_21092:
        /* <DEDUP_REMOVED lines=9> */
.L_x_21097:
[----:B------:R-:W4:Y:S02]  /*19960*/  LDG.E R2, [R2.64] ;  /* 0x0000002402027981 */ /* 0x000f24000c1e1900 */
[----:B----4-:R0:W4:Y:S01]  /*19970*/  I2F R5, R2 ;  /* 0x0000000200057306 */ /* 0x0101220000201400 */
[----:B------:R-:W-:Y:S05]  /*19980*/  BRA `(.L_x_21095) ;  /* 0x00000be000007947 */ /* 0x000fea0003800000 */
.L_x_21096:
[----:B------:R-:W4:Y:S02]  /*19990*/  LDG.E.U16 R2, [R2.64] ;  /* 0x0000002402027981 */ /* 0x000f24000c1e1500 */
[----:B----4-:R0:W4:Y:S01]  /*199a0*/  I2F.S16 R5, R2 ;  /* 0x0000000200057306 */ /* 0x0101220000101400 */
[----:B------:R-:W-:Y:S05]  /*199b0*/  BRA `(.L_x_21095) ;  /* 0x00000bb000007947 */ /* 0x000fea0003800000 */
.L_x_21091:
        /* <DEDUP_REMOVED lines=8> */
.L_x_21099:
[----:B------:R-:W4:Y:S02]  /*19a40*/  LDG.E.U16 R2, [R2.64] ;  /* 0x0000002402027981 */ /* 0x000f24000c1e1500 */
[----:B----4-:R-:W-:Y:S01]  /*19a50*/  HADD2.F32 R5, -RZ, R2.H0_H0 ;  /* 0x20000002ff057230 */ /* 0x010fe20000004100 */
[----:B------:R-:W-:Y:S05]  /*19a60*/  BRA `(.L_x_21095) ;  /* 0x00000b0000007947 */ /* 0x000fea0003800000 */
.L_x_21098:
        /* <DEDUP_REMOVED lines=8> */
.L_x_21101:
[----:B------:R-:W4:Y:S02]  /*19af0*/  LDG.E.U16 R2, [R2.64] ;  /* 0x0000002402027981 */ /* 0x000f24000c1e1500 */
[----:B----4-:R-:W-:Y:S01]  /*19b00*/  HADD2.F32 R5, -RZ, R2.H0_H0 ;  /* 0x20000002ff057230 */ /* 0x010fe20000004100 */
[----:B------:R-:W-:Y:S05]  /*19b10*/  BRA `(.L_x_21095) ;  /* 0x00000a5000007947 */ /* 0x000fea0003800000 */
.L_x_21100:
[----:B------:R-:W4:Y:S02]  /*19b20*/  LDG.E.64 R2, [R2.64] ;  /* 0x0000002402027981 */ /* 0x000f24000c1e1b00 */
[----:B----4-:R-:W0:Y:S01]  /*19b30*/  F2F.F32.F64 R5, R2 ;  /* 0x0000000200057310 */ /* 0x010e220000301000 */
[----:B------:R-:W0:-:S14]  /*19b40*/  DSETP.GEU.AND P0, PT, |R2|, c[0x2][0x0], PT ;  /* 0x008000000200762a */ /* 0x000e1c0003f0e200 */
[----:B0-----:R-:W-:Y:S01]  /*19b50*/  @!P0 FMUL R5, R5, 1.175494350822287508e-38 ;  /* 0x0080000005058820 */ /* 0x001fe20000400000 */
[----:B------:R-:W-:Y:S05]  /*19b60*/  BRA `(.L_x_21095) ;  /* 0x00000a0000007947 */ /* 0x000fea0003800000 */
.L_x_21090:
        /* <DEDUP_REMOVED lines=12> */
.L_x_21104:
[----:B------:R-:W4:Y:S02]  /*19c30*/  LDG.E.64 R2, [R2.64] ;  /* 0x0000002402027981 */ /* 0x000f24000c1e1b00 */
[----:B----4-:R-:W0:Y:S01]  /*19c40*/  F2F.F32.F64 R5, R2 ;  /* 0x0000000200057310 */ /* 0x010e220000301000 */
[----:B------:R-:W0:-:S14]  /*19c50*/  DSETP.GEU.AND P0, PT, |R2|, c[0x2][0x0], PT ;  /* 0x008000000200762a */ /* 0x000e1c0003f0e200 */
[----:B0-----:R-:W-:Y:S01]  /*19c60*/  @!P0 FMUL R5, R5, 1.175494350822287508e-38 ;  /* 0x0080000005058820 */ /* 0x001fe20000400000 */
[----:B------:R-:W-:Y:S05]  /*19c70*/  BRA `(.L_x_21095) ;  /* 0x000008f000007947 */ /* 0x000fea0003800000 */
.L_x_21103:
        /* <DEDUP_REMOVED lines=26> */
.L_x_21106:
        /* <DEDUP_REMOVED lines=13> */
.L_x_21105:
[----:B------:R-:W4:Y:S02]  /*19ef0*/  LDG.E.U16 R2, [R2.64] ;  /* 0x0000002402027981 */ /* 0x000f24000c1e1500 */
[----:B----4-:R-:W-:Y:S01]  /*19f00*/  PRMT R5, RZ, 0x5410, R2 ;  /* 0x00005410ff057816 */ /* 0x010fe20000000002 */
[----:B------:R-:W-:Y:S05]  /*19f10*/  BRA `(.L_x_21095) ;  /* 0x0000065000007947 */ /* 0x000fea0003800000 */
.L_x_21102:
        /* <DEDUP_REMOVED lines=11> */
.L_x_21109:
        /* <DEDUP_REMOVED lines=20> */
.L_x_21111:
[----:B------:R-:W-:Y:S05]  /*1a110*/  BSYNC B0 ;  /* 0x0000000000007941 */ /* 0x000fea0003800000 */
.L_x_21110:
[----:B------:R-:W-:Y:S01]  /*1a120*/  IMAD.SHL.U32 R2, R2, 0x100000, RZ ;  /* 0x0010000002027824 */ /* 0x000fe200078e00ff */
[----:B------:R-:W-:-:S04]  /*1a130*/  LEA R5, R0, 0x3b800000, 0x17 ;  /* 0x3b80000000057811 */ /* 0x000fc800078eb8ff */
[----:B------:R-:W-:Y:S01]  /*1a140*/  LOP3.LUT R5, R5, R2, R4, 0xfe, !PT ;  /* 0x0000000205057212 */ /* 0x000fe200078efe04 */
[----:B------:R-:W-:Y:S05]  /*1a150*/  BRA `(.L_x_21095) ;  /* 0x0000041000007947 */ /* 0x000fea0003800000 */
.L_x_21108:
        /* <DEDUP_REMOVED lines=20> */
.L_x_21113:
[----:B------:R-:W-:Y:S05]  /*1a2a0*/  BSYNC B0 ;  /* 0x0000000000007941 */ /* 0x000fea0003800000 */
.L_x_21112:
[----:B------:R-:W-:Y:S01]  /*1a2b0*/  IMAD.SHL.U32 R2, R2, 0x200000, RZ ;  /* 0x0020000002027824 */ /* 0x000fe200078e00ff */
[----:B------:R-:W-:-:S04]  /*1a2c0*/  LEA R5, R0, 0x37800000, 0x17 ;  /* 0x3780000000057811 */ /* 0x000fc800078eb8ff */
[----:B------:R-:W-:Y:S01]  /*1a2d0*/  LOP3.LUT R5, R5, R2, R4, 0xfe, !PT ;  /* 0x0000000205057212 */ /* 0x000fe200078efe04 */
[----:B------:R-:W-:Y:S05]  /*1a2e0*/  BRA `(.L_x_21095) ;  /* 0x0000028000007947 */ /* 0x000fea0003800000 */
.L_x_21107:
        /* <DEDUP_REMOVED lines=14> */
.L_x_21094:
        /* <DEDUP_REMOVED lines=21> */
.L_x_21115:
[----:B------:R-:W4:Y:S02]  /*1a520*/  LDG.E.64 R2, [R2.64] ;  /* 0x0000002402027981 */ /* 0x000f24000c1e1b00 */
[----:B----4-:R0:W4:Y:S01]  /*1a530*/  I2F.U64 R5, R2 ;  /* 0x0000000200057312 */ /* 0x0101220000301000 */
[----:B------:R-:W-:Y:S05]  /*1a540*/  BRA `(.L_x_21095) ;  /* 0x0000002000007947 */ /* 0x000fea0003800000 */
.L_x_21114:
[----:B------:R-:W4:Y:S02]  /*1a550*/  LDG.E R2, [R2.64] ;  /* 0x0000002402027981 */ /* 0x000f24000c1e1900 */
[----:B----4-:R0:W4:Y:S02]  /*1a560*/  I2F.U32 R5, R2 ;  /* 0x0000000200057306 */ /* 0x0101240000201000 */
.L_x_21095:
[----:B------:R-:W-:Y:S05]  /*1a570*/  BSYNC B6 ;  /* 0x0000000000067941 */ /* 0x000fea0003800000 */
.L_x_21089:
        /* <DEDUP_REMOVED lines=21> */
.L_x_21119:
[----:B------:R-:W-:-:S06]  /*1a6d0*/  HADD2.F32 R3, -RZ, R19.H0_H0 ;  /* 0x20000013ff037230 */ /* 0x000fcc0000004100 */
[----:B------:R-:W0:Y:S02]  /*1a6e0*/  F2I.S64.TRUNC R2, R3 ;  /* 0x0000000300027311 */ /* 0x000e24000020d900 */
[----:B0-----:R-:W-:Y:S01]  /*1a6f0*/  STG.E.U8 [R16.64], R2 ;  /* 0x0000000210007986 */ /* 0x001fe2000c101124 */
[----:B------:R-:W-:Y:S05]  /*1a700*/  EXIT ;  /* 0x000000000000794d */ /* 0x000fea0003800000 */
.L_x_21118:
        /* <DEDUP_REMOVED lines=10> */
.L_x_21122:
[----:B------:R-:W-:-:S06]  /*1a7b0*/  HADD2.F32 R19, -RZ, R19.H0_H0 ;  /* 0x20000013ff137230 */ /* 0x000fcc0000004100 */
[----:B------:R-:W0:Y:S02]  /*1a7c0*/  F2I.FTZ.TRUNC.NTZ R19, R19 ;  /* 0x0000001300137305 */ /* 0x000e24000021f100 */
[----:B0-----:R-:W-:Y:S01]  /*1a7d0*/  STG.E [R16.64], R19 ;  /* 0x0000001310007986 */ /* 0x001fe2000c101924 */
[----:B------:R-:W-:Y:S05]  /*1a7e0*/  EXIT ;  /* 0x000000000000794d */ /* 0x000fea0003800000 */
.L_x_21121:
[----:B------:R-:W-:-:S06]  /*1a7f0*/  HADD2.F32 R19, -RZ, R19.H0_H0 ;  /* 0x20000013ff137230 */ /* 0x000fcc0000004100 */
[----:B------:R-:W0:Y:S02]  /*1a800*/  F2I.FTZ.TRUNC.NTZ R19, R19 ;  /* 0x0000001300137305 */ /* 0x000e24000021f100 */
[----:B0-----:R-:W-:Y:S01]  /*1a810*/  STG.E.U16 [R16.64], R19 ;  /* 0x0000001310007986 */ /* 0x001fe2000c101524 */
[----:B------:R-:W-:Y:S05]  /*1a820*/  EXIT ;  /* 0x000000000000794d */ /* 0x000fea0003800000 */
.L_x_21117:
        /* <DEDUP_REMOVED lines=9> */
.L_x_21124:
[----:B------:R-:W-:Y:S01]  /*1a8c0*/  STG.E.U16 [R16.64], R19 ;  /* 0x0000001310007986 */ /* 0x000fe2000c101524 */
[----:B------:R-:W-:Y:S05]  /*1a8d0*/  EXIT ;  /* 0x000000000000794d */ /* 0x000fea0003800000 */
.L_x_21123:
        /* <DEDUP_REMOVED lines=10> */
.L_x_21126:
[----:B------:R-:W-:-:S05]  /*1a980*/  HADD2.F32 R0, -RZ, R19.H0_H0 ;  /* 0x20000013ff007230 */ /* 0x000fca0000004100 */
[----:B------:R-:W-:-:S04]  /*1a990*/  F2FP.PACK_AB R0, RZ, R0 ;  /* 0x00000000ff00723e */ /* 0x000fc800000000ff */
[----:B------:R-:W-:-:S05]  /*1a9a0*/  PRMT R0, R0, 0x5410, RZ ;  /* 0x0000541000007816 */ /* 0x000fca00000000ff */
[----:B------:R-:W-:Y:S01]  /*1a9b0*/  STG.E [R16.64], R0 ;  /* 0x0000000010007986 */ /* 0x000fe2000c101924 */
[----:B------:R-:W-:Y:S05]  /*1a9c0*/  EXIT ;  /* 0x000000000000794d */ /* 0x000fea0003800000 */
.L_x_21125:
[----:B------:R-:W-:-:S05]  /*1a9d0*/  HADD2.F32 R2, -RZ, R19.H0_H0 ;  /* 0x20000013ff027230 */ /* 0x000fca0000004100 */
[----:B------:R-:W-:-:S06]  /*1a9e0*/  FMUL.FTZ R2, R2, 1 ;  /* 0x3f80000002027820 */ /* 0x000fcc0000410000 */
[----:B------:R-:W0:Y:S02]  /*1a9f0*/  F2F.F64.F32 R2, R2 ;  /* 0x0000000200027310 */ /* 0x000e240000201800 */
[----:B0-----:R-:W-:Y:S01]  /*1aa00*/  STG.E.64 [R16.64], R2 ;  /* 0x0000000210007986 */ /* 0x001fe2000c101b24 */
[----:B------:R-:W-:Y:S05]  /*1aa10*/  EXIT ;  /* 0x000000000000794d */ /* 0x000fea0003800000 */
.L_x_21116:
        /* <DEDUP_REMOVED lines=13> */
.L_x_21129:
[----:B------:R-:W-:Y:S01]  /*1aaf0*/  HADD2.F32 R19, -RZ, R19.H0_H0 ;  /* 0x20000013ff137230 */ /* 0x000fe20000004100 */
[----:B------:R-:W-:-:S04]  /*1ab00*/  CS2R R6, SRZ ;  /* 0x0000000000067805 */ /* 0x000fc8000001ff00 */
[----:B------:R-:W-:-:S06]  /*1ab10*/  FMUL.FTZ R4, R19, 1 ;  /* 0x3f80000013047820 */ /* 0x000fcc0000410000 */
[----:B------:R-:W0:Y:S02]  /*1ab20*/  F2F.F64.F32 R4, R4 ;  /* 0x0000000400047310 */ /* 0x000e240000201800 */
[----:B0-----:R-:W-:Y:S01]  /*1ab30*/  STG.E.128 [R16.64], R4 ;  /* 0x0000000410007986 */ /* 0x001fe2000c101d24 */
[----:B------:R-:W-:Y:S05]  /*1ab40*/  EXIT ;  /* 0x000000000000794d */ /* 0x000fea0003800000 */
.L_x_21128:
        /* <DEDUP_REMOVED lines=21> */
.L_x_21133:
[----:B------:R-:W-:Y:S05]  /*1aca0*/  BSYNC B0 ;  /* 0x0000000000007941 */ /* 0x000fea0003800000 */
.L_x_21132:
[----:B------:R-:W-:-:S05]  /*1acb0*/  LOP3.LUT R3, R0, R3, RZ, 0xfc, !PT ;  /* 0x0000000300037212 */ /* 0x000fca00078efcff */
[----:B------:R-:W-:Y:S01]  /*1acc0*/  STG.E.U8 [R16.64], R3 ;  /* 0x0000000310007986 */ /* 0x000fe2000c101124 */
[----:B------:R-:W-:Y:S05]  /*1acd0*/  EXIT ;  /* 0x000000000000794d */ /* 0x000fea0003800000 */
.L_x_21131:
        /* <DEDUP_REMOVED lines=13> */
.L_x_21135:
[----:B------:R-:W-:Y:S01]  /*1adb0*/  IMAD.MOV.U32 R0, RZ, RZ, 0x7f ;  /* 0x0000007fff007424 */ /* 0x000fe200078e00ff */
[----:B------:R-:W-:-:S04]  /*1adc0*/  ISETP.GT.U32.AND P0, PT, R2, 0x7f800000, PT ;  /* 0x7f8000000200780c */ /* 0x000fc80003f04070 */
[----:B------:R-:W-:-:S04]  /*1add0*/  SEL R0, R0, 0x7c, P0 ;  /* 0x0000007c00007807 */ /* 0x000fc80000000000 */
.L_x_21136:
[----:B------:R-:W-:Y:S05]  /*1ade0*/  BSYNC B0 ;  /* 0x0000000000007941 */ /* 0x000fea0003800000 */
.L_x_21134:
[----:B------:R-:W-:-:S04]  /*1adf0*/  LOP3.LUT R2, R19, 0x80000000, RZ, 0xc0, !PT ;  /* 0x8000000013027812 */ /* 0x000fc800078ec0ff */
[----:B------:R-:W-:-:S04]  /*1ae00*/  SHF.R.U32.HI R3, RZ, 0x18, R2 ;  /* 0x00000018ff037819 */ /* 0x000fc80000011602 */
[----:B------:R-:W-:-:S05]  /*1ae10*/  LOP3.LUT R3, R0, R3, RZ, 0xfc, !PT ;  /* 0x0000000300037212 */ /* 0x000fca00078efcff */
[----:B------:R-:W-:Y:S01]  /*1ae20*/  STG.E.U8 [R16.64], R3 ;  /* 0x0000000310007986 */ /* 0x000fe2000c101124 */
[----:B------:R-:W-:Y:S05]  /*1ae30*/  EXIT ;  /* 0x000000000000794d */ /* 0x000fea0003800000 */
.L_x_21130:
[----:B------:R-:W-:-:S05]  /*1ae40*/  HADD2.F32 R0, -RZ, R19.H0_H0 ;  /* 0x20000013ff007230 */ /* 0x000fca0000004100 */
[----:B------:R-:W-:-:S05]  /*1ae50*/  F2FP.BF16.PACK_AB R0, RZ, R0 ;  /* 0x00000000ff00723e */ /* 0x000fca00000010ff */
[----:B------:R-:W-:Y:S01]  /*1ae60*/  STG.E.U16 [R16.64], R0 ;  /* 0x0000000010007986 */ /* 0x000fe2000c101524 */
[----:B------:R-:W-:Y:S05]  /*1ae70*/  EXIT ;  /* 0x000000000000794d */ /* 0x000fea0003800000 */
.L_x_21127:
        /* <DEDUP_REMOVED lines=12> */
.L_x_21139:
        /* <DEDUP_REMOVED lines=17> */
.L_x_21142:
[----:B------:R-:W-:-:S04]  /*1b050*/  LOP3.LUT R2, R19, 0x80000000, RZ, 0xc0, !PT ;  /* 0x8000000013027812 */ /* 0x000fc800078ec0ff */
[----:B------:R-:W-:-:S04]  /*1b060*/  SHF.R.U32.HI R3, RZ, 0x18, R2 ;  /* 0x00000018ff037819 */ /* 0x000fc80000011602 */
[----:B------:R-:W-:-:S04]  /*1b070*/  LOP3.LUT R0, R0, R3, RZ, 0xfc, !PT ;  /* 0x0000000300007212 */ /* 0x000fc800078efcff */
[----:B------:R-:W-:Y:S02]  /*1b080*/  PRMT R8, R0, 0x7610, R8 ;  /* 0x0000761000087816 */ /* 0x000fe40000000008 */
.L_x_21141:
[----:B------:R-:W-:Y:S05]  /*1b090*/  BSYNC B0 ;  /* 0x0000000000007941 */ /* 0x000fea0003800000 */
.L_x_21140:
[----:B------:R-:W-:Y:S01]  /*1b0a0*/  STG.E.U8 [R16.64], R8 ;  /* 0x0000000810007986 */ /* 0x000fe2000c101124 */
[----:B------:R-:W-:Y:S05]  /*1b0b0*/  EXIT ;  /* 0x000000000000794d */ /* 0x000fea0003800000 */
.L_x_21138:
        /* <DEDUP_REMOVED lines=17> */
.L_x_21145:
[----:B------:R-:W-:-:S04]  /*1b1d0*/  LOP3.LUT R2, R19, 0x80000000, RZ, 0xc0, !PT ;  /* 0x8000000013027812 */ /* 0x000fc800078ec0ff */
[----:B------:R-:W-:-:S04]  /*1b1e0*/  SHF.R.U32.HI R3, RZ, 0x18, R2 ;  /* 0x00000018ff037819 */ /* 0x000fc80000011602 */
[----:B------:R-:W-:-:S04]  /*1b1f0*/  LOP3.LUT R0, R0, R3, RZ, 0xfc, !PT ;  /* 0x0000000300007212 */ /* 0x000fc800078efcff */
[----:B------:R-:W-:Y:S02]  /*1b200*/  PRMT R8, R0, 0x7610, R8 ;  /* 0x0000761000087816 */ /* 0x000fe40000000008 */
.L_x_21144:
[----:B------:R-:W-:Y:S05]  /*1b210*/  BSYNC B0 ;  /* 0x0000000000007941 */ /* 0x000fea0003800000 */
.L_x_21143:
[----:B------:R-:W-:Y:S01]  /*1b220*/  STG.E.U8 [R16.64], R8 ;  /* 0x0000000810007986 */ /* 0x000fe2000c101124 */
[----:B------:R-:W-:Y:S05]  /*1b230*/  EXIT ;  /* 0x000000000000794d */ /* 0x000fea0003800000 */
.L_x_21137:
        /* <DEDUP_REMOVED lines=22> */
.L_x_21120:
        /* <DEDUP_REMOVED lines=20> */
.L_x_21147:
[----:B------:R-:W-:-:S06]  /*1b4e0*/  HADD2.F32 R2, -RZ, R19.H0_H0 ;  /* 0x20000013ff027230 */ /* 0x000fcc0000004100 */
[----:B------:R-:W0:Y:S02]  /*1b4f0*/  F2I.U64.TRUNC R2, R2 ;  /* 0x0000000200027311 */ /* 0x000e24000020d800 */
[----:B0-----:R-:W-:Y:S01]  /*1b500*/  STG.E.64 [R16.64], R2 ;  /* 0x0000000210007986 */ /* 0x001fe2000c101b24 */
[----:B------:R-:W-:Y:S05]  /*1b510*/  EXIT ;  /* 0x000000000000794d */ /* 0x000fea0003800000 */
.L_x_21146:
[----:B------:R-:W-:-:S06]  /*1b520*/  HADD2.F32 R19, -RZ, R19.H0_H0 ;  /* 0x20000013ff137230 */ /* 0x000fcc0000004100 */
[----:B------:R-:W0:Y:S02]  /*1b530*/  F2I.FTZ.U32.TRUNC.NTZ R19, R19 ;  /* 0x0000001300137305 */ /* 0x000e24000021f000 */
[----:B0-----:R-:W-:Y:S01]  /*1b540*/  STG.E [R16.64], R19 ;  /* 0x0000001310007986 */ /* 0x001fe2000c101924 */
[----:B------:R-:W-:Y:S05]  /*1b550*/  EXIT ;  /* 0x000000000000794d */ /* 0x000fea0003800000 */
.L_x_21148:
        /* <DEDUP_REMOVED lines=10> */
.L_x_26864:


//--------------------- .text._ZN2at6native27unrolled_elementwise_kernelIZZZNS0_49_GLOBAL__N__b919a28f_16_Normalization_cu_5c38458722batch_norm_elementwiseERKNS_6TensorES5_RKSt8optionalIS3_ES9_S5_S5_ENKUlvE0_clEvENKUlvE2_clEvEUlN3c104HalfEffffE_St5arrayIPcLm6EELi4E23TrivialOffsetCalculatorILi5EjESI_ILi1EjENS0_6memory12LoadWithCastILi5EEENSL_13StoreWithCastILi1EEEEEviT_T0_T2_T3_T4_T5_ --------------------------
	.section	.text._ZN2at6native27unrolled_elementwise_kernelIZZZNS0_49_GLOBAL__N__b919a28f_16_Normalization_cu_5c38458722batch_norm_elementwiseERKNS_6TensorES5_RKSt8optionalIS3_ES9_S5_S5_ENKUlvE0_clEvENKUlvE2_clEvEUlN3c104HalfEffffE_St5arrayIPcLm6EELi4E23TrivialOffsetCalculatorILi5EjESI_ILi1EjENS0_6memory12LoadWithCastILi5EEENSL_13StoreWithCastILi1EEEEEviT_T0_T2_T3_T4_T5_,"ax",@progbits
	.sectioninfo	@"SHI_REGISTERS=48"
	.align	128
        .global         _ZN2at6native27unrolled_elementwise_kernelIZZZNS0_49_GLOBAL__N__b919a28f_16_Normalization_cu_5c38458722batch_norm_elementwiseERKNS_6TensorES5_RKSt8optionalIS3_ES9_S5_S5_ENKUlvE0_clEvENKUlvE2_clEvEUlN3c104HalfEffffE_St5arrayIPcLm6EELi4E23TrivialOffsetCalculatorILi5EjESI_ILi1EjENS0_6memory12LoadWithCastILi5EEENSL_13StoreWithCastILi1EEEEEviT_T0_T2_T3_T4_T5_
        .type           _ZN2at6native27unrolled_elementwise_kernelIZZZNS0_49_GLOBAL__N__b919a28f_16_Normalization_cu_5c38458722batch_norm_elementwiseERKNS_6TensorES5_RKSt8optionalIS3_ES9_S5_S5_ENKUlvE0_clEvENKUlvE2_clEvEUlN3c104HalfEffffE_St5arrayIPcLm6EELi4E23TrivialOffsetCalculatorILi5EjESI_ILi1EjENS0_6memory12LoadWithCastILi5EEENSL_13StoreWithCastILi1EEEEEviT_T0_T2_T3_T4_T5_,@function
        .size           _ZN2at6native27unrolled_elementwise_kernelIZZZNS0_49_GLOBAL__N__b919a28f_16_Normalization_cu_5c38458722batch_norm_elementwiseERKNS_6TensorES5_RKSt8optionalIS3_ES9_S5_S5_ENKUlvE0_clEvENKUlvE2_clEvEUlN3c104HalfEffffE_St5arrayIPcLm6EELi4E23TrivialOffsetCalculatorILi5EjESI_ILi1EjENS0_6memory12LoadWithCastILi5EEENSL_13StoreWithCastILi1EEEEEviT_T0_T2_T3_T4_T5_,(.L_x_26865 - _ZN2at6native27unrolled_elementwise_kernelIZZZNS0_49_GLOBAL__N__b919a28f_16_Normalization_cu_5c38458722batch_norm_elementwiseERKNS_6TensorES5_RKSt8optionalIS3_ES9_S5_S5_ENKUlvE0_clEvENKUlvE2_clEvEUlN3c104HalfEffffE_St5arrayIPcLm6EELi4E23TrivialOffsetCalculatorILi5EjESI_ILi1EjENS0_6memory12LoadWithCastILi5EEENSL_13StoreWithCastILi1EEEEEviT_T0_T2_T3_T4_T5_)
        .other          _ZN2at6native27unrolled_elementwise_kernelIZZZNS0_49_GLOBAL__N__b919a28f_16_Normalization_cu_5c38458722batch_norm_elementwiseERKNS_6TensorES5_RKSt8optionalIS3_ES9_S5_S5_ENKUlvE0_clEvENKUlvE2_clEvEUlN3c104HalfEffffE_St5arrayIPcLm6EELi4E23TrivialOffsetCalculatorILi5EjESI_ILi1EjENS0_6memory12LoadWithCastILi5EEENSL_13StoreWithCastILi1EEEEEviT_T0_T2_T3_T4_T5_,@"STO_CUDA_ENTRY STV_DEFAULT"
_ZN2at6native27unrolled_elementwise_kernelIZZZNS0_49_GLOBAL__N__b919a28f_16_Normalization_cu_5c38458722batch_norm_elementwiseERKNS_6TensorES5_RKSt8optionalIS3_ES9_S5_S5_ENKUlvE0_clEvENKUlvE2_clEvEUlN3c104HalfEffffE_St5arrayIPcLm6EELi4E23TrivialOffsetCalculatorILi5EjESI_ILi1EjENS0_6memory12LoadWithCastILi5EEENSL_13StoreWithCastILi1EEEEEviT_T0_T2_T3_T4_T5_:
.text._ZN2at6native27unrolled_elementwise_kernelIZZZNS0_49_GLOBAL__N__b919a28f_16_Normalization_cu_5c38458722batch_norm_elementwiseERKNS_6TensorES5_RKSt8optionalIS3_ES9_S5_S5_ENKUlvE0_clEvENKUlvE2_clEvEUlN3c104HalfEffffE_St5arrayIPcLm6EELi4E23TrivialOffsetCalculatorILi5EjESI_ILi1EjENS0_6memory12LoadWithCastILi5EEENSL_13StoreWithCastILi1EEEEEviT_T0_T2_T3_T4_T5_:
        /* <DEDUP_REMOVED lines=12> */
[----:B------:R-:W-:Y:S01]  /*00c0*/  CS2R R30, SRZ ;  /* 0x00000000001e7805 */ /* 0x000fe2000001ff00 */
[----:B------:R-:W-:-:S06]  /*00d0*/  IMAD.MOV.U32 R33, RZ, RZ, RZ ;  /* 0x000000ffff217224 */ /* 0x000fcc00078e00ff */
[----:B------:R-:W4:Y:S01]  /*00e0*/  LDC.U8 R22, c[0x0][0x19e] ;  /* 0x00006780ff167b82 */ /* 0x000f220000000000 */
[----:B0-----:R-:W-:-:S07]  /*00f0*/  IMAD R26, R16, R3, c[0x0][0x160] ;  /* 0x00005800101a7624 */ /* 0x001fce00078e0203 */
[----:B------:R-:W0:Y:S01]  /*0100*/  LDC.U8 R23, c[0x0][0x19f] ;  /* 0x000067c0ff177b82 */ /* 0x000e220000000000 */
[----:B--2---:R-:W-:-:S07]  /*0110*/  ISETP.GE.AND P0, PT, R17, R26, PT ;  /* 0x0000001a1100720c */ /* 0x004fce0003f06270 */
[----:B------:R-:W2:Y:S06]  /*0120*/  LDC.U8 R24, c[0x0][0x1a0] ;  /* 0x00006800ff187b82 */ /* 0x000eac0000000000 */
        /* <DEDUP_REMOVED lines=21> */
.L_x_21154:
[----:B------:R-:W3:Y:S02]  /*0280*/  LDG.E.U8 R2, [R2.64] ;  /* 0x0000002402027981 */ /* 0x000ee4000c1e1100 */
[----:B---3--:R-:W1:Y:S02]  /*0290*/  I2F.U16 R0, R2 ;  /* 0x0000000200007306 */ /* 0x008e640000101000 */
[----:B-1----:R-:W-:-:S04]  /*02a0*/  F2FP.PACK_AB R0, RZ, R0 ;  /* 0x00000000ff00723e */ /* 0x002fc800000000ff */
[----:B------:R-:W-:Y:S01]  /*02b0*/  PRMT R28, R0, 0x7610, R28 ;  /* 0x00007610001c7816 */ /* 0x000fe2000000001c */
[----:B------:R-:W-:Y:S05]  /*02c0*/  BRA `(.L_x_21156) ;  /* 0x00000ed000007947 */ /* 0x000fea0003800000 */
.L_x_21153:
        /* <DEDUP_REMOVED lines=11> */
.L_x_21158:
[----:B------:R-:W3:Y:S02]  /*0380*/  LDG.E R2, [R2.64] ;  /* 0x0000002402027981 */ /* 0x000ee4000c1e1900 */
[----:B---3--:R-:W1:Y:S02]  /*0390*/  I2F R0, R2 ;  /* 0x0000000200007306 */ /* 0x008e640000201400 */
[----:B-1----:R-:W-:-:S04]  /*03a0*/  F2FP.PACK_AB R0, RZ, R0 ;  /* 0x00000000ff00723e */ /* 0x002fc800000000ff */
[----:B------:R-:W-:Y:S01]  /*03b0*/  PRMT R28, R0, 0x7610, R28 ;  /* 0x00007610001c7816 */ /* 0x000fe2000000001c */
[----:B------:R-:W-:Y:S05]  /*03c0*/  BRA `(.L_x_21156) ;  /* 0x00000dd000007947 */ /* 0x000fea0003800000 */
.L_x_21157:
[----:B------:R-:W3:Y:S02]  /*03d0*/  LDG.E.U16 R2, [R2.64] ;  /* 0x0000002402027981 */ /* 0x000ee4000c1e1500 */
[----:B---3--:R-:W1:Y:S02]  /*03e0*/  I2F.S16 R0, R2 ;  /* 0x0000000200007306 */ /* 0x008e640000101400 */
[----:B-1----:R-:W-:-:S04]  /*03f0*/  F2FP.PACK_AB R0, RZ, R0 ;  /* 0x00000000ff00723e */ /* 0x002fc800000000ff */
[----:B------:R-:W-:Y:S01]  /*0400*/  PRMT R28, R0, 0x7610, R28 ;  /* 0x00007610001c7816 */ /* 0x000fe2000000001c */
[----:B------:R-:W-:Y:S05]  /*0410*/  BRA `(.L_x_21156) ;  /* 0x00000d8000007947 */ /* 0x000fea0003800000 */
.L_x_21152:
        /* <DEDUP_REMOVED lines=9> */
.L_x_21160:
[----:B------:R1:W5:Y:S01]  /*04b0*/  LDG.E.U16 R28, [R2.64] ;  /* 0x00000024021c7981 */ /* 0x000362000c1e1500 */
[----:B------:R-:W-:Y:S05]  /*04c0*/  BRA `(.L_x_21156) ;  /* 0x00000cd000007947 */ /* 0x000fea0003800000 */
.L_x_21159:
        /* <DEDUP_REMOVED lines=9> */
.L_x_21162:
[----:B------:R1:W5:Y:S01]  /*0560*/  LDG.E.U16 R28, [R2.64] ;  /* 0x00000024021c7981 */ /* 0x000362000c1e1500 */
[----:B------:R-:W-:Y:S05]  /*0570*/  BRA `(.L_x_21156) ;  /* 0x00000c2000007947 */ /* 0x000fea0003800000 */
.L_x_21161:
[----:B------:R-:W3:Y:S02]  /*0580*/  LDG.E.64 R2, [R2.64] ;  /* 0x0000002402027981 */ /* 0x000ee4000c1e1b00 */
[----:B---3--:R-:W1:Y:S01]  /*0590*/  F2F.F32.F64 R0, R2 ;  /* 0x0000000200007310 */ /* 0x008e620000301000 */
[----:B------:R-:W1:-:S14]  /*05a0*/  DSETP.GEU.AND P0, PT, |R2|, c[0x2][0x0], PT ;  /* 0x008000000200762a */ /* 0x000e5c0003f0e200 */
[----:B-1----:R-:W-:-:S05]  /*05b0*/  @!P0 FMUL R0, R0, 1.175494350822287508e-38 ;  /* 0x0080000000008820 */ /* 0x002fca0000400000 */
[----:B------:R-:W-:-:S04]  /*05c0*/  F2FP.PACK_AB R0, RZ, R0 ;  /* 0x00000000ff00723e */ /* 0x000fc800000000ff */
[----:B------:R-:W-:Y:S01]  /*05d0*/  PRMT R28, R0, 0x7610, R28 ;  /* 0x00007610001c7816 */ /* 0x000fe2000000001c */
[----:B------:R-:W-:Y:S05]  /*05e0*/  BRA `(.L_x_21156) ;  /* 0x00000bb000007947 */ /* 0x000fea0003800000 */
.L_x_21151:
        /* <DEDUP_REMOVED lines=14> */
.L_x_21165:
[----:B------:R-:W3:Y:S02]  /*06d0*/  LDG.E.64 R2, [R2.64] ;  /* 0x0000002402027981 */ /* 0x000ee4000c1e1b00 */
[----:B---3--:R-:W1:Y:S01]  /*06e0*/  F2F.F32.F64 R0, R2 ;  /* 0x0000000200007310 */ /* 0x008e620000301000 */
[----:B------:R-:W1:-:S14]  /*06f0*/  DSETP.GEU.AND P0, PT, |R2|, c[0x2][0x0], PT ;  /* 0x008000000200762a */ /* 0x000e5c0003f0e200 */
[----:B-1----:R-:W-:-:S05]  /*0700*/  @!P0 FMUL R0, R0, 1.175494350822287508e-38 ;  /* 0x0080000000008820 */ /* 0x002fca0000400000 */
[----:B------:R-:W-:-:S04]  /*0710*/  F2FP.PACK_AB R0, RZ, R0 ;  /* 0x00000000ff00723e */ /* 0x000fc800000000ff */
[----:B------:R-:W-:Y:S01]  /*0720*/  PRMT R28, R0, 0x7610, R28 ;  /* 0x00007610001c7816 */ /* 0x000fe2000000001c */
[----:B------:R-:W-:Y:S05]  /*0730*/  BRA `(.L_x_21156) ;  /* 0x00000a6000007947 */ /* 0x000fea0003800000 */
.L_x_21164:
        /* <DEDUP_REMOVED lines=28> */
.L_x_21167:
        /* <DEDUP_REMOVED lines=15> */
.L_x_21166:
[----:B------:R-:W3:Y:S02]  /*09f0*/  LDG.E.U16 R0, [R2.64] ;  /* 0x0000002402007981 */ /* 0x000ee4000c1e1500 */
[----:B---3--:R-:W-:-:S04]  /*0a00*/  PRMT R0, RZ, 0x5410, R0 ;  /* 0x00005410ff007816 */ /* 0x008fc80000000000 */
[----:B------:R-:W-:-:S04]  /*0a10*/  F2FP.PACK_AB R0, RZ, R0 ;  /* 0x00000000ff00723e */ /* 0x000fc800000000ff */
[----:B------:R-:W-:Y:S01]  /*0a20*/  PRMT R28, R0, 0x7610, R28 ;  /* 0x00007610001c7816 */ /* 0x000fe2000000001c */
[----:B------:R-:W-:Y:S05]  /*0a30*/  BRA `(.L_x_21156) ;  /* 0x0000076000007947 */ /* 0x000fea0003800000 */
.L_x_21163:
        /* <DEDUP_REMOVED lines=12> */
.L_x_21170:
        /* <DEDUP_REMOVED lines=21> */
.L_x_21174:
[----:B------:R-:W-:Y:S05]  /*0c50*/  BSYNC B1 ;  /* 0x0000000000017941 */ /* 0x000fea0003800000 */
.L_x_21173:
[----:B------:R-:W-:Y:S01]  /*0c60*/  LEA R3, R0, 0x3b800000, 0x17 ;  /* 0x3b80000000037811 */ /* 0x000fe200078eb8ff */
[----:B------:R-:W-:-:S05]  /*0c70*/  IMAD.SHL.U32 R0, R2, 0x100000, RZ ;  /* 0x0010000002007824 */ /* 0x000fca00078e00ff */
[----:B------:R-:W-:Y:S02]  /*0c80*/  LOP3.LUT R0, R3, R0, R4, 0xfe, !PT ;  /* 0x0000000003007212 */ /* 0x000fe400078efe04 */
.L_x_21172:
[----:B------:R-:W-:Y:S05]  /*0c90*/  BSYNC B0 ;  /* 0x0000000000007941 */ /* 0x000fea0003800000 */
.L_x_21171:
[----:B------:R-:W-:-:S04]  /*0ca0*/  F2FP.PACK_AB R0, RZ, R0 ;  /* 0x00000000ff00723e */ /* 0x000fc800000000ff */
[----:B------:R-:W-:Y:S01]  /*0cb0*/  PRMT R28, R0, 0x7610, R28 ;  /* 0x00007610001c7816 */ /* 0x000fe2000000001c */
[----:B------:R-:W-:Y:S05]  /*0cc0*/  BRA `(.L_x_21156) ;  /* 0x000004d000007947 */ /* 0x000fea0003800000 */
.L_x_21169:
        /* <DEDUP_REMOVED lines=21> */
.L_x_21178:
[----:B------:R-:W-:Y:S05]  /*0e20*/  BSYNC B1 ;  /* 0x0000000000017941 */ /* 0x000fea0003800000 */
.L_x_21177:
[----:B------:R-:W-:Y:S01]  /*0e30*/  LEA R3, R0, 0x37800000, 0x17 ;  /* 0x3780000000037811 */ /* 0x000fe200078eb8ff */
[----:B------:R-:W-:-:S05]  /*0e40*/  IMAD.SHL.U32 R0, R2, 0x200000, RZ ;  /* 0x0020000002007824 */ /* 0x000fca00078e00ff */
[----:B------:R-:W-:Y:S02]  /*0e50*/  LOP3.LUT R0, R3, R0, R4, 0xfe, !PT ;  /* 0x0000000003007212 */ /* 0x000fe400078efe04 */
.L_x_21176:
[----:B------:R-:W-:Y:S05]  /*0e60*/  BSYNC B0 ;  /* 0x0000000000007941 */ /* 0x000fea0003800000 */
.L_x_21175:
[----:B------:R-:W-:-:S04]  /*0e70*/  F2FP.PACK_AB R0, RZ, R0 ;  /* 0x00000000ff00723e */ /* 0x000fc800000000ff */
[----:B------:R-:W-:Y:S01]  /*0e80*/  PRMT R28, R0, 0x7610, R28 ;  /* 0x00007610001c7816 */ /* 0x000fe2000000001c */
[----:B------:R-:W-:Y:S05]  /*0e90*/  BRA `(.L_x_21156) ;  /* 0x0000030000007947 */ /* 0x000fea0003800000 */
.L_x_21168:
        /* <DEDUP_REMOVED lines=14> */
.L_x_21182:
[----:B------:R-:W-:Y:S05]  /*0f80*/  BSYNC B0 ;  /* 0x0000000000007941 */ /* 0x000fea0003800000 */
.L_x_21181:
[----:B------:R-:W-:-:S04]  /*0f90*/  F2FP.PACK_AB R0, RZ, R0 ;  /* 0x00000000ff00723e */ /* 0x000fc800000000ff */
[----:B------:R-:W-:Y:S01]  /*0fa0*/  PRMT R28, R0, 0x7610, R28 ;  /* 0x00007610001c7816 */ /* 0x000fe2000000001c */
[----:B------:R-:W-:Y:S05]  /*0fb0*/  BRA `(.L_x_21156) ;  /* 0x000001e000007947 */ /* 0x000fea0003800000 */
.L_x_21155:
        /* <DEDUP_REMOVED lines=21> */
.L_x_21180:
[----:B------:R-:W3:Y:S02]  /*1110*/  LDG.E.64 R2, [R2.64] ;  /* 0x0000002402027981 */ /* 0x000ee4000c1e1b00 */
[----:B---3--:R-:W1:Y:S02]  /*1120*/  I2F.U64 R0, R2 ;  /* 0x0000000200007312 */ /* 0x008e640000301000 */
[----:B-1----:R-:W-:-:S04]  /*1130*/  F2FP.PACK_AB R0, RZ, R0 ;  /* 0x00000000ff00723e */ /* 0x002fc800000000ff */
[----:B------:R-:W-:Y:S01]  /*1140*/  PRMT R28, R0, 0x7610, R28 ;  /* 0x00007610001c7816 */ /* 0x000fe2000000001c */
[----:B------:R-:W-:Y:S05]  /*1150*/  BRA `(.L_x_21156) ;  /* 0x0000004000007947 */ /* 0x000fea0003800000 */
.L_x_21179:
[----:B------:R-:W3:Y:S02]  /*1160*/  LDG.E R2, [R2.64] ;  /* 0x0000002402027981 */ /* 0x000ee4000c1e1900 */
[----:B---3--:R-:W1:Y:S02]  /*1170*/  I2F.U32 R0, R2 ;  /* 0x0000000200007306 */ /* 0x008e640000201000 */
[----:B-1----:R-:W-:-:S04]  /*1180*/  F2FP.PACK_AB R0, RZ, R0 ;  /* 0x00000000ff00723e */ /* 0x002fc800000000ff */
[----:B------:R-:W-:Y:S02]  /*1190*/  PRMT R28, R0, 0x7610, R28 ;  /* 0x00007610001c7816 */ /* 0x000fe4000000001c */
.L_x_21156:
[----:B------:R-:W-:Y:S01]  /*11a0*/  PRMT R0, R19, 0x9910, RZ ;  /* 0x0000991013007816 */ /* 0x000fe200000000ff */
[----:B-1----:R-:W-:Y:S01]  /*11b0*/  IMAD R2, R32, c[0x0][0x1a8], RZ ;  /* 0x00006a0020027a24 */ /* 0x002fe200078e02ff */
        /* <DEDUP_REMOVED lines=16> */
.L_x_21187:
[----:B------:R-:W3:Y:S02]  /*12c0*/  LDG.E.U8 R2, [R2.64] ;  /* 0x0000002402027981 */ /* 0x000ee4000c1e1100 */
[----:B---3--:R1:W3:Y:S01]  /*12d0*/  I2F.U16 R29, R2 ;  /* 0x00000002001d7306 */ /* 0x0082e20000101000 */
[----:B------:R-:W-:Y:S05]  /*12e0*/  BRA `(.L_x_21189) ;  /* 0x00000ca000007947 */ /* 0x000fea0003800000 */
.L_x_21186:
        /* <DEDUP_REMOVED lines=9> */
.L_x_21191:
[----:B------:R-:W3:Y:S02]  /*1380*/  LDG.E R2, [R2.64] ;  /* 0x0000002402027981 */ /* 0x000ee4000c1e1900 */
[----:B---3--:R1:W3:Y:S01]  /*1390*/  I2F R29, R2 ;  /* 0x00000002001d7306 */ /* 0x0082e20000201400 */
[----:B------:R-:W-:Y:S05]  /*13a0*/  BRA `(.L_x_21189) ;  /* 0x00000be000007947 */ /* 0x000fea0003800000 */
.L_x_21190:
[----:B------:R-:W3:Y:S02]  /*13b0*/  LDG.E.U16 R2, [R2.64] ;  /* 0x0000002402027981 */ /* 0x000ee4000c1e1500 */
[----:B---3--:R1:W3:Y:S01]  /*13c0*/  I2F.S16 R29, R2 ;  /* 0x00000002001d7306 */ /* 0x0082e20000101400 */
[----:B------:R-:W-:Y:S05]  /*13d0*/  BRA `(.L_x_21189) ;  /* 0x00000bb000007947 */ /* 0x000fea0003800000 */
.L_x_21185:
        /* <DEDUP_REMOVED lines=8> */
.L_x_21193:
[----:B------:R-:W3:Y:S02]  /*1460*/  LDG.E.U16 R2, [R2.64] ;  /* 0x0000002402027981 */ /* 0x000ee4000c1e1500 */
[----:B---3--:R-:W-:Y:S01]  /*1470*/  HADD2.F32 R29, -RZ, R2.H0_H0 ;  /* 0x20000002ff1d7230 */ /* 0x008fe20000004100 */
[----:B------:R-:W-:Y:S05]  /*1480*/  BRA `(.L_x_21189) ;  /* 0x00000b0000007947 */ /* 0x000fea0003800000 */
.L_x_21192:
        /* <DEDUP_REMOVED lines=8> */
.L_x_21195:
[----:B------:R-:W3:Y:S02]  /*1510*/  LDG.E.U16 R2, [R2.64] ;  /* 0x0000002402027981 */ /* 0x000ee4000c1e1500 */
[----:B---3--:R-:W-:Y:S01]  /*1520*/  HADD2.F32 R29, -RZ, R2.H0_H0 ;  /* 0x20000002ff1d7230 */ /* 0x008fe20000004100 */
[----:B------:R-:W-:Y:S05]  /*1530*/  BRA `(.L_x_21189) ;  /* 0x00000a5000007947 */ /* 0x000fea0003800000 */
.L_x_21194:
[----:B------:R-:W3:Y:S02]  /*1540*/  LDG.E.64 R2, [R2.64] ;  /* 0x0000002402027981 */ /* 0x000ee4000c1e1b00 */
[----:B---3--:R-:W1:Y:S01]  /*1550*/  F2F.F32.F64 R29, R2 ;  /* 0x00000002001d7310 */ /* 0x008e620000301000 */
[----:B------:R-:W1:-:S14]  /*1560*/  DSETP.GEU.AND P0, PT, |R2|, c[0x2][0x0], PT ;  /* 0x008000000200762a */ /* 0x000e5c0003f0e200 */
[----:B-1----:R-:W-:Y:S01]  /*1570*/  @!P0 FMUL R29, R29, 1.175494350822287508e-38 ;  /* 0x008000001d1d8820 */ /* 0x002fe20000400000 */
[----:B------:R-:W-:Y:S05]  /*1580*/  BRA `(.L_x_21189) ;  /* 0x00000a0000007947 */ /* 0x000fea0003800000 */
.L_x_21184:
        /* <DEDUP_REMOVED lines=12> */
.L_x_21198:
[----:B------:R-:W3:Y:S02]  /*1650*/  LDG.E.64 R2, [R2.64] ;  /* 0x0000002402027981 */ /* 0x000ee4000c1e1b00 */
[----:B---3--:R-:W1:Y:S01]  /*1660*/  F2F.F32.F64 R29, R2 ;  /* 0x00000002001d7310 */ /* 0x008e620000301000 */
[----:B------:R-:W1:-:S14]  /*1670*/  DSETP.GEU.AND P0, PT, |R2|, c[0x2][0x0], PT ;  /* 0x008000000200762a */ /* 0x000e5c0003f0e200 */
[----:B-1----:R-:W-:Y:S01]  /*1680*/  @!P0 FMUL R29, R29, 1.175494350822287508e-38 ;  /* 0x008000001d1d8820 */ /* 0x002fe20000400000 */
[----:B------:R-:W-:Y:S05]  /*1690*/  BRA `(.L_x_21189) ;  /* 0x000008f000007947 */ /* 0x000fea0003800000 */
.L_x_21197:
        /* <DEDUP_REMOVED lines=26> */
.L_x_21200:
        /* <DEDUP_REMOVED lines=13> */
.L_x_21199:
[----:B------:R-:W3:Y:S02]  /*1910*/  LDG.E.U16 R2, [R2.64] ;  /* 0x0000002402027981 */ /* 0x000ee4000c1e1500 */
[----:B---3--:R-:W-:Y:S01]  /*1920*/  PRMT R29, RZ, 0x5410, R2 ;  /* 0x00005410ff1d7816 */ /* 0x008fe20000000002 */
[----:B------:R-:W-:Y:S05]  /*1930*/  BRA `(.L_x_21189) ;  /* 0x0000065000007947 */ /* 0x000fea0003800000 */
.L_x_21196:
        /* <DEDUP_REMOVED lines=11> */
.L_x_21203:
        /* <DEDUP_REMOVED lines=20> */
.L_x_21205:
[----:B------:R-:W-:Y:S05]  /*1b30*/  BSYNC B0 ;  /* 0x0000000000007941 */ /* 0x000fea0003800000 */
.L_x_21204:
[----:B------:R-:W-:Y:S01]  /*1b40*/  IMAD.SHL.U32 R2, R2, 0x100000, RZ ;  /* 0x0010000002027824 */ /* 0x000fe200078e00ff */
[----:B------:R-:W-:-:S04]  /*1b50*/  LEA R0, R0, 0x3b800000, 0x17 ;  /* 0x3b80000000007811 */ /* 0x000fc800078eb8ff */
[----:B------:R-:W-:Y:S01]  /*1b60*/  LOP3.LUT R29, R0, R2, R29, 0xfe, !PT ;  /* 0x00000002001d7212 */ /* 0x000fe200078efe1d */
[----:B------:R-:W-:Y:S05]  /*1b70*/  BRA `(.L_x_21189) ;  /* 0x0000041000007947 */ /* 0x000fea0003800000 */
.L_x_21202:
        /* <DEDUP_REMOVED lines=20> */
.L_x_21207:
[----:B------:R-:W-:Y:S05]  /*1cc0*/  BSYNC B0 ;  /* 0x0000000000007941 */ /* 0x000fea0003800000 */
.L_x_21206:
[----:B------:R-:W-:Y:S01]  /*1cd0*/  IMAD.SHL.U32 R2, R2, 0x200000, RZ ;  /* 0x0020000002027824 */ /* 0x000fe200078e00ff */
[----:B------:R-:W-:-:S04]  /*1ce0*/  LEA R0, R0, 0x37800000, 0x17 ;  /* 0x3780000000007811 */ /* 0x000fc800078eb8ff */
[----:B------:R-:W-:Y:S01]  /*1cf0*/  LOP3.LUT R29, R0, R2, R29, 0xfe, !PT ;  /* 0x00000002001d7212 */ /* 0x000fe200078efe1d */
[----:B------:R-:W-:Y:S05]  /*1d00*/  BRA `(.L_x_21189) ;  /* 0x0000028000007947 */ /* 0x000fea0003800000 */
.L_x_21201:
        /* <DEDUP_REMOVED lines=14> */
.L_x_21188:
        /* <DEDUP_REMOVED lines=21> */
.L_x_21209:
[----:B------:R-:W3:Y:S02]  /*1f40*/  LDG.E.64 R2, [R2.64] ;  /* 0x0000002402027981 */ /* 0x000ee4000c1e1b00 */
[----:B---3--:R1:W3:Y:S01]  /*1f50*/  I2F.U64 R29, R2 ;  /* 0x00000002001d7312 */ /* 0x0082e20000301000 */
[----:B------:R-:W-:Y:S05]  /*1f60*/  BRA `(.L_x_21189) ;  /* 0x0000002000007947 */ /* 0x000fea0003800000 */
.L_x_21208:
[----:B------:R-:W3:Y:S02]  /*1f70*/  LDG.E R2, [R2.64] ;  /* 0x0000002402027981 */ /* 0x000ee4000c1e1900 */
[----:B---3--:R1:W3:Y:S02]  /*1f80*/  I2F.U32 R29, R2 ;  /* 0x00000002001d7306 */ /* 0x0082e40000201000 */
.L_x_21189:
[----:B------:R-:W-:Y:S05]  /*1f90*/  BSYNC B6 ;  /* 0x0000000000067941 */ /* 0x000fea0003800000 */
.L_x_21183:
[----:B------:R-:W-:Y:S01]  /*1fa0*/  PRMT R0, R22, 0x9910, RZ ;  /* 0x0000991016007816 */ /* 0x000fe200000000ff */
[----:B-1----:R-:W-:Y:S01]  /*1fb0*/  IMAD R2, R32, c[0x0][0x1ac], RZ ;  /* 0x00006b0020027a24 */ /* 0x002fe200078e02ff */
        /* <DEDUP_REMOVED lines=16> */
.L_x_21214:
[----:B------:R-:W4:Y:S02]  /*20c0*/  LDG.E.U8 R2, [R2.64] ;  /* 0x0000002402027981 */ /* 0x000f24000c1e1100 */
[----:B----4-:R1:W4:Y:S01]  /*20d0*/  I2F.U16 R30, R2 ;  /* 0x00000002001e7306 */ /* 0x0103220000101000 */
[----:B------:R-:W-:Y:S05]  /*20e0*/  BRA `(.L_x_21216) ;  /* 0x00000ca000007947 */ /* 0x000fea0003800000 */
.L_x_21213:
        /* <DEDUP_REMOVED lines=9> */
.L_x_21218:
[----:B------:R-:W4:Y:S02]  /*2180*/  LDG.E R2, [R2.64] ;  /* 0x0000002402027981 */ /* 0x000f24000c1e1900 */
[----:B----4-:R1:W4:Y:S01]  /*2190*/  I2F R30, R2 ;  /* 0x00000002001e7306 */ /* 0x0103220000201400 */
[----:B------:R-:W-:Y:S05]  /*21a0*/  BRA `(.L_x_21216) ;  /* 0x00000be000007947 */ /* 0x000fea0003800000 */
.L_x_21217:
[----:B------:R-:W4:Y:S02]  /*21b0*/  LDG.E.U16 R2, [R2.64] ;  /* 0x0000002402027981 */ /* 0x000f24000c1e1500 */
[----:B----4-:R1:W4:Y:S01]  /*21c0*/  I2F.S16 R30, R2 ;  /* 0x00000002001e7306 */ /* 0x0103220000101400 */
[----:B------:R-:W-:Y:S05]  /*21d0*/  BRA `(.L_x_21216) ;  /* 0x00000bb000007947 */ /* 0x000fea0003800000 */
.L_x_21212:
        /* <DEDUP_REMOVED lines=8> */
.L_x_21220:
[----:B------:R-:W4:Y:S02]  /*2260*/  LDG.E.U16 R2, [R2.64] ;  /* 0x0000002402027981 */ /* 0x000f24000c1e1500 */
[----:B----4-:R-:W-:Y:S01]  /*2270*/  HADD2.F32 R30, -RZ, R2.H0_H0 ;  /* 0x20000002ff1e7230 */ /* 0x010fe20000004100 */
[----:B------:R-:W-:Y:S05]  /*2280*/  BRA `(.L_x_21216) ;  /* 0x00000b0000007947 */ /* 0x000fea0003800000 */
.L_x_21219:
        /* <DEDUP_REMOVED lines=8> */
.L_x_21222:
[----:B------:R-:W4:Y:S02]  /*2310*/  LDG.E.U16 R2, [R2.64] ;  /* 0x0000002402027981 */ /* 0x000f24000c1e1500 */
[----:B----4-:R-:W-:Y:S01]  /*2320*/  HADD2.F32 R30, -RZ, R2.H0_H0 ;  /* 0x20000002ff1e7230 */ /* 0x010fe20000004100 */
[----:B------:R-:W-:Y:S05]  /*2330*/  BRA `(.L_x_21216) ;  /* 0x00000a5000007947 */ /* 0x000fea0003800000 */
.L_x_21221:
[----:B------:R-:W4:Y:S02]  /*2340*/  LDG.E.64 R2, [R2.64] ;  /* 0x0000002402027981 */ /* 0x000f24000c1e1b00 */
[----:B----4-:R-:W1:Y:S01]  /*2350*/  F2F.F32.F64 R30, R2 ;  /* 0x00000002001e7310 */ /* 0x010e620000301000 */
[----:B------:R-:W1:-:S14]  /*2360*/  DSETP.GEU.AND P0, PT, |R2|, c[0x2][0x0], PT ;  /* 0x008000000200762a */ /* 0x000e5c0003f0e200 */
[----:B-1----:R-:W-:Y:S01]  /*2370*/  @!P0 FMUL R30, R30, 1.175494350822287508e-38 ;  /* 0x008000001e1e8820 */ /* 0x002fe20000400000 */
[----:B------:R-:W-:Y:S05]  /*2380*/  BRA `(.L_x_21216) ;  /* 0x00000a0000007947 */ /* 0x000fea0003800000 */
.L_x_21211:
        /* <DEDUP_REMOVED lines=12> */
.L_x_21225:
[----:B------:R-:W4:Y:S02]  /*2450*/  LDG.E.64 R2, [R2.64] ;  /* 0x0000002402027981 */ /* 0x000f24000c1e1b00 */
[----:B----4-:R-:W1:Y:S01]  /*2460*/  F2F.F32.F64 R30, R2 ;  /* 0x00000002001e7310 */ /* 0x010e620000301000 */
[----:B------:R-:W1:-:S14]  /*2470*/  DSETP.GEU.AND P0, PT, |R2|, c[0x2][0x0], PT ;  /* 0x008000000200762a */ /* 0x000e5c0003f0e200 */
[----:B-1----:R-:W-:Y:S01]  /*2480*/  @!P0 FMUL R30, R30, 1.175494350822287508e-38 ;  /* 0x008000001e1e8820 */ /* 0x002fe20000400000 */
[----:B------:R-:W-:Y:S05]  /*2490*/  BRA `(.L_x_21216) ;  /* 0x000008f000007947 */ /* 0x000fea0003800000 */
.L_x_21224:
        /* <DEDUP_REMOVED lines=26> */
.L_x_21227:
        /* <DEDUP_REMOVED lines=13> */
.L_x_21226:
[----:B------:R-:W4:Y:S02]  /*2710*/  LDG.E.U16 R2, [R2.64] ;  /* 0x0000002402027981 */ /* 0x000f24000c1e1500 */
[----:B----4-:R-:W-:Y:S01]  /*2720*/  PRMT R30, RZ, 0x5410, R2 ;  /* 0x00005410ff1e7816 */ /* 0x010fe20000000002 */
[----:B------:R-:W-:Y:S05]  /*2730*/  BRA `(.L_x_21216) ;  /* 0x0000065000007947 */ /* 0x000fea0003800000 */
.L_x_21223:
        /* <DEDUP_REMOVED lines=11> */
.L_x_21230:
        /* <DEDUP_REMOVED lines=20> */
.L_x_21232:
[----:B------:R-:W-:Y:S05]  /*2930*/  BSYNC B0 ;  /* 0x0000000000007941 */ /* 0x000fea0003800000 */
.L_x_21231:
[----:B------:R-:W-:Y:S01]  /*2940*/  IMAD.SHL.U32 R2, R2, 0x100000, RZ ;  /* 0x0010000002027824 */ /* 0x000fe200078e00ff */
[----:B------:R-:W-:-:S04]  /*2950*/  LEA R3, R0, 0x3b800000, 0x17 ;  /* 0x3b80000000037811 */ /* 0x000fc800078eb8ff */
[----:B------:R-:W-:Y:S01]  /*2960*/  LOP3.LUT R30, R3, R2, R30, 0xfe, !PT ;  /* 0x00000002031e7212 */ /* 0x000fe200078efe1e */
[----:B------:R-:W-:Y:S05]  /*2970*/  BRA `(.L_x_21216) ;  /* 0x0000041000007947 */ /* 0x000fea0003800000 */
.L_x_21229:
        /* <DEDUP_REMOVED lines=20> */
.L_x_21234:
[----:B------:R-:W-:Y:S05]  /*2ac0*/  BSYNC B0 ;  /* 0x0000000000007941 */ /* 0x000fea0003800000 */
.L_x_21233:
[----:B------:R-:W-:Y:S01]  /*2ad0*/  IMAD.SHL.U32 R2, R2, 0x200000, RZ ;  /* 0x0020000002027824 */ /* 0x000fe200078e00ff */
[----:B------:R-:W-:-:S04]  /*2ae0*/  LEA R3, R0, 0x37800000, 0x17 ;  /* 0x3780000000037811 */ /* 0x000fc800078eb8ff */
[----:B------:R-:W-:Y:S01]  /*2af0*/  LOP3.LUT R30, R3, R2, R30, 0xfe, !PT ;  /* 0x00000002031e7212 */ /* 0x000fe200078efe1e */
[----:B------:R-:W-:Y:S05]  /*2b00*/  BRA `(.L_x_21216) ;  /* 0x0000028000007947 */ /* 0x000fea0003800000 */
.L_x_21228:
        /* <DEDUP_REMOVED lines=14> */
.L_x_21215:
        /* <DEDUP_REMOVED lines=21> */
.L_x_21236:
[----:B------:R-:W4:Y:S02]  /*2d40*/  LDG.E.64 R30, [R2.64] ;  /* 0x00000024021e7981 */ /* 0x000f24000c1e1b00 */
[----:B----4-:R1:W4:Y:S01]  /*2d50*/  I2F.U64 R30, R30 ;  /* 0x0000001e001e7312 */ /* 0x0103220000301000 */
[----:B------:R-:W-:Y:S05]  /*2d60*/  BRA `(.L_x_21216) ;  /* 0x0000002000007947 */ /* 0x000fea0003800000 */
.L_x_21235:
[----:B------:R-:W4:Y:S02]  /*2d70*/  LDG.E R2, [R2.64] ;  /* 0x0000002402027981 */ /* 0x000f24000c1e1900 */
[----:B----4-:R1:W4:Y:S02]  /*2d80*/  I2F.U32 R30, R2 ;  /* 0x00000002001e7306 */ /* 0x0103240000201000 */
.L_x_21216:
[----:B------:R-:W-:Y:S05]  /*2d90*/  BSYNC B6 ;  /* 0x0000000000067941 */ /* 0x000fea0003800000 */
.L_x_21210:
[----:B0-----:R-:W-:Y:S01]  /*2da0*/  PRMT R0, R23, 0x9910, RZ ;  /* 0x0000991017007816 */ /* 0x001fe200000000ff */
        /* <DEDUP_REMOVED lines=15> */
[----:B----4-:R0:W1:Y:S01]  /*2ea0*/  I2F.S16 R31, R2 ;  /* 0x00000002001f7306 */ /* 0x0100620000101400 */
[----:B------:R-:W-:Y:S05]  /*2eb0*/  BRA `(.L_x_21243) ;  /* 0x00000cd000007947 */ /* 0x000fea0003800000 */
.L_x_21241:
[----:B----4-:R-:W4:Y:S02]  /*2ec0*/  LDG.E.U8 R2, [R2.64] ;  /* 0x0000002402027981 */ /* 0x010f24000c1e1100 */
[----:B----4-:R0:W1:Y:S01]  /*2ed0*/  I2F.U16 R31, R2 ;  /* 0x00000002001f7306 */ /* 0x0100620000101000 */
[----:B------:R-:W-:Y:S05]  /*2ee0*/  BRA `(.L_x_21243) ;  /* 0x00000ca000007947 */ /* 0x000fea0003800000 */
.L_x_21240:
[----:B------:R-:W-:-:S13]  /*2ef0*/  ISETP.NE.AND P0, PT, R0, 0x2, PT ;  /* 0x000000020000780c */ /* 0x000fda0003f05270 */
[----:B------:R-:W-:Y:S05]  /*2f00*/  @!P0 BRA `(.L_x_21244) ;  /* 0x000000a000008947 */ /* 0x000fea0003800000 */
[----:B------:R-:W-:-:S13]  /*2f10*/  ISETP.NE.AND P0, PT, R0, 0x3, PT ;  /* 0x000000030000780c */ /* 0x000fda0003f05270 */
[----:B------:R-:W-:Y:S05]  /*2f20*/  @!P0 BRA `(.L_x_21245) ;  /* 0x0000005000008947 */ /* 0x000fea0003800000 */
[----:B------:R-:W-:-:S13]  /*2f30*/  ISETP.NE.AND P0, PT, R0, 0x4, PT ;  /* 0x000000040000780c */ /* 0x000fda0003f05270 */
[----:B------:R-:W-:Y:S05]  /*2f40*/  @P0 BRA `(.L_x_21242) ;  /* 0x00000aa000000947 */ /* 0x000fea0003800000 */
[----:B----4-:R-:W4:Y:S02]  /*2f50*/  LDG.E.64 R2, [R2.64] ;  /* 0x0000002402027981 */ /* 0x010f24000c1e1b00 */
[----:B----4-:R0:W1:Y:S01]  /*2f60*/  I2F.S64 R31, R2 ;  /* 0x00000002001f7312 */ /* 0x0100620000301400 */
[----:B------:R-:W-:Y:S05]  /*2f70*/  BRA `(.L_x_21243) ;  /* 0x00000c1000007947 */ /* 0x000fea0003800000 */
.L_x_21245:
[----:B----4-:R-:W4:Y:S02]  /*2f80*/  LDG.E R2, [R2.64] ;  /* 0x0000002402027981 */ /* 0x010f24000c1e1900 */
[----:B----4-:R0:W1:Y:S01]  /*2f90*/  I2F R31, R2 ;  /* 0x00000002001f7306 */ /* 0x0100620000201400 */
[----:B------:R-:W-:Y:S05]  /*2fa0*/  BRA `(.L_x_21243) ;  /* 0x00000be000007947 */ /* 0x000fea0003800000 */
.L_x_21244:
[----:B----4-:R-:W4:Y:S02]  /*2fb0*/  LDG.E.U16 R2, [R2.64] ;  /* 0x0000002402027981 */ /* 0x010f24000c1e1500 */
[----:B----4-:R0:W1:Y:S01]  /*2fc0*/  I2F.S16 R31, R2 ;  /* 0x00000002001f7306 */ /* 0x0100620000101400 */
[----:B------:R-:W-:Y:S05]  /*2fd0*/  BRA `(.L_x_21243) ;  /* 0x00000bb000007947 */ /* 0x000fea0003800000 */
.L_x_21239:
        /* <DEDUP_REMOVED lines=8> */
.L_x_21247:
[----:B----4-:R-:W4:Y:S02]  /*3060*/  LDG.E.U16 R2, [R2.64] ;  /* 0x0000002402027981 */ /* 0x010f24000c1e1500 */
[----:B----4-:R-:W-:Y:S01]  /*3070*/  HADD2.F32 R31, -RZ, R2.H0_H0 ;  /* 0x20000002ff1f7230 */ /* 0x010fe20000004100 */
[----:B------:R-:W-:Y:S05]  /*3080*/  BRA `(.L_x_21243) ;  /* 0x00000b0000007947 */ /* 0x000fea0003800000 */
.L_x_21246:
        /* <DEDUP_REMOVED lines=8> */
.L_x_21249:
[----:B----4-:R-:W4:Y:S02]  /*3110*/  LDG.E.U16 R2, [R2.64] ;  /* 0x0000002402027981 */ /* 0x010f24000c1e1500 */
[----:B----4-:R-:W-:Y:S01]  /*3120*/  HADD2.F32 R31, -RZ, R2.H0_H0 ;  /* 0x20000002ff1f7230 */ /* 0x010fe20000004100 */
[----:B------:R-:W-:Y:S05]  /*3130*/  BRA `(.L_x_21243) ;  /* 0x00000a5000007947 */ /* 0x000fea0003800000 */
.L_x_21248:
[----:B----4-:R-:W4:Y:S02]  /*3140*/  LDG.E.64 R2, [R2.64] ;  /* 0x0000002402027981 */ /* 0x010f24000c1e1b00 */
[----:B----4-:R-:W0:Y:S01]  /*3150*/  F2F.F32.F64 R31, R2 ;  /* 0x00000002001f7310 */ /* 0x010e220000301000 */
[----:B------:R-:W0:-:S14]  /*3160*/  DSETP.GEU.AND P0, PT, |R2|, c[0x2][0x0], PT ;  /* 0x008000000200762a */ /* 0x000e1c0003f0e200 */
[----:B0-----:R-:W-:Y:S01]  /*3170*/  @!P0 FMUL R31, R31, 1.175494350822287508e-38 ;  /* 0x008000001f1f8820 */ /* 0x001fe20000400000 */
[----:B------:R-:W-:Y:S05]  /*3180*/  BRA `(.L_x_21243) ;  /* 0x00000a0000007947 */ /* 0x000fea0003800000 */
.L_x_21238:
        /* <DEDUP_REMOVED lines=12> */
.L_x_21252:
[----:B----4-:R-:W4:Y:S02]  /*3250*/  LDG.E.64 R2, [R2.64] ;  /* 0x0000002402027981 */ /* 0x010f24000c1e1b00 */
[----:B----4-:R-:W0:Y:S01]  /*3260*/  F2F.F32.F64 R31, R2 ;  /* 0x00000002001f7310 */ /* 0x010e220000301000 */
[----:B------:R-:W0:-:S14]  /*3270*/  DSETP.GEU.AND P0, PT, |R2|, c[0x2][0x0], PT ;  /* 0x008000000200762a */ /* 0x000e1c0003f0e200 */
[----:B0-----:R-:W-:Y:S01]  /*3280*/  @!P0 FMUL R31, R31, 1.175494350822287508e-38 ;  /* 0x008000001f1f8820 */ /* 0x001fe20000400000 */
[----:B------:R-:W-:Y:S05]  /*3290*/  BRA `(.L_x_21243) ;  /* 0x000008f000007947 */ /* 0x000fea0003800000 */
.L_x_21251:
        /* <DEDUP_REMOVED lines=26> */
.L_x_21254:
        /* <DEDUP_REMOVED lines=13> */
.L_x_21253:
[----:B----4-:R-:W4:Y:S02]  /*3510*/  LDG.E.U16 R2, [R2.64] ;  /* 0x0000002402027981 */ /* 0x010f24000c1e1500 */
[----:B----4-:R-:W-:Y:S01]  /*3520*/  PRMT R31, RZ, 0x5410, R2 ;  /* 0x00005410ff1f7816 */ /* 0x010fe20000000002 */
[----:B------:R-:W-:Y:S05]  /*3530*/  BRA `(.L_x_21243) ;  /* 0x0000065000007947 */ /* 0x000fea0003800000 */
.L_x_21250:
        /* <DEDUP_REMOVED lines=9> */
[----:B----4-:R0:W1:Y:S01]  /*35d0*/  I2F.U16 R31, R2 ;  /* 0x00000002001f7306 */ /* 0x0100620000101000 */
[----:B------:R-:W-:Y:S05]  /*35e0*/  BRA `(.L_x_21243) ;  /* 0x000005a000007947 */ /* 0x000fea0003800000 */
.L_x_21257:
        /* <DEDUP_REMOVED lines=20> */
.L_x_21259:
[----:B------:R-:W-:Y:S05]  /*3730*/  BSYNC B0 ;  /* 0x0000000000007941 */ /* 0x000fea0003800000 */
.L_x_21258:
[----:B------:R-:W-:Y:S01]  /*3740*/  IMAD.SHL.U32 R2, R2, 0x100000, RZ ;  /* 0x0010000002027824 */ /* 0x000fe200078e00ff */
[----:B------:R-:W-:-:S04]  /*3750*/  LEA R0, R0, 0x3b800000, 0x17 ;  /* 0x3b80000000007811 */ /* 0x000fc800078eb8ff */
[----:B------:R-:W-:Y:S01]  /*3760*/  LOP3.LUT R31, R0, R2, R31, 0xfe, !PT ;  /* 0x00000002001f7212 */ /* 0x000fe200078efe1f */
[----:B------:R-:W-:Y:S05]  /*3770*/  BRA `(.L_x_21243) ;  /* 0x0000041000007947 */ /* 0x000fea0003800000 */
.L_x_21256:
        /* <DEDUP_REMOVED lines=20> */
.L_x_21261:
[----:B------:R-:W-:Y:S05]  /*38c0*/  BSYNC B0 ;  /* 0x0000000000007941 */ /* 0x000fea0003800000 */
.L_x_21260:
[----:B------:R-:W-:Y:S01]  /*38d0*/  IMAD.SHL.U32 R2, R2, 0x200000, RZ ;  /* 0x0020000002027824 */ /* 0x000fe200078e00ff */
[----:B------:R-:W-:-:S04]  /*38e0*/  LEA R0, R0, 0x37800000, 0x17 ;  /* 0x3780000000007811 */ /* 0x000fc800078eb8ff */
[----:B------:R-:W-:Y:S01]  /*38f0*/  LOP3.LUT R31, R0, R2, R31, 0xfe, !PT ;  /* 0x00000002001f7212 */ /* 0x000fe200078efe1f */
[----:B------:R-:W-:Y:S05]  /*3900*/  BRA `(.L_x_21243) ;  /* 0x0000028000007947 */ /* 0x000fea0003800000 */
.L_x_21255:
        /* <DEDUP_REMOVED lines=14> */
.L_x_21242:
        /* <DEDUP_REMOVED lines=21> */
.L_x_21263:
[----:B----4-:R-:W4:Y:S02]  /*3b40*/  LDG.E.64 R2, [R2.64] ;  /* 0x0000002402027981 */ /* 0x010f24000c1e1b00 */
[----:B----4-:R0:W1:Y:S01]  /*3b50*/  I2F.U64 R31, R2 ;  /* 0x00000002001f7312 */ /* 0x0100620000301000 */
[----:B------:R-:W-:Y:S05]  /*3b60*/  BRA `(.L_x_21243) ;  /* 0x0000002000007947 */ /* 0x000fea0003800000 */
.L_x_21262:
[----:B----4-:R-:W4:Y:S02]  /*3b70*/  LDG.E R2, [R2.64] ;  /* 0x0000002402027981 */ /* 0x010f24000c1e1900 */
[----:B----4-:R0:W1:Y:S02]  /*3b80*/  I2F.U32 R31, R2 ;  /* 0x00000002001f7306 */ /* 0x0100640000201000 */
.L_x_21243:
[----:B------:R-:W-:Y:S05]  /*3b90*/  BSYNC B6 ;  /* 0x0000000000067941 */ /* 0x000fea0003800000 */
.L_x_21237:
        /* <DEDUP_REMOVED lines=18> */
.L_x_21268:
[----:B------:R-:W2:Y:S02]  /*3cc0*/  LDG.E.U8 R2, [R2.64] ;  /* 0x0000002402027981 */ /* 0x000ea4000c1e1100 */
[----:B--2---:R0:W2:Y:S01]  /*3cd0*/  I2F.U16 R33, R2 ;  /* 0x0000000200217306 */ /* 0x0040a20000101000 */
[----:B------:R-:W-:Y:S05]  /*3ce0*/  BRA `(.L_x_21270) ;  /* 0x00000ca000007947 */ /* 0x000fea0003800000 */
.L_x_21267:
        /* <DEDUP_REMOVED lines=9> */
.L_x_21272:
[----:B------:R-:W2:Y:S02]  /*3d80*/  LDG.E R2, [R2.64] ;  /* 0x0000002402027981 */ /* 0x000ea4000c1e1900 */
[----:B--2---:R0:W2:Y:S01]  /*3d90*/  I2F R33, R2 ;  /* 0x0000000200217306 */ /* 0x0040a20000201400 */
[----:B------:R-:W-:Y:S05]  /*3da0*/  BRA `(.L_x_21270) ;  /* 0x00000be000007947 */ /* 0x000fea0003800000 */
.L_x_21271:
[----:B------:R-:W2:Y:S02]  /*3db0*/  LDG.E.U16 R2, [R2.64] ;  /* 0x0000002402027981 */ /* 0x000ea4000c1e1500 */
[----:B--2---:R0:W2:Y:S01]  /*3dc0*/  I2F.S16 R33, R2 ;  /* 0x0000000200217306 */ /* 0x0040a20000101400 */
[----:B------:R-:W-:Y:S05]  /*3dd0*/  BRA `(.L_x_21270) ;  /* 0x00000bb000007947 */ /* 0x000fea0003800000 */
.L_x_21266:
        /* <DEDUP_REMOVED lines=8> */
.L_x_21274:
[----:B------:R-:W2:Y:S02]  /*3e60*/  LDG.E.U16 R2, [R2.64] ;  /* 0x0000002402027981 */ /* 0x000ea4000c1e1500 */
[----:B--2---:R-:W-:Y:S01]  /*3e70*/  HADD2.F32 R33, -RZ, R2.H0_H0 ;  /* 0x20000002ff217230 */ /* 0x004fe20000004100 */
[----:B------:R-:W-:Y:S05]  /*3e80*/  BRA `(.L_x_21270) ;  /* 0x00000b0000007947 */ /* 0x000fea0003800000 */
.L_x_21273:
        /* <DEDUP_REMOVED lines=8> */
.L_x_21276:
[----:B------:R-:W2:Y:S02]  /*3f10*/  LDG.E.U16 R2, [R2.64] ;  /* 0x0000002402027981 */ /* 0x000ea4000c1e1500 */
[----:B--2---:R-:W-:Y:S01]  /*3f20*/  HADD2.F32 R33, -RZ, R2.H0_H0 ;  /* 0x20000002ff217230 */ /* 0x004fe20000004100 */
[----:B------:R-:W-:Y:S05]  /*3f30*/  BRA `(.L_x_21270) ;  /* 0x00000a5000007947 */ /* 0x000fea0003800000 */
.L_x_21275:
[----:B------:R-:W2:Y:S02]  /*3f40*/  LDG.E.64 R2, [R2.64] ;  /* 0x0000002402027981 */ /* 0x000ea4000c1e1b00 */
[----:B--2---:R-:W0:Y:S01]  /*3f50*/  F2F.F32.F64 R33, R2 ;  /* 0x0000000200217310 */ /* 0x004e220000301000 */
[----:B------:R-:W0:-:S14]  /*3f60*/  DSETP.GEU.AND P0, PT, |R2|, c[0x2][0x0], PT ;  /* 0x008000000200762a */ /* 0x000e1c0003f0e200 */
[----:B0-----:R-:W-:Y:S01]  /*3f70*/  @!P0 FMUL R33, R33, 1.175494350822287508e-38 ;  /* 0x0080000021218820 */ /* 0x001fe20000400000 */
[----:B------:R-:W-:Y:S05]  /*3f80*/  BRA `(.L_x_21270) ;  /* 0x00000a0000007947 */ /* 0x000fea0003800000 */
.L_x_21265:
        /* <DEDUP_REMOVED lines=12> */
.L_x_21279:
[----:B------:R-:W2:Y:S02]  /*4050*/  LDG.E.64 R2, [R2.64] ;  /* 0x0000002402027981 */ /* 0x000ea4000c1e1b00 */
[----:B--2---:R-:W0:Y:S01]  /*4060*/  F2F.F32.F64 R33, R2 ;  /* 0x0000000200217310 */ /* 0x004e220000301000 */
[----:B------:R-:W0:-:S14]  /*4070*/  DSETP.GEU.AND P0, PT, |R2|, c[0x2][0x0], PT ;  /* 0x008000000200762a */ /* 0x000e1c0003f0e200 */
[----:B0-----:R-:W-:Y:S01]  /*4080*/  @!P0 FMUL R33, R33, 1.175494350822287508e-38 ;  /* 0x0080000021218820 */ /* 0x001fe20000400000 */
[----:B------:R-:W-:Y:S05]  /*4090*/  BRA `(.L_x_21270) ;  /* 0x000008f000007947 */ /* 0x000fea0003800000 */
.L_x_21278:
        /* <DEDUP_REMOVED lines=26> */
.L_x_21281:
        /* <DEDUP_REMOVED lines=13> */
.L_x_21280:
[----:B------:R-:W2:Y:S02]  /*4310*/  LDG.E.U16 R2, [R2.64] ;  /* 0x0000002402027981 */ /* 0x000ea4000c1e1500 */
[----:B--2---:R-:W-:Y:S01]  /*4320*/  PRMT R33, RZ, 0x5410, R2 ;  /* 0x00005410ff217816 */ /* 0x004fe20000000002 */
[----:B------:R-:W-:Y:S05]  /*4330*/  BRA `(.L_x_21270) ;  /* 0x0000065000007947 */ /* 0x000fea0003800000 */
.L_x_21277:
        /* <DEDUP_REMOVED lines=11> */
.L_x_21284:
        /* <DEDUP_REMOVED lines=20> */
.L_x_21286:
[----:B------:R-:W-:Y:S05]  /*4530*/  BSYNC B0 ;  /* 0x0000000000007941 */ /* 0x000fea0003800000 */
.L_x_21285:
[----:B------:R-:W-:Y:S01]  /*4540*/  IMAD.SHL.U32 R2, R2, 0x100000, RZ ;  /* 0x0010000002027824 */ /* 0x000fe200078e00ff */
[----:B------:R-:W-:-:S04]  /*4550*/  LEA R0, R0, 0x3b800000, 0x17 ;  /* 0x3b80000000007811 */ /* 0x000fc800078eb8ff */
[----:B------:R-:W-:Y:S01]  /*4560*/  LOP3.LUT R33, R0, R2, R33, 0xfe, !PT ;  /* 0x0000000200217212 */ /* 0x000fe200078efe21 */
[----:B------:R-:W-:Y:S05]  /*4570*/  BRA `(.L_x_21270) ;  /* 0x0000041000007947 */ /* 0x000fea0003800000 */
.L_x_21283:
        /* <DEDUP_REMOVED lines=20> */
.L_x_21288:
[----:B------:R-:W-:Y:S05]  /*46c0*/  BSYNC B0 ;  /* 0x0000000000007941 */ /* 0x000fea0003800000 */
.L_x_21287:
[----:B------:R-:W-:Y:S01]  /*46d0*/  IMAD.SHL.U32 R2, R2, 0x200000, RZ ;  /* 0x0020000002027824 */ /* 0x000fe200078e00ff */
[----:B------:R-:W-:-:S04]  /*46e0*/  LEA R0, R0, 0x37800000, 0x17 ;  /* 0x3780000000007811 */ /* 0x000fc800078eb8ff */
[----:B------:R-:W-:Y:S01]  /*46f0*/  LOP3.LUT R33, R0, R2, R33, 0xfe, !PT ;  /* 0x0000000200217212 */ /* 0x000fe200078efe21 */
[----:B------:R-:W-:Y:S05]  /*4700*/  BRA `(.L_x_21270) ;  /* 0x0000028000007947 */ /* 0x000fea0003800000 */
.L_x_21282:
        /* <DEDUP_REMOVED lines=14> */
.L_x_21269:
        /* <DEDUP_REMOVED lines=21> */
.L_x_21290:
[----:B------:R-:W2:Y:S02]  /*4940*/  LDG.E.64 R2, [R2.64] ;  /* 0x0000002402027981 */ /* 0x000ea4000c1e1b00 */
[----:B--2---:R0:W2:Y:S01]  /*4950*/  I2F.U64 R33, R2 ;  /* 0x0000000200217312 */ /* 0x0040a20000301000 */
[----:B------:R-:W-:Y:S05]  /*4960*/  BRA `(.L_x_21270) ;  /* 0x0000002000007947 */ /* 0x000fea0003800000 */
.L_x_21289:
[----:B------:R-:W2:Y:S02]  /*4970*/  LDG.E R2, [R2.64] ;  /* 0x0000002402027981 */ /* 0x000ea4000c1e1900 */
[----:B--2---:R0:W2:Y:S02]  /*4980*/  I2F.U32 R33, R2 ;  /* 0x0000000200217306 */ /* 0x0040a40000201000 */
.L_x_21270:
[----:B------:R-:W-:Y:S05]  /*4990*/  BSYNC B6 ;  /* 0x0000000000067941 */ /* 0x000fea0003800000 */
.L_x_21264:
[----:B------:R-:W-:Y:S02]  /*49a0*/  IADD3 R17, R17, 0x80, RZ ;  /* 0x0000008011117810 */ /* 0x000fe40007ffe0ff */
.L_x_21150:
[----:B-1-34-:R-:W-:Y:S05]  /*49b0*/  BSYNC B7 ;  /* 0x0000000000077941 */ /* 0x01afea0003800000 */
.L_x_21149:
[----:B------:R-:W-:Y:S01]  /*49c0*/  ISETP.GE.AND P0, PT, R17, R26, PT ;  /* 0x0000001a1100720c */ /* 0x000fe20003f06270 */
[----:B------:R-:W-:Y:S01]  /*49d0*/  BSSY B7, `(.L_x_21291) ;  /* 0x000048b000077945 */ /* 0x000fe20003800000 */
[----:B------:R-:W-:Y:S01]  /*49e0*/  IMAD.MOV.U32 R32, RZ, RZ, RZ ;  /* 0x000000ffff207224 */ /* 0x000fe200078e00ff */
[----:B------:R-:W-:-:S10]  /*49f0*/  CS2R R34, SRZ ;  /* 0x0000000000227805 */ /* 0x000fd4000001ff00 */
        /* <DEDUP_REMOVED lines=21> */
.L_x_21296:
[----:B------:R-:W3:Y:S02]  /*4b50*/  LDG.E.U8 R2, [R2.64] ;  /* 0x0000002402027981 */ /* 0x000ee4000c1e1100 */
[----:B---3--:R-:W0:Y:S02]  /*4b60*/  I2F.U16 R0, R2 ;  /* 0x0000000200007306 */ /* 0x008e240000101000 */
[----:B0-----:R-:W-:-:S04]  /*4b70*/  F2FP.PACK_AB R0, RZ, R0 ;  /* 0x00000000ff00723e */ /* 0x001fc800000000ff */
[----:B------:R-:W-:Y:S01]  /*4b80*/  PRMT R27, R0, 0x7610, R27 ;  /* 0x00007610001b7816 */ /* 0x000fe2000000001b */
[----:B------:R-:W-:Y:S05]  /*4b90*/  BRA `(.L_x_21298) ;  /* 0x00000ed000007947 */ /* 0x000fea0003800000 */
.L_x_21295:
        /* <DEDUP_REMOVED lines=11> */
.L_x_21300:
[----:B------:R-:W3:Y:S02]  /*4c50*/  LDG.E R2, [R2.64] ;  /* 0x0000002402027981 */ /* 0x000ee4000c1e1900 */
[----:B---3--:R-:W0:Y:S02]  /*4c60*/  I2F R0, R2 ;  /* 0x0000000200007306 */ /* 0x008e240000201400 */
[----:B0-----:R-:W-:-:S04]  /*4c70*/  F2FP.PACK_AB R0, RZ, R0 ;  /* 0x00000000ff00723e */ /* 0x001fc800000000ff */
[----:B------:R-:W-:Y:S01]  /*4c80*/  PRMT R27, R0, 0x7610, R27 ;  /* 0x00007610001b7816 */ /* 0x000fe2000000001b */
[----:B------:R-:W-:Y:S05]  /*4c90*/  BRA `(.L_x_21298) ;  /* 0x00000dd000007947 */ /* 0x000fea0003800000 */
.L_x_21299:
[----:B------:R-:W3:Y:S02]  /*4ca0*/  LDG.E.U16 R2, [R2.64] ;  /* 0x0000002402027981 */ /* 0x000ee4000c1e1500 */
[----:B---3--:R-:W0:Y:S02]  /*4cb0*/  I2F.S16 R0, R2 ;  /* 0x0000000200007306 */ /* 0x008e240000101400 */
[----:B0-----:R-:W-:-:S04]  /*4cc0*/  F2FP.PACK_AB R0, RZ, R0 ;  /* 0x00000000ff00723e */ /* 0x001fc800000000ff */
[----:B------:R-:W-:Y:S01]  /*4cd0*/  PRMT R27, R0, 0x7610, R27 ;  /* 0x00007610001b7816 */ /* 0x000fe2000000001b */
[----:B------:R-:W-:Y:S05]  /*4ce0*/  BRA `(.L_x_21298) ;  /* 0x00000d8000007947 */ /* 0x000fea0003800000 */
.L_x_21294:
        /* <DEDUP_REMOVED lines=9> */
.L_x_21302:
[----:B------:R0:W5:Y:S01]  /*4d80*/  LDG.E.U16 R27, [R2.64] ;  /* 0x00000024021b7981 */ /* 0x000162000c1e1500 */
[----:B------:R-:W-:Y:S05]  /*4d90*/  BRA `(.L_x_21298) ;  /* 0x00000cd000007947 */ /* 0x000fea0003800000 */
.L_x_21301:
        /* <DEDUP_REMOVED lines=9> */
.L_x_21304:
[----:B------:R0:W5:Y:S01]  /*4e30*/  LDG.E.U16 R27, [R2.64] ;  /* 0x00000024021b7981 */ /* 0x000162000c1e1500 */
[----:B------:R-:W-:Y:S05]  /*4e40*/  BRA `(.L_x_21298) ;  /* 0x00000c2000007947 */ /* 0x000fea0003800000 */
.L_x_21303:
[----:B------:R-:W3:Y:S02]  /*4e50*/  LDG.E.64 R2, [R2.64] ;  /* 0x0000002402027981 */ /* 0x000ee4000c1e1b00 */
[----:B---3--:R-:W0:Y:S01]  /*4e60*/  F2F.F32.F64 R0, R2 ;  /* 0x0000000200007310 */ /* 0x008e220000301000 */
[----:B------:R-:W0:-:S14]  /*4e70*/  DSETP.GEU.AND P0, PT, |R2|, c[0x2][0x0], PT ;  /* 0x008000000200762a */ /* 0x000e1c0003f0e200 */
[----:B0-----:R-:W-:-:S05]  /*4e80*/  @!P0 FMUL R0, R0, 1.175494350822287508e-38 ;  /* 0x0080000000008820 */ /* 0x001fca0000400000 */
[----:B------:R-:W-:-:S04]  /*4e90*/  F2FP.PACK_AB R0, RZ, R0 ;  /* 0x00000000ff00723e */ /* 0x000fc800000000ff */
[----:B------:R-:W-:Y:S01]  /*4ea0*/  PRMT R27, R0, 0x7610, R27 ;  /* 0x00007610001b7816 */ /* 0x000fe2000000001b */
[----:B------:R-:W-:Y:S05]  /*4eb0*/  BRA `(.L_x_21298) ;  /* 0x00000bb000007947 */ /* 0x000fea0003800000 */
.L_x_21293:
        /* <DEDUP_REMOVED lines=14> */
.L_x_21307:
[----:B------:R-:W3:Y:S02]  /*4fa0*/  LDG.E.64 R2, [R2.64] ;  /* 0x0000002402027981 */ /* 0x000ee4000c1e1b00 */
[----:B---3--:R-:W0:Y:S01]  /*4fb0*/  F2F.F32.F64 R0, R2 ;  /* 0x0000000200007310 */ /* 0x008e220000301000 */
[----:B------:R-:W0:-:S14]  /*4fc0*/  DSETP.GEU.AND P0, PT, |R2|, c[0x2][0x0], PT ;  /* 0x008000000200762a */ /* 0x000e1c0003f0e200 */
[----:B0-----:R-:W-:-:S05]  /*4fd0*/  @!P0 FMUL R0, R0, 1.175494350822287508e-38 ;  /* 0x0080000000008820 */ /* 0x001fca0000400000 */
[----:B------:R-:W-:-:S04]  /*4fe0*/  F2FP.PACK_AB R0, RZ, R0 ;  /* 0x00000000ff00723e */ /* 0x000fc800000000ff */
[----:B------:R-:W-:Y:S01]  /*4ff0*/  PRMT R27, R0, 0x7610, R27 ;  /* 0x00007610001b7816 */ /* 0x000fe2000000001b */
[----:B------:R-:W-:Y:S05]  /*5000*/  BRA `(.L_x_21298) ;  /* 0x00000a6000007947 */ /* 0x000fea0003800000 */
.L_x_21306:
        /* <DEDUP_REMOVED lines=28> */
.L_x_21309:
        /* <DEDUP_REMOVED lines=15> */
.L_x_21308:
[----:B------:R-:W3:Y:S02]  /*52c0*/  LDG.E.U16 R0, [R2.64] ;  /* 0x0000002402007981 */ /* 0x000ee4000c1e1500 */
[----:B---3--:R-:W-:-:S04]  /*52d0*/  PRMT R0, RZ, 0x5410, R0 ;  /* 0x00005410ff007816 */ /* 0x008fc80000000000 */
[----:B------:R-:W-:-:S04]  /*52e0*/  F2FP.PACK_AB R0, RZ, R0 ;  /* 0x00000000ff00723e */ /* 0x000fc800000000ff */
[----:B------:R-:W-:Y:S01]  /*52f0*/  PRMT R27, R0, 0x7610, R27 ;  /* 0x00007610001b7816 */ /* 0x000fe2000000001b */
[----:B------:R-:W-:Y:S05]  /*5300*/  BRA `(.L_x_21298) ;  /* 0x0000076000007947 */ /* 0x000fea0003800000 */
.L_x_21305:
        /* <DEDUP_REMOVED lines=12> */
.L_x_21312:
        /* <DEDUP_REMOVED lines=21> */
.L_x_21316:
[----:B------:R-:W-:Y:S05]  /*5520*/  BSYNC B1 ;  /* 0x0000000000017941 */ /* 0x000fea0003800000 */
.L_x_21315:
[----:B------:R-:W-:Y:S01]  /*5530*/  LEA R3, R0, 0x3b800000, 0x17 ;  /* 0x3b80000000037811 */ /* 0x000fe200078eb8ff */
[----:B------:R-:W-:-:S05]  /*5540*/  IMAD.SHL.U32 R0, R2, 0x100000, RZ ;  /* 0x0010000002007824 */ /* 0x000fca00078e00ff */
[----:B------:R-:W-:Y:S02]  /*5550*/  LOP3.LUT R0, R3, R0, R4, 0xfe, !PT ;  /* 0x0000000003007212 */ /* 0x000fe400078efe04 */
.L_x_21314:
[----:B------:R-:W-:Y:S05]  /*5560*/  BSYNC B0 ;  /* 0x0000000000007941 */ /* 0x000fea0003800000 */
.L_x_21313:
[----:B------:R-:W-:-:S04]  /*5570*/  F2FP.PACK_AB R0, RZ, R0 ;  /* 0x00000000ff00723e */ /* 0x000fc800000000ff */
[----:B------:R-:W-:Y:S01]  /*5580*/  PRMT R27, R0, 0x7610, R27 ;  /* 0x00007610001b7816 */ /* 0x000fe2000000001b */
[----:B------:R-:W-:Y:S05]  /*5590*/  BRA `(.L_x_21298) ;  /* 0x000004d000007947 */ /* 0x000fea0003800000 */
.L_x_21311:
        /* <DEDUP_REMOVED lines=21> */
.L_x_21320:
[----:B------:R-:W-:Y:S05]  /*56f0*/  BSYNC B1 ;  /* 0x0000000000017941 */ /* 0x000fea0003800000 */
.L_x_21319:
[----:B------:R-:W-:Y:S01]  /*5700*/  LEA R3, R0, 0x37800000, 0x17 ;  /* 0x3780000000037811 */ /* 0x000fe200078eb8ff */
[----:B------:R-:W-:-:S05]  /*5710*/  IMAD.SHL.U32 R0, R2, 0x200000, RZ ;  /* 0x0020000002007824 */ /* 0x000fca00078e00ff */
[----:B------:R-:W-:Y:S02]  /*5720*/  LOP3.LUT R0, R3, R0, R4, 0xfe, !PT ;  /* 0x0000000003007212 */ /* 0x000fe400078efe04 */
.L_x_21318:
[----:B------:R-:W-:Y:S05]  /*5730*/  BSYNC B0 ;  /* 0x0000000000007941 */ /* 0x000fea0003800000 */
.L_x_21317:
[----:B------:R-:W-:-:S04]  /*5740*/  F2FP.PACK_AB R0, RZ, R0 ;  /* 0x00000000ff00723e */ /* 0x000fc800000000ff */
[----:B------:R-:W-:Y:S01]  /*5750*/  PRMT R27, R0, 0x7610, R27 ;  /* 0x00007610001b7816 */ /* 0x000fe2000000001b */
[----:B------:R-:W-:Y:S05]  /*5760*/  BRA `(.L_x_21298) ;  /* 0x0000030000007947 */ /* 0x000fea0003800000 */
.L_x_21310:
        /* <DEDUP_REMOVED lines=14> */
.L_x_21324:
[----:B------:R-:W-:Y:S05]  /*5850*/  BSYNC B0 ;  /* 0x0000000000007941 */ /* 0x000fea0003800000 */
.L_x_21323:
[----:B------:R-:W-:-:S04]  /*5860*/  F2FP.PACK_AB R0, RZ, R0 ;  /* 0x00000000ff00723e */ /* 0x000fc800000000ff */
[----:B------:R-:W-:Y:S01]  /*5870*/  PRMT R27, R0, 0x7610, R27 ;  /* 0x00007610001b7816 */ /* 0x000fe2000000001b */
[----:B------:R-:W-:Y:S05]  /*5880*/  BRA `(.L_x_21298) ;  /* 0x000001e000007947 */ /* 0x000fea0003800000 */
.L_x_21297:
        /* <DEDUP_REMOVED lines=21> */
.L_x_21322:
[----:B------:R-:W3:Y:S02]  /*59e0*/  LDG.E.64 R2, [R2.64] ;  /* 0x0000002402027981 */ /* 0x000ee4000c1e1b00 */
[----:B---3--:R-:W0:Y:S02]  /*59f0*/  I2F.U64 R0, R2 ;  /* 0x0000000200007312 */ /* 0x008e240000301000 */
[----:B0-----:R-:W-:-:S04]  /*5a00*/  F2FP.PACK_AB R0, RZ, R0 ;  /* 0x00000000ff00723e */ /* 0x001fc800000000ff */
[----:B------:R-:W-:Y:S01]  /*5a10*/  PRMT R27, R0, 0x7610, R27 ;  /* 0x00007610001b7816 */ /* 0x000fe2000000001b */
[----:B------:R-:W-:Y:S05]  /*5a20*/  BRA `(.L_x_21298) ;  /* 0x0000004000007947 */ /* 0x000fea0003800000 */
.L_x_21321:
[----:B------:R-:W3:Y:S02]  /*5a30*/  LDG.E R2, [R2.64] ;  /* 0x0000002402027981 */ /* 0x000ee4000c1e1900 */
[----:B---3--:R-:W0:Y:S02]  /*5a40*/  I2F.U32 R0, R2 ;  /* 0x0000000200007306 */ /* 0x008e240000201000 */
[----:B0-----:R-:W-:-:S04]  /*5a50*/  F2FP.PACK_AB R0, RZ, R0 ;  /* 0x00000000ff00723e */ /* 0x001fc800000000ff */
[----:B------:R-:W-:Y:S02]  /*5a60*/  PRMT R27, R0, 0x7610, R27 ;  /* 0x00007610001b7816 */ /* 0x000fe4000000001b */
.L_x_21298:
        /* <DEDUP_REMOVED lines=18> */
.L_x_21329:
[----:B------:R-:W3:Y:S02]  /*5b90*/  LDG.E.U8 R2, [R2.64] ;  /* 0x0000002402027981 */ /* 0x000ee4000c1e1100 */
[----:B---3--:R0:W1:Y:S01]  /*5ba0*/  I2F.U16 R25, R2 ;  /* 0x0000000200197306 */ /* 0x0080620000101000 */
[----:B------:R-:W-:Y:S05]  /*5bb0*/  BRA `(.L_x_21331) ;  /* 0x00000ca000007947 */ /* 0x000fea0003800000 */
.L_x_21328:
        /* <DEDUP_REMOVED lines=9> */
.L_x_21333:
[----:B------:R-:W3:Y:S02]  /*5c50*/  LDG.E R2, [R2.64] ;  /* 0x0000002402027981 */ /* 0x000ee4000c1e1900 */
[----:B---3--:R0:W1:Y:S01]  /*5c60*/  I2F R25, R2 ;  /* 0x0000000200197306 */ /* 0x0080620000201400 */
[----:B------:R-:W-:Y:S05]  /*5c70*/  BRA `(.L_x_21331) ;  /* 0x00000be000007947 */ /* 0x000fea0003800000 */
.L_x_21332:
[----:B------:R-:W3:Y:S02]  /*5c80*/  LDG.E.U16 R2, [R2.64] ;  /* 0x0000002402027981 */ /* 0x000ee4000c1e1500 */
[----:B---3--:R0:W1:Y:S01]  /*5c90*/  I2F.S16 R25, R2 ;  /* 0x0000000200197306 */ /* 0x0080620000101400 */
[----:B------:R-:W-:Y:S05]  /*5ca0*/  BRA `(.L_x_21331) ;  /* 0x00000bb000007947 */ /* 0x000fea0003800000 */
.L_x_21327:
        /* <DEDUP_REMOVED lines=8> */
.L_x_21335:
[----:B------:R-:W3:Y:S02]  /*5d30*/  LDG.E.U16 R2, [R2.64] ;  /* 0x0000002402027981 */ /* 0x000ee4000c1e1500 */
[----:B---3--:R-:W-:Y:S01]  /*5d40*/  HADD2.F32 R25, -RZ, R2.H0_H0 ;  /* 0x20000002ff197230 */ /* 0x008fe20000004100 */
[----:B------:R-:W-:Y:S05]  /*5d50*/  BRA `(.L_x_21331) ;  /* 0x00000b0000007947 */ /* 0x000fea0003800000 */
.L_x_21334:
        /* <DEDUP_REMOVED lines=8> */
.L_x_21337:
[----:B------:R-:W3:Y:S02]  /*5de0*/  LDG.E.U16 R2, [R2.64] ;  /* 0x0000002402027981 */ /* 0x000ee4000c1e1500 */
[----:B---3--:R-:W-:Y:S01]  /*5df0*/  HADD2.F32 R25, -RZ, R2.H0_H0 ;  /* 0x20000002ff197230 */ /* 0x008fe20000004100 */
[----:B------:R-:W-:Y:S05]  /*5e00*/  BRA `(.L_x_21331) ;  /* 0x00000a5000007947 */ /* 0x000fea0003800000 */
.L_x_21336:
[----:B------:R-:W3:Y:S02]  /*5e10*/  LDG.E.64 R2, [R2.64] ;  /* 0x0000002402027981 */ /* 0x000ee4000c1e1b00 */
[----:B---3--:R-:W0:Y:S01]  /*5e20*/  F2F.F32.F64 R25, R2 ;  /* 0x0000000200197310 */ /* 0x008e220000301000 */
[----:B------:R-:W0:-:S14]  /*5e30*/  DSETP.GEU.AND P0, PT, |R2|, c[0x2][0x0], PT ;  /* 0x008000000200762a */ /* 0x000e1c0003f0e200 */
[----:B0-----:R-:W-:Y:S01]  /*5e40*/  @!P0 FMUL R25, R25, 1.175494350822287508e-38 ;  /* 0x0080000019198820 */ /* 0x001fe20000400000 */
[----:B------:R-:W-:Y:S05]  /*5e50*/  BRA `(.L_x_21331) ;  /* 0x00000a0000007947 */ /* 0x000fea0003800000 */
.L_x_21326:
        /* <DEDUP_REMOVED lines=12> */
.L_x_21340:
[----:B------:R-:W3:Y:S02]  /*5f20*/  LDG.E.64 R2, [R2.64] ;  /* 0x0000002402027981 */ /* 0x000ee4000c1e1b00 */
[----:B---3--:R-:W0:Y:S01]  /*5f30*/  F2F.F32.F64 R25, R2 ;  /* 0x0000000200197310 */ /* 0x008e220000301000 */
[----:B------:R-:W0:-:S14]  /*5f40*/  DSETP.GEU.AND P0, PT, |R2|, c[0x2][0x0], PT ;  /* 0x008000000200762a */ /* 0x000e1c0003f0e200 */
[----:B0-----:R-:W-:Y:S01]  /*5f50*/  @!P0 FMUL R25, R25, 1.175494350822287508e-38 ;  /* 0x0080000019198820 */ /* 0x001fe20000400000 */
[----:B------:R-:W-:Y:S05]  /*5f60*/  BRA `(.L_x_21331) ;  /* 0x000008f000007947 */ /* 0x000fea0003800000 */
.L_x_21339:
        /* <DEDUP_REMOVED lines=26> */
.L_x_21342:
        /* <DEDUP_REMOVED lines=13> */
.L_x_21341:
[----:B------:R-:W3:Y:S02]  /*61e0*/  LDG.E.U16 R2, [R2.64] ;  /* 0x0000002402027981 */ /* 0x000ee4000c1e1500 */
[----:B---3--:R-:W-:Y:S01]  /*61f0*/  PRMT R25, RZ, 0x5410, R2 ;  /* 0x00005410ff197816 */ /* 0x008fe20000000002 */
[----:B------:R-:W-:Y:S05]  /*6200*/  BRA `(.L_x_21331) ;  /* 0x0000065000007947 */ /* 0x000fea0003800000 */
.L_x_21338:
        /* <DEDUP_REMOVED lines=11> */
.L_x_21345:
        /* <DEDUP_REMOVED lines=20> */
.L_x_21347:
[----:B------:R-:W-:Y:S05]  /*6400*/  BSYNC B0 ;  /* 0x0000000000007941 */ /* 0x000fea0003800000 */
.L_x_21346:
[----:B------:R-:W-:Y:S01]  /*6410*/  IMAD.SHL.U32 R2, R2, 0x100000, RZ ;  /* 0x0010000002027824 */ /* 0x000fe200078e00ff */
[----:B------:R-:W-:-:S04]  /*6420*/  LEA R0, R0, 0x3b800000, 0x17 ;  /* 0x3b80000000007811 */ /* 0x000fc800078eb8ff */
[----:B------:R-:W-:Y:S01]  /*6430*/  LOP3.LUT R25, R0, R2, R25, 0xfe, !PT ;  /* 0x0000000200197212 */ /* 0x000fe200078efe19 */
[----:B------:R-:W-:Y:S05]  /*6440*/  BRA `(.L_x_21331) ;  /* 0x0000041000007947 */ /* 0x000fea0003800000 */
.L_x_21344:
        /* <DEDUP_REMOVED lines=20> */
.L_x_21349:
[----:B------:R-:W-:Y:S05]  /*6590*/  BSYNC B0 ;  /* 0x0000000000007941 */ /* 0x000fea0003800000 */
.L_x_21348:
[----:B------:R-:W-:Y:S01]  /*65a0*/  IMAD.SHL.U32 R2, R2, 0x200000, RZ ;  /* 0x0020000002027824 */ /* 0x000fe200078e00ff */
[----:B------:R-:W-:-:S04]  /*65b0*/  LEA R0, R0, 0x37800000, 0x17 ;  /* 0x3780000000007811 */ /* 0x000fc800078eb8ff */
[----:B------:R-:W-:Y:S01]  /*65c0*/  LOP3.LUT R25, R0, R2, R25, 0xfe, !PT ;  /* 0x0000000200197212 */ /* 0x000fe200078efe19 */
[----:B------:R-:W-:Y:S05]  /*65d0*/  BRA `(.L_x_21331) ;  /* 0x0000028000007947 */ /* 0x000fea0003800000 */
.L_x_21343:
        /* <DEDUP_REMOVED lines=14> */
.L_x_21330:
        /* <DEDUP_REMOVED lines=21> */
.L_x_21351:
[----:B------:R-:W3:Y:S02]  /*6810*/  LDG.E.64 R2, [R2.64] ;  /* 0x0000002402027981 */ /* 0x000ee4000c1e1b00 */
[----:B---3--:R0:W1:Y:S01]  /*6820*/  I2F.U64 R25, R2 ;  /* 0x0000000200197312 */ /* 0x0080620000301000 */
[----:B------:R-:W-:Y:S05]  /*6830*/  BRA `(.L_x_21331) ;  /* 0x0000002000007947 */ /* 0x000fea0003800000 */
.L_x_21350:
[----:B------:R-:W3:Y:S02]  /*6840*/  LDG.E R2, [R2.64] ;  /* 0x0000002402027981 */ /* 0x000ee4000c1e1900 */
[----:B---3--:R0:W1:Y:S02]  /*6850*/  I2F.U32 R25, R2 ;  /* 0x0000000200197306 */ /* 0x0080640000201000 */
.L_x_21331:
[----:B------:R-:W-:Y:S05]  /*6860*/  BSYNC B6 ;  /* 0x0000000000067941 */ /* 0x000fea0003800000 */
.L_x_21325:
        /* <DEDUP_REMOVED lines=18> */
.L_x_21356:
[----:B------:R-:W3:Y:S02]  /*6990*/  LDG.E.U8 R2, [R2.64] ;  /* 0x0000002402027981 */ /* 0x000ee4000c1e1100 */
[----:B---3--:R0:W3:Y:S01]  /*69a0*/  I2F.U16 R32, R2 ;  /* 0x0000000200207306 */ /* 0x0080e20000101000 */
[----:B------:R-:W-:Y:S05]  /*69b0*/  BRA `(.L_x_21358) ;  /* 0x00000ca000007947 */ /* 0x000fea0003800000 */
.L_x_21355:
        /* <DEDUP_REMOVED lines=9> */
.L_x_21360:
[----:B------:R-:W3:Y:S02]  /*6a50*/  LDG.E R2, [R2.64] ;  /* 0x0000002402027981 */ /* 0x000ee4000c1e1900 */
[----:B---3--:R0:W3:Y:S01]  /*6a60*/  I2F R32, R2 ;  /* 0x0000000200207306 */ /* 0x0080e20000201400 */
[----:B------:R-:W-:Y:S05]  /*6a70*/  BRA `(.L_x_21358) ;  /* 0x00000be000007947 */ /* 0x000fea0003800000 */
.L_x_21359:
[----:B------:R-:W3:Y:S02]  /*6a80*/  LDG.E.U16 R2, [R2.64] ;  /* 0x0000002402027981 */ /* 0x000ee4000c1e1500 */
[----:B---3--:R0:W3:Y:S01]  /*6a90*/  I2F.S16 R32, R2 ;  /* 0x0000000200207306 */ /* 0x0080e20000101400 */
[----:B------:R-:W-:Y:S05]  /*6aa0*/  BRA `(.L_x_21358) ;  /* 0x00000bb000007947 */ /* 0x000fea0003800000 */
.L_x_21354:
        /* <DEDUP_REMOVED lines=8> */
.L_x_21362:
[----:B------:R-:W3:Y:S02]  /*6b30*/  LDG.E.U16 R2, [R2.64] ;  /* 0x0000002402027981 */ /* 0x000ee4000c1e1500 */
[----:B---3--:R-:W-:Y:S01]  /*6b40*/  HADD2.F32 R32, -RZ, R2.H0_H0 ;  /* 0x20000002ff207230 */ /* 0x008fe20000004100 */
[----:B------:R-:W-:Y:S05]  /*6b50*/  BRA `(.L_x_21358) ;  /* 0x00000b0000007947 */ /* 0x000fea0003800000 */
.L_x_21361:
        /* <DEDUP_REMOVED lines=8> */
.L_x_21364:
[----:B------:R-:W3:Y:S02]  /*6be0*/  LDG.E.U16 R2, [R2.64] ;  /* 0x0000002402027981 */ /* 0x000ee4000c1e1500 */
[----:B---3--:R-:W-:Y:S01]  /*6bf0*/  HADD2.F32 R32, -RZ, R2.H0_H0 ;  /* 0x20000002ff207230 */ /* 0x008fe20000004100 */
[----:B------:R-:W-:Y:S05]  /*6c00*/  BRA `(.L_x_21358) ;  /* 0x00000a5000007947 */ /* 0x000fea0003800000 */
.L_x_21363:
[----:B------:R-:W3:Y:S02]  /*6c10*/  LDG.E.64 R2, [R2.64] ;  /* 0x0000002402027981 */ /* 0x000ee4000c1e1b00 */
[----:B---3--:R-:W0:Y:S01]  /*6c20*/  F2F.F32.F64 R32, R2 ;  /* 0x0000000200207310 */ /* 0x008e220000301000 */
[----:B------:R-:W0:-:S14]  /*6c30*/  DSETP.GEU.AND P0, PT, |R2|, c[0x2][0x0], PT ;  /* 0x008000000200762a */ /* 0x000e1c0003f0e200 */
[----:B0-----:R-:W-:Y:S01]  /*6c40*/  @!P0 FMUL R32, R32, 1.175494350822287508e-38 ;  /* 0x0080000020208820 */ /* 0x001fe20000400000 */
[----:B------:R-:W-:Y:S05]  /*6c50*/  BRA `(.L_x_21358) ;  /* 0x00000a0000007947 */ /* 0x000fea0003800000 */
.L_x_21353:
        /* <DEDUP_REMOVED lines=12> */
.L_x_21367:
[----:B------:R-:W3:Y:S02]  /*6d20*/  LDG.E.64 R2, [R2.64] ;  /* 0x0000002402027981 */ /* 0x000ee4000c1e1b00 */
[----:B---3--:R-:W0:Y:S01]  /*6d30*/  F2F.F32.F64 R32, R2 ;  /* 0x0000000200207310 */ /* 0x008e220000301000 */
[----:B------:R-:W0:-:S14]  /*6d40*/  DSETP.GEU.AND P0, PT, |R2|, c[0x2][0x0], PT ;  /* 0x008000000200762a */ /* 0x000e1c0003f0e200 */
[----:B0-----:R-:W-:Y:S01]  /*6d50*/  @!P0 FMUL R32, R32, 1.175494350822287508e-38 ;  /* 0x0080000020208820 */ /* 0x001fe20000400000 */
[----:B------:R-:W-:Y:S05]  /*6d60*/  BRA `(.L_x_21358) ;  /* 0x000008f000007947 */ /* 0x000fea0003800000 */
.L_x_21366:
        /* <DEDUP_REMOVED lines=26> */
.L_x_21369:
        /* <DEDUP_REMOVED lines=13> */
.L_x_21368:
[----:B------:R-:W3:Y:S02]  /*6fe0*/  LDG.E.U16 R2, [R2.64] ;  /* 0x0000002402027981 */ /* 0x000ee4000c1e1500 */
[----:B---3--:R-:W-:Y:S01]  /*6ff0*/  PRMT R32, RZ, 0x5410, R2 ;  /* 0x00005410ff207816 */ /* 0x008fe20000000002 */
[----:B------:R-:W-:Y:S05]  /*7000*/  BRA `(.L_x_21358) ;  /* 0x0000065000007947 */ /* 0x000fea0003800000 */
.L_x_21365:
        /* <DEDUP_REMOVED lines=11> */
.L_x_21372:
        /* <DEDUP_REMOVED lines=20> */
.L_x_21374:
[----:B------:R-:W-:Y:S05]  /*7200*/  BSYNC B0 ;  /* 0x0000000000007941 */ /* 0x000fea0003800000 */
.L_x_21373:
[----:B------:R-:W-:Y:S01]  /*7210*/  IMAD.SHL.U32 R2, R2, 0x100000, RZ ;  /* 0x0010000002027824 */ /* 0x000fe200078e00ff */
[----:B------:R-:W-:-:S04]  /*7220*/  LEA R3, R0, 0x3b800000, 0x17 ;  /* 0x3b80000000037811 */ /* 0x000fc800078eb8ff */
[----:B------:R-:W-:Y:S01]  /*7230*/  LOP3.LUT R32, R3, R2, R32, 0xfe, !PT ;  /* 0x0000000203207212 */ /* 0x000fe200078efe20 */
[----:B------:R-:W-:Y:S05]  /*7240*/  BRA `(.L_x_21358) ;  /* 0x0000041000007947 */ /* 0x000fea0003800000 */
.L_x_21371:
        /* <DEDUP_REMOVED lines=20> */
.L_x_21376:
[----:B------:R-:W-:Y:S05]  /*7390*/  BSYNC B0 ;  /* 0x0000000000007941 */ /* 0x000fea0003800000 */
.L_x_21375:
[----:B------:R-:W-:Y:S01]  /*73a0*/  IMAD.SHL.U32 R2, R2, 0x200000, RZ ;  /* 0x0020000002027824 */ /* 0x000fe200078e00ff */
[----:B------:R-:W-:-:S04]  /*73b0*/  LEA R3, R0, 0x37800000, 0x17 ;  /* 0x3780000000037811 */ /* 0x000fc800078eb8ff */
[----:B------:R-:W-:Y:S01]  /*73c0*/  LOP3.LUT R32, R3, R2, R32, 0xfe, !PT ;  /* 0x0000000203207212 */ /* 0x000fe200078efe20 */
[----:B------:R-:W-:Y:S05]  /*73d0*/  BRA `(.L_x_21358) ;  /* 0x0000028000007947 */ /* 0x000fea0003800000 */
.L_x_21370:
        /* <DEDUP_REMOVED lines=14> */
.L_x_21357:
        /* <DEDUP_REMOVED lines=21> */
.L_x_21378:
[----:B------:R-:W3:Y:S02]  /*7610*/  LDG.E.64 R2, [R2.64] ;  /* 0x0000002402027981 */ /* 0x000ee4000c1e1b00 */
[----:B---3--:R0:W3:Y:S01]  /*7620*/  I2F.U64 R32, R2 ;  /* 0x0000000200207312 */ /* 0x0080e20000301000 */
[----:B------:R-:W-:Y:S05]  /*7630*/  BRA `(.L_x_21358) ;  /* 0x0000002000007947 */ /* 0x000fea0003800000 */
.L_x_21377:
[----:B------:R-:W3:Y:S02]  /*7640*/  LDG.E R2, [R2.64] ;  /* 0x0000002402027981 */ /* 0x000ee4000c1e1900 */
[----:B---3--:R0:W3:Y:S02]  /*7650*/  I2F.U32 R32, R2 ;  /* 0x0000000200207306 */ /* 0x0080e40000201000 */
.L_x_21358:
[----:B------:R-:W-:Y:S05]  /*7660*/  BSYNC B6 ;  /* 0x0000000000067941 */ /* 0x000fea0003800000 */
.L_x_21352:
        /* <DEDUP_REMOVED lines=18> */
.L_x_21383:
[----:B------:R-:W4:Y:S02]  /*7790*/  LDG.E.U8 R2, [R2.64] ;  /* 0x0000002402027981 */ /* 0x000f24000c1e1100 */
[----:B----4-:R0:W4:Y:S01]  /*77a0*/  I2F.U16 R34, R2 ;  /* 0x0000000200227306 */ /* 0x0101220000101000 */
[----:B------:R-:W-:Y:S05]  /*77b0*/  BRA `(.L_x_21385) ;  /* 0x00000ca000007947 */ /* 0x000fea0003800000 */
.L_x_21382:
        /* <DEDUP_REMOVED lines=9> */
.L_x_21387:
[----:B------:R-:W4:Y:S02]  /*7850*/  LDG.E R2, [R2.64] ;  /* 0x0000002402027981 */ /* 0x000f24000c1e1900 */
[----:B----4-:R0:W4:Y:S01]  /*7860*/  I2F R34, R2 ;  /* 0x0000000200227306 */ /* 0x0101220000201400 */
[----:B------:R-:W-:Y:S05]  /*7870*/  BRA `(.L_x_21385) ;  /* 0x00000be000007947 */ /* 0x000fea0003800000 */
.L_x_21386:
[----:B------:R-:W4:Y:S02]  /*7880*/  LDG.E.U16 R2, [R2.64] ;  /* 0x0000002402027981 */ /* 0x000f24000c1e1500 */
[----:B----4-:R0:W4:Y:S01]  /*7890*/  I2F.S16 R34, R2 ;  /* 0x0000000200227306 */ /* 0x0101220000101400 */
[----:B------:R-:W-:Y:S05]  /*78a0*/  BRA `(.L_x_21385) ;  /* 0x00000bb000007947 */ /* 0x000fea0003800000 */
.L_x_21381:
        /* <DEDUP_REMOVED lines=8> */
.L_x_21389:
[----:B------:R-:W4:Y:S02]  /*7930*/  LDG.E.U16 R2, [R2.64] ;  /* 0x0000002402027981 */ /* 0x000f24000c1e1500 */
[----:B----4-:R-:W-:Y:S01]  /*7940*/  HADD2.F32 R34, -RZ, R2.H0_H0 ;  /* 0x20000002ff227230 */ /* 0x010fe20000004100 */
[----:B------:R-:W-:Y:S05]  /*7950*/  BRA `(.L_x_21385) ;  /* 0x00000b0000007947 */ /* 0x000fea0003800000 */
.L_x_21388:
        /* <DEDUP_REMOVED lines=8> */
.L_x_21391:
[----:B------:R-:W4:Y:S02]  /*79e0*/  LDG.E.U16 R2, [R2.64] ;  /* 0x0000002402027981 */ /* 0x000f24000c1e1500 */
[----:B----4-:R-:W-:Y:S01]  /*79f0*/  HADD2.F32 R34, -RZ, R2.H0_H0 ;  /* 0x20000002ff227230 */ /* 0x010fe20000004100 */
[----:B------:R-:W-:Y:S05]  /*7a00*/  BRA `(.L_x_21385) ;  /* 0x00000a5000007947 */ /* 0x000fea0003800000 */
.L_x_21390:
[----:B------:R-:W4:Y:S02]  /*7a10*/  LDG.E.64 R2, [R2.64] ;  /* 0x0000002402027981 */ /* 0x000f24000c1e1b00 */
[----:B----4-:R-:W0:Y:S01]  /*7a20*/  F2F.F32.F64 R34, R2 ;  /* 0x0000000200227310 */ /* 0x010e220000301000 */
[----:B------:R-:W0:-:S14]  /*7a30*/  DSETP.GEU.AND P0, PT, |R2|, c[0x2][0x0], PT ;  /* 0x008000000200762a */ /* 0x000e1c0003f0e200 */
[----:B0-----:R-:W-:Y:S01]  /*7a40*/  @!P0 FMUL R34, R34, 1.175494350822287508e-38 ;  /* 0x0080000022228820 */ /* 0x001fe20000400000 */
[----:B------:R-:W-:Y:S05]  /*7a50*/  BRA `(.L_x_21385) ;  /* 0x00000a0000007947 */ /* 0x000fea0003800000 */
.L_x_21380:
        /* <DEDUP_REMOVED lines=12> */
.L_x_21394:
[----:B------:R-:W4:Y:S02]  /*7b20*/  LDG.E.64 R2, [R2.64] ;  /* 0x0000002402027981 */ /* 0x000f24000c1e1b00 */
[----:B----4-:R-:W0:Y:S01]  /*7b30*/  F2F.F32.F64 R34, R2 ;  /* 0x0000000200227310 */ /* 0x010e220000301000 */
[----:B------:R-:W0:-:S14]  /*7b40*/  DSETP.GEU.AND P0, PT, |R2|, c[0x2][0x0], PT ;  /* 0x008000000200762a */ /* 0x000e1c0003f0e200 */
[----:B0-----:R-:W-:Y:S01]  /*7b50*/  @!P0 FMUL R34, R34, 1.175494350822287508e-38 ;  /* 0x0080000022228820 */ /* 0x001fe20000400000 */
[----:B------:R-:W-:Y:S05]  /*7b60*/  BRA `(.L_x_21385) ;  /* 0x000008f000007947 */ /* 0x000fea0003800000 */
.L_x_21393:
        /* <DEDUP_REMOVED lines=26> */
.L_x_21396:
        /* <DEDUP_REMOVED lines=13> */
.L_x_21395:
[----:B------:R-:W4:Y:S02]  /*7de0*/  LDG.E.U16 R2, [R2.64] ;  /* 0x0000002402027981 */ /* 0x000f24000c1e1500 */
[----:B----4-:R-:W-:Y:S01]  /*7df0*/  PRMT R34, RZ, 0x5410, R2 ;  /* 0x00005410ff227816 */ /* 0x010fe20000000002 */
[----:B------:R-:W-:Y:S05]  /*7e00*/  BRA `(.L_x_21385) ;  /* 0x0000065000007947 */ /* 0x000fea0003800000 */
.L_x_21392:
        /* <DEDUP_REMOVED lines=11> */
.L_x_21399:
        /* <DEDUP_REMOVED lines=20> */
.L_x_21401:
[----:B------:R-:W-:Y:S05]  /*8000*/  BSYNC B0 ;  /* 0x0000000000007941 */ /* 0x000fea0003800000 */
.L_x_21400:
[----:B------:R-:W-:Y:S01]  /*8010*/  IMAD.SHL.U32 R2, R2, 0x100000, RZ ;  /* 0x0010000002027824 */ /* 0x000fe200078e00ff */
[----:B------:R-:W-:-:S04]  /*8020*/  LEA R3, R0, 0x3b800000, 0x17 ;  /* 0x3b80000000037811 */ /* 0x000fc800078eb8ff */
[----:B------:R-:W-:Y:S01]  /*8030*/  LOP3.LUT R34, R3, R2, R34, 0xfe, !PT ;  /* 0x0000000203227212 */ /* 0x000fe200078efe22 */
[----:B------:R-:W-:Y:S05]  /*8040*/  BRA `(.L_x_21385) ;  /* 0x0000041000007947 */ /* 0x000fea0003800000 */
.L_x_21398:
        /* <DEDUP_REMOVED lines=20> */
.L_x_21403:
[----:B------:R-:W-:Y:S05]  /*8190*/  BSYNC B0 ;  /* 0x0000000000007941 */ /* 0x000fea0003800000 */
.L_x_21402:
[----:B------:R-:W-:Y:S01]  /*81a0*/  IMAD.SHL.U32 R2, R2, 0x200000, RZ ;  /* 0x0020000002027824 */ /* 0x000fe200078e00ff */
[----:B------:R-:W-:-:S04]  /*81b0*/  LEA R3, R0, 0x37800000, 0x17 ;  /* 0x3780000000037811 */ /* 0x000fc800078eb8ff */
[----:B------:R-:W-:Y:S01]  /*81c0*/  LOP3.LUT R34, R3, R2, R34, 0xfe, !PT ;  /* 0x0000000203227212 */ /* 0x000fe200078efe22 */
[----:B------:R-:W-:Y:S05]  /*81d0*/  BRA `(.L_x_21385) ;  /* 0x0000028000007947 */ /* 0x000fea0003800000 */
.L_x_21397:
        /* <DEDUP_REMOVED lines=14> */
.L_x_21384:
        /* <DEDUP_REMOVED lines=21> */
.L_x_21405:
[----:B------:R-:W4:Y:S02]  /*8410*/  LDG.E.64 R2, [R2.64] ;  /* 0x0000002402027981 */ /* 0x000f24000c1e1b00 */
[----:B----4-:R0:W4:Y:S01]  /*8420*/  I2F.U64 R34, R2 ;  /* 0x0000000200227312 */ /* 0x0101220000301000 */
[----:B------:R-:W-:Y:S05]  /*8430*/  BRA `(.L_x_21385) ;  /* 0x0000002000007947 */ /* 0x000fea0003800000 */
.L_x_21404:
[----:B------:R-:W4:Y:S02]  /*8440*/  LDG.E R2, [R2.64] ;  /* 0x0000002402027981 */ /* 0x000f24000c1e1900 */
[----:B----4-:R0:W4:Y:S02]  /*8450*/  I2F.U32 R34, R2 ;  /* 0x0000000200227306 */ /* 0x0101240000201000 */
.L_x_21385:
[----:B------:R-:W-:Y:S05]  /*8460*/  BSYNC B6 ;  /* 0x0000000000067941 */ /* 0x000fea0003800000 */
.L_x_21379:
        /* <DEDUP_REMOVED lines=18> */
.L_x_21410:
[----:B------:R-:W2:Y:S02]  /*8590*/  LDG.E.U8 R2, [R2.64] ;  /* 0x0000002402027981 */ /* 0x000ea4000c1e1100 */
[----:B--2---:R0:W2:Y:S01]  /*85a0*/  I2F.U16 R35, R2 ;  /* 0x0000000200237306 */ /* 0x0040a20000101000 */
[----:B------:R-:W-:Y:S05]  /*85b0*/  BRA `(.L_x_21412) ;  /* 0x00000ca000007947 */ /* 0x000fea0003800000 */
.L_x_21409:
        /* <DEDUP_REMOVED lines=9> */
.L_x_21414:
[----:B------:R-:W2:Y:S02]  /*8650*/  LDG.E R2, [R2.64] ;  /* 0x0000002402027981 */ /* 0x000ea4000c1e1900 */
[----:B--2---:R0:W2:Y:S01]  /*8660*/  I2F R35, R2 ;  /* 0x0000000200237306 */ /* 0x0040a20000201400 */
[----:B------:R-:W-:Y:S05]  /*8670*/  BRA `(.L_x_21412) ;  /* 0x00000be000007947 */ /* 0x000fea0003800000 */
.L_x_21413:
[----:B------:R-:W2:Y:S02]  /*8680*/  LDG.E.U16 R2, [R2.64] ;  /* 0x0000002402027981 */ /* 0x000ea4000c1e1500 */
[----:B--2---:R0:W2:Y:S01]  /*8690*/  I2F.S16 R35, R2 ;  /* 0x0000000200237306 */ /* 0x0040a20000101400 */
[----:B------:R-:W-:Y:S05]  /*86a0*/  BRA `(.L_x_21412) ;  /* 0x00000bb000007947 */ /* 0x000fea0003800000 */
.L_x_21408:
        /* <DEDUP_REMOVED lines=8> */
.L_x_21416:
[----:B------:R-:W2:Y:S02]  /*8730*/  LDG.E.U16 R2, [R2.64] ;  /* 0x0000002402027981 */ /* 0x000ea4000c1e1500 */
[----:B--2---:R-:W-:Y:S01]  /*8740*/  HADD2.F32 R35, -RZ, R2.H0_H0 ;  /* 0x20000002ff237230 */ /* 0x004fe20000004100 */
[----:B------:R-:W-:Y:S05]  /*8750*/  BRA `(.L_x_21412) ;  /* 0x00000b0000007947 */ /* 0x000fea0003800000 */
.L_x_21415:
        /* <DEDUP_REMOVED lines=8> */
.L_x_21418:
[----:B------:R-:W2:Y:S02]  /*87e0*/  LDG.E.U16 R2, [R2.64] ;  /* 0x0000002402027981 */ /* 0x000ea4000c1e1500 */
[----:B--2---:R-:W-:Y:S01]  /*87f0*/  HADD2.F32 R35, -RZ, R2.H0_H0 ;  /* 0x20000002ff237230 */ /* 0x004fe20000004100 */
[----:B------:R-:W-:Y:S05]  /*8800*/  BRA `(.L_x_21412) ;  /* 0x00000a5000007947 */ /* 0x000fea0003800000 */
.L_x_21417:
[----:B------:R-:W2:Y:S02]  /*8810*/  LDG.E.64 R2, [R2.64] ;  /* 0x0000002402027981 */ /* 0x000ea4000c1e1b00 */
[----:B--2---:R-:W0:Y:S01]  /*8820*/  F2F.F32.F64 R35, R2 ;  /* 0x0000000200237310 */ /* 0x004e220000301000 */
[----:B------:R-:W0:-:S14]  /*8830*/  DSETP.GEU.AND P0, PT, |R2|, c[0x2][0x0], PT ;  /* 0x008000000200762a */ /* 0x000e1c0003f0e200 */
[----:B0-----:R-:W-:Y:S01]  /*8840*/  @!P0 FMUL R35, R35, 1.175494350822287508e-38 ;  /* 0x0080000023238820 */ /* 0x001fe20000400000 */
[----:B------:R-:W-:Y:S05]  /*8850*/  BRA `(.L_x_21412) ;  /* 0x00000a0000007947 */ /* 0x000fea0003800000 */
.L_x_21407:
        /* <DEDUP_REMOVED lines=12> */
.L_x_21421:
[----:B------:R-:W2:Y:S02]  /*8920*/  LDG.E.64 R2, [R2.64] ;  /* 0x0000002402027981 */ /* 0x000ea4000c1e1b00 */
[----:B--2---:R-:W0:Y:S01]  /*8930*/  F2F.F32.F64 R35, R2 ;  /* 0x0000000200237310 */ /* 0x004e220000301000 */
[----:B------:R-:W0:-:S14]  /*8940*/  DSETP.GEU.AND P0, PT, |R2|, c[0x2][0x0], PT ;  /* 0x008000000200762a */ /* 0x000e1c0003f0e200 */
[----:B0-----:R-:W-:Y:S01]  /*8950*/  @!P0 FMUL R35, R35, 1.175494350822287508e-38 ;  /* 0x0080000023238820 */ /* 0x001fe20000400000 */
[----:B------:R-:W-:Y:S05]  /*8960*/  BRA `(.L_x_21412) ;  /* 0x000008f000007947 */ /* 0x000fea0003800000 */
.L_x_21420:
        /* <DEDUP_REMOVED lines=26> */
.L_x_21423:
        /* <DEDUP_REMOVED lines=13> */
.L_x_21422:
[----:B------:R-:W2:Y:S02]  /*8be0*/  LDG.E.U16 R2, [R2.64] ;  /* 0x0000002402027981 */ /* 0x000ea4000c1e1500 */
[----:B--2---:R-:W-:Y:S01]  /*8bf0*/  PRMT R35, RZ, 0x5410, R2 ;  /* 0x00005410ff237816 */ /* 0x004fe20000000002 */
[----:B------:R-:W-:Y:S05]  /*8c00*/  BRA `(.L_x_21412) ;  /* 0x0000065000007947 */ /* 0x000fea0003800000 */
.L_x_21419:
        /* <DEDUP_REMOVED lines=11> */
.L_x_21426:
        /* <DEDUP_REMOVED lines=20> */
.L_x_21428:
[----:B------:R-:W-:Y:S05]  /*8e00*/  BSYNC B0 ;  /* 0x0000000000007941 */ /* 0x000fea0003800000 */
.L_x_21427:
[----:B------:R-:W-:Y:S01]  /*8e10*/  IMAD.SHL.U32 R2, R2, 0x100000, RZ ;  /* 0x0010000002027824 */ /* 0x000fe200078e00ff */
[----:B------:R-:W-:-:S04]  /*8e20*/  LEA R0, R0, 0x3b800000, 0x17 ;  /* 0x3b80000000007811 */ /* 0x000fc800078eb8ff */
[----:B------:R-:W-:Y:S01]  /*8e30*/  LOP3.LUT R35, R0, R2, R35, 0xfe, !PT ;  /* 0x0000000200237212 */ /* 0x000fe200078efe23 */
[----:B------:R-:W-:Y:S05]  /*8e40*/  BRA `(.L_x_21412) ;  /* 0x0000041000007947 */ /* 0x000fea0003800000 */
.L_x_21425:
        /* <DEDUP_REMOVED lines=20> */
.L_x_21430:
[----:B------:R-:W-:Y:S05]  /*8f90*/  BSYNC B0 ;  /* 0x0000000000007941 */ /* 0x000fea0003800000 */
.L_x_21429:
[----:B------:R-:W-:Y:S01]  /*8fa0*/  IMAD.SHL.U32 R2, R2, 0x200000, RZ ;  /* 0x0020000002027824 */ /* 0x000fe200078e00ff */
[----:B------:R-:W-:-:S04]  /*8fb0*/  LEA R0, R0, 0x37800000, 0x17 ;  /* 0x3780000000007811 */ /* 0x000fc800078eb8ff */
[----:B------:R-:W-:Y:S01]  /*8fc0*/  LOP3.LUT R35, R0, R2, R35, 0xfe, !PT ;  /* 0x0000000200237212 */ /* 0x000fe200078efe23 */
[----:B------:R-:W-:Y:S05]  /*8fd0*/  BRA `(.L_x_21412) ;  /* 0x0000028000007947 */ /* 0x000fea0003800000 */
.L_x_21424:
        /* <DEDUP_REMOVED lines=14> */
.L_x_21411:
        /* <DEDUP_REMOVED lines=21> */
.L_x_21432:
[----:B------:R-:W2:Y:S02]  /*9210*/  LDG.E.64 R2, [R2.64] ;  /* 0x0000002402027981 */ /* 0x000ea4000c1e1b00 */
[----:B--2---:R0:W2:Y:S01]  /*9220*/  I2F.U64 R35, R2 ;  /* 0x0000000200237312 */ /* 0x0040a20000301000 */
[----:B------:R-:W-:Y:S05]  /*9230*/  BRA `(.L_x_21412) ;  /* 0x0000002000007947 */ /* 0x000fea0003800000 */
.L_x_21431:
[----:B------:R-:W2:Y:S02]  /*9240*/  LDG.E R2, [R2.64] ;  /* 0x0000002402027981 */ /* 0x000ea4000c1e1900 */
[----:B--2---:R0:W2:Y:S02]  /*9250*/  I2F.U32 R35, R2 ;  /* 0x0000000200237306 */ /* 0x0040a40000201000 */
.L_x_21412:
[----:B------:R-:W-:Y:S05]  /*9260*/  BSYNC B6 ;  /* 0x0000000000067941 */ /* 0x000fea0003800000 */
.L_x_21406:
[----:B------:R-:W-:Y:S02]  /*9270*/  IADD3 R17, R17, 0x80, RZ ;  /* 0x0000008011117810 */ /* 0x000fe40007ffe0ff */
.L_x_21292:
[----:B------:R-:W-:Y:S05]  /*9280*/  BSYNC B7 ;  /* 0x0000000000077941 */ /* 0x000fea0003800000 */
.L_x_21291:
[----:B------:R-:W-:Y:S01]  /*9290*/  ISETP.GE.AND P0, PT, R17, R26, PT ;  /* 0x0000001a1100720c */ /* 0x000fe20003f06270 */
[----:B------:R-:W-:Y:S01]  /*92a0*/  BSSY B7, `(.L_x_21433) ;  /* 0x000048f000077945 */ /* 0x000fe20003800000 */
[----:B------:R-:W-:Y:S01]  /*92b0*/  IMAD.MOV.U32 R36, RZ, RZ, RZ ;  /* 0x000000ffff247224 */ /* 0x000fe200078e00ff */
[----:B------:R-:W-:Y:S01]  /*92c0*/  PRMT R37, RZ, 0x7610, R37 ;  /* 0x00007610ff257816 */ /* 0x000fe20000000025 */
[----:B------:R-:W-:Y:S01]  /*92d0*/  IMAD.MOV.U32 R39, RZ, RZ, RZ ;  /* 0x000000ffff277224 */ /* 0x000fe200078e00ff */
[----:B------:R-:W-:Y:S01]  /*92e0*/  PRMT R38, RZ, 0x7610, R38 ;  /* 0x00007610ff267816 */ /* 0x000fe20000000026 */
[----:B------:R-:W-:Y:S01]  /*92f0*/  CS2R R40, SRZ ;  /* 0x0000000000287805 */ /* 0x000fe2000001ff00 */
[----:B------:R-:W-:-:S06]  /*9300*/  IMAD.MOV.U32 R45, RZ, RZ, RZ ;  /* 0x000000ffff2d7224 */ /* 0x000fcc00078e00ff */
        /* <DEDUP_REMOVED lines=21> */
.L_x_21438:
[----:B----4-:R-:W4:Y:S02]  /*9460*/  LDG.E.U8 R2, [R2.64] ;  /* 0x0000002402027981 */ /* 0x010f24000c1e1100 */
[----:B----4-:R-:W0:Y:S02]  /*9470*/  I2F.U16 R0, R2 ;  /* 0x0000000200007306 */ /* 0x010e240000101000 */
[----:B0-----:R-:W-:-:S04]  /*9480*/  F2FP.PACK_AB R0, RZ, R0 ;  /* 0x00000000ff00723e */ /* 0x001fc800000000ff */
[----:B------:R-:W-:Y:S01]  /*9490*/  PRMT R38, R0, 0x7610, R38 ;  /* 0x0000761000267816 */ /* 0x000fe20000000026 */
[----:B------:R-:W-:Y:S05]  /*94a0*/  BRA `(.L_x_21440) ;  /* 0x00000ed000007947 */ /* 0x000fea0003800000 */
.L_x_21437:
        /* <DEDUP_REMOVED lines=11> */
.L_x_21442:
[----:B----4-:R-:W4:Y:S02]  /*9560*/  LDG.E R2, [R2.64] ;  /* 0x0000002402027981 */ /* 0x010f24000c1e1900 */
[----:B----4-:R-:W0:Y:S02]  /*9570*/  I2F R0, R2 ;  /* 0x0000000200007306 */ /* 0x010e240000201400 */
[----:B0-----:R-:W-:-:S04]  /*9580*/  F2FP.PACK_AB R0, RZ, R0 ;  /* 0x00000000ff00723e */ /* 0x001fc800000000ff */
[----:B------:R-:W-:Y:S01]  /*9590*/  PRMT R38, R0, 0x7610, R38 ;  /* 0x0000761000267816 */ /* 0x000fe20000000026 */
[----:B------:R-:W-:Y:S05]  /*95a0*/  BRA `(.L_x_21440) ;  /* 0x00000dd000007947 */ /* 0x000fea0003800000 */
.L_x_21441:
[----:B----4-:R-:W4:Y:S02]  /*95b0*/  LDG.E.U16 R2, [R2.64] ;  /* 0x0000002402027981 */ /* 0x010f24000c1e1500 */
[----:B----4-:R-:W0:Y:S02]  /*95c0*/  I2F.S16 R0, R2 ;  /* 0x0000000200007306 */ /* 0x010e240000101400 */
[----:B0-----:R-:W-:-:S04]  /*95d0*/  F2FP.PACK_AB R0, RZ, R0 ;  /* 0x00000000ff00723e */ /* 0x001fc800000000ff */
[----:B------:R-:W-:Y:S01]  /*95e0*/  PRMT R38, R0, 0x7610, R38 ;  /* 0x0000761000267816 */ /* 0x000fe20000000026 */
[----:B------:R-:W-:Y:S05]  /*95f0*/  BRA `(.L_x_21440) ;  /* 0x00000d8000007947 */ /* 0x000fea0003800000 */
.L_x_21436:
        /* <DEDUP_REMOVED lines=9> */
.L_x_21444:
[----:B------:R0:W5:Y:S01]  /*9690*/  LDG.E.U16 R38, [R2.64] ;  /* 0x0000002402267981 */ /* 0x000162000c1e1500 */
[----:B------:R-:W-:Y:S05]  /*96a0*/  BRA `(.L_x_21440) ;  /* 0x00000cd000007947 */ /* 0x000fea0003800000 */
.L_x_21443:
        /* <DEDUP_REMOVED lines=9> */
.L_x_21446:
[----:B------:R0:W5:Y:S01]  /*9740*/  LDG.E.U16 R38, [R2.64] ;  /* 0x0000002402267981 */ /* 0x000162000c1e1500 */
[----:B------:R-:W-:Y:S05]  /*9750*/  BRA `(.L_x_21440) ;  /* 0x00000c2000007947 */ /* 0x000fea0003800000 */
.L_x_21445:
[----:B----4-:R-:W4:Y:S02]  /*9760*/  LDG.E.64 R2, [R2.64] ;  /* 0x0000002402027981 */ /* 0x010f24000c1e1b00 */
[----:B----4-:R-:W0:Y:S01]  /*9770*/  F2F.F32.F64 R0, R2 ;  /* 0x0000000200007310 */ /* 0x010e220000301000 */
[----:B------:R-:W0:-:S14]  /*9780*/  DSETP.GEU.AND P0, PT, |R2|, c[0x2][0x0], PT ;  /* 0x008000000200762a */ /* 0x000e1c0003f0e200 */
[----:B0-----:R-:W-:-:S05]  /*9790*/  @!P0 FMUL R0, R0, 1.175494350822287508e-38 ;  /* 0x0080000000008820 */ /* 0x001fca0000400000 */
[----:B------:R-:W-:-:S04]  /*97a0*/  F2FP.PACK_AB R0, RZ, R0 ;  /* 0x00000000ff00723e */ /* 0x000fc800000000ff */
[----:B------:R-:W-:Y:S01]  /*97b0*/  PRMT R38, R0, 0x7610, R38 ;  /* 0x0000761000267816 */ /* 0x000fe20000000026 */
[----:B------:R-:W-:Y:S05]  /*97c0*/  BRA `(.L_x_21440) ;  /* 0x00000bb000007947 */ /* 0x000fea0003800000 */
.L_x_21435:
        /* <DEDUP_REMOVED lines=14> */
.L_x_21449:
[----:B----4-:R-:W4:Y:S02]  /*98b0*/  LDG.E.64 R2, [R2.64] ;  /* 0x0000002402027981 */ /* 0x010f24000c1e1b00 */
[----:B----4-:R-:W0:Y:S01]  /*98c0*/  F2F.F32.F64 R0, R2 ;  /* 0x0000000200007310 */ /* 0x010e220000301000 */
[----:B------:R-:W0:-:S14]  /*98d0*/  DSETP.GEU.AND P0, PT, |R2|, c[0x2][0x0], PT ;  /* 0x008000000200762a */ /* 0x000e1c0003f0e200 */
[----:B0-----:R-:W-:-:S05]  /*98e0*/  @!P0 FMUL R0, R0, 1.175494350822287508e-38 ;  /* 0x0080000000008820 */ /* 0x001fca0000400000 */
[----:B------:R-:W-:-:S04]  /*98f0*/  F2FP.PACK_AB R0, RZ, R0 ;  /* 0x00000000ff00723e */ /* 0x000fc800000000ff */
[----:B------:R-:W-:Y:S01]  /*9900*/  PRMT R38, R0, 0x7610, R38 ;  /* 0x0000761000267816 */ /* 0x000fe20000000026 */
[----:B------:R-:W-:Y:S05]  /*9910*/  BRA `(.L_x_21440) ;  /* 0x00000a6000007947 */ /* 0x000fea0003800000 */
.L_x_21448:
        /* <DEDUP_REMOVED lines=28> */
.L_x_21451:
        /* <DEDUP_REMOVED lines=15> */
.L_x_21450:
[----:B----4-:R-:W4:Y:S02]  /*9bd0*/  LDG.E.U16 R0, [R2.64] ;  /* 0x0000002402007981 */ /* 0x010f24000c1e1500 */
[----:B----4-:R-:W-:-:S04]  /*9be0*/  PRMT R0, RZ, 0x5410, R0 ;  /* 0x00005410ff007816 */ /* 0x010fc80000000000 */
[----:B------:R-:W-:-:S04]  /*9bf0*/  F2FP.PACK_AB R0, RZ, R0 ;  /* 0x00000000ff00723e */ /* 0x000fc800000000ff */
[----:B------:R-:W-:Y:S01]  /*9c00*/  PRMT R38, R0, 0x7610, R38 ;  /* 0x0000761000267816 */ /* 0x000fe20000000026 */
[----:B------:R-:W-:Y:S05]  /*9c10*/  BRA `(.L_x_21440) ;  /* 0x0000076000007947 */ /* 0x000fea0003800000 */
.L_x_21447:
        /* <DEDUP_REMOVED lines=12> */
.L_x_21454:
        /* <DEDUP_REMOVED lines=21> */
.L_x_21458:
[----:B------:R-:W-:Y:S05]  /*9e30*/  BSYNC B1 ;  /* 0x0000000000017941 */ /* 0x000fea0003800000 */
.L_x_21457:
[----:B------:R-:W-:Y:S01]  /*9e40*/  LEA R3, R0, 0x3b800000, 0x17 ;  /* 0x3b80000000037811 */ /* 0x000fe200078eb8ff */
[----:B------:R-:W-:-:S05]  /*9e50*/  IMAD.SHL.U32 R0, R2, 0x100000, RZ ;  /* 0x0010000002007824 */ /* 0x000fca00078e00ff */
[----:B------:R-:W-:Y:S02]  /*9e60*/  LOP3.LUT R0, R3, R0, R4, 0xfe, !PT ;  /* 0x0000000003007212 */ /* 0x000fe400078efe04 */
.L_x_21456:
[----:B------:R-:W-:Y:S05]  /*9e70*/  BSYNC B0 ;  /* 0x0000000000007941 */ /* 0x000fea0003800000 */
.L_x_21455:
[----:B------:R-:W-:-:S04]  /*9e80*/  F2FP.PACK_AB R0, RZ, R0 ;  /* 0x00000000ff00723e */ /* 0x000fc800000000ff */
[----:B------:R-:W-:Y:S01]  /*9e90*/  PRMT R38, R0, 0x7610, R38 ;  /* 0x0000761000267816 */ /* 0x000fe20000000026 */
[----:B------:R-:W-:Y:S05]  /*9ea0*/  BRA `(.L_x_21440) ;  /* 0x000004d000007947 */ /* 0x000fea0003800000 */
.L_x_21453:
        /* <DEDUP_REMOVED lines=21> */
.L_x_21462:
[----:B------:R-:W-:Y:S05]  /*a000*/  BSYNC B1 ;  /* 0x0000000000017941 */ /* 0x000fea0003800000 */
.L_x_21461:
[----:B------:R-:W-:Y:S01]  /*a010*/  LEA R3, R0, 0x37800000, 0x17 ;  /* 0x3780000000037811 */ /* 0x000fe200078eb8ff */
[----:B------:R-:W-:-:S05]  /*a020*/  IMAD.SHL.U32 R0, R2, 0x200000, RZ ;  /* 0x0020000002007824 */ /* 0x000fca00078e00ff */
[----:B------:R-:W-:Y:S02]  /*a030*/  LOP3.LUT R0, R3, R0, R4, 0xfe, !PT ;  /* 0x0000000003007212 */ /* 0x000fe400078efe04 */
.L_x_21460:
[----:B------:R-:W-:Y:S05]  /*a040*/  BSYNC B0 ;  /* 0x0000000000007941 */ /* 0x000fea0003800000 */
.L_x_21459:
[----:B------:R-:W-:-:S04]  /*a050*/  F2FP.PACK_AB R0, RZ, R0 ;  /* 0x00000000ff00723e */ /* 0x000fc800000000ff */
[----:B------:R-:W-:Y:S01]  /*a060*/  PRMT R38, R0, 0x7610, R38 ;  /* 0x0000761000267816 */ /* 0x000fe20000000026 */
[----:B------:R-:W-:Y:S05]  /*a070*/  BRA `(.L_x_21440) ;  /* 0x0000030000007947 */ /* 0x000fea0003800000 */
.L_x_21452:
        /* <DEDUP_REMOVED lines=14> */
.L_x_21466:
[----:B------:R-:W-:Y:S05]  /*a160*/  BSYNC B0 ;  /* 0x0000000000007941 */ /* 0x000fea0003800000 */
.L_x_21465:
[----:B------:R-:W-:-:S04]  /*a170*/  F2FP.PACK_AB R0, RZ, R0 ;  /* 0x00000000ff00723e */ /* 0x000fc800000000ff */
[----:B------:R-:W-:Y:S01]  /*a180*/  PRMT R38, R0, 0x7610, R38 ;  /* 0x0000761000267816 */ /* 0x000fe20000000026 */
[----:B------:R-:W-:Y:S05]  /*a190*/  BRA `(.L_x_21440) ;  /* 0x000001e000007947 */ /* 0x000fea0003800000 */
.L_x_21439:
        /* <DEDUP_REMOVED lines=21> */
.L_x_21464:
[----:B----4-:R-:W4:Y:S02]  /*a2f0*/  LDG.E.64 R2, [R2.64] ;  /* 0x0000002402027981 */ /* 0x010f24000c1e1b00 */
[----:B----4-:R-:W0:Y:S02]  /*a300*/  I2F.U64 R0, R2 ;  /* 0x0000000200007312 */ /* 0x010e240000301000 */
[----:B0-----:R-:W-:-:S04]  /*a310*/  F2FP.PACK_AB R0, RZ, R0 ;  /* 0x00000000ff00723e */ /* 0x001fc800000000ff */
[----:B------:R-:W-:Y:S01]  /*a320*/  PRMT R38, R0, 0x7610, R38 ;  /* 0x0000761000267816 */ /* 0x000fe20000000026 */
[----:B------:R-:W-:Y:S05]  /*a330*/  BRA `(.L_x_21440) ;  /* 0x0000004000007947 */ /* 0x000fea0003800000 */
.L_x_21463:
[----:B----4-:R-:W4:Y:S02]  /*a340*/  LDG.E R2, [R2.64] ;  /* 0x0000002402027981 */ /* 0x010f24000c1e1900 */
[----:B----4-:R-:W0:Y:S02]  /*a350*/  I2F.U32 R0, R2 ;  /* 0x0000000200007306 */ /* 0x010e240000201000 */
[----:B0-----:R-:W-:-:S04]  /*a360*/  F2FP.PACK_AB R0, RZ, R0 ;  /* 0x00000000ff00723e */ /* 0x001fc800000000ff */
[----:B------:R-:W-:Y:S02]  /*a370*/  PRMT R38, R0, 0x7610, R38 ;  /* 0x0000761000267816 */ /* 0x000fe40000000026 */
.L_x_21440:
        /* <DEDUP_REMOVED lines=18> */
.L_x_21471:
[----:B----4-:R-:W4:Y:S02]  /*a4a0*/  LDG.E.U8 R2, [R2.64] ;  /* 0x0000002402027981 */ /* 0x010f24000c1e1100 */
[----:B----4-:R0:W4:Y:S01]  /*a4b0*/  I2F.U16 R39, R2 ;  /* 0x0000000200277306 */ /* 0x0101220000101000 */
[----:B------:R-:W-:Y:S05]  /*a4c0*/  BRA `(.L_x_21473) ;  /* 0x00000ca000007947 */ /* 0x000fea0003800000 */
.L_x_21470:
        /* <DEDUP_REMOVED lines=9> */
.L_x_21475:
[----:B----4-:R-:W4:Y:S02]  /*a560*/  LDG.E R2, [R2.64] ;  /* 0x0000002402027981 */ /* 0x010f24000c1e1900 */
[----:B----4-:R0:W4:Y:S01]  /*a570*/  I2F R39, R2 ;  /* 0x0000000200277306 */ /* 0x0101220000201400 */
[----:B------:R-:W-:Y:S05]  /*a580*/  BRA `(.L_x_21473) ;  /* 0x00000be000007947 */ /* 0x000fea0003800000 */
.L_x_21474:
[----:B----4-:R-:W4:Y:S02]  /*a590*/  LDG.E.U16 R2, [R2.64] ;  /* 0x0000002402027981 */ /* 0x010f24000c1e1500 */
[----:B----4-:R0:W4:Y:S01]  /*a5a0*/  I2F.S16 R39, R2 ;  /* 0x0000000200277306 */ /* 0x0101220000101400 */
[----:B------:R-:W-:Y:S05]  /*a5b0*/  BRA `(.L_x_21473) ;  /* 0x00000bb000007947 */ /* 0x000fea0003800000 */
.L_x_21469:
        /* <DEDUP_REMOVED lines=8> */
.L_x_21477:
[----:B----4-:R-:W4:Y:S02]  /*a640*/  LDG.E.U16 R2, [R2.64] ;  /* 0x0000002402027981 */ /* 0x010f24000c1e1500 */
[----:B----4-:R-:W-:Y:S01]  /*a650*/  HADD2.F32 R39, -RZ, R2.H0_H0 ;  /* 0x20000002ff277230 */ /* 0x010fe20000004100 */
[----:B------:R-:W-:Y:S05]  /*a660*/  BRA `(.L_x_21473) ;  /* 0x00000b0000007947 */ /* 0x000fea0003800000 */
.L_x_21476:
        /* <DEDUP_REMOVED lines=8> */
.L_x_21479:
[----:B----4-:R-:W4:Y:S02]  /*a6f0*/  LDG.E.U16 R2, [R2.64] ;  /* 0x0000002402027981 */ /* 0x010f24000c1e1500 */
[----:B----4-:R-:W-:Y:S01]  /*a700*/  HADD2.F32 R39, -RZ, R2.H0_H0 ;  /* 0x20000002ff277230 */ /* 0x010fe20000004100 */
[----:B------:R-:W-:Y:S05]  /*a710*/  BRA `(.L_x_21473) ;  /* 0x00000a5000007947 */ /* 0x000fea0003800000 */
.L_x_21478:
[----:B----4-:R-:W4:Y:S02]  /*a720*/  LDG.E.64 R2, [R2.64] ;  /* 0x0000002402027981 */ /* 0x010f24000c1e1b00 */
[----:B----4-:R-:W0:Y:S01]  /*a730*/  F2F.F32.F64 R39, R2 ;  /* 0x0000000200277310 */ /* 0x010e220000301000 */
[----:B------:R-:W0:-:S14]  /*a740*/  DSETP.GEU.AND P0, PT, |R2|, c[0x2][0x0], PT ;  /* 0x008000000200762a */ /* 0x000e1c0003f0e200 */
[----:B0-----:R-:W-:Y:S01]  /*a750*/  @!P0 FMUL R39, R39, 1.175494350822287508e-38 ;  /* 0x0080000027278820 */ /* 0x001fe20000400000 */
[----:B------:R-:W-:Y:S05]  /*a760*/  BRA `(.L_x_21473) ;  /* 0x00000a0000007947 */ /* 0x000fea0003800000 */
.L_x_21468:
        /* <DEDUP_REMOVED lines=12> */
.L_x_21482:
[----:B----4-:R-:W4:Y:S02]  /*a830*/  LDG.E.64 R2, [R2.64] ;  /* 0x0000002402027981 */ /* 0x010f24000c1e1b00 */
[----:B----4-:R-:W0:Y:S01]  /*a840*/  F2F.F32.F64 R39, R2 ;  /* 0x0000000200277310 */ /* 0x010e220000301000 */
[----:B------:R-:W0:-:S14]  /*a850*/  DSETP.GEU.AND P0, PT, |R2|, c[0x2][0x0], PT ;  /* 0x008000000200762a */ /* 0x000e1c0003f0e200 */
[----:B0-----:R-:W-:Y:S01]  /*a860*/  @!P0 FMUL R39, R39, 1.175494350822287508e-38 ;  /* 0x0080000027278820 */ /* 0x001fe20000400000 */
[----:B------:R-:W-:Y:S05]  /*a870*/  BRA `(.L_x_21473) ;  /* 0x000008f000007947 */ /* 0x000fea0003800000 */
.L_x_21481:
        /* <DEDUP_REMOVED lines=26> */
.L_x_21484:
        /* <DEDUP_REMOVED lines=13> */
.L_x_21483:
[----:B----4-:R-:W4:Y:S02]  /*aaf0*/  LDG.E.U16 R2, [R2.64] ;  /* 0x0000002402027981 */ /* 0x010f24000c1e1500 */
[----:B----4-:R-:W-:Y:S01]  /*ab00*/  PRMT R39, RZ, 0x5410, R2 ;  /* 0x00005410ff277816 */ /* 0x010fe20000000002 */
[----:B------:R-:W-:Y:S05]  /*ab10*/  BRA `(.L_x_21473) ;  /* 0x0000065000007947 */ /* 0x000fea0003800000 */
.L_x_21480:
        /* <DEDUP_REMOVED lines=11> */
.L_x_21487:
        /* <DEDUP_REMOVED lines=20> */
.L_x_21489:
[----:B------:R-:W-:Y:S05]  /*ad10*/  BSYNC B0 ;  /* 0x0000000000007941 */ /* 0x000fea0003800000 */
.L_x_21488:
[----:B------:R-:W-:Y:S01]  /*ad20*/  IMAD.SHL.U32 R2, R2, 0x100000, RZ ;  /* 0x0010000002027824 */ /* 0x000fe200078e00ff */
[----:B------:R-:W-:-:S04]  /*ad30*/  LEA R0, R0, 0x3b800000, 0x17 ;  /* 0x3b80000000007811 */ /* 0x000fc800078eb8ff */
[----:B------:R-:W-:Y:S01]  /*ad40*/  LOP3.LUT R39, R0, R2, R39, 0xfe, !PT ;  /* 0x0000000200277212 */ /* 0x000fe200078efe27 */
[----:B------:R-:W-:Y:S05]  /*ad50*/  BRA `(.L_x_21473) ;  /* 0x0000041000007947 */ /* 0x000fea0003800000 */
.L_x_21486:
        /* <DEDUP_REMOVED lines=20> */
.L_x_21491:
[----:B------:R-:W-:Y:S05]  /*aea0*/  BSYNC B0 ;  /* 0x0000000000007941 */ /* 0x000fea0003800000 */
.L_x_21490:
[----:B------:R-:W-:Y:S01]  /*aeb0*/  IMAD.SHL.U32 R2, R2, 0x200000, RZ ;  /* 0x0020000002027824 */ /* 0x000fe200078e00ff */
[----:B------:R-:W-:-:S04]  /*aec0*/  LEA R0, R0, 0x37800000, 0x17 ;  /* 0x3780000000007811 */ /* 0x000fc800078eb8ff */
[----:B------:R-:W-:Y:S01]  /*aed0*/  LOP3.LUT R39, R0, R2, R39, 0xfe, !PT ;  /* 0x0000000200277212 */ /* 0x000fe200078efe27 */
[----:B------:R-:W-:Y:S05]  /*aee0*/  BRA `(.L_x_21473) ;  /* 0x0000028000007947 */ /* 0x000fea0003800000 */
.L_x_21485:
        /* <DEDUP_REMOVED lines=14> */
.L_x_21472:
        /* <DEDUP_REMOVED lines=21> */
.L_x_21493:
[----:B----4-:R-:W4:Y:S02]  /*b120*/  LDG.E.64 R2, [R2.64] ;  /* 0x0000002402027981 */ /* 0x010f24000c1e1b00 */
[----:B----4-:R0:W4:Y:S01]  /*b130*/  I2F.U64 R39, R2 ;  /* 0x0000000200277312 */ /* 0x0101220000301000 */
[----:B------:R-:W-:Y:S05]  /*b140*/  BRA `(.L_x_21473) ;  /* 0x0000002000007947 */ /* 0x000fea0003800000 */
.L_x_21492:
[----:B----4-:R-:W4:Y:S02]  /*b150*/  LDG.E R2, [R2.64] ;  /* 0x0000002402027981 */ /* 0x010f24000c1e1900 */
[----:B----4-:R0:W4:Y:S02]  /*b160*/  I2F.U32 R39, R2 ;  /* 0x0000000200277306 */ /* 0x0101240000201000 */
.L_x_21473:
[----:B------:R-:W-:Y:S05]  /*b170*/  BSYNC B6 ;  /* 0x0000000000067941 */ /* 0x000fea0003800000 */
.L_x_21467:
        /* <DEDUP_REMOVED lines=18> */
.L_x_21498:
[----:B----4-:R-:W4:Y:S02]  /*b2a0*/  LDG.E.U8 R2, [R2.64] ;  /* 0x0000002402027981 */ /* 0x010f24000c1e1100 */
[----:B----4-:R0:W4:Y:S01]  /*b2b0*/  I2F.U16 R40, R2 ;  /* 0x0000000200287306 */ /* 0x0101220000101000 */
[----:B------:R-:W-:Y:S05]  /*b2c0*/  BRA `(.L_x_21500) ;  /* 0x00000ca000007947 */ /* 0x000fea0003800000 */
.L_x_21497:
        /* <DEDUP_REMOVED lines=9> */
.L_x_21502:
[----:B----4-:R-:W4:Y:S02]  /*b360*/  LDG.E R2, [R2.64] ;  /* 0x0000002402027981 */ /* 0x010f24000c1e1900 */
[----:B----4-:R0:W4:Y:S01]  /*b370*/  I2F R40, R2 ;  /* 0x0000000200287306 */ /* 0x0101220000201400 */
[----:B------:R-:W-:Y:S05]  /*b380*/  BRA `(.L_x_21500) ;  /* 0x00000be000007947 */ /* 0x000fea0003800000 */
.L_x_21501:
[----:B----4-:R-:W4:Y:S02]  /*b390*/  LDG.E.U16 R2, [R2.64] ;  /* 0x0000002402027981 */ /* 0x010f24000c1e1500 */
[----:B----4-:R0:W4:Y:S01]  /*b3a0*/  I2F.S16 R40, R2 ;  /* 0x0000000200287306 */ /* 0x0101220000101400 */
[----:B------:R-:W-:Y:S05]  /*b3b0*/  BRA `(.L_x_21500) ;  /* 0x00000bb000007947 */ /* 0x000fea0003800000 */
.L_x_21496:
        /* <DEDUP_REMOVED lines=8> */
.L_x_21504:
[----:B----4-:R-:W4:Y:S02]  /*b440*/  LDG.E.U16 R2, [R2.64] ;  /* 0x0000002402027981 */ /* 0x010f24000c1e1500 */
[----:B----4-:R-:W-:Y:S01]  /*b450*/  HADD2.F32 R40, -RZ, R2.H0_H0 ;  /* 0x20000002ff287230 */ /* 0x010fe20000004100 */
[----:B------:R-:W-:Y:S05]  /*b460*/  BRA `(.L_x_21500) ;  /* 0x00000b0000007947 */ /* 0x000fea0003800000 */
.L_x_21503:
        /* <DEDUP_REMOVED lines=8> */
.L_x_21506:
[----:B----4-:R-:W4:Y:S02]  /*b4f0*/  LDG.E.U16 R2, [R2.64] ;  /* 0x0000002402027981 */ /* 0x010f24000c1e1500 */
[----:B----4-:R-:W-:Y:S01]  /*b500*/  HADD2.F32 R40, -RZ, R2.H0_H0 ;  /* 0x20000002ff287230 */ /* 0x010fe20000004100 */
[----:B------:R-:W-:Y:S05]  /*b510*/  BRA `(.L_x_21500) ;  /* 0x00000a5000007947 */ /* 0x000fea0003800000 */
.L_x_21505:
[----:B----4-:R-:W4:Y:S02]  /*b520*/  LDG.E.64 R2, [R2.64] ;  /* 0x0000002402027981 */ /* 0x010f24000c1e1b00 */
[----:B----4-:R-:W0:Y:S01]  /*b530*/  F2F.F32.F64 R40, R2 ;  /* 0x0000000200287310 */ /* 0x010e220000301000 */
[----:B------:R-:W0:-:S14]  /*b540*/  DSETP.GEU.AND P0, PT, |R2|, c[0x2][0x0], PT ;  /* 0x008000000200762a */ /* 0x000e1c0003f0e200 */
[----:B0-----:R-:W-:Y:S01]  /*b550*/  @!P0 FMUL R40, R40, 1.175494350822287508e-38 ;  /* 0x0080000028288820 */ /* 0x001fe20000400000 */
[----:B------:R-:W-:Y:S05]  /*b560*/  BRA `(.L_x_21500) ;  /* 0x00000a0000007947 */ /* 0x000fea0003800000 */
.L_x_21495:
        /* <DEDUP_REMOVED lines=12> */
.L_x_21509:
[----:B----4-:R-:W4:Y:S02]  /*b630*/  LDG.E.64 R2, [R2.64] ;  /* 0x0000002402027981 */ /* 0x010f24000c1e1b00 */
[----:B----4-:R-:W0:Y:S01]  /*b640*/  F2F.F32.F64 R40, R2 ;  /* 0x0000000200287310 */ /* 0x010e220000301000 */
[----:B------:R-:W0:-:S14]  /*b650*/  DSETP.GEU.AND P0, PT, |R2|, c[0x2][0x0], PT ;  /* 0x008000000200762a */ /* 0x000e1c0003f0e200 */
[----:B0-----:R-:W-:Y:S01]  /*b660*/  @!P0 FMUL R40, R40, 1.175494350822287508e-38 ;  /* 0x0080000028288820 */ /* 0x001fe20000400000 */
[----:B------:R-:W-:Y:S05]  /*b670*/  BRA `(.L_x_21500) ;  /* 0x000008f000007947 */ /* 0x000fea0003800000 */
.L_x_21508:
        /* <DEDUP_REMOVED lines=26> */
.L_x_21511:
        /* <DEDUP_REMOVED lines=13> */
.L_x_21510:
[----:B----4-:R-:W4:Y:S02]  /*b8f0*/  LDG.E.U16 R2, [R2.64] ;  /* 0x0000002402027981 */ /* 0x010f24000c1e1500 */
[----:B----4-:R-:W-:Y:S01]  /*b900*/  PRMT R40, RZ, 0x5410, R2 ;  /* 0x00005410ff287816 */ /* 0x010fe20000000002 */
[----:B------:R-:W-:Y:S05]  /*b910*/  BRA `(.L_x_21500) ;  /* 0x0000065000007947 */ /* 0x000fea0003800000 */
.L_x_21507:
        /* <DEDUP_REMOVED lines=11> */
.L_x_21514:
        /* <DEDUP_REMOVED lines=20> */
.L_x_21516:
[----:B------:R-:W-:Y:S05]  /*bb10*/  BSYNC B0 ;  /* 0x0000000000007941 */ /* 0x000fea0003800000 */
.L_x_21515:
[----:B------:R-:W-:Y:S01]  /*bb20*/  IMAD.SHL.U32 R2, R2, 0x100000, RZ ;  /* 0x0010000002027824 */ /* 0x000fe200078e00ff */
[----:B------:R-:W-:-:S04]  /*bb30*/  LEA R3, R0, 0x3b800000, 0x17 ;  /* 0x3b80000000037811 */ /* 0x000fc800078eb8ff */
[----:B------:R-:W-:Y:S01]  /*bb40*/  LOP3.LUT R40, R3, R2, R40, 0xfe, !PT ;  /* 0x0000000203287212 */ /* 0x000fe200078efe28 */
[----:B------:R-:W-:Y:S05]  /*bb50*/  BRA `(.L_x_21500) ;  /* 0x0000041000007947 */ /* 0x000fea0003800000 */
.L_x_21513:
        /* <DEDUP_REMOVED lines=20> */
.L_x_21518:
[----:B------:R-:W-:Y:S05]  /*bca0*/  BSYNC B0 ;  /* 0x0000000000007941 */ /* 0x000fea0003800000 */
.L_x_21517:
[----:B------:R-:W-:Y:S01]  /*bcb0*/  IMAD.SHL.U32 R2, R2, 0x200000, RZ ;  /* 0x0020000002027824 */ /* 0x000fe200078e00ff */
[----:B------:R-:W-:-:S04]  /*bcc0*/  LEA R3, R0, 0x37800000, 0x17 ;  /* 0x3780000000037811 */ /* 0x000fc800078eb8ff */
[----:B------:R-:W-:Y:S01]  /*bcd0*/  LOP3.LUT R40, R3, R2, R40, 0xfe, !PT ;  /* 0x0000000203287212 */ /* 0x000fe200078efe28 */
[----:B------:R-:W-:Y:S05]  /*bce0*/  BRA `(.L_x_21500) ;  /* 0x0000028000007947 */ /* 0x000fea0003800000 */
.L_x_21512:
        /* <DEDUP_REMOVED lines=14> */
.L_x_21499:
        /* <DEDUP_REMOVED lines=21> */
.L_x_21520:
[----:B----4-:R-:W4:Y:S02]  /*bf20*/  LDG.E.64 R2, [R2.64] ;  /* 0x0000002402027981 */ /* 0x010f24000c1e1b00 */
[----:B----4-:R0:W4:Y:S01]  /*bf30*/  I2F.U64 R40, R2 ;  /* 0x0000000200287312 */ /* 0x0101220000301000 */
[----:B------:R-:W-:Y:S05]  /*bf40*/  BRA `(.L_x_21500) ;  /* 0x0000002000007947 */ /* 0x000fea0003800000 */
.L_x_21519:
[----:B----4-:R-:W4:Y:S02]  /*bf50*/  LDG.E R2, [R2.64] ;  /* 0x0000002402027981 */ /* 0x010f24000c1e1900 */
[----:B----4-:R0:W4:Y:S02]  /*bf60*/  I2F.U32 R40, R2 ;  /* 0x0000000200287306 */ /* 0x0101240000201000 */
.L_x_21500:
[----:B------:R-:W-:Y:S05]  /*bf70*/  BSYNC B6 ;  /* 0x0000000000067941 */ /* 0x000fea0003800000 */
.L_x_21494:
        /* <DEDUP_REMOVED lines=18> */
.L_x_21525:
[----:B----4-:R-:W4:Y:S02]  /*c0a0*/  LDG.E.U8 R2, [R2.64] ;  /* 0x0000002402027981 */ /* 0x010f24000c1e1100 */
[----:B----4-:R0:W4:Y:S01]  /*c0b0*/  I2F.U16 R41, R2 ;  /* 0x0000000200297306 */ /* 0x0101220000101000 */
[----:B------:R-:W-:Y:S05]  /*c0c0*/  BRA `(.L_x_21527) ;  /* 0x00000ca000007947 */ /* 0x000fea0003800000 */
.L_x_21524:
        /* <DEDUP_REMOVED lines=9> */
.L_x_21529:
[----:B----4-:R-:W4:Y:S02]  /*c160*/  LDG.E R2, [R2.64] ;  /* 0x0000002402027981 */ /* 0x010f24000c1e1900 */
[----:B----4-:R0:W4:Y:S01]  /*c170*/  I2F R41, R2 ;  /* 0x0000000200297306 */ /* 0x0101220000201400 */
[----:B------:R-:W-:Y:S05]  /*c180*/  BRA `(.L_x_21527) ;  /* 0x00000be000007947 */ /* 0x000fea0003800000 */
.L_x_21528:
[----:B----4-:R-:W4:Y:S02]  /*c190*/  LDG.E.U16 R2, [R2.64] ;  /* 0x0000002402027981 */ /* 0x010f24000c1e1500 */
[----:B----4-:R0:W4:Y:S01]  /*c1a0*/  I2F.S16 R41, R2 ;  /* 0x0000000200297306 */ /* 0x0101220000101400 */
[----:B------:R-:W-:Y:S05]  /*c1b0*/  BRA `(.L_x_21527) ;  /* 0x00000bb000007947 */ /* 0x000fea0003800000 */
.L_x_21523:
        /* <DEDUP_REMOVED lines=8> */
.L_x_21531:
[----:B----4-:R-:W4:Y:S02]  /*c240*/  LDG.E.U16 R2, [R2.64] ;  /* 0x0000002402027981 */ /* 0x010f24000c1e1500 */
[----:B----4-:R-:W-:Y:S01]  /*c250*/  HADD2.F32 R41, -RZ, R2.H0_H0 ;  /* 0x20000002ff297230 */ /* 0x010fe20000004100 */
[----:B------:R-:W-:Y:S05]  /*c260*/  BRA `(.L_x_21527) ;  /* 0x00000b0000007947 */ /* 0x000fea0003800000 */
.L_x_21530:
        /* <DEDUP_REMOVED lines=8> */
.L_x_21533:
[----:B----4-:R-:W4:Y:S02]  /*c2f0*/  LDG.E.U16 R2, [R2.64] ;  /* 0x0000002402027981 */ /* 0x010f24000c1e1500 */
[----:B----4-:R-:W-:Y:S01]  /*c300*/  HADD2.F32 R41, -RZ, R2.H0_H0 ;  /* 0x20000002ff297230 */ /* 0x010fe20000004100 */
[----:B------:R-:W-:Y:S05]  /*c310*/  BRA `(.L_x_21527) ;  /* 0x00000a5000007947 */ /* 0x000fea0003800000 */
.L_x_21532:
[----:B----4-:R-:W4:Y:S02]  /*c320*/  LDG.E.64 R2, [R2.64] ;  /* 0x0000002402027981 */ /* 0x010f24000c1e1b00 */
[----:B----4-:R-:W0:Y:S01]  /*c330*/  F2F.F32.F64 R41, R2 ;  /* 0x0000000200297310 */ /* 0x010e220000301000 */
[----:B------:R-:W0:-:S14]  /*c340*/  DSETP.GEU.AND P0, PT, |R2|, c[0x2][0x0], PT ;  /* 0x008000000200762a */ /* 0x000e1c0003f0e200 */
[----:B0-----:R-:W-:Y:S01]  /*c350*/  @!P0 FMUL R41, R41, 1.175494350822287508e-38 ;  /* 0x0080000029298820 */ /* 0x001fe20000400000 */
[----:B------:R-:W-:Y:S05]  /*c360*/  BRA `(.L_x_21527) ;  /* 0x00000a0000007947 */ /* 0x000fea0003800000 */
.L_x_21522:
        /* <DEDUP_REMOVED lines=12> */
.L_x_21536:
[----:B----4-:R-:W4:Y:S02]  /*c430*/  LDG.E.64 R2, [R2.64] ;  /* 0x0000002402027981 */ /* 0x010f24000c1e1b00 */
[----:B----4-:R-:W0:Y:S01]  /*c440*/  F2F.F32.F64 R41, R2 ;  /* 0x0000000200297310 */ /* 0x010e220000301000 */
[----:B------:R-:W0:-:S14]  /*c450*/  DSETP.GEU.AND P0, PT, |R2|, c[0x2][0x0], PT ;  /* 0x008000000200762a */ /* 0x000e1c0003f0e200 */
[----:B0-----:R-:W-:Y:S01]  /*c460*/  @!P0 FMUL R41, R41, 1.175494350822287508e-38 ;  /* 0x0080000029298820 */ /* 0x001fe20000400000 */
[----:B------:R-:W-:Y:S05]  /*c470*/  BRA `(.L_x_21527) ;  /* 0x000008f000007947 */ /* 0x000fea0003800000 */
.L_x_21535:
        /* <DEDUP_REMOVED lines=26> */
.L_x_21538:
        /* <DEDUP_REMOVED lines=13> */
.L_x_21537:
[----:B----4-:R-:W4:Y:S02]  /*c6f0*/  LDG.E.U16 R2, [R2.64] ;  /* 0x0000002402027981 */ /* 0x010f24000c1e1500 */
[----:B----4-:R-:W-:Y:S01]  /*c700*/  PRMT R41, RZ, 0x5410, R2 ;  /* 0x00005410ff297816 */ /* 0x010fe20000000002 */
[----:B------:R-:W-:Y:S05]  /*c710*/  BRA `(.L_x_21527) ;  /* 0x0000065000007947 */ /* 0x000fea0003800000 */
.L_x_21534:
        /* <DEDUP_REMOVED lines=11> */
.L_x_21541:
        /* <DEDUP_REMOVED lines=20> */
.L_x_21543:
[----:B------:R-:W-:Y:S05]  /*c910*/  BSYNC B0 ;  /* 0x0000000000007941 */ /* 0x000fea0003800000 */
.L_x_21542:
[----:B------:R-:W-:Y:S01]  /*c920*/  IMAD.SHL.U32 R2, R2, 0x100000, RZ ;  /* 0x0010000002027824 */ /* 0x000fe200078e00ff */
[----:B------:R-:W-:-:S04]  /*c930*/  LEA R0, R0, 0x3b800000, 0x17 ;  /* 0x3b80000000007811 */ /* 0x000fc800078eb8ff */
[----:B------:R-:W-:Y:S01]  /*c940*/  LOP3.LUT R41, R0, R2, R41, 0xfe, !PT ;  /* 0x0000000200297212 */ /* 0x000fe200078efe29 */
[----:B------:R-:W-:Y:S05]  /*c950*/  BRA `(.L_x_21527) ;  /* 0x0000041000007947 */ /* 0x000fea0003800000 */
.L_x_21540:
        /* <DEDUP_REMOVED lines=20> */
.L_x_21545:
[----:B------:R-:W-:Y:S05]  /*caa0*/  BSYNC B0 ;  /* 0x0000000000007941 */ /* 0x000fea0003800000 */
.L_x_21544:
[----:B------:R-:W-:Y:S01]  /*cab0*/  IMAD.SHL.U32 R2, R2, 0x200000, RZ ;  /* 0x0020000002027824 */ /* 0x000fe200078e00ff */
[----:B------:R-:W-:-:S04]  /*cac0*/  LEA R0, R0, 0x37800000, 0x17 ;  /* 0x3780000000007811 */ /* 0x000fc800078eb8ff */
[----:B------:R-:W-:Y:S01]  /*cad0*/  LOP3.LUT R41, R0, R2, R41, 0xfe, !PT ;  /* 0x0000000200297212 */ /* 0x000fe200078efe29 */
[----:B------:R-:W-:Y:S05]  /*cae0*/  BRA `(.L_x_21527) ;  /* 0x0000028000007947 */ /* 0x000fea0003800000 */
.L_x_21539:
        /* <DEDUP_REMOVED lines=14> */
.L_x_21526:
        /* <DEDUP_REMOVED lines=21> */
.L_x_21547:
[----:B----4-:R-:W4:Y:S02]  /*cd20*/  LDG.E.64 R2, [R2.64] ;  /* 0x0000002402027981 */ /* 0x010f24000c1e1b00 */
[----:B----4-:R0:W4:Y:S01]  /*cd30*/  I2F.U64 R41, R2 ;  /* 0x0000000200297312 */ /* 0x0101220000301000 */
[----:B------:R-:W-:Y:S05]  /*cd40*/  BRA `(.L_x_21527) ;  /* 0x0000002000007947 */ /* 0x000fea0003800000 */
.L_x_21546:
[----:B----4-:R-:W4:Y:S02]  /*cd50*/  LDG.E R2, [R2.64] ;  /* 0x0000002402027981 */ /* 0x010f24000c1e1900 */
[----:B----4-:R0:W4:Y:S02]  /*cd60*/  I2F.U32 R41, R2 ;  /* 0x0000000200297306 */ /* 0x0101240000201000 */
.L_x_21527:
[----:B------:R-:W-:Y:S05]  /*cd70*/  BSYNC B6 ;  /* 0x0000000000067941 */ /* 0x000fea0003800000 */
.L_x_21521:
        /* <DEDUP_REMOVED lines=18> */
.L_x_21552:
[----:B------:R-:W2:Y:S02]  /*cea0*/  LDG.E.U8 R2, [R2.64] ;  /* 0x0000002402027981 */ /* 0x000ea4000c1e1100 */
[----:B--2---:R0:W2:Y:S01]  /*ceb0*/  I2F.U16 R45, R2 ;  /* 0x00000002002d7306 */ /* 0x0040a20000101000 */
[----:B------:R-:W-:Y:S05]  /*cec0*/  BRA `(.L_x_21554) ;  /* 0x00000ca000007947 */ /* 0x000fea0003800000 */
.L_x_21551:
        /* <DEDUP_REMOVED lines=9> */
.L_x_21556:
[----:B------:R-:W2:Y:S02]  /*cf60*/  LDG.E R2, [R2.64] ;  /* 0x0000002402027981 */ /* 0x000ea4000c1e1900 */
[----:B--2---:R0:W2:Y:S01]  /*cf70*/  I2F R45, R2 ;  /* 0x00000002002d7306 */ /* 0x0040a20000201400 */
[----:B------:R-:W-:Y:S05]  /*cf80*/  BRA `(.L_x_21554) ;  /* 0x00000be000007947 */ /* 0x000fea0003800000 */
.L_x_21555:
[----:B------:R-:W2:Y:S02]  /*cf90*/  LDG.E.U16 R2, [R2.64] ;  /* 0x0000002402027981 */ /* 0x000ea4000c1e1500 */
[----:B--2---:R0:W2:Y:S01]  /*cfa0*/  I2F.S16 R45, R2 ;  /* 0x00000002002d7306 */ /* 0x0040a20000101400 */
[----:B------:R-:W-:Y:S05]  /*cfb0*/  BRA `(.L_x_21554) ;  /* 0x00000bb000007947 */ /* 0x000fea0003800000 */
.L_x_21550:
        /* <DEDUP_REMOVED lines=8> */
.L_x_21558:
[----:B------:R-:W2:Y:S02]  /*d040*/  LDG.E.U16 R2, [R2.64] ;  /* 0x0000002402027981 */ /* 0x000ea4000c1e1500 */
[----:B--2---:R-:W-:Y:S01]  /*d050*/  HADD2.F32 R45, -RZ, R2.H0_H0 ;  /* 0x20000002ff2d7230 */ /* 0x004fe20000004100 */
[----:B------:R-:W-:Y:S05]  /*d060*/  BRA `(.L_x_21554) ;  /* 0x00000b0000007947 */ /* 0x000fea0003800000 */
.L_x_21557:
        /* <DEDUP_REMOVED lines=8> */
.L_x_21560:
[----:B------:R-:W2:Y:S02]  /*d0f0*/  LDG.E.U16 R2, [R2.64] ;  /* 0x0000002402027981 */ /* 0x000ea4000c1e1500 */
[----:B--2---:R-:W-:Y:S01]  /*d100*/  HADD2.F32 R45, -RZ, R2.H0_H0 ;  /* 0x20000002ff2d7230 */ /* 0x004fe20000004100 */
[----:B------:R-:W-:Y:S05]  /*d110*/  BRA `(.L_x_21554) ;  /* 0x00000a5000007947 */ /* 0x000fea0003800000 */
.L_x_21559:
[----:B------:R-:W2:Y:S02]  /*d120*/  LDG.E.64 R2, [R2.64] ;  /* 0x0000002402027981 */ /* 0x000ea4000c1e1b00 */
[----:B--2---:R-:W0:Y:S01]  /*d130*/  F2F.F32.F64 R45, R2 ;  /* 0x00000002002d7310 */ /* 0x004e220000301000 */
[----:B------:R-:W0:-:S14]  /*d140*/  DSETP.GEU.AND P0, PT, |R2|, c[0x2][0x0], PT ;  /* 0x008000000200762a */ /* 0x000e1c0003f0e200 */
[----:B0-----:R-:W-:Y:S01]  /*d150*/  @!P0 FMUL R45, R45, 1.175494350822287508e-38 ;  /* 0x008000002d2d8820 */ /* 0x001fe20000400000 */
[----:B------:R-:W-:Y:S05]  /*d160*/  BRA `(.L_x_21554) ;  /* 0x00000a0000007947 */ /* 0x000fea0003800000 */
.L_x_21549:
        /* <DEDUP_REMOVED lines=12> */
.L_x_21563:
[----:B------:R-:W2:Y:S02]  /*d230*/  LDG.E.64 R2, [R2.64] ;  /* 0x0000002402027981 */ /* 0x000ea4000c1e1b00 */
[----:B--2---:R-:W0:Y:S01]  /*d240*/  F2F.F32.F64 R45, R2 ;  /* 0x00000002002d7310 */ /* 0x004e220000301000 */
[----:B------:R-:W0:-:S14]  /*d250*/  DSETP.GEU.AND P0, PT, |R2|, c[0x2][0x0], PT ;  /* 0x008000000200762a */ /* 0x000e1c0003f0e200 */
[----:B0-----:R-:W-:Y:S01]  /*d260*/  @!P0 FMUL R45, R45, 1.175494350822287508e-38 ;  /* 0x008000002d2d8820 */ /* 0x001fe20000400000 */
[----:B------:R-:W-:Y:S05]  /*d270*/  BRA `(.L_x_21554) ;  /* 0x000008f000007947 */ /* 0x000fea0003800000 */
.L_x_21562:
        /* <DEDUP_REMOVED lines=26> */
.L_x_21565:
        /* <DEDUP_REMOVED lines=13> */
.L_x_21564:
[----:B------:R-:W2:Y:S02]  /*d4f0*/  LDG.E.U16 R2, [R2.64] ;  /* 0x0000002402027981 */ /* 0x000ea4000c1e1500 */
[----:B--2---:R-:W-:Y:S01]  /*d500*/  PRMT R45, RZ, 0x5410, R2 ;  /* 0x00005410ff2d7816 */ /* 0x004fe20000000002 */
[----:B------:R-:W-:Y:S05]  /*d510*/  BRA `(.L_x_21554) ;  /* 0x0000065000007947 */ /* 0x000fea0003800000 */
.L_x_21561:
        /* <DEDUP_REMOVED lines=11> */
.L_x_21568:
        /* <DEDUP_REMOVED lines=20> */
.L_x_21570:
[----:B------:R-:W-:Y:S05]  /*d710*/  BSYNC B0 ;  /* 0x0000000000007941 */ /* 0x000fea0003800000 */
.L_x_21569:
[----:B------:R-:W-:Y:S01]  /*d720*/  IMAD.SHL.U32 R2, R2, 0x100000, RZ ;  /* 0x0010000002027824 */ /* 0x000fe200078e00ff */
[----:B------:R-:W-:-:S04]  /*d730*/  LEA R0, R0, 0x3b800000, 0x17 ;  /* 0x3b80000000007811 */ /* 0x000fc800078eb8ff */
[----:B------:R-:W-:Y:S01]  /*d740*/  LOP3.LUT R45, R0, R2, R45, 0xfe, !PT ;  /* 0x00000002002d7212 */ /* 0x000fe200078efe2d */
[----:B------:R-:W-:Y:S05]  /*d750*/  BRA `(.L_x_21554) ;  /* 0x0000041000007947 */ /* 0x000fea0003800000 */
.L_x_21567:
        /* <DEDUP_REMOVED lines=20> */
.L_x_21572:
[----:B------:R-:W-:Y:S05]  /*d8a0*/  BSYNC B0 ;  /* 0x0000000000007941 */ /* 0x000fea0003800000 */
.L_x_21571:
[----:B------:R-:W-:Y:S01]  /*d8b0*/  IMAD.SHL.U32 R2, R2, 0x200000, RZ ;  /* 0x0020000002027824 */ /* 0x000fe200078e00ff */
[----:B------:R-:W-:-:S04]  /*d8c0*/  LEA R0, R0, 0x37800000, 0x17 ;  /* 0x3780000000007811 */ /* 0x000fc800078eb8ff */
[----:B------:R-:W-:Y:S01]  /*d8d0*/  LOP3.LUT R45, R0, R2, R45, 0xfe, !PT ;  /* 0x00000002002d7212 */ /* 0x000fe200078efe2d */
[----:B------:R-:W-:Y:S05]  /*d8e0*/  BRA `(.L_x_21554) ;  /* 0x0000028000007947 */ /* 0x000fea0003800000 */
.L_x_21566:
        /* <DEDUP_REMOVED lines=14> */
.L_x_21553:
        /* <DEDUP_REMOVED lines=21> */
.L_x_21574:
[----:B------:R-:W2:Y:S02]  /*db20*/  LDG.E.64 R2, [R2.64] ;  /* 0x0000002402027981 */ /* 0x000ea4000c1e1b00 */
[----:B--2---:R0:W2:Y:S01]  /*db30*/  I2F.U64 R45, R2 ;  /* 0x00000002002d7312 */ /* 0x0040a20000301000 */
[----:B------:R-:W-:Y:S05]  /*db40*/  BRA `(.L_x_21554) ;  /* 0x0000002000007947 */ /* 0x000fea0003800000 */
.L_x_21573:
[----:B------:R-:W2:Y:S02]  /*db50*/  LDG.E R2, [R2.64] ;  /* 0x0000002402027981 */ /* 0x000ea4000c1e1900 */
[----:B--2---:R0:W2:Y:S02]  /*db60*/  I2F.U32 R45, R2 ;  /* 0x00000002002d7306 */ /* 0x0040a40000201000 */
.L_x_21554:
[----:B------:R-:W-:Y:S05]  /*db70*/  BSYNC B6 ;  /* 0x0000000000067941 */ /* 0x000fea0003800000 */
.L_x_21548:
[----:B------:R-:W-:Y:S02]  /*db80*/  IADD3 R17, R17, 0x80, RZ ;  /* 0x0000008011117810 */ /* 0x000fe40007ffe0ff */
.L_x_21434:
[----:B------:R-:W-:Y:S05]  /*db90*/  BSYNC B7 ;  /* 0x0000000000077941 */ /* 0x000fea0003800000 */
.L_x_21433:
[----:B------:R-:W-:Y:S01]  /*dba0*/  ISETP.GE.AND P0, PT, R17, R26, PT ;  /* 0x0000001a1100720c */ /* 0x000fe20003f06270 */
[----:B------:R-:W-:Y:S01]  /*dbb0*/  BSSY B7, `(.L_x_21575) ;  /* 0x0000485000077945 */ /* 0x000fe20003800000 */
[----:B------:R-:W-:Y:S01]  /*dbc0*/  CS2R R42, SRZ ;  /* 0x00000000002a7805 */ /* 0x000fe2000001ff00 */
[----:B0-----:R-:W-:-:S10]  /*dbd0*/  IMAD.MOV.U32 R2, RZ, RZ, RZ ;  /* 0x000000ffff027224 */ /* 0x001fd400078e00ff */
        /* <DEDUP_REMOVED lines=21> */
.L_x_21580:
[----:B----4-:R-:W4:Y:S02]  /*dd30*/  LDG.E.U8 R2, [R2.64] ;  /* 0x0000002402027981 */ /* 0x010f24000c1e1100 */
[----:B----4-:R-:W0:Y:S02]  /*dd40*/  I2F.U16 R0, R2 ;  /* 0x0000000200007306 */ /* 0x010e240000101000 */
[----:B0-----:R-:W-:-:S04]  /*dd50*/  F2FP.PACK_AB R0, RZ, R0 ;  /* 0x00000000ff00723e */ /* 0x001fc800000000ff */
[----:B------:R-:W-:Y:S01]  /*dd60*/  PRMT R37, R0, 0x7610, R37 ;  /* 0x0000761000257816 */ /* 0x000fe20000000025 */
[----:B------:R-:W-:Y:S05]  /*dd70*/  BRA `(.L_x_21582) ;  /* 0x00000ed000007947 */ /* 0x000fea0003800000 */
.L_x_21579:
        /* <DEDUP_REMOVED lines=11> */
.L_x_21584:
[----:B----4-:R-:W4:Y:S02]  /*de30*/  LDG.E R2, [R2.64] ;  /* 0x0000002402027981 */ /* 0x010f24000c1e1900 */
[----:B----4-:R-:W0:Y:S02]  /*de40*/  I2F R0, R2 ;  /* 0x0000000200007306 */ /* 0x010e240000201400 */
[----:B0-----:R-:W-:-:S04]  /*de50*/  F2FP.PACK_AB R0, RZ, R0 ;  /* 0x00000000ff00723e */ /* 0x001fc800000000ff */
[----:B------:R-:W-:Y:S01]  /*de60*/  PRMT R37, R0, 0x7610, R37 ;  /* 0x0000761000257816 */ /* 0x000fe20000000025 */
[----:B------:R-:W-:Y:S05]  /*de70*/  BRA `(.L_x_21582) ;  /* 0x00000dd000007947 */ /* 0x000fea0003800000 */
.L_x_21583:
[----:B----4-:R-:W4:Y:S02]  /*de80*/  LDG.E.U16 R2, [R2.64] ;  /* 0x0000002402027981 */ /* 0x010f24000c1e1500 */
[----:B----4-:R-:W0:Y:S02]  /*de90*/  I2F.S16 R0, R2 ;  /* 0x0000000200007306 */ /* 0x010e240000101400 */
[----:B0-----:R-:W-:-:S04]  /*dea0*/  F2FP.PACK_AB R0, RZ, R0 ;  /* 0x00000000ff00723e */ /* 0x001fc800000000ff */
[----:B------:R-:W-:Y:S01]  /*deb0*/  PRMT R37, R0, 0x7610, R37 ;  /* 0x0000761000257816 */ /* 0x000fe20000000025 */
[----:B------:R-:W-:Y:S05]  /*dec0*/  BRA `(.L_x_21582) ;  /* 0x00000d8000007947 */ /* 0x000fea0003800000 */
.L_x_21578:
        /* <DEDUP_REMOVED lines=9> */
.L_x_21586:
[----:B------:R0:W5:Y:S01]  /*df60*/  LDG.E.U16 R37, [R2.64] ;  /* 0x0000002402257981 */ /* 0x000162000c1e1500 */
[----:B------:R-:W-:Y:S05]  /*df70*/  BRA `(.L_x_21582) ;  /* 0x00000cd000007947 */ /* 0x000fea0003800000 */
.L_x_21585:
        /* <DEDUP_REMOVED lines=9> */
.L_x_21588:
[----:B------:R0:W5:Y:S01]  /*e010*/  LDG.E.U16 R37, [R2.64] ;  /* 0x0000002402257981 */ /* 0x000162000c1e1500 */
[----:B------:R-:W-:Y:S05]  /*e020*/  BRA `(.L_x_21582) ;  /* 0x00000c2000007947 */ /* 0x000fea0003800000 */
.L_x_21587:
[----:B----4-:R-:W4:Y:S02]  /*e030*/  LDG.E.64 R2, [R2.64] ;  /* 0x0000002402027981 */ /* 0x010f24000c1e1b00 */
[----:B----4-:R-:W0:Y:S01]  /*e040*/  F2F.F32.F64 R0, R2 ;  /* 0x0000000200007310 */ /* 0x010e220000301000 */
[----:B------:R-:W0:-:S14]  /*e050*/  DSETP.GEU.AND P0, PT, |R2|, c[0x2][0x0], PT ;  /* 0x008000000200762a */ /* 0x000e1c0003f0e200 */
[----:B0-----:R-:W-:-:S05]  /*e060*/  @!P0 FMUL R0, R0, 1.175494350822287508e-38 ;  /* 0x0080000000008820 */ /* 0x001fca0000400000 */
[----:B------:R-:W-:-:S04]  /*e070*/  F2FP.PACK_AB R0, RZ, R0 ;  /* 0x00000000ff00723e */ /* 0x000fc800000000ff */
[----:B------:R-:W-:Y:S01]  /*e080*/  PRMT R37, R0, 0x7610, R37 ;  /* 0x0000761000257816 */ /* 0x000fe20000000025 */
[----:B------:R-:W-:Y:S05]  /*e090*/  BRA `(.L_x_21582) ;  /* 0x00000bb000007947 */ /* 0x000fea0003800000 */
.L_x_21577:
        /* <DEDUP_REMOVED lines=14> */
.L_x_21591:
[----:B----4-:R-:W4:Y:S02]  /*e180*/  LDG.E.64 R2, [R2.64] ;  /* 0x0000002402027981 */ /* 0x010f24000c1e1b00 */
[----:B----4-:R-:W0:Y:S01]  /*e190*/  F2F.F32.F64 R0, R2 ;  /* 0x0000000200007310 */ /* 0x010e220000301000 */
[----:B------:R-:W0:-:S14]  /*e1a0*/  DSETP.GEU.AND P0, PT, |R2|, c[0x2][0x0], PT ;  /* 0x008000000200762a */ /* 0x000e1c0003f0e200 */
[----:B0-----:R-:W-:-:S05]  /*e1b0*/  @!P0 FMUL R0, R0, 1.175494350822287508e-38 ;  /* 0x0080000000008820 */ /* 0x001fca0000400000 */
[----:B------:R-:W-:-:S04]  /*e1c0*/  F2FP.PACK_AB R0, RZ, R0 ;  /* 0x00000000ff00723e */ /* 0x000fc800000000ff */
[----:B------:R-:W-:Y:S01]  /*e1d0*/  PRMT R37, R0, 0x7610, R37 ;  /* 0x0000761000257816 */ /* 0x000fe20000000025 */
[----:B------:R-:W-:Y:S05]  /*e1e0*/  BRA `(.L_x_21582) ;  /* 0x00000a6000007947 */ /* 0x000fea0003800000 */
.L_x_21590:
        /* <DEDUP_REMOVED lines=28> */
.L_x_21593:
        /* <DEDUP_REMOVED lines=15> */
.L_x_21592:
[----:B----4-:R-:W4:Y:S02]  /*e4a0*/  LDG.E.U16 R0, [R2.64] ;  /* 0x0000002402007981 */ /* 0x010f24000c1e1500 */
[----:B----4-:R-:W-:-:S04]  /*e4b0*/  PRMT R0, RZ, 0x5410, R0 ;  /* 0x00005410ff007816 */ /* 0x010fc80000000000 */
[----:B------:R-:W-:-:S04]  /*e4c0*/  F2FP.PACK_AB R0, RZ, R0 ;  /* 0x00000000ff00723e */ /* 0x000fc800000000ff */
[----:B------:R-:W-:Y:S01]  /*e4d0*/  PRMT R37, R0, 0x7610, R37 ;  /* 0x0000761000257816 */ /* 0x000fe20000000025 */
[----:B------:R-:W-:Y:S05]  /*e4e0*/  BRA `(.L_x_21582) ;  /* 0x0000076000007947 */ /* 0x000fea0003800000 */
.L_x_21589:
        /* <DEDUP_REMOVED lines=12> */
.L_x_21596:
        /* <DEDUP_REMOVED lines=21> */
.L_x_21600:
[----:B------:R-:W-:Y:S05]  /*e700*/  BSYNC B1 ;  /* 0x0000000000017941 */ /* 0x000fea0003800000 */
.L_x_21599:
[----:B------:R-:W-:Y:S01]  /*e710*/  LEA R3, R0, 0x3b800000, 0x17 ;  /* 0x3b80000000037811 */ /* 0x000fe200078eb8ff */
[----:B------:R-:W-:-:S05]  /*e720*/  IMAD.SHL.U32 R0, R2, 0x100000, RZ ;  /* 0x0010000002007824 */ /* 0x000fca00078e00ff */
[----:B------:R-:W-:Y:S02]  /*e730*/  LOP3.LUT R0, R3, R0, R4, 0xfe, !PT ;  /* 0x0000000003007212 */ /* 0x000fe400078efe04 */
.L_x_21598:
[----:B------:R-:W-:Y:S05]  /*e740*/  BSYNC B0 ;  /* 0x0000000000007941 */ /* 0x000fea0003800000 */
.L_x_21597:
[----:B------:R-:W-:-:S04]  /*e750*/  F2FP.PACK_AB R0, RZ, R0 ;  /* 0x00000000ff00723e */ /* 0x000fc800000000ff */
[----:B------:R-:W-:Y:S01]  /*e760*/  PRMT R37, R0, 0x7610, R37 ;  /* 0x0000761000257816 */ /* 0x000fe20000000025 */
[----:B------:R-:W-:Y:S05]  /*e770*/  BRA `(.L_x_21582) ;  /* 0x000004d000007947 */ /* 0x000fea0003800000 */
.L_x_21595:
        /* <DEDUP_REMOVED lines=21> */
.L_x_21604:
[----:B------:R-:W-:Y:S05]  /*e8d0*/  BSYNC B1 ;  /* 0x0000000000017941 */ /* 0x000fea0003800000 */
.L_x_21603:
[----:B------:R-:W-:Y:S01]  /*e8e0*/  LEA R3, R0, 0x37800000, 0x17 ;  /* 0x3780000000037811 */ /* 0x000fe200078eb8ff */
[----:B------:R-:W-:-:S05]  /*e8f0*/  IMAD.SHL.U32 R0, R2, 0x200000, RZ ;  /* 0x0020000002007824 */ /* 0x000fca00078e00ff */
[----:B------:R-:W-:Y:S02]  /*e900*/  LOP3.LUT R0, R3, R0, R4, 0xfe, !PT ;  /* 0x0000000003007212 */ /* 0x000fe400078efe04 */
.L_x_21602:
[----:B------:R-:W-:Y:S05]  /*e910*/  BSYNC B0 ;  /* 0x0000000000007941 */ /* 0x000fea0003800000 */
.L_x_21601:
[----:B------:R-:W-:-:S04]  /*e920*/  F2FP.PACK_AB R0, RZ, R0 ;  /* 0x00000000ff00723e */ /* 0x000fc800000000ff */
[----:B------:R-:W-:Y:S01]  /*e930*/  PRMT R37, R0, 0x7610, R37 ;  /* 0x0000761000257816 */ /* 0x000fe20000000025 */
[----:B------:R-:W-:Y:S05]  /*e940*/  BRA `(.L_x_21582) ;  /* 0x0000030000007947 */ /* 0x000fea0003800000 */
.L_x_21594:
        /* <DEDUP_REMOVED lines=14> */
.L_x_21608:
[----:B------:R-:W-:Y:S05]  /*ea30*/  BSYNC B0 ;  /* 0x0000000000007941 */ /* 0x000fea0003800000 */
.L_x_21607:
[----:B------:R-:W-:-:S04]  /*ea40*/  F2FP.PACK_AB R0, RZ, R0 ;  /* 0x00000000ff00723e */ /* 0x000fc800000000ff */
[----:B------:R-:W-:Y:S01]  /*ea50*/  PRMT R37, R0, 0x7610, R37 ;  /* 0x0000761000257816 */ /* 0x000fe20000000025 */
[----:B------:R-:W-:Y:S05]  /*ea60*/  BRA `(.L_x_21582) ;  /* 0x000001e000007947 */ /* 0x000fea0003800000 */
.L_x_21581:
        /* <DEDUP_REMOVED lines=21> */
.L_x_21606:
[----:B----4-:R-:W4:Y:S02]  /*ebc0*/  LDG.E.64 R2, [R2.64] ;  /* 0x0000002402027981 */ /* 0x010f24000c1e1b00 */
[----:B----4-:R-:W0:Y:S02]  /*ebd0*/  I2F.U64 R0, R2 ;  /* 0x0000000200007312 */ /* 0x010e240000301000 */
[----:B0-----:R-:W-:-:S04]  /*ebe0*/  F2FP.PACK_AB R0, RZ, R0 ;  /* 0x00000000ff00723e */ /* 0x001fc800000000ff */
[----:B------:R-:W-:Y:S01]  /*ebf0*/  PRMT R37, R0, 0x7610, R37 ;  /* 0x0000761000257816 */ /* 0x000fe20000000025 */
[----:B------:R-:W-:Y:S05]  /*ec00*/  BRA `(.L_x_21582) ;  /* 0x0000004000007947 */ /* 0x000fea0003800000 */
.L_x_21605:
[----:B----4-:R-:W4:Y:S02]  /*ec10*/  LDG.E R2, [R2.64] ;  /* 0x0000002402027981 */ /* 0x010f24000c1e1900 */
[----:B----4-:R-:W0:Y:S02]  /*ec20*/  I2F.U32 R0, R2 ;  /* 0x0000000200007306 */ /* 0x010e240000201000 */
[----:B0-----:R-:W-:-:S04]  /*ec30*/  F2FP.PACK_AB R0, RZ, R0 ;  /* 0x00000000ff00723e */ /* 0x001fc800000000ff */
[----:B------:R-:W-:Y:S02]  /*ec40*/  PRMT R37, R0, 0x7610, R37 ;  /* 0x0000761000257816 */ /* 0x000fe40000000025 */
.L_x_21582:
        /* <DEDUP_REMOVED lines=18> */
.L_x_21613:
[----:B----4-:R-:W4:Y:S02]  /*ed70*/  LDG.E.U8 R2, [R2.64] ;  /* 0x0000002402027981 */ /* 0x010f24000c1e1100 */
[----:B----4-:R0:W4:Y:S01]  /*ed80*/  I2F.U16 R42, R2 ;  /* 0x00000002002a7306 */ /* 0x0101220000101000 */
[----:B------:R-:W-:Y:S05]  /*ed90*/  BRA `(.L_x_21615) ;  /* 0x00000ca000007947 */ /* 0x000fea0003800000 */
.L_x_21612:
        /* <DEDUP_REMOVED lines=9> */
.L_x_21617:
[----:B----4-:R-:W4:Y:S02]  /*ee30*/  LDG.E R2, [R2.64] ;  /* 0x0000002402027981 */ /* 0x010f24000c1e1900 */
[----:B----4-:R0:W4:Y:S01]  /*ee40*/  I2F R42, R2 ;  /* 0x00000002002a7306 */ /* 0x0101220000201400 */
[----:B------:R-:W-:Y:S05]  /*ee50*/  BRA `(.L_x_21615) ;  /* 0x00000be000007947 */ /* 0x000fea0003800000 */
.L_x_21616:
[----:B----4-:R-:W4:Y:S02]  /*ee60*/  LDG.E.U16 R2, [R2.64] ;  /* 0x0000002402027981 */ /* 0x010f24000c1e1500 */
[----:B----4-:R0:W4:Y:S01]  /*ee70*/  I2F.S16 R42, R2 ;  /* 0x00000002002a7306 */ /* 0x0101220000101400 */
[----:B------:R-:W-:Y:S05]  /*ee80*/  BRA `(.L_x_21615) ;  /* 0x00000bb000007947 */ /* 0x000fea0003800000 */
.L_x_21611:
        /* <DEDUP_REMOVED lines=8> */
.L_x_21619:
[----:B----4-:R-:W4:Y:S02]  /*ef10*/  LDG.E.U16 R2, [R2.64] ;  /* 0x0000002402027981 */ /* 0x010f24000c1e1500 */
[----:B----4-:R-:W-:Y:S01]  /*ef20*/  HADD2.F32 R42, -RZ, R2.H0_H0 ;  /* 0x20000002ff2a7230 */ /* 0x010fe20000004100 */
[----:B------:R-:W-:Y:S05]  /*ef30*/  BRA `(.L_x_21615) ;  /* 0x00000b0000007947 */ /* 0x000fea0003800000 */
.L_x_21618:
        /* <DEDUP_REMOVED lines=8> */
.L_x_21621:
[----:B----4-:R-:W4:Y:S02]  /*efc0*/  LDG.E.U16 R2, [R2.64] ;  /* 0x0000002402027981 */ /* 0x010f24000c1e1500 */
[----:B----4-:R-:W-:Y:S01]  /*efd0*/  HADD2.F32 R42, -RZ, R2.H0_H0 ;  /* 0x20000002ff2a7230 */ /* 0x010fe20000004100 */
[----:B------:R-:W-:Y:S05]  /*efe0*/  BRA `(.L_x_21615) ;  /* 0x00000a5000007947 */ /* 0x000fea0003800000 */
.L_x_21620:
[----:B----4-:R-:W4:Y:S02]  /*eff0*/  LDG.E.64 R2, [R2.64] ;  /* 0x0000002402027981 */ /* 0x010f24000c1e1b00 */
[----:B----4-:R-:W0:Y:S01]  /*f000*/  F2F.F32.F64 R42, R2 ;  /* 0x00000002002a7310 */ /* 0x010e220000301000 */
[----:B------:R-:W0:-:S14]  /*f010*/  DSETP.GEU.AND P0, PT, |R2|, c[0x2][0x0], PT ;  /* 0x008000000200762a */ /* 0x000e1c0003f0e200 */
[----:B0-----:R-:W-:Y:S01]  /*f020*/  @!P0 FMUL R42, R42, 1.175494350822287508e-38 ;  /* 0x008000002a2a8820 */ /* 0x001fe20000400000 */
[----:B------:R-:W-:Y:S05]  /*f030*/  BRA `(.L_x_21615) ;  /* 0x00000a0000007947 */ /* 0x000fea0003800000 */
.L_x_21610:
        /* <DEDUP_REMOVED lines=12> */
.L_x_21624:
[----:B----4-:R-:W4:Y:S02]  /*f100*/  LDG.E.64 R2, [R2.64] ;  /* 0x0000002402027981 */ /* 0x010f24000c1e1b00 */
[----:B----4-:R-:W0:Y:S01]  /*f110*/  F2F.F32.F64 R42, R2 ;  /* 0x00000002002a7310 */ /* 0x010e220000301000 */
[----:B------:R-:W0:-:S14]  /*f120*/  DSETP.GEU.AND P0, PT, |R2|, c[0x2][0x0], PT ;  /* 0x008000000200762a */ /* 0x000e1c0003f0e200 */
[----:B0-----:R-:W-:Y:S01]  /*f130*/  @!P0 FMUL R42, R42, 1.175494350822287508e-38 ;  /* 0x008000002a2a8820 */ /* 0x001fe20000400000 */
[----:B------:R-:W-:Y:S05]  /*f140*/  BRA `(.L_x_21615) ;  /* 0x000008f000007947 */ /* 0x000fea0003800000 */
.L_x_21623:
        /* <DEDUP_REMOVED lines=26> */
.L_x_21626:
        /* <DEDUP_REMOVED lines=13> */
.L_x_21625:
[----:B----4-:R-:W4:Y:S02]  /*f3c0*/  LDG.E.U16 R2, [R2.64] ;  /* 0x0000002402027981 */ /* 0x010f24000c1e1500 */
[----:B----4-:R-:W-:Y:S01]  /*f3d0*/  PRMT R42, RZ, 0x5410, R2 ;  /* 0x00005410ff2a7816 */ /* 0x010fe20000000002 */
[----:B------:R-:W-:Y:S05]  /*f3e0*/  BRA `(.L_x_21615) ;  /* 0x0000065000007947 */ /* 0x000fea0003800000 */
.L_x_21622:
        /* <DEDUP_REMOVED lines=11> */
.L_x_21629:
        /* <DEDUP_REMOVED lines=20> */
.L_x_21631:
[----:B------:R-:W-:Y:S05]  /*f5e0*/  BSYNC B0 ;  /* 0x0000000000007941 */ /* 0x000fea0003800000 */
.L_x_21630:
[----:B------:R-:W-:Y:S01]  /*f5f0*/  IMAD.SHL.U32 R2, R2, 0x100000, RZ ;  /* 0x0010000002027824 */ /* 0x000fe200078e00ff */
[----:B------:R-:W-:-:S04]  /*f600*/  LEA R3, R0, 0x3b800000, 0x17 ;  /* 0x3b80000000037811 */ /* 0x000fc800078eb8ff */
[----:B------:R-:W-:Y:S01]  /*f610*/  LOP3.LUT R42, R3, R2, R42, 0xfe, !PT ;  /* 0x00000002032a7212 */ /* 0x000fe200078efe2a */
[----:B------:R-:W-:Y:S05]  /*f620*/  BRA `(.L_x_21615) ;  /* 0x0000041000007947 */ /* 0x000fea0003800000 */
.L_x_21628:
        /* <DEDUP_REMOVED lines=20> */
.L_x_21633:
[----:B------:R-:W-:Y:S05]  /*f770*/  BSYNC B0 ;  /* 0x0000000000007941 */ /* 0x000fea0003800000 */
.L_x_21632:
[----:B------:R-:W-:Y:S01]  /*f780*/  IMAD.SHL.U32 R2, R2, 0x200000, RZ ;  /* 0x0020000002027824 */ /* 0x000fe200078e00ff */
[----:B------:R-:W-:-:S04]  /*f790*/  LEA R3, R0, 0x37800000, 0x17 ;  /* 0x3780000000037811 */ /* 0x000fc800078eb8ff */
[----:B------:R-:W-:Y:S01]  /*f7a0*/  LOP3.LUT R42, R3, R2, R42, 0xfe, !PT ;  /* 0x00000002032a7212 */ /* 0x000fe200078efe2a */
[----:B------:R-:W-:Y:S05]  /*f7b0*/  BRA `(.L_x_21615) ;  /* 0x0000028000007947 */ /* 0x000fea0003800000 */
.L_x_21627:
        /* <DEDUP_REMOVED lines=14> */
.L_x_21614:
        /* <DEDUP_REMOVED lines=21> */
.L_x_21635:
[----:B----4-:R-:W4:Y:S02]  /*f9f0*/  LDG.E.64 R2, [R2.64] ;  /* 0x0000002402027981 */ /* 0x010f24000c1e1b00 */
[----:B----4-:R0:W4:Y:S01]  /*fa00*/  I2F.U64 R42, R2 ;  /* 0x00000002002a7312 */ /* 0x0101220000301000 */
[----:B------:R-:W-:Y:S05]  /*fa10*/  BRA `(.L_x_21615) ;  /* 0x0000002000007947 */ /* 0x000fea0003800000 */
.L_x_21634:
[----:B----4-:R-:W4:Y:S02]  /*fa20*/  LDG.E R2, [R2.64] ;  /* 0x0000002402027981 */ /* 0x010f24000c1e1900 */
[----:B----4-:R0:W4:Y:S02]  /*fa30*/  I2F.U32 R42, R2 ;  /* 0x00000002002a7306 */ /* 0x0101240000201000 */
.L_x_21615:
[----:B------:R-:W-:Y:S05]  /*fa40*/  BSYNC B6 ;  /* 0x0000000000067941 */ /* 0x000fea0003800000 */
.L_x_21609:
        /* <DEDUP_REMOVED lines=18> */
.L_x_21640:
[----:B----4-:R-:W4:Y:S02]  /*fb70*/  LDG.E.U8 R2, [R2.64] ;  /* 0x0000002402027981 */ /* 0x010f24000c1e1100 */
[----:B----4-:R0:W4:Y:S01]  /*fb80*/  I2F.U16 R43, R2 ;  /* 0x00000002002b7306 */ /* 0x0101220000101000 */
[----:B------:R-:W-:Y:S05]  /*fb90*/  BRA `(.L_x_21642) ;  /* 0x00000ca000007947 */ /* 0x000fea0003800000 */
.L_x_21639:
        /* <DEDUP_REMOVED lines=9> */
.L_x_21644:
[----:B----4-:R-:W4:Y:S02]  /*fc30*/  LDG.E R2, [R2.64] ;  /* 0x0000002402027981 */ /* 0x010f24000c1e1900 */
[----:B----4-:R0:W4:Y:S01]  /*fc40*/  I2F R43, R2 ;  /* 0x00000002002b7306 */ /* 0x0101220000201400 */
[----:B------:R-:W-:Y:S05]  /*fc50*/  BRA `(.L_x_21642) ;  /* 0x00000be000007947 */ /* 0x000fea0003800000 */
.L_x_21643:
[----:B----4-:R-:W4:Y:S02]  /*fc60*/  LDG.E.U16 R2, [R2.64] ;  /* 0x0000002402027981 */ /* 0x010f24000c1e1500 */
[----:B----4-:R0:W4:Y:S01]  /*fc70*/  I2F.S16 R43, R2 ;  /* 0x00000002002b7306 */ /* 0x0101220000101400 */
[----:B------:R-:W-:Y:S05]  /*fc80*/  BRA `(.L_x_21642) ;  /* 0x00000bb000007947 */ /* 0x000fea0003800000 */
.L_x_21638:
        /* <DEDUP_REMOVED lines=8> */
.L_x_21646:
[----:B----4-:R-:W4:Y:S02]  /*fd10*/  LDG.E.U16 R2, [R2.64] ;  /* 0x0000002402027981 */ /* 0x010f24000c1e1500 */
[----:B----4-:R-:W-:Y:S01]  /*fd20*/  HADD2.F32 R43, -RZ, R2.H0_H0 ;  /* 0x20000002ff2b7230 */ /* 0x010fe20000004100 */
[----:B------:R-:W-:Y:S05]  /*fd30*/  BRA `(.L_x_21642) ;  /* 0x00000b0000007947 */ /* 0x000fea0003800000 */
.L_x_21645:
        /* <DEDUP_REMOVED lines=8> */
.L_x_21648:
[----:B----4-:R-:W4:Y:S02]  /*fdc0*/  LDG.E.U16 R2, [R2.64] ;  /* 0x0000002402027981 */ /* 0x010f24000c1e1500 */
[----:B----4-:R-:W-:Y:S01]  /*fdd0*/  HADD2.F32 R43, -RZ, R2.H0_H0 ;  /* 0x20000002ff2b7230 */ /* 0x010fe20000004100 */
[----:B------:R-:W-:Y:S05]  /*fde0*/  BRA `(.L_x_21642) ;  /* 0x00000a5000007947 */ /* 0x000fea0003800000 */
.L_x_21647:
[----:B----4-:R-:W4:Y:S02]  /*fdf0*/  LDG.E.64 R2, [R2.64] ;  /* 0x0000002402027981 */ /* 0x010f24000c1e1b00 */
[----:B----4-:R-:W0:Y:S01]  /*fe00*/  F2F.F32.F64 R43, R2 ;  /* 0x00000002002b7310 */ /* 0x010e220000301000 */
[----:B------:R-:W0:-:S14]  /*fe10*/  DSETP.GEU.AND P0, PT, |R2|, c[0x2][0x0], PT ;  /* 0x008000000200762a */ /* 0x000e1c0003f0e200 */
[----:B0-----:R-:W-:Y:S01]  /*fe20*/  @!P0 FMUL R43, R43, 1.175494350822287508e-38 ;  /* 0x008000002b2b8820 */ /* 0x001fe20000400000 */
[----:B------:R-:W-:Y:S05]  /*fe30*/  BRA `(.L_x_21642) ;  /* 0x00000a0000007947 */ /* 0x000fea0003800000 */
.L_x_21637:
        /* <DEDUP_REMOVED lines=12> */
.L_x_21651:
[----:B----4-:R-:W4:Y:S02]  /*ff00*/  LDG.E.64 R2, [R2.64] ;  /* 0x0000002402027981 */ /* 0x010f24000c1e1b00 */
[----:B----4-:R-:W0:Y:S01]  /*ff10*/  F2F.F32.F64 R43, R2 ;  /* 0x00000002002b7310 */ /* 0x010e220000301000 */
[----:B------:R-:W0:-:S14]  /*ff20*/  DSETP.GEU.AND P0, PT, |R2|, c[0x2][0x0], PT ;  /* 0x008000000200762a */ /* 0x000e1c0003f0e200 */
[----:B0-----:R-:W-:Y:S01]  /*ff30*/  @!P0 FMUL R43, R43, 1.175494350822287508e-38 ;  /* 0x008000002b2b8820 */ /* 0x001fe20000400000 */
[----:B------:R-:W-:Y:S05]  /*ff40*/  BRA `(.L_x_21642) ;  /* 0x000008f000007947 */ /* 0x000fea0003800000 */
.L_x_21650:
        /* <DEDUP_REMOVED lines=26> */
.L_x_21653:
        /* <DEDUP_REMOVED lines=13> */
.L_x_21652:
[----:B----4-:R-:W4:Y:S02]  /*101c0*/  LDG.E.U16 R2, [R2.64] ;  /* 0x0000002402027981 */ /* 0x010f24000c1e1500 */
[----:B----4-:R-:W-:Y:S01]  /*101d0*/  PRMT R43, RZ, 0x5410, R2 ;  /* 0x00005410ff2b7816 */ /* 0x010fe20000000002 */
[----:B------:R-:W-:Y:S05]  /*101e0*/  BRA `(.L_x_21642) ;  /* 0x0000065000007947 */ /* 0x000fea0003800000 */
.L_x_21649:
        /* <DEDUP_REMOVED lines=11> */
.L_x_21656:
        /* <DEDUP_REMOVED lines=20> */
.L_x_21658:
[----:B------:R-:W-:Y:S05]  /*103e0*/  BSYNC B0 ;  /* 0x0000000000007941 */ /* 0x000fea0003800000 */
.L_x_21657:
[----:B------:R-:W-:Y:S01]  /*103f0*/  IMAD.SHL.U32 R2, R2, 0x100000, RZ ;  /* 0x0010000002027824 */ /* 0x000fe200078e00ff */
[----:B------:R-:W-:-:S04]  /*10400*/  LEA R0, R0, 0x3b800000, 0x17 ;  /* 0x3b80000000007811 */ /* 0x000fc800078eb8ff */
[----:B------:R-:W-:Y:S01]  /*10410*/  LOP3.LUT R43, R0, R2, R43, 0xfe, !PT ;  /* 0x00000002002b7212 */ /* 0x000fe200078efe2b */
[----:B------:R-:W-:Y:S05]  /*10420*/  BRA `(.L_x_21642) ;  /* 0x0000041000007947 */ /* 0x000fea0003800000 */
.L_x_21655:
        /* <DEDUP_REMOVED lines=20> */
.L_x_21660:
[----:B------:R-:W-:Y:S05]  /*10570*/  BSYNC B0 ;  /* 0x0000000000007941 */ /* 0x000fea0003800000 */
.L_x_21659:
[----:B------:R-:W-:Y:S01]  /*10580*/  IMAD.SHL.U32 R2, R2, 0x200000, RZ ;  /* 0x0020000002027824 */ /* 0x000fe200078e00ff */
[----:B------:R-:W-:-:S04]  /*10590*/  LEA R0, R0, 0x37800000, 0x17 ;  /* 0x3780000000007811 */ /* 0x000fc800078eb8ff */
[----:B------:R-:W-:Y:S01]  /*105a0*/  LOP3.LUT R43, R0, R2, R43, 0xfe, !PT ;  /* 0x00000002002b7212 */ /* 0x000fe200078efe2b */
[----:B------:R-:W-:Y:S05]  /*105b0*/  BRA `(.L_x_21642) ;  /* 0x0000028000007947 */ /* 0x000fea0003800000 */
.L_x_21654:
        /* <DEDUP_REMOVED lines=14> */
.L_x_21641:
        /* <DEDUP_REMOVED lines=21> */
.L_x_21662:
[----:B----4-:R-:W4:Y:S02]  /*107f0*/  LDG.E.64 R2, [R2.64] ;  /* 0x0000002402027981 */ /* 0x010f24000c1e1b00 */
[----:B----4-:R0:W4:Y:S01]  /*10800*/  I2F.U64 R43, R2 ;  /* 0x00000002002b7312 */ /* 0x0101220000301000 */
[----:B------:R-:W-:Y:S05]  /*10810*/  BRA `(.L_x_21642) ;  /* 0x0000002000007947 */ /* 0x000fea0003800000 */
.L_x_21661:
[----:B----4-:R-:W4:Y:S02]  /*10820*/  LDG.E R2, [R2.64] ;  /* 0x0000002402027981 */ /* 0x010f24000c1e1900 */
[----:B----4-:R0:W4:Y:S02]  /*10830*/  I2F.U32 R43, R2 ;  /* 0x00000002002b7306 */ /* 0x0101240000201000 */
.L_x_21642:
[----:B------:R-:W-:Y:S05]  /*10840*/  BSYNC B6 ;  /* 0x0000000000067941 */ /* 0x000fea0003800000 */
.L_x_21636:
[----:B------:R-:W-:Y:S01]  /*10850*/  PRMT R0, R23, 0x9910, RZ ;  /* 0x0000991017007816 */ /* 0x000fe200000000ff */
        /* <DEDUP_REMOVED lines=14> */
[----:B0---4-:R-:W4:Y:S02]  /*10940*/  LDG.E.S8 R2, [R4.64] ;  /* 0x0000002404027981 */ /* 0x011f24000c1e1300 */
[----:B----4-:R-:W0:Y:S01]  /*10950*/  I2F.S16 R2, R2 ;  /* 0x0000000200027306 */ /* 0x010e220000101400 */
[----:B------:R-:W-:Y:S05]  /*10960*/  BRA `(.L_x_21669) ;  /* 0x00000cd000007947 */ /* 0x000fea0003800000 */
.L_x_21667:
[----:B0---4-:R-:W4:Y:S02]  /*10970*/  LDG.E.U8 R2, [R4.64] ;  /* 0x0000002404027981 */ /* 0x011f24000c1e1100 */
[----:B----4-:R-:W0:Y:S01]  /*10980*/  I2F.U16 R2, R2 ;  /* 0x0000000200027306 */ /* 0x010e220000101000 */
[----:B------:R-:W-:Y:S05]  /*10990*/  BRA `(.L_x_21669) ;  /* 0x00000ca000007947 */ /* 0x000fea0003800000 */
.L_x_21666:
[----:B------:R-:W-:-:S13]  /*109a0*/  ISETP.NE.AND P0, PT, R0, 0x2, PT ;  /* 0x000000020000780c */ /* 0x000fda0003f05270 */
[----:B------:R-:W-:Y:S05]  /*109b0*/  @!P0 BRA `(.L_x_21670) ;  /* 0x000000a000008947 */ /* 0x000fea0003800000 */
[----:B------:R-:W-:-:S13]  /*109c0*/  ISETP.NE.AND P0, PT, R0, 0x3, PT ;  /* 0x000000030000780c */ /* 0x000fda0003f05270 */
[----:B------:R-:W-:Y:S05]  /*109d0*/  @!P0 BRA `(.L_x_21671) ;  /* 0x0000005000008947 */ /* 0x000fea0003800000 */
[----:B------:R-:W-:-:S13]  /*109e0*/  ISETP.NE.AND P0, PT, R0, 0x4, PT ;  /* 0x000000040000780c */ /* 0x000fda0003f05270 */
[----:B------:R-:W-:Y:S05]  /*109f0*/  @P0 BRA `(.L_x_21668) ;  /* 0x00000aa000000947 */ /* 0x000fea0003800000 */
[----:B0---4-:R-:W4:Y:S02]  /*10a00*/  LDG.E.64 R2, [R4.64] ;  /* 0x0000002404027981 */ /* 0x011f24000c1e1b00 */
[----:B----4-:R0:W4:Y:S01]  /*10a10*/  I2F.S64 R2, R2 ;  /* 0x0000000200027312 */ /* 0x0101220000301400 */
[----:B------:R-:W-:Y:S05]  /*10a20*/  BRA `(.L_x_21669) ;  /* 0x00000c1000007947 */ /* 0x000fea0003800000 */
.L_x_21671:
[----:B0---4-:R-:W4:Y:S02]  /*10a30*/  LDG.E R2, [R4.64] ;  /* 0x0000002404027981 */ /* 0x011f24000c1e1900 */
[----:B----4-:R-:W0:Y:S01]  /*10a40*/  I2F R2, R2 ;  /* 0x0000000200027306 */ /* 0x010e220000201400 */
[----:B------:R-:W-:Y:S05]  /*10a50*/  BRA `(.L_x_21669) ;  /* 0x00000be000007947 */ /* 0x000fea0003800000 */
.L_x_21670:
[----:B0---4-:R-:W4:Y:S02]  /*10a60*/  LDG.E.U16 R2, [R4.64] ;  /* 0x0000002404027981 */ /* 0x011f24000c1e1500 */
[----:B----4-:R-:W0:Y:S01]  /*10a70*/  I2F.S16 R2, R2 ;  /* 0x0000000200027306 */ /* 0x010e220000101400 */
[----:B------:R-:W-:Y:S05]  /*10a80*/  BRA `(.L_x_21669) ;  /* 0x00000bb000007947 */ /* 0x000fea0003800000 */
.L_x_21665:
        /* <DEDUP_REMOVED lines=8> */
.L_x_21673:
[----:B0---4-:R-:W4:Y:S02]  /*10b10*/  LDG.E.U16 R2, [R4.64] ;  /* 0x0000002404027981 */ /* 0x011f24000c1e1500 */
[----:B----4-:R-:W-:Y:S01]  /*10b20*/  HADD2.F32 R2, -RZ, R2.H0_H0 ;  /* 0x20000002ff027230 */ /* 0x010fe20000004100 */
[----:B------:R-:W-:Y:S05]  /*10b30*/  BRA `(.L_x_21669) ;  /* 0x00000b0000007947 */ /* 0x000fea0003800000 */
.L_x_21672:
        /* <DEDUP_REMOVED lines=8> */
.L_x_21675:
[----:B0---4-:R-:W4:Y:S02]  /*10bc0*/  LDG.E.U16 R2, [R4.64] ;  /* 0x0000002404027981 */ /* 0x011f24000c1e1500 */
[----:B----4-:R-:W-:Y:S01]  /*10bd0*/  HADD2.F32 R2, -RZ, R2.H0_H0 ;  /* 0x20000002ff027230 */ /* 0x010fe20000004100 */
[----:B------:R-:W-:Y:S05]  /*10be0*/  BRA `(.L_x_21669) ;  /* 0x00000a5000007947 */ /* 0x000fea0003800000 */
.L_x_21674:
[----:B----4-:R-:W4:Y:S02]  /*10bf0*/  LDG.E.64 R4, [R4.64] ;  /* 0x0000002404047981 */ /* 0x010f24000c1e1b00 */
[----:B0---4-:R-:W0:Y:S01]  /*10c00*/  F2F.F32.F64 R2, R4 ;  /* 0x0000000400027310 */ /* 0x011e220000301000 */
[----:B------:R-:W0:-:S14]  /*10c10*/  DSETP.GEU.AND P0, PT, |R4|, c[0x2][0x0], PT ;  /* 0x008000000400762a */ /* 0x000e1c0003f0e200 */
[----:B0-----:R-:W-:Y:S01]  /*10c20*/  @!P0 FMUL R2, R2, 1.175494350822287508e-38 ;  /* 0x0080000002028820 */ /* 0x001fe20000400000 */
[----:B------:R-:W-:Y:S05]  /*10c30*/  BRA `(.L_x_21669) ;  /* 0x00000a0000007947 */ /* 0x000fea0003800000 */
.L_x_21664:
        /* <DEDUP_REMOVED lines=10> */
[----:B0-----:R-:W-:Y:S01]  /*10ce0*/  FSEL R2, RZ, 1, !P0 ;  /* 0x3f800000ff027808 */ /* 0x001fe20004000000 */
[----:B------:R-:W-:Y:S05]  /*10cf0*/  BRA `(.L_x_21669) ;  /* 0x0000094000007947 */ /* 0x000fea0003800000 */
.L_x_21678:
[----:B----4-:R-:W4:Y:S02]  /*10d00*/  LDG.E.64 R4, [R4.64] ;  /* 0x0000002404047981 */ /* 0x010f24000c1e1b00 */
[----:B0---4-:R-:W0:Y:S01]  /*10d10*/  F2F.F32.F64 R2, R4 ;  /* 0x0000000400027310 */ /* 0x011e220000301000 */
[----:B------:R-:W0:-:S14]  /*10d20*/  DSETP.GEU.AND P0, PT, |R4|, c[0x2][0x0], PT ;  /* 0x008000000400762a */ /* 0x000e1c0003f0e200 */
[----:B0-----:R-:W-:Y:S01]  /*10d30*/  @!P0 FMUL R2, R2, 1.175494350822287508e-38 ;  /* 0x0080000002028820 */ /* 0x001fe20000400000 */
[----:B------:R-:W-:Y:S05]  /*10d40*/  BRA `(.L_x_21669) ;  /* 0x000008f000007947 */ /* 0x000fea0003800000 */
.L_x_21677:
[----:B------:R-:W-:-:S13]  /*10d50*/  ISETP.NE.AND P0, PT, R0, 0xf, PT ;  /* 0x0000000f0000780c */ /* 0x000fda0003f05270 */
[----:B------:R-:W-:Y:S05]  /*10d60*/  @!P0 BRA `(.L_x_21679) ;  /* 0x0000025000008947 */ /* 0x000fea0003800000 */
[----:B------:R-:W-:-:S13]  /*10d70*/  ISETP.NE.AND P0, PT, R0, 0x17, PT ;  /* 0x000000170000780c */ /* 0x000fda0003f05270 */
[----:B------:R-:W-:Y:S05]  /*10d80*/  @!P0 BRA `(.L_x_21680) ;  /* 0x0000016000008947 */ /* 0x000fea0003800000 */
[----:B------:R-:W-:-:S13]  /*10d90*/  ISETP.NE.AND P0, PT, R0, 0x18, PT ;  /* 0x000000180000780c */ /* 0x000fda0003f05270 */
[----:B------:R-:W-:Y:S05]  /*10da0*/  @P0 BRA `(.L_x_21668) ;  /* 0x000006f000000947 */ /* 0x000fea0003800000 */
[----:B0---4-:R-:W4:Y:S01]  /*10db0*/  LDG.E.U8 R2, [R4.64] ;  /* 0x0000002404027981 */ /* 0x011f22000c1e1100 */
        /* <DEDUP_REMOVED lines=19> */
.L_x_21680:
[----:B0---4-:R-:W4:Y:S02]  /*10ef0*/  LDG.E.U8 R3, [R4.64] ;  /* 0x0000002404037981 */ /* 0x011f24000c1e1100 */
        /* <DEDUP_REMOVED lines=12> */
.L_x_21679:
[----:B0---4-:R-:W4:Y:S02]  /*10fc0*/  LDG.E.U16 R2, [R4.64] ;  /* 0x0000002404027981 */ /* 0x011f24000c1e1500 */
[----:B----4-:R-:W-:Y:S01]  /*10fd0*/  PRMT R2, RZ, 0x5410, R2 ;  /* 0x00005410ff027816 */ /* 0x010fe20000000002 */
[----:B------:R-:W-:Y:S05]  /*10fe0*/  BRA `(.L_x_21669) ;  /* 0x0000065000007947 */ /* 0x000fea0003800000 */
.L_x_21676:
        /* <DEDUP_REMOVED lines=8> */
[----:B0---4-:R-:W4:Y:S02]  /*11070*/  LDG.E.U16 R2, [R4.64] ;  /* 0x0000002404027981 */ /* 0x011f24000c1e1500 */
[----:B----4-:R-:W0:Y:S01]  /*11080*/  I2F.U16 R2, R2 ;  /* 0x0000000200027306 */ /* 0x010e220000101000 */
[----:B------:R-:W-:Y:S05]  /*11090*/  BRA `(.L_x_21669) ;  /* 0x000005a000007947 */ /* 0x000fea0003800000 */
.L_x_21683:
[----:B----4-:R-:W4:Y:S01]  /*110a0*/  LDG.E.U8 R4, [R4.64] ;  /* 0x0000002404047981 */ /* 0x010f22000c1e1100 */
[----:B0-----:R-:W-:Y:S01]  /*110b0*/  IMAD.MOV.U32 R2, RZ, RZ, RZ ;  /* 0x000000ffff027224 */ /* 0x001fe200078e00ff */
        /* <DEDUP_REMOVED lines=18> */
.L_x_21685:
[----:B------:R-:W-:Y:S05]  /*111e0*/  BSYNC B0 ;  /* 0x0000000000007941 */ /* 0x000fea0003800000 */
.L_x_21684:
[----:B------:R-:W-:Y:S01]  /*111f0*/  IMAD.SHL.U32 R2, R2, 0x100000, RZ ;  /* 0x0010000002027824 */ /* 0x000fe200078e00ff */
[----:B------:R-:W-:-:S04]  /*11200*/  LEA R3, R0, 0x3b800000, 0x17 ;  /* 0x3b80000000037811 */ /* 0x000fc800078eb8ff */
[----:B------:R-:W-:Y:S01]  /*11210*/  LOP3.LUT R2, R3, R2, R4, 0xfe, !PT ;  /* 0x0000000203027212 */ /* 0x000fe200078efe04 */
[----:B------:R-:W-:Y:S05]  /*11220*/  BRA `(.L_x_21669) ;  /* 0x0000041000007947 */ /* 0x000fea0003800000 */
.L_x_21682:
        /* <DEDUP_REMOVED lines=20> */
.L_x_21687:
[----:B------:R-:W-:Y:S05]  /*11370*/  BSYNC B0 ;  /* 0x0000000000007941 */ /* 0x000fea0003800000 */
.L_x_21686:
[----:B------:R-:W-:Y:S01]  /*11380*/  IMAD.SHL.U32 R2, R2, 0x200000, RZ ;  /* 0x0020000002027824 */ /* 0x000fe200078e00ff */
[----:B------:R-:W-:-:S04]  /*11390*/  LEA R3, R0, 0x37800000, 0x17 ;  /* 0x3780000000037811 */ /* 0x000fc800078eb8ff */
[----:B------:R-:W-:Y:S01]  /*113a0*/  LOP3.LUT R2, R3, R2, R4, 0xfe, !PT ;  /* 0x0000000203027212 */ /* 0x000fe200078efe04 */
[----:B------:R-:W-:Y:S05]  /*113b0*/  BRA `(.L_x_21669) ;  /* 0x0000028000007947 */ /* 0x000fea0003800000 */
.L_x_21681:
[----:B------:R-:W-:-:S13]  /*113c0*/  ISETP.NE.AND P0, PT, R0, 0x1c, PT ;  /* 0x0000001c0000780c */ /* 0x000fda0003f05270 */
[----:B------:R-:W-:Y:S05]  /*113d0*/  @!P0 BRA `(.L_x_21688) ;  /* 0x0000024000008947 */ /* 0x000fea0003800000 */
[----:B------:R-:W-:-:S13]  /*113e0*/  ISETP.NE.AND P0, PT, R0, 0x1d, PT ;  /* 0x0000001d0000780c */ /* 0x000fda0003f05270 */
[----:B------:R-:W-:Y:S05]  /*113f0*/  @!P0 BRA `(.L_x_21689) ;  /* 0x000001f000008947 */ /* 0x000fea0003800000 */
[----:B------:R-:W-:-:S13]  /*11400*/  ISETP.NE.AND P0, PT, R0, 0x2c, PT ;  /* 0x0000002c0000780c */ /* 0x000fda0003f05270 */
[----:B------:R-:W-:Y:S05]  /*11410*/  @P0 BRA `(.L_x_21668) ;  /* 0x0000008000000947 */ /* 0x000fea0003800000 */
[----:B----4-:R-:W4:Y:S01]  /*11420*/  LDG.E.U8 R4, [R4.64] ;  /* 0x0000002404047981 */ /* 0x010f22000c1e1100 */
[----:B0-----:R-:W-:Y:S01]  /*11430*/  IMAD.MOV.U32 R2, RZ, RZ, 0x400000 ;  /* 0x00400000ff027424 */ /* 0x001fe200078e00ff */
[----:B----4-:R-:W-:-:S13]  /*11440*/  ISETP.NE.AND P0, PT, R4, RZ, PT ;  /* 0x000000ff0400720c */ /* 0x010fda0003f05270 */
[----:B------:R-:W-:Y:S05]  /*11450*/  @!P0 BRA `(.L_x_21669) ;  /* 0x000001e000008947 */ /* 0x000fea0003800000 */
[----:B------:R-:W-:-:S13]  /*11460*/  ISETP.NE.AND P0, PT, R4, 0xff, PT ;  /* 0x000000ff0400780c */ /* 0x000fda0003f05270 */
[----:B------:R-:W-:Y:S02]  /*11470*/  @!P0 IMAD.MOV.U32 R2, RZ, RZ, 0x7f800001 ;  /* 0x7f800001ff028424 */ /* 0x000fe400078e00ff */
[----:B------:R-:W-:Y:S01]  /*11480*/  @P0 IMAD.SHL.U32 R2, R4, 0x800000, RZ ;  /* 0x0080000004020824 */ /* 0x000fe200078e00ff */
[----:B------:R-:W-:Y:S05]  /*11490*/  BRA `(.L_x_21669) ;  /* 0x000001a000007947 */ /* 0x000fea0003800000 */
.L_x_21668:
        /* <DEDUP_REMOVED lines=21> */
.L_x_21689:
[----:B0---4-:R-:W4:Y:S02]  /*115f0*/  LDG.E.64 R2, [R4.64] ;  /* 0x0000002404027981 */ /* 0x011f24000c1e1b00 */
[----:B----4-:R0:W4:Y:S01]  /*11600*/  I2F.U64 R2, R2 ;  /* 0x0000000200027312 */ /* 0x0101220000301000 */
[----:B------:R-:W-:Y:S05]  /*11610*/  BRA `(.L_x_21669) ;  /* 0x0000002000007947 */ /* 0x000fea0003800000 */
.L_x_21688:
[----:B0---4-:R-:W4:Y:S02]  /*11620*/  LDG.E R2, [R4.64] ;  /* 0x0000002404027981 */ /* 0x011f24000c1e1900 */
[----:B----4-:R-:W0:Y:S02]  /*11630*/  I2F.U32 R2, R2 ;  /* 0x0000000200027306 */ /* 0x010e240000201000 */
.L_x_21669:
[----:B------:R-:W-:Y:S05]  /*11640*/  BSYNC B6 ;  /* 0x0000000000067941 */ /* 0x000fea0003800000 */
.L_x_21663:
[----:B--2---:R-:W-:Y:S01]  /*11650*/  PRMT R0, R24, 0x9910, RZ ;  /* 0x0000991018007816 */ /* 0x004fe200000000ff */
        /* <DEDUP_REMOVED lines=16> */
.L_x_21693:
[----:B------:R-:W2:Y:S02]  /*11760*/  LDG.E.U8 R4, [R4.64] ;  /* 0x0000002404047981 */ /* 0x000ea4000c1e1100 */
[----:B--2---:R0:W2:Y:S01]  /*11770*/  I2F.U16 R36, R4 ;  /* 0x0000000400247306 */ /* 0x0040a20000101000 */
[----:B------:R-:W-:Y:S05]  /*11780*/  BRA `(.L_x_21576) ;  /* 0x00000c7000007947 */ /* 0x000fea0003800000 */
.L_x_21692:
        /* <DEDUP_REMOVED lines=9> */
.L_x_21696:
[----:B------:R-:W2:Y:S02]  /*11820*/  LDG.E R4, [R4.64] ;  /* 0x0000002404047981 */ /* 0x000ea4000c1e1900 */
[----:B--2---:R0:W2:Y:S01]  /*11830*/  I2F R36, R4 ;  /* 0x0000000400247306 */ /* 0x0040a20000201400 */
[----:B------:R-:W-:Y:S05]  /*11840*/  BRA `(.L_x_21576) ;  /* 0x00000bb000007947 */ /* 0x000fea0003800000 */
.L_x_21695:
[----:B------:R-:W2:Y:S02]  /*11850*/  LDG.E.U16 R4, [R4.64] ;  /* 0x0000002404047981 */ /* 0x000ea4000c1e1500 */
[----:B--2---:R0:W2:Y:S01]  /*11860*/  I2F.S16 R36, R4 ;  /* 0x0000000400247306 */ /* 0x0040a20000101400 */
[----:B------:R-:W-:Y:S05]  /*11870*/  BRA `(.L_x_21576) ;  /* 0x00000b8000007947 */ /* 0x000fea0003800000 */
.L_x_21691:
        /* <DEDUP_REMOVED lines=8> */
.L_x_21698:
[----:B------:R-:W2:Y:S02]  /*11900*/  LDG.E.U16 R4, [R4.64] ;  /* 0x0000002404047981 */ /* 0x000ea4000c1e1500 */
[----:B--2---:R-:W-:Y:S01]  /*11910*/  HADD2.F32 R36, -RZ, R4.H0_H0 ;  /* 0x20000004ff247230 */ /* 0x004fe20000004100 */
[----:B------:R-:W-:Y:S05]  /*11920*/  BRA `(.L_x_21576) ;  /* 0x00000ad000007947 */ /* 0x000fea0003800000 */
.L_x_21697:
        /* <DEDUP_REMOVED lines=8> */
.L_x_21700:
[----:B------:R-:W2:Y:S02]  /*119b0*/  LDG.E.U16 R4, [R4.64] ;  /* 0x0000002404047981 */ /* 0x000ea4000c1e1500 */
[----:B--2---:R-:W-:Y:S01]  /*119c0*/  HADD2.F32 R36, -RZ, R4.H0_H0 ;  /* 0x20000004ff247230 */ /* 0x004fe20000004100 */
[----:B------:R-:W-:Y:S05]  /*119d0*/  BRA `(.L_x_21576) ;  /* 0x00000a2000007947 */ /* 0x000fea0003800000 */
.L_x_21699:
[----:B------:R-:W2:Y:S02]  /*119e0*/  LDG.E.64 R4, [R4.64] ;  /* 0x0000002404047981 */ /* 0x000ea4000c1e1b00 */
[----:B--2---:R-:W0:Y:S01]  /*119f0*/  F2F.F32.F64 R36, R4 ;  /* 0x0000000400247310 */ /* 0x004e220000301000 */
[----:B------:R-:W0:-:S14]  /*11a00*/  DSETP.GEU.AND P0, PT, |R4|, c[0x2][0x0], PT ;  /* 0x008000000400762a */ /* 0x000e1c0003f0e200 */
[----:B0-----:R-:W-:Y:S01]  /*11a10*/  @!P0 FMUL R36, R36, 1.175494350822287508e-38 ;  /* 0x0080000024248820 */ /* 0x001fe20000400000 */
[----:B------:R-:W-:Y:S05]  /*11a20*/  BRA `(.L_x_21576) ;  /* 0x000009d000007947 */ /* 0x000fea0003800000 */
.L_x_21690:
        /* <DEDUP_REMOVED lines=12> */
.L_x_21703:
[----:B------:R-:W2:Y:S02]  /*11af0*/  LDG.E.64 R4, [R4.64] ;  /* 0x0000002404047981 */ /* 0x000ea4000c1e1b00 */
[----:B--2---:R-:W0:Y:S01]  /*11b00*/  F2F.F32.F64 R36, R4 ;  /* 0x0000000400247310 */ /* 0x004e220000301000 */
[----:B------:R-:W0:-:S14]  /*11b10*/  DSETP.GEU.AND P0, PT, |R4|, c[0x2][0x0], PT ;  /* 0x008000000400762a */ /* 0x000e1c0003f0e200 */
[----:B0-----:R-:W-:Y:S01]  /*11b20*/  @!P0 FMUL R36, R36, 1.175494350822287508e-38 ;  /* 0x0080000024248820 */ /* 0x001fe20000400000 */
[----:B------:R-:W-:Y:S05]  /*11b30*/  BRA `(.L_x_21576) ;  /* 0x000008c000007947 */ /* 0x000fea0003800000 */
.L_x_21702:
        /* <DEDUP_REMOVED lines=26> */
.L_x_21705:
        /* <DEDUP_REMOVED lines=13> */
.L_x_21704:
[----:B------:R-:W2:Y:S02]  /*11db0*/  LDG.E.U16 R4, [R4.64] ;  /* 0x0000002404047981 */ /* 0x000ea4000c1e1500 */
[----:B--2---:R-:W-:Y:S01]  /*11dc0*/  PRMT R36, RZ, 0x5410, R4 ;  /* 0x00005410ff247816 */ /* 0x004fe20000000004 */
[----:B------:R-:W-:Y:S05]  /*11dd0*/  BRA `(.L_x_21576) ;  /* 0x0000062000007947 */ /* 0x000fea0003800000 */
.L_x_21701:
        /* <DEDUP_REMOVED lines=11> */
.L_x_21708:
[----:B------:R-:W2:Y:S02]  /*11e90*/  LDG.E.U8 R3, [R4.64] ;  /* 0x0000002404037981 */ /* 0x000ea4000c1e1100 */
        /* <DEDUP_REMOVED lines=18> */
.L_x_21710:
[----:B------:R-:W-:Y:S05]  /*11fc0*/  BSYNC B0 ;  /* 0x0000000000007941 */ /* 0x000fea0003800000 */
.L_x_21709:
[----:B------:R-:W-:Y:S01]  /*11fd0*/  IMAD.SHL.U32 R3, R3, 0x100000, RZ ;  /* 0x0010000003037824 */ /* 0x000fe200078e00ff */
[----:B------:R-:W-:-:S04]  /*11fe0*/  LEA R5, R0, 0x3b800000, 0x17 ;  /* 0x3b80000000057811 */ /* 0x000fc800078eb8ff */
[----:B------:R-:W-:Y:S01]  /*11ff0*/  LOP3.LUT R36, R5, R3, R36, 0xfe, !PT ;  /* 0x0000000305247212 */ /* 0x000fe200078efe24 */
[----:B------:R-:W-:Y:S05]  /*12000*/  BRA `(.L_x_21576) ;  /* 0x000003f000007947 */ /* 0x000fea0003800000 */
.L_x_21707:
        /* <DEDUP_REMOVED lines=19> */
.L_x_21712:
[----:B------:R-:W-:Y:S05]  /*12140*/  BSYNC B0 ;  /* 0x0000000000007941 */ /* 0x000fea0003800000 */
.L_x_21711:
[----:B------:R-:W-:Y:S01]  /*12150*/  IMAD.SHL.U32 R3, R3, 0x200000, RZ ;  /* 0x0020000003037824 */ /* 0x000fe200078e00ff */
[----:B------:R-:W-:-:S04]  /*12160*/  LEA R5, R0, 0x37800000, 0x17 ;  /* 0x3780000000057811 */ /* 0x000fc800078eb8ff */
[----:B------:R-:W-:Y:S01]  /*12170*/  LOP3.LUT R36, R5, R3, R36, 0xfe, !PT ;  /* 0x0000000305247212 */ /* 0x000fe200078efe24 */
[----:B------:R-:W-:Y:S05]  /*12180*/  BRA `(.L_x_21576) ;  /* 0x0000027000007947 */ /* 0x000fea0003800000 */
.L_x_21706:
        /* <DEDUP_REMOVED lines=14> */
.L_x_21694:
        /* <DEDUP_REMOVED lines=19> */
[----:B------:R-:W-:Y:S05]  /*123a0*/  BRA `(.L_x_21576) ;  /* 0x0000005000007947 */ /* 0x000fea0003800000 */
.L_x_21714:
[----:B------:R-:W2:Y:S02]  /*123b0*/  LDG.E.64 R4, [R4.64] ;  /* 0x0000002404047981 */ /* 0x000ea4000c1e1b00 */
[----:B--2---:R0:W2:Y:S01]  /*123c0*/  I2F.U64 R36, R4 ;  /* 0x0000000400247312 */ /* 0x0040a20000301000 */
[----:B------:R-:W-:Y:S05]  /*123d0*/  BRA `(.L_x_21576) ;  /* 0x0000002000007947 */ /* 0x000fea0003800000 */
.L_x_21713:
[----:B------:R-:W2:Y:S02]  /*123e0*/  LDG.E R4, [R4.64] ;  /* 0x0000002404047981 */ /* 0x000ea4000c1e1900 */
[----:B--2---:R0:W2:Y:S02]  /*123f0*/  I2F.U32 R36, R4 ;  /* 0x0000000400247306 */ /* 0x0040a40000201000 */
.L_x_21576:
[----:B------:R-:W-:Y:S05]  /*12400*/  BSYNC B7 ;  /* 0x0000000000077941 */ /* 0x000fea0003800000 */
.L_x_21575:
        /* <DEDUP_REMOVED lines=13> */
[----:B------:R-:W-:Y:S01]  /*124e0*/  @!P3 FADD.FTZ R28, R28, -R31 ;  /* 0x8000001f1c1cb221 */ /* 0x000fe20000010000 */
[----:B------:R-:W-:Y:S01]  /*124f0*/  @!P2 HADD2.F32 R37, -RZ, R37.H0_H0 ;  /* 0x20000025ff25a230 */ /* 0x000fe20000004100 */
[----:B----4-:R-:W-:Y:S02]  /*12500*/  @!P0 FADD.FTZ R34, R27, -R34 ;  /* 0x800000221b228221 */ /* 0x010fe40000010000 */
[----:B------:R-:W-:Y:S02]  /*12510*/  @!P1 FADD.FTZ R38, R38, -R41 ;  /* 0x8000002926269221 */ /* 0x000fe40000010000 */
[----:B------:R-:W-:-:S02]  /*12520*/  @!P2 FADD.FTZ R37, R37, -R2 ;  /* 0x800000022525a221 */ /* 0x000fc40000010000 */
[----:B------:R-:W-:Y:S02]  /*12530*/  @!P3 FMUL.FTZ R28, R28, R29 ;  /* 0x0000001d1c1cb220 */ /* 0x000fe40000410000 */
[----:B-1----:R-:W-:Y:S02]  /*12540*/  @!P0 FMUL.FTZ R34, R34, R25 ;  /* 0x0000001922228220 */ /* 0x002fe40000410000 */
[----:B------:R-:W-:Y:S02]  /*12550*/  @!P1 FMUL.FTZ R38, R38, R39 ;  /* 0x0000002726269220 */ /* 0x000fe40000410000 */
[----:B------:R-:W-:Y:S02]  /*12560*/  @!P2 FMUL.FTZ R37, R37, R42 ;  /* 0x0000002a2525a220 */ /* 0x000fe40000410000 */
[----:B--2---:R-:W-:Y:S02]  /*12570*/  @!P3 FFMA.FTZ R28, R28, R33, R30 ;  /* 0x000000211c1cb223 */ /* 0x004fe4000001001e */
[----:B---3--:R-:W-:-:S02]  /*12580*/  @!P0 FFMA.FTZ R24, R34, R35, R32 ;  /* 0x0000002322188223 */ /* 0x008fc40000010020 */
[----:B------:R-:W-:Y:S01]  /*12590*/  @!P1 FFMA.FTZ R23, R38, R45, R40 ;  /* 0x0000002d26179223 */ /* 0x000fe20000010028 */
[----:B------:R-:W-:Y:S01]  /*125a0*/  @!P3 F2FP.PACK_AB R28, RZ, R28 ;  /* 0x0000001cff1cb23e */ /* 0x000fe200000000ff */
[----:B------:R-:W-:Y:S01]  /*125b0*/  @!P2 FFMA.FTZ R22, R37, R36, R43 ;  /* 0x000000242516a223 */ /* 0x000fe2000001002b */
[----:B------:R-:W-:Y:S02]  /*125c0*/  @!P0 F2FP.PACK_AB R24, RZ, R24 ;  /* 0x00000018ff18823e */ /* 0x000fe400000000ff */
[----:B------:R-:W-:Y:S02]  /*125d0*/  @!P1 F2FP.PACK_AB R23, RZ, R23 ;  /* 0x00000017ff17923e */ /* 0x000fe400000000ff */
[----:B------:R-:W-:Y:S01]  /*125e0*/  @!P2 F2FP.PACK_AB R22, RZ, R22 ;  /* 0x00000016ff16a23e */ /* 0x000fe200000000ff */
        /* <DEDUP_REMOVED lines=21> */
.L_x_21720:
[----:B------:R-:W-:Y:S01]  /*12740*/  HADD2.F32 R5, -RZ, R28.H0_H0 ;  /* 0x2000001cff057230 */ /* 0x000fe20000004100 */
[----:B------:R-:W-:-:S05]  /*12750*/  IMAD.MOV.U32 R19, RZ, RZ, R17 ;  /* 0x000000ffff137224 */ /* 0x000fca00078e0011 */
[----:B------:R-:W0:Y:S02]  /*12760*/  F2I.S64.TRUNC R4, R5 ;  /* 0x0000000500047311 */ /* 0x000e24000020d900 */
[----:B0-----:R0:W-:Y:S01]  /*12770*/  STG.E.U8 [R2.64], R4 ;  /* 0x0000000402007986 */ /* 0x0011e2000c101124 */
[----:B------:R-:W-:Y:S05]  /*12780*/  BRA `(.L_x_21716) ;  /* 0x00000f8000007947 */ /* 0x000fea0003800000 */
.L_x_21719:
        /* <DEDUP_REMOVED lines=11> */
.L_x_21723:
[----:B------:R-:W-:Y:S01]  /*12840*/  HADD2.F32 R28, -RZ, R28.H0_H0 ;  /* 0x2000001cff1c7230 */ /* 0x000fe20000004100 */
[----:B------:R-:W-:-:S03]  /*12850*/  IMAD.MOV.U32 R19, RZ, RZ, R17 ;  /* 0x000000ffff137224 */ /* 0x000fc600078e0011 */
[----:B------:R-:W0:Y:S02]  /*12860*/  F2I.FTZ.TRUNC.NTZ R5, R28 ;  /* 0x0000001c00057305 */ /* 0x000e24000021f100 */
[----:B0-----:R0:W-:Y:S01]  /*12870*/  STG.E [R2.64], R5 ;  /* 0x0000000502007986 */ /* 0x0011e2000c101924 */
[----:B------:R-:W-:Y:S05]  /*12880*/  BRA `(.L_x_21716) ;  /* 0x00000e8000007947 */ /* 0x000fea0003800000 */
.L_x_21722:
[----:B------:R-:W-:Y:S01]  /*12890*/  HADD2.F32 R28, -RZ, R28.H0_H0 ;  /* 0x2000001cff1c7230 */ /* 0x000fe20000004100 */
[----:B------:R-:W-:-:S03]  /*128a0*/  IMAD.MOV.U32 R19, RZ, RZ, R17 ;  /* 0x000000ffff137224 */ /* 0x000fc600078e0011 */
[----:B------:R-:W0:Y:S02]  /*128b0*/  F2I.FTZ.TRUNC.NTZ R5, R28 ;  /* 0x0000001c00057305 */ /* 0x000e24000021f100 */
[----:B0-----:R0:W-:Y:S01]  /*128c0*/  STG.E.U16 [R2.64], R5 ;  /* 0x0000000502007986 */ /* 0x0011e2000c101524 */
[----:B------:R-:W-:Y:S05]  /*128d0*/  BRA `(.L_x_21716) ;  /* 0x00000e3000007947 */ /* 0x000fea0003800000 */
.L_x_21718:
        /* <DEDUP_REMOVED lines=10> */
.L_x_21725:
[----:B------:R0:W-:Y:S01]  /*12980*/  STG.E.U16 [R2.64], R28 ;  /* 0x0000001c02007986 */ /* 0x0001e2000c101524 */
[----:B------:R-:W-:Y:S01]  /*12990*/  IMAD.MOV.U32 R19, RZ, RZ, R17 ;  /* 0x000000ffff137224 */ /* 0x000fe200078e0011 */
[----:B------:R-:W-:Y:S05]  /*129a0*/  BRA `(.L_x_21716) ;  /* 0x00000d6000007947 */ /* 0x000fea0003800000 */
.L_x_21724:
        /* <DEDUP_REMOVED lines=11> */
.L_x_21727:
[----:B------:R-:W-:Y:S01]  /*12a60*/  HADD2.F32 R0, -RZ, R28.H0_H0 ;  /* 0x2000001cff007230 */ /* 0x000fe20000004100 */
[----:B------:R-:W-:-:S04]  /*12a70*/  IMAD.MOV.U32 R19, RZ, RZ, R17 ;  /* 0x000000ffff137224 */ /* 0x000fc800078e0011 */
[----:B------:R-:W-:-:S04]  /*12a80*/  F2FP.PACK_AB R0, RZ, R0 ;  /* 0x00000000ff00723e */ /* 0x000fc800000000ff */
[----:B------:R-:W-:-:S05]  /*12a90*/  PRMT R0, R0, 0x5410, RZ ;  /* 0x0000541000007816 */ /* 0x000fca00000000ff */
[----:B------:R0:W-:Y:S01]  /*12aa0*/  STG.E [R2.64], R0 ;  /* 0x0000000002007986 */ /* 0x0001e2000c101924 */
[----:B------:R-:W-:Y:S05]  /*12ab0*/  BRA `(.L_x_21716) ;  /* 0x00000c5000007947 */ /* 0x000fea0003800000 */
.L_x_21726:
[----:B------:R-:W-:Y:S01]  /*12ac0*/  HADD2.F32 R4, -RZ, R28.H0_H0 ;  /* 0x2000001cff047230 */ /* 0x000fe20000004100 */
[----:B------:R-:W-:-:S04]  /*12ad0*/  IMAD.MOV.U32 R19, RZ, RZ, R17 ;  /* 0x000000ffff137224 */ /* 0x000fc800078e0011 */
[----:B------:R-:W-:-:S06]  /*12ae0*/  FMUL.FTZ R4, R4, 1 ;  /* 0x3f80000004047820 */ /* 0x000fcc0000410000 */
[----:B------:R-:W0:Y:S02]  /*12af0*/  F2F.F64.F32 R4, R4 ;  /* 0x0000000400047310 */ /* 0x000e240000201800 */
[----:B0-----:R0:W-:Y:S01]  /*12b00*/  STG.E.64 [R2.64], R4 ;  /* 0x0000000402007986 */ /* 0x0011e2000c101b24 */
[----:B------:R-:W-:Y:S05]  /*12b10*/  BRA `(.L_x_21716) ;  /* 0x00000bf000007947 */ /* 0x000fea0003800000 */
.L_x_21717:
        /* <DEDUP_REMOVED lines=14> */
.L_x_21730:
[----:B------:R-:W-:Y:S01]  /*12c00*/  HADD2.F32 R28, -RZ, R28.H0_H0 ;  /* 0x2000001cff1c7230 */ /* 0x000fe20000004100 */
[----:B------:R-:W-:Y:S01]  /*12c10*/  CS2R R6, SRZ ;  /* 0x0000000000067805 */ /* 0x000fe2000001ff00 */
[----:B------:R-:W-:-:S03]  /*12c20*/  IMAD.MOV.U32 R19, RZ, RZ, R17 ;  /* 0x000000ffff137224 */ /* 0x000fc600078e0011 */
[----:B------:R-:W-:-:S06]  /*12c30*/  FMUL.FTZ R4, R28, 1 ;  /* 0x3f8000001c047820 */ /* 0x000fcc0000410000 */
[----:B------:R-:W0:Y:S02]  /*12c40*/  F2F.F64.F32 R4, R4 ;  /* 0x0000000400047310 */ /* 0x000e240000201800 */
[----:B0-----:R0:W-:Y:S01]  /*12c50*/  STG.E.128 [R2.64], R4 ;  /* 0x0000000402007986 */ /* 0x0011e2000c101d24 */
[----:B------:R-:W-:Y:S05]  /*12c60*/  BRA `(.L_x_21716) ;  /* 0x00000aa000007947 */ /* 0x000fea0003800000 */
.L_x_21729:
        /* <DEDUP_REMOVED lines=21> */
.L_x_21734:
[----:B------:R-:W-:Y:S05]  /*12dc0*/  BSYNC B0 ;  /* 0x0000000000007941 */ /* 0x000fea0003800000 */
.L_x_21733:
[----:B------:R-:W-:Y:S01]  /*12dd0*/  LOP3.LUT R5, R0, R5, RZ, 0xfc, !PT ;  /* 0x0000000500057212 */ /* 0x000fe200078efcff */
[----:B------:R-:W-:-:S04]  /*12de0*/  IMAD.MOV.U32 R19, RZ, RZ, R17 ;  /* 0x000000ffff137224 */ /* 0x000fc800078e0011 */
[----:B------:R0:W-:Y:S01]  /*12df0*/  STG.E.U8 [R2.64], R5 ;  /* 0x0000000502007986 */ /* 0x0001e2000c101124 */
[----:B------:R-:W-:Y:S05]  /*12e00*/  BRA `(.L_x_21716) ;  /* 0x0000090000007947 */ /* 0x000fea0003800000 */
.L_x_21732:
        /* <DEDUP_REMOVED lines=13> */
.L_x_21736:
[----:B------:R-:W-:Y:S01]  /*12ee0*/  IMAD.MOV.U32 R0, RZ, RZ, 0x7f ;  /* 0x0000007fff007424 */ /* 0x000fe200078e00ff */
[----:B------:R-:W-:-:S04]  /*12ef0*/  ISETP.GT.U32.AND P0, PT, R4, 0x7f800000, PT ;  /* 0x7f8000000400780c */ /* 0x000fc80003f04070 */
[----:B------:R-:W-:-:S04]  /*12f00*/  SEL R0, R0, 0x7c, P0 ;  /* 0x0000007c00007807 */ /* 0x000fc80000000000 */
.L_x_21737:
[----:B------:R-:W-:Y:S05]  /*12f10*/  BSYNC B0 ;  /* 0x0000000000007941 */ /* 0x000fea0003800000 */
.L_x_21735:
[----:B------:R-:W-:Y:S01]  /*12f20*/  LOP3.LUT R4, R5, 0x80000000, RZ, 0xc0, !PT ;  /* 0x8000000005047812 */ /* 0x000fe200078ec0ff */
[----:B------:R-:W-:-:S03]  /*12f30*/  IMAD.MOV.U32 R19, RZ, RZ, R17 ;  /* 0x000000ffff137224 */ /* 0x000fc600078e0011 */
[----:B------:R-:W-:-:S04]  /*12f40*/  SHF.R.U32.HI R5, RZ, 0x18, R4 ;  /* 0x00000018ff057819 */ /* 0x000fc80000011604 */
[----:B------:R-:W-:-:S05]  /*12f50*/  LOP3.LUT R5, R0, R5, RZ, 0xfc, !PT ;  /* 0x0000000500057212 */ /* 0x000fca00078efcff */
[----:B------:R0:W-:Y:S01]  /*12f60*/  STG.E.U8 [R2.64], R5 ;  /* 0x0000000502007986 */ /* 0x0001e2000c101124 */
[----:B------:R-:W-:Y:S05]  /*12f70*/  BRA `(.L_x_21716) ;  /* 0x0000079000007947 */ /* 0x000fea0003800000 */
.L_x_21731:
[----:B------:R-:W-:Y:S01]  /*12f80*/  HADD2.F32 R0, -RZ, R28.H0_H0 ;  /* 0x2000001cff007230 */ /* 0x000fe20000004100 */
[----:B------:R-:W-:-:S04]  /*12f90*/  IMAD.MOV.U32 R19, RZ, RZ, R17 ;  /* 0x000000ffff137224 */ /* 0x000fc800078e0011 */
[----:B------:R-:W-:-:S05]  /*12fa0*/  F2FP.BF16.PACK_AB R0, RZ, R0 ;  /* 0x00000000ff00723e */ /* 0x000fca00000010ff */
[----:B------:R0:W-:Y:S01]  /*12fb0*/  STG.E.U16 [R2.64], R0 ;  /* 0x0000000002007986 */ /* 0x0001e2000c101524 */
[----:B------:R-:W-:Y:S05]  /*12fc0*/  BRA `(.L_x_21716) ;  /* 0x0000074000007947 */ /* 0x000fea0003800000 */
.L_x_21728:
        /* <DEDUP_REMOVED lines=13> */
.L_x_21740:
        /* <DEDUP_REMOVED lines=17> */
.L_x_21743:
[----:B------:R-:W-:-:S04]  /*131b0*/  LOP3.LUT R0, R7, 0x80000000, RZ, 0xc0, !PT ;  /* 0x8000000007007812 */ /* 0x000fc800078ec0ff */
[----:B------:R-:W-:-:S04]  /*131c0*/  SHF.R.U32.HI R5, RZ, 0x18, R0 ;  /* 0x00000018ff057819 */ /* 0x000fc80000011600 */
[----:B------:R-:W-:-:S04]  /*131d0*/  LOP3.LUT R4, R4, R5, RZ, 0xfc, !PT ;  /* 0x0000000504047212 */ /* 0x000fc800078efcff */
[----:B------:R-:W-:Y:S02]  /*131e0*/  PRMT R0, R4, 0x7610, R0 ;  /* 0x0000761004007816 */ /* 0x000fe40000000000 */
.L_x_21742:
[----:B------:R-:W-:Y:S05]  /*131f0*/  BSYNC B0 ;  /* 0x0000000000007941 */ /* 0x000fea0003800000 */
.L_x_21741:
[----:B------:R0:W-:Y:S01]  /*13200*/  STG.E.U8 [R2.64], R0 ;  /* 0x0000000002007986 */ /* 0x0001e2000c101124 */
[----:B------:R-:W-:Y:S01]  /*13210*/  IMAD.MOV.U32 R19, RZ, RZ, R17 ;  /* 0x000000ffff137224 */ /* 0x000fe200078e0011 */
[----:B------:R-:W-:Y:S05]  /*13220*/  BRA `(.L_x_21716) ;  /* 0x000004e000007947 */ /* 0x000fea0003800000 */
.L_x_21739:
        /* <DEDUP_REMOVED lines=17> */
.L_x_21746:
[----:B------:R-:W-:-:S04]  /*13340*/  LOP3.LUT R0, R7, 0x80000000, RZ, 0xc0, !PT ;  /* 0x8000000007007812 */ /* 0x000fc800078ec0ff */
[----:B------:R-:W-:-:S04]  /*13350*/  SHF.R.U32.HI R5, RZ, 0x18, R0 ;  /* 0x00000018ff057819 */ /* 0x000fc80000011600 */
[----:B------:R-:W-:-:S04]  /*13360*/  LOP3.LUT R4, R4, R5, RZ, 0xfc, !PT ;  /* 0x0000000504047212 */ /* 0x000fc800078efcff */
[----:B------:R-:W-:Y:S02]  /*13370*/  PRMT R0, R4, 0x7610, R0 ;  /* 0x0000761004007816 */ /* 0x000fe40000000000 */
.L_x_21745:
[----:B------:R-:W-:Y:S05]  /*13380*/  BSYNC B0 ;  /* 0x0000000000007941 */ /* 0x000fea0003800000 */
.L_x_21744:
[----:B------:R0:W-:Y:S01]  /*13390*/  STG.E.U8 [R2.64], R0 ;  /* 0x0000000002007986 */ /* 0x0001e2000c101124 */
[----:B------:R-:W-:Y:S01]  /*133a0*/  IMAD.MOV.U32 R19, RZ, RZ, R17 ;  /* 0x000000ffff137224 */ /* 0x000fe200078e0011 */
[----:B------:R-:W-:Y:S05]  /*133b0*/  BRA `(.L_x_21716) ;  /* 0x0000035000007947 */ /* 0x000fea0003800000 */
.L_x_21738:
        /* <DEDUP_REMOVED lines=23> */
.L_x_21721:
        /* <DEDUP_REMOVED lines=21> */
.L_x_21748:
[----:B------:R-:W-:Y:S01]  /*13680*/  HADD2.F32 R4, -RZ, R28.H0_H0 ;  /* 0x2000001cff047230 */ /* 0x000fe20000004100 */
[----:B------:R-:W-:-:S05]  /*13690*/  IMAD.MOV.U32 R19, RZ, RZ, R17 ;  /* 0x000000ffff137224 */ /* 0x000fca00078e0011 */
[----:B------:R-:W0:Y:S02]  /*136a0*/  F2I.U64.TRUNC R4, R4 ;  /* 0x0000000400047311 */ /* 0x000e24000020d800 */
[----:B0-----:R0:W-:Y:S01]  /*136b0*/  STG.E.64 [R2.64], R4 ;  /* 0x0000000402007986 */ /* 0x0011e2000c101b24 */
[----:B------:R-:W-:Y:S05]  /*136c0*/  BRA `(.L_x_21716) ;  /* 0x0000004000007947 */ /* 0x000fea0003800000 */
.L_x_21747:
[----:B------:R-:W-:Y:S01]  /*136d0*/  HADD2.F32 R28, -RZ, R28.H0_H0 ;  /* 0x2000001cff1c7230 */ /* 0x000fe20000004100 */
[----:B------:R-:W-:-:S03]  /*136e0*/  IMAD.MOV.U32 R19, RZ, RZ, R17 ;  /* 0x000000ffff137224 */ /* 0x000fc600078e0011 */
[----:B------:R-:W0:Y:S02]  /*136f0*/  F2I.FTZ.U32.TRUNC.NTZ R5, R28 ;  /* 0x0000001c00057305 */ /* 0x000e24000021f000 */
[----:B0-----:R0:W-:Y:S02]  /*13700*/  STG.E [R2.64], R5 ;  /* 0x0000000502007986 */ /* 0x0011e4000c101924 */
.L_x_21716:
[----:B------:R-:W-:Y:S05]  /*13710*/  BSYNC B6 ;  /* 0x0000000000067941 */ /* 0x000fea0003800000 */
.L_x_21715:
        /* <DEDUP_REMOVED lines=23> */
.L_x_21754:
[----:B------:R-:W-:-:S06]  /*13890*/  HADD2.F32 R5, -RZ, R24.H0_H0 ;  /* 0x20000018ff057230 */ /* 0x000fcc0000004100 */
[----:B------:R-:W0:Y:S02]  /*138a0*/  F2I.S64.TRUNC R4, R5 ;  /* 0x0000000500047311 */ /* 0x000e24000020d900 */
[----:B0-----:R0:W-:Y:S01]  /*138b0*/  STG.E.U8 [R2.64], R4 ;  /* 0x0000000402007986 */ /* 0x0011e2000c101124 */
[----:B------:R-:W-:Y:S05]  /*138c0*/  BRA `(.L_x_21756) ;  /* 0x00000e4000007947 */ /* 0x000fea0003800000 */
.L_x_21753:
        /* <DEDUP_REMOVED lines=10> */
.L_x_21758:
[----:B------:R-:W-:-:S04]  /*13970*/  HADD2.F32 R24, -RZ, R24.H0_H0 ;  /* 0x20000018ff187230 */ /* 0x000fc80000004100 */
[----:B------:R-:W0:Y:S02]  /*13980*/  F2I.FTZ.TRUNC.NTZ R5, R24 ;  /* 0x0000001800057305 */ /* 0x000e24000021f100 */
[----:B0-----:R0:W-:Y:S01]  /*13990*/  STG.E [R2.64], R5 ;  /* 0x0000000502007986 */ /* 0x0011e2000c101924 */
[----:B------:R-:W-:Y:S05]  /*139a0*/  BRA `(.L_x_21756) ;  /* 0x00000d6000007947 */ /* 0x000fea0003800000 */
.L_x_21757:
[----:B------:R-:W-:-:S04]  /*139b0*/  HADD2.F32 R24, -RZ, R24.H0_H0 ;  /* 0x20000018ff187230 */ /* 0x000fc80000004100 */
[----:B------:R-:W0:Y:S02]  /*139c0*/  F2I.FTZ.TRUNC.NTZ R5, R24 ;  /* 0x0000001800057305 */ /* 0x000e24000021f100 */
[----:B0-----:R0:W-:Y:S01]  /*139d0*/  STG.E.U16 [R2.64], R5 ;  /* 0x0000000502007986 */ /* 0x0011e2000c101524 */
[----:B------:R-:W-:Y:S05]  /*139e0*/  BRA `(.L_x_21756) ;  /* 0x00000d2000007947 */ /* 0x000fea0003800000 */
.L_x_21752:
        /* <DEDUP_REMOVED lines=9> */
.L_x_21760:
[----:B------:R0:W-:Y:S01]  /*13a80*/  STG.E.U16 [R2.64], R24 ;  /* 0x0000001802007986 */ /* 0x0001e2000c101524 */
[----:B------:R-:W-:Y:S05]  /*13a90*/  BRA `(.L_x_21756) ;  /* 0x00000c7000007947 */ /* 0x000fea0003800000 */
.L_x_21759:
        /* <DEDUP_REMOVED lines=10> */
.L_x_21762:
[----:B------:R-:W-:-:S05]  /*13b40*/  HADD2.F32 R0, -RZ, R24.H0_H0 ;  /* 0x20000018ff007230 */ /* 0x000fca0000004100 */
[----:B------:R-:W-:-:S04]  /*13b50*/  F2FP.PACK_AB R0, RZ, R0 ;  /* 0x00000000ff00723e */ /* 0x000fc800000000ff */
[----:B------:R-:W-:-:S05]  /*13b60*/  PRMT R0, R0, 0x5410, RZ ;  /* 0x0000541000007816 */ /* 0x000fca00000000ff */
[----:B------:R0:W-:Y:S01]  /*13b70*/  STG.E [R2.64], R0 ;  /* 0x0000000002007986 */ /* 0x0001e2000c101924 */
[----:B------:R-:W-:Y:S05]  /*13b80*/  BRA `(.L_x_21756) ;  /* 0x00000b8000007947 */ /* 0x000fea0003800000 */
.L_x_21761:
[----:B------:R-:W-:-:S05]  /*13b90*/  HADD2.F32 R4, -RZ, R24.H0_H0 ;  /* 0x20000018ff047230 */ /* 0x000fca0000004100 */
[----:B------:R-:W-:-:S06]  /*13ba0*/  FMUL.FTZ R4, R4, 1 ;  /* 0x3f80000004047820 */ /* 0x000fcc0000410000 */
[----:B------:R-:W0:Y:S02]  /*13bb0*/  F2F.F64.F32 R4, R4 ;  /* 0x0000000400047310 */ /* 0x000e240000201800 */
[----:B0-----:R0:W-:Y:S01]  /*13bc0*/  STG.E.64 [R2.64], R4 ;  /* 0x0000000402007986 */ /* 0x0011e2000c101b24 */
[----:B------:R-:W-:Y:S05]  /*13bd0*/  BRA `(.L_x_21756) ;  /* 0x00000b3000007947 */ /* 0x000fea0003800000 */
.L_x_21751:
        /* <DEDUP_REMOVED lines=13> */
.L_x_21765:
[----:B------:R-:W-:Y:S01]  /*13cb0*/  HADD2.F32 R24, -RZ, R24.H0_H0 ;  /* 0x20000018ff187230 */ /* 0x000fe20000004100 */
[----:B------:R-:W-:-:S04]  /*13cc0*/  CS2R R6, SRZ ;  /* 0x0000000000067805 */ /* 0x000fc8000001ff00 */
[----:B------:R-:W-:-:S06]  /*13cd0*/  FMUL.FTZ R4, R24, 1 ;  /* 0x3f80000018047820 */ /* 0x000fcc0000410000 */
[----:B------:R-:W0:Y:S02]  /*13ce0*/  F2F.F64.F32 R4, R4 ;  /* 0x0000000400047310 */ /* 0x000e240000201800 */
[----:B0-----:R0:W-:Y:S01]  /*13cf0*/  STG.E.128 [R2.64], R4 ;  /* 0x0000000402007986 */ /* 0x0011e2000c101d24 */
[----:B------:R-:W-:Y:S05]  /*13d00*/  BRA `(.L_x_21756) ;  /* 0x00000a0000007947 */ /* 0x000fea0003800000 */
.L_x_21764:
        /* <DEDUP_REMOVED lines=21> */
.L_x_21769:
[----:B------:R-:W-:Y:S05]  /*13e60*/  BSYNC B0 ;  /* 0x0000000000007941 */ /* 0x000fea0003800000 */
.L_x_21768:
[----:B------:R-:W-:-:S05]  /*13e70*/  LOP3.LUT R5, R0, R5, RZ, 0xfc, !PT ;  /* 0x0000000500057212 */ /* 0x000fca00078efcff */
[----:B------:R0:W-:Y:S01]  /*13e80*/  STG.E.U8 [R2.64], R5 ;  /* 0x0000000502007986 */ /* 0x0001e2000c101124 */
[----:B------:R-:W-:Y:S05]  /*13e90*/  BRA `(.L_x_21756) ;  /* 0x0000087000007947 */ /* 0x000fea0003800000 */
.L_x_21767:
        /* <DEDUP_REMOVED lines=13> */
.L_x_21771:
[----:B------:R-:W-:Y:S01]  /*13f70*/  IMAD.MOV.U32 R0, RZ, RZ, 0x7f ;  /* 0x0000007fff007424 */ /* 0x000fe200078e00ff */
[----:B------:R-:W-:-:S04]  /*13f80*/  ISETP.GT.U32.AND P0, PT, R4, 0x7f800000, PT ;  /* 0x7f8000000400780c */ /* 0x000fc80003f04070 */
[----:B------:R-:W-:-:S04]  /*13f90*/  SEL R0, R0, 0x7c, P0 ;  /* 0x0000007c00007807 */ /* 0x000fc80000000000 */
.L_x_21772:
[----:B------:R-:W-:Y:S05]  /*13fa0*/  BSYNC B0 ;  /* 0x0000000000007941 */ /* 0x000fea0003800000 */
.L_x_21770:
[----:B------:R-:W-:-:S04]  /*13fb0*/  LOP3.LUT R4, R5, 0x80000000, RZ, 0xc0, !PT ;  /* 0x8000000005047812 */ /* 0x000fc800078ec0ff */
[----:B------:R-:W-:-:S04]  /*13fc0*/  SHF.R.U32.HI R5, RZ, 0x18, R4 ;  /* 0x00000018ff057819 */ /* 0x000fc80000011604 */
[----:B------:R-:W-:-:S05]  /*13fd0*/  LOP3.LUT R5, R0, R5, RZ, 0xfc, !PT ;  /* 0x0000000500057212 */ /* 0x000fca00078efcff */
[----:B------:R0:W-:Y:S01]  /*13fe0*/  STG.E.U8 [R2.64], R5 ;  /* 0x0000000502007986 */ /* 0x0001e2000c101124 */
[----:B------:R-:W-:Y:S05]  /*13ff0*/  BRA `(.L_x_21756) ;  /* 0x0000071000007947 */ /* 0x000fea0003800000 */
.L_x_21766:
[----:B------:R-:W-:-:S05]  /*14000*/  HADD2.F32 R0, -RZ, R24.H0_H0 ;  /* 0x20000018ff007230 */ /* 0x000fca0000004100 */
[----:B------:R-:W-:-:S05]  /*14010*/  F2FP.BF16.PACK_AB R0, RZ, R0 ;  /* 0x00000000ff00723e */ /* 0x000fca00000010ff */
[----:B------:R0:W-:Y:S01]  /*14020*/  STG.E.U16 [R2.64], R0 ;  /* 0x0000000002007986 */ /* 0x0001e2000c101524 */
[----:B------:R-:W-:Y:S05]  /*14030*/  BRA `(.L_x_21756) ;  /* 0x000006d000007947 */ /* 0x000fea0003800000 */
.L_x_21763:
        /* <DEDUP_REMOVED lines=12> */
.L_x_21775:
        /* <DEDUP_REMOVED lines=17> */
.L_x_21778:
[----:B------:R-:W-:-:S04]  /*14210*/  LOP3.LUT R0, R7, 0x80000000, RZ, 0xc0, !PT ;  /* 0x8000000007007812 */ /* 0x000fc800078ec0ff */
[----:B------:R-:W-:-:S04]  /*14220*/  SHF.R.U32.HI R5, RZ, 0x18, R0 ;  /* 0x00000018ff057819 */ /* 0x000fc80000011600 */
[----:B------:R-:W-:-:S04]  /*14230*/  LOP3.LUT R4, R4, R5, RZ, 0xfc, !PT ;  /* 0x0000000504047212 */ /* 0x000fc800078efcff */
[----:B------:R-:W-:Y:S02]  /*14240*/  PRMT R0, R4, 0x7610, R0 ;  /* 0x0000761004007816 */ /* 0x000fe40000000000 */
.L_x_21777:
[----:B------:R-:W-:Y:S05]  /*14250*/  BSYNC B0 ;  /* 0x0000000000007941 */ /* 0x000fea0003800000 */
.L_x_21776:
[----:B------:R0:W-:Y:S01]  /*14260*/  STG.E.U8 [R2.64], R0 ;  /* 0x0000000002007986 */ /* 0x0001e2000c101124 */
[----:B------:R-:W-:Y:S05]  /*14270*/  BRA `(.L_x_21756) ;  /* 0x0000049000007947 */ /* 0x000fea0003800000 */
.L_x_21774:
        /* <DEDUP_REMOVED lines=17> */
.L_x_21781:
[----:B------:R-:W-:-:S04]  /*14390*/  LOP3.LUT R0, R7, 0x80000000, RZ, 0xc0, !PT ;  /* 0x8000000007007812 */ /* 0x000fc800078ec0ff */
[----:B------:R-:W-:-:S04]  /*143a0*/  SHF.R.U32.HI R5, RZ, 0x18, R0 ;  /* 0x00000018ff057819 */ /* 0x000fc80000011600 */
[----:B------:R-:W-:-:S04]  /*143b0*/  LOP3.LUT R4, R4, R5, RZ, 0xfc, !PT ;  /* 0x0000000504047212 */ /* 0x000fc800078efcff */
[----:B------:R-:W-:Y:S02]  /*143c0*/  PRMT R0, R4, 0x7610, R0 ;  /* 0x0000761004007816 */ /* 0x000fe40000000000 */
.L_x_21780:
[----:B------:R-:W-:Y:S05]  /*143d0*/  BSYNC B0 ;  /* 0x0000000000007941 */ /* 0x000fea0003800000 */
.L_x_21779:
[----:B------:R0:W-:Y:S01]  /*143e0*/  STG.E.U8 [R2.64], R0 ;  /* 0x0000000002007986 */ /* 0x0001e2000c101124 */
[----:B------:R-:W-:Y:S05]  /*143f0*/  BRA `(.L_x_21756) ;  /* 0x0000031000007947 */ /* 0x000fea0003800000 */
.L_x_21773:
        /* <DEDUP_REMOVED lines=22> */
.L_x_21755:
        /* <DEDUP_REMOVED lines=20> */
.L_x_21783:
[----:B------:R-:W-:-:S06]  /*146a0*/  HADD2.F32 R4, -RZ, R24.H0_H0 ;  /* 0x20000018ff047230 */ /* 0x000fcc0000004100 */
[----:B------:R-:W0:Y:S02]  /*146b0*/  F2I.U64.TRUNC R4, R4 ;  /* 0x0000000400047311 */ /* 0x000e24000020d800 */
[----:B0-----:R0:W-:Y:S01]  /*146c0*/  STG.E.64 [R2.64], R4 ;  /* 0x0000000402007986 */ /* 0x0011e2000c101b24 */
[----:B------:R-:W-:Y:S05]  /*146d0*/  BRA `(.L_x_21756) ;  /* 0x0000003000007947 */ /* 0x000fea0003800000 */
.L_x_21782:
[----:B------:R-:W-:-:S04]  /*146e0*/  HADD2.F32 R24, -RZ, R24.H0_H0 ;  /* 0x20000018ff187230 */ /* 0x000fc80000004100 */
[----:B------:R-:W0:Y:S02]  /*146f0*/  F2I.FTZ.U32.TRUNC.NTZ R5, R24 ;  /* 0x0000001800057305 */ /* 0x000e24000021f000 */
[----:B0-----:R0:W-:Y:S02]  /*14700*/  STG.E [R2.64], R5 ;  /* 0x0000000502007986 */ /* 0x0011e4000c101924 */
.L_x_21756:
        /* <DEDUP_REMOVED lines=23> */
.L_x_21787:
[----:B------:R-:W-:-:S06]  /*14880*/  HADD2.F32 R5, -RZ, R23.H0_H0 ;  /* 0x20000017ff057230 */ /* 0x000fcc0000004100 */
[----:B------:R-:W0:Y:S02]  /*14890*/  F2I.S64.TRUNC R4, R5 ;  /* 0x0000000500047311 */ /* 0x000e24000020d900 */
[----:B0-----:R0:W-:Y:S01]  /*148a0*/  STG.E.U8 [R2.64], R4 ;  /* 0x0000000402007986 */ /* 0x0011e2000c101124 */
[----:B------:R-:W-:Y:S05]  /*148b0*/  BRA `(.L_x_21789) ;  /* 0x00000e4000007947 */ /* 0x000fea0003800000 */
.L_x_21786:
        /* <DEDUP_REMOVED lines=10> */
.L_x_21791:
[----:B------:R-:W-:-:S06]  /*14960*/  HADD2.F32 R23, -RZ, R23.H0_H0 ;  /* 0x20000017ff177230 */ /* 0x000fcc0000004100 */
[----:B------:R-:W0:Y:S02]  /*14970*/  F2I.FTZ.TRUNC.NTZ R23, R23 ;  /* 0x0000001700177305 */ /* 0x000e24000021f100 */
[----:B0-----:R0:W-:Y:S01]  /*14980*/  STG.E [R2.64], R23 ;  /* 0x0000001702007986 */ /* 0x0011e2000c101924 */
[----:B------:R-:W-:Y:S05]  /*14990*/  BRA `(.L_x_21789) ;  /* 0x00000d6000007947 */ /* 0x000fea0003800000 */
.L_x_21790:
[----:B------:R-:W-:-:S06]  /*149a0*/  HADD2.F32 R23, -RZ, R23.H0_H0 ;  /* 0x20000017ff177230 */ /* 0x000fcc0000004100 */
[----:B------:R-:W0:Y:S02]  /*149b0*/  F2I.FTZ.TRUNC.NTZ R23, R23 ;  /* 0x0000001700177305 */ /* 0x000e24000021f100 */
[----:B0-----:R0:W-:Y:S01]  /*149c0*/  STG.E.U16 [R2.64], R23 ;  /* 0x0000001702007986 */ /* 0x0011e2000c101524 */
[----:B------:R-:W-:Y:S05]  /*149d0*/  BRA `(.L_x_21789) ;  /* 0x00000d2000007947 */ /* 0x000fea0003800000 */
.L_x_21785:
        /* <DEDUP_REMOVED lines=9> */
.L_x_21793:
[----:B------:R0:W-:Y:S01]  /*14a70*/  STG.E.U16 [R2.64], R23 ;  /* 0x0000001702007986 */ /* 0x0001e2000c101524 */
[----:B------:R-:W-:Y:S05]  /*14a80*/  BRA `(.L_x_21789) ;  /* 0x00000c7000007947 */ /* 0x000fea0003800000 */
.L_x_21792:
        /* <DEDUP_REMOVED lines=10> */
.L_x_21795:
[----:B------:R-:W-:-:S05]  /*14b30*/  HADD2.F32 R0, -RZ, R23.H0_H0 ;  /* 0x20000017ff007230 */ /* 0x000fca0000004100 */
[----:B------:R-:W-:-:S04]  /*14b40*/  F2FP.PACK_AB R0, RZ, R0 ;  /* 0x00000000ff00723e */ /* 0x000fc800000000ff */
[----:B------:R-:W-:-:S05]  /*14b50*/  PRMT R0, R0, 0x5410, RZ ;  /* 0x0000541000007816 */ /* 0x000fca00000000ff */
[----:B------:R0:W-:Y:S01]  /*14b60*/  STG.E [R2.64], R0 ;  /* 0x0000000002007986 */ /* 0x0001e2000c101924 */
[----:B------:R-:W-:Y:S05]  /*14b70*/  BRA `(.L_x_21789) ;  /* 0x00000b8000007947 */ /* 0x000fea0003800000 */
.L_x_21794:
[----:B------:R-:W-:-:S05]  /*14b80*/  HADD2.F32 R4, -RZ, R23.H0_H0 ;  /* 0x20000017ff047230 */ /* 0x000fca0000004100 */
[----:B------:R-:W-:-:S06]  /*14b90*/  FMUL.FTZ R4, R4, 1 ;  /* 0x3f80000004047820 */ /* 0x000fcc0000410000 */
[----:B------:R-:W0:Y:S02]  /*14ba0*/  F2F.F64.F32 R4, R4 ;  /* 0x0000000400047310 */ /* 0x000e240000201800 */
[----:B0-----:R0:W-:Y:S01]  /*14bb0*/  STG.E.64 [R2.64], R4 ;  /* 0x0000000402007986 */ /* 0x0011e2000c101b24 */
[----:B------:R-:W-:Y:S05]  /*14bc0*/  BRA `(.L_x_21789) ;  /* 0x00000b3000007947 */ /* 0x000fea0003800000 */
.L_x_21784:
        /* <DEDUP_REMOVED lines=13> */
.L_x_21798:
[----:B------:R-:W-:Y:S01]  /*14ca0*/  HADD2.F32 R23, -RZ, R23.H0_H0 ;  /* 0x20000017ff177230 */ /* 0x000fe20000004100 */
[----:B------:R-:W-:-:S04]  /*14cb0*/  CS2R R6, SRZ ;  /* 0x0000000000067805 */ /* 0x000fc8000001ff00 */
[----:B------:R-:W-:-:S06]  /*14cc0*/  FMUL.FTZ R4, R23, 1 ;  /* 0x3f80000017047820 */ /* 0x000fcc0000410000 */
[----:B------:R-:W0:Y:S02]  /*14cd0*/  F2F.F64.F32 R4, R4 ;  /* 0x0000000400047310 */ /* 0x000e240000201800 */
[----:B0-----:R0:W-:Y:S01]  /*14ce0*/  STG.E.128 [R2.64], R4 ;  /* 0x0000000402007986 */ /* 0x0011e2000c101d24 */
[----:B------:R-:W-:Y:S05]  /*14cf0*/  BRA `(.L_x_21789) ;  /* 0x00000a0000007947 */ /* 0x000fea0003800000 */
.L_x_21797:
        /* <DEDUP_REMOVED lines=21> */
.L_x_21802:
[----:B------:R-:W-:Y:S05]  /*14e50*/  BSYNC B0 ;  /* 0x0000000000007941 */ /* 0x000fea0003800000 */
.L_x_21801:
[----:B------:R-:W-:-:S05]  /*14e60*/  LOP3.LUT R5, R0, R5, RZ, 0xfc, !PT ;  /* 0x0000000500057212 */ /* 0x000fca00078efcff */
[----:B------:R0:W-:Y:S01]  /*14e70*/  STG.E.U8 [R2.64], R5 ;  /* 0x0000000502007986 */ /* 0x0001e2000c101124 */
[----:B------:R-:W-:Y:S05]  /*14e80*/  BRA `(.L_x_21789) ;  /* 0x0000087000007947 */ /* 0x000fea0003800000 */
.L_x_21800:
        /* <DEDUP_REMOVED lines=13> */
.L_x_21804:
[----:B------:R-:W-:Y:S01]  /*14f60*/  IMAD.MOV.U32 R0, RZ, RZ, 0x7f ;  /* 0x0000007fff007424 */ /* 0x000fe200078e00ff */
[----:B------:R-:W-:-:S04]  /*14f70*/  ISETP.GT.U32.AND P0, PT, R4, 0x7f800000, PT ;  /* 0x7f8000000400780c */ /* 0x000fc80003f04070 */
[----:B------:R-:W-:-:S04]  /*14f80*/  SEL R0, R0, 0x7c, P0 ;  /* 0x0000007c00007807 */ /* 0x000fc80000000000 */
.L_x_21805:
[----:B------:R-:W-:Y:S05]  /*14f90*/  BSYNC B0 ;  /* 0x0000000000007941 */ /* 0x000fea0003800000 */
.L_x_21803:
[----:B------:R-:W-:-:S04]  /*14fa0*/  LOP3.LUT R4, R23, 0x80000000, RZ, 0xc0, !PT ;  /* 0x8000000017047812 */ /* 0x000fc800078ec0ff */
[----:B------:R-:W-:-:S04]  /*14fb0*/  SHF.R.U32.HI R5, RZ, 0x18, R4 ;  /* 0x00000018ff057819 */ /* 0x000fc80000011604 */
[----:B------:R-:W-:-:S05]  /*14fc0*/  LOP3.LUT R5, R0, R5, RZ, 0xfc, !PT ;  /* 0x0000000500057212 */ /* 0x000fca00078efcff */
[----:B------:R0:W-:Y:S01]  /*14fd0*/  STG.E.U8 [R2.64], R5 ;  /* 0x0000000502007986 */ /* 0x0001e2000c101124 */
[----:B------:R-:W-:Y:S05]  /*14fe0*/  BRA `(.L_x_21789) ;  /* 0x0000071000007947 */ /* 0x000fea0003800000 */
.L_x_21799:
[----:B------:R-:W-:-:S05]  /*14ff0*/  HADD2.F32 R0, -RZ, R23.H0_H0 ;  /* 0x20000017ff007230 */ /* 0x000fca0000004100 */
[----:B------:R-:W-:-:S05]  /*15000*/  F2FP.BF16.PACK_AB R0, RZ, R0 ;  /* 0x00000000ff00723e */ /* 0x000fca00000010ff */
[----:B------:R0:W-:Y:S01]  /*15010*/  STG.E.U16 [R2.64], R0 ;  /* 0x0000000002007986 */ /* 0x0001e2000c101524 */
[----:B------:R-:W-:Y:S05]  /*15020*/  BRA `(.L_x_21789) ;  /* 0x000006d000007947 */ /* 0x000fea0003800000 */
.L_x_21796:
        /* <DEDUP_REMOVED lines=12> */
.L_x_21808:
        /* <DEDUP_REMOVED lines=17> */
.L_x_21811:
[----:B------:R-:W-:-:S04]  /*15200*/  LOP3.LUT R0, R23, 0x80000000, RZ, 0xc0, !PT ;  /* 0x8000000017007812 */ /* 0x000fc800078ec0ff */
[----:B------:R-:W-:-:S04]  /*15210*/  SHF.R.U32.HI R5, RZ, 0x18, R0 ;  /* 0x00000018ff057819 */ /* 0x000fc80000011600 */
[----:B------:R-:W-:-:S04]  /*15220*/  LOP3.LUT R4, R4, R5, RZ, 0xfc, !PT ;  /* 0x0000000504047212 */ /* 0x000fc800078efcff */
[----:B------:R-:W-:Y:S02]  /*15230*/  PRMT R0, R4, 0x7610, R0 ;  /* 0x0000761004007816 */ /* 0x000fe40000000000 */
.L_x_21810:
[----:B------:R-:W-:Y:S05]  /*15240*/  BSYNC B0 ;  /* 0x0000000000007941 */ /* 0x000fea0003800000 */
.L_x_21809:
[----:B------:R0:W-:Y:S01]  /*15250*/  STG.E.U8 [R2.64], R0 ;  /* 0x0000000002007986 */ /* 0x0001e2000c101124 */
[----:B------:R-:W-:Y:S05]  /*15260*/  BRA `(.L_x_21789) ;  /* 0x0000049000007947 */ /* 0x000fea0003800000 */
.L_x_21807:
        /* <DEDUP_REMOVED lines=17> */
.L_x_21814:
[----:B------:R-:W-:-:S04]  /*15380*/  LOP3.LUT R0, R23, 0x80000000, RZ, 0xc0, !PT ;  /* 0x8000000017007812 */ /* 0x000fc800078ec0ff */
[----:B------:R-:W-:-:S04]  /*15390*/  SHF.R.U32.HI R5, RZ, 0x18, R0 ;  /* 0x00000018ff057819 */ /* 0x000fc80000011600 */
[----:B------:R-:W-:-:S04]  /*153a0*/  LOP3.LUT R4, R4, R5, RZ, 0xfc, !PT ;  /* 0x0000000504047212 */ /* 0x000fc800078efcff */
[----:B------:R-:W-:Y:S02]  /*153b0*/  PRMT R0, R4, 0x7610, R0 ;  /* 0x0000761004007816 */ /* 0x000fe40000000000 */
.L_x_21813:
[----:B------:R-:W-:Y:S05]  /*153c0*/  BSYNC B0 ;  /* 0x0000000000007941 */ /* 0x000fea0003800000 */
.L_x_21812:
[----:B------:R0:W-:Y:S01]  /*153d0*/  STG.E.U8 [R2.64], R0 ;  /* 0x0000000002007986 */ /* 0x0001e2000c101124 */
[----:B------:R-:W-:Y:S05]  /*153e0*/  BRA `(.L_x_21789) ;  /* 0x0000031000007947 */ /* 0x000fea0003800000 */
.L_x_21806:
        /* <DEDUP_REMOVED lines=22> */
.L_x_21788:
        /* <DEDUP_REMOVED lines=20> */
.L_x_21816:
[----:B------:R-:W-:-:S06]  /*15690*/  HADD2.F32 R4, -RZ, R23.H0_H0 ;  /* 0x20000017ff047230 */ /* 0x000fcc0000004100 */
[----:B------:R-:W0:Y:S02]  /*156a0*/  F2I.U64.TRUNC R4, R4 ;  /* 0x0000000400047311 */ /* 0x000e24000020d800 */
[----:B0-----:R0:W-:Y:S01]  /*156b0*/  STG.E.64 [R2.64], R4 ;  /* 0x0000000402007986 */ /* 0x0011e2000c101b24 */
[----:B------:R-:W-:Y:S05]  /*156c0*/  BRA `(.L_x_21789) ;  /* 0x0000003000007947 */ /* 0x000fea0003800000 */
.L_x_21815:
[----:B------:R-:W-:-:S06]  /*156d0*/  HADD2.F32 R23, -RZ, R23.H0_H0 ;  /* 0x20000017ff177230 */ /* 0x000fcc0000004100 */
[----:B------:R-:W0:Y:S02]  /*156e0*/  F2I.FTZ.U32.TRUNC.NTZ R23, R23 ;  /* 0x0000001700177305 */ /* 0x000e24000021f000 */
[----:B0-----:R0:W-:Y:S02]  /*156f0*/  STG.E [R2.64], R23 ;  /* 0x0000001702007986 */ /* 0x0011e4000c101924 */
.L_x_21789:
[----:B------:R-:W-:Y:S02]  /*15700*/  IADD3 R19, R19, 0x80, RZ ;  /* 0x0000008013137810 */ /* 0x000fe40007ffe0ff */
.L_x_21750:
[----:B------:R-:W-:Y:S05]  /*15710*/  BSYNC B6 ;  /* 0x0000000000067941 */ /* 0x000fea0003800000 */
.L_x_21749:
        /* <DEDUP_REMOVED lines=21> */
.L_x_21820:
[----:B------:R-:W-:-:S06]  /*15870*/  HADD2.F32 R5, -RZ, R22.H0_H0 ;  /* 0x20000016ff057230 */ /* 0x000fcc0000004100 */
[----:B------:R-:W0:Y:S02]  /*15880*/  F2I.S64.TRUNC R4, R5 ;  /* 0x0000000500047311 */ /* 0x000e24000020d900 */
[----:B0-----:R-:W-:Y:S01]  /*15890*/  STG.E.U8 [R2.64], R4 ;  /* 0x0000000402007986 */ /* 0x001fe2000c101124 */
[----:B------:R-:W-:Y:S05]  /*158a0*/  EXIT ;  /* 0x000000000000794d */ /* 0x000fea0003800000 */
.L_x_21819:
        /* <DEDUP_REMOVED lines=10> */
.L_x_21823:
[----:B------:R-:W-:-:S04]  /*15950*/  HADD2.F32 R22, -RZ, R22.H0_H0 ;  /* 0x20000016ff167230 */ /* 0x000fc80000004100 */
[----:B------:R-:W0:Y:S02]  /*15960*/  F2I.FTZ.TRUNC.NTZ R5, R22 ;  /* 0x0000001600057305 */ /* 0x000e24000021f100 */
[----:B0-----:R-:W-:Y:S01]  /*15970*/  STG.E [R2.64], R5 ;  /* 0x0000000502007986 */ /* 0x001fe2000c101924 */
[----:B------:R-:W-:Y:S05]  /*15980*/  EXIT ;  /* 0x000000000000794d */ /* 0x000fea0003800000 */
.L_x_21822:
[----:B------:R-:W-:-:S04]  /*15990*/  HADD2.F32 R22, -RZ, R22.H0_H0 ;  /* 0x20000016ff167230 */ /* 0x000fc80000004100 */
[----:B------:R-:W0:Y:S02]  /*159a0*/  F2I.FTZ.TRUNC.NTZ R5, R22 ;  /* 0x0000001600057305 */ /* 0x000e24000021f100 */
[----:B0-----:R-:W-:Y:S01]  /*159b0*/  STG.E.U16 [R2.64], R5 ;  /* 0x0000000502007986 */ /* 0x001fe2000c101524 */
[----:B------:R-:W-:Y:S05]  /*159c0*/  EXIT ;  /* 0x000000000000794d */ /* 0x000fea0003800000 */
.L_x_21818:
        /* <DEDUP_REMOVED lines=9> */
.L_x_21825:
[----:B------:R-:W-:Y:S01]  /*15a60*/  STG.E.U16 [R2.64], R22 ;  /* 0x0000001602007986 */ /* 0x000fe2000c101524 */
[----:B------:R-:W-:Y:S05]  /*15a70*/  EXIT ;  /* 0x000000000000794d */ /* 0x000fea0003800000 */
.L_x_21824:
        /* <DEDUP_REMOVED lines=10> */
.L_x_21827:
[----:B------:R-:W-:-:S05]  /*15b20*/  HADD2.F32 R0, -RZ, R22.H0_H0 ;  /* 0x20000016ff007230 */ /* 0x000fca0000004100 */
[----:B------:R-:W-:-:S04]  /*15b30*/  F2FP.PACK_AB R0, RZ, R0 ;  /* 0x00000000ff00723e */ /* 0x000fc800000000ff */
[----:B------:R-:W-:-:S05]  /*15b40*/  PRMT R0, R0, 0x5410, RZ ;  /* 0x0000541000007816 */ /* 0x000fca00000000ff */
[----:B------:R-:W-:Y:S01]  /*15b50*/  STG.E [R2.64], R0 ;  /* 0x0000000002007986 */ /* 0x000fe2000c101924 */
[----:B------:R-:W-:Y:S05]  /*15b60*/  EXIT ;  /* 0x000000000000794d */ /* 0x000fea0003800000 */
.L_x_21826:
[----:B------:R-:W-:-:S05]  /*15b70*/  HADD2.F32 R4, -RZ, R22.H0_H0 ;  /* 0x20000016ff047230 */ /* 0x000fca0000004100 */
[----:B------:R-:W-:-:S06]  /*15b80*/  FMUL.FTZ R4, R4, 1 ;  /* 0x3f80000004047820 */ /* 0x000fcc0000410000 */
[----:B------:R-:W0:Y:S02]  /*15b90*/  F2F.F64.F32 R4, R4 ;  /* 0x0000000400047310 */ /* 0x000e240000201800 */
[----:B0-----:R-:W-:Y:S01]  /*15ba0*/  STG.E.64 [R2.64], R4 ;  /* 0x0000000402007986 */ /* 0x001fe2000c101b24 */
[----:B------:R-:W-:Y:S05]  /*15bb0*/  EXIT ;  /* 0x000000000000794d */ /* 0x000fea0003800000 */
.L_x_21817:
        /* <DEDUP_REMOVED lines=13> */
.L_x_21830:
[----:B------:R-:W-:Y:S01]  /*15c90*/  HADD2.F32 R22, -RZ, R22.H0_H0 ;  /* 0x20000016ff167230 */ /* 0x000fe20000004100 */
[----:B------:R-:W-:-:S04]  /*15ca0*/  CS2R R6, SRZ ;  /* 0x0000000000067805 */ /* 0x000fc8000001ff00 */
[----:B------:R-:W-:-:S06]  /*15cb0*/  FMUL.FTZ R4, R22, 1 ;  /* 0x3f80000016047820 */ /* 0x000fcc0000410000 */
[----:B------:R-:W0:Y:S02]  /*15cc0*/  F2F.F64.F32 R4, R4 ;  /* 0x0000000400047310 */ /* 0x000e240000201800 */
[----:B0-----:R-:W-:Y:S01]  /*15cd0*/  STG.E.128 [R2.64], R4 ;  /* 0x0000000402007986 */ /* 0x001fe2000c101d24 */
[----:B------:R-:W-:Y:S05]  /*15ce0*/  EXIT ;  /* 0x000000000000794d */ /* 0x000fea0003800000 */
.L_x_21829:
        /* <DEDUP_REMOVED lines=21> */
.L_x_21834:
[----:B------:R-:W-:Y:S05]  /*15e40*/  BSYNC B0 ;  /* 0x0000000000007941 */ /* 0x000fea0003800000 */
.L_x_21833:
[----:B------:R-:W-:-:S05]  /*15e50*/  LOP3.LUT R5, R0, R5, RZ, 0xfc, !PT ;  /* 0x0000000500057212 */ /* 0x000fca00078efcff */
[----:B------:R-:W-:Y:S01]  /*15e60*/  STG.E.U8 [R2.64], R5 ;  /* 0x0000000502007986 */ /* 0x000fe2000c101124 */
[----:B------:R-:W-:Y:S05]  /*15e70*/  EXIT ;  /* 0x000000000000794d */ /* 0x000fea0003800000 */
.L_x_21832:
        /* <DEDUP_REMOVED lines=13> */
.L_x_21836:
[----:B------:R-:W-:Y:S01]  /*15f50*/  IMAD.MOV.U32 R0, RZ, RZ, 0x7f ;  /* 0x0000007fff007424 */ /* 0x000fe200078e00ff */
[----:B------:R-:W-:-:S04]  /*15f60*/  ISETP.GT.U32.AND P0, PT, R4, 0x7f800000, PT ;  /* 0x7f8000000400780c */ /* 0x000fc80003f04070 */
[----:B------:R-:W-:-:S04]  /*15f70*/  SEL R0, R0, 0x7c, P0 ;  /* 0x0000007c00007807 */ /* 0x000fc80000000000 */
.L_x_21837:
[----:B------:R-:W-:Y:S05]  /*15f80*/  BSYNC B0 ;  /* 0x0000000000007941 */ /* 0x000fea0003800000 */
.L_x_21835:
[----:B------:R-:W-:-:S04]  /*15f90*/  LOP3.LUT R4, R5, 0x80000000, RZ, 0xc0, !PT ;  /* 0x8000000005047812 */ /* 0x000fc800078ec0ff */
[----:B------:R-:W-:-:S04]  /*15fa0*/  SHF.R.U32.HI R5, RZ, 0x18, R4 ;  /* 0x00000018ff057819 */ /* 0x000fc80000011604 */
[----:B------:R-:W-:-:S05]  /*15fb0*/  LOP3.LUT R5, R0, R5, RZ, 0xfc, !PT ;  /* 0x0000000500057212 */ /* 0x000fca00078efcff */
[----:B------:R-:W-:Y:S01]  /*15fc0*/  STG.E.U8 [R2.64], R5 ;  /* 0x0000000502007986 */ /* 0x000fe2000c101124 */
[----:B------:R-:W-:Y:S05]  /*15fd0*/  EXIT ;  /* 0x000000000000794d */ /* 0x000fea0003800000 */
.L_x_21831:
[----:B------:R-:W-:-:S05]  /*15fe0*/  HADD2.F32 R0, -RZ, R22.H0_H0 ;  /* 0x20000016ff007230 */ /* 0x000fca0000004100 */
[----:B------:R-:W-:-:S05]  /*15ff0*/  F2FP.BF16.PACK_AB R0, RZ, R0 ;  /* 0x00000000ff00723e */ /* 0x000fca00000010ff */
[----:B------:R-:W-:Y:S01]  /*16000*/  STG.E.U16 [R2.64], R0 ;  /* 0x0000000002007986 */ /* 0x000fe2000c101524 */
[----:B------:R-:W-:Y:S05]  /*16010*/  EXIT ;  /* 0x000000000000794d */ /* 0x000fea0003800000 */
.L_x_21828:
        /* <DEDUP_REMOVED lines=12> */
.L_x_21840:
        /* <DEDUP_REMOVED lines=17> */
.L_x_21843:
[----:B------:R-:W-:-:S04]  /*161f0*/  LOP3.LUT R0, R7, 0x80000000, RZ, 0xc0, !PT ;  /* 0x8000000007007812 */ /* 0x000fc800078ec0ff */
[----:B------:R-:W-:-:S04]  /*16200*/  SHF.R.U32.HI R5, RZ, 0x18, R0 ;  /* 0x00000018ff057819 */ /* 0x000fc80000011600 */
[----:B------:R-:W-:-:S04]  /*16210*/  LOP3.LUT R4, R4, R5, RZ, 0xfc, !PT ;  /* 0x0000000504047212 */ /* 0x000fc800078efcff */
[----:B------:R-:W-:Y:S02]  /*16220*/  PRMT R0, R4, 0x7610, R0 ;  /* 0x0000761004007816 */ /* 0x000fe40000000000 */
.L_x_21842:
[----:B------:R-:W-:Y:S05]  /*16230*/  BSYNC B0 ;  /* 0x0000000000007941 */ /* 0x000fea0003800000 */
.L_x_21841:
[----:B------:R-:W-:Y:S01]  /*16240*/  STG.E.U8 [R2.64], R0 ;  /* 0x0000000002007986 */ /* 0x000fe2000c101124 */
[----:B------:R-:W-:Y:S05]  /*16250*/  EXIT ;  /* 0x000000000000794d */ /* 0x000fea0003800000 */
.L_x_21839:
        /* <DEDUP_REMOVED lines=17> */
.L_x_21846:
[----:B------:R-:W-:-:S04]  /*16370*/  LOP3.LUT R0, R7, 0x80000000, RZ, 0xc0, !PT ;  /* 0x8000000007007812 */ /* 0x000fc800078ec0ff */
[----:B------:R-:W-:-:S04]  /*16380*/  SHF.R.U32.HI R5, RZ, 0x18, R0 ;  /* 0x00000018ff057819 */ /* 0x000fc80000011600 */
[----:B------:R-:W-:-:S04]  /*16390*/  LOP3.LUT R4, R4, R5, RZ, 0xfc, !PT ;  /* 0x0000000504047212 */ /* 0x000fc800078efcff */
[----:B------:R-:W-:Y:S02]  /*163a0*/  PRMT R0, R4, 0x7610, R0 ;  /* 0x0000761004007816 */ /* 0x000fe40000000000 */
.L_x_21845:
[----:B------:R-:W-:Y:S05]  /*163b0*/  BSYNC B0 ;  /* 0x0000000000007941 */ /* 0x000fea0003800000 */
.L_x_21844:
[----:B------:R-:W-:Y:S01]  /*163c0*/  STG.E.U8 [R2.64], R0 ;  /* 0x0000000002007986 */ /* 0x000fe2000c101124 */
[----:B------:R-:W-:Y:S05]  /*163d0*/  EXIT ;  /* 0x000000000000794d */ /* 0x000fea0003800000 */
.L_x_21838:
        /* <DEDUP_REMOVED lines=22> */
.L_x_21821:
        /* <DEDUP_REMOVED lines=20> */
.L_x_21848:
[----:B------:R-:W-:-:S06]  /*16680*/  HADD2.F32 R4, -RZ, R22.H0_H0 ;  /* 0x20000016ff047230 */ /* 0x000fcc0000004100 */
[----:B------:R-:W0:Y:S02]  /*16690*/  F2I.U64.TRUNC R4, R4 ;  /* 0x0000000400047311 */ /* 0x000e24000020d800 */
[----:B0-----:R-:W-:Y:S01]  /*166a0*/  STG.E.64 [R2.64], R4 ;  /* 0x0000000402007986 */ /* 0x001fe2000c101b24 */
[----:B------:R-:W-:Y:S05]  /*166b0*/  EXIT ;  /* 0x000000000000794d */ /* 0x000fea0003800000 */
.L_x_21847:
[----:B------:R-:W-:-:S04]  /*166c0*/  HADD2.F32 R22, -RZ, R22.H0_H0 ;  /* 0x20000016ff167230 */ /* 0x000fc80000004100 */
[----:B------:R-:W0:Y:S02]  /*166d0*/  F2I.FTZ.U32.TRUNC.NTZ R5, R22 ;  /* 0x0000001600057305 */ /* 0x000e24000021f000 */
[----:B0-----:R-:W-:Y:S01]  /*166e0*/  STG.E [R2.64], R5 ;  /* 0x0000000502007986 */ /* 0x001fe2000c101924 */
[----:B------:R-:W-:Y:S05]  /*166f0*/  EXIT ;  /* 0x000000000000794d */ /* 0x000fea0003800000 */
.L_x_21849:
        /* <DEDUP_REMOVED lines=16> */
.L_x_26865:


//--------------------- .text._ZN2at6native18elementwise_kernelILi128ELi4EZNS0_22gpu_kernel_impl_nocastIZZZNS0_49_GLOBAL__N__b919a28f_16_Normalization_cu_5c38458722batch_norm_elementwiseERKNS_6TensorES6_RKSt8optionalIS4_ESA_S6_S6_ENKUlvE0_clEvENKUlvE2_clEvEUlN3c104HalfEffffE_EEvRNS_18TensorIteratorBaseERKT_EUliE_EEviT1_ --------------------------
	.section	.text._ZN2at6native18elementwise_kernelILi128ELi4EZNS0_22gpu_kernel_impl_nocastIZZZNS0_49_GLOBAL__N__b919a28f_16_Normalization_cu_5c38458722batch_norm_elementwiseERKNS_6TensorES6_RKSt8optionalIS4_ESA_S6_S6_ENKUlvE0_clEvENKUlvE2_clEvEUlN3c104HalfEffffE_EEvRNS_18TensorIteratorBaseERKT_EUliE_EEviT1_,"ax",@progbits
	.sectioninfo	@"SHI_REGISTERS=18"
	.align	128
        .global         _ZN2at6native18elementwise_kernelILi128ELi4EZNS0_22gpu_kernel_impl_nocastIZZZNS0_49_GLOBAL__N__b919a28f_16_Normalization_cu_5c38458722batch_norm_elementwiseERKNS_6TensorES6_RKSt8optionalIS4_ESA_S6_S6_ENKUlvE0_clEvENKUlvE2_clEvEUlN3c104HalfEffffE_EEvRNS_18TensorIteratorBaseERKT_EUliE_EEviT1_
        .type           _ZN2at6native18elementwise_kernelILi128ELi4EZNS0_22gpu_kernel_impl_nocastIZZZNS0_49_GLOBAL__N__b919a28f_16_Normalization_cu_5c38458722batch_norm_elementwiseERKNS_6TensorES6_RKSt8optionalIS4_ESA_S6_S6_ENKUlvE0_clEvENKUlvE2_clEvEUlN3c104HalfEffffE_EEvRNS_18TensorIteratorBaseERKT_EUliE_EEviT1_,@function
        .size           _ZN2at6native18elementwise_kernelILi128ELi4EZNS0_22gpu_kernel_impl_nocastIZZZNS0_49_GLOBAL__N__b919a28f_16_Normalization_cu_5c38458722batch_norm_elementwiseERKNS_6TensorES6_RKSt8optionalIS4_ESA_S6_S6_ENKUlvE0_clEvENKUlvE2_clEvEUlN3c104HalfEffffE_EEvRNS_18TensorIteratorBaseERKT_EUliE_EEviT1_,(.L_x_26866 - _ZN2at6native18elementwise_kernelILi128ELi4EZNS0_22gpu_kernel_impl_nocastIZZZNS0_49_GLOBAL__N__b919a28f_16_Normalization_cu_5c38458722batch_norm_elementwiseERKNS_6TensorES6_RKSt8optionalIS4_ESA_S6_S6_ENKUlvE0_clEvENKUlvE2_clEvEUlN3c104HalfEffffE_EEvRNS_18TensorIteratorBaseERKT_EUliE_EEviT1_)
        .other          _ZN2at6native18elementwise_kernelILi128ELi4EZNS0_22gpu_kernel_impl_nocastIZZZNS0_49_GLOBAL__N__b919a28f_16_Normalization_cu_5c38458722batch_norm_elementwiseERKNS_6TensorES6_RKSt8optionalIS4_ESA_S6_S6_ENKUlvE0_clEvENKUlvE2_clEvEUlN3c104HalfEffffE_EEvRNS_18TensorIteratorBaseERKT_EUliE_EEviT1_,@"STO_CUDA_ENTRY STV_DEFAULT"
_ZN2at6native18elementwise_kernelILi128ELi4EZNS0_22gpu_kernel_impl_nocastIZZZNS0_49_GLOBAL__N__b919a28f_16_Normalization_cu_5c38458722batch_norm_elementwiseERKNS_6TensorES6_RKSt8optionalIS4_ESA_S6_S6_ENKUlvE0_clEvENKUlvE2_clEvEUlN3c104HalfEffffE_EEvRNS_18TensorIteratorBaseERKT_EUliE_EEviT1_:
.text._ZN2at6native18elementwise_kernelILi128ELi4EZNS0_22gpu_kernel_impl_nocastIZZZNS0_49_GLOBAL__N__b919a28f_16_Normalization_cu_5c38458722batch_norm_elementwiseERKNS_6TensorES6_RKSt8optionalIS4_ESA_S6_S6_ENKUlvE0_clEvENKUlvE2_clEvEUlN3c104HalfEffffE_EEvRNS_18TensorIteratorBaseERKT_EUliE_EEviT1_:
        /* <DEDUP_REMOVED lines=12> */
[----:B------:R-:W-:-:S09]  /*00c0*/  MOV R0, RZ ;  /* 0x000000ff00007202 */ /* 0x000fd20000000f00 */
        /* <DEDUP_REMOVED lines=318> */
[----:B------:R-:W-:Y:S02]  /*14b0*/  IMAD R7, R9, c[0x0][0x4d4], R7 ;  /* 0x0001350009077a24 */ /* 0x000fe400078e0207 */
[C---:B------:R-:W-:Y:S02]  /*14c0*/  @P0 IMAD R0, R11.reuse, c[0x0][0x4d8], R0 ;  /* 0x000136000b000a24 */ /* 0x040fe400078e0200 */
[C---:B------:R-:W-:Y:S02]  /*14d0*/  @P0 IMAD R2, R11.reuse, c[0x0][0x4dc], R2 ;  /* 0x000137000b020a24 */ /* 0x040fe400078e0202 */
[C---:B------:R-:W-:Y:S02]  /*14e0*/  @P0 IMAD R4, R11.reuse, c[0x0][0x4e0], R4 ;  /* 0x000138000b040a24 */ /* 0x040fe400078e0204 */
[C---:B------:R-:W-:Y:S02]  /*14f0*/  @P0 IMAD R5, R11.reuse, c[0x0][0x4e4], R5 ;  /* 0x000139000b050a24 */ /* 0x040fe400078e0205 */
[----:B------:R-:W-:-:S02]  /*1500*/  @P0 IMAD R6, R11, c[0x0][0x4e8], R6 ;  /* 0x00013a000b060a24 */ /* 0x000fc400078e0206 */
[----:B------:R-:W-:Y:S02]  /*1510*/  @P0 IMAD R7, R11, c[0x0][0x4ec], R7 ;  /* 0x00013b000b070a24 */ /* 0x000fe400078e0207 */
.L_x_21852:
[----:B------:R-:W-:Y:S02]  /*1520*/  IADD3 R8, P0, R2, c[0x0][0x4f8], RZ ;  /* 0x00013e0002087a10 */ /* 0x000fe40007f1e0ff */
[----:B------:R-:W-:Y:S02]  /*1530*/  IADD3 R10, P1, R6, c[0x0][0x510], RZ ;  /* 0x00014400060a7a10 */ /* 0x000fe40007f3e0ff */
[----:B------:R-:W-:Y:S02]  /*1540*/  IADD3.X R9, RZ, c[0x0][0x4fc], RZ, P0, !PT ;  /* 0x00013f00ff097a10 */ /* 0x000fe400007fe4ff */
[----:B------:R-:W-:Y:S02]  /*1550*/  IADD3 R4, P0, R4, c[0x0][0x500], RZ ;  /* 0x0001400004047a10 */ /* 0x000fe40007f1e0ff */
[----:B------:R-:W-:Y:S01]  /*1560*/  IADD3.X R11, RZ, c[0x0][0x514], RZ, P1, !PT ;  /* 0x00014500ff0b7a10 */ /* 0x000fe20000ffe4ff */
[----:B------:R-:W2:Y:S01]  /*1570*/  LDG.E.U16 R8, [R8.64] ;  /* 0x0000000408087981 */ /* 0x000ea2000c1e1500 */
[----:B------:R-:W-:-:S02]  /*1580*/  IADD3 R6, P1, R5, c[0x0][0x508], RZ ;  /* 0x0001420005067a10 */ /* 0x000fc40007f3e0ff */
[----:B------:R-:W-:Y:S01]  /*1590*/  IADD3 R12, P2, R7, c[0x0][0x518], RZ ;  /* 0x00014600070c7a10 */ /* 0x000fe20007f5e0ff */
[----:B------:R-:W3:Y:S01]  /*15a0*/  LDG.E R10, [R10.64] ;  /* 0x000000040a0a7981 */ /* 0x000ee2000c1e1900 */
[----:B------:R-:W-:Y:S02]  /*15b0*/  IADD3.X R5, RZ, c[0x0][0x504], RZ, P0, !PT ;  /* 0x00014100ff057a10 */ /* 0x000fe400007fe4ff */
[----:B------:R-:W-:Y:S02]  /*15c0*/  IADD3.X R13, RZ, c[0x0][0x51c], RZ, P2, !PT ;  /* 0x00014700ff0d7a10 */ /* 0x000fe400017fe4ff */
[----:B------:R-:W-:Y:S01]  /*15d0*/  IADD3.X R7, RZ, c[0x0][0x50c], RZ, P1, !PT ;  /* 0x00014300ff077a10 */ /* 0x000fe20000ffe4ff */
[----:B------:R-:W4:Y:S04]  /*15e0*/  LDG.E R4, [R4.64] ;  /* 0x0000000404047981 */ /* 0x000f28000c1e1900 */
[----:B------:R-:W5:Y:S04]  /*15f0*/  LDG.E R6, [R6.64] ;  /* 0x0000000406067981 */ /* 0x000f68000c1e1900 */
[----:B------:R-:W5:Y:S01]  /*1600*/  LDG.E R13, [R12.64] ;  /* 0x000000040c0d7981 */ /* 0x000f62000c1e1900 */
[----:B------:R-:W-:Y:S01]  /*1610*/  IADD3 R3, R3, 0x80, RZ ;  /* 0x0000008003037810 */ /* 0x000fe20007ffe0ff */
[----:B--2---:R-:W-:-:S05]  /*1620*/  HADD2.F32 R15, -RZ, R8.H0_H0 ;  /* 0x20000008ff0f7230 */ /* 0x004fca0000004100 */
[----:B---3--:R-:W-:-:S04]  /*1630*/  FADD.FTZ R15, -R10, R15 ;  /* 0x0000000f0a0f7221 */ /* 0x008fc80000010100 */
[----:B----4-:R-:W-:Y:S01]  /*1640*/  FMUL.FTZ R15, R4, R15 ;  /* 0x0000000f040f7220 */ /* 0x010fe20000410000 */
[----:B------:R-:W-:-:S03]  /*1650*/  IADD3 R8, P0, R0, c[0x0][0x4f0], RZ ;  /* 0x00013c0000087a10 */ /* 0x000fc60007f1e0ff */
[----:B-----5:R-:W-:Y:S01]  /*1660*/  FFMA.FTZ R15, R13, R15, R6 ;  /* 0x0000000f0d0f7223 */ /* 0x020fe20000010006 */
[----:B------:R-:W-:-:S04]  /*1670*/  IADD3.X R9, RZ, c[0x0][0x4f4], RZ, P0, !PT ;  /* 0x00013d00ff097a10 */ /* 0x000fc800007fe4ff */
[----:B------:R-:W-:-:S05]  /*1680*/  F2FP.PACK_AB R15, RZ, R15 ;  /* 0x0000000fff0f723e */ /* 0x000fca00000000ff */
[----:B------:R0:W-:Y:S02]  /*1690*/  STG.E.U16 [R8.64], R15 ;  /* 0x0000000f08007986 */ /* 0x0001e4000c101504 */
.L_x_21851:
[----:B------:R-:W-:Y:S05]  /*16a0*/  BSYNC B0 ;  /* 0x0000000000007941 */ /* 0x000fea0003800000 */
.L_x_21850:
[----:B------:R-:W-:Y:S01]  /*16b0*/  ISETP.GE.AND P0, PT, R3, c[0x0][0x160], PT ;  /* 0x0000580003007a0c */ /* 0x000fe20003f06270 */
[----:B------:R-:W-:-:S12]  /*16c0*/  BSSY B0, `(.L_x_21853) ;  /* 0x00002c6000007945 */ /* 0x000fd80003800000 */
        /* <DEDUP_REMOVED lines=21> */
[----:B------:R-:W-:Y:S02]  /*1820*/  MOV R10, RZ ;  /* 0x000000ff000a7202 */ /* 0x000fe40000000f00 */
[----:B------:R-:W-:-:S03]  /*1830*/  ISETP.NE.AND P0, PT, R12, 0x2, PT ;  /* 0x000000020c00780c */ /* 0x000fc60003f05270 */
[----:B0-----:R-:W-:-:S05]  /*1840*/  IMAD.HI.U32 R8, R11, c[0x0][0x17c], R10 ;  /* 0x00005f000b087a27 */ /* 0x001fca00078e000a */
        /* <DEDUP_REMOVED lines=306> */
.L_x_21855:
[----:B0-----:R-:W-:Y:S02]  /*2b70*/  IADD3 R8, P0, R2, c[0x0][0x4f8], RZ ;  /* 0x00013e0002087a10 */ /* 0x001fe40007f1e0ff */
        /* <DEDUP_REMOVED lines=354> */
.L_x_21856:
        /* <DEDUP_REMOVED lines=24> */
.L_x_21854:
[----:B0-----:R-:W-:Y:S05]  /*4320*/  BSYNC B0 ;  /* 0x0000000000007941 */ /* 0x001fea0003800000 */
.L_x_21853:
[----:B------:R-:W-:-:S13]  /*4330*/  ISETP.GE.AND P0, PT, R3, c[0x0][0x160], PT ;  /* 0x0000580003007a0c */ /* 0x000fda0003f06270 */
[----:B------:R-:W-:Y:S05]  /*4340*/  @P0 EXIT ;  /* 0x000000000000094d */ /* 0x000fea0003800000 */
[----:B------:R-:W-:Y:S01]  /*4350*/  ISETP.NE.AND P0, PT, RZ, c[0x0][0x168], PT ;  /* 0x00005a00ff007a0c */ /* 0x000fe20003f05270 */
[----:B------:R-:W-:Y:S01]  /*4360*/  HFMA2.MMA R0, -RZ, RZ, 0, 0 ;  /* 0x00000000ff007435 */ /* 0x000fe200000001ff */
[----:B------:R-:W-:Y:S01]  /*4370*/  MOV R2, RZ ;  /* 0x000000ff00027202 */ /* 0x000fe20000000f00 */
[----:B------:R-:W-:Y:S01]  /*4380*/  CS2R R6, SRZ ;  /* 0x0000000000067805 */ /* 0x000fe2000001ff00 */
[----:B------:R-:W-:-:S09]  /*4390*/  CS2R R4, SRZ ;  /* 0x0000000000047805 */ /* 0x000fd2000001ff00 */
        /* <DEDUP_REMOVED lines=324> */
.L_x_21857:
        /* <DEDUP_REMOVED lines=15> */
[----:B--2---:R-:W-:-:S05]  /*58d0*/  HADD2.F32 R13, -RZ, R8.H0_H0 ;  /* 0x20000008ff0d7230 */ /* 0x004fca0000004100 */
[----:B---3--:R-:W-:-:S04]  /*58e0*/  FADD.FTZ R13, -R10, R13 ;  /* 0x0000000d0a0d7221 */ /* 0x008fc80000010100 */
[----:B----4-:R-:W-:Y:S01]  /*58f0*/  FMUL.FTZ R13, R6, R13 ;  /* 0x0000000d060d7220 */ /* 0x010fe20000410000 */
[----:B------:R-:W-:-:S03]  /*5900*/  IADD3 R8, P0, R0, c[0x0][0x4f0], RZ ;  /* 0x00013c0000087a10 */ /* 0x000fc60007f1e0ff */
[----:B-----5:R-:W-:Y:S01]  /*5910*/  FFMA.FTZ R13, R3, R13, R4 ;  /* 0x0000000d030d7223 */ /* 0x020fe20000010004 */
[----:B------:R-:W-:-:S04]  /*5920*/  IADD3.X R9, RZ, c[0x0][0x4f4], RZ, P0, !PT ;  /* 0x00013d00ff097a10 */ /* 0x000fc800007fe4ff */
[----:B------:R-:W-:-:S05]  /*5930*/  F2FP.PACK_AB R13, RZ, R13 ;  /* 0x0000000dff0d723e */ /* 0x000fca00000000ff */
[----:B------:R-:W-:Y:S01]  /*5940*/  STG.E.U16 [R8.64], R13 ;  /* 0x0000000d08007986 */ /* 0x000fe2000c101504 */
[----:B------:R-:W-:Y:S05]  /*5950*/  EXIT ;  /* 0x000000000000794d */ /* 0x000fea0003800000 */
.L_x_21858:
        /* <DEDUP_REMOVED lines=10> */
.L_x_26866:


//--------------------- .text._ZN2at6native27unrolled_elementwise_kernelIZZZNS0_49_GLOBAL__N__b919a28f_16_Normalization_cu_5c38458722batch_norm_elementwiseERKNS_6TensorES5_RKSt8optionalIS3_ES9_S5_S5_ENKUlvE0_clEvENKUlvE2_clEvEUlN3c104HalfEffffE_St5arrayIPcLm6EELi4E23TrivialOffsetCalculatorILi5EjESI_ILi1EjENS0_6memory15LoadWithoutCastENSL_16StoreWithoutCastEEEviT_T0_T2_T3_T4_T5_ --------------------------
	.section	.text._ZN2at6native27unrolled_elementwise_kernelIZZZNS0_49_GLOBAL__N__b919a28f_16_Normalization_cu_5c38458722batch_norm_elementwiseERKNS_6TensorES5_RKSt8optionalIS3_ES9_S5_S5_ENKUlvE0_clEvENKUlvE2_clEvEUlN3c104HalfEffffE_St5arrayIPcLm6EELi4E23TrivialOffsetCalculatorILi5EjESI_ILi1EjENS0_6memory15LoadWithoutCastENSL_16StoreWithoutCastEEEviT_T0_T2_T3_T4_T5_,"ax",@progbits
	.sectioninfo	@"SHI_REGISTERS=32"
	.align	128
        .global         _ZN2at6native27unrolled_elementwise_kernelIZZZNS0_49_GLOBAL__N__b919a28f_16_Normalization_cu_5c38458722batch_norm_elementwiseERKNS_6TensorES5_RKSt8optionalIS3_ES9_S5_S5_ENKUlvE0_clEvENKUlvE2_clEvEUlN3c104HalfEffffE_St5arrayIPcLm6EELi4E23TrivialOffsetCalculatorILi5EjESI_ILi1EjENS0_6memory15LoadWithoutCastENSL_16StoreWithoutCastEEEviT_T0_T2_T3_T4_T5_
        .type           _ZN2at6native27unrolled_elementwise_kernelIZZZNS0_49_GLOBAL__N__b919a28f_16_Normalization_cu_5c38458722batch_norm_elementwiseERKNS_6TensorES5_RKSt8optionalIS3_ES9_S5_S5_ENKUlvE0_clEvENKUlvE2_clEvEUlN3c104HalfEffffE_St5arrayIPcLm6EELi4E23TrivialOffsetCalculatorILi5EjESI_ILi1EjENS0_6memory15LoadWithoutCastENSL_16StoreWithoutCastEEEviT_T0_T2_T3_T4_T5_,@function
        .size           _ZN2at6native27unrolled_elementwise_kernelIZZZNS0_49_GLOBAL__N__b919a28f_16_Normalization_cu_5c38458722batch_norm_elementwiseERKNS_6TensorES5_RKSt8optionalIS3_ES9_S5_S5_ENKUlvE0_clEvENKUlvE2_clEvEUlN3c104HalfEffffE_St5arrayIPcLm6EELi4E23TrivialOffsetCalculatorILi5EjESI_ILi1EjENS0_6memory15LoadWithoutCastENSL_16StoreWithoutCastEEEviT_T0_T2_T3_T4_T5_,(.L_x_26867 - _ZN2at6native27unrolled_elementwise_kernelIZZZNS0_49_GLOBAL__N__b919a28f_16_Normalization_cu_5c38458722batch_norm_elementwiseERKNS_6TensorES5_RKSt8optionalIS3_ES9_S5_S5_ENKUlvE0_clEvENKUlvE2_clEvEUlN3c104HalfEffffE_St5arrayIPcLm6EELi4E23TrivialOffsetCalculatorILi5EjESI_ILi1EjENS0_6memory15LoadWithoutCastENSL_16StoreWithoutCastEEEviT_T0_T2_T3_T4_T5_)
        .other          _ZN2at6native27unrolled_elementwise_kernelIZZZNS0_49_GLOBAL__N__b919a28f_16_Normalization_cu_5c38458722batch_norm_elementwiseERKNS_6TensorES5_RKSt8optionalIS3_ES9_S5_S5_ENKUlvE0_clEvENKUlvE2_clEvEUlN3c104HalfEffffE_St5arrayIPcLm6EELi4E23TrivialOffsetCalculatorILi5EjESI_ILi1EjENS0_6memory15LoadWithoutCastENSL_16StoreWithoutCastEEEviT_T0_T2_T3_T4_T5_,@"STO_CUDA_ENTRY STV_DEFAULT"
_ZN2at6native27unrolled_elementwise_kernelIZZZNS0_49_GLOBAL__N__b919a28f_16_Normalization_cu_5c38458722batch_norm_elementwiseERKNS_6TensorES5_RKSt8optionalIS3_ES9_S5_S5_ENKUlvE0_clEvENKUlvE2_clEvEUlN3c104HalfEffffE_St5arrayIPcLm6EELi4E23TrivialOffsetCalculatorILi5EjESI_ILi1EjENS0_6memory15LoadWithoutCastENSL_16StoreWithoutCastEEEviT_T0_T2_T3_T4_T5_:
.text._ZN2at6native27unrolled_elementwise_kernelIZZZNS0_49_GLOBAL__N__b919a28f_16_Normalization_cu_5c38458722batch_norm_elementwiseERKNS_6TensorES5_RKSt8optionalIS3_ES9_S5_S5_ENKUlvE0_clEvENKUlvE2_clEvEUlN3c104HalfEffffE_St5arrayIPcLm6EELi4E23TrivialOffsetCalculatorILi5EjESI_ILi1EjENS0_6memory15LoadWithoutCastENSL_16StoreWithoutCastEEEviT_T0_T2_T3_T4_T5_:
[----:B------:R-:W-:Y:S02]  /*0000*/  MOV R1, c[0x0][0x28] ;  /* 0x00000a0000017a02 */ /* 0x000fe40000000f00 */
[----:B------:R-:W0:Y:S01]  /*0010*/  S2R R0, SR_CTAID.X ;  /* 0x0000000000007919 */ /* 0x000e220000002500 */
[----:B------:R-:W-:Y:S01]  /*0020*/  MOV R3, 0xfffffe00 ;  /* 0xfffffe0000037802 */ /* 0x000fe20000000f00 */
[----:B------:R-:W-:Y:S01]  /*0030*/  CS2R R26, SRZ ;  /* 0x00000000001a7805 */ /* 0x000fe2000001ff00 */
[----:B------:R-:W-:Y:S01]  /*0040*/  HFMA2.MMA R4, -RZ, RZ, 0, 0 ;  /* 0x00000000ff047435 */ /* 0x000fe200000001ff */
[----:B------:R-:W1:Y:S01]  /*0050*/  S2R R23, SR_TID.X ;  /* 0x0000000000177919 */ /* 0x000e620000002100 */
[----:B------:R-:W-:Y:S01]  /*0060*/  ULDC.64 UR4, c[0x0][0x118] ;  /* 0x0000460000047ab9 */ /* 0x000fe20000000a00 */
[----:B------:R-:W-:Y:S01]  /*0070*/  PRMT R22, RZ, 0x7610, R22 ;  /* 0x00007610ff167816 */ /* 0x000fe20000000016 */
[----:B0-----:R-:W-:Y:S02]  /*0080*/  IMAD R2, R0, R3, c[0x0][0x160] ;  /* 0x0000580000027624 */ /* 0x001fe400078e0203 */
[----:B------:R-:W-:Y:S02]  /*0090*/  IMAD.MOV.U32 R3, RZ, RZ, RZ ;  /* 0x000000ffff037224 */ /* 0x000fe400078e00ff */
[----:B-1----:R-:W-:Y:S01]  /*00a0*/  IMAD.MOV.U32 R5, RZ, RZ, R23 ;  /* 0x000000ffff057224 */ /* 0x002fe200078e0017 */
[----:B------:R-:W-:-:S13]  /*00b0*/  ISETP.GE.AND P0, PT, R23, R2, PT ;  /* 0x000000021700720c */ /* 0x000fda0003f06270 */
[----:B------:R-:W-:Y:S01]  /*00c0*/  @!P0 LEA R18, R0, R5, 0x9 ;  /* 0x0000000500128211 */ /* 0x000fe200078e48ff */
[----:B------:R-:W-:Y:S01]  /*00d0*/  @!P0 IMAD.MOV.U32 R7, RZ, RZ, 0x2 ;  /* 0x00000002ff078424 */ /* 0x000fe200078e00ff */
[----:B------:R-:W-:Y:S02]  /*00e0*/  @!P0 IADD3 R5, R5, 0x80, RZ ;  /* 0x0000008005058810 */ /* 0x000fe40007ffe0ff */
[----:B------:R-:W-:Y:S01]  /*00f0*/  @!P0 MOV R19, 0x4 ;  /* 0x0000000400138802 */ /* 0x000fe20000000f00 */
[----:B------:R-:W-:Y:S01]  /*0100*/  @!P0 IMAD.WIDE.U32 R6, R18, R7, c[0x0][0x170] ;  /* 0x00005c0012068625 */ /* 0x000fe200078e0007 */
[----:B------:R-:W-:-:S03]  /*0110*/  ISETP.GE.AND P1, PT, R5, R2, PT ;  /* 0x000000020500720c */ /* 0x000fc60003f26270 */
[CC--:B------:R-:W-:Y:S01]  /*0120*/  @!P0 IMAD.WIDE.U32 R10, R18.reuse, R19.reuse, c[0x0][0x188] ;  /* 0x00006200120a8625 */ /* 0x0c0fe200078e0013 */
[----:B------:R-:W-:Y:S01]  /*0130*/  CS2R R8, SRZ ;  /* 0x0000000000087805 */ /* 0x000fe2000001ff00 */
[----:B------:R-:W-:Y:S01]  /*0140*/  PRMT R25, RZ, 0x7610, R25 ;  /* 0x00007610ff197816 */ /* 0x000fe20000000019 */
[----:B------:R0:W2:Y:S01]  /*0150*/  @!P0 LDG.E.U16 R22, [R6.64] ;  /* 0x0000000406168981 */ /* 0x0000a2000c1e1500 */
[CC--:B------:R-:W-:Y:S01]  /*0160*/  @!P0 IMAD.WIDE.U32 R12, R18.reuse, R19.reuse, c[0x0][0x178] ;  /* 0x00005e00120c8625 */ /* 0x0c0fe200078e0013 */
[----:B------:R-:W-:Y:S02]  /*0170*/  PRMT R24, RZ, 0x7610, R24 ;  /* 0x00007610ff187816 */ /* 0x000fe40000000018 */
[----:B------:R1:W3:Y:S01]  /*0180*/  @!P0 LDG.E R4, [R10.64] ;  /* 0x000000040a048981 */ /* 0x0002e2000c1e1900 */
[----:B------:R-:W-:Y:S02]  /*0190*/  @!P0 IMAD.WIDE.U32 R14, R18, R19, c[0x0][0x180] ;  /* 0x00006000120e8625 */ /* 0x000fe400078e0013 */
[----:B------:R-:W-:Y:S01]  /*01a0*/  @!P1 LEA R28, R0, R5, 0x9 ;  /* 0x00000005001c9211 */ /* 0x000fe200078e48ff */
[----:B------:R4:W3:Y:S01]  /*01b0*/  @!P0 LDG.E R3, [R12.64] ;  /* 0x000000040c038981 */ /* 0x0008e2000c1e1900 */
[----:B------:R-:W-:Y:S01]  /*01c0*/  @!P1 IADD3 R5, R5, 0x80, RZ ;  /* 0x0000008005059810 */ /* 0x000fe20007ffe0ff */
[----:B------:R-:W-:Y:S01]  /*01d0*/  @!P0 IMAD.WIDE.U32 R18, R18, R19, c[0x0][0x190] ;  /* 0x0000640012128625 */ /* 0x000fe200078e0013 */
[----:B------:R-:W-:Y:S01]  /*01e0*/  @!P1 MOV R29, 0x4 ;  /* 0x00000004001d9802 */ /* 0x000fe20000000f00 */
[----:B------:R0:W3:Y:S01]  /*01f0*/  @!P0 LDG.E R27, [R14.64] ;  /* 0x000000040e1b8981 */ /* 0x0000e2000c1e1900 */
[----:B------:R-:W-:Y:S01]  /*0200*/  ISETP.GE.AND P3, PT, R5, R2, PT ;  /* 0x000000020500720c */ /* 0x000fe20003f66270 */
[----:B------:R-:W-:-:S02]  /*0210*/  @!P1 IMAD.MOV.U32 R17, RZ, RZ, 0x2 ;  /* 0x00000002ff119424 */ /* 0x000fc400078e00ff */
[----:B------:R4:W3:Y:S02]  /*0220*/  @!P0 LDG.E R26, [R18.64] ;  /* 0x00000004121a8981 */ /* 0x0008e4000c1e1900 */
[----:B------:R-:W-:-:S04]  /*0230*/  @!P1 IMAD.WIDE.U32 R16, R28, R17, c[0x0][0x170] ;  /* 0x00005c001c109625 */ /* 0x000fc800078e0011 */
[-C--:B0-----:R-:W-:Y:S01]  /*0240*/  @!P1 IMAD.WIDE.U32 R14, R28, R29.reuse, c[0x0][0x180] ;  /* 0x000060001c0e9625 */ /* 0x081fe200078e001d */
[----:B-1----:R-:W-:Y:S01]  /*0250*/  CS2R R10, SRZ ;  /* 0x00000000000a7805 */ /* 0x002fe2000001ff00 */
[----:B------:R0:W3:Y:S02]  /*0260*/  @!P1 LDG.E.U16 R25, [R16.64] ;  /* 0x0000000410199981 */ /* 0x0000e4000c1e1500 */
[----:B----4-:R-:W-:Y:S01]  /*0270*/  @!P3 MOV R18, 0x4 ;  /* 0x000000040012b802 */ /* 0x010fe20000000f00 */
[----:B------:R-:W-:Y:S01]  /*0280*/  @!P3 IMAD R19, R0, 0x200, R5 ;  /* 0x000002000013b824 */ /* 0x000fe200078e0205 */
[----:B------:R-:W-:Y:S01]  /*0290*/  @!P3 MOV R12, 0x2 ;  /* 0x00000002000cb802 */ /* 0x000fe20000000f00 */
[CC--:B------:R-:W-:Y:S01]  /*02a0*/  @!P1 IMAD.WIDE.U32 R20, R28.reuse, R29.reuse, c[0x0][0x178] ;  /* 0x00005e001c149625 */ /* 0x0c0fe200078e001d */
[----:B------:R1:W4:Y:S01]  /*02b0*/  @!P1 LDG.E R8, [R14.64] ;  /* 0x000000040e089981 */ /* 0x000322000c1e1900 */
[----:B------:R-:W-:Y:S02]  /*02c0*/  @!P3 IADD3 R5, R5, 0x80, RZ ;  /* 0x000000800505b810 */ /* 0x000fe40007ffe0ff */
[C---:B0-----:R-:W-:Y:S01]  /*02d0*/  @!P3 IMAD.WIDE.U32 R16, R19.reuse, R12, c[0x0][0x170] ;  /* 0x00005c001310b625 */ /* 0x041fe200078e000c */
[----:B------:R0:W4:Y:S03]  /*02e0*/  @!P1 LDG.E R9, [R20.64] ;  /* 0x0000000414099981 */ /* 0x000126000c1e1900 */
[----:B-1----:R-:W-:Y:S01]  /*02f0*/  @!P3 IMAD.WIDE.U32 R14, R19, R18, c[0x0][0x178] ;  /* 0x00005e00130eb625 */ /* 0x002fe200078e0012 */
[----:B------:R-:W-:Y:S01]  /*0300*/  ISETP.GE.AND P2, PT, R5, R2, PT ;  /* 0x000000020500720c */ /* 0x000fe20003f46270 */
[----:B------:R1:W4:Y:S02]  /*0310*/  @!P3 LDG.E.U16 R24, [R16.64] ;  /* 0x000000041018b981 */ /* 0x000324000c1e1500 */
[----:B------:R-:W-:-:S02]  /*0320*/  @!P1 IMAD.WIDE.U32 R6, R28, R29, c[0x0][0x188] ;  /* 0x000062001c069625 */ /* 0x000fc400078e001d */
[----:B------:R1:W4:Y:S02]  /*0330*/  @!P3 LDG.E R11, [R14.64] ;  /* 0x000000040e0bb981 */ /* 0x000324000c1e1900 */
[----:B0-----:R-:W-:Y:S01]  /*0340*/  IMAD.MOV.U32 R21, RZ, RZ, RZ ;  /* 0x000000ffff157224 */ /* 0x001fe200078e00ff */
[----:B------:R-:W-:Y:S01]  /*0350*/  HFMA2.MMA R13, -RZ, RZ, 0, 0 ;  /* 0x00000000ff0d7435 */ /* 0x000fe200000001ff */
[----:B------:R0:W4:Y:S01]  /*0360*/  @!P1 LDG.E R10, [R6.64] ;  /* 0x00000004060a9981 */ /* 0x000122000c1e1900 */
[----:B-1----:R-:W-:-:S05]  /*0370*/  @!P3 IMAD.WIDE.U32 R14, R19, R18, c[0x0][0x188] ;  /* 0x00006200130eb625 */ /* 0x002fca00078e0012 */
[----:B------:R1:W4:Y:S01]  /*0380*/  @!P3 LDG.E R21, [R14.64] ;  /* 0x000000040e15b981 */ /* 0x000322000c1e1900 */
[----:B------:R-:W-:Y:S01]  /*0390*/  @!P1 IMAD.WIDE.U32 R28, R28, R29, c[0x0][0x190] ;  /* 0x000064001c1c9625 */ /* 0x000fe200078e001d */
[----:B0-----:R-:W-:Y:S01]  /*03a0*/  CS2R R6, SRZ ;  /* 0x0000000000067805 */ /* 0x001fe2000001ff00 */
[----:B------:R-:W-:Y:S02]  /*03b0*/  HFMA2.MMA R12, -RZ, RZ, 0, 0 ;  /* 0x00000000ff0c7435 */ /* 0x000fe400000001ff */
[----:B------:R-:W-:Y:S01]  /*03c0*/  @!P3 IMAD.WIDE.U32 R16, R19, R18, c[0x0][0x180] ;  /* 0x000060001310b625 */ /* 0x000fe200078e0012 */
[----:B------:R0:W4:Y:S01]  /*03d0*/  @!P1 LDG.E R13, [R28.64] ;  /* 0x000000041c0d9981 */ /* 0x000122000c1e1900 */
[----:B------:R-:W-:-:S03]  /*03e0*/  PRMT R20, RZ, 0x7610, R20 ;  /* 0x00007610ff147816 */ /* 0x000fc60000000014 */
[----:B------:R1:W4:Y:S01]  /*03f0*/  @!P3 LDG.E R7, [R16.64] ;  /* 0x000000041007b981 */ /* 0x000322000c1e1900 */
[----:B0-----:R-:W-:Y:S02]  /*0400*/  @!P2 LEA R28, R0, R5, 0x9 ;  /* 0x00000005001ca211 */ /* 0x001fe400078e48ff */
[----:B------:R-:W-:Y:S01]  /*0410*/  @!P2 MOV R5, 0x4 ;  /* 0x000000040005a802 */ /* 0x000fe20000000f00 */
[----:B------:R-:W-:Y:S02]  /*0420*/  @!P2 IMAD.MOV.U32 R29, RZ, RZ, 0x2 ;  /* 0x00000002ff1da424 */ /* 0x000fe400078e00ff */
[----:B------:R-:W-:-:S04]  /*0430*/  @!P3 IMAD.WIDE.U32 R18, R19, R18, c[0x0][0x190] ;  /* 0x000064001312b625 */ /* 0x000fc800078e0012 */
[C---:B-1----:R-:W-:Y:S01]  /*0440*/  @!P2 IMAD.WIDE.U32 R16, R28.reuse, R5, c[0x0][0x178] ;  /* 0x00005e001c10a625 */ /* 0x042fe200078e0005 */
[----:B------:R0:W4:Y:S03]  /*0450*/  @!P3 LDG.E R12, [R18.64] ;  /* 0x00000004120cb981 */ /* 0x000126000c1e1900 */
[C---:B------:R-:W-:Y:S01]  /*0460*/  @!P2 IMAD.WIDE.U32 R14, R28.reuse, R29, c[0x0][0x170] ;  /* 0x00005c001c0ea625 */ /* 0x040fe200078e001d */
[----:B------:R1:W4:Y:S04]  /*0470*/  @!P2 LDG.E R6, [R16.64] ;  /* 0x000000041006a981 */ /* 0x000328000c1e1900 */
[----:B------:R1:W4:Y:S01]  /*0480*/  @!P2 LDG.E.U16 R20, [R14.64] ;  /* 0x000000040e14a981 */ /* 0x000322000c1e1500 */
[----:B0-----:R-:W-:Y:S01]  /*0490*/  @!P2 IMAD.WIDE.U32 R18, R28, R5, c[0x0][0x188] ;  /* 0x000062001c12a625 */ /* 0x001fe200078e0005 */
[----:B-1----:R-:W-:-:S06]  /*04a0*/  CS2R R16, SRZ ;  /* 0x0000000000107805 */ /* 0x002fcc000001ff00 */
[----:B------:R0:W4:Y:S01]  /*04b0*/  @!P2 LDG.E R17, [R18.64] ;  /* 0x000000041211a981 */ /* 0x000122000c1e1900 */
[----:B------:R-:W-:-:S05]  /*04c0*/  @!P2 IMAD.WIDE.U32 R14, R28, R5, c[0x0][0x180] ;  /* 0x000060001c0ea625 */ /* 0x000fca00078e0005 */
[----:B------:R1:W5:Y:S01]  /*04d0*/  @!P2 LDG.E R16, [R14.64] ;  /* 0x000000040e10a981 */ /* 0x000362000c1e1900 */
[----:B------:R-:W-:Y:S01]  /*04e0*/  @!P2 IMAD.WIDE.U32 R28, R28, R5, c[0x0][0x190] ;  /* 0x000064001c1ca625 */ /* 0x000fe200078e0005 */
[----:B------:R-:W-:-:S03]  /*04f0*/  HFMA2.MMA R5, -RZ, RZ, 0, 0 ;  /* 0x00000000ff057435 */ /* 0x000fc600000001ff */
[----:B-1----:R-:W-:-:S07]  /*0500*/  IMAD.MOV.U32 R15, RZ, RZ, R23 ;  /* 0x000000ffff0f7224 */ /* 0x002fce00078e0017 */
[----:B------:R1:W5:Y:S01]  /*0510*/  @!P2 LDG.E R5, [R28.64] ;  /* 0x000000041c05a981 */ /* 0x000362000c1e1900 */
[----:B0-----:R-:W-:-:S04]  /*0520*/  IADD3 R19, R15, 0x100, RZ ;  /* 0x000001000f137810 */ /* 0x001fc80007ffe0ff */
[----:B------:R-:W-:Y:S02]  /*0530*/  ISETP.GE.AND P3, PT, R19, R2, PT ;  /* 0x000000021300720c */ /* 0x000fe40003f66270 */
[----:B------:R-:W-:-:S04]  /*0540*/  IADD3 R19, R15, 0x80, RZ ;  /* 0x000000800f137810 */ /* 0x000fc80007ffe0ff */
[-C--:B------:R-:W-:Y:S02]  /*0550*/  ISETP.GE.AND P2, PT, R19, R2.reuse, PT ;  /* 0x000000021300720c */ /* 0x080fe40003f46270 */
[----:B------:R-:W-:Y:S02]  /*0560*/  IADD3 R14, R15, 0x180, RZ ;  /* 0x000001800f0e7810 */ /* 0x000fe40007ffe0ff */
[----:B------:R-:W-:Y:S01]  /*0570*/  @!P0 MOV R15, R19 ;  /* 0x00000013000f8202 */ /* 0x000fe20000000f00 */
[----:B------:R-:W-:Y:S01]  /*0580*/  @!P0 IMAD.MOV.U32 R19, RZ, RZ, 0x2 ;  /* 0x00000002ff138424 */ /* 0x000fe200078e00ff */
[-C--:B------:R-:W-:Y:S02]  /*0590*/  ISETP.GE.AND P1, PT, R14, R2.reuse, PT ;  /* 0x000000020e00720c */ /* 0x080fe40003f26270 */
[----:B------:R-:W-:Y:S01]  /*05a0*/  ISETP.GE.AND P4, PT, R15, R2, PT ;  /* 0x000000020f00720c */ /* 0x000fe20003f86270 */
[----:B------:R-:W-:Y:S01]  /*05b0*/  BSSY B0, `(.L_x_21859) ;  /* 0x0000023000007945 */ /* 0x000fe20003800000 */
[----:B--2---:R-:W-:-:S05]  /*05c0*/  @!P0 HADD2.F32 R22, -RZ, R22.H0_H0 ;  /* 0x20000016ff168230 */ /* 0x004fca0000004100 */
[----:B---3--:R-:W-:-:S04]  /*05d0*/  @!P0 FADD.FTZ R4, R22, -R4 ;  /* 0x8000000416048221 */ /* 0x008fc80000010000 */
[----:B------:R-:W-:Y:S01]  /*05e0*/  @!P0 FMUL.FTZ R3, R4, R3 ;  /* 0x0000000304038220 */ /* 0x000fe20000410000 */
[----:B------:R-:W-:-:S03]  /*05f0*/  @!P0 LEA R4, R0, R23, 0x9 ;  /* 0x0000001700048211 */ /* 0x000fc600078e48ff */
[----:B------:R-:W-:Y:S01]  /*0600*/  @!P0 FFMA.FTZ R3, R3, R26, R27 ;  /* 0x0000001a03038223 */ /* 0x000fe2000001001b */
[----:B------:R-:W-:-:S04]  /*0610*/  @!P2 HADD2.F32 R25, -RZ, R25.H0_H0 ;  /* 0x20000019ff19a230 */ /* 0x000fc80000004100 */
[----:B------:R-:W-:Y:S01]  /*0620*/  @!P0 F2FP.PACK_AB R3, RZ, R3 ;  /* 0x00000003ff03823e */ /* 0x000fe200000000ff */
[----:B----4-:R-:W-:Y:S01]  /*0630*/  @!P3 HADD2.F32 R24, -RZ, R24.H0_H0 ;  /* 0x20000018ff18b230 */ /* 0x010fe20000004100 */
[----:B------:R-:W-:-:S04]  /*0640*/  @!P2 FADD.FTZ R10, R25, -R10 ;  /* 0x8000000a190aa221 */ /* 0x000fc80000010000 */
[----:B------:R-:W-:Y:S02]  /*0650*/  @!P2 FMUL.FTZ R9, R10, R9 ;  /* 0x000000090a09a220 */ /* 0x000fe40000410000 */
[----:B------:R-:W-:-:S04]  /*0660*/  @!P3 FADD.FTZ R24, R24, -R21 ;  /* 0x800000151818b221 */ /* 0x000fc80000010000 */
[----:B------:R-:W-:Y:S02]  /*0670*/  @!P3 FMUL.FTZ R24, R24, R11 ;  /* 0x0000000b1818b220 */ /* 0x000fe40000410000 */
[----:B------:R-:W-:-:S05]  /*0680*/  @!P0 IMAD.WIDE.U32 R10, R4, R19, c[0x0][0x168] ;  /* 0x00005a00040a8625 */ /* 0x000fca00078e0013 */
[----:B------:R1:W-:Y:S01]  /*0690*/  @!P0 STG.E.U16 [R10.64], R3 ;  /* 0x000000030a008986 */ /* 0x0003e2000c101504 */
[----:B------:R-:W-:-:S05]  /*06a0*/  @!P2 FFMA.FTZ R8, R9, R13, R8 ;  /* 0x0000000d0908a223 */ /* 0x000fca0000010008 */
[----:B------:R-:W-:Y:S01]  /*06b0*/  @!P2 F2FP.PACK_AB R8, RZ, R8 ;  /* 0x00000008ff08a23e */ /* 0x000fe200000000ff */
[----:B------:R-:W-:Y:S01]  /*06c0*/  @!P3 FFMA.FTZ R7, R24, R12, R7 ;  /* 0x0000000c1807b223 */ /* 0x000fe20000010007 */
[----:B------:R-:W-:-:S04]  /*06d0*/  @!P1 HADD2.F32 R20, -RZ, R20.H0_H0 ;  /* 0x20000014ff149230 */ /* 0x000fc80000004100 */
[----:B------:R-:W-:Y:S01]  /*06e0*/  @!P3 F2FP.PACK_AB R7, RZ, R7 ;  /* 0x00000007ff07b23e */ /* 0x000fe200000000ff */
[----:B------:R-:W-:-:S04]  /*06f0*/  @!P1 FADD.FTZ R17, R20, -R17 ;  /* 0x8000001114119221 */ /* 0x000fc80000010000 */
[----:B------:R-:W-:Y:S01]  /*0700*/  @!P1 FMUL.FTZ R17, R17, R6 ;  /* 0x0000000611119220 */ /* 0x000fe20000410000 */
[----:B------:R-:W-:Y:S05]  /*0710*/  @P4 BRA `(.L_x_21860) ;  /* 0x000000c000004947 */ /* 0x000fea0003800000 */
[----:B-1----:R-:W-:Y:S02]  /*0720*/  LEA R6, R0, R15, 0x9 ;  /* 0x0000000f00067211 */ /* 0x002fe400078e48ff */
[----:B------:R-:W-:Y:S02]  /*0730*/  IADD3 R15, R15, 0x80, RZ ;  /* 0x000000800f0f7810 */ /* 0x000fe40007ffe0ff */
[----:B------:R-:W-:Y:S02]  /*0740*/  MOV R9, 0x2 ;  /* 0x0000000200097802 */ /* 0x000fe40000000f00 */
[----:B------:R-:W-:Y:S02]  /*0750*/  ISETP.GE.AND P0, PT, R15, R2, PT ;  /* 0x000000020f00720c */ /* 0x000fe40003f06270 */
[----:B------:R-:W-:Y:S01]  /*0760*/  PRMT R10, R7, 0x7610, R10 ;  /* 0x00007610070a7816 */ /* 0x000fe2000000000a */
[----:B------:R-:W-:Y:S01]  /*0770*/  IMAD.WIDE.U32 R6, R6, R9, c[0x0][0x168] ;  /* 0x00005a0006067625 */ /* 0x000fe200078e0009 */
[----:B------:R-:W-:-:S05]  /*0780*/  PRMT R3, R8, 0x7610, R3 ;  /* 0x0000761008037816 */ /* 0x000fca0000000003 */
[----:B------:R0:W-:Y:S04]  /*0790*/  STG.E.U16 [R6.64], R3 ;  /* 0x0000000306007986 */ /* 0x0001e8000c101504 */
[----:B------:R-:W-:Y:S01]  /*07a0*/  @!P0 IMAD R4, R0, 0x200, R15 ;  /* 0x0000020000048824 */ /* 0x000fe200078e020f */
[----:B------:R-:W-:-:S03]  /*07b0*/  @!P0 IADD3 R15, R15, 0x80, RZ ;  /* 0x000000800f0f8810 */ /* 0x000fc60007ffe0ff */
[----:B------:R-:W-:-:S05]  /*07c0*/  @!P0 IMAD.WIDE.U32 R8, R4, R9, c[0x0][0x168] ;  /* 0x00005a0004088625 */ /* 0x000fca00078e0009 */
[----:B------:R0:W-:Y:S02]  /*07d0*/  @!P0 STG.E.U16 [R8.64], R10 ;  /* 0x0000000a08008986 */ /* 0x0001e4000c101504 */
.L_x_21860:
[----:B-1----:R-:W-:Y:S05]  /*07e0*/  BSYNC B0 ;  /* 0x0000000000007941 */ /* 0x002fea0003800000 */
.L_x_21859:
[----:B------:R-:W-:Y:S01]  /*07f0*/  ISETP.GE.AND P0, PT, R15, R2, PT ;  /* 0x000000020f00720c */ /* 0x000fe20003f06270 */
[----:B-----5:R-:W-:-:S05]  /*0800*/  @!P1 FFMA.FTZ R5, R17, R5, R16 ;  /* 0x0000000511059223 */ /* 0x020fca0000010010 */
[----:B------:R-:W-:-:S07]  /*0810*/  @!P1 F2FP.PACK_AB R5, RZ, R5 ;  /* 0x00000005ff05923e */ /* 0x000fce00000000ff */
[----:B------:R-:W-:Y:S05]  /*0820*/  @P0 EXIT ;  /* 0x000000000000094d */ /* 0x000fea0003800000 */
[----:B0-----:R-:W-:Y:S01]  /*0830*/  HFMA2.MMA R3, -RZ, RZ, 0, 1.1920928955078125e-07 ;  /* 0x00000002ff037435 */ /* 0x001fe200000001ff */
[----:B------:R-:W-:-:S09]  /*0840*/  LEA R2, R0, R15, 0x9 ;  /* 0x0000000f00027211 */ /* 0x000fd200078e48ff */
[----:B------:R-:W-:-:S05]  /*0850*/  IMAD.WIDE.U32 R2, R2, R3, c[0x0][0x168] ;  /* 0x00005a0002027625 */ /* 0x000fca00078e0003 */
[----:B------:R-:W-:Y:S01]  /*0860*/  STG.E.U16 [R2.64], R5 ;  /* 0x0000000502007986 */ /* 0x000fe2000c101504 */
[----:B------:R-:W-:Y:S05]  /*0870*/  EXIT ;  /* 0x000000000000794d */ /* 0x000fea0003800000 */
.L_x_21861:
        /* <DEDUP_REMOVED lines=16> */
.L_x_26867:


//--------------------- .text._ZN2at6native29vectorized_elementwise_kernelILi2EZZZNS0_49_GLOBAL__N__b919a28f_16_Normalization_cu_5c38458722batch_norm_elementwiseERKNS_6TensorES5_RKSt8optionalIS3_ES9_S5_S5_ENKUlvE0_clEvENKUlvE2_clEvEUlN3c104HalfEffffE_St5arrayIPcLm6EEEEviT0_T1_ --------------------------
	.section	.text._ZN2at6native29vectorized_elementwise_kernelILi2EZZZNS0_49_GLOBAL__N__b919a28f_16_Normalization_cu_5c38458722batch_norm_elementwiseERKNS_6TensorES5_RKSt8optionalIS3_ES9_S5_S5_ENKUlvE0_clEvENKUlvE2_clEvEUlN3c104HalfEffffE_St5arrayIPcLm6EEEEviT0_T1_,"ax",@progbits
	.sectioninfo	@"SHI_REGISTERS=51"
	.align	128
        .global         _ZN2at6native29vectorized_elementwise_kernelILi2EZZZNS0_49_GLOBAL__N__b919a28f_16_Normalization_cu_5c38458722batch_norm_elementwiseERKNS_6TensorES5_RKSt8optionalIS3_ES9_S5_S5_ENKUlvE0_clEvENKUlvE2_clEvEUlN3c104HalfEffffE_St5arrayIPcLm6EEEEviT0_T1_
        .type           _ZN2at6native29vectorized_elementwise_kernelILi2EZZZNS0_49_GLOBAL__N__b919a28f_16_Normalization_cu_5c38458722batch_norm_elementwiseERKNS_6TensorES5_RKSt8optionalIS3_ES9_S5_S5_ENKUlvE0_clEvENKUlvE2_clEvEUlN3c104HalfEffffE_St5arrayIPcLm6EEEEviT0_T1_,@function
        .size           _ZN2at6native29vectorized_elementwise_kernelILi2EZZZNS0_49_GLOBAL__N__b919a28f_16_Normalization_cu_5c38458722batch_norm_elementwiseERKNS_6TensorES5_RKSt8optionalIS3_ES9_S5_S5_ENKUlvE0_clEvENKUlvE2_clEvEUlN3c104HalfEffffE_St5arrayIPcLm6EEEEviT0_T1_,(.L_x_26868 - _ZN2at6native29vectorized_elementwise_kernelILi2EZZZNS0_49_GLOBAL__N__b919a28f_16_Normalization_cu_5c38458722batch_norm_elementwiseERKNS_6TensorES5_RKSt8optionalIS3_ES9_S5_S5_ENKUlvE0_clEvENKUlvE2_clEvEUlN3c104HalfEffffE_St5arrayIPcLm6EEEEviT0_T1_)
        .other          _ZN2at6native29vectorized_elementwise_kernelILi2EZZZNS0_49_GLOBAL__N__b919a28f_16_Normalization_cu_5c38458722batch_norm_elementwiseERKNS_6TensorES5_RKSt8optionalIS3_ES9_S5_S5_ENKUlvE0_clEvENKUlvE2_clEvEUlN3c104HalfEffffE_St5arrayIPcLm6EEEEviT0_T1_,@"STO_CUDA_ENTRY STV_DEFAULT"
_ZN2at6native29vectorized_elementwise_kernelILi2EZZZNS0_49_GLOBAL__N__b919a28f_16_Normalization_cu_5c38458722batch_norm_elementwiseERKNS_6TensorES5_RKSt8optionalIS3_ES9_S5_S5_ENKUlvE0_clEvENKUlvE2_clEvEUlN3c104HalfEffffE_St5arrayIPcLm6EEEEviT0_T1_:
.text._ZN2at6native29vectorized_elementwise_kernelILi2EZZZNS0_49_GLOBAL__N__b919a28f_16_Normalization_cu_5c38458722batch_norm_elementwiseERKNS_6TensorES5_RKSt8optionalIS3_ES9_S5_S5_ENKUlvE0_clEvENKUlvE2_clEvEUlN3c104HalfEffffE_St5arrayIPcLm6EEEEviT0_T1_:
        /* <DEDUP_REMOVED lines=11> */
[----:B------:R-:W-:-:S06]  /*00b0*/  IMAD.WIDE R4, R3, R0, c[0x0][0x170] ;  /* 0x00005c0003047625 */ /* 0x000fcc00078e0200 */
[----:B0-----:R-:W-:-:S04]  /*00c0*/  IMAD.WIDE.U32 R18, R2, 0x4, R4 ;  /* 0x0000000402127825 */ /* 0x001fc800078e0004 */
[----:B------:R-:W-:Y:S01]  /*00d0*/  IMAD.WIDE.U32 R28, R2, 0x8, R6 ;  /* 0x00000008021c7825 */ /* 0x000fe200078e0006 */
[----:B------:R0:W2:Y:S04]  /*00e0*/  LDG.E R42, [R18.64] ;  /* 0x00000004122a7981 */ /* 0x0000a8000c1e1900 */
[----:B------:R1:W3:Y:S04]  /*00f0*/  LDG.E.64 R6, [R28.64] ;  /* 0x000000041c067981 */ /* 0x0002e8000c1e1b00 */
[----:B------:R0:W4:Y:S01]  /*0100*/  LDG.E R43, [R18.64+0x200] ;  /* 0x00020004122b7981 */ /* 0x000122000c1e1900 */
[----:B------:R-:W-:-:S03]  /*0110*/  IMAD.WIDE R8, R3, R32, c[0x0][0x178] ;  /* 0x00005e0003087625 */ /* 0x000fc600078e0220 */
[----:B------:R1:W5:Y:S01]  /*0120*/  LDG.E.64 R4, [R28.64+0x400] ;  /* 0x000400041c047981 */ /* 0x000362000c1e1b00 */
[----:B------:R-:W-:-:S03]  /*0130*/  IMAD.WIDE R36, R3, R32, c[0x0][0x180] ;  /* 0x0000600003247625 */ /* 0x000fc600078e0220 */
[----:B------:R0:W5:Y:S01]  /*0140*/  LDG.E R40, [R18.64+0x400] ;  /* 0x0004000412287981 */ /* 0x000162000c1e1900 */
[----:B------:R-:W-:-:S03]  /*0150*/  IMAD.WIDE R32, R3, R32, c[0x0][0x190] ;  /* 0x0000640003207625 */ /* 0x000fc600078e0220 */
[----:B------:R0:W5:Y:S01]  /*0160*/  LDG.E R41, [R18.64+0x600] ;  /* 0x0006000412297981 */ /* 0x000162000c1e1900 */
[----:B------:R-:W-:-:S03]  /*0170*/  IMAD.WIDE.U32 R46, R2, 0x8, R8 ;  /* 0x00000008022e7825 */ /* 0x000fc600078e0008 */
[----:B------:R1:W5:Y:S01]  /*0180*/  LDG.E.64 R8, [R28.64+0x800] ;  /* 0x000800041c087981 */ /* 0x000362000c1e1b00 */
[----:B------:R-:W-:-:S03]  /*0190*/  IMAD.WIDE.U32 R36, R2, 0x8, R36 ;  /* 0x0000000802247825 */ /* 0x000fc600078e0024 */
[----:B------:R1:W5:Y:S01]  /*01a0*/  LDG.E.64 R10, [R28.64+0xc00] ;  /* 0x000c00041c0a7981 */ /* 0x000362000c1e1b00 */
[----:B------:R-:W-:-:S03]  /*01b0*/  IMAD.WIDE.U32 R32, R2, 0x8, R32 ;  /* 0x0000000802207825 */ /* 0x000fc600078e0020 */
[----:B------:R4:W5:Y:S04]  /*01c0*/  LDG.E.64 R12, [R46.64] ;  /* 0x000000042e0c7981 */ /* 0x000968000c1e1b00 */
[----:B------:R4:W5:Y:S04]  /*01d0*/  LDG.E.64 R14, [R46.64+0x400] ;  /* 0x000400042e0e7981 */ /* 0x000968000c1e1b00 */
[----:B------:R4:W5:Y:S04]  /*01e0*/  LDG.E.64 R16, [R46.64+0x800] ;  /* 0x000800042e107981 */ /* 0x000968000c1e1b00 */
[----:B0-----:R4:W5:Y:S04]  /*01f0*/  LDG.E.64 R18, [R46.64+0xc00] ;  /* 0x000c00042e127981 */ /* 0x001968000c1e1b00 */
[----:B------:R-:W5:Y:S04]  /*0200*/  LDG.E.64 R20, [R36.64] ;  /* 0x0000000424147981 */ /* 0x000f68000c1e1b00 */
[----:B------:R0:W5:Y:S04]  /*0210*/  LDG.E.64 R22, [R32.64] ;  /* 0x0000000420167981 */ /* 0x000168000c1e1b00 */
[----:B------:R-:W5:Y:S04]  /*0220*/  LDG.E.64 R24, [R36.64+0x400] ;  /* 0x0004000424187981 */ /* 0x000f68000c1e1b00 */
[----:B------:R0:W5:Y:S04]  /*0230*/  LDG.E.64 R26, [R32.64+0x400] ;  /* 0x00040004201a7981 */ /* 0x000168000c1e1b00 */
[----:B-1----:R-:W5:Y:S04]  /*0240*/  LDG.E.64 R28, [R36.64+0x800] ;  /* 0x00080004241c7981 */ /* 0x002f68000c1e1b00 */
[----:B------:R0:W5:Y:S04]  /*0250*/  LDG.E.64 R30, [R32.64+0x800] ;  /* 0x00080004201e7981 */ /* 0x000168000c1e1b00 */
[----:B------:R-:W5:Y:S04]  /*0260*/  LDG.E.64 R34, [R36.64+0xc00] ;  /* 0x000c000424227981 */ /* 0x000f68000c1e1b00 */
[----:B------:R0:W5:Y:S01]  /*0270*/  LDG.E.64 R38, [R32.64+0xc00] ;  /* 0x000c000420267981 */ /* 0x000162000c1e1b00 */
[----:B--2---:R-:W-:-:S05]  /*0280*/  HADD2.F32 R45, -RZ, R42.H0_H0 ;  /* 0x2000002aff2d7230 */ /* 0x004fca0000004100 */
[----:B---3--:R-:W-:Y:S01]  /*0290*/  FADD.FTZ R45, -R6, R45 ;  /* 0x0000002d062d7221 */ /* 0x008fe20000010100 */
[----:B------:R-:W-:Y:S02]  /*02a0*/  HADD2.F32 R6, -RZ, R42.H1_H1 ;  /* 0x3000002aff067230 */ /* 0x000fe40000004100 */
[--C-:B----4-:R-:W-:Y:S02]  /*02b0*/  HADD2.F32 R47, -RZ, R43.reuse.H0_H0 ;  /* 0x2000002bff2f7230 */ /* 0x110fe40000004100 */
[----:B------:R-:W-:Y:S01]  /*02c0*/  HADD2.F32 R42, -RZ, R43.H1_H1 ;  /* 0x3000002bff2a7230 */ /* 0x000fe20000004100 */
[----:B------:R-:W-:Y:S02]  /*02d0*/  FADD.FTZ R6, -R7, R6 ;  /* 0x0000000607067221 */ /* 0x000fe40000010100 */
[----:B-----5:R-:W-:Y:S02]  /*02e0*/  FADD.FTZ R7, -R4, R47 ;  /* 0x0000002f04077221 */ /* 0x020fe40000010100 */
[----:B------:R-:W-:Y:S01]  /*02f0*/  FADD.FTZ R4, -R5, R42 ;  /* 0x0000002a05047221 */ /* 0x000fe20000010100 */
[----:B------:R-:W-:-:S02]  /*0300*/  HADD2.F32 R5, -RZ, R40.H0_H0 ;  /* 0x20000028ff057230 */ /* 0x000fc40000004100 */
[----:B------:R-:W-:Y:S02]  /*0310*/  HADD2.F32 R40, -RZ, R40.H1_H1 ;  /* 0x30000028ff287230 */ /* 0x000fe40000004100 */
[--C-:B0-----:R-:W-:Y:S02]  /*0320*/  HADD2.F32 R33, -RZ, R41.reuse.H0_H0 ;  /* 0x20000029ff217230 */ /* 0x101fe40000004100 */
[----:B------:R-:W-:Y:S01]  /*0330*/  HADD2.F32 R32, -RZ, R41.H1_H1 ;  /* 0x30000029ff207230 */ /* 0x000fe20000004100 */
[----:B------:R-:W-:Y:S02]  /*0340*/  FADD.FTZ R5, -R8, R5 ;  /* 0x0000000508057221 */ /* 0x000fe40000010100 */
[----:B------:R-:W-:Y:S02]  /*0350*/  FADD.FTZ R40, -R9, R40 ;  /* 0x0000002809287221 */ /* 0x000fe40000010100 */
[----:B------:R-:W-:Y:S02]  /*0360*/  FADD.FTZ R33, -R10, R33 ;  /* 0x000000210a217221 */ /* 0x000fe40000010100 */
[----:B------:R-:W-:-:S02]  /*0370*/  FADD.FTZ R32, -R11, R32 ;  /* 0x000000200b207221 */ /* 0x000fc40000010100 */
        /* <DEDUP_REMOVED lines=9> */
[----:B------:R-:W-:Y:S02]  /*0410*/  FFMA.FTZ R20, R22, R45, R20 ;  /* 0x0000002d16147223 */ /* 0x000fe40000010014 */
[----:B------:R-:W-:Y:S02]  /*0420*/  FFMA.FTZ R21, R23, R6, R21 ;  /* 0x0000000617157223 */ /* 0x000fe40000010015 */
[----:B------:R-:W-:-:S03]  /*0430*/  IMAD.WIDE R4, R2, 0x4, R4 ;  /* 0x0000000402047825 */ /* 0x000fc600078e0204 */
[----:B------:R-:W-:Y:S01]  /*0440*/  F2FP.PACK_AB R21, R21, R20 ;  /* 0x000000141515723e */ /* 0x000fe200000000ff */
[----:B------:R-:W-:Y:S02]  /*0450*/  FFMA.FTZ R7, R26, R7, R24 ;  /* 0x000000071a077223 */ /* 0x000fe40000010018 */
[----:B------:R-:W-:Y:S02]  /*0460*/  FFMA.FTZ R8, R27, R8, R25 ;  /* 0x000000081b087223 */ /* 0x000fe40000010019 */
[----:B------:R-:W-:Y:S03]  /*0470*/  STG.E [R4.64], R21 ;  /* 0x0000001504007986 */ /* 0x000fe6000c101904 */
[----:B------:R-:W-:Y:S01]  /*0480*/  F2FP.PACK_AB R7, R8, R7 ;  /* 0x000000070807723e */ /* 0x000fe200000000ff */
[----:B------:R-:W-:Y:S02]  /*0490*/  FFMA.FTZ R9, R30, R9, R28 ;  /* 0x000000091e097223 */ /* 0x000fe4000001001c */
[----:B------:R-:W-:-:S02]  /*04a0*/  FFMA.FTZ R40, R31, R40, R29 ;  /* 0x000000281f287223 */ /* 0x000fc4000001001d */
[----:B------:R-:W-:Y:S03]  /*04b0*/  STG.E [R4.64+0x200], R7 ;  /* 0x0002000704007986 */ /* 0x000fe6000c101904 */
[----:B------:R-:W-:Y:S01]  /*04c0*/  F2FP.PACK_AB R9, R40, R9 ;  /* 0x000000092809723e */ /* 0x000fe200000000ff */
[----:B------:R-:W-:Y:S02]  /*04d0*/  FFMA.FTZ R33, R38, R33, R34 ;  /* 0x0000002126217223 */ /* 0x000fe40000010022 */
[----:B------:R-:W-:Y:S02]  /*04e0*/  FFMA.FTZ R32, R39, R32, R35 ;  /* 0x0000002027207223 */ /* 0x000fe40000010023 */
[----:B------:R-:W-:Y:S03]  /*04f0*/  STG.E [R4.64+0x400], R9 ;  /* 0x0004000904007986 */ /* 0x000fe6000c101904 */
[----:B------:R-:W-:-:S05]  /*0500*/  F2FP.PACK_AB R33, R32, R33 ;  /* 0x000000212021723e */ /* 0x000fca00000000ff */
[----:B------:R-:W-:Y:S01]  /*0510*/  STG.E [R4.64+0x600], R33 ;  /* 0x0006002104007986 */ /* 0x000fe2000c101904 */
[----:B------:R-:W-:Y:S05]  /*0520*/  EXIT ;  /* 0x000000000000794d */ /* 0x000fea0003800000 */
.L_x_21862:
[----:B------:R-:W0:Y:S01]  /*0530*/  S2R R44, SR_TID.X ;  /* 0x00000000002c7919 */ /* 0x000e220000002100 */
[----:B------:R-:W-:Y:S01]  /*0540*/  PRMT R13, RZ, 0x7610, R13 ;  /* 0x00007610ff0d7816 */ /* 0x000fe2000000000d */
[----:B------:R-:W-:Y:S01]  /*0550*/  CS2R R20, SRZ ;  /* 0x0000000000147805 */ /* 0x000fe2000001ff00 */
[----:B0-----:R-:W-:Y:S02]  /*0560*/  ISETP.GE.AND P0, PT, R44, R5, PT ;  /* 0x000000052c00720c */ /* 0x001fe40003f06270 */
[----:B------:R-:W-:Y:S01]  /*0570*/  MOV R0, R44 ;  /* 0x0000002c00007202 */ /* 0x000fe20000000f00 */
[----:B------:R-:W-:-:S10]  /*0580*/  HFMA2.MMA R45, -RZ, RZ, 0, 0 ;  /* 0x00000000ff2d7435 */ /* 0x000fd400000001ff */
[----:B------:R-:W-:Y:S01]  /*0590*/  @!P0 MOV R7, 0x2 ;  /* 0x0000000200078802 */ /* 0x000fe20000000f00 */
[----:B------:R-:W-:Y:S01]  /*05a0*/  @!P0 IMAD.IADD R18, R3, 0x1, R0 ;  /* 0x0000000103128824 */ /* 0x000fe200078e0200 */
[----:B------:R-:W-:-:S03]  /*05b0*/  @!P0 MOV R19, 0x4 ;  /* 0x0000000400138802 */ /* 0x000fc60000000f00 */
[----:B------:R-:W-:-:S04]  /*05c0*/  @!P0 IMAD.WIDE.U32 R6, R18, R7, c[0x0][0x170] ;  /* 0x00005c0012068625 */ /* 0x000fc800078e0007 */
[CC--:B------:R-:W-:Y:S01]  /*05d0*/  @!P0 IMAD.WIDE.U32 R10, R18.reuse, R19.reuse, c[0x0][0x188] ;  /* 0x00006200120a8625 */ /* 0x0c0fe200078e0013 */
[----:B------:R0:W2:Y:S03]  /*05e0*/  @!P0 LDG.E.U16 R13, [R6.64] ;  /* 0x00000004060d8981 */ /* 0x0000a6000c1e1500 */
[CC--:B------:R-:W-:Y:S01]  /*05f0*/  @!P0 IMAD.WIDE.U32 R8, R18.reuse, R19.reuse, c[0x0][0x178] ;  /* 0x00005e0012088625 */ /* 0x0c0fe200078e0013 */
[----:B------:R1:W3:Y:S01]  /*0600*/  @!P0 LDG.E R20, [R10.64] ;  /* 0x000000040a148981 */ /* 0x0002e2000c1e1900 */
[----:B------:R-:W-:Y:S02]  /*0610*/  MOV R14, RZ ;  /* 0x000000ff000e7202 */ /* 0x000fe40000000f00 */
[----:B------:R-:W-:Y:S01]  /*0620*/  IMAD.MOV.U32 R43, RZ, RZ, RZ ;  /* 0x000000ffff2b7224 */ /* 0x000fe200078e00ff */
[----:B------:R4:W5:Y:S01]  /*0630*/  @!P0 LDG.E R45, [R8.64] ;  /* 0x00000004082d8981 */ /* 0x000962000c1e1900 */
[----:B------:R-:W-:-:S04]  /*0640*/  @!P0 IMAD.WIDE.U32 R16, R18, R19, c[0x0][0x180] ;  /* 0x0000600012108625 */ /* 0x000fc800078e0013 */
[----:B------:R-:W-:Y:S01]  /*0650*/  @!P0 IMAD.WIDE.U32 R18, R18, R19, c[0x0][0x190] ;  /* 0x0000640012128625 */ /* 0x000fe200078e0013 */
[----:B------:R0:W5:Y:S04]  /*0660*/  @!P0 LDG.E R14, [R16.64] ;  /* 0x00000004100e8981 */ /* 0x000168000c1e1900 */
[----:B------:R0:W5:Y:S01]  /*0670*/  @!P0 LDG.E R43, [R18.64] ;  /* 0x00000004122b8981 */ /* 0x000162000c1e1900 */
[----:B------:R-:W-:-:S04]  /*0680*/  @!P0 IADD3 R0, R0, 0x80, RZ ;  /* 0x0000008000008810 */ /* 0x000fc80007ffe0ff */
[----:B------:R-:W-:Y:S01]  /*0690*/  ISETP.GE.AND P1, PT, R0, R5, PT ;  /* 0x000000050000720c */ /* 0x000fe20003f26270 */
[----:B-1----:R-:W-:-:S12]  /*06a0*/  HFMA2.MMA R11, -RZ, RZ, 0, 0 ;  /* 0x00000000ff0b7435 */ /* 0x002fd800000001ff */
[----:B------:R-:W-:Y:S02]  /*06b0*/  @!P1 IADD3 R24, R3, R0, RZ ;  /* 0x0000000003189210 */ /* 0x000fe40007ffe0ff */
[----:B------:R-:W-:-:S04]  /*06c0*/  @!P1 IADD3 R0, R0, 0x80, RZ ;  /* 0x0000008000009810 */ /* 0x000fc80007ffe0ff */
[----:B------:R-:W-:Y:S01]  /*06d0*/  ISETP.GE.AND P2, PT, R0, R5, PT ;  /* 0x000000050000720c */ /* 0x000fe20003f46270 */
[----:B0-----:R-:W-:Y:S01]  /*06e0*/  HFMA2.MMA R7, -RZ, RZ, 0, 0 ;  /* 0x00000000ff077435 */ /* 0x001fe200000001ff */
[----:B------:R-:W-:Y:S02]  /*06f0*/  @!P1 MOV R15, 0x2 ;  /* 0x00000002000f9802 */ /* 0x000fe40000000f00 */
[----:B------:R-:W-:Y:S01]  /*0700*/  @!P1 MOV R25, 0x4 ;  /* 0x0000000400199802 */ /* 0x000fe20000000f00 */
[----:B------:R-:W-:Y:S01]  /*0710*/  IMAD.MOV.U32 R2, RZ, RZ, RZ ;  /* 0x000000ffff027224 */ /* 0x000fe200078e00ff */
[----:B------:R-:W-:Y:S01]  /*0720*/  PRMT R41, RZ, 0x7610, R41 ;  /* 0x00007610ff297816 */ /* 0x000fe20000000029 */
[----:B----4-:R-:W-:Y:S01]  /*0730*/  @!P1 IMAD.WIDE.U32 R8, R24, R15, c[0x0][0x170] ;  /* 0x00005c0018089625 */ /* 0x010fe200078e000f */
[----:B------:R-:W-:-:S03]  /*0740*/  MOV R4, RZ ;  /* 0x000000ff00047202 */ /* 0x000fc60000000f00 */
[CC--:B------:R-:W-:Y:S01]  /*0750*/  @!P1 IMAD.WIDE.U32 R16, R24.reuse, R25.reuse, c[0x0][0x178] ;  /* 0x00005e0018109625 */ /* 0x0c0fe200078e0019 */
[----:B------:R0:W4:Y:S01]  /*0760*/  @!P1 LDG.E.U16 R41, [R8.64] ;  /* 0x0000000408299981 */ /* 0x000122000c1e1500 */
[----:B------:R-:W-:Y:S02]  /*0770*/  @!P2 IADD3 R6, R3, R0, RZ ;  /* 0x000000000306a210 */ /* 0x000fe40007ffe0ff */
[-C--:B------:R-:W-:Y:S01]  /*0780*/  @!P1 IMAD.WIDE.U32 R18, R24, R25.reuse, c[0x0][0x180] ;  /* 0x0000600018129625 */ /* 0x080fe200078e0019 */
[----:B------:R-:W-:Y:S01]  /*0790*/  @!P2 IADD3 R0, R0, 0x80, RZ ;  /* 0x000000800000a810 */ /* 0x000fe20007ffe0ff */
[----:B------:R1:W4:Y:S02]  /*07a0*/  @!P1 LDG.E R11, [R16.64] ;  /* 0x00000004100b9981 */ /* 0x000324000c1e1900 */
[CC--:B------:R-:W-:Y:S02]  /*07b0*/  @!P1 IMAD.WIDE.U32 R22, R24.reuse, R25.reuse, c[0x0][0x188] ;  /* 0x0000620018169625 */ /* 0x0c0fe400078e0019 */
[----:B------:R0:W4:Y:S02]  /*07c0*/  @!P1 LDG.E R4, [R18.64] ;  /* 0x0000000412049981 */ /* 0x000124000c1e1900 */
[----:B------:R-:W-:-:S02]  /*07d0*/  @!P1 IMAD.WIDE.U32 R24, R24, R25, c[0x0][0x190] ;  /* 0x0000640018189625 */ /* 0x000fc400078e0019 */
[----:B------:R0:W4:Y:S04]  /*07e0*/  @!P1 LDG.E R2, [R22.64] ;  /* 0x0000000416029981 */ /* 0x000128000c1e1900 */
[----:B------:R0:W4:Y:S01]  /*07f0*/  @!P1 LDG.E R7, [R24.64] ;  /* 0x0000000418079981 */ /* 0x000122000c1e1900 */
[----:B------:R-:W-:Y:S02]  /*0800*/  ISETP.GE.AND P1, PT, R0, R5, PT ;  /* 0x000000050000720c */ /* 0x000fe40003f26270 */
[----:B------:R-:W-:Y:S02]  /*0810*/  @!P2 MOV R29, 0x2 ;  /* 0x00000002001da802 */ /* 0x000fe40000000f00 */
[----:B------:R-:W-:Y:S01]  /*0820*/  @!P2 MOV R15, 0x4 ;  /* 0x00000004000fa802 */ /* 0x000fe20000000f00 */
[----:B------:R-:W-:Y:S01]  /*0830*/  CS2R R32, SRZ ;  /* 0x0000000000207805 */ /* 0x000fe2000001ff00 */
[----:B------:R-:W-:Y:S01]  /*0840*/  PRMT R42, RZ, 0x7610, R42 ;  /* 0x00007610ff2a7816 */ /* 0x000fe2000000002a */
[----:B------:R-:W-:Y:S01]  /*0850*/  CS2R R36, SRZ ;  /* 0x0000000000247805 */ /* 0x000fe2000001ff00 */
[----:B------:R-:W-:Y:S01]  /*0860*/  MOV R40, RZ ;  /* 0x000000ff00287202 */ /* 0x000fe20000000f00 */
[----:B------:R-:W-:-:S02]  /*0870*/  IMAD.MOV.U32 R38, RZ, RZ, RZ ;  /* 0x000000ffff267224 */ /* 0x000fc400078e00ff */
[----:B------:R-:W-:-:S04]  /*0880*/  @!P2 IMAD.WIDE.U32 R28, R6, R29, c[0x0][0x170] ;  /* 0x00005c00061ca625 */ /* 0x000fc800078e001d */
[CC--:B------:R-:W-:Y:S01]  /*0890*/  @!P2 IMAD.WIDE.U32 R26, R6.reuse, R15.reuse, c[0x0][0x178] ;  /* 0x00005e00061aa625 */ /* 0x0c0fe200078e000f */
[----:B------:R0:W4:Y:S03]  /*08a0*/  @!P2 LDG.E.U16 R42, [R28.64] ;  /* 0x000000041c2aa981 */ /* 0x000126000c1e1500 */
[CC--:B-1----:R-:W-:Y:S01]  /*08b0*/  @!P2 IMAD.WIDE.U32 R16, R6.reuse, R15.reuse, c[0x0][0x180] ;  /* 0x000060000610a625 */ /* 0x0c2fe200078e000f */
[----:B------:R1:W4:Y:S03]  /*08c0*/  @!P2 LDG.E R40, [R26.64] ;  /* 0x000000041a28a981 */ /* 0x000326000c1e1900 */
[CC--:B0-----:R-:W-:Y:S01]  /*08d0*/  @!P2 IMAD.WIDE.U32 R22, R6.reuse, R15.reuse, c[0x0][0x188] ;  /* 0x000062000616a625 */ /* 0x0c1fe200078e000f */
[----:B------:R0:W4:Y:S03]  /*08e0*/  @!P2 LDG.E R33, [R16.64] ;  /* 0x000000041021a981 */ /* 0x000126000c1e1900 */
[----:B------:R-:W-:Y:S01]  /*08f0*/  @!P2 IMAD.WIDE.U32 R24, R6, R15, c[0x0][0x190] ;  /* 0x000064000618a625 */ /* 0x000fe200078e000f */
[----:B------:R-:W-:Y:S01]  /*0900*/  @!P1 IADD3 R6, R3, R0, RZ ;  /* 0x0000000003069210 */ /* 0x000fe20007ffe0ff */
[----:B------:R0:W4:Y:S01]  /*0910*/  @!P2 LDG.E R37, [R22.64] ;  /* 0x000000041625a981 */ /* 0x000122000c1e1900 */
[----:B------:R-:W-:-:S03]  /*0920*/  @!P1 IADD3 R0, R0, 0x80, RZ ;  /* 0x0000008000009810 */ /* 0x000fc60007ffe0ff */
[----:B------:R0:W4:Y:S01]  /*0930*/  @!P2 LDG.E R38, [R24.64] ;  /* 0x000000041826a981 */ /* 0x000122000c1e1900 */
[----:B------:R-:W-:Y:S01]  /*0940*/  ISETP.GE.AND P2, PT, R0, R5, PT ;  /* 0x000000050000720c */ /* 0x000fe20003f46270 */
[----:B------:R-:W-:Y:S01]  /*0950*/  HFMA2.MMA R8, -RZ, RZ, 0, 0 ;  /* 0x00000000ff087435 */ /* 0x000fe200000001ff */
[----:B------:R-:W-:Y:S02]  /*0960*/  @!P1 MOV R9, 0x2 ;  /* 0x0000000200099802 */ /* 0x000fe40000000f00 */
[----:B------:R-:W-:Y:S01]  /*0970*/  @!P1 MOV R15, 0x4 ;  /* 0x00000004000f9802 */ /* 0x000fe20000000f00 */
[----:B------:R-:W-:Y:S01]  /*0980*/  CS2R R18, SRZ ;  /* 0x0000000000127805 */ /* 0x000fe2000001ff00 */
[----:B------:R-:W-:Y:S01]  /*0990*/  PRMT R39, RZ, 0x7610, R39 ;  /* 0x00007610ff277816 */ /* 0x000fe20000000027 */
[----:B------:R-:W-:-:S04]  /*09a0*/  @!P1 IMAD.WIDE.U32 R28, R6, R9, c[0x0][0x170] ;  /* 0x00005c00061c9625 */ /* 0x000fc800078e0009 */
[CC--:B-1----:R-:W-:Y:S01]  /*09b0*/  @!P1 IMAD.WIDE.U32 R26, R6.reuse, R15.reuse, c[0x0][0x178] ;  /* 0x00005e00061a9625 */ /* 0x0c2fe200078e000f */
[----:B------:R1:W4:Y:S03]  /*09c0*/  @!P1 LDG.E.U16 R39, [R28.64] ;  /* 0x000000041c279981 */ /* 0x000326000c1e1500 */
[CC--:B0-----:R-:W-:Y:S01]  /*09d0*/  @!P1 IMAD.WIDE.U32 R24, R6.reuse, R15.reuse, c[0x0][0x180] ;  /* 0x0000600006189625 */ /* 0x0c1fe200078e000f */
[----:B------:R0:W4:Y:S03]  /*09e0*/  @!P1 LDG.E R8, [R26.64] ;  /* 0x000000041a089981 */ /* 0x000126000c1e1900 */
[CC--:B------:R-:W-:Y:S01]  /*09f0*/  @!P1 IMAD.WIDE.U32 R16, R6.reuse, R15.reuse, c[0x0][0x188] ;  /* 0x0000620006109625 */ /* 0x0c0fe200078e000f */
[----:B------:R0:W4:Y:S03]  /*0a00*/  @!P1 LDG.E R19, [R24.64] ;  /* 0x0000000418139981 */ /* 0x000126000c1e1900 */
[----:B------:R-:W-:Y:S01]  /*0a10*/  @!P1 IMAD.WIDE.U32 R22, R6, R15, c[0x0][0x190] ;  /* 0x0000640006169625 */ /* 0x000fe200078e000f */
[----:B------:R0:W4:Y:S03]  /*0a20*/  @!P1 LDG.E R36, [R16.64] ;  /* 0x0000000410249981 */ /* 0x000126000c1e1900 */
[----:B------:R-:W-:Y:S01]  /*0a30*/  @!P2 IMAD.IADD R6, R3, 0x1, R0 ;  /* 0x000000010306a824 */ /* 0x000fe200078e0200 */
[----:B------:R-:W-:Y:S01]  /*0a40*/  @!P2 IADD3 R0, R0, 0x80, RZ ;  /* 0x000000800000a810 */ /* 0x000fe20007ffe0ff */
[----:B------:R1:W4:Y:S03]  /*0a50*/  @!P1 LDG.E R32, [R22.64] ;  /* 0x0000000416209981 */ /* 0x000326000c1e1900 */
[----:B------:R-:W-:Y:S01]  /*0a60*/  ISETP.GE.AND P1, PT, R0, R5, PT ;  /* 0x000000050000720c */ /* 0x000fe20003f26270 */
[----:B------:R-:W-:Y:S01]  /*0a70*/  HFMA2.MMA R12, -RZ, RZ, 0, 0 ;  /* 0x00000000ff0c7435 */ /* 0x000fe200000001ff */
[----:B------:R-:W-:Y:S01]  /*0a80*/  @!P2 MOV R47, 0x2 ;  /* 0x00000002002fa802 */ /* 0x000fe20000000f00 */
[----:B------:R-:W-:Y:S01]  /*0a90*/  HFMA2.MMA R30, -RZ, RZ, 0, 0 ;  /* 0x00000000ff1e7435 */ /* 0x000fe200000001ff */
[----:B------:R-:W-:Y:S01]  /*0aa0*/  @!P2 MOV R9, 0x4 ;  /* 0x000000040009a802 */ /* 0x000fe20000000f00 */
[----:B0-----:R-:W-:Y:S01]  /*0ab0*/  CS2R R16, SRZ ;  /* 0x0000000000107805 */ /* 0x001fe2000001ff00 */
[----:B------:R-:W-:Y:S01]  /*0ac0*/  PRMT R35, RZ, 0x7610, R35 ;  /* 0x00007610ff237816 */ /* 0x000fe20000000023 */
[----:B------:R-:W-:-:S04]  /*0ad0*/  @!P2 IMAD.WIDE.U32 R46, R6, R47, c[0x0][0x170] ;  /* 0x00005c00062ea625 */ /* 0x000fc800078e002f */
[CC--:B-1----:R-:W-:Y:S01]  /*0ae0*/  @!P2 IMAD.WIDE.U32 R28, R6.reuse, R9.reuse, c[0x0][0x178] ;  /* 0x00005e00061ca625 */ /* 0x0c2fe200078e0009 */
[----:B------:R0:W4:Y:S03]  /*0af0*/  @!P2 LDG.E.U16 R35, [R46.64] ;  /* 0x000000042e23a981 */ /* 0x000126000c1e1500 */
[CC--:B------:R-:W-:Y:S01]  /*0b00*/  @!P2 IMAD.WIDE.U32 R26, R6.reuse, R9.reuse, c[0x0][0x180] ;  /* 0x00006000061aa625 */ /* 0x0c0fe200078e0009 */
[----:B------:R1:W4:Y:S03]  /*0b10*/  @!P2 LDG.E R18, [R28.64] ;  /* 0x000000041c12a981 */ /* 0x000326000c1e1900 */
[CC--:B------:R-:W-:Y:S01]  /*0b20*/  @!P2 IMAD.WIDE.U32 R22, R6.reuse, R9.reuse, c[0x0][0x188] ;  /* 0x000062000616a625 */ /* 0x0c0fe200078e0009 */
[----:B------:R0:W4:Y:S03]  /*0b30*/  @!P2 LDG.E R12, [R26.64] ;  /* 0x000000041a0ca981 */ /* 0x000126000c1e1900 */
[----:B------:R-:W-:Y:S01]  /*0b40*/  @!P2 IMAD.WIDE.U32 R24, R6, R9, c[0x0][0x190] ;  /* 0x000064000618a625 */ /* 0x000fe200078e0009 */
[----:B------:R-:W-:Y:S01]  /*0b50*/  @!P1 IADD3 R9, R3, R0, RZ ;  /* 0x0000000003099210 */ /* 0x000fe20007ffe0ff */
[----:B------:R0:W4:Y:S01]  /*0b60*/  @!P2 LDG.E R30, [R22.64] ;  /* 0x00000004161ea981 */ /* 0x000122000c1e1900 */
[----:B------:R-:W-:-:S03]  /*0b70*/  @!P1 IADD3 R0, R0, 0x80, RZ ;  /* 0x0000008000009810 */ /* 0x000fc60007ffe0ff */
[----:B------:R1:W4:Y:S01]  /*0b80*/  @!P2 LDG.E R17, [R24.64] ;  /* 0x000000041811a981 */ /* 0x000322000c1e1900 */
[----:B------:R-:W-:Y:S02]  /*0b90*/  ISETP.GE.AND P2, PT, R0, R5, PT ;  /* 0x000000050000720c */ /* 0x000fe40003f46270 */
[----:B------:R-:W-:Y:S02]  /*0ba0*/  @!P1 MOV R10, 0x2 ;  /* 0x00000002000a9802 */ /* 0x000fe40000000f00 */
[----:B------:R-:W-:Y:S01]  /*0bb0*/  PRMT R34, RZ, 0x7610, R34 ;  /* 0x00007610ff227816 */ /* 0x000fe20000000022 */
[----:B------:R-:W-:Y:S02]  /*0bc0*/  @!P1 IMAD.MOV.U32 R48, RZ, RZ, 0x4 ;  /* 0x00000004ff309424 */ /* 0x000fe400078e00ff */
[----:B0-----:R-:W-:Y:S01]  /*0bd0*/  @!P1 IMAD.WIDE.U32 R26, R9, R10, c[0x0][0x170] ;  /* 0x00005c00091a9625 */ /* 0x001fe200078e000a */
[----:B------:R-:W-:Y:S01]  /*0be0*/  HFMA2.MMA R6, -RZ, RZ, 0, 0 ;  /* 0x00000000ff067435 */ /* 0x000fe200000001ff */
[----:B------:R-:W-:-:S02]  /*0bf0*/  MOV R15, RZ ;  /* 0x000000ff000f7202 */ /* 0x000fc40000000f00 */
[----:B------:R-:W-:Y:S01]  /*0c00*/  @!P1 IMAD.WIDE.U32 R22, R9, R48, c[0x0][0x178] ;  /* 0x00005e0009169625 */ /* 0x000fe200078e0030 */
[----:B------:R0:W4:Y:S01]  /*0c10*/  @!P1 LDG.E.U16 R34, [R26.64] ;  /* 0x000000041a229981 */ /* 0x000122000c1e1500 */
[----:B------:R-:W-:Y:S02]  /*0c20*/  @!P2 IADD3 R10, R3, R0, RZ ;  /* 0x00000000030aa210 */ /* 0x000fe40007ffe0ff */
[CC--:B-1----:R-:W-:Y:S01]  /*0c30*/  @!P1 IMAD.WIDE.U32 R24, R9.reuse, R48.reuse, c[0x0][0x180] ;  /* 0x0000600009189625 */ /* 0x0c2fe200078e0030 */
[----:B------:R1:W4:Y:S03]  /*0c40*/  @!P1 LDG.E R16, [R22.64] ;  /* 0x0000000416109981 */ /* 0x000326000c1e1900 */
[----:B------:R-:W-:-:S04]  /*0c50*/  @!P1 IMAD.WIDE.U32 R28, R9, R48, c[0x0][0x190] ;  /* 0x00006400091c9625 */ /* 0x000fc800078e0030 */
[----:B0-----:R-:W-:Y:S01]  /*0c60*/  @!P1 IMAD.WIDE.U32 R26, R9, R48, c[0x0][0x188] ;  /* 0x00006200091a9625 */ /* 0x001fe200078e0030 */
[----:B------:R-:W-:Y:S01]  /*0c70*/  @!P2 MOV R9, 0x2 ;  /* 0x000000020009a802 */ /* 0x000fe20000000f00 */
[----:B------:R0:W4:Y:S01]  /*0c80*/  @!P1 LDG.E R6, [R24.64] ;  /* 0x0000000418069981 */ /* 0x000122000c1e1900 */
[----:B------:R-:W-:Y:S02]  /*0c90*/  PRMT R31, RZ, 0x7610, R31 ;  /* 0x00007610ff1f7816 */ /* 0x000fe4000000001f */
[----:B------:R-:W-:Y:S01]  /*0ca0*/  @!P2 IADD3 R0, R0, 0x80, RZ ;  /* 0x000000800000a810 */ /* 0x000fe20007ffe0ff */
[----:B-1----:R-:W-:Y:S01]  /*0cb0*/  @!P2 IMAD.WIDE.U32 R22, R10, R9, c[0x0][0x170] ;  /* 0x00005c000a16a625 */ /* 0x002fe200078e0009 */
[----:B------:R1:W4:Y:S01]  /*0cc0*/  @!P1 LDG.E R21, [R26.64] ;  /* 0x000000041a159981 */ /* 0x000322000c1e1900 */
[----:B------:R-:W-:-:S03]  /*0cd0*/  @!P2 MOV R9, 0x4 ;  /* 0x000000040009a802 */ /* 0x000fc60000000f00 */
[----:B------:R1:W4:Y:S01]  /*0ce0*/  @!P1 LDG.E R15, [R28.64] ;  /* 0x000000041c0f9981 */ /* 0x000322000c1e1900 */
[----:B------:R-:W-:Y:S01]  /*0cf0*/  ISETP.GE.AND P1, PT, R0, R5, PT ;  /* 0x000000050000720c */ /* 0x000fe20003f26270 */
[CC--:B0-----:R-:W-:Y:S02]  /*0d00*/  @!P2 IMAD.WIDE.U32 R24, R10.reuse, R9.reuse, c[0x0][0x178] ;  /* 0x00005e000a18a625 */ /* 0x0c1fe400078e0009 */
[----:B------:R0:W4:Y:S02]  /*0d10*/  @!P2 LDG.E.U16 R31, [R22.64] ;  /* 0x00000004161fa981 */ /* 0x000124000c1e1500 */
[----:B-1----:R-:W-:Y:S01]  /*0d20*/  @!P2 IMAD.WIDE.U32 R26, R10, R9, c[0x0][0x180] ;  /* 0x000060000a1aa625 */ /* 0x002fe200078e0009 */
[----:B0-----:R-:W-:-:S03]  /*0d30*/  CS2R R22, SRZ ;  /* 0x0000000000167805 */ /* 0x001fc6000001ff00 */
[----:B------:R-:W-:-:S04]  /*0d40*/  @!P2 IMAD.WIDE.U32 R28, R10, R9, c[0x0][0x188] ;  /* 0x000062000a1ca625 */ /* 0x000fc800078e0009 */
[----:B------:R-:W-:Y:S01]  /*0d50*/  @!P1 IADD3 R0, R3, R0, RZ ;  /* 0x0000000003009210 */ /* 0x000fe20007ffe0ff */
[----:B------:R0:W4:Y:S01]  /*0d60*/  @!P2 LDG.E R22, [R24.64] ;  /* 0x000000041816a981 */ /* 0x000122000c1e1900 */
[----:B------:R-:W-:-:S03]  /*0d70*/  @!P1 MOV R47, 0x2 ;  /* 0x00000002002f9802 */ /* 0x000fc60000000f00 */
[----:B------:R1:W4:Y:S01]  /*0d80*/  @!P2 LDG.E R23, [R26.64] ;  /* 0x000000041a17a981 */ /* 0x000322000c1e1900 */
[----:B0-----:R-:W-:-:S04]  /*0d90*/  @!P2 IMAD.WIDE.U32 R24, R10, R9, c[0x0][0x190] ;  /* 0x000064000a18a625 */ /* 0x001fc800078e0009 */
[----:B------:R-:W-:Y:S01]  /*0da0*/  IMAD.MOV.U32 R10, RZ, RZ, RZ ;  /* 0x000000ffff0a7224 */ /* 0x000fe200078e00ff */
[----:B-1----:R-:W-:Y:S01]  /*0db0*/  CS2R R26, SRZ ;  /* 0x00000000001a7805 */ /* 0x002fe2000001ff00 */
[----:B------:R-:W-:-:S04]  /*0dc0*/  PRMT R9, RZ, 0x7610, R9 ;  /* 0x00007610ff097816 */ /* 0x000fc80000000009 */
[----:B------:R0:W4:Y:S04]  /*0dd0*/  @!P2 LDG.E R10, [R24.64] ;  /* 0x00000004180aa981 */ /* 0x000128000c1e1900 */
[----:B------:R1:W4:Y:S01]  /*0de0*/  @!P2 LDG.E R26, [R28.64] ;  /* 0x000000041c1aa981 */ /* 0x000322000c1e1900 */
[----:B0-----:R-:W-:-:S05]  /*0df0*/  @!P1 IMAD.WIDE.U32 R24, R0, R47, c[0x0][0x170] ;  /* 0x00005c0000189625 */ /* 0x001fca00078e002f */
[----:B------:R0:W4:Y:S01]  /*0e00*/  @!P1 LDG.E.U16 R9, [R24.64] ;  /* 0x0000000418099981 */ /* 0x000122000c1e1500 */
[----:B--2---:R-:W-:-:S05]  /*0e10*/  @!P0 HADD2.F32 R13, -RZ, R13.H0_H0 ;  /* 0x2000000dff0d8230 */ /* 0x004fca0000004100 */
[----:B---3--:R-:W-:-:S04]  /*0e20*/  @!P0 FADD.FTZ R20, R13, -R20 ;  /* 0x800000140d148221 */ /* 0x008fc80000010000 */
[----:B-----5:R-:W-:Y:S01]  /*0e30*/  @!P0 FMUL.FTZ R20, R20, R45 ;  /* 0x0000002d14148220 */ /* 0x020fe20000410000 */
[----:B------:R-:W-:-:S03]  /*0e40*/  @!P1 MOV R13, 0x4 ;  /* 0x00000004000d9802 */ /* 0x000fc60000000f00 */
[----:B------:R-:W-:Y:S01]  /*0e50*/  @!P0 FFMA.FTZ R14, R20, R43, R14 ;  /* 0x0000002b140e8223 */ /* 0x000fe2000001000e */
[----:B------:R-:W-:Y:S01]  /*0e60*/  HFMA2.MMA R20, -RZ, RZ, 0, 0 ;  /* 0x00000000ff147435 */ /* 0x000fe200000001ff */
[----:B------:R-:W-:Y:S01]  /*0e70*/  MOV R43, RZ ;  /* 0x000000ff002b7202 */ /* 0x000fe20000000f00 */
[----:B-1----:R-:W-:-:S04]  /*0e80*/  @!P1 IMAD.WIDE.U32 R28, R0, R13, c[0x0][0x178] ;  /* 0x00005e00001c9625 */ /* 0x002fc800078e000d */
[----:B0-----:R-:W-:-:S04]  /*0e90*/  @!P1 IMAD.WIDE.U32 R24, R0, R13, c[0x0][0x188] ;  /* 0x0000620000189625 */ /* 0x001fc800078e000d */
[----:B------:R0:W2:Y:S04]  /*0ea0*/  @!P1 LDG.E R20, [R28.64] ;  /* 0x000000041c149981 */ /* 0x0000a8000c1e1900 */
[----:B------:R1:W3:Y:S01]  /*0eb0*/  @!P1 LDG.E R43, [R24.64] ;  /* 0x00000004182b9981 */ /* 0x0002e2000c1e1900 */
[----:B0-----:R-:W-:-:S04]  /*0ec0*/  @!P1 IMAD.WIDE.U32 R28, R0, R13, c[0x0][0x180] ;  /* 0x00006000001c9625 */ /* 0x001fc800078e000d */
[----:B-1----:R-:W-:Y:S01]  /*0ed0*/  @!P1 IMAD.WIDE.U32 R24, R0, R13, c[0x0][0x190] ;  /* 0x0000640000189625 */ /* 0x002fe200078e000d */
[----:B------:R0:W5:Y:S03]  /*0ee0*/  @!P1 LDG.E R27, [R28.64] ;  /* 0x000000041c1b9981 */ /* 0x000166000c1e1900 */
[----:B------:R-:W-:-:S06]  /*0ef0*/  IMAD.MOV.U32 R0, RZ, RZ, RZ ;  /* 0x000000ffff007224 */ /* 0x000fcc00078e00ff */
[----:B------:R1:W5:Y:S01]  /*0f00*/  @!P1 LDG.E R0, [R24.64] ;  /* 0x0000000418009981 */ /* 0x000362000c1e1900 */
[----:B------:R-:W-:-:S04]  /*0f10*/  IADD3 R46, R44, 0x80, RZ ;  /* 0x000000802c2e7810 */ /* 0x000fc80007ffe0ff */
[----:B------:R-:W-:Y:S02]  /*0f20*/  ISETP.GE.AND P6, PT, R46, R5, PT ;  /* 0x000000052e00720c */ /* 0x000fe40003fc6270 */
[----:B0-----:R-:W-:-:S11]  /*0f30*/  IADD3 R28, R44, 0x100, RZ ;  /* 0x000001002c1c7810 */ /* 0x001fd60007ffe0ff */
[----:B----4-:R-:W-:Y:S01]  /*0f40*/  @!P6 HADD2.F32 R41, -RZ, R41.H0_H0 ;  /* 0x20000029ff29e230 */ /* 0x010fe20000004100 */
[----:B------:R-:W-:-:S04]  /*0f50*/  ISETP.GE.AND P1, PT, R28, R5, PT ;  /* 0x000000051c00720c */ /* 0x000fc80003f26270 */
[----:B------:R-:W-:Y:S01]  /*0f60*/  @!P6 FADD.FTZ R2, R41, -R2 ;  /* 0x800000022902e221 */ /* 0x000fe20000010000 */
[----:B------:R-:W-:-:S03]  /*0f70*/  IADD3 R28, R44, 0x180, RZ ;  /* 0x000001802c1c7810 */ /* 0x000fc60007ffe0ff */
[----:B------:R-:W-:Y:S01]  /*0f80*/  @!P6 FMUL.FTZ R2, R2, R11 ;  /* 0x0000000b0202e220 */ /* 0x000fe20000410000 */
[----:B------:R-:W-:-:S03]  /*0f90*/  ISETP.GE.AND P2, PT, R28, R5, PT ;  /* 0x000000051c00720c */ /* 0x000fc60003f46270 */
[----:B------:R-:W-:Y:S01]  /*0fa0*/  @!P6 FFMA.FTZ R2, R2, R7, R4 ;  /* 0x000000070202e223 */ /* 0x000fe20000010004 */
[C---:B------:R-:W-:Y:S02]  /*0fb0*/  IADD3 R48, R44.reuse, 0x200, RZ ;  /* 0x000002002c307810 */ /* 0x040fe40007ffe0ff */
[C---:B-1----:R-:W-:Y:S02]  /*0fc0*/  IADD3 R24, R44.reuse, 0x280, RZ ;  /* 0x000002802c187810 */ /* 0x042fe40007ffe0ff */
[C---:B------:R-:W-:Y:S02]  /*0fd0*/  IADD3 R28, R44.reuse, 0x300, RZ ;  /* 0x000003002c1c7810 */ /* 0x040fe40007ffe0ff */
[----:B------:R-:W-:Y:S02]  /*0fe0*/  IADD3 R4, R44, 0x380, RZ ;  /* 0x000003802c047810 */ /* 0x000fe40007ffe0ff */
[----:B------:R-:W-:Y:S02]  /*0ff0*/  @!P6 F2FP.PACK_AB R2, RZ, R2 ;  /* 0x00000002ff02e23e */ /* 0x000fe400000000ff */
[----:B------:R-:W-:-:S02]  /*1000*/  ISETP.GE.AND P3, PT, R48, R5, PT ;  /* 0x000000053000720c */ /* 0x000fc40003f66270 */
[-C--:B------:R-:W-:Y:S02]  /*1010*/  ISETP.GE.AND P4, PT, R24, R5.reuse, PT ;  /* 0x000000051800720c */ /* 0x080fe40003f86270 */
[-C--:B------:R-:W-:Y:S02]  /*1020*/  ISETP.GE.AND P5, PT, R28, R5.reuse, PT ;  /* 0x000000051c00720c */ /* 0x080fe40003fa6270 */
[----:B------:R-:W-:Y:S02]  /*1030*/  ISETP.GE.AND P6, PT, R4, R5, PT ;  /* 0x000000050400720c */ /* 0x000fe40003fc6270 */
[----:B------:R-:W-:Y:S02]  /*1040*/  @!P0 IADD3 R24, R3, R44, RZ ;  /* 0x0000002c03188210 */ /* 0x000fe40007ffe0ff */
[----:B------:R-:W-:Y:S02]  /*1050*/  @!P0 MOV R25, 0x2 ;  /* 0x0000000200198802 */ /* 0x000fe40000000f00 */
[----:B------:R-:W-:-:S03]  /*1060*/  @!P0 F2FP.PACK_AB R14, RZ, R14 ;  /* 0x0000000eff0e823e */ /* 0x000fc600000000ff */
[----:B------:R-:W-:Y:S01]  /*1070*/  @!P0 IMAD.WIDE.U32 R24, R24, R25, c[0x0][0x168] ;  /* 0x00005a0018188625 */ /* 0x000fe200078e0019 */
[----:B------:R-:W-:Y:S01]  /*1080*/  @!P0 MOV R44, R46 ;  /* 0x0000002e002c8202 */ /* 0x000fe20000000f00 */
[----:B------:R-:W-:-:S03]  /*1090*/  @!P1 HADD2.F32 R42, -RZ, R42.H0_H0 ;  /* 0x2000002aff2a9230 */ /* 0x000fc60000004100 */
[----:B------:R0:W-:Y:S01]  /*10a0*/  @!P0 STG.E.U16 [R24.64], R14 ;  /* 0x0000000e18008986 */ /* 0x0001e2000c101504 */
[----:B------:R-:W-:Y:S01]  /*10b0*/  @!P2 HADD2.F32 R39, -RZ, R39.H0_H0 ;  /* 0x20000027ff27a230 */ /* 0x000fe20000004100 */
[----:B------:R-:W-:Y:S01]  /*10c0*/  ISETP.GE.AND P0, PT, R44, R5, PT ;  /* 0x000000052c00720c */ /* 0x000fe20003f06270 */
[----:B------:R-:W-:-:S04]  /*10d0*/  @!P1 FADD.FTZ R37, R42, -R37 ;  /* 0x800000252a259221 */ /* 0x000fc80000010000 */
[----:B------:R-:W-:Y:S02]  /*10e0*/  @!P1 FMUL.FTZ R37, R37, R40 ;  /* 0x0000002825259220 */ /* 0x000fe40000410000 */
[----:B------:R-:W-:-:S04]  /*10f0*/  @!P2 FADD.FTZ R39, R39, -R36 ;  /* 0x800000242727a221 */ /* 0x000fc80000010000 */
[----:B------:R-:W-:Y:S01]  /*1100*/  @!P2 FMUL.FTZ R8, R39, R8 ;  /* 0x000000082708a220 */ /* 0x000fe20000410000 */
[----:B------:R-:W-:Y:S01]  /*1110*/  BSSY B0, `(.L_x_21863) ;  /* 0x0000044000007945 */ /* 0x000fe20003800000 */
[----:B------:R-:W-:Y:S01]  /*1120*/  @!P1 FFMA.FTZ R33, R37, R38, R33 ;  /* 0x0000002625219223 */ /* 0x000fe20000010021 */
[----:B------:R-:W-:Y:S01]  /*1130*/  @!P3 HADD2.F32 R35, -RZ, R35.H0_H0 ;  /* 0x20000023ff23b230 */ /* 0x000fe20000004100 */
[----:B------:R-:W-:Y:S01]  /*1140*/  @!P2 FFMA.FTZ R8, R8, R32, R19 ;  /* 0x000000200808a223 */ /* 0x000fe20000010013 */
[----:B------:R-:W-:Y:S03]  /*1150*/  BSSY B1, `(.L_x_21864) ;  /* 0x0000039000017945 */ /* 0x000fe60003800000 */
[----:B------:R-:W-:-:S04]  /*1160*/  @!P3 FADD.FTZ R35, R35, -R30 ;  /* 0x8000001e2323b221 */ /* 0x000fc80000010000 */
[----:B------:R-:W-:Y:S01]  /*1170*/  @!P3 FMUL.FTZ R18, R35, R18 ;  /* 0x000000122312b220 */ /* 0x000fe20000410000 */
[----:B------:R-:W-:-:S03]  /*1180*/  @!P4 HADD2.F32 R34, -RZ, R34.H0_H0 ;  /* 0x20000022ff22c230 */ /* 0x000fc60000004100 */
[----:B------:R-:W-:Y:S01]  /*1190*/  @!P3 FFMA.FTZ R12, R18, R17, R12 ;  /* 0x00000011120cb223 */ /* 0x000fe2000001000c */
[----:B------:R-:W-:Y:S02]  /*11a0*/  @!P1 F2FP.PACK_AB R33, RZ, R33 ;  /* 0x00000021ff21923e */ /* 0x000fe400000000ff */
[----:B------:R-:W-:Y:S01]  /*11b0*/  @!P2 F2FP.PACK_AB R8, RZ, R8 ;  /* 0x00000008ff08a23e */ /* 0x000fe200000000ff */
[----:B------:R-:W-:Y:S01]  /*11c0*/  @!P4 FADD.FTZ R21, R34, -R21 ;  /* 0x800000152215c221 */ /* 0x000fe20000010000 */
[----:B------:R-:W-:-:S03]  /*11d0*/  @!P5 HADD2.F32 R31, -RZ, R31.H0_H0 ;  /* 0x2000001fff1fd230 */ /* 0x000fc60000004100 */
[----:B------:R-:W-:-:S04]  /*11e0*/  @!P4 FMUL.FTZ R16, R21, R16 ;  /* 0x000000101510c220 */ /* 0x000fc80000410000 */
[----:B------:R-:W-:Y:S01]  /*11f0*/  @!P4 FFMA.FTZ R6, R16, R15, R6 ;  /* 0x0000000f1006c223 */ /* 0x000fe20000010006 */
[----:B------:R-:W-:Y:S01]  /*1200*/  @!P3 F2FP.PACK_AB R12, RZ, R12 ;  /* 0x0000000cff0cb23e */ /* 0x000fe200000000ff */
[----:B------:R-:W-:Y:S01]  /*1210*/  @!P5 FADD.FTZ R31, R31, -R26 ;  /* 0x8000001a1f1fd221 */ /* 0x000fe20000010000 */
[----:B------:R-:W-:-:S03]  /*1220*/  @!P6 HADD2.F32 R4, -RZ, R9.H0_H0 ;  /* 0x20000009ff04e230 */ /* 0x000fc60000004100 */
[----:B------:R-:W-:-:S04]  /*1230*/  @!P5 FMUL.FTZ R22, R31, R22 ;  /* 0x000000161f16d220 */ /* 0x000fc80000410000 */
[----:B------:R-:W-:-:S05]  /*1240*/  @!P5 FFMA.FTZ R10, R22, R10, R23 ;  /* 0x0000000a160ad223 */ /* 0x000fca0000010017 */
[----:B------:R-:W-:Y:S01]  /*1250*/  @!P5 F2FP.PACK_AB R10, RZ, R10 ;  /* 0x0000000aff0ad23e */ /* 0x000fe200000000ff */
[----:B---3--:R-:W-:-:S04]  /*1260*/  @!P6 FADD.FTZ R43, R4, -R43 ;  /* 0x8000002b042be221 */ /* 0x008fc80000010000 */
[----:B--2---:R-:W-:Y:S01]  /*1270*/  @!P6 FMUL.FTZ R20, R43, R20 ;  /* 0x000000142b14e220 */ /* 0x004fe20000410000 */
[----:B------:R-:W-:-:S03]  /*1280*/  @!P4 F2FP.PACK_AB R4, RZ, R6 ;  /* 0x00000006ff04c23e */ /* 0x000fc600000000ff */
[----:B-----5:R-:W-:-:S05]  /*1290*/  @!P6 FFMA.FTZ R0, R20, R0, R27 ;  /* 0x000000001400e223 */ /* 0x020fca000001001b */
        /* <DEDUP_REMOVED lines=14> */
.L_x_21865:
[----:B0-----:R-:W-:-:S13]  /*1380*/  ISETP.GE.AND P0, PT, R44, R5, PT ;  /* 0x000000052c00720c */ /* 0x001fda0003f06270 */
[----:B------:R-:W-:Y:S05]  /*1390*/  @P0 BRA `(.L_x_21867) ;  /* 0x000000c000000947 */ /* 0x000fea0003800000 */
[----:B------:R-:W-:Y:S02]  /*13a0*/  IADD3 R6, R3, R44, RZ ;  /* 0x0000002c03067210 */ /* 0x000fe40007ffe0ff */
[----:B------:R-:W-:Y:S02]  /*13b0*/  MOV R7, 0x2 ;  /* 0x0000000200077802 */ /* 0x000fe40000000f00 */
[----:B------:R-:W-:-:S03]  /*13c0*/  IADD3 R44, R44, 0x80, RZ ;  /* 0x000000802c2c7810 */ /* 0x000fc60007ffe0ff */
[----:B------:R-:W-:-:S05]  /*13d0*/  IMAD.WIDE.U32 R6, R6, R7, c[0x0][0x168] ;  /* 0x00005a0006067625 */ /* 0x000fca00078e0007 */
[----:B------:R0:W-:Y:S02]  /*13e0*/  STG.E.U16 [R6.64], R8 ;  /* 0x0000000806007986 */ /* 0x0001e4000c101504 */
.L_x_21866:
[----:B------:R-:W-:-:S13]  /*13f0*/  ISETP.GE.AND P0, PT, R44, R5, PT ;  /* 0x000000052c00720c */ /* 0x000fda0003f06270 */
[----:B------:R-:W-:Y:S05]  /*1400*/  @P0 BRA `(.L_x_21868) ;  /* 0x000000d000000947 */ /* 0x000fea0003800000 */
[----:B0-----:R-:W-:Y:S01]  /*1410*/  HFMA2.MMA R7, -RZ, RZ, 0, 1.1920928955078125e-07 ;  /* 0x00000002ff077435 */ /* 0x001fe200000001ff */
[----:B------:R-:W-:Y:S02]  /*1420*/  IADD3 R6, R3, R44, RZ ;  /* 0x0000002c03067210 */ /* 0x000fe40007ffe0ff */
[----:B------:R-:W-:-:S07]  /*1430*/  IADD3 R44, R44, 0x80, RZ ;  /* 0x000000802c2c7810 */ /* 0x000fce0007ffe0ff */
[----:B------:R-:W-:-:S05]  /*1440*/  IMAD.WIDE.U32 R6, R6, R7, c[0x0][0x168] ;  /* 0x00005a0006067625 */ /* 0x000fca00078e0007 */
[----:B------:R0:W-:Y:S02]  /*1450*/  STG.E.U16 [R6.64], R12 ;  /* 0x0000000c06007986 */ /* 0x0001e4000c101504 */
.L_x_21867:
        /* <DEDUP_REMOVED lines=8> */
.L_x_21868:
[----:B------:R-:W-:Y:S05]  /*14e0*/  BSYNC B1 ;  /* 0x0000000000017941 */ /* 0x000fea0003800000 */
.L_x_21864:
[----:B------:R-:W-:-:S13]  /*14f0*/  ISETP.GE.AND P0, PT, R44, R5, PT ;  /* 0x000000052c00720c */ /* 0x000fda0003f06270 */
[----:B0-----:R-:W-:Y:S02]  /*1500*/  @!P0 IADD3 R6, R3, R44, RZ ;  /* 0x0000002c03068210 */ /* 0x001fe40007ffe0ff */
[----:B------:R-:W-:Y:S02]  /*1510*/  @!P0 MOV R7, 0x2 ;  /* 0x0000000200078802 */ /* 0x000fe40000000f00 */
[----:B------:R-:W-:-:S03]  /*1520*/  @!P0 IADD3 R44, R44, 0x80, RZ ;  /* 0x000000802c2c8810 */ /* 0x000fc60007ffe0ff */
[----:B------:R-:W-:-:S05]  /*1530*/  @!P0 IMAD.WIDE.U32 R6, R6, R7, c[0x0][0x168] ;  /* 0x00005a0006068625 */ /* 0x000fca00078e0007 */
[----:B------:R0:W-:Y:S02]  /*1540*/  @!P0 STG.E.U16 [R6.64], R10 ;  /* 0x0000000a06008986 */ /* 0x0001e4000c101504 */
.L_x_21869:
[----:B------:R-:W-:Y:S05]  /*1550*/  BSYNC B0 ;  /* 0x0000000000007941 */ /* 0x000fea0003800000 */
.L_x_21863:
        /* <DEDUP_REMOVED lines=8> */
.L_x_21870:
        /* <DEDUP_REMOVED lines=10> */
.L_x_26868:


//--------------------- .text._ZN2at6native29vectorized_elementwise_kernelILi4EZZZNS0_49_GLOBAL__N__b919a28f_16_Normalization_cu_5c38458722batch_norm_elementwiseERKNS_6TensorES5_RKSt8optionalIS3_ES9_S5_S5_ENKUlvE0_clEvENKUlvE2_clEvEUlN3c104HalfEffffE_St5arrayIPcLm6EEEEviT0_T1_ --------------------------
	.section	.text._ZN2at6native29vectorized_elementwise_kernelILi4EZZZNS0_49_GLOBAL__N__b919a28f_16_Normalization_cu_5c38458722batch_norm_elementwiseERKNS_6TensorES5_RKSt8optionalIS3_ES9_S5_S5_ENKUlvE0_clEvENKUlvE2_clEvEUlN3c104HalfEffffE_St5arrayIPcLm6EEEEviT0_T1_,"ax",@progbits
	.sectioninfo	@"SHI_REGISTERS=52"
	.align	128
        .global         _ZN2at6native29vectorized_elementwise_kernelILi4EZZZNS0_49_GLOBAL__N__b919a28f_16_Normalization_cu_5c38458722batch_norm_elementwiseERKNS_6TensorES5_RKSt8optionalIS3_ES9_S5_S5_ENKUlvE0_clEvENKUlvE2_clEvEUlN3c104HalfEffffE_St5arrayIPcLm6EEEEviT0_T1_
        .type           _ZN2at6native29vectorized_elementwise_kernelILi4EZZZNS0_49_GLOBAL__N__b919a28f_16_Normalization_cu_5c38458722batch_norm_elementwiseERKNS_6TensorES5_RKSt8optionalIS3_ES9_S5_S5_ENKUlvE0_clEvENKUlvE2_clEvEUlN3c104HalfEffffE_St5arrayIPcLm6EEEEviT0_T1_,@function
        .size           _ZN2at6native29vectorized_elementwise_kernelILi4EZZZNS0_49_GLOBAL__N__b919a28f_16_Normalization_cu_5c38458722batch_norm_elementwiseERKNS_6TensorES5_RKSt8optionalIS3_ES9_S5_S5_ENKUlvE0_clEvENKUlvE2_clEvEUlN3c104HalfEffffE_St5arrayIPcLm6EEEEviT0_T1_,(.L_x_26869 - _ZN2at6native29vectorized_elementwise_kernelILi4EZZZNS0_49_GLOBAL__N__b919a28f_16_Normalization_cu_5c38458722batch_norm_elementwiseERKNS_6TensorES5_RKSt8optionalIS3_ES9_S5_S5_ENKUlvE0_clEvENKUlvE2_clEvEUlN3c104HalfEffffE_St5arrayIPcLm6EEEEviT0_T1_)
        .other          _ZN2at6native29vectorized_elementwise_kernelILi4EZZZNS0_49_GLOBAL__N__b919a28f_16_Normalization_cu_5c38458722batch_norm_elementwiseERKNS_6TensorES5_RKSt8optionalIS3_ES9_S5_S5_ENKUlvE0_clEvENKUlvE2_clEvEUlN3c104HalfEffffE_St5arrayIPcLm6EEEEviT0_T1_,@"STO_CUDA_ENTRY STV_DEFAULT"
_ZN2at6native29vectorized_elementwise_kernelILi4EZZZNS0_49_GLOBAL__N__b919a28f_16_Normalization_cu_5c38458722batch_norm_elementwiseERKNS_6TensorES5_RKSt8optionalIS3_ES9_S5_S5_ENKUlvE0_clEvENKUlvE2_clEvEUlN3c104HalfEffffE_St5arrayIPcLm6EEEEviT0_T1_:
.text._ZN2at6native29vectorized_elementwise_kernelILi4EZZZNS0_49_GLOBAL__N__b919a28f_16_Normalization_cu_5c38458722batch_norm_elementwiseERKNS_6TensorES5_RKSt8optionalIS3_ES9_S5_S5_ENKUlvE0_clEvENKUlvE2_clEvEUlN3c104HalfEffffE_St5arrayIPcLm6EEEEviT0_T1_:
        /* <DEDUP_REMOVED lines=14> */
[----:B------:R0:W2:Y:S03]  /*00e0*/  LDG.E.64 R38, [R28.64] ;  /* 0x000000041c267981 */ /* 0x0000a6000c1e1b00 */
[CC--:B------:R-:W-:Y:S01]  /*00f0*/  IMAD.WIDE R8, R3.reuse, R18.reuse, c[0x0][0x178] ;  /* 0x00005e0003087625 */ /* 0x0c0fe200078e0212 */
[----:B------:R1:W3:Y:S03]  /*0100*/  LDG.E.128 R4, [R44.64] ;  /* 0x000000042c047981 */ /* 0x0002e6000c1e1d00 */
[CC--:B------:R-:W-:Y:S01]  /*0110*/  IMAD.WIDE R16, R3.reuse, R18.reuse, c[0x0][0x180] ;  /* 0x0000600003107625 */ /* 0x0c0fe200078e0212 */
[----:B------:R0:W4:Y:S03]  /*0120*/  LDG.E.64 R36, [R28.64+0x400] ;  /* 0x000400041c247981 */ /* 0x000126000c1e1b00 */
[----:B------:R-:W-:-:S04]  /*0130*/  IMAD.WIDE R18, R3, R18, c[0x0][0x190] ;  /* 0x0000640003127625 */ /* 0x000fc800078e0212 */
[C---:B------:R-:W-:Y:S02]  /*0140*/  IMAD.WIDE.U32 R40, R2.reuse, 0x10, R8 ;  /* 0x0000001002287825 */ /* 0x040fe400078e0008 */
[----:B------:R1:W5:Y:S02]  /*0150*/  LDG.E.128 R8, [R44.64+0x800] ;  /* 0x000800042c087981 */ /* 0x000364000c1e1d00 */
[C---:B------:R-:W-:Y:S02]  /*0160*/  IMAD.WIDE.U32 R42, R2.reuse, 0x10, R16 ;  /* 0x00000010022a7825 */ /* 0x040fe400078e0010 */
[----:B------:R4:W5:Y:S02]  /*0170*/  LDG.E.128 R12, [R40.64] ;  /* 0x00000004280c7981 */ /* 0x000964000c1e1d00 */
[----:B------:R-:W-:Y:S02]  /*0180*/  IMAD.WIDE.U32 R46, R2, 0x10, R18 ;  /* 0x00000010022e7825 */ /* 0x000fe400078e0012 */
[----:B------:R4:W5:Y:S04]  /*0190*/  LDG.E.128 R16, [R40.64+0x800] ;  /* 0x0008000428107981 */ /* 0x000968000c1e1d00 */
[----:B------:R-:W5:Y:S04]  /*01a0*/  LDG.E.128 R20, [R42.64] ;  /* 0x000000042a147981 */ /* 0x000f68000c1e1d00 */
[----:B------:R-:W5:Y:S04]  /*01b0*/  LDG.E.128 R24, [R46.64] ;  /* 0x000000042e187981 */ /* 0x000f68000c1e1d00 */
[----:B0-----:R-:W5:Y:S04]  /*01c0*/  LDG.E.128 R28, [R42.64+0x800] ;  /* 0x000800042a1c7981 */ /* 0x001f68000c1e1d00 */
[----:B------:R-:W5:Y:S01]  /*01d0*/  LDG.E.128 R32, [R46.64+0x800] ;  /* 0x000800042e207981 */ /* 0x000f62000c1e1d00 */
[----:B--2---:R-:W-:-:S02]  /*01e0*/  HADD2.F32 R49, -RZ, R38.H0_H0 ;  /* 0x20000026ff317230 */ /* 0x004fc40000004100 */
[----:B------:R-:W-:Y:S02]  /*01f0*/  HADD2.F32 R38, -RZ, R38.H1_H1 ;  /* 0x30000026ff267230 */ /* 0x000fe40000004100 */
[--C-:B-1----:R-:W-:Y:S02]  /*0200*/  HADD2.F32 R45, -RZ, R39.reuse.H0_H0 ;  /* 0x20000027ff2d7230 */ /* 0x102fe40000004100 */
[----:B------:R-:W-:Y:S01]  /*0210*/  HADD2.F32 R44, -RZ, R39.H1_H1 ;  /* 0x30000027ff2c7230 */ /* 0x000fe20000004100 */
[----:B---3--:R-:W-:Y:S01]  /*0220*/  FADD.FTZ R39, -R4, R49 ;  /* 0x0000003104277221 */ /* 0x008fe20000010100 */
[--C-:B----4-:R-:W-:Y:S01]  /*0230*/  HADD2.F32 R41, -RZ, R37.reuse.H0_H0 ;  /* 0x20000025ff297230 */ /* 0x110fe20000004100 */
[----:B------:R-:W-:Y:S01]  /*0240*/  FADD.FTZ R4, -R5, R38 ;  /* 0x0000002605047221 */ /* 0x000fe20000010100 */
[----:B------:R-:W-:Y:S01]  /*0250*/  HADD2.F32 R38, -RZ, R37.H1_H1 ;  /* 0x30000025ff267230 */ /* 0x000fe20000004100 */
[----:B------:R-:W-:Y:S02]  /*0260*/  FADD.FTZ R5, -R6, R45 ;  /* 0x0000002d06057221 */ /* 0x000fe40000010100 */
[----:B------:R-:W-:Y:S01]  /*0270*/  FADD.FTZ R6, -R7, R44 ;  /* 0x0000002c07067221 */ /* 0x000fe20000010100 */
[----:B------:R-:W-:-:S02]  /*0280*/  HADD2.F32 R7, -RZ, R36.H0_H0 ;  /* 0x20000024ff077230 */ /* 0x000fc40000004100 */
[----:B------:R-:W-:Y:S01]  /*0290*/  HADD2.F32 R36, -RZ, R36.H1_H1 ;  /* 0x30000024ff247230 */ /* 0x000fe20000004100 */
[----:B-----5:R-:W-:Y:S02]  /*02a0*/  FADD.FTZ R41, -R10, R41 ;  /* 0x000000290a297221 */ /* 0x020fe40000010100 */
[----:B------:R-:W-:Y:S02]  /*02b0*/  FADD.FTZ R7, -R8, R7 ;  /* 0x0000000708077221 */ /* 0x000fe40000010100 */
[----:B------:R-:W-:Y:S02]  /*02c0*/  FADD.FTZ R36, -R9, R36 ;  /* 0x0000002409247221 */ /* 0x000fe40000010100 */
[----:B------:R-:W-:Y:S02]  /*02d0*/  FADD.FTZ R38, -R11, R38 ;  /* 0x000000260b267221 */ /* 0x000fe40000010100 */
[----:B------:R-:W-:Y:S02]  /*02e0*/  FMUL.FTZ R4, R13, R4 ;  /* 0x000000040d047220 */ /* 0x000fe40000410000 */
[----:B------:R-:W-:-:S02]  /*02f0*/  FMUL.FTZ R5, R14, R5 ;  /* 0x000000050e057220 */ /* 0x000fc40000410000 */
[----:B------:R-:W-:Y:S02]  /*0300*/  FMUL.FTZ R39, R12, R39 ;  /* 0x000000270c277220 */ /* 0x000fe40000410000 */
[----:B------:R-:W-:Y:S02]  /*0310*/  FMUL.FTZ R6, R15, R6 ;  /* 0x000000060f067220 */ /* 0x000fe40000410000 */
[----:B------:R-:W-:Y:S02]  /*0320*/  FMUL.FTZ R7, R16, R7 ;  /* 0x0000000710077220 */ /* 0x000fe40000410000 */
[----:B------:R-:W-:Y:S02]  /*0330*/  FMUL.FTZ R36, R17, R36 ;  /* 0x0000002411247220 */ /* 0x000fe40000410000 */
[----:B------:R-:W-:Y:S02]  /*0340*/  FMUL.FTZ R41, R18, R41 ;  /* 0x0000002912297220 */ /* 0x000fe40000410000 */
[----:B------:R-:W-:-:S02]  /*0350*/  FMUL.FTZ R38, R19, R38 ;  /* 0x0000002613267220 */ /* 0x000fc40000410000 */
[----:B------:R-:W-:Y:S02]  /*0360*/  FFMA.FTZ R21, R25, R4, R21 ;  /* 0x0000000419157223 */ /* 0x000fe40000010015 */
[----:B------:R-:W-:Y:S02]  /*0370*/  FFMA.FTZ R22, R26, R5, R22 ;  /* 0x000000051a167223 */ /* 0x000fe40000010016 */
[----:B------:R-:W-:Y:S02]  /*0380*/  FFMA.FTZ R20, R24, R39, R20 ;  /* 0x0000002718147223 */ /* 0x000fe40000010014 */
[----:B------:R-:W-:-:S03]  /*0390*/  IMAD.WIDE.U32 R4, R3, R0, c[0x0][0x168] ;  /* 0x00005a0003047625 */ /* 0x000fc600078e0000 */
[----:B------:R-:W-:Y:S01]  /*03a0*/  F2FP.PACK_AB R20, R21, R20 ;  /* 0x000000141514723e */ /* 0x000fe200000000ff */
[----:B------:R-:W-:Y:S02]  /*03b0*/  FFMA.FTZ R23, R27, R6, R23 ;  /* 0x000000061b177223 */ /* 0x000fe40000010017 */
[----:B------:R-:W-:Y:S02]  /*03c0*/  FFMA.FTZ R7, R32, R7, R28 ;  /* 0x0000000720077223 */ /* 0x000fe4000001001c */
[----:B------:R-:W-:Y:S01]  /*03d0*/  FFMA.FTZ R36, R33, R36, R29 ;  /* 0x0000002421247223 */ /* 0x000fe2000001001d */
[----:B------:R-:W-:Y:S01]  /*03e0*/  F2FP.PACK_AB R21, R23, R22 ;  /* 0x000000161715723e */ /* 0x000fe200000000ff */
[----:B------:R-:W-:Y:S02]  /*03f0*/  FFMA.FTZ R30, R34, R41, R30 ;  /* 0x00000029221e7223 */ /* 0x000fe4000001001e */
[----:B------:R-:W-:Y:S01]  /*0400*/  FFMA.FTZ R31, R35, R38, R31 ;  /* 0x00000026231f7223 */ /* 0x000fe2000001001f */
[----:B------:R-:W-:Y:S01]  /*0410*/  F2FP.PACK_AB R36, R36, R7 ;  /* 0x000000072424723e */ /* 0x000fe200000000ff */
[----:B------:R-:W-:-:S03]  /*0420*/  IMAD.WIDE R4, R2, 0x8, R4 ;  /* 0x0000000802047825 */ /* 0x000fc600078e0204 */
[----:B------:R-:W-:Y:S02]  /*0430*/  F2FP.PACK_AB R37, R31, R30 ;  /* 0x0000001e1f25723e */ /* 0x000fe400000000ff */
[----:B------:R-:W-:Y:S04]  /*0440*/  STG.E.64 [R4.64], R20 ;  /* 0x0000001404007986 */ /* 0x000fe8000c101b04 */
[----:B------:R-:W-:Y:S01]  /*0450*/  STG.E.64 [R4.64+0x400], R36 ;  /* 0x0004002404007986 */ /* 0x000fe2000c101b04 */
[----:B------:R-:W-:Y:S05]  /*0460*/  EXIT ;  /* 0x000000000000794d */ /* 0x000fea0003800000 */
.L_x_21871:
[----:B------:R-:W0:Y:S01]  /*0470*/  S2R R44, SR_TID.X ;  /* 0x00000000002c7919 */ /* 0x000e220000002100 */
[----:B------:R-:W-:Y:S01]  /*0480*/  PRMT R13, RZ, 0x7610, R13 ;  /* 0x00007610ff0d7816 */ /* 0x000fe2000000000d */
[----:B------:R-:W-:Y:S01]  /*0490*/  CS2R R20, SRZ ;  /* 0x0000000000147805 */ /* 0x000fe2000001ff00 */
[----:B0-----:R-:W-:-:S02]  /*04a0*/  ISETP.GE.AND P0, PT, R44, R5, PT ;  /* 0x000000052c00720c */ /* 0x001fc40003f06270 */
        /* <DEDUP_REMOVED lines=225> */
.L_x_21874:
[----:B0-----:R-:W-:-:S13]  /*12c0*/  ISETP.GE.AND P0, PT, R44, R5, PT ;  /* 0x000000052c00720c */ /* 0x001fda0003f06270 */
[----:B------:R-:W-:Y:S05]  /*12d0*/  @P0 BRA `(.L_x_21876) ;  /* 0x000000c000000947 */ /* 0x000fea0003800000 */
[----:B------:R-:W-:Y:S02]  /*12e0*/  IADD3 R6, R3, R44, RZ ;  /* 0x0000002c03067210 */ /* 0x000fe40007ffe0ff */
[----:B------:R-:W-:Y:S02]  /*12f0*/  MOV R7, 0x2 ;  /* 0x0000000200077802 */ /* 0x000fe40000000f00 */
[----:B------:R-:W-:-:S03]  /*1300*/  IADD3 R44, R44, 0x80, RZ ;  /* 0x000000802c2c7810 */ /* 0x000fc60007ffe0ff */
[----:B------:R-:W-:-:S05]  /*1310*/  IMAD.WIDE.U32 R6, R6, R7, c[0x0][0x168] ;  /* 0x00005a0006067625 */ /* 0x000fca00078e0007 */
[----:B------:R0:W-:Y:S02]  /*1320*/  STG.E.U16 [R6.64], R8 ;  /* 0x0000000806007986 */ /* 0x0001e4000c101504 */
.L_x_21875:
[----:B------:R-:W-:-:S13]  /*1330*/  ISETP.GE.AND P0, PT, R44, R5, PT ;  /* 0x000000052c00720c */ /* 0x000fda0003f06270 */
[----:B------:R-:W-:Y:S05]  /*1340*/  @P0 BRA `(.L_x_21877) ;  /* 0x000000d000000947 */ /* 0x000fea0003800000 */
[----:B0-----:R-:W-:Y:S01]  /*1350*/  HFMA2.MMA R7, -RZ, RZ, 0, 1.1920928955078125e-07 ;  /* 0x00000002ff077435 */ /* 0x001fe200000001ff */
[----:B------:R-:W-:Y:S02]  /*1360*/  IADD3 R6, R3, R44, RZ ;  /* 0x0000002c03067210 */ /* 0x000fe40007ffe0ff */
[----:B------:R-:W-:-:S07]  /*1370*/  IADD3 R44, R44, 0x80, RZ ;  /* 0x000000802c2c7810 */ /* 0x000fce0007ffe0ff */
[----:B------:R-:W-:-:S05]  /*1380*/  IMAD.WIDE.U32 R6, R6, R7, c[0x0][0x168] ;  /* 0x00005a0006067625 */ /* 0x000fca00078e0007 */
[----:B------:R0:W-:Y:S02]  /*1390*/  STG.E.U16 [R6.64], R12 ;  /* 0x0000000c06007986 */ /* 0x0001e4000c101504 */
.L_x_21876:
        /* <DEDUP_REMOVED lines=8> */
.L_x_21877:
[----:B------:R-:W-:Y:S05]  /*1420*/  BSYNC B1 ;  /* 0x0000000000017941 */ /* 0x000fea0003800000 */
.L_x_21873:
[----:B------:R-:W-:-:S13]  /*1430*/  ISETP.GE.AND P0, PT, R44, R5, PT ;  /* 0x000000052c00720c */ /* 0x000fda0003f06270 */
[----:B0-----:R-:W-:Y:S02]  /*1440*/  @!P0 IADD3 R6, R3, R44, RZ ;  /* 0x0000002c03068210 */ /* 0x001fe40007ffe0ff */
[----:B------:R-:W-:Y:S02]  /*1450*/  @!P0 MOV R7, 0x2 ;  /* 0x0000000200078802 */ /* 0x000fe40000000f00 */
[----:B------:R-:W-:-:S03]  /*1460*/  @!P0 IADD3 R44, R44, 0x80, RZ ;  /* 0x000000802c2c8810 */ /* 0x000fc60007ffe0ff */
[----:B------:R-:W-:-:S05]  /*1470*/  @!P0 IMAD.WIDE.U32 R6, R6, R7, c[0x0][0x168] ;  /* 0x00005a0006068625 */ /* 0x000fca00078e0007 */
[----:B------:R0:W-:Y:S02]  /*1480*/  @!P0 STG.E.U16 [R6.64], R10 ;  /* 0x0000000a06008986 */ /* 0x0001e4000c101504 */
.L_x_21878:
[----:B------:R-:W-:Y:S05]  /*1490*/  BSYNC B0 ;  /* 0x0000000000007941 */ /* 0x000fea0003800000 */
.L_x_21872:
        /* <DEDUP_REMOVED lines=8> */
.L_x_21879:
        /* <DEDUP_REMOVED lines=14> */
.L_x_26869:


//--------------------- .text._ZN2at6native29vectorized_elementwise_kernelILi8EZZZNS0_49_GLOBAL__N__b919a28f_16_Normalization_cu_5c38458722batch_norm_elementwiseERKNS_6TensorES5_RKSt8optionalIS3_ES9_S5_S5_ENKUlvE0_clEvENKUlvE2_clEvEUlN3c104HalfEffffE_St5arrayIPcLm6EEEEviT0_T1_ --------------------------
	.section	.text._ZN2at6native29vectorized_elementwise_kernelILi8EZZZNS0_49_GLOBAL__N__b919a28f_16_Normalization_cu_5c38458722batch_norm_elementwiseERKNS_6TensorES5_RKSt8optionalIS3_ES9_S5_S5_ENKUlvE0_clEvENKUlvE2_clEvEUlN3c104HalfEffffE_St5arrayIPcLm6EEEEviT0_T1_,"ax",@progbits
	.sectioninfo	@"SHI_REGISTERS=4"
	.align	128
        .global         _ZN2at6native29vectorized_elementwise_kernelILi8EZZZNS0_49_GLOBAL__N__b919a28f_16_Normalization_cu_5c38458722batch_norm_elementwiseERKNS_6TensorES5_RKSt8optionalIS3_ES9_S5_S5_ENKUlvE0_clEvENKUlvE2_clEvEUlN3c104HalfEffffE_St5arrayIPcLm6EEEEviT0_T1_
        .type           _ZN2at6native29vectorized_elementwise_kernelILi8EZZZNS0_49_GLOBAL__N__b919a28f_16_Normalization_cu_5c38458722batch_norm_elementwiseERKNS_6TensorES5_RKSt8optionalIS3_ES9_S5_S5_ENKUlvE0_clEvENKUlvE2_clEvEUlN3c104HalfEffffE_St5arrayIPcLm6EEEEviT0_T1_,@function
        .size           _ZN2at6native29vectorized_elementwise_kernelILi8EZZZNS0_49_GLOBAL__N__b919a28f_16_Normalization_cu_5c38458722batch_norm_elementwiseERKNS_6TensorES5_RKSt8optionalIS3_ES9_S5_S5_ENKUlvE0_clEvENKUlvE2_clEvEUlN3c104HalfEffffE_St5arrayIPcLm6EEEEviT0_T1_,(.L_x_26870 - _ZN2at6native29vectorized_elementwise_kernelILi8EZZZNS0_49_GLOBAL__N__b919a28f_16_Normalization_cu_5c38458722batch_norm_elementwiseERKNS_6TensorES5_RKSt8optionalIS3_ES9_S5_S5_ENKUlvE0_clEvENKUlvE2_clEvEUlN3c104HalfEffffE_St5arrayIPcLm6EEEEviT0_T1_)
        .other          _ZN2at6native29vectorized_elementwise_kernelILi8EZZZNS0_49_GLOBAL__N__b919a28f_16_Normalization_cu_5c38458722batch_norm_elementwiseERKNS_6TensorES5_RKSt8optionalIS3_ES9_S5_S5_ENKUlvE0_clEvENKUlvE2_clEvEUlN3c104HalfEffffE_St5arrayIPcLm6EEEEviT0_T1_,@"STO_CUDA_ENTRY STV_DEFAULT"
_ZN2at6native29vectorized_elementwise_kernelILi8EZZZNS0_49_GLOBAL__N__b919a28f_16_Normalization_cu_5c38458722batch_norm_elementwiseERKNS_6TensorES5_RKSt8optionalIS3_ES9_S5_S5_ENKUlvE0_clEvENKUlvE2_clEvEUlN3c104HalfEffffE_St5arrayIPcLm6EEEEviT0_T1_:
.text._ZN2at6native29vectorized_elementwise_kernelILi8EZZZNS0_49_GLOBAL__N__b919a28f_16_Normalization_cu_5c38458722batch_norm_elementwiseERKNS_6TensorES5_RKSt8optionalIS3_ES9_S5_S5_ENKUlvE0_clEvENKUlvE2_clEvEUlN3c104HalfEffffE_St5arrayIPcLm6EEEEviT0_T1_:
[----:B------:R-:W-:Y:S02]  /*0000*/  MOV R1, c[0x0][0x28] ;  /* 0x00000a0000017a02 */ /* 0x000fe40000000f00 */
[----:B------:R-:W-:Y:S05]  /*0010*/  EXIT ;  /* 0x000000000000794d */ /* 0x000fea0003800000 */
.L_x_21880:
        /* <DEDUP_REMOVED lines=14> */
.L_x_26870:


//--------------------- .text._ZN2at6native18elementwise_kernelILi128ELi4EZNS0_15gpu_kernel_implIZZZNS0_49_GLOBAL__N__b919a28f_16_Normalization_cu_5c38458722batch_norm_elementwiseERKNS_6TensorES6_RKSt8optionalIS4_ESA_S6_S6_ENKUlvE0_clEvENKUlvE1_clEvEUlN3c108BFloat16EffffE_EEvRNS_18TensorIteratorBaseERKT_EUliE_EEviT1_ --------------------------
	.section	.text._ZN2at6native18elementwise_kernelILi128ELi4EZNS0_15gpu_kernel_implIZZZNS0_49_GLOBAL__N__b919a28f_16_Normalization_cu_5c38458722batch_norm_elementwiseERKNS_6TensorES6_RKSt8optionalIS4_ESA_S6_S6_ENKUlvE0_clEvENKUlvE1_clEvEUlN3c108BFloat16EffffE_EEvRNS_18TensorIteratorBaseERKT_EUliE_EEviT1_,"ax",@progbits
	.sectioninfo	@"SHI_REGISTERS=30"
	.align	128
        .global         _ZN2at6native18elementwise_kernelILi128ELi4EZNS0_15gpu_kernel_implIZZZNS0_49_GLOBAL__N__b919a28f_16_Normalization_cu_5c38458722batch_norm_elementwiseERKNS_6TensorES6_RKSt8optionalIS4_ESA_S6_S6_ENKUlvE0_clEvENKUlvE1_clEvEUlN3c108BFloat16EffffE_EEvRNS_18TensorIteratorBaseERKT_EUliE_EEviT1_
        .type           _ZN2at6native18elementwise_kernelILi128ELi4EZNS0_15gpu_kernel_implIZZZNS0_49_GLOBAL__N__b919a28f_16_Normalization_cu_5c38458722batch_norm_elementwiseERKNS_6TensorES6_RKSt8optionalIS4_ESA_S6_S6_ENKUlvE0_clEvENKUlvE1_clEvEUlN3c108BFloat16EffffE_EEvRNS_18TensorIteratorBaseERKT_EUliE_EEviT1_,@function
        .size           _ZN2at6native18elementwise_kernelILi128ELi4EZNS0_15gpu_kernel_implIZZZNS0_49_GLOBAL__N__b919a28f_16_Normalization_cu_5c38458722batch_norm_elementwiseERKNS_6TensorES6_RKSt8optionalIS4_ESA_S6_S6_ENKUlvE0_clEvENKUlvE1_clEvEUlN3c108BFloat16EffffE_EEvRNS_18TensorIteratorBaseERKT_EUliE_EEviT1_,(.L_x_26871 - _ZN2at6native18elementwise_kernelILi128ELi4EZNS0_15gpu_kernel_implIZZZNS0_49_GLOBAL__N__b919a28f_16_Normalization_cu_5c38458722batch_norm_elementwiseERKNS_6TensorES6_RKSt8optionalIS4_ESA_S6_S6_ENKUlvE0_clEvENKUlvE1_clEvEUlN3c108BFloat16EffffE_EEvRNS_18TensorIteratorBaseERKT_EUliE_EEviT1_)
        .other          _ZN2at6native18elementwise_kernelILi128ELi4EZNS0_15gpu_kernel_implIZZZNS0_49_GLOBAL__N__b919a28f_16_Normalization_cu_5c38458722batch_norm_elementwiseERKNS_6TensorES6_RKSt8optionalIS4_ESA_S6_S6_ENKUlvE0_clEvENKUlvE1_clEvEUlN3c108BFloat16EffffE_EEvRNS_18TensorIteratorBaseERKT_EUliE_EEviT1_,@"STO_CUDA_ENTRY STV_DEFAULT"
_ZN2at6native18elementwise_kernelILi128ELi4EZNS0_15gpu_kernel_implIZZZNS0_49_GLOBAL__N__b919a28f_16_Normalization_cu_5c38458722batch_norm_elementwiseERKNS_6TensorES6_RKSt8optionalIS4_ESA_S6_S6_ENKUlvE0_clEvENKUlvE1_clEvEUlN3c108BFloat16EffffE_EEvRNS_18TensorIteratorBaseERKT_EUliE_EEviT1_:
.text._ZN2at6native18elementwise_kernelILi128ELi4EZNS0_15gpu_kernel_implIZZZNS0_49_GLOBAL__N__b919a28f_16_Normalization_cu_5c38458722batch_norm_elementwiseERKNS_6TensorES6_RKSt8optionalIS4_ESA_S6_S6_ENKUlvE0_clEvENKUlvE1_clEvEUlN3c108BFloat16EffffE_EEvRNS_18TensorIteratorBaseERKT_EUliE_EEviT1_:
        /* <DEDUP_REMOVED lines=340> */
.L_x_21883:
        /* <DEDUP_REMOVED lines=21> */
.L_x_21887:
[----:B------:R-:W2:Y:S02]  /*1690*/  LDG.E.U8 R2, [R2.64] ;  /* 0x0000002402027981 */ /* 0x000ea4000c1e1100 */
[----:B--2---:R-:W0:Y:S02]  /*16a0*/  I2F.U16 R0, R2 ;  /* 0x0000000200007306 */ /* 0x004e240000101000 */
[----:B0-----:R-:W-:-:S04]  /*16b0*/  F2FP.BF16.PACK_AB R0, RZ, R0 ;  /* 0x00000000ff00723e */ /* 0x001fc800000010ff */
[----:B------:R-:W-:Y:S01]  /*16c0*/  PRMT R22, R0, 0x7610, R22 ;  /* 0x0000761000167816 */ /* 0x000fe20000000016 */
[----:B------:R-:W-:Y:S05]  /*16d0*/  BRA `(.L_x_21889) ;  /* 0x00000f0000007947 */ /* 0x000fea0003800000 */
.L_x_21886:
        /* <DEDUP_REMOVED lines=11> */
.L_x_21891:
[----:B------:R-:W2:Y:S02]  /*1790*/  LDG.E R2, [R2.64] ;  /* 0x0000002402027981 */ /* 0x000ea4000c1e1900 */
[----:B--2---:R-:W0:Y:S02]  /*17a0*/  I2F R0, R2 ;  /* 0x0000000200007306 */ /* 0x004e240000201400 */
[----:B0-----:R-:W-:-:S04]  /*17b0*/  F2FP.BF16.PACK_AB R0, RZ, R0 ;  /* 0x00000000ff00723e */ /* 0x001fc800000010ff */
[----:B------:R-:W-:Y:S01]  /*17c0*/  PRMT R22, R0, 0x7610, R22 ;  /* 0x0000761000167816 */ /* 0x000fe20000000016 */
[----:B------:R-:W-:Y:S05]  /*17d0*/  BRA `(.L_x_21889) ;  /* 0x00000e0000007947 */ /* 0x000fea0003800000 */
.L_x_21890:
[----:B------:R-:W2:Y:S02]  /*17e0*/  LDG.E.U16 R2, [R2.64] ;  /* 0x0000002402027981 */ /* 0x000ea4000c1e1500 */
[----:B--2---:R-:W0:Y:S02]  /*17f0*/  I2F.S16 R0, R2 ;  /* 0x0000000200007306 */ /* 0x004e240000101400 */
[----:B0-----:R-:W-:-:S04]  /*1800*/  F2FP.BF16.PACK_AB R0, RZ, R0 ;  /* 0x00000000ff00723e */ /* 0x001fc800000010ff */
[----:B------:R-:W-:Y:S01]  /*1810*/  PRMT R22, R0, 0x7610, R22 ;  /* 0x0000761000167816 */ /* 0x000fe20000000016 */
[----:B------:R-:W-:Y:S05]  /*1820*/  BRA `(.L_x_21889) ;  /* 0x00000db000007947 */ /* 0x000fea0003800000 */
.L_x_21885:
        /* <DEDUP_REMOVED lines=9> */
.L_x_21893:
[----:B------:R-:W2:Y:S02]  /*18c0*/  LDG.E.U16 R0, [R2.64] ;  /* 0x0000002402007981 */ /* 0x000ea4000c1e1500 */
[----:B--2---:R-:W-:-:S05]  /*18d0*/  HADD2.F32 R0, -RZ, R0.H0_H0 ;  /* 0x20000000ff007230 */ /* 0x004fca0000004100 */
[----:B------:R-:W-:-:S04]  /*18e0*/  F2FP.BF16.PACK_AB R0, RZ, R0 ;  /* 0x00000000ff00723e */ /* 0x000fc800000010ff */
[----:B------:R-:W-:Y:S01]  /*18f0*/  PRMT R22, R0, 0x7610, R22 ;  /* 0x0000761000167816 */ /* 0x000fe20000000016 */
[----:B------:R-:W-:Y:S05]  /*1900*/  BRA `(.L_x_21889) ;  /* 0x00000cd000007947 */ /* 0x000fea0003800000 */
.L_x_21892:
        /* <DEDUP_REMOVED lines=9> */
.L_x_21895:
[----:B------:R-:W2:Y:S02]  /*19a0*/  LDG.E.U16 R2, [R2.64] ;  /* 0x0000002402027981 */ /* 0x000ea4000c1e1500 */
[----:B--2---:R-:W-:-:S05]  /*19b0*/  HADD2.F32 R0, -RZ, R2.H0_H0 ;  /* 0x20000002ff007230 */ /* 0x004fca0000004100 */
[----:B------:R-:W-:-:S04]  /*19c0*/  F2FP.BF16.PACK_AB R0, RZ, R0 ;  /* 0x00000000ff00723e */ /* 0x000fc800000010ff */
[----:B------:R-:W-:Y:S01]  /*19d0*/  PRMT R22, R0, 0x7610, R22 ;  /* 0x0000761000167816 */ /* 0x000fe20000000016 */
[----:B------:R-:W-:Y:S05]  /*19e0*/  BRA `(.L_x_21889) ;  /* 0x00000bf000007947 */ /* 0x000fea0003800000 */
.L_x_21894:
[----:B------:R-:W2:Y:S02]  /*19f0*/  LDG.E.64 R2, [R2.64] ;  /* 0x0000002402027981 */ /* 0x000ea4000c1e1b00 */
[----:B--2---:R-:W0:Y:S01]  /*1a00*/  F2F.F32.F64 R0, R2 ;  /* 0x0000000200007310 */ /* 0x004e220000301000 */
[----:B------:R-:W0:-:S14]  /*1a10*/  DSETP.GEU.AND P0, PT, |R2|, c[0x2][0x0], PT ;  /* 0x008000000200762a */ /* 0x000e1c0003f0e200 */
[----:B0-----:R-:W-:-:S05]  /*1a20*/  @!P0 FMUL R0, R0, 1.175494350822287508e-38 ;  /* 0x0080000000008820 */ /* 0x001fca0000400000 */
[----:B------:R-:W-:-:S04]  /*1a30*/  F2FP.BF16.PACK_AB R0, RZ, R0 ;  /* 0x00000000ff00723e */ /* 0x000fc800000010ff */
[----:B------:R-:W-:Y:S01]  /*1a40*/  PRMT R22, R0, 0x7610, R22 ;  /* 0x0000761000167816 */ /* 0x000fe20000000016 */
[----:B------:R-:W-:Y:S05]  /*1a50*/  BRA `(.L_x_21889) ;  /* 0x00000b8000007947 */ /* 0x000fea0003800000 */
.L_x_21884:
        /* <DEDUP_REMOVED lines=14> */
.L_x_21898:
[----:B------:R-:W2:Y:S02]  /*1b40*/  LDG.E.64 R2, [R2.64] ;  /* 0x0000002402027981 */ /* 0x000ea4000c1e1b00 */
[----:B--2---:R-:W0:Y:S01]  /*1b50*/  F2F.F32.F64 R0, R2 ;  /* 0x0000000200007310 */ /* 0x004e220000301000 */
[----:B------:R-:W0:-:S14]  /*1b60*/  DSETP.GEU.AND P0, PT, |R2|, c[0x2][0x0], PT ;  /* 0x008000000200762a */ /* 0x000e1c0003f0e200 */
[----:B0-----:R-:W-:-:S05]  /*1b70*/  @!P0 FMUL R0, R0, 1.175494350822287508e-38 ;  /* 0x0080000000008820 */ /* 0x001fca0000400000 */
[----:B------:R-:W-:-:S04]  /*1b80*/  F2FP.BF16.PACK_AB R0, RZ, R0 ;  /* 0x00000000ff00723e */ /* 0x000fc800000010ff */
[----:B------:R-:W-:Y:S01]  /*1b90*/  PRMT R22, R0, 0x7610, R22 ;  /* 0x0000761000167816 */ /* 0x000fe20000000016 */
[----:B------:R-:W-:Y:S05]  /*1ba0*/  BRA `(.L_x_21889) ;  /* 0x00000a3000007947 */ /* 0x000fea0003800000 */
.L_x_21897:
        /* <DEDUP_REMOVED lines=28> */
.L_x_21900:
        /* <DEDUP_REMOVED lines=15> */
.L_x_21899:
[----:B------:R0:W5:Y:S01]  /*1e60*/  LDG.E.U16 R22, [R2.64] ;  /* 0x0000002402167981 */ /* 0x000162000c1e1500 */
[----:B------:R-:W-:Y:S05]  /*1e70*/  BRA `(.L_x_21889) ;  /* 0x0000076000007947 */ /* 0x000fea0003800000 */
.L_x_21896:
        /* <DEDUP_REMOVED lines=12> */
.L_x_21903:
        /* <DEDUP_REMOVED lines=21> */
.L_x_21907:
[----:B------:R-:W-:Y:S05]  /*2090*/  BSYNC B1 ;  /* 0x0000000000017941 */ /* 0x000fea0003800000 */
.L_x_21906:
[----:B------:R-:W-:Y:S01]  /*20a0*/  LEA R3, R0, 0x3b800000, 0x17 ;  /* 0x3b80000000037811 */ /* 0x000fe200078eb8ff */
[----:B------:R-:W-:-:S05]  /*20b0*/  IMAD.SHL.U32 R0, R2, 0x100000, RZ ;  /* 0x0010000002007824 */ /* 0x000fca00078e00ff */
[----:B------:R-:W-:Y:S02]  /*20c0*/  LOP3.LUT R0, R3, R0, R4, 0xfe, !PT ;  /* 0x0000000003007212 */ /* 0x000fe400078efe04 */
.L_x_21905:
[----:B------:R-:W-:Y:S05]  /*20d0*/  BSYNC B0 ;  /* 0x0000000000007941 */ /* 0x000fea0003800000 */
.L_x_21904:
[----:B------:R-:W-:-:S04]  /*20e0*/  F2FP.BF16.PACK_AB R0, RZ, R0 ;  /* 0x00000000ff00723e */ /* 0x000fc800000010ff */
[----:B------:R-:W-:Y:S01]  /*20f0*/  PRMT R22, R0, 0x7610, R22 ;  /* 0x0000761000167816 */ /* 0x000fe20000000016 */
[----:B------:R-:W-:Y:S05]  /*2100*/  BRA `(.L_x_21889) ;  /* 0x000004d000007947 */ /* 0x000fea0003800000 */
.L_x_21902:
        /* <DEDUP_REMOVED lines=21> */
.L_x_21911:
[----:B------:R-:W-:Y:S05]  /*2260*/  BSYNC B1 ;  /* 0x0000000000017941 */ /* 0x000fea0003800000 */
.L_x_21910:
[----:B------:R-:W-:Y:S01]  /*2270*/  LEA R3, R0, 0x37800000, 0x17 ;  /* 0x3780000000037811 */ /* 0x000fe200078eb8ff */
[----:B------:R-:W-:-:S05]  /*2280*/  IMAD.SHL.U32 R0, R2, 0x200000, RZ ;  /* 0x0020000002007824 */ /* 0x000fca00078e00ff */
[----:B------:R-:W-:Y:S02]  /*2290*/  LOP3.LUT R0, R3, R0, R4, 0xfe, !PT ;  /* 0x0000000003007212 */ /* 0x000fe400078efe04 */
.L_x_21909:
[----:B------:R-:W-:Y:S05]  /*22a0*/  BSYNC B0 ;  /* 0x0000000000007941 */ /* 0x000fea0003800000 */
.L_x_21908:
[----:B------:R-:W-:-:S04]  /*22b0*/  F2FP.BF16.PACK_AB R0, RZ, R0 ;  /* 0x00000000ff00723e */ /* 0x000fc800000010ff */
[----:B------:R-:W-:Y:S01]  /*22c0*/  PRMT R22, R0, 0x7610, R22 ;  /* 0x0000761000167816 */ /* 0x000fe20000000016 */
[----:B------:R-:W-:Y:S05]  /*22d0*/  BRA `(.L_x_21889) ;  /* 0x0000030000007947 */ /* 0x000fea0003800000 */
.L_x_21901:
        /* <DEDUP_REMOVED lines=14> */
.L_x_21915:
[----:B------:R-:W-:Y:S05]  /*23c0*/  BSYNC B0 ;  /* 0x0000000000007941 */ /* 0x000fea0003800000 */
.L_x_21914:
[----:B------:R-:W-:-:S04]  /*23d0*/  F2FP.BF16.PACK_AB R0, RZ, R0 ;  /* 0x00000000ff00723e */ /* 0x000fc800000010ff */
[----:B------:R-:W-:Y:S01]  /*23e0*/  PRMT R22, R0, 0x7610, R22 ;  /* 0x0000761000167816 */ /* 0x000fe20000000016 */
[----:B------:R-:W-:Y:S05]  /*23f0*/  BRA `(.L_x_21889) ;  /* 0x000001e000007947 */ /* 0x000fea0003800000 */
.L_x_21888:
        /* <DEDUP_REMOVED lines=21> */
.L_x_21913:
[----:B------:R-:W2:Y:S02]  /*2550*/  LDG.E.64 R2, [R2.64] ;  /* 0x0000002402027981 */ /* 0x000ea4000c1e1b00 */
[----:B--2---:R-:W0:Y:S02]  /*2560*/  I2F.U64 R0, R2 ;  /* 0x0000000200007312 */ /* 0x004e240000301000 */
[----:B0-----:R-:W-:-:S04]  /*2570*/  F2FP.BF16.PACK_AB R0, RZ, R0 ;  /* 0x00000000ff00723e */ /* 0x001fc800000010ff */
[----:B------:R-:W-:Y:S01]  /*2580*/  PRMT R22, R0, 0x7610, R22 ;  /* 0x0000761000167816 */ /* 0x000fe20000000016 */
[----:B------:R-:W-:Y:S05]  /*2590*/  BRA `(.L_x_21889) ;  /* 0x0000004000007947 */ /* 0x000fea0003800000 */
.L_x_21912:
[----:B------:R-:W2:Y:S02]  /*25a0*/  LDG.E R2, [R2.64] ;  /* 0x0000002402027981 */ /* 0x000ea4000c1e1900 */
[----:B--2---:R-:W0:Y:S02]  /*25b0*/  I2F.U32 R0, R2 ;  /* 0x0000000200007306 */ /* 0x004e240000201000 */
[----:B0-----:R-:W-:-:S04]  /*25c0*/  F2FP.BF16.PACK_AB R0, RZ, R0 ;  /* 0x00000000ff00723e */ /* 0x001fc800000010ff */
[----:B------:R-:W-:Y:S02]  /*25d0*/  PRMT R22, R0, 0x7610, R22 ;  /* 0x0000761000167816 */ /* 0x000fe40000000016 */
.L_x_21889:
        /* <DEDUP_REMOVED lines=18> */
.L_x_21920:
[----:B------:R-:W2:Y:S02]  /*2700*/  LDG.E.U8 R2, [R2.64] ;  /* 0x0000002402027981 */ /* 0x000ea4000c1e1100 */
[----:B--2---:R0:W1:Y:S01]  /*2710*/  I2F.U16 R23, R2 ;  /* 0x0000000200177306 */ /* 0x0040620000101000 */
[----:B------:R-:W-:Y:S05]  /*2720*/  BRA `(.L_x_21922) ;  /* 0x00000ca000007947 */ /* 0x000fea0003800000 */
.L_x_21919:
        /* <DEDUP_REMOVED lines=9> */
.L_x_21924:
[----:B------:R-:W2:Y:S02]  /*27c0*/  LDG.E R2, [R2.64] ;  /* 0x0000002402027981 */ /* 0x000ea4000c1e1900 */
[----:B--2---:R0:W1:Y:S01]  /*27d0*/  I2F R23, R2 ;  /* 0x0000000200177306 */ /* 0x0040620000201400 */
[----:B------:R-:W-:Y:S05]  /*27e0*/  BRA `(.L_x_21922) ;  /* 0x00000be000007947 */ /* 0x000fea0003800000 */
.L_x_21923:
[----:B------:R-:W2:Y:S02]  /*27f0*/  LDG.E.U16 R2, [R2.64] ;  /* 0x0000002402027981 */ /* 0x000ea4000c1e1500 */
[----:B--2---:R0:W1:Y:S01]  /*2800*/  I2F.S16 R23, R2 ;  /* 0x0000000200177306 */ /* 0x0040620000101400 */
[----:B------:R-:W-:Y:S05]  /*2810*/  BRA `(.L_x_21922) ;  /* 0x00000bb000007947 */ /* 0x000fea0003800000 */
.L_x_21918:
        /* <DEDUP_REMOVED lines=8> */
.L_x_21926:
[----:B------:R-:W2:Y:S02]  /*28a0*/  LDG.E.U16 R2, [R2.64] ;  /* 0x0000002402027981 */ /* 0x000ea4000c1e1500 */
[----:B--2---:R-:W-:Y:S01]  /*28b0*/  HADD2.F32 R23, -RZ, R2.H0_H0 ;  /* 0x20000002ff177230 */ /* 0x004fe20000004100 */
[----:B------:R-:W-:Y:S05]  /*28c0*/  BRA `(.L_x_21922) ;  /* 0x00000b0000007947 */ /* 0x000fea0003800000 */
.L_x_21925:
        /* <DEDUP_REMOVED lines=8> */
.L_x_21928:
[----:B------:R-:W2:Y:S02]  /*2950*/  LDG.E.U16 R2, [R2.64] ;  /* 0x0000002402027981 */ /* 0x000ea4000c1e1500 */
[----:B--2---:R-:W-:Y:S01]  /*2960*/  HADD2.F32 R23, -RZ, R2.H0_H0 ;  /* 0x20000002ff177230 */ /* 0x004fe20000004100 */
[----:B------:R-:W-:Y:S05]  /*2970*/  BRA `(.L_x_21922) ;  /* 0x00000a5000007947 */ /* 0x000fea0003800000 */
.L_x_21927:
[----:B------:R-:W2:Y:S02]  /*2980*/  LDG.E.64 R2, [R2.64] ;  /* 0x0000002402027981 */ /* 0x000ea4000c1e1b00 */
[----:B--2---:R-:W0:Y:S01]  /*2990*/  F2F.F32.F64 R23, R2 ;  /* 0x0000000200177310 */ /* 0x004e220000301000 */
[----:B------:R-:W0:-:S14]  /*29a0*/  DSETP.GEU.AND P0, PT, |R2|, c[0x2][0x0], PT ;  /* 0x008000000200762a */ /* 0x000e1c0003f0e200 */
[----:B0-----:R-:W-:Y:S01]  /*29b0*/  @!P0 FMUL R23, R23, 1.175494350822287508e-38 ;  /* 0x0080000017178820 */ /* 0x001fe20000400000 */
[----:B------:R-:W-:Y:S05]  /*29c0*/  BRA `(.L_x_21922) ;  /* 0x00000a0000007947 */ /* 0x000fea0003800000 */
.L_x_21917:
        /* <DEDUP_REMOVED lines=12> */
.L_x_21931:
[----:B------:R-:W2:Y:S02]  /*2a90*/  LDG.E.64 R2, [R2.64] ;  /* 0x0000002402027981 */ /* 0x000ea4000c1e1b00 */
[----:B--2---:R-:W0:Y:S01]  /*2aa0*/  F2F.F32.F64 R23, R2 ;  /* 0x0000000200177310 */ /* 0x004e220000301000 */
[----:B------:R-:W0:-:S14]  /*2ab0*/  DSETP.GEU.AND P0, PT, |R2|, c[0x2][0x0], PT ;  /* 0x008000000200762a */ /* 0x000e1c0003f0e200 */
[----:B0-----:R-:W-:Y:S01]  /*2ac0*/  @!P0 FMUL R23, R23, 1.175494350822287508e-38 ;  /* 0x0080000017178820 */ /* 0x001fe20000400000 */
[----:B------:R-:W-:Y:S05]  /*2ad0*/  BRA `(.L_x_21922) ;  /* 0x000008f000007947 */ /* 0x000fea0003800000 */
.L_x_21930:
        /* <DEDUP_REMOVED lines=26> */
.L_x_21933:
        /* <DEDUP_REMOVED lines=13> */
.L_x_21932:
[----:B------:R-:W2:Y:S02]  /*2d50*/  LDG.E.U16 R2, [R2.64] ;  /* 0x0000002402027981 */ /* 0x000ea4000c1e1500 */
[----:B--2---:R-:W-:Y:S01]  /*2d60*/  PRMT R23, RZ, 0x5410, R2 ;  /* 0x00005410ff177816 */ /* 0x004fe20000000002 */
[----:B------:R-:W-:Y:S05]  /*2d70*/  BRA `(.L_x_21922) ;  /* 0x0000065000007947 */ /* 0x000fea0003800000 */
.L_x_21929:
        /* <DEDUP_REMOVED lines=11> */
.L_x_21936:
        /* <DEDUP_REMOVED lines=20> */
.L_x_21938:
[----:B------:R-:W-:Y:S05]  /*2f70*/  BSYNC B0 ;  /* 0x0000000000007941 */ /* 0x000fea0003800000 */
.L_x_21937:
[----:B------:R-:W-:Y:S01]  /*2f80*/  IMAD.SHL.U32 R2, R2, 0x100000, RZ ;  /* 0x0010000002027824 */ /* 0x000fe200078e00ff */
[----:B------:R-:W-:-:S04]  /*2f90*/  LEA R0, R0, 0x3b800000, 0x17 ;  /* 0x3b80000000007811 */ /* 0x000fc800078eb8ff */
[----:B------:R-:W-:Y:S01]  /*2fa0*/  LOP3.LUT R23, R0, R2, R23, 0xfe, !PT ;  /* 0x0000000200177212 */ /* 0x000fe200078efe17 */
[----:B------:R-:W-:Y:S05]  /*2fb0*/  BRA `(.L_x_21922) ;  /* 0x0000041000007947 */ /* 0x000fea0003800000 */
.L_x_21935:
        /* <DEDUP_REMOVED lines=20> */
.L_x_21940:
[----:B------:R-:W-:Y:S05]  /*3100*/  BSYNC B0 ;  /* 0x0000000000007941 */ /* 0x000fea0003800000 */
.L_x_21939:
[----:B------:R-:W-:Y:S01]  /*3110*/  IMAD.SHL.U32 R2, R2, 0x200000, RZ ;  /* 0x0020000002027824 */ /* 0x000fe200078e00ff */
[----:B------:R-:W-:-:S04]  /*3120*/  LEA R0, R0, 0x37800000, 0x17 ;  /* 0x3780000000007811 */ /* 0x000fc800078eb8ff */
[----:B------:R-:W-:Y:S01]  /*3130*/  LOP3.LUT R23, R0, R2, R23, 0xfe, !PT ;  /* 0x0000000200177212 */ /* 0x000fe200078efe17 */
[----:B------:R-:W-:Y:S05]  /*3140*/  BRA `(.L_x_21922) ;  /* 0x0000028000007947 */ /* 0x000fea0003800000 */
.L_x_21934:
        /* <DEDUP_REMOVED lines=14> */
.L_x_21921:
        /* <DEDUP_REMOVED lines=21> */
.L_x_21942:
[----:B------:R-:W2:Y:S02]  /*3380*/  LDG.E.64 R2, [R2.64] ;  /* 0x0000002402027981 */ /* 0x000ea4000c1e1b00 */
[----:B--2---:R0:W1:Y:S01]  /*3390*/  I2F.U64 R23, R2 ;  /* 0x0000000200177312 */ /* 0x0040620000301000 */
[----:B------:R-:W-:Y:S05]  /*33a0*/  BRA `(.L_x_21922) ;  /* 0x0000002000007947 */ /* 0x000fea0003800000 */
.L_x_21941:
[----:B------:R-:W2:Y:S02]  /*33b0*/  LDG.E R2, [R2.64] ;  /* 0x0000002402027981 */ /* 0x000ea4000c1e1900 */
[----:B--2---:R0:W1:Y:S02]  /*33c0*/  I2F.U32 R23, R2 ;  /* 0x0000000200177306 */ /* 0x0040640000201000 */
.L_x_21922:
[----:B------:R-:W-:Y:S05]  /*33d0*/  BSYNC B6 ;  /* 0x0000000000067941 */ /* 0x000fea0003800000 */
.L_x_21916:
        /* <DEDUP_REMOVED lines=18> */
.L_x_21947:
[----:B------:R-:W2:Y:S02]  /*3500*/  LDG.E.U8 R2, [R2.64] ;  /* 0x0000002402027981 */ /* 0x000ea4000c1e1100 */
[----:B--2---:R0:W2:Y:S01]  /*3510*/  I2F.U16 R24, R2 ;  /* 0x0000000200187306 */ /* 0x0040a20000101000 */
[----:B------:R-:W-:Y:S05]  /*3520*/  BRA `(.L_x_21949) ;  /* 0x00000ca000007947 */ /* 0x000fea0003800000 */
.L_x_21946:
        /* <DEDUP_REMOVED lines=9> */
.L_x_21951:
[----:B------:R-:W2:Y:S02]  /*35c0*/  LDG.E R2, [R2.64] ;  /* 0x0000002402027981 */ /* 0x000ea4000c1e1900 */
[----:B--2---:R0:W2:Y:S01]  /*35d0*/  I2F R24, R2 ;  /* 0x0000000200187306 */ /* 0x0040a20000201400 */
[----:B------:R-:W-:Y:S05]  /*35e0*/  BRA `(.L_x_21949) ;  /* 0x00000be000007947 */ /* 0x000fea0003800000 */
.L_x_21950:
[----:B------:R-:W2:Y:S02]  /*35f0*/  LDG.E.U16 R2, [R2.64] ;  /* 0x0000002402027981 */ /* 0x000ea4000c1e1500 */
[----:B--2---:R0:W2:Y:S01]  /*3600*/  I2F.S16 R24, R2 ;  /* 0x0000000200187306 */ /* 0x0040a20000101400 */
[----:B------:R-:W-:Y:S05]  /*3610*/  BRA `(.L_x_21949) ;  /* 0x00000bb000007947 */ /* 0x000fea0003800000 */
.L_x_21945:
        /* <DEDUP_REMOVED lines=8> */
.L_x_21953:
[----:B------:R-:W2:Y:S02]  /*36a0*/  LDG.E.U16 R2, [R2.64] ;  /* 0x0000002402027981 */ /* 0x000ea4000c1e1500 */
[----:B--2---:R-:W-:Y:S01]  /*36b0*/  HADD2.F32 R24, -RZ, R2.H0_H0 ;  /* 0x20000002ff187230 */ /* 0x004fe20000004100 */
[----:B------:R-:W-:Y:S05]  /*36c0*/  BRA `(.L_x_21949) ;  /* 0x00000b0000007947 */ /* 0x000fea0003800000 */
.L_x_21952:
        /* <DEDUP_REMOVED lines=8> */
.L_x_21955:
[----:B------:R-:W2:Y:S02]  /*3750*/  LDG.E.U16 R2, [R2.64] ;  /* 0x0000002402027981 */ /* 0x000ea4000c1e1500 */
[----:B--2---:R-:W-:Y:S01]  /*3760*/  HADD2.F32 R24, -RZ, R2.H0_H0 ;  /* 0x20000002ff187230 */ /* 0x004fe20000004100 */
[----:B------:R-:W-:Y:S05]  /*3770*/  BRA `(.L_x_21949) ;  /* 0x00000a5000007947 */ /* 0x000fea0003800000 */
.L_x_21954:
[----:B------:R-:W2:Y:S02]  /*3780*/  LDG.E.64 R2, [R2.64] ;  /* 0x0000002402027981 */ /* 0x000ea4000c1e1b00 */
[----:B--2---:R-:W0:Y:S01]  /*3790*/  F2F.F32.F64 R24, R2 ;  /* 0x0000000200187310 */ /* 0x004e220000301000 */
[----:B------:R-:W0:-:S14]  /*37a0*/  DSETP.GEU.AND P0, PT, |R2|, c[0x2][0x0], PT ;  /* 0x008000000200762a */ /* 0x000e1c0003f0e200 */
[----:B0-----:R-:W-:Y:S01]  /*37b0*/  @!P0 FMUL R24, R24, 1.175494350822287508e-38 ;  /* 0x0080000018188820 */ /* 0x001fe20000400000 */
[----:B------:R-:W-:Y:S05]  /*37c0*/  BRA `(.L_x_21949) ;  /* 0x00000a0000007947 */ /* 0x000fea0003800000 */
.L_x_21944:
        /* <DEDUP_REMOVED lines=12> */
.L_x_21958:
[----:B------:R-:W2:Y:S02]  /*3890*/  LDG.E.64 R2, [R2.64] ;  /* 0x0000002402027981 */ /* 0x000ea4000c1e1b00 */
[----:B--2---:R-:W0:Y:S01]  /*38a0*/  F2F.F32.F64 R24, R2 ;  /* 0x0000000200187310 */ /* 0x004e220000301000 */
[----:B------:R-:W0:-:S14]  /*38b0*/  DSETP.GEU.AND P0, PT, |R2|, c[0x2][0x0], PT ;  /* 0x008000000200762a */ /* 0x000e1c0003f0e200 */
[----:B0-----:R-:W-:Y:S01]  /*38c0*/  @!P0 FMUL R24, R24, 1.175494350822287508e-38 ;  /* 0x0080000018188820 */ /* 0x001fe20000400000 */
[----:B------:R-:W-:Y:S05]  /*38d0*/  BRA `(.L_x_21949) ;  /* 0x000008f000007947 */ /* 0x000fea0003800000 */
.L_x_21957:
        /* <DEDUP_REMOVED lines=26> */
.L_x_21960:
        /* <DEDUP_REMOVED lines=13> */
.L_x_21959:
[----:B------:R-:W2:Y:S02]  /*3b50*/  LDG.E.U16 R2, [R2.64] ;  /* 0x0000002402027981 */ /* 0x000ea4000c1e1500 */
[----:B--2---:R-:W-:Y:S01]  /*3b60*/  PRMT R24, RZ, 0x5410, R2 ;  /* 0x00005410ff187816 */ /* 0x004fe20000000002 */
[----:B------:R-:W-:Y:S05]  /*3b70*/  BRA `(.L_x_21949) ;  /* 0x0000065000007947 */ /* 0x000fea0003800000 */
.L_x_21956:
        /* <DEDUP_REMOVED lines=11> */
.L_x_21963:
        /* <DEDUP_REMOVED lines=20> */
.L_x_21965:
[----:B------:R-:W-:Y:S05]  /*3d70*/  BSYNC B0 ;  /* 0x0000000000007941 */ /* 0x000fea0003800000 */
.L_x_21964:
[----:B------:R-:W-:Y:S01]  /*3d80*/  IMAD.SHL.U32 R2, R2, 0x100000, RZ ;  /* 0x0010000002027824 */ /* 0x000fe200078e00ff */
[----:B------:R-:W-:-:S04]  /*3d90*/  LEA R3, R0, 0x3b800000, 0x17 ;  /* 0x3b80000000037811 */ /* 0x000fc800078eb8ff */
[----:B------:R-:W-:Y:S01]  /*3da0*/  LOP3.LUT R24, R3, R2, R24, 0xfe, !PT ;  /* 0x0000000203187212 */ /* 0x000fe200078efe18 */
[----:B------:R-:W-:Y:S05]  /*3db0*/  BRA `(.L_x_21949) ;  /* 0x0000041000007947 */ /* 0x000fea0003800000 */
.L_x_21962:
        /* <DEDUP_REMOVED lines=20> */
.L_x_21967:
[----:B------:R-:W-:Y:S05]  /*3f00*/  BSYNC B0 ;  /* 0x0000000000007941 */ /* 0x000fea0003800000 */
.L_x_21966:
[----:B------:R-:W-:Y:S01]  /*3f10*/  IMAD.SHL.U32 R2, R2, 0x200000, RZ ;  /* 0x0020000002027824 */ /* 0x000fe200078e00ff */
[----:B------:R-:W-:-:S04]  /*3f20*/  LEA R3, R0, 0x37800000, 0x17 ;  /* 0x3780000000037811 */ /* 0x000fc800078eb8ff */
[----:B------:R-:W-:Y:S01]  /*3f30*/  LOP3.LUT R24, R3, R2, R24, 0xfe, !PT ;  /* 0x0000000203187212 */ /* 0x000fe200078efe18 */
[----:B------:R-:W-:Y:S05]  /*3f40*/  BRA `(.L_x_21949) ;  /* 0x0000028000007947 */ /* 0x000fea0003800000 */
.L_x_21961:
        /* <DEDUP_REMOVED lines=14> */
.L_x_21948:
        /* <DEDUP_REMOVED lines=21> */
.L_x_21969:
[----:B------:R-:W2:Y:S02]  /*4180*/  LDG.E.64 R2, [R2.64] ;  /* 0x0000002402027981 */ /* 0x000ea4000c1e1b00 */
[----:B--2---:R0:W2:Y:S01]  /*4190*/  I2F.U64 R24, R2 ;  /* 0x0000000200187312 */ /* 0x0040a20000301000 */
[----:B------:R-:W-:Y:S05]  /*41a0*/  BRA `(.L_x_21949) ;  /* 0x0000002000007947 */ /* 0x000fea0003800000 */
.L_x_21968:
[----:B------:R-:W2:Y:S02]  /*41b0*/  LDG.E R2, [R2.64] ;  /* 0x0000002402027981 */ /* 0x000ea4000c1e1900 */
[----:B--2---:R0:W2:Y:S02]  /*41c0*/  I2F.U32 R24, R2 ;  /* 0x0000000200187306 */ /* 0x0040a40000201000 */
.L_x_21949:
[----:B------:R-:W-:Y:S05]  /*41d0*/  BSYNC B6 ;  /* 0x0000000000067941 */ /* 0x000fea0003800000 */
.L_x_21943:
        /* <DEDUP_REMOVED lines=18> */
.L_x_21974:
[----:B------:R-:W3:Y:S02]  /*4300*/  LDG.E.U8 R2, [R2.64] ;  /* 0x0000002402027981 */ /* 0x000ee4000c1e1100 */
[----:B---3--:R0:W3:Y:S01]  /*4310*/  I2F.U16 R26, R2 ;  /* 0x00000002001a7306 */ /* 0x0080e20000101000 */
[----:B------:R-:W-:Y:S05]  /*4320*/  BRA `(.L_x_21976) ;  /* 0x00000ca000007947 */ /* 0x000fea0003800000 */
.L_x_21973:
        /* <DEDUP_REMOVED lines=9> */
.L_x_21978:
[----:B------:R-:W3:Y:S02]  /*43c0*/  LDG.E R2, [R2.64] ;  /* 0x0000002402027981 */ /* 0x000ee4000c1e1900 */
[----:B---3--:R0:W3:Y:S01]  /*43d0*/  I2F R26, R2 ;  /* 0x00000002001a7306 */ /* 0x0080e20000201400 */
[----:B------:R-:W-:Y:S05]  /*43e0*/  BRA `(.L_x_21976) ;  /* 0x00000be000007947 */ /* 0x000fea0003800000 */
.L_x_21977:
[----:B------:R-:W3:Y:S02]  /*43f0*/  LDG.E.U16 R2, [R2.64] ;  /* 0x0000002402027981 */ /* 0x000ee4000c1e1500 */
[----:B---3--:R0:W3:Y:S01]  /*4400*/  I2F.S16 R26, R2 ;  /* 0x00000002001a7306 */ /* 0x0080e20000101400 */
[----:B------:R-:W-:Y:S05]  /*4410*/  BRA `(.L_x_21976) ;  /* 0x00000bb000007947 */ /* 0x000fea0003800000 */
.L_x_21972:
        /* <DEDUP_REMOVED lines=8> */
.L_x_21980:
[----:B------:R-:W3:Y:S02]  /*44a0*/  LDG.E.U16 R2, [R2.64] ;  /* 0x0000002402027981 */ /* 0x000ee4000c1e1500 */
[----:B---3--:R-:W-:Y:S01]  /*44b0*/  HADD2.F32 R26, -RZ, R2.H0_H0 ;  /* 0x20000002ff1a7230 */ /* 0x008fe20000004100 */
[----:B------:R-:W-:Y:S05]  /*44c0*/  BRA `(.L_x_21976) ;  /* 0x00000b0000007947 */ /* 0x000fea0003800000 */
.L_x_21979:
        /* <DEDUP_REMOVED lines=8> */
.L_x_21982:
[----:B------:R-:W3:Y:S02]  /*4550*/  LDG.E.U16 R2, [R2.64] ;  /* 0x0000002402027981 */ /* 0x000ee4000c1e1500 */
[----:B---3--:R-:W-:Y:S01]  /*4560*/  HADD2.F32 R26, -RZ, R2.H0_H0 ;  /* 0x20000002ff1a7230 */ /* 0x008fe20000004100 */
[----:B------:R-:W-:Y:S05]  /*4570*/  BRA `(.L_x_21976) ;  /* 0x00000a5000007947 */ /* 0x000fea0003800000 */
.L_x_21981:
[----:B------:R-:W3:Y:S02]  /*4580*/  LDG.E.64 R2, [R2.64] ;  /* 0x0000002402027981 */ /* 0x000ee4000c1e1b00 */
[----:B---3--:R-:W0:Y:S01]  /*4590*/  F2F.F32.F64 R26, R2 ;  /* 0x00000002001a7310 */ /* 0x008e220000301000 */
[----:B------:R-:W0:-:S14]  /*45a0*/  DSETP.GEU.AND P0, PT, |R2|, c[0x2][0x0], PT ;  /* 0x008000000200762a */ /* 0x000e1c0003f0e200 */
[----:B0-----:R-:W-:Y:S01]  /*45b0*/  @!P0 FMUL R26, R26, 1.175494350822287508e-38 ;  /* 0x008000001a1a8820 */ /* 0x001fe20000400000 */
[----:B------:R-:W-:Y:S05]  /*45c0*/  BRA `(.L_x_21976) ;  /* 0x00000a0000007947 */ /* 0x000fea0003800000 */
.L_x_21971:
        /* <DEDUP_REMOVED lines=12> */
.L_x_21985:
[----:B------:R-:W3:Y:S02]  /*4690*/  LDG.E.64 R2, [R2.64] ;  /* 0x0000002402027981 */ /* 0x000ee4000c1e1b00 */
[----:B---3--:R-:W0:Y:S01]  /*46a0*/  F2F.F32.F64 R26, R2 ;  /* 0x00000002001a7310 */ /* 0x008e220000301000 */
[----:B------:R-:W0:-:S14]  /*46b0*/  DSETP.GEU.AND P0, PT, |R2|, c[0x2][0x0], PT ;  /* 0x008000000200762a */ /* 0x000e1c0003f0e200 */
[----:B0-----:R-:W-:Y:S01]  /*46c0*/  @!P0 FMUL R26, R26, 1.175494350822287508e-38 ;  /* 0x008000001a1a8820 */ /* 0x001fe20000400000 */
[----:B------:R-:W-:Y:S05]  /*46d0*/  BRA `(.L_x_21976) ;  /* 0x000008f000007947 */ /* 0x000fea0003800000 */
.L_x_21984:
        /* <DEDUP_REMOVED lines=26> */
.L_x_21987:
        /* <DEDUP_REMOVED lines=13> */
.L_x_21986:
[----:B------:R-:W3:Y:S02]  /*4950*/  LDG.E.U16 R2, [R2.64] ;  /* 0x0000002402027981 */ /* 0x000ee4000c1e1500 */
[----:B---3--:R-:W-:Y:S01]  /*4960*/  PRMT R26, RZ, 0x5410, R2 ;  /* 0x00005410ff1a7816 */ /* 0x008fe20000000002 */
[----:B------:R-:W-:Y:S05]  /*4970*/  BRA `(.L_x_21976) ;  /* 0x0000065000007947 */ /* 0x000fea0003800000 */
.L_x_21983:
        /* <DEDUP_REMOVED lines=11> */
.L_x_21990:
        /* <DEDUP_REMOVED lines=20> */
.L_x_21992:
[----:B------:R-:W-:Y:S05]  /*4b70*/  BSYNC B0 ;  /* 0x0000000000007941 */ /* 0x000fea0003800000 */
.L_x_21991:
[----:B------:R-:W-:Y:S01]  /*4b80*/  IMAD.SHL.U32 R2, R2, 0x100000, RZ ;  /* 0x0010000002027824 */ /* 0x000fe200078e00ff */
[----:B------:R-:W-:-:S04]  /*4b90*/  LEA R3, R0, 0x3b800000, 0x17 ;  /* 0x3b80000000037811 */ /* 0x000fc800078eb8ff */
[----:B------:R-:W-:Y:S01]  /*4ba0*/  LOP3.LUT R26, R3, R2, R26, 0xfe, !PT ;  /* 0x00000002031a7212 */ /* 0x000fe200078efe1a */
[----:B------:R-:W-:Y:S05]  /*4bb0*/  BRA `(.L_x_21976) ;  /* 0x0000041000007947 */ /* 0x000fea0003800000 */
.L_x_21989:
        /* <DEDUP_REMOVED lines=20> */
.L_x_21994:
[----:B------:R-:W-:Y:S05]  /*4d00*/  BSYNC B0 ;  /* 0x0000000000007941 */ /* 0x000fea0003800000 */
.L_x_21993:
[----:B------:R-:W-:Y:S01]  /*4d10*/  IMAD.SHL.U32 R2, R2, 0x200000, RZ ;  /* 0x0020000002027824 */ /* 0x000fe200078e00ff */
[----:B------:R-:W-:-:S04]  /*4d20*/  LEA R3, R0, 0x37800000, 0x17 ;  /* 0x3780000000037811 */ /* 0x000fc800078eb8ff */
[----:B------:R-:W-:Y:S01]  /*4d30*/  LOP3.LUT R26, R3, R2, R26, 0xfe, !PT ;  /* 0x00000002031a7212 */ /* 0x000fe200078efe1a */
[----:B------:R-:W-:Y:S05]  /*4d40*/  BRA `(.L_x_21976) ;  /* 0x0000028000007947 */ /* 0x000fea0003800000 */
.L_x_21988:
        /* <DEDUP_REMOVED lines=14> */
.L_x_21975:
        /* <DEDUP_REMOVED lines=21> */
.L_x_21996:
[----:B------:R-:W3:Y:S02]  /*4f80*/  LDG.E.64 R26, [R2.64] ;  /* 0x00000024021a7981 */ /* 0x000ee4000c1e1b00 */
[----:B---3--:R0:W3:Y:S01]  /*4f90*/  I2F.U64 R26, R26 ;  /* 0x0000001a001a7312 */ /* 0x0080e20000301000 */
[----:B------:R-:W-:Y:S05]  /*4fa0*/  BRA `(.L_x_21976) ;  /* 0x0000002000007947 */ /* 0x000fea0003800000 */
.L_x_21995:
[----:B------:R-:W3:Y:S02]  /*4fb0*/  LDG.E R2, [R2.64] ;  /* 0x0000002402027981 */ /* 0x000ee4000c1e1900 */
[----:B---3--:R0:W3:Y:S02]  /*4fc0*/  I2F.U32 R26, R2 ;  /* 0x00000002001a7306 */ /* 0x0080e40000201000 */
.L_x_21976:
[----:B------:R-:W-:Y:S05]  /*4fd0*/  BSYNC B6 ;  /* 0x0000000000067941 */ /* 0x000fea0003800000 */
.L_x_21970:
        /* <DEDUP_REMOVED lines=18> */
.L_x_22001:
[----:B------:R-:W4:Y:S02]  /*5100*/  LDG.E.U8 R2, [R2.64] ;  /* 0x0000002402027981 */ /* 0x000f24000c1e1100 */
[----:B----4-:R0:W4:Y:S01]  /*5110*/  I2F.U16 R5, R2 ;  /* 0x0000000200057306 */ /* 0x0101220000101000 */
[----:B------:R-:W-:Y:S05]  /*5120*/  BRA `(.L_x_22003) ;  /* 0x00000ca000007947 */ /* 0x000fea0003800000 */
.L_x_22000:
        /* <DEDUP_REMOVED lines=9> */
.L_x_22005:
[----:B------:R-:W4:Y:S02]  /*51c0*/  LDG.E R2, [R2.64] ;  /* 0x0000002402027981 */ /* 0x000f24000c1e1900 */
[----:B----4-:R0:W4:Y:S01]  /*51d0*/  I2F R5, R2 ;  /* 0x0000000200057306 */ /* 0x0101220000201400 */
[----:B------:R-:W-:Y:S05]  /*51e0*/  BRA `(.L_x_22003) ;  /* 0x00000be000007947 */ /* 0x000fea0003800000 */
.L_x_22004:
[----:B------:R-:W4:Y:S02]  /*51f0*/  LDG.E.U16 R2, [R2.64] ;  /* 0x0000002402027981 */ /* 0x000f24000c1e1500 */
[----:B----4-:R0:W4:Y:S01]  /*5200*/  I2F.S16 R5, R2 ;  /* 0x0000000200057306 */ /* 0x0101220000101400 */
[----:B------:R-:W-:Y:S05]  /*5210*/  BRA `(.L_x_22003) ;  /* 0x00000bb000007947 */ /* 0x000fea0003800000 */
.L_x_21999:
        /* <DEDUP_REMOVED lines=8> */
.L_x_22007:
[----:B------:R-:W4:Y:S02]  /*52a0*/  LDG.E.U16 R2, [R2.64] ;  /* 0x0000002402027981 */ /* 0x000f24000c1e1500 */
[----:B----4-:R-:W-:Y:S01]  /*52b0*/  HADD2.F32 R5, -RZ, R2.H0_H0 ;  /* 0x20000002ff057230 */ /* 0x010fe20000004100 */
[----:B------:R-:W-:Y:S05]  /*52c0*/  BRA `(.L_x_22003) ;  /* 0x00000b0000007947 */ /* 0x000fea0003800000 */
.L_x_22006:
        /* <DEDUP_REMOVED lines=8> */
.L_x_22009:
[----:B------:R-:W4:Y:S02]  /*5350*/  LDG.E.U16 R2, [R2.64] ;  /* 0x0000002402027981 */ /* 0x000f24000c1e1500 */
[----:B----4-:R-:W-:Y:S01]  /*5360*/  HADD2.F32 R5, -RZ, R2.H0_H0 ;  /* 0x20000002ff057230 */ /* 0x010fe20000004100 */
[----:B------:R-:W-:Y:S05]  /*5370*/  BRA `(.L_x_22003) ;  /* 0x00000a5000007947 */ /* 0x000fea0003800000 */
.L_x_22008:
[----:B------:R-:W4:Y:S02]  /*5380*/  LDG.E.64 R2, [R2.64] ;  /* 0x0000002402027981 */ /* 0x000f24000c1e1b00 */
[----:B----4-:R-:W0:Y:S01]  /*5390*/  F2F.F32.F64 R5, R2 ;  /* 0x0000000200057310 */ /* 0x010e220000301000 */
[----:B------:R-:W0:-:S14]  /*53a0*/  DSETP.GEU.AND P0, PT, |R2|, c[0x2][0x0], PT ;  /* 0x008000000200762a */ /* 0x000e1c0003f0e200 */
[----:B0-----:R-:W-:Y:S01]  /*53b0*/  @!P0 FMUL R5, R5, 1.175494350822287508e-38 ;  /* 0x0080000005058820 */ /* 0x001fe20000400000 */
[----:B------:R-:W-:Y:S05]  /*53c0*/  BRA `(.L_x_22003) ;  /* 0x00000a0000007947 */ /* 0x000fea0003800000 */
.L_x_21998:
        /* <DEDUP_REMOVED lines=12> */
.L_x_22012:
[----:B------:R-:W4:Y:S02]  /*5490*/  LDG.E.64 R2, [R2.64] ;  /* 0x0000002402027981 */ /* 0x000f24000c1e1b00 */
[----:B----4-:R-:W0:Y:S01]  /*54a0*/  F2F.F32.F64 R5, R2 ;  /* 0x0000000200057310 */ /* 0x010e220000301000 */
[----:B------:R-:W0:-:S14]  /*54b0*/  DSETP.GEU.AND P0, PT, |R2|, c[0x2][0x0], PT ;  /* 0x008000000200762a */ /* 0x000e1c0003f0e200 */
[----:B0-----:R-:W-:Y:S01]  /*54c0*/  @!P0 FMUL R5, R5, 1.175494350822287508e-38 ;  /* 0x0080000005058820 */ /* 0x001fe20000400000 */
[----:B------:R-:W-:Y:S05]  /*54d0*/  BRA `(.L_x_22003) ;  /* 0x000008f000007947 */ /* 0x000fea0003800000 */
.L_x_22011:
        /* <DEDUP_REMOVED lines=26> */
.L_x_22014:
        /* <DEDUP_REMOVED lines=13> */
.L_x_22013:
[----:B------:R-:W4:Y:S02]  /*5750*/  LDG.E.U16 R2, [R2.64] ;  /* 0x0000002402027981 */ /* 0x000f24000c1e1500 */
[----:B----4-:R-:W-:Y:S01]  /*5760*/  PRMT R5, RZ, 0x5410, R2 ;  /* 0x00005410ff057816 */ /* 0x010fe20000000002 */
[----:B------:R-:W-:Y:S05]  /*5770*/  BRA `(.L_x_22003) ;  /* 0x0000065000007947 */ /* 0x000fea0003800000 */
.L_x_22010:
        /* <DEDUP_REMOVED lines=11> */
.L_x_22017:
        /* <DEDUP_REMOVED lines=20> */
.L_x_22019:
[----:B------:R-:W-:Y:S05]  /*5970*/  BSYNC B0 ;  /* 0x0000000000007941 */ /* 0x000fea0003800000 */
.L_x_22018:
[----:B------:R-:W-:Y:S01]  /*5980*/  IMAD.SHL.U32 R2, R2, 0x100000, RZ ;  /* 0x0010000002027824 */ /* 0x000fe200078e00ff */
[----:B------:R-:W-:-:S04]  /*5990*/  LEA R5, R0, 0x3b800000, 0x17 ;  /* 0x3b80000000057811 */ /* 0x000fc800078eb8ff */
[----:B------:R-:W-:Y:S01]  /*59a0*/  LOP3.LUT R5, R5, R2, R4, 0xfe, !PT ;  /* 0x0000000205057212 */ /* 0x000fe200078efe04 */
[----:B------:R-:W-:Y:S05]  /*59b0*/  BRA `(.L_x_22003) ;  /* 0x0000041000007947 */ /* 0x000fea0003800000 */
.L_x_22016:
        /* <DEDUP_REMOVED lines=20> */
.L_x_22021:
[----:B------:R-:W-:Y:S05]  /*5b00*/  BSYNC B0 ;  /* 0x0000000000007941 */ /* 0x000fea0003800000 */
.L_x_22020:
[----:B------:R-:W-:Y:S01]  /*5b10*/  IMAD.SHL.U32 R2, R2, 0x200000, RZ ;  /* 0x0020000002027824 */ /* 0x000fe200078e00ff */
[----:B------:R-:W-:-:S04]  /*5b20*/  LEA R5, R0, 0x37800000, 0x17 ;  /* 0x3780000000057811 */ /* 0x000fc800078eb8ff */
[----:B------:R-:W-:Y:S01]  /*5b30*/  LOP3.LUT R5, R5, R2, R4, 0xfe, !PT ;  /* 0x0000000205057212 */ /* 0x000fe200078efe04 */
[----:B------:R-:W-:Y:S05]  /*5b40*/  BRA `(.L_x_22003) ;  /* 0x0000028000007947 */ /* 0x000fea0003800000 */
.L_x_22015:
        /* <DEDUP_REMOVED lines=14> */
.L_x_22002:
        /* <DEDUP_REMOVED lines=21> */
.L_x_22023:
[----:B------:R-:W4:Y:S02]  /*5d80*/  LDG.E.64 R2, [R2.64] ;  /* 0x0000002402027981 */ /* 0x000f24000c1e1b00 */
[----:B----4-:R0:W4:Y:S01]  /*5d90*/  I2F.U64 R5, R2 ;  /* 0x0000000200057312 */ /* 0x0101220000301000 */
[----:B------:R-:W-:Y:S05]  /*5da0*/  BRA `(.L_x_22003) ;  /* 0x0000002000007947 */ /* 0x000fea0003800000 */
.L_x_22022:
[----:B------:R-:W4:Y:S02]  /*5db0*/  LDG.E R2, [R2.64] ;  /* 0x0000002402027981 */ /* 0x000f24000c1e1900 */
[----:B----4-:R0:W4:Y:S02]  /*5dc0*/  I2F.U32 R5, R2 ;  /* 0x0000000200057306 */ /* 0x0101240000201000 */
.L_x_22003:
[----:B------:R-:W-:Y:S05]  /*5dd0*/  BSYNC B6 ;  /* 0x0000000000067941 */ /* 0x000fea0003800000 */
.L_x_21997:
[----:B0-----:R-:W0:Y:S01]  /*5de0*/  LDC.U8 R2, c[0x0][0x521] ;  /* 0x00014840ff027b82 */ /* 0x001e220000000000 */
[----:B-----5:R-:W-:-:S05]  /*5df0*/  PRMT R3, RZ, 0x5410, R22 ;  /* 0x00005410ff037816 */ /* 0x020fca0000000016 */
[----:B---3--:R-:W-:-:S04]  /*5e00*/  FADD.FTZ R26, R3, -R26 ;  /* 0x8000001a031a7221 */ /* 0x008fc80000010000 */
[----:B-1----:R-:W-:-:S04]  /*5e10*/  FMUL.FTZ R26, R26, R23 ;  /* 0x000000171a1a7220 */ /* 0x002fc80000410000 */
[----:B--2-4-:R-:W-:-:S05]  /*5e20*/  FFMA.FTZ R26, R26, R5, R24 ;  /* 0x000000051a1a7223 */ /* 0x014fca0000010018 */
        /* <DEDUP_REMOVED lines=16> */
.L_x_22027:
[----:B------:R-:W-:-:S06]  /*5f30*/  PRMT R3, RZ, 0x5410, R26 ;  /* 0x00005410ff037816 */ /* 0x000fcc000000001a */
[----:B------:R-:W0:Y:S02]  /*5f40*/  F2I.S64.TRUNC R2, R3 ;  /* 0x0000000300027311 */ /* 0x000e24000020d900 */
[----:B0-----:R0:W-:Y:S01]  /*5f50*/  STG.E.U8 [R16.64], R2 ;  /* 0x0000000210007986 */ /* 0x0011e2000c101124 */
[----:B------:R-:W-:Y:S05]  /*5f60*/  BRA `(.L_x_22029) ;  /* 0x00000e4000007947 */ /* 0x000fea0003800000 */
.L_x_22026:
        /* <DEDUP_REMOVED lines=10> */
.L_x_22031:
[----:B------:R-:W-:-:S04]  /*6010*/  PRMT R26, RZ, 0x5410, R26 ;  /* 0x00005410ff1a7816 */ /* 0x000fc8000000001a */
[----:B------:R-:W0:Y:S02]  /*6020*/  F2I.FTZ.TRUNC.NTZ R3, R26 ;  /* 0x0000001a00037305 */ /* 0x000e24000021f100 */
[----:B0-----:R0:W-:Y:S01]  /*6030*/  STG.E [R16.64], R3 ;  /* 0x0000000310007986 */ /* 0x0011e2000c101924 */
[----:B------:R-:W-:Y:S05]  /*6040*/  BRA `(.L_x_22029) ;  /* 0x00000d6000007947 */ /* 0x000fea0003800000 */
.L_x_22030:
[----:B------:R-:W-:-:S04]  /*6050*/  PRMT R26, RZ, 0x5410, R26 ;  /* 0x00005410ff1a7816 */ /* 0x000fc8000000001a */
[----:B------:R-:W0:Y:S02]  /*6060*/  F2I.FTZ.TRUNC.NTZ R3, R26 ;  /* 0x0000001a00037305 */ /* 0x000e24000021f100 */
[----:B0-----:R0:W-:Y:S01]  /*6070*/  STG.E.U16 [R16.64], R3 ;  /* 0x0000000310007986 */ /* 0x0011e2000c101524 */
[----:B------:R-:W-:Y:S05]  /*6080*/  BRA `(.L_x_22029) ;  /* 0x00000d2000007947 */ /* 0x000fea0003800000 */
.L_x_22025:
        /* <DEDUP_REMOVED lines=9> */
.L_x_22033:
[----:B------:R-:W-:-:S04]  /*6120*/  PRMT R0, RZ, 0x5410, R26 ;  /* 0x00005410ff007816 */ /* 0x000fc8000000001a */
[----:B------:R-:W-:-:S05]  /*6130*/  F2FP.PACK_AB R0, RZ, R0 ;  /* 0x00000000ff00723e */ /* 0x000fca00000000ff */
[----:B------:R0:W-:Y:S01]  /*6140*/  STG.E.U16 [R16.64], R0 ;  /* 0x0000000010007986 */ /* 0x0001e2000c101524 */
[----:B------:R-:W-:Y:S05]  /*6150*/  BRA `(.L_x_22029) ;  /* 0x00000c5000007947 */ /* 0x000fea0003800000 */
.L_x_22032:
        /* <DEDUP_REMOVED lines=10> */
.L_x_22035:
[----:B------:R-:W-:-:S04]  /*6200*/  PRMT R26, RZ, 0x5410, R26 ;  /* 0x00005410ff1a7816 */ /* 0x000fc8000000001a */
[----:B------:R-:W-:-:S04]  /*6210*/  F2FP.PACK_AB R3, RZ, R26 ;  /* 0x0000001aff03723e */ /* 0x000fc800000000ff */
[----:B------:R-:W-:-:S05]  /*6220*/  PRMT R3, R3, 0x5410, RZ ;  /* 0x0000541003037816 */ /* 0x000fca00000000ff */
[----:B------:R0:W-:Y:S01]  /*6230*/  STG.E [R16.64], R3 ;  /* 0x0000000310007986 */ /* 0x0001e2000c101924 */
[----:B------:R-:W-:Y:S05]  /*6240*/  BRA `(.L_x_22029) ;  /* 0x00000b6000007947 */ /* 0x000fea0003800000 */
.L_x_22034:
[----:B------:R-:W-:-:S05]  /*6250*/  PRMT R2, RZ, 0x5410, R26 ;  /* 0x00005410ff027816 */ /* 0x000fca000000001a */
[----:B------:R-:W-:-:S06]  /*6260*/  FMUL.FTZ R2, R2, 1 ;  /* 0x3f80000002027820 */ /* 0x000fcc0000410000 */
[----:B------:R-:W0:Y:S02]  /*6270*/  F2F.F64.F32 R2, R2 ;  /* 0x0000000200027310 */ /* 0x000e240000201800 */
[----:B0-----:R0:W-:Y:S01]  /*6280*/  STG.E.64 [R16.64], R2 ;  /* 0x0000000210007986 */ /* 0x0011e2000c101b24 */
[----:B------:R-:W-:Y:S05]  /*6290*/  BRA `(.L_x_22029) ;  /* 0x00000b1000007947 */ /* 0x000fea0003800000 */
.L_x_22024:
        /* <DEDUP_REMOVED lines=13> */
.L_x_22038:
[----:B------:R-:W-:Y:S01]  /*6370*/  PRMT R26, RZ, 0x5410, R26 ;  /* 0x00005410ff1a7816 */ /* 0x000fe2000000001a */
[----:B------:R-:W-:-:S04]  /*6380*/  CS2R R6, SRZ ;  /* 0x0000000000067805 */ /* 0x000fc8000001ff00 */
[----:B------:R-:W-:-:S06]  /*6390*/  FMUL.FTZ R4, R26, 1 ;  /* 0x3f8000001a047820 */ /* 0x000fcc0000410000 */
[----:B------:R-:W0:Y:S02]  /*63a0*/  F2F.F64.F32 R4, R4 ;  /* 0x0000000400047310 */ /* 0x000e240000201800 */
[----:B0-----:R0:W-:Y:S01]  /*63b0*/  STG.E.128 [R16.64], R4 ;  /* 0x0000000410007986 */ /* 0x0011e2000c101d24 */
[----:B------:R-:W-:Y:S05]  /*63c0*/  BRA `(.L_x_22029) ;  /* 0x000009e000007947 */ /* 0x000fea0003800000 */
.L_x_22037:
        /* <DEDUP_REMOVED lines=21> */
.L_x_22042:
[----:B------:R-:W-:Y:S05]  /*6520*/  BSYNC B0 ;  /* 0x0000000000007941 */ /* 0x000fea0003800000 */
.L_x_22041:
[----:B------:R-:W-:-:S05]  /*6530*/  LOP3.LUT R3, R0, R3, RZ, 0xfc, !PT ;  /* 0x0000000300037212 */ /* 0x000fca00078efcff */
[----:B------:R0:W-:Y:S01]  /*6540*/  STG.E.U8 [R16.64], R3 ;  /* 0x0000000310007986 */ /* 0x0001e2000c101124 */
[----:B------:R-:W-:Y:S05]  /*6550*/  BRA `(.L_x_22029) ;  /* 0x0000085000007947 */ /* 0x000fea0003800000 */
.L_x_22040:
        /* <DEDUP_REMOVED lines=13> */
.L_x_22044:
[----:B------:R-:W-:Y:S01]  /*6630*/  IMAD.MOV.U32 R0, RZ, RZ, 0x7f ;  /* 0x0000007fff007424 */ /* 0x000fe200078e00ff */
[----:B------:R-:W-:-:S04]  /*6640*/  ISETP.GT.U32.AND P0, PT, R2, 0x7f800000, PT ;  /* 0x7f8000000200780c */ /* 0x000fc80003f04070 */
[----:B------:R-:W-:-:S04]  /*6650*/  SEL R0, R0, 0x7c, P0 ;  /* 0x0000007c00007807 */ /* 0x000fc80000000000 */
.L_x_22045:
[----:B------:R-:W-:Y:S05]  /*6660*/  BSYNC B0 ;  /* 0x0000000000007941 */ /* 0x000fea0003800000 */
.L_x_22043:
[----:B------:R-:W-:-:S04]  /*6670*/  LOP3.LUT R2, R3, 0x80000000, RZ, 0xc0, !PT ;  /* 0x8000000003027812 */ /* 0x000fc800078ec0ff */
[----:B------:R-:W-:-:S04]  /*6680*/  SHF.R.U32.HI R3, RZ, 0x18, R2 ;  /* 0x00000018ff037819 */ /* 0x000fc80000011602 */
[----:B------:R-:W-:-:S05]  /*6690*/  LOP3.LUT R3, R0, R3, RZ, 0xfc, !PT ;  /* 0x0000000300037212 */ /* 0x000fca00078efcff */
[----:B------:R0:W-:Y:S01]  /*66a0*/  STG.E.U8 [R16.64], R3 ;  /* 0x0000000310007986 */ /* 0x0001e2000c101124 */
[----:B------:R-:W-:Y:S05]  /*66b0*/  BRA `(.L_x_22029) ;  /* 0x000006f000007947 */ /* 0x000fea0003800000 */
.L_x_22039:
[----:B------:R0:W-:Y:S01]  /*66c0*/  STG.E.U16 [R16.64], R26 ;  /* 0x0000001a10007986 */ /* 0x0001e2000c101524 */
[----:B------:R-:W-:Y:S05]  /*66d0*/  BRA `(.L_x_22029) ;  /* 0x000006d000007947 */ /* 0x000fea0003800000 */
.L_x_22036:
        /* <DEDUP_REMOVED lines=12> */
.L_x_22048:
        /* <DEDUP_REMOVED lines=17> */
.L_x_22051:
[----:B------:R-:W-:-:S04]  /*68b0*/  LOP3.LUT R2, R3, 0x80000000, RZ, 0xc0, !PT ;  /* 0x8000000003027812 */ /* 0x000fc800078ec0ff */
[----:B------:R-:W-:-:S04]  /*68c0*/  SHF.R.U32.HI R3, RZ, 0x18, R2 ;  /* 0x00000018ff037819 */ /* 0x000fc80000011602 */
[----:B------:R-:W-:-:S04]  /*68d0*/  LOP3.LUT R0, R0, R3, RZ, 0xfc, !PT ;  /* 0x0000000300007212 */ /* 0x000fc800078efcff */
[----:B------:R-:W-:Y:S02]  /*68e0*/  PRMT R8, R0, 0x7610, R8 ;  /* 0x0000761000087816 */ /* 0x000fe40000000008 */
.L_x_22050:
[----:B------:R-:W-:Y:S05]  /*68f0*/  BSYNC B0 ;  /* 0x0000000000007941 */ /* 0x000fea0003800000 */
.L_x_22049:
[----:B------:R0:W-:Y:S01]  /*6900*/  STG.E.U8 [R16.64], R8 ;  /* 0x0000000810007986 */ /* 0x0001e2000c101124 */
[----:B------:R-:W-:Y:S05]  /*6910*/  BRA `(.L_x_22029) ;  /* 0x0000049000007947 */ /* 0x000fea0003800000 */
.L_x_22047:
        /* <DEDUP_REMOVED lines=17> */
.L_x_22054:
[----:B------:R-:W-:-:S04]  /*6a30*/  LOP3.LUT R2, R3, 0x80000000, RZ, 0xc0, !PT ;  /* 0x8000000003027812 */ /* 0x000fc800078ec0ff */
[----:B------:R-:W-:-:S04]  /*6a40*/  SHF.R.U32.HI R3, RZ, 0x18, R2 ;  /* 0x00000018ff037819 */ /* 0x000fc80000011602 */
[----:B------:R-:W-:-:S04]  /*6a50*/  LOP3.LUT R0, R0, R3, RZ, 0xfc, !PT ;  /* 0x0000000300007212 */ /* 0x000fc800078efcff */
[----:B------:R-:W-:Y:S02]  /*6a60*/  PRMT R8, R0, 0x7610, R8 ;  /* 0x0000761000087816 */ /* 0x000fe40000000008 */
.L_x_22053:
[----:B------:R-:W-:Y:S05]  /*6a70*/  BSYNC B0 ;  /* 0x0000000000007941 */ /* 0x000fea0003800000 */
.L_x_22052:
[----:B------:R0:W-:Y:S01]  /*6a80*/  STG.E.U8 [R16.64], R8 ;  /* 0x0000000810007986 */ /* 0x0001e2000c101124 */
[----:B------:R-:W-:Y:S05]  /*6a90*/  BRA `(.L_x_22029) ;  /* 0x0000031000007947 */ /* 0x000fea0003800000 */
.L_x_22046:
        /* <DEDUP_REMOVED lines=22> */
.L_x_22028:
        /* <DEDUP_REMOVED lines=20> */
.L_x_22056:
[----:B------:R-:W-:-:S06]  /*6d40*/  PRMT R2, RZ, 0x5410, R26 ;  /* 0x00005410ff027816 */ /* 0x000fcc000000001a */
[----:B------:R-:W0:Y:S02]  /*6d50*/  F2I.U64.TRUNC R2, R2 ;  /* 0x0000000200027311 */ /* 0x000e24000020d800 */
[----:B0-----:R0:W-:Y:S01]  /*6d60*/  STG.E.64 [R16.64], R2 ;  /* 0x0000000210007986 */ /* 0x0011e2000c101b24 */
[----:B------:R-:W-:Y:S05]  /*6d70*/  BRA `(.L_x_22029) ;  /* 0x0000003000007947 */ /* 0x000fea0003800000 */
.L_x_22055:
[----:B------:R-:W-:-:S04]  /*6d80*/  PRMT R26, RZ, 0x5410, R26 ;  /* 0x00005410ff1a7816 */ /* 0x000fc8000000001a */
[----:B------:R-:W0:Y:S02]  /*6d90*/  F2I.FTZ.U32.TRUNC.NTZ R3, R26 ;  /* 0x0000001a00037305 */ /* 0x000e24000021f000 */
[----:B0-----:R0:W-:Y:S02]  /*6da0*/  STG.E [R16.64], R3 ;  /* 0x0000000310007986 */ /* 0x0011e4000c101924 */
.L_x_22029:
[----:B------:R-:W-:-:S05]  /*6db0*/  IMAD R18, R18, 0x200, R19 ;  /* 0x0000020012127824 */ /* 0x000fca00078e0213 */
[----:B0-----:R-:W-:Y:S02]  /*6dc0*/  IADD3 R27, R18, 0x80, RZ ;  /* 0x00000080121b7810 */ /* 0x001fe40007ffe0ff */
.L_x_21882:
[----:B------:R-:W-:Y:S05]  /*6dd0*/  BSYNC B7 ;  /* 0x0000000000077941 */ /* 0x000fea0003800000 */
.L_x_21881:
        /* <DEDUP_REMOVED lines=335> */
.L_x_22059:
        /* <DEDUP_REMOVED lines=21> */
.L_x_22063:
[----:B------:R-:W2:Y:S02]  /*8420*/  LDG.E.U8 R2, [R2.64] ;  /* 0x0000002402027981 */ /* 0x000ea4000c1e1100 */
[----:B--2---:R-:W0:Y:S02]  /*8430*/  I2F.U16 R0, R2 ;  /* 0x0000000200007306 */ /* 0x004e240000101000 */
[----:B0-----:R-:W-:-:S04]  /*8440*/  F2FP.BF16.PACK_AB R0, RZ, R0 ;  /* 0x00000000ff00723e */ /* 0x001fc800000010ff */
[----:B------:R-:W-:Y:S01]  /*8450*/  PRMT R18, R0, 0x7610, R18 ;  /* 0x0000761000127816 */ /* 0x000fe20000000012 */
[----:B------:R-:W-:Y:S05]  /*8460*/  BRA `(.L_x_22065) ;  /* 0x00000f0000007947 */ /* 0x000fea0003800000 */
.L_x_22062:
        /* <DEDUP_REMOVED lines=11> */
.L_x_22067:
[----:B------:R-:W2:Y:S02]  /*8520*/  LDG.E R2, [R2.64] ;  /* 0x0000002402027981 */ /* 0x000ea4000c1e1900 */
[----:B--2---:R-:W0:Y:S02]  /*8530*/  I2F R0, R2 ;  /* 0x0000000200007306 */ /* 0x004e240000201400 */
[----:B0-----:R-:W-:-:S04]  /*8540*/  F2FP.BF16.PACK_AB R0, RZ, R0 ;  /* 0x00000000ff00723e */ /* 0x001fc800000010ff */
[----:B------:R-:W-:Y:S01]  /*8550*/  PRMT R18, R0, 0x7610, R18 ;  /* 0x0000761000127816 */ /* 0x000fe20000000012 */
[----:B------:R-:W-:Y:S05]  /*8560*/  BRA `(.L_x_22065) ;  /* 0x00000e0000007947 */ /* 0x000fea0003800000 */
.L_x_22066:
[----:B------:R-:W2:Y:S02]  /*8570*/  LDG.E.U16 R2, [R2.64] ;  /* 0x0000002402027981 */ /* 0x000ea4000c1e1500 */
[----:B--2---:R-:W0:Y:S02]  /*8580*/  I2F.S16 R0, R2 ;  /* 0x0000000200007306 */ /* 0x004e240000101400 */
[----:B0-----:R-:W-:-:S04]  /*8590*/  F2FP.BF16.PACK_AB R0, RZ, R0 ;  /* 0x00000000ff00723e */ /* 0x001fc800000010ff */
[----:B------:R-:W-:Y:S01]  /*85a0*/  PRMT R18, R0, 0x7610, R18 ;  /* 0x0000761000127816 */ /* 0x000fe20000000012 */
[----:B------:R-:W-:Y:S05]  /*85b0*/  BRA `(.L_x_22065) ;  /* 0x00000db000007947 */ /* 0x000fea0003800000 */
.L_x_22061:
        /* <DEDUP_REMOVED lines=9> */
.L_x_22069:
[----:B------:R-:W2:Y:S02]  /*8650*/  LDG.E.U16 R0, [R2.64] ;  /* 0x0000002402007981 */ /* 0x000ea4000c1e1500 */
[----:B--2---:R-:W-:-:S05]  /*8660*/  HADD2.F32 R0, -RZ, R0.H0_H0 ;  /* 0x20000000ff007230 */ /* 0x004fca0000004100 */
[----:B------:R-:W-:-:S04]  /*8670*/  F2FP.BF16.PACK_AB R0, RZ, R0 ;  /* 0x00000000ff00723e */ /* 0x000fc800000010ff */
[----:B------:R-:W-:Y:S01]  /*8680*/  PRMT R18, R0, 0x7610, R18 ;  /* 0x0000761000127816 */ /* 0x000fe20000000012 */
[----:B------:R-:W-:Y:S05]  /*8690*/  BRA `(.L_x_22065) ;  /* 0x00000cd000007947 */ /* 0x000fea0003800000 */
.L_x_22068:
        /* <DEDUP_REMOVED lines=9> */
.L_x_22071:
[----:B------:R-:W2:Y:S02]  /*8730*/  LDG.E.U16 R2, [R2.64] ;  /* 0x0000002402027981 */ /* 0x000ea4000c1e1500 */
[----:B--2---:R-:W-:-:S05]  /*8740*/  HADD2.F32 R0, -RZ, R2.H0_H0 ;  /* 0x20000002ff007230 */ /* 0x004fca0000004100 */
[----:B------:R-:W-:-:S04]  /*8750*/  F2FP.BF16.PACK_AB R0, RZ, R0 ;  /* 0x00000000ff00723e */ /* 0x000fc800000010ff */
[----:B------:R-:W-:Y:S01]  /*8760*/  PRMT R18, R0, 0x7610, R18 ;  /* 0x0000761000127816 */ /* 0x000fe20000000012 */
[----:B------:R-:W-:Y:S05]  /*8770*/  BRA `(.L_x_22065) ;  /* 0x00000bf000007947 */ /* 0x000fea0003800000 */
.L_x_22070:
[----:B------:R-:W2:Y:S02]  /*8780*/  LDG.E.64 R2, [R2.64] ;  /* 0x0000002402027981 */ /* 0x000ea4000c1e1b00 */
[----:B--2---:R-:W0:Y:S01]  /*8790*/  F2F.F32.F64 R0, R2 ;  /* 0x0000000200007310 */ /* 0x004e220000301000 */
[----:B------:R-:W0:-:S14]  /*87a0*/  DSETP.GEU.AND P0, PT, |R2|, c[0x2][0x0], PT ;  /* 0x008000000200762a */ /* 0x000e1c0003f0e200 */
[----:B0-----:R-:W-:-:S05]  /*87b0*/  @!P0 FMUL R0, R0, 1.175494350822287508e-38 ;  /* 0x0080000000008820 */ /* 0x001fca0000400000 */
[----:B------:R-:W-:-:S04]  /*87c0*/  F2FP.BF16.PACK_AB R0, RZ, R0 ;  /* 0x00000000ff00723e */ /* 0x000fc800000010ff */
[----:B------:R-:W-:Y:S01]  /*87d0*/  PRMT R18, R0, 0x7610, R18 ;  /* 0x0000761000127816 */ /* 0x000fe20000000012 */
[----:B------:R-:W-:Y:S05]  /*87e0*/  BRA `(.L_x_22065) ;  /* 0x00000b8000007947 */ /* 0x000fea0003800000 */
.L_x_22060:
        /* <DEDUP_REMOVED lines=14> */
.L_x_22074:
[----:B------:R-:W2:Y:S02]  /*88d0*/  LDG.E.64 R2, [R2.64] ;  /* 0x0000002402027981 */ /* 0x000ea4000c1e1b00 */
[----:B--2---:R-:W0:Y:S01]  /*88e0*/  F2F.F32.F64 R0, R2 ;  /* 0x0000000200007310 */ /* 0x004e220000301000 */
[----:B------:R-:W0:-:S14]  /*88f0*/  DSETP.GEU.AND P0, PT, |R2|, c[0x2][0x0], PT ;  /* 0x008000000200762a */ /* 0x000e1c0003f0e200 */
[----:B0-----:R-:W-:-:S05]  /*8900*/  @!P0 FMUL R0, R0, 1.175494350822287508e-38 ;  /* 0x0080000000008820 */ /* 0x001fca0000400000 */
[----:B------:R-:W-:-:S04]  /*8910*/  F2FP.BF16.PACK_AB R0, RZ, R0 ;  /* 0x00000000ff00723e */ /* 0x000fc800000010ff */
[----:B------:R-:W-:Y:S01]  /*8920*/  PRMT R18, R0, 0x7610, R18 ;  /* 0x0000761000127816 */ /* 0x000fe20000000012 */
[----:B------:R-:W-:Y:S05]  /*8930*/  BRA `(.L_x_22065) ;  /* 0x00000a3000007947 */ /* 0x000fea0003800000 */
.L_x_22073:
        /* <DEDUP_REMOVED lines=28> */
.L_x_22076:
        /* <DEDUP_REMOVED lines=15> */
.L_x_22075:
[----:B------:R0:W5:Y:S01]  /*8bf0*/  LDG.E.U16 R18, [R2.64] ;  /* 0x0000002402127981 */ /* 0x000162000c1e1500 */
[----:B------:R-:W-:Y:S05]  /*8c00*/  BRA `(.L_x_22065) ;  /* 0x0000076000007947 */ /* 0x000fea0003800000 */
.L_x_22072:
        /* <DEDUP_REMOVED lines=12> */
.L_x_22079:
        /* <DEDUP_REMOVED lines=21> */
.L_x_22083:
[----:B------:R-:W-:Y:S05]  /*8e20*/  BSYNC B1 ;  /* 0x0000000000017941 */ /* 0x000fea0003800000 */
.L_x_22082:
[----:B------:R-:W-:Y:S01]  /*8e30*/  LEA R3, R0, 0x3b800000, 0x17 ;  /* 0x3b80000000037811 */ /* 0x000fe200078eb8ff */
[----:B------:R-:W-:-:S05]  /*8e40*/  IMAD.SHL.U32 R0, R2, 0x100000, RZ ;  /* 0x0010000002007824 */ /* 0x000fca00078e00ff */
[----:B------:R-:W-:Y:S02]  /*8e50*/  LOP3.LUT R0, R3, R0, R4, 0xfe, !PT ;  /* 0x0000000003007212 */ /* 0x000fe400078efe04 */
.L_x_22081:
[----:B------:R-:W-:Y:S05]  /*8e60*/  BSYNC B0 ;  /* 0x0000000000007941 */ /* 0x000fea0003800000 */
.L_x_22080:
[----:B------:R-:W-:-:S04]  /*8e70*/  F2FP.BF16.PACK_AB R0, RZ, R0 ;  /* 0x00000000ff00723e */ /* 0x000fc800000010ff */
[----:B------:R-:W-:Y:S01]  /*8e80*/  PRMT R18, R0, 0x7610, R18 ;  /* 0x0000761000127816 */ /* 0x000fe20000000012 */
[----:B------:R-:W-:Y:S05]  /*8e90*/  BRA `(.L_x_22065) ;  /* 0x000004d000007947 */ /* 0x000fea0003800000 */
.L_x_22078:
        /* <DEDUP_REMOVED lines=21> */
.L_x_22087:
[----:B------:R-:W-:Y:S05]  /*8ff0*/  BSYNC B1 ;  /* 0x0000000000017941 */ /* 0x000fea0003800000 */
.L_x_22086:
[----:B------:R-:W-:Y:S01]  /*9000*/  LEA R3, R0, 0x37800000, 0x17 ;  /* 0x3780000000037811 */ /* 0x000fe200078eb8ff */
[----:B------:R-:W-:-:S05]  /*9010*/  IMAD.SHL.U32 R0, R2, 0x200000, RZ ;  /* 0x0020000002007824 */ /* 0x000fca00078e00ff */
[----:B------:R-:W-:Y:S02]  /*9020*/  LOP3.LUT R0, R3, R0, R4, 0xfe, !PT ;  /* 0x0000000003007212 */ /* 0x000fe400078efe04 */
.L_x_22085:
[----:B------:R-:W-:Y:S05]  /*9030*/  BSYNC B0 ;  /* 0x0000000000007941 */ /* 0x000fea0003800000 */
.L_x_22084:
[----:B------:R-:W-:-:S04]  /*9040*/  F2FP.BF16.PACK_AB R0, RZ, R0 ;  /* 0x00000000ff00723e */ /* 0x000fc800000010ff */
[----:B------:R-:W-:Y:S01]  /*9050*/  PRMT R18, R0, 0x7610, R18 ;  /* 0x0000761000127816 */ /* 0x000fe20000000012 */
[----:B------:R-:W-:Y:S05]  /*9060*/  BRA `(.L_x_22065) ;  /* 0x0000030000007947 */ /* 0x000fea0003800000 */
.L_x_22077:
        /* <DEDUP_REMOVED lines=14> */
.L_x_22091:
[----:B------:R-:W-:Y:S05]  /*9150*/  BSYNC B0 ;  /* 0x0000000000007941 */ /* 0x000fea0003800000 */
.L_x_22090:
[----:B------:R-:W-:-:S04]  /*9160*/  F2FP.BF16.PACK_AB R0, RZ, R0 ;  /* 0x00000000ff00723e */ /* 0x000fc800000010ff */
[----:B------:R-:W-:Y:S01]  /*9170*/  PRMT R18, R0, 0x7610, R18 ;  /* 0x0000761000127816 */ /* 0x000fe20000000012 */
[----:B------:R-:W-:Y:S05]  /*9180*/  BRA `(.L_x_22065) ;  /* 0x000001e000007947 */ /* 0x000fea0003800000 */
.L_x_22064:
        /* <DEDUP_REMOVED lines=21> */
.L_x_22089:
[----:B------:R-:W2:Y:S02]  /*92e0*/  LDG.E.64 R2, [R2.64] ;  /* 0x0000002402027981 */ /* 0x000ea4000c1e1b00 */
[----:B--2---:R-:W0:Y:S02]  /*92f0*/  I2F.U64 R0, R2 ;  /* 0x0000000200007312 */ /* 0x004e240000301000 */
[----:B0-----:R-:W-:-:S04]  /*9300*/  F2FP.BF16.PACK_AB R0, RZ, R0 ;  /* 0x00000000ff00723e */ /* 0x001fc800000010ff */
[----:B------:R-:W-:Y:S01]  /*9310*/  PRMT R18, R0, 0x7610, R18 ;  /* 0x0000761000127816 */ /* 0x000fe20000000012 */
[----:B------:R-:W-:Y:S05]  /*9320*/  BRA `(.L_x_22065) ;  /* 0x0000004000007947 */ /* 0x000fea0003800000 */
.L_x_22088:
[----:B------:R-:W2:Y:S02]  /*9330*/  LDG.E R2, [R2.64] ;  /* 0x0000002402027981 */ /* 0x000ea4000c1e1900 */
[----:B--2---:R-:W0:Y:S02]  /*9340*/  I2F.U32 R0, R2 ;  /* 0x0000000200007306 */ /* 0x004e240000201000 */
[----:B0-----:R-:W-:-:S04]  /*9350*/  F2FP.BF16.PACK_AB R0, RZ, R0 ;  /* 0x00000000ff00723e */ /* 0x001fc800000010ff */
[----:B------:R-:W-:Y:S02]  /*9360*/  PRMT R18, R0, 0x7610, R18 ;  /* 0x0000761000127816 */ /* 0x000fe40000000012 */
.L_x_22065:
        /* <DEDUP_REMOVED lines=18> */
.L_x_22096:
[----:B------:R-:W2:Y:S02]  /*9490*/  LDG.E.U8 R2, [R2.64] ;  /* 0x0000002402027981 */ /* 0x000ea4000c1e1100 */
[----:B--2---:R0:W1:Y:S01]  /*94a0*/  I2F.U16 R19, R2 ;  /* 0x0000000200137306 */ /* 0x0040620000101000 */
[----:B------:R-:W-:Y:S05]  /*94b0*/  BRA `(.L_x_22098) ;  /* 0x00000ca000007947 */ /* 0x000fea0003800000 */
.L_x_22095:
        /* <DEDUP_REMOVED lines=9> */
.L_x_22100:
[----:B------:R-:W2:Y:S02]  /*9550*/  LDG.E R2, [R2.64] ;  /* 0x0000002402027981 */ /* 0x000ea4000c1e1900 */
[----:B--2---:R0:W1:Y:S01]  /*9560*/  I2F R19, R2 ;  /* 0x0000000200137306 */ /* 0x0040620000201400 */
[----:B------:R-:W-:Y:S05]  /*9570*/  BRA `(.L_x_22098) ;  /* 0x00000be000007947 */ /* 0x000fea0003800000 */
.L_x_22099:
[----:B------:R-:W2:Y:S02]  /*9580*/  LDG.E.U16 R2, [R2.64] ;  /* 0x0000002402027981 */ /* 0x000ea4000c1e1500 */
[----:B--2---:R0:W1:Y:S01]  /*9590*/  I2F.S16 R19, R2 ;  /* 0x0000000200137306 */ /* 0x0040620000101400 */
[----:B------:R-:W-:Y:S05]  /*95a0*/  BRA `(.L_x_22098) ;  /* 0x00000bb000007947 */ /* 0x000fea0003800000 */
.L_x_22094:
        /* <DEDUP_REMOVED lines=8> */
.L_x_22102:
[----:B------:R-:W2:Y:S02]  /*9630*/  LDG.E.U16 R2, [R2.64] ;  /* 0x0000002402027981 */ /* 0x000ea4000c1e1500 */
[----:B--2---:R-:W-:Y:S01]  /*9640*/  HADD2.F32 R19, -RZ, R2.H0_H0 ;  /* 0x20000002ff137230 */ /* 0x004fe20000004100 */
[----:B------:R-:W-:Y:S05]  /*9650*/  BRA `(.L_x_22098) ;  /* 0x00000b0000007947 */ /* 0x000fea0003800000 */
.L_x_22101:
        /* <DEDUP_REMOVED lines=8> */
.L_x_22104:
[----:B------:R-:W2:Y:S02]  /*96e0*/  LDG.E.U16 R2, [R2.64] ;  /* 0x0000002402027981 */ /* 0x000ea4000c1e1500 */
[----:B--2---:R-:W-:Y:S01]  /*96f0*/  HADD2.F32 R19, -RZ, R2.H0_H0 ;  /* 0x20000002ff137230 */ /* 0x004fe20000004100 */
[----:B------:R-:W-:Y:S05]  /*9700*/  BRA `(.L_x_22098) ;  /* 0x00000a5000007947 */ /* 0x000fea0003800000 */
.L_x_22103:
[----:B------:R-:W2:Y:S02]  /*9710*/  LDG.E.64 R2, [R2.64] ;  /* 0x0000002402027981 */ /* 0x000ea4000c1e1b00 */
[----:B--2---:R-:W0:Y:S01]  /*9720*/  F2F.F32.F64 R19, R2 ;  /* 0x0000000200137310 */ /* 0x004e220000301000 */
[----:B------:R-:W0:-:S14]  /*9730*/  DSETP.GEU.AND P0, PT, |R2|, c[0x2][0x0], PT ;  /* 0x008000000200762a */ /* 0x000e1c0003f0e200 */
[----:B0-----:R-:W-:Y:S01]  /*9740*/  @!P0 FMUL R19, R19, 1.175494350822287508e-38 ;  /* 0x0080000013138820 */ /* 0x001fe20000400000 */
[----:B------:R-:W-:Y:S05]  /*9750*/  BRA `(.L_x_22098) ;  /* 0x00000a0000007947 */ /* 0x000fea0003800000 */
.L_x_22093:
        /* <DEDUP_REMOVED lines=12> */
.L_x_22107:
[----:B------:R-:W2:Y:S02]  /*9820*/  LDG.E.64 R2, [R2.64] ;  /* 0x0000002402027981 */ /* 0x000ea4000c1e1b00 */
[----:B--2---:R-:W0:Y:S01]  /*9830*/  F2F.F32.F64 R19, R2 ;  /* 0x0000000200137310 */ /* 0x004e220000301000 */
[----:B------:R-:W0:-:S14]  /*9840*/  DSETP.GEU.AND P0, PT, |R2|, c[0x2][0x0], PT ;  /* 0x008000000200762a */ /* 0x000e1c0003f0e200 */
[----:B0-----:R-:W-:Y:S01]  /*9850*/  @!P0 FMUL R19, R19, 1.175494350822287508e-38 ;  /* 0x0080000013138820 */ /* 0x001fe20000400000 */
[----:B------:R-:W-:Y:S05]  /*9860*/  BRA `(.L_x_22098) ;  /* 0x000008f000007947 */ /* 0x000fea0003800000 */
.L_x_22106:
        /* <DEDUP_REMOVED lines=26> */
.L_x_22109:
        /* <DEDUP_REMOVED lines=13> */
.L_x_22108:
[----:B------:R-:W2:Y:S02]  /*9ae0*/  LDG.E.U16 R2, [R2.64] ;  /* 0x0000002402027981 */ /* 0x000ea4000c1e1500 */
[----:B--2---:R-:W-:Y:S01]  /*9af0*/  PRMT R19, RZ, 0x5410, R2 ;  /* 0x00005410ff137816 */ /* 0x004fe20000000002 */
[----:B------:R-:W-:Y:S05]  /*9b00*/  BRA `(.L_x_22098) ;  /* 0x0000065000007947 */ /* 0x000fea0003800000 */
.L_x_22105:
        /* <DEDUP_REMOVED lines=11> */
.L_x_22112:
        /* <DEDUP_REMOVED lines=20> */
.L_x_22114:
[----:B------:R-:W-:Y:S05]  /*9d00*/  BSYNC B0 ;  /* 0x0000000000007941 */ /* 0x000fea0003800000 */
.L_x_22113:
[----:B------:R-:W-:Y:S01]  /*9d10*/  IMAD.SHL.U32 R2, R2, 0x100000, RZ ;  /* 0x0010000002027824 */ /* 0x000fe200078e00ff */
[----:B------:R-:W-:-:S04]  /*9d20*/  LEA R0, R0, 0x3b800000, 0x17 ;  /* 0x3b80000000007811 */ /* 0x000fc800078eb8ff */
[----:B------:R-:W-:Y:S01]  /*9d30*/  LOP3.LUT R19, R0, R2, R19, 0xfe, !PT ;  /* 0x0000000200137212 */ /* 0x000fe200078efe13 */
[----:B------:R-:W-:Y:S05]  /*9d40*/  BRA `(.L_x_22098) ;  /* 0x0000041000007947 */ /* 0x000fea0003800000 */
.L_x_22111:
        /* <DEDUP_REMOVED lines=20> */
.L_x_22116:
[----:B------:R-:W-:Y:S05]  /*9e90*/  BSYNC B0 ;  /* 0x0000000000007941 */ /* 0x000fea0003800000 */
.L_x_22115:
[----:B------:R-:W-:Y:S01]  /*9ea0*/  IMAD.SHL.U32 R2, R2, 0x200000, RZ ;  /* 0x0020000002027824 */ /* 0x000fe200078e00ff */
[----:B------:R-:W-:-:S04]  /*9eb0*/  LEA R0, R0, 0x37800000, 0x17 ;  /* 0x3780000000007811 */ /* 0x000fc800078eb8ff */
[----:B------:R-:W-:Y:S01]  /*9ec0*/  LOP3.LUT R19, R0, R2, R19, 0xfe, !PT ;  /* 0x0000000200137212 */ /* 0x000fe200078efe13 */
[----:B------:R-:W-:Y:S05]  /*9ed0*/  BRA `(.L_x_22098) ;  /* 0x0000028000007947 */ /* 0x000fea0003800000 */
.L_x_22110:
        /* <DEDUP_REMOVED lines=14> */
.L_x_22097:
        /* <DEDUP_REMOVED lines=21> */
.L_x_22118:
[----:B------:R-:W2:Y:S02]  /*a110*/  LDG.E.64 R2, [R2.64] ;  /* 0x0000002402027981 */ /* 0x000ea4000c1e1b00 */
[----:B--2---:R0:W1:Y:S01]  /*a120*/  I2F.U64 R19, R2 ;  /* 0x0000000200137312 */ /* 0x0040620000301000 */
[----:B------:R-:W-:Y:S05]  /*a130*/  BRA `(.L_x_22098) ;  /* 0x0000002000007947 */ /* 0x000fea0003800000 */
.L_x_22117:
[----:B------:R-:W2:Y:S02]  /*a140*/  LDG.E R2, [R2.64] ;  /* 0x0000002402027981 */ /* 0x000ea4000c1e1900 */
[----:B--2---:R0:W1:Y:S02]  /*a150*/  I2F.U32 R19, R2 ;  /* 0x0000000200137306 */ /* 0x0040640000201000 */
.L_x_22098:
[----:B------:R-:W-:Y:S05]  /*a160*/  BSYNC B6 ;  /* 0x0000000000067941 */ /* 0x000fea0003800000 */
.L_x_22092:
        /* <DEDUP_REMOVED lines=18> */
.L_x_22123:
[----:B------:R-:W2:Y:S02]  /*a290*/  LDG.E.U8 R2, [R2.64] ;  /* 0x0000002402027981 */ /* 0x000ea4000c1e1100 */
[----:B--2---:R0:W2:Y:S01]  /*a2a0*/  I2F.U16 R22, R2 ;  /* 0x0000000200167306 */ /* 0x0040a20000101000 */
[----:B------:R-:W-:Y:S05]  /*a2b0*/  BRA `(.L_x_22125) ;  /* 0x00000ca000007947 */ /* 0x000fea0003800000 */
.L_x_22122:
        /* <DEDUP_REMOVED lines=9> */
.L_x_22127:
[----:B------:R-:W2:Y:S02]  /*a350*/  LDG.E R2, [R2.64] ;  /* 0x0000002402027981 */ /* 0x000ea4000c1e1900 */
[----:B--2---:R0:W2:Y:S01]  /*a360*/  I2F R22, R2 ;  /* 0x0000000200167306 */ /* 0x0040a20000201400 */
[----:B------:R-:W-:Y:S05]  /*a370*/  BRA `(.L_x_22125) ;  /* 0x00000be000007947 */ /* 0x000fea0003800000 */
.L_x_22126:
[----:B------:R-:W2:Y:S02]  /*a380*/  LDG.E.U16 R2, [R2.64] ;  /* 0x0000002402027981 */ /* 0x000ea4000c1e1500 */
[----:B--2---:R0:W2:Y:S01]  /*a390*/  I2F.S16 R22, R2 ;  /* 0x0000000200167306 */ /* 0x0040a20000101400 */
[----:B------:R-:W-:Y:S05]  /*a3a0*/  BRA `(.L_x_22125) ;  /* 0x00000bb000007947 */ /* 0x000fea0003800000 */
.L_x_22121:
        /* <DEDUP_REMOVED lines=8> */
.L_x_22129:
[----:B------:R-:W2:Y:S02]  /*a430*/  LDG.E.U16 R2, [R2.64] ;  /* 0x0000002402027981 */ /* 0x000ea4000c1e1500 */
[----:B--2---:R-:W-:Y:S01]  /*a440*/  HADD2.F32 R22, -RZ, R2.H0_H0 ;  /* 0x20000002ff167230 */ /* 0x004fe20000004100 */
[----:B------:R-:W-:Y:S05]  /*a450*/  BRA `(.L_x_22125) ;  /* 0x00000b0000007947 */ /* 0x000fea0003800000 */
.L_x_22128:
        /* <DEDUP_REMOVED lines=8> */
.L_x_22131:
[----:B------:R-:W2:Y:S02]  /*a4e0*/  LDG.E.U16 R2, [R2.64] ;  /* 0x0000002402027981 */ /* 0x000ea4000c1e1500 */
[----:B--2---:R-:W-:Y:S01]  /*a4f0*/  HADD2.F32 R22, -RZ, R2.H0_H0 ;  /* 0x20000002ff167230 */ /* 0x004fe20000004100 */
[----:B------:R-:W-:Y:S05]  /*a500*/  BRA `(.L_x_22125) ;  /* 0x00000a5000007947 */ /* 0x000fea0003800000 */
.L_x_22130:
[----:B------:R-:W2:Y:S02]  /*a510*/  LDG.E.64 R2, [R2.64] ;  /* 0x0000002402027981 */ /* 0x000ea4000c1e1b00 */
[----:B--2---:R-:W0:Y:S01]  /*a520*/  F2F.F32.F64 R22, R2 ;  /* 0x0000000200167310 */ /* 0x004e220000301000 */
[----:B------:R-:W0:-:S14]  /*a530*/  DSETP.GEU.AND P0, PT, |R2|, c[0x2][0x0], PT ;  /* 0x008000000200762a */ /* 0x000e1c0003f0e200 */
[----:B0-----:R-:W-:Y:S01]  /*a540*/  @!P0 FMUL R22, R22, 1.175494350822287508e-38 ;  /* 0x0080000016168820 */ /* 0x001fe20000400000 */
[----:B------:R-:W-:Y:S05]  /*a550*/  BRA `(.L_x_22125) ;  /* 0x00000a0000007947 */ /* 0x000fea0003800000 */
.L_x_22120:
        /* <DEDUP_REMOVED lines=12> */
.L_x_22134:
[----:B------:R-:W2:Y:S02]  /*a620*/  LDG.E.64 R2, [R2.64] ;  /* 0x0000002402027981 */ /* 0x000ea4000c1e1b00 */
[----:B--2---:R-:W0:Y:S01]  /*a630*/  F2F.F32.F64 R22, R2 ;  /* 0x0000000200167310 */ /* 0x004e220000301000 */
[----:B------:R-:W0:-:S14]  /*a640*/  DSETP.GEU.AND P0, PT, |R2|, c[0x2][0x0], PT ;  /* 0x008000000200762a */ /* 0x000e1c0003f0e200 */
[----:B0-----:R-:W-:Y:S01]  /*a650*/  @!P0 FMUL R22, R22, 1.175494350822287508e-38 ;  /* 0x0080000016168820 */ /* 0x001fe20000400000 */
[----:B------:R-:W-:Y:S05]  /*a660*/  BRA `(.L_x_22125) ;  /* 0x000008f000007947 */ /* 0x000fea0003800000 */
.L_x_22133:
        /* <DEDUP_REMOVED lines=26> */
.L_x_22136:
        /* <DEDUP_REMOVED lines=13> */
.L_x_22135:
[----:B------:R-:W2:Y:S02]  /*a8e0*/  LDG.E.U16 R2, [R2.64] ;  /* 0x0000002402027981 */ /* 0x000ea4000c1e1500 */
[----:B--2---:R-:W-:Y:S01]  /*a8f0*/  PRMT R22, RZ, 0x5410, R2 ;  /* 0x00005410ff167816 */ /* 0x004fe20000000002 */
[----:B------:R-:W-:Y:S05]  /*a900*/  BRA `(.L_x_22125) ;  /* 0x0000065000007947 */ /* 0x000fea0003800000 */
.L_x_22132:
        /* <DEDUP_REMOVED lines=11> */
.L_x_22139:
        /* <DEDUP_REMOVED lines=20> */
.L_x_22141:
[----:B------:R-:W-:Y:S05]  /*ab00*/  BSYNC B0 ;  /* 0x0000000000007941 */ /* 0x000fea0003800000 */
.L_x_22140:
[----:B------:R-:W-:Y:S01]  /*ab10*/  IMAD.SHL.U32 R2, R2, 0x100000, RZ ;  /* 0x0010000002027824 */ /* 0x000fe200078e00ff */
[----:B------:R-:W-:-:S04]  /*ab20*/  LEA R3, R0, 0x3b800000, 0x17 ;  /* 0x3b80000000037811 */ /* 0x000fc800078eb8ff */
[----:B------:R-:W-:Y:S01]  /*ab30*/  LOP3.LUT R22, R3, R2, R22, 0xfe, !PT ;  /* 0x0000000203167212 */ /* 0x000fe200078efe16 */
[----:B------:R-:W-:Y:S05]  /*ab40*/  BRA `(.L_x_22125) ;  /* 0x0000041000007947 */ /* 0x000fea0003800000 */
.L_x_22138:
        /* <DEDUP_REMOVED lines=20> */
.L_x_22143:
[----:B------:R-:W-:Y:S05]  /*ac90*/  BSYNC B0 ;  /* 0x0000000000007941 */ /* 0x000fea0003800000 */
.L_x_22142:
[----:B------:R-:W-:Y:S01]  /*aca0*/  IMAD.SHL.U32 R2, R2, 0x200000, RZ ;  /* 0x0020000002027824 */ /* 0x000fe200078e00ff */
[----:B------:R-:W-:-:S04]  /*acb0*/  LEA R3, R0, 0x37800000, 0x17 ;  /* 0x3780000000037811 */ /* 0x000fc800078eb8ff */
[----:B------:R-:W-:Y:S01]  /*acc0*/  LOP3.LUT R22, R3, R2, R22, 0xfe, !PT ;  /* 0x0000000203167212 */ /* 0x000fe200078efe16 */
[----:B------:R-:W-:Y:S05]  /*acd0*/  BRA `(.L_x_22125) ;  /* 0x0000028000007947 */ /* 0x000fea0003800000 */
.L_x_22137:
        /* <DEDUP_REMOVED lines=14> */
.L_x_22124:
        /* <DEDUP_REMOVED lines=21> */
.L_x_22145:
[----:B------:R-:W2:Y:S02]  /*af10*/  LDG.E.64 R2, [R2.64] ;  /* 0x0000002402027981 */ /* 0x000ea4000c1e1b00 */
[----:B--2---:R0:W2:Y:S01]  /*af20*/  I2F.U64 R22, R2 ;  /* 0x0000000200167312 */ /* 0x0040a20000301000 */
[----:B------:R-:W-:Y:S05]  /*af30*/  BRA `(.L_x_22125) ;  /* 0x0000002000007947 */ /* 0x000fea0003800000 */
.L_x_22144:
[----:B------:R-:W2:Y:S02]  /*af40*/  LDG.E R2, [R2.64] ;  /* 0x0000002402027981 */ /* 0x000ea4000c1e1900 */
[----:B--2---:R0:W2:Y:S02]  /*af50*/  I2F.U32 R22, R2 ;  /* 0x0000000200167306 */ /* 0x0040a40000201000 */
.L_x_22125:
[----:B------:R-:W-:Y:S05]  /*af60*/  BSYNC B6 ;  /* 0x0000000000067941 */ /* 0x000fea0003800000 */
.L_x_22119:
        /* <DEDUP_REMOVED lines=18> */
.L_x_22150:
[----:B------:R-:W3:Y:S02]  /*b090*/  LDG.E.U8 R2, [R2.64] ;  /* 0x0000002402027981 */ /* 0x000ee4000c1e1100 */
[----:B---3--:R0:W3:Y:S01]  /*b0a0*/  I2F.U16 R24, R2 ;  /* 0x0000000200187306 */ /* 0x0080e20000101000 */
[----:B------:R-:W-:Y:S05]  /*b0b0*/  BRA `(.L_x_22152) ;  /* 0x00000ca000007947 */ /* 0x000fea0003800000 */
.L_x_22149:
        /* <DEDUP_REMOVED lines=9> */
.L_x_22154:
[----:B------:R-:W3:Y:S02]  /*b150*/  LDG.E R2, [R2.64] ;  /* 0x0000002402027981 */ /* 0x000ee4000c1e1900 */
[----:B---3--:R0:W3:Y:S01]  /*b160*/  I2F R24, R2 ;  /* 0x0000000200187306 */ /* 0x0080e20000201400 */
[----:B------:R-:W-:Y:S05]  /*b170*/  BRA `(.L_x_22152) ;  /* 0x00000be000007947 */ /* 0x000fea0003800000 */
.L_x_22153:
[----:B------:R-:W3:Y:S02]  /*b180*/  LDG.E.U16 R2, [R2.64] ;  /* 0x0000002402027981 */ /* 0x000ee4000c1e1500 */
[----:B---3--:R0:W3:Y:S01]  /*b190*/  I2F.S16 R24, R2 ;  /* 0x0000000200187306 */ /* 0x0080e20000101400 */
[----:B------:R-:W-:Y:S05]  /*b1a0*/  BRA `(.L_x_22152) ;  /* 0x00000bb000007947 */ /* 0x000fea0003800000 */
.L_x_22148:
        /* <DEDUP_REMOVED lines=8> */
.L_x_22156:
[----:B------:R-:W3:Y:S02]  /*b230*/  LDG.E.U16 R2, [R2.64] ;  /* 0x0000002402027981 */ /* 0x000ee4000c1e1500 */
[----:B---3--:R-:W-:Y:S01]  /*b240*/  HADD2.F32 R24, -RZ, R2.H0_H0 ;  /* 0x20000002ff187230 */ /* 0x008fe20000004100 */
[----:B------:R-:W-:Y:S05]  /*b250*/  BRA `(.L_x_22152) ;  /* 0x00000b0000007947 */ /* 0x000fea0003800000 */
.L_x_22155:
        /* <DEDUP_REMOVED lines=8> */
.L_x_22158:
[----:B------:R-:W3:Y:S02]  /*b2e0*/  LDG.E.U16 R2, [R2.64] ;  /* 0x0000002402027981 */ /* 0x000ee4000c1e1500 */
[----:B---3--:R-:W-:Y:S01]  /*b2f0*/  HADD2.F32 R24, -RZ, R2.H0_H0 ;  /* 0x20000002ff187230 */ /* 0x008fe20000004100 */
[----:B------:R-:W-:Y:S05]  /*b300*/  BRA `(.L_x_22152) ;  /* 0x00000a5000007947 */ /* 0x000fea0003800000 */
.L_x_22157:
[----:B------:R-:W3:Y:S02]  /*b310*/  LDG.E.64 R2, [R2.64] ;  /* 0x0000002402027981 */ /* 0x000ee4000c1e1b00 */
[----:B---3--:R-:W0:Y:S01]  /*b320*/  F2F.F32.F64 R24, R2 ;  /* 0x0000000200187310 */ /* 0x008e220000301000 */
[----:B------:R-:W0:-:S14]  /*b330*/  DSETP.GEU.AND P0, PT, |R2|, c[0x2][0x0], PT ;  /* 0x008000000200762a */ /* 0x000e1c0003f0e200 */
[----:B0-----:R-:W-:Y:S01]  /*b340*/  @!P0 FMUL R24, R24, 1.175494350822287508e-38 ;  /* 0x0080000018188820 */ /* 0x001fe20000400000 */
[----:B------:R-:W-:Y:S05]  /*b350*/  BRA `(.L_x_22152) ;  /* 0x00000a0000007947 */ /* 0x000fea0003800000 */
.L_x_22147:
        /* <DEDUP_REMOVED lines=12> */
.L_x_22161:
[----:B------:R-:W3:Y:S02]  /*b420*/  LDG.E.64 R2, [R2.64] ;  /* 0x0000002402027981 */ /* 0x000ee4000c1e1b00 */
[----:B---3--:R-:W0:Y:S01]  /*b430*/  F2F.F32.F64 R24, R2 ;  /* 0x0000000200187310 */ /* 0x008e220000301000 */
[----:B------:R-:W0:-:S14]  /*b440*/  DSETP.GEU.AND P0, PT, |R2|, c[0x2][0x0], PT ;  /* 0x008000000200762a */ /* 0x000e1c0003f0e200 */
[----:B0-----:R-:W-:Y:S01]  /*b450*/  @!P0 FMUL R24, R24, 1.175494350822287508e-38 ;  /* 0x0080000018188820 */ /* 0x001fe20000400000 */
[----:B------:R-:W-:Y:S05]  /*b460*/  BRA `(.L_x_22152) ;  /* 0x000008f000007947 */ /* 0x000fea0003800000 */
.L_x_22160:
        /* <DEDUP_REMOVED lines=26> */
.L_x_22163:
        /* <DEDUP_REMOVED lines=13> */
.L_x_22162:
[----:B------:R-:W3:Y:S02]  /*b6e0*/  LDG.E.U16 R2, [R2.64] ;  /* 0x0000002402027981 */ /* 0x000ee4000c1e1500 */
[----:B---3--:R-:W-:Y:S01]  /*b6f0*/  PRMT R24, RZ, 0x5410, R2 ;  /* 0x00005410ff187816 */ /* 0x008fe20000000002 */
[----:B------:R-:W-:Y:S05]  /*b700*/  BRA `(.L_x_22152) ;  /* 0x0000065000007947 */ /* 0x000fea0003800000 */
.L_x_22159:
        /* <DEDUP_REMOVED lines=11> */
.L_x_22166:
        /* <DEDUP_REMOVED lines=20> */
.L_x_22168:
[----:B------:R-:W-:Y:S05]  /*b900*/  BSYNC B0 ;  /* 0x0000000000007941 */ /* 0x000fea0003800000 */
.L_x_22167:
[----:B------:R-:W-:Y:S01]  /*b910*/  IMAD.SHL.U32 R2, R2, 0x100000, RZ ;  /* 0x0010000002027824 */ /* 0x000fe200078e00ff */
[----:B------:R-:W-:-:S04]  /*b920*/  LEA R3, R0, 0x3b800000, 0x17 ;  /* 0x3b80000000037811 */ /* 0x000fc800078eb8ff */
[----:B------:R-:W-:Y:S01]  /*b930*/  LOP3.LUT R24, R3, R2, R24, 0xfe, !PT ;  /* 0x0000000203187212 */ /* 0x000fe200078efe18 */
[----:B------:R-:W-:Y:S05]  /*b940*/  BRA `(.L_x_22152) ;  /* 0x0000041000007947 */ /* 0x000fea0003800000 */
.L_x_22165:
        /* <DEDUP_REMOVED lines=20> */
.L_x_22170:
[----:B------:R-:W-:Y:S05]  /*ba90*/  BSYNC B0 ;  /* 0x0000000000007941 */ /* 0x000fea0003800000 */
.L_x_22169:
[----:B------:R-:W-:Y:S01]  /*baa0*/  IMAD.SHL.U32 R2, R2, 0x200000, RZ ;  /* 0x0020000002027824 */ /* 0x000fe200078e00ff */
[----:B------:R-:W-:-:S04]  /*bab0*/  LEA R3, R0, 0x37800000, 0x17 ;  /* 0x3780000000037811 */ /* 0x000fc800078eb8ff */
[----:B------:R-:W-:Y:S01]  /*bac0*/  LOP3.LUT R24, R3, R2, R24, 0xfe, !PT ;  /* 0x0000000203187212 */ /* 0x000fe200078efe18 */
[----:B------:R-:W-:Y:S05]  /*bad0*/  BRA `(.L_x_22152) ;  /* 0x0000028000007947 */ /* 0x000fea0003800000 */
.L_x_22164:
        /* <DEDUP_REMOVED lines=14> */
.L_x_22151:
        /* <DEDUP_REMOVED lines=21> */
.L_x_22172:
[----:B------:R-:W3:Y:S02]  /*bd10*/  LDG.E.64 R24, [R2.64] ;  /* 0x0000002402187981 */ /* 0x000ee4000c1e1b00 */
[----:B---3--:R0:W3:Y:S01]  /*bd20*/  I2F.U64 R24, R24 ;  /* 0x0000001800187312 */ /* 0x0080e20000301000 */
[----:B------:R-:W-:Y:S05]  /*bd30*/  BRA `(.L_x_22152) ;  /* 0x0000002000007947 */ /* 0x000fea0003800000 */
.L_x_22171:
[----:B------:R-:W3:Y:S02]  /*bd40*/  LDG.E R2, [R2.64] ;  /* 0x0000002402027981 */ /* 0x000ee4000c1e1900 */
[----:B---3--:R0:W3:Y:S02]  /*bd50*/  I2F.U32 R24, R2 ;  /* 0x0000000200187306 */ /* 0x0080e40000201000 */
.L_x_22152:
[----:B------:R-:W-:Y:S05]  /*bd60*/  BSYNC B6 ;  /* 0x0000000000067941 */ /* 0x000fea0003800000 */
.L_x_22146:
        /* <DEDUP_REMOVED lines=18> */
.L_x_22177:
[----:B------:R-:W4:Y:S02]  /*be90*/  LDG.E.U8 R2, [R2.64] ;  /* 0x0000002402027981 */ /* 0x000f24000c1e1100 */
[----:B----4-:R0:W4:Y:S01]  /*bea0*/  I2F.U16 R5, R2 ;  /* 0x0000000200057306 */ /* 0x0101220000101000 */
[----:B------:R-:W-:Y:S05]  /*beb0*/  BRA `(.L_x_22179) ;  /* 0x00000ca000007947 */ /* 0x000fea0003800000 */
.L_x_22176:
        /* <DEDUP_REMOVED lines=9> */
.L_x_22181:
[----:B------:R-:W4:Y:S02]  /*bf50*/  LDG.E R2, [R2.64] ;  /* 0x0000002402027981 */ /* 0x000f24000c1e1900 */
[----:B----4-:R0:W4:Y:S01]  /*bf60*/  I2F R5, R2 ;  /* 0x0000000200057306 */ /* 0x0101220000201400 */
[----:B------:R-:W-:Y:S05]  /*bf70*/  BRA `(.L_x_22179) ;  /* 0x00000be000007947 */ /* 0x000fea0003800000 */
.L_x_22180:
[----:B------:R-:W4:Y:S02]  /*bf80*/  LDG.E.U16 R2, [R2.64] ;  /* 0x0000002402027981 */ /* 0x000f24000c1e1500 */
[----:B----4-:R0:W4:Y:S01]  /*bf90*/  I2F.S16 R5, R2 ;  /* 0x0000000200057306 */ /* 0x0101220000101400 */
[----:B------:R-:W-:Y:S05]  /*bfa0*/  BRA `(.L_x_22179) ;  /* 0x00000bb000007947 */ /* 0x000fea0003800000 */
.L_x_22175:
        /* <DEDUP_REMOVED lines=8> */
.L_x_22183:
[----:B------:R-:W4:Y:S02]  /*c030*/  LDG.E.U16 R2, [R2.64] ;  /* 0x0000002402027981 */ /* 0x000f24000c1e1500 */
[----:B----4-:R-:W-:Y:S01]  /*c040*/  HADD2.F32 R5, -RZ, R2.H0_H0 ;  /* 0x20000002ff057230 */ /* 0x010fe20000004100 */
[----:B------:R-:W-:Y:S05]  /*c050*/  BRA `(.L_x_22179) ;  /* 0x00000b0000007947 */ /* 0x000fea0003800000 */
.L_x_22182:
        /* <DEDUP_REMOVED lines=8> */
.L_x_22185:
[----:B------:R-:W4:Y:S02]  /*c0e0*/  LDG.E.U16 R2, [R2.64] ;  /* 0x0000002402027981 */ /* 0x000f24000c1e1500 */
[----:B----4-:R-:W-:Y:S01]  /*c0f0*/  HADD2.F32 R5, -RZ, R2.H0_H0 ;  /* 0x20000002ff057230 */ /* 0x010fe20000004100 */
[----:B------:R-:W-:Y:S05]  /*c100*/  BRA `(.L_x_22179) ;  /* 0x00000a5000007947 */ /* 0x000fea0003800000 */
.L_x_22184:
[----:B------:R-:W4:Y:S02]  /*c110*/  LDG.E.64 R2, [R2.64] ;  /* 0x0000002402027981 */ /* 0x000f24000c1e1b00 */
[----:B----4-:R-:W0:Y:S01]  /*c120*/  F2F.F32.F64 R5, R2 ;  /* 0x0000000200057310 */ /* 0x010e220000301000 */
[----:B------:R-:W0:-:S14]  /*c130*/  DSETP.GEU.AND P0, PT, |R2|, c[0x2][0x0], PT ;  /* 0x008000000200762a */ /* 0x000e1c0003f0e200 */
[----:B0-----:R-:W-:Y:S01]  /*c140*/  @!P0 FMUL R5, R5, 1.175494350822287508e-38 ;  /* 0x0080000005058820 */ /* 0x001fe20000400000 */
[----:B------:R-:W-:Y:S05]  /*c150*/  BRA `(.L_x_22179) ;  /* 0x00000a0000007947 */ /* 0x000fea0003800000 */
.L_x_22174:
        /* <DEDUP_REMOVED lines=12> */
.L_x_22188:
[----:B------:R-:W4:Y:S02]  /*c220*/  LDG.E.64 R2, [R2.64] ;  /* 0x0000002402027981 */ /* 0x000f24000c1e1b00 */
[----:B----4-:R-:W0:Y:S01]  /*c230*/  F2F.F32.F64 R5, R2 ;  /* 0x0000000200057310 */ /* 0x010e220000301000 */
[----:B------:R-:W0:-:S14]  /*c240*/  DSETP.GEU.AND P0, PT, |R2|, c[0x2][0x0], PT ;  /* 0x008000000200762a */ /* 0x000e1c0003f0e200 */
[----:B0-----:R-:W-:Y:S01]  /*c250*/  @!P0 FMUL R5, R5, 1.175494350822287508e-38 ;  /* 0x0080000005058820 */ /* 0x001fe20000400000 */
[----:B------:R-:W-:Y:S05]  /*c260*/  BRA `(.L_x_22179) ;  /* 0x000008f000007947 */ /* 0x000fea0003800000 */
.L_x_22187:
        /* <DEDUP_REMOVED lines=26> */
.L_x_22190:
        /* <DEDUP_REMOVED lines=13> */
.L_x_22189:
[----:B------:R-:W4:Y:S02]  /*c4e0*/  LDG.E.U16 R2, [R2.64] ;  /* 0x0000002402027981 */ /* 0x000f24000c1e1500 */
[----:B----4-:R-:W-:Y:S01]  /*c4f0*/  PRMT R5, RZ, 0x5410, R2 ;  /* 0x00005410ff057816 */ /* 0x010fe20000000002 */
[----:B------:R-:W-:Y:S05]  /*c500*/  BRA `(.L_x_22179) ;  /* 0x0000065000007947 */ /* 0x000fea0003800000 */
.L_x_22186:
        /* <DEDUP_REMOVED lines=11> */
.L_x_22193:
        /* <DEDUP_REMOVED lines=20> */
.L_x_22195:
[----:B------:R-:W-:Y:S05]  /*c700*/  BSYNC B0 ;  /* 0x0000000000007941 */ /* 0x000fea0003800000 */
.L_x_22194:
[----:B------:R-:W-:Y:S01]  /*c710*/  IMAD.SHL.U32 R2, R2, 0x100000, RZ ;  /* 0x0010000002027824 */ /* 0x000fe200078e00ff */
[----:B------:R-:W-:-:S04]  /*c720*/  LEA R5, R0, 0x3b800000, 0x17 ;  /* 0x3b80000000057811 */ /* 0x000fc800078eb8ff */
[----:B------:R-:W-:Y:S01]  /*c730*/  LOP3.LUT R5, R5, R2, R4, 0xfe, !PT ;  /* 0x0000000205057212 */ /* 0x000fe200078efe04 */
[----:B------:R-:W-:Y:S05]  /*c740*/  BRA `(.L_x_22179) ;  /* 0x0000041000007947 */ /* 0x000fea0003800000 */
.L_x_22192:
        /* <DEDUP_REMOVED lines=20> */
.L_x_22197:
[----:B------:R-:W-:Y:S05]  /*c890*/  BSYNC B0 ;  /* 0x0000000000007941 */ /* 0x000fea0003800000 */
.L_x_22196:
[----:B------:R-:W-:Y:S01]  /*c8a0*/  IMAD.SHL.U32 R2, R2, 0x200000, RZ ;  /* 0x0020000002027824 */ /* 0x000fe200078e00ff */
[----:B------:R-:W-:-:S04]  /*c8b0*/  LEA R5, R0, 0x37800000, 0x17 ;  /* 0x3780000000057811 */ /* 0x000fc800078eb8ff */
[----:B------:R-:W-:Y:S01]  /*c8c0*/  LOP3.LUT R5, R5, R2, R4, 0xfe, !PT ;  /* 0x0000000205057212 */ /* 0x000fe200078efe04 */
[----:B------:R-:W-:Y:S05]  /*c8d0*/  BRA `(.L_x_22179) ;  /* 0x0000028000007947 */ /* 0x000fea0003800000 */
.L_x_22191:
        /* <DEDUP_REMOVED lines=14> */
.L_x_22178:
        /* <DEDUP_REMOVED lines=21> */
.L_x_22199:
[----:B------:R-:W4:Y:S02]  /*cb10*/  LDG.E.64 R2, [R2.64] ;  /* 0x0000002402027981 */ /* 0x000f24000c1e1b00 */
[----:B----4-:R0:W4:Y:S01]  /*cb20*/  I2F.U64 R5, R2 ;  /* 0x0000000200057312 */ /* 0x0101220000301000 */
[----:B------:R-:W-:Y:S05]  /*cb30*/  BRA `(.L_x_22179) ;  /* 0x0000002000007947 */ /* 0x000fea0003800000 */
.L_x_22198:
[----:B------:R-:W4:Y:S02]  /*cb40*/  LDG.E R2, [R2.64] ;  /* 0x0000002402027981 */ /* 0x000f24000c1e1900 */
[----:B----4-:R0:W4:Y:S02]  /*cb50*/  I2F.U32 R5, R2 ;  /* 0x0000000200057306 */ /* 0x0101240000201000 */
.L_x_22179:
[----:B------:R-:W-:Y:S05]  /*cb60*/  BSYNC B6 ;  /* 0x0000000000067941 */ /* 0x000fea0003800000 */
.L_x_22173:
        /* <DEDUP_REMOVED lines=21> */
.L_x_22203:
[----:B------:R-:W-:-:S06]  /*ccc0*/  PRMT R3, RZ, 0x5410, R24 ;  /* 0x00005410ff037816 */ /* 0x000fcc0000000018 */
[----:B------:R-:W0:Y:S02]  /*ccd0*/  F2I.S64.TRUNC R2, R3 ;  /* 0x0000000300027311 */ /* 0x000e24000020d900 */
[----:B0-----:R0:W-:Y:S01]  /*cce0*/  STG.E.U8 [R16.64], R2 ;  /* 0x0000000210007986 */ /* 0x0011e2000c101124 */
[----:B------:R-:W-:Y:S05]  /*ccf0*/  BRA `(.L_x_22205) ;  /* 0x00000e4000007947 */ /* 0x000fea0003800000 */
.L_x_22202:
        /* <DEDUP_REMOVED lines=10> */
.L_x_22207:
[----:B------:R-:W-:-:S04]  /*cda0*/  PRMT R24, RZ, 0x5410, R24 ;  /* 0x00005410ff187816 */ /* 0x000fc80000000018 */
[----:B------:R-:W0:Y:S02]  /*cdb0*/  F2I.FTZ.TRUNC.NTZ R3, R24 ;  /* 0x0000001800037305 */ /* 0x000e24000021f100 */
[----:B0-----:R0:W-:Y:S01]  /*cdc0*/  STG.E [R16.64], R3 ;  /* 0x0000000310007986 */ /* 0x0011e2000c101924 */
[----:B------:R-:W-:Y:S05]  /*cdd0*/  BRA `(.L_x_22205) ;  /* 0x00000d6000007947 */ /* 0x000fea0003800000 */
.L_x_22206:
[----:B------:R-:W-:-:S04]  /*cde0*/  PRMT R24, RZ, 0x5410, R24 ;  /* 0x00005410ff187816 */ /* 0x000fc80000000018 */
[----:B------:R-:W0:Y:S02]  /*cdf0*/  F2I.FTZ.TRUNC.NTZ R3, R24 ;  /* 0x0000001800037305 */ /* 0x000e24000021f100 */
[----:B0-----:R0:W-:Y:S01]  /*ce00*/  STG.E.U16 [R16.64], R3 ;  /* 0x0000000310007986 */ /* 0x0011e2000c101524 */
[----:B------:R-:W-:Y:S05]  /*ce10*/  BRA `(.L_x_22205) ;  /* 0x00000d2000007947 */ /* 0x000fea0003800000 */
.L_x_22201:
        /* <DEDUP_REMOVED lines=9> */
.L_x_22209:
[----:B------:R-:W-:-:S04]  /*ceb0*/  PRMT R0, RZ, 0x5410, R24 ;  /* 0x00005410ff007816 */ /* 0x000fc80000000018 */
[----:B------:R-:W-:-:S05]  /*cec0*/  F2FP.PACK_AB R0, RZ, R0 ;  /* 0x00000000ff00723e */ /* 0x000fca00000000ff */
[----:B------:R0:W-:Y:S01]  /*ced0*/  STG.E.U16 [R16.64], R0 ;  /* 0x0000000010007986 */ /* 0x0001e2000c101524 */
[----:B------:R-:W-:Y:S05]  /*cee0*/  BRA `(.L_x_22205) ;  /* 0x00000c5000007947 */ /* 0x000fea0003800000 */
.L_x_22208:
        /* <DEDUP_REMOVED lines=10> */
.L_x_22211:
[----:B------:R-:W-:-:S04]  /*cf90*/  PRMT R24, RZ, 0x5410, R24 ;  /* 0x00005410ff187816 */ /* 0x000fc80000000018 */
[----:B------:R-:W-:-:S04]  /*cfa0*/  F2FP.PACK_AB R3, RZ, R24 ;  /* 0x00000018ff03723e */ /* 0x000fc800000000ff */
[----:B------:R-:W-:-:S05]  /*cfb0*/  PRMT R3, R3, 0x5410, RZ ;  /* 0x0000541003037816 */ /* 0x000fca00000000ff */
[----:B------:R0:W-:Y:S01]  /*cfc0*/  STG.E [R16.64], R3 ;  /* 0x0000000310007986 */ /* 0x0001e2000c101924 */
[----:B------:R-:W-:Y:S05]  /*cfd0*/  BRA `(.L_x_22205) ;  /* 0x00000b6000007947 */ /* 0x000fea0003800000 */
.L_x_22210:
[----:B------:R-:W-:-:S05]  /*cfe0*/  PRMT R2, RZ, 0x5410, R24 ;  /* 0x00005410ff027816 */ /* 0x000fca0000000018 */
[----:B------:R-:W-:-:S06]  /*cff0*/  FMUL.FTZ R2, R2, 1 ;  /* 0x3f80000002027820 */ /* 0x000fcc0000410000 */
[----:B------:R-:W0:Y:S02]  /*d000*/  F2F.F64.F32 R2, R2 ;  /* 0x0000000200027310 */ /* 0x000e240000201800 */
[----:B0-----:R0:W-:Y:S01]  /*d010*/  STG.E.64 [R16.64], R2 ;  /* 0x0000000210007986 */ /* 0x0011e2000c101b24 */
[----:B------:R-:W-:Y:S05]  /*d020*/  BRA `(.L_x_22205) ;  /* 0x00000b1000007947 */ /* 0x000fea0003800000 */
.L_x_22200:
        /* <DEDUP_REMOVED lines=13> */
.L_x_22214:
[----:B------:R-:W-:Y:S01]  /*d100*/  PRMT R24, RZ, 0x5410, R24 ;  /* 0x00005410ff187816 */ /* 0x000fe20000000018 */
[----:B------:R-:W-:-:S04]  /*d110*/  CS2R R6, SRZ ;  /* 0x0000000000067805 */ /* 0x000fc8000001ff00 */
[----:B------:R-:W-:-:S06]  /*d120*/  FMUL.FTZ R4, R24, 1 ;  /* 0x3f80000018047820 */ /* 0x000fcc0000410000 */
[----:B------:R-:W0:Y:S02]  /*d130*/  F2F.F64.F32 R4, R4 ;  /* 0x0000000400047310 */ /* 0x000e240000201800 */
[----:B0-----:R0:W-:Y:S01]  /*d140*/  STG.E.128 [R16.64], R4 ;  /* 0x0000000410007986 */ /* 0x0011e2000c101d24 */
[----:B------:R-:W-:Y:S05]  /*d150*/  BRA `(.L_x_22205) ;  /* 0x000009e000007947 */ /* 0x000fea0003800000 */
.L_x_22213:
        /* <DEDUP_REMOVED lines=21> */
.L_x_22218:
[----:B------:R-:W-:Y:S05]  /*d2b0*/  BSYNC B0 ;  /* 0x0000000000007941 */ /* 0x000fea0003800000 */
.L_x_22217:
[----:B------:R-:W-:-:S05]  /*d2c0*/  LOP3.LUT R3, R0, R3, RZ, 0xfc, !PT ;  /* 0x0000000300037212 */ /* 0x000fca00078efcff */
[----:B------:R0:W-:Y:S01]  /*d2d0*/  STG.E.U8 [R16.64], R3 ;  /* 0x0000000310007986 */ /* 0x0001e2000c101124 */
[----:B------:R-:W-:Y:S05]  /*d2e0*/  BRA `(.L_x_22205) ;  /* 0x0000085000007947 */ /* 0x000fea0003800000 */
.L_x_22216:
        /* <DEDUP_REMOVED lines=13> */
.L_x_22220:
[----:B------:R-:W-:Y:S01]  /*d3c0*/  IMAD.MOV.U32 R0, RZ, RZ, 0x7f ;  /* 0x0000007fff007424 */ /* 0x000fe200078e00ff */
[----:B------:R-:W-:-:S04]  /*d3d0*/  ISETP.GT.U32.AND P0, PT, R2, 0x7f800000, PT ;  /* 0x7f8000000200780c */ /* 0x000fc80003f04070 */
[----:B------:R-:W-:-:S04]  /*d3e0*/  SEL R0, R0, 0x7c, P0 ;  /* 0x0000007c00007807 */ /* 0x000fc80000000000 */
.L_x_22221:
[----:B------:R-:W-:Y:S05]  /*d3f0*/  BSYNC B0 ;  /* 0x0000000000007941 */ /* 0x000fea0003800000 */
.L_x_22219:
[----:B------:R-:W-:-:S04]  /*d400*/  LOP3.LUT R2, R3, 0x80000000, RZ, 0xc0, !PT ;  /* 0x8000000003027812 */ /* 0x000fc800078ec0ff */
[----:B------:R-:W-:-:S04]  /*d410*/  SHF.R.U32.HI R3, RZ, 0x18, R2 ;  /* 0x00000018ff037819 */ /* 0x000fc80000011602 */
[----:B------:R-:W-:-:S05]  /*d420*/  LOP3.LUT R3, R0, R3, RZ, 0xfc, !PT ;  /* 0x0000000300037212 */ /* 0x000fca00078efcff */
[----:B------:R0:W-:Y:S01]  /*d430*/  STG.E.U8 [R16.64], R3 ;  /* 0x0000000310007986 */ /* 0x0001e2000c101124 */
[----:B------:R-:W-:Y:S05]  /*d440*/  BRA `(.L_x_22205) ;  /* 0x000006f000007947 */ /* 0x000fea0003800000 */
.L_x_22215:
[----:B------:R0:W-:Y:S01]  /*d450*/  STG.E.U16 [R16.64], R24 ;  /* 0x0000001810007986 */ /* 0x0001e2000c101524 */
[----:B------:R-:W-:Y:S05]  /*d460*/  BRA `(.L_x_22205) ;  /* 0x000006d000007947 */ /* 0x000fea0003800000 */
.L_x_22212:
        /* <DEDUP_REMOVED lines=12> */
.L_x_22224:
        /* <DEDUP_REMOVED lines=17> */
.L_x_22227:
[----:B------:R-:W-:-:S04]  /*d640*/  LOP3.LUT R2, R3, 0x80000000, RZ, 0xc0, !PT ;  /* 0x8000000003027812 */ /* 0x000fc800078ec0ff */
[----:B------:R-:W-:-:S04]  /*d650*/  SHF.R.U32.HI R3, RZ, 0x18, R2 ;  /* 0x00000018ff037819 */ /* 0x000fc80000011602 */
[----:B------:R-:W-:-:S04]  /*d660*/  LOP3.LUT R0, R0, R3, RZ, 0xfc, !PT ;  /* 0x0000000300007212 */ /* 0x000fc800078efcff */
[----:B------:R-:W-:Y:S02]  /*d670*/  PRMT R8, R0, 0x7610, R8 ;  /* 0x0000761000087816 */ /* 0x000fe40000000008 */
.L_x_22226:
[----:B------:R-:W-:Y:S05]  /*d680*/  BSYNC B0 ;  /* 0x0000000000007941 */ /* 0x000fea0003800000 */
.L_x_22225:
[----:B------:R0:W-:Y:S01]  /*d690*/  STG.E.U8 [R16.64], R8 ;  /* 0x0000000810007986 */ /* 0x0001e2000c101124 */
[----:B------:R-:W-:Y:S05]  /*d6a0*/  BRA `(.L_x_22205) ;  /* 0x0000049000007947 */ /* 0x000fea0003800000 */
.L_x_22223:
        /* <DEDUP_REMOVED lines=17> */
.L_x_22230:
[----:B------:R-:W-:-:S04]  /*d7c0*/  LOP3.LUT R2, R3, 0x80000000, RZ, 0xc0, !PT ;  /* 0x8000000003027812 */ /* 0x000fc800078ec0ff */
[----:B------:R-:W-:-:S04]  /*d7d0*/  SHF.R.U32.HI R3, RZ, 0x18, R2 ;  /* 0x00000018ff037819 */ /* 0x000fc80000011602 */
[----:B------:R-:W-:-:S04]  /*d7e0*/  LOP3.LUT R0, R0, R3, RZ, 0xfc, !PT ;  /* 0x0000000300007212 */ /* 0x000fc800078efcff */
[----:B------:R-:W-:Y:S02]  /*d7f0*/  PRMT R8, R0, 0x7610, R8 ;  /* 0x0000761000087816 */ /* 0x000fe40000000008 */
.L_x_22229:
[----:B------:R-:W-:Y:S05]  /*d800*/  BSYNC B0 ;  /* 0x0000000000007941 */ /* 0x000fea0003800000 */
.L_x_22228:
[----:B------:R0:W-:Y:S01]  /*d810*/  STG.E.U8 [R16.64], R8 ;  /* 0x0000000810007986 */ /* 0x0001e2000c101124 */
[----:B------:R-:W-:Y:S05]  /*d820*/  BRA `(.L_x_22205) ;  /* 0x0000031000007947 */ /* 0x000fea0003800000 */
.L_x_22222:
        /* <DEDUP_REMOVED lines=22> */
.L_x_22204:
        /* <DEDUP_REMOVED lines=20> */
.L_x_22232:
[----:B------:R-:W-:-:S06]  /*dad0*/  PRMT R2, RZ, 0x5410, R24 ;  /* 0x00005410ff027816 */ /* 0x000fcc0000000018 */
[----:B------:R-:W0:Y:S02]  /*dae0*/  F2I.U64.TRUNC R2, R2 ;  /* 0x0000000200027311 */ /* 0x000e24000020d800 */
[----:B0-----:R0:W-:Y:S01]  /*daf0*/  STG.E.64 [R16.64], R2 ;  /* 0x0000000210007986 */ /* 0x0011e2000c101b24 */
[----:B------:R-:W-:Y:S05]  /*db00*/  BRA `(.L_x_22205) ;  /* 0x0000003000007947 */ /* 0x000fea0003800000 */
.L_x_22231:
[----:B------:R-:W-:-:S04]  /*db10*/  PRMT R24, RZ, 0x5410, R24 ;  /* 0x00005410ff187816 */ /* 0x000fc80000000018 */
[----:B------:R-:W0:Y:S02]  /*db20*/  F2I.FTZ.U32.TRUNC.NTZ R3, R24 ;  /* 0x0000001800037305 */ /* 0x000e24000021f000 */
[----:B0-----:R0:W-:Y:S02]  /*db30*/  STG.E [R16.64], R3 ;  /* 0x0000000310007986 */ /* 0x0011e4000c101924 */
.L_x_22205:
        /* <DEDUP_REMOVED lines=335> */
.L_x_22233:
        /* <DEDUP_REMOVED lines=21> */
.L_x_22237:
[----:B------:R-:W2:Y:S02]  /*f180*/  LDG.E.U8 R2, [R2.64] ;  /* 0x0000002402027981 */ /* 0x000ea4000c1e1100 */
[----:B--2---:R-:W0:Y:S02]  /*f190*/  I2F.U16 R0, R2 ;  /* 0x0000000200007306 */ /* 0x004e240000101000 */
[----:B0-----:R-:W-:-:S04]  /*f1a0*/  F2FP.BF16.PACK_AB R0, RZ, R0 ;  /* 0x00000000ff00723e */ /* 0x001fc800000010ff */
[----:B------:R-:W-:Y:S01]  /*f1b0*/  PRMT R18, R0, 0x7610, R18 ;  /* 0x0000761000127816 */ /* 0x000fe20000000012 */
[----:B------:R-:W-:Y:S05]  /*f1c0*/  BRA `(.L_x_22239) ;  /* 0x00000f0000007947 */ /* 0x000fea0003800000 */
.L_x_22236:
        /* <DEDUP_REMOVED lines=11> */
.L_x_22241:
[----:B------:R-:W2:Y:S02]  /*f280*/  LDG.E R2, [R2.64] ;  /* 0x0000002402027981 */ /* 0x000ea4000c1e1900 */
[----:B--2---:R-:W0:Y:S02]  /*f290*/  I2F R0, R2 ;  /* 0x0000000200007306 */ /* 0x004e240000201400 */
[----:B0-----:R-:W-:-:S04]  /*f2a0*/  F2FP.BF16.PACK_AB R0, RZ, R0 ;  /* 0x00000000ff00723e */ /* 0x001fc800000010ff */
[----:B------:R-:W-:Y:S01]  /*f2b0*/  PRMT R18, R0, 0x7610, R18 ;  /* 0x0000761000127816 */ /* 0x000fe20000000012 */
[----:B------:R-:W-:Y:S05]  /*f2c0*/  BRA `(.L_x_22239) ;  /* 0x00000e0000007947 */ /* 0x000fea0003800000 */
.L_x_22240:
[----:B------:R-:W2:Y:S02]  /*f2d0*/  LDG.E.U16 R2, [R2.64] ;  /* 0x0000002402027981 */ /* 0x000ea4000c1e1500 */
[----:B--2---:R-:W0:Y:S02]  /*f2e0*/  I2F.S16 R0, R2 ;  /* 0x0000000200007306 */ /* 0x004e240000101400 */
[----:B0-----:R-:W-:-:S04]  /*f2f0*/  F2FP.BF16.PACK_AB R0, RZ, R0 ;  /* 0x00000000ff00723e */ /* 0x001fc800000010ff */
[----:B------:R-:W-:Y:S01]  /*f300*/  PRMT R18, R0, 0x7610, R18 ;  /* 0x0000761000127816 */ /* 0x000fe20000000012 */
[----:B------:R-:W-:Y:S05]  /*f310*/  BRA `(.L_x_22239) ;  /* 0x00000db000007947 */ /* 0x000fea0003800000 */
.L_x_22235:
        /* <DEDUP_REMOVED lines=9> */
.L_x_22243:
[----:B------:R-:W2:Y:S02]  /*f3b0*/  LDG.E.U16 R0, [R2.64] ;  /* 0x0000002402007981 */ /* 0x000ea4000c1e1500 */
[----:B--2---:R-:W-:-:S05]  /*f3c0*/  HADD2.F32 R0, -RZ, R0.H0_H0 ;  /* 0x20000000ff007230 */ /* 0x004fca0000004100 */
[----:B------:R-:W-:-:S04]  /*f3d0*/  F2FP.BF16.PACK_AB R0, RZ, R0 ;  /* 0x00000000ff00723e */ /* 0x000fc800000010ff */
[----:B------:R-:W-:Y:S01]  /*f3e0*/  PRMT R18, R0, 0x7610, R18 ;  /* 0x0000761000127816 */ /* 0x000fe20000000012 */
[----:B------:R-:W-:Y:S05]  /*f3f0*/  BRA `(.L_x_22239) ;  /* 0x00000cd000007947 */ /* 0x000fea0003800000 */
.L_x_22242:
        /* <DEDUP_REMOVED lines=9> */
.L_x_22245:
[----:B------:R-:W2:Y:S02]  /*f490*/  LDG.E.U16 R2, [R2.64] ;  /* 0x0000002402027981 */ /* 0x000ea4000c1e1500 */
[----:B--2---:R-:W-:-:S05]  /*f4a0*/  HADD2.F32 R0, -RZ, R2.H0_H0 ;  /* 0x20000002ff007230 */ /* 0x004fca0000004100 */
[----:B------:R-:W-:-:S04]  /*f4b0*/  F2FP.BF16.PACK_AB R0, RZ, R0 ;  /* 0x00000000ff00723e */ /* 0x000fc800000010ff */
[----:B------:R-:W-:Y:S01]  /*f4c0*/  PRMT R18, R0, 0x7610, R18 ;  /* 0x0000761000127816 */ /* 0x000fe20000000012 */
[----:B------:R-:W-:Y:S05]  /*f4d0*/  BRA `(.L_x_22239) ;  /* 0x00000bf000007947 */ /* 0x000fea0003800000 */
.L_x_22244:
[----:B------:R-:W2:Y:S02]  /*f4e0*/  LDG.E.64 R2, [R2.64] ;  /* 0x0000002402027981 */ /* 0x000ea4000c1e1b00 */
[----:B--2---:R-:W0:Y:S01]  /*f4f0*/  F2F.F32.F64 R0, R2 ;  /* 0x0000000200007310 */ /* 0x004e220000301000 */
[----:B------:R-:W0:-:S14]  /*f500*/  DSETP.GEU.AND P0, PT, |R2|, c[0x2][0x0], PT ;  /* 0x008000000200762a */ /* 0x000e1c0003f0e200 */
[----:B0-----:R-:W-:-:S05]  /*f510*/  @!P0 FMUL R0, R0, 1.175494350822287508e-38 ;  /* 0x0080000000008820 */ /* 0x001fca0000400000 */
[----:B------:R-:W-:-:S04]  /*f520*/  F2FP.BF16.PACK_AB R0, RZ, R0 ;  /* 0x00000000ff00723e */ /* 0x000fc800000010ff */
[----:B------:R-:W-:Y:S01]  /*f530*/  PRMT R18, R0, 0x7610, R18 ;  /* 0x0000761000127816 */ /* 0x000fe20000000012 */
[----:B------:R-:W-:Y:S05]  /*f540*/  BRA `(.L_x_22239) ;  /* 0x00000b8000007947 */ /* 0x000fea0003800000 */
.L_x_22234:
        /* <DEDUP_REMOVED lines=14> */
.L_x_22248:
[----:B------:R-:W2:Y:S02]  /*f630*/  LDG.E.64 R2, [R2.64] ;  /* 0x0000002402027981 */ /* 0x000ea4000c1e1b00 */
[----:B--2---:R-:W0:Y:S01]  /*f640*/  F2F.F32.F64 R0, R2 ;  /* 0x0000000200007310 */ /* 0x004e220000301000 */
[----:B------:R-:W0:-:S14]  /*f650*/  DSETP.GEU.AND P0, PT, |R2|, c[0x2][0x0], PT ;  /* 0x008000000200762a */ /* 0x000e1c0003f0e200 */
[----:B0-----:R-:W-:-:S05]  /*f660*/  @!P0 FMUL R0, R0, 1.175494350822287508e-38 ;  /* 0x0080000000008820 */ /* 0x001fca0000400000 */
[----:B------:R-:W-:-:S04]  /*f670*/  F2FP.BF16.PACK_AB R0, RZ, R0 ;  /* 0x00000000ff00723e */ /* 0x000fc800000010ff */
[----:B------:R-:W-:Y:S01]  /*f680*/  PRMT R18, R0, 0x7610, R18 ;  /* 0x0000761000127816 */ /* 0x000fe20000000012 */
[----:B------:R-:W-:Y:S05]  /*f690*/  BRA `(.L_x_22239) ;  /* 0x00000a3000007947 */ /* 0x000fea0003800000 */
.L_x_22247:
        /* <DEDUP_REMOVED lines=28> */
.L_x_22250:
        /* <DEDUP_REMOVED lines=15> */
.L_x_22249:
[----:B------:R0:W5:Y:S01]  /*f950*/  LDG.E.U16 R18, [R2.64] ;  /* 0x0000002402127981 */ /* 0x000162000c1e1500 */
[----:B------:R-:W-:Y:S05]  /*f960*/  BRA `(.L_x_22239) ;  /* 0x0000076000007947 */ /* 0x000fea0003800000 */
.L_x_22246:
        /* <DEDUP_REMOVED lines=12> */
.L_x_22253:
        /* <DEDUP_REMOVED lines=21> */
.L_x_22257:
[----:B------:R-:W-:Y:S05]  /*fb80*/  BSYNC B1 ;  /* 0x0000000000017941 */ /* 0x000fea0003800000 */
.L_x_22256:
[----:B------:R-:W-:Y:S01]  /*fb90*/  LEA R3, R0, 0x3b800000, 0x17 ;  /* 0x3b80000000037811 */ /* 0x000fe200078eb8ff */
[----:B------:R-:W-:-:S05]  /*fba0*/  IMAD.SHL.U32 R0, R2, 0x100000, RZ ;  /* 0x0010000002007824 */ /* 0x000fca00078e00ff */
[----:B------:R-:W-:Y:S02]  /*fbb0*/  LOP3.LUT R0, R3, R0, R4, 0xfe, !PT ;  /* 0x0000000003007212 */ /* 0x000fe400078efe04 */
.L_x_22255:
[----:B------:R-:W-:Y:S05]  /*fbc0*/  BSYNC B0 ;  /* 0x0000000000007941 */ /* 0x000fea0003800000 */
.L_x_22254:
[----:B------:R-:W-:-:S04]  /*fbd0*/  F2FP.BF16.PACK_AB R0, RZ, R0 ;  /* 0x00000000ff00723e */ /* 0x000fc800000010ff */
[----:B------:R-:W-:Y:S01]  /*fbe0*/  PRMT R18, R0, 0x7610, R18 ;  /* 0x0000761000127816 */ /* 0x000fe20000000012 */
[----:B------:R-:W-:Y:S05]  /*fbf0*/  BRA `(.L_x_22239) ;  /* 0x000004d000007947 */ /* 0x000fea0003800000 */
.L_x_22252:
        /* <DEDUP_REMOVED lines=21> */
.L_x_22261:
[----:B------:R-:W-:Y:S05]  /*fd50*/  BSYNC B1 ;  /* 0x0000000000017941 */ /* 0x000fea0003800000 */
.L_x_22260:
[----:B------:R-:W-:Y:S01]  /*fd60*/  LEA R3, R0, 0x37800000, 0x17 ;  /* 0x3780000000037811 */ /* 0x000fe200078eb8ff */
[----:B------:R-:W-:-:S05]  /*fd70*/  IMAD.SHL.U32 R0, R2, 0x200000, RZ ;  /* 0x0020000002007824 */ /* 0x000fca00078e00ff */
[----:B------:R-:W-:Y:S02]  /*fd80*/  LOP3.LUT R0, R3, R0, R4, 0xfe, !PT ;  /* 0x0000000003007212 */ /* 0x000fe400078efe04 */
.L_x_22259:
[----:B------:R-:W-:Y:S05]  /*fd90*/  BSYNC B0 ;  /* 0x0000000000007941 */ /* 0x000fea0003800000 */
.L_x_22258:
[----:B------:R-:W-:-:S04]  /*fda0*/  F2FP.BF16.PACK_AB R0, RZ, R0 ;  /* 0x00000000ff00723e */ /* 0x000fc800000010ff */
[----:B------:R-:W-:Y:S01]  /*fdb0*/  PRMT R18, R0, 0x7610, R18 ;  /* 0x0000761000127816 */ /* 0x000fe20000000012 */
[----:B------:R-:W-:Y:S05]  /*fdc0*/  BRA `(.L_x_22239) ;  /* 0x0000030000007947 */ /* 0x000fea0003800000 */
.L_x_22251:
        /* <DEDUP_REMOVED lines=14> */
.L_x_22265:
[----:B------:R-:W-:Y:S05]  /*feb0*/  BSYNC B0 ;  /* 0x0000000000007941 */ /* 0x000fea0003800000 */
.L_x_22264:
[----:B------:R-:W-:-:S04]  /*fec0*/  F2FP.BF16.PACK_AB R0, RZ, R0 ;  /* 0x00000000ff00723e */ /* 0x000fc800000010ff */
[----:B------:R-:W-:Y:S01]  /*fed0*/  PRMT R18, R0, 0x7610, R18 ;  /* 0x0000761000127816 */ /* 0x000fe20000000012 */
[----:B------:R-:W-:Y:S05]  /*fee0*/  BRA `(.L_x_22239) ;  /* 0x000001e000007947 */ /* 0x000fea0003800000 */
.L_x_22238:
        /* <DEDUP_REMOVED lines=21> */
.L_x_22263:
[----:B------:R-:W2:Y:S02]  /*10040*/  LDG.E.64 R2, [R2.64] ;  /* 0x0000002402027981 */ /* 0x000ea4000c1e1b00 */
[----:B--2---:R-:W0:Y:S02]  /*10050*/  I2F.U64 R0, R2 ;  /* 0x0000000200007312 */ /* 0x004e240000301000 */
[----:B0-----:R-:W-:-:S04]  /*10060*/  F2FP.BF16.PACK_AB R0, RZ, R0 ;  /* 0x00000000ff00723e */ /* 0x001fc800000010ff */
[----:B------:R-:W-:Y:S01]  /*10070*/  PRMT R18, R0, 0x7610, R18 ;  /* 0x0000761000127816 */ /* 0x000fe20000000012 */
[----:B------:R-:W-:Y:S05]  /*10080*/  BRA `(.L_x_22239) ;  /* 0x0000004000007947 */ /* 0x000fea0003800000 */
.L_x_22262:
[----:B------:R-:W2:Y:S02]  /*10090*/  LDG.E R2, [R2.64] ;  /* 0x0000002402027981 */ /* 0x000ea4000c1e1900 */
[----:B--2---:R-:W0:Y:S02]  /*100a0*/  I2F.U32 R0, R2 ;  /* 0x0000000200007306 */ /* 0x004e240000201000 */
[----:B0-----:R-:W-:-:S04]  /*100b0*/  F2FP.BF16.PACK_AB R0, RZ, R0 ;  /* 0x00000000ff00723e */ /* 0x001fc800000010ff */
[----:B------:R-:W-:Y:S02]  /*100c0*/  PRMT R18, R0, 0x7610, R18 ;  /* 0x0000761000127816 */ /* 0x000fe40000000012 */
.L_x_22239:
        /* <DEDUP_REMOVED lines=18> */
.L_x_22270:
[----:B------:R-:W2:Y:S02]  /*101f0*/  LDG.E.U8 R2, [R2.64] ;  /* 0x0000002402027981 */ /* 0x000ea4000c1e1100 */
[----:B--2---:R0:W1:Y:S01]  /*10200*/  I2F.U16 R19, R2 ;  /* 0x0000000200137306 */ /* 0x0040620000101000 */
[----:B------:R-:W-:Y:S05]  /*10210*/  BRA `(.L_x_22272) ;  /* 0x00000ca000007947 */ /* 0x000fea0003800000 */
.L_x_22269:
        /* <DEDUP_REMOVED lines=9> */
.L_x_22274:
[----:B------:R-:W2:Y:S02]  /*102b0*/  LDG.E R2, [R2.64] ;  /* 0x0000002402027981 */ /* 0x000ea4000c1e1900 */
[----:B--2---:R0:W1:Y:S01]  /*102c0*/  I2F R19, R2 ;  /* 0x0000000200137306 */ /* 0x0040620000201400 */
[----:B------:R-:W-:Y:S05]  /*102d0*/  BRA `(.L_x_22272) ;  /* 0x00000be000007947 */ /* 0x000fea0003800000 */
.L_x_22273:
[----:B------:R-:W2:Y:S02]  /*102e0*/  LDG.E.U16 R2, [R2.64] ;  /* 0x0000002402027981 */ /* 0x000ea4000c1e1500 */
[----:B--2---:R0:W1:Y:S01]  /*102f0*/  I2F.S16 R19, R2 ;  /* 0x0000000200137306 */ /* 0x0040620000101400 */
[----:B------:R-:W-:Y:S05]  /*10300*/  BRA `(.L_x_22272) ;  /* 0x00000bb000007947 */ /* 0x000fea0003800000 */
.L_x_22268:
        /* <DEDUP_REMOVED lines=8> */
.L_x_22276:
[----:B------:R-:W2:Y:S02]  /*10390*/  LDG.E.U16 R2, [R2.64] ;  /* 0x0000002402027981 */ /* 0x000ea4000c1e1500 */
[----:B--2---:R-:W-:Y:S01]  /*103a0*/  HADD2.F32 R19, -RZ, R2.H0_H0 ;  /* 0x20000002ff137230 */ /* 0x004fe20000004100 */
[----:B------:R-:W-:Y:S05]  /*103b0*/  BRA `(.L_x_22272) ;  /* 0x00000b0000007947 */ /* 0x000fea0003800000 */
.L_x_22275:
        /* <DEDUP_REMOVED lines=8> */
.L_x_22278:
[----:B------:R-:W2:Y:S02]  /*10440*/  LDG.E.U16 R2, [R2.64] ;  /* 0x0000002402027981 */ /* 0x000ea4000c1e1500 */
[----:B--2---:R-:W-:Y:S01]  /*10450*/  HADD2.F32 R19, -RZ, R2.H0_H0 ;  /* 0x20000002ff137230 */ /* 0x004fe20000004100 */
[----:B------:R-:W-:Y:S05]  /*10460*/  BRA `(.L_x_22272) ;  /* 0x00000a5000007947 */ /* 0x000fea0003800000 */
.L_x_22277:
[----:B------:R-:W2:Y:S02]  /*10470*/  LDG.E.64 R2, [R2.64] ;  /* 0x0000002402027981 */ /* 0x000ea4000c1e1b00 */
[----:B--2---:R-:W0:Y:S01]  /*10480*/  F2F.F32.F64 R19, R2 ;  /* 0x0000000200137310 */ /* 0x004e220000301000 */
[----:B------:R-:W0:-:S14]  /*10490*/  DSETP.GEU.AND P0, PT, |R2|, c[0x2][0x0], PT ;  /* 0x008000000200762a */ /* 0x000e1c0003f0e200 */
[----:B0-----:R-:W-:Y:S01]  /*104a0*/  @!P0 FMUL R19, R19, 1.175494350822287508e-38 ;  /* 0x0080000013138820 */ /* 0x001fe20000400000 */
[----:B------:R-:W-:Y:S05]  /*104b0*/  BRA `(.L_x_22272) ;  /* 0x00000a0000007947 */ /* 0x000fea0003800000 */
.L_x_22267:
        /* <DEDUP_REMOVED lines=12> */
.L_x_22281:
[----:B------:R-:W2:Y:S02]  /*10580*/  LDG.E.64 R2, [R2.64] ;  /* 0x0000002402027981 */ /* 0x000ea4000c1e1b00 */
[----:B--2---:R-:W0:Y:S01]  /*10590*/  F2F.F32.F64 R19, R2 ;  /* 0x0000000200137310 */ /* 0x004e220000301000 */
[----:B------:R-:W0:-:S14]  /*105a0*/  DSETP.GEU.AND P0, PT, |R2|, c[0x2][0x0], PT ;  /* 0x008000000200762a */ /* 0x000e1c0003f0e200 */
[----:B0-----:R-:W-:Y:S01]  /*105b0*/  @!P0 FMUL R19, R19, 1.175494350822287508e-38 ;  /* 0x0080000013138820 */ /* 0x001fe20000400000 */
[----:B------:R-:W-:Y:S05]  /*105c0*/  BRA `(.L_x_22272) ;  /* 0x000008f000007947 */ /* 0x000fea0003800000 */
.L_x_22280:
        /* <DEDUP_REMOVED lines=26> */
.L_x_22283:
        /* <DEDUP_REMOVED lines=13> */
.L_x_22282:
[----:B------:R-:W2:Y:S02]  /*10840*/  LDG.E.U16 R2, [R2.64] ;  /* 0x0000002402027981 */ /* 0x000ea4000c1e1500 */
[----:B--2---:R-:W-:Y:S01]  /*10850*/  PRMT R19, RZ, 0x5410, R2 ;  /* 0x00005410ff137816 */ /* 0x004fe20000000002 */
[----:B------:R-:W-:Y:S05]  /*10860*/  BRA `(.L_x_22272) ;  /* 0x0000065000007947 */ /* 0x000fea0003800000 */
.L_x_22279:
        /* <DEDUP_REMOVED lines=11> */
.L_x_22286:
        /* <DEDUP_REMOVED lines=20> */
.L_x_22288:
[----:B------:R-:W-:Y:S05]  /*10a60*/  BSYNC B0 ;  /* 0x0000000000007941 */ /* 0x000fea0003800000 */
.L_x_22287:
[----:B------:R-:W-:Y:S01]  /*10a70*/  IMAD.SHL.U32 R2, R2, 0x100000, RZ ;  /* 0x0010000002027824 */ /* 0x000fe200078e00ff */
[----:B------:R-:W-:-:S04]  /*10a80*/  LEA R0, R0, 0x3b800000, 0x17 ;  /* 0x3b80000000007811 */ /* 0x000fc800078eb8ff */
[----:B------:R-:W-:Y:S01]  /*10a90*/  LOP3.LUT R19, R0, R2, R19, 0xfe, !PT ;  /* 0x0000000200137212 */ /* 0x000fe200078efe13 */
[----:B------:R-:W-:Y:S05]  /*10aa0*/  BRA `(.L_x_22272) ;  /* 0x0000041000007947 */ /* 0x000fea0003800000 */
.L_x_22285:
        /* <DEDUP_REMOVED lines=20> */
.L_x_22290:
[----:B------:R-:W-:Y:S05]  /*10bf0*/  BSYNC B0 ;  /* 0x0000000000007941 */ /* 0x000fea0003800000 */
.L_x_22289:
[----:B------:R-:W-:Y:S01]  /*10c00*/  IMAD.SHL.U32 R2, R2, 0x200000, RZ ;  /* 0x0020000002027824 */ /* 0x000fe200078e00ff */
[----:B------:R-:W-:-:S04]  /*10c10*/  LEA R0, R0, 0x37800000, 0x17 ;  /* 0x3780000000007811 */ /* 0x000fc800078eb8ff */
[----:B------:R-:W-:Y:S01]  /*10c20*/  LOP3.LUT R19, R0, R2, R19, 0xfe, !PT ;  /* 0x0000000200137212 */ /* 0x000fe200078efe13 */
[----:B------:R-:W-:Y:S05]  /*10c30*/  BRA `(.L_x_22272) ;  /* 0x0000028000007947 */ /* 0x000fea0003800000 */
.L_x_22284:
        /* <DEDUP_REMOVED lines=14> */
.L_x_22271:
        /* <DEDUP_REMOVED lines=21> */
.L_x_22292:
[----:B------:R-:W2:Y:S02]  /*10e70*/  LDG.E.64 R2, [R2.64] ;  /* 0x0000002402027981 */ /* 0x000ea4000c1e1b00 */
[----:B--2---:R0:W1:Y:S01]  /*10e80*/  I2F.U64 R19, R2 ;  /* 0x0000000200137312 */ /* 0x0040620000301000 */
[----:B------:R-:W-:Y:S05]  /*10e90*/  BRA `(.L_x_22272) ;  /* 0x0000002000007947 */ /* 0x000fea0003800000 */
.L_x_22291:
[----:B------:R-:W2:Y:S02]  /*10ea0*/  LDG.E R2, [R2.64] ;  /* 0x0000002402027981 */ /* 0x000ea4000c1e1900 */
[----:B--2---:R0:W1:Y:S02]  /*10eb0*/  I2F.U32 R19, R2 ;  /* 0x0000000200137306 */ /* 0x0040640000201000 */
.L_x_22272:
[----:B------:R-:W-:Y:S05]  /*10ec0*/  BSYNC B6 ;  /* 0x0000000000067941 */ /* 0x000fea0003800000 */
.L_x_22266:
        /* <DEDUP_REMOVED lines=18> */
.L_x_22297:
[----:B------:R-:W2:Y:S02]  /*10ff0*/  LDG.E.U8 R2, [R2.64] ;  /* 0x0000002402027981 */ /* 0x000ea4000c1e1100 */
[----:B--2---:R0:W2:Y:S01]  /*11000*/  I2F.U16 R22, R2 ;  /* 0x0000000200167306 */ /* 0x0040a20000101000 */
[----:B------:R-:W-:Y:S05]  /*11010*/  BRA `(.L_x_22299) ;  /* 0x00000ca000007947 */ /* 0x000fea0003800000 */
.L_x_22296:
        /* <DEDUP_REMOVED lines=9> */
.L_x_22301:
[----:B------:R-:W2:Y:S02]  /*110b0*/  LDG.E R2, [R2.64] ;  /* 0x0000002402027981 */ /* 0x000ea4000c1e1900 */
[----:B--2---:R0:W2:Y:S01]  /*110c0*/  I2F R22, R2 ;  /* 0x0000000200167306 */ /* 0x0040a20000201400 */
[----:B------:R-:W-:Y:S05]  /*110d0*/  BRA `(.L_x_22299) ;  /* 0x00000be000007947 */ /* 0x000fea0003800000 */
.L_x_22300:
[----:B------:R-:W2:Y:S02]  /*110e0*/  LDG.E.U16 R2, [R2.64] ;  /* 0x0000002402027981 */ /* 0x000ea4000c1e1500 */
[----:B--2---:R0:W2:Y:S01]  /*110f0*/  I2F.S16 R22, R2 ;  /* 0x0000000200167306 */ /* 0x0040a20000101400 */
[----:B------:R-:W-:Y:S05]  /*11100*/  BRA `(.L_x_22299) ;  /* 0x00000bb000007947 */ /* 0x000fea0003800000 */
.L_x_22295:
        /* <DEDUP_REMOVED lines=8> */
.L_x_22303:
[----:B------:R-:W2:Y:S02]  /*11190*/  LDG.E.U16 R2, [R2.64] ;  /* 0x0000002402027981 */ /* 0x000ea4000c1e1500 */
[----:B--2---:R-:W-:Y:S01]  /*111a0*/  HADD2.F32 R22, -RZ, R2.H0_H0 ;  /* 0x20000002ff167230 */ /* 0x004fe20000004100 */
[----:B------:R-:W-:Y:S05]  /*111b0*/  BRA `(.L_x_22299) ;  /* 0x00000b0000007947 */ /* 0x000fea0003800000 */
.L_x_22302:
        /* <DEDUP_REMOVED lines=8> */
.L_x_22305:
[----:B------:R-:W2:Y:S02]  /*11240*/  LDG.E.U16 R2, [R2.64] ;  /* 0x0000002402027981 */ /* 0x000ea4000c1e1500 */
[----:B--2---:R-:W-:Y:S01]  /*11250*/  HADD2.F32 R22, -RZ, R2.H0_H0 ;  /* 0x20000002ff167230 */ /* 0x004fe20000004100 */
[----:B------:R-:W-:Y:S05]  /*11260*/  BRA `(.L_x_22299) ;  /* 0x00000a5000007947 */ /* 0x000fea0003800000 */
.L_x_22304:
[----:B------:R-:W2:Y:S02]  /*11270*/  LDG.E.64 R2, [R2.64] ;  /* 0x0000002402027981 */ /* 0x000ea4000c1e1b00 */
[----:B--2---:R-:W0:Y:S01]  /*11280*/  F2F.F32.F64 R22, R2 ;  /* 0x0000000200167310 */ /* 0x004e220000301000 */
[----:B------:R-:W0:-:S14]  /*11290*/  DSETP.GEU.AND P0, PT, |R2|, c[0x2][0x0], PT ;  /* 0x008000000200762a */ /* 0x000e1c0003f0e200 */
[----:B0-----:R-:W-:Y:S01]  /*112a0*/  @!P0 FMUL R22, R22, 1.175494350822287508e-38 ;  /* 0x0080000016168820 */ /* 0x001fe20000400000 */
[----:B------:R-:W-:Y:S05]  /*112b0*/  BRA `(.L_x_22299) ;  /* 0x00000a0000007947 */ /* 0x000fea0003800000 */
.L_x_22294:
        /* <DEDUP_REMOVED lines=12> */
.L_x_22308:
[----:B------:R-:W2:Y:S02]  /*11380*/  LDG.E.64 R2, [R2.64] ;  /* 0x0000002402027981 */ /* 0x000ea4000c1e1b00 */
[----:B--2---:R-:W0:Y:S01]  /*11390*/  F2F.F32.F64 R22, R2 ;  /* 0x0000000200167310 */ /* 0x004e220000301000 */
[----:B------:R-:W0:-:S14]  /*113a0*/  DSETP.GEU.AND P0, PT, |R2|, c[0x2][0x0], PT ;  /* 0x008000000200762a */ /* 0x000e1c0003f0e200 */
[----:B0-----:R-:W-:Y:S01]  /*113b0*/  @!P0 FMUL R22, R22, 1.175494350822287508e-38 ;  /* 0x0080000016168820 */ /* 0x001fe20000400000 */
[----:B------:R-:W-:Y:S05]  /*113c0*/  BRA `(.L_x_22299) ;  /* 0x000008f000007947 */ /* 0x000fea0003800000 */
.L_x_22307:
        /* <DEDUP_REMOVED lines=26> */
.L_x_22310:
        /* <DEDUP_REMOVED lines=13> */
.L_x_22309:
[----:B------:R-:W2:Y:S02]  /*11640*/  LDG.E.U16 R2, [R2.64] ;  /* 0x0000002402027981 */ /* 0x000ea4000c1e1500 */
[----:B--2---:R-:W-:Y:S01]  /*11650*/  PRMT R22, RZ, 0x5410, R2 ;  /* 0x00005410ff167816 */ /* 0x004fe20000000002 */
[----:B------:R-:W-:Y:S05]  /*11660*/  BRA `(.L_x_22299) ;  /* 0x0000065000007947 */ /* 0x000fea0003800000 */
.L_x_22306:
        /* <DEDUP_REMOVED lines=11> */
.L_x_22313:
        /* <DEDUP_REMOVED lines=20> */
.L_x_22315:
[----:B------:R-:W-:Y:S05]  /*11860*/  BSYNC B0 ;  /* 0x0000000000007941 */ /* 0x000fea0003800000 */
.L_x_22314:
[----:B------:R-:W-:Y:S01]  /*11870*/  IMAD.SHL.U32 R2, R2, 0x100000, RZ ;  /* 0x0010000002027824 */ /* 0x000fe200078e00ff */
[----:B------:R-:W-:-:S04]  /*11880*/  LEA R3, R0, 0x3b800000, 0x17 ;  /* 0x3b80000000037811 */ /* 0x000fc800078eb8ff */
[----:B------:R-:W-:Y:S01]  /*11890*/  LOP3.LUT R22, R3, R2, R22, 0xfe, !PT ;  /* 0x0000000203167212 */ /* 0x000fe200078efe16 */
[----:B------:R-:W-:Y:S05]  /*118a0*/  BRA `(.L_x_22299) ;  /* 0x0000041000007947 */ /* 0x000fea0003800000 */
.L_x_22312:
        /* <DEDUP_REMOVED lines=20> */
.L_x_22317:
[----:B------:R-:W-:Y:S05]  /*119f0*/  BSYNC B0 ;  /* 0x0000000000007941 */ /* 0x000fea0003800000 */
.L_x_22316:
[----:B------:R-:W-:Y:S01]  /*11a00*/  IMAD.SHL.U32 R2, R2, 0x200000, RZ ;  /* 0x0020000002027824 */ /* 0x000fe200078e00ff */
[----:B------:R-:W-:-:S04]  /*11a10*/  LEA R3, R0, 0x37800000, 0x17 ;  /* 0x3780000000037811 */ /* 0x000fc800078eb8ff */
[----:B------:R-:W-:Y:S01]  /*11a20*/  LOP3.LUT R22, R3, R2, R22, 0xfe, !PT ;  /* 0x0000000203167212 */ /* 0x000fe200078efe16 */
[----:B------:R-:W-:Y:S05]  /*11a30*/  BRA `(.L_x_22299) ;  /* 0x0000028000007947 */ /* 0x000fea0003800000 */
.L_x_22311:
        /* <DEDUP_REMOVED lines=14> */
.L_x_22298:
        /* <DEDUP_REMOVED lines=21> */
.L_x_22319:
[----:B------:R-:W2:Y:S02]  /*11c70*/  LDG.E.64 R2, [R2.64] ;  /* 0x0000002402027981 */ /* 0x000ea4000c1e1b00 */
[----:B--2---:R0:W2:Y:S01]  /*11c80*/  I2F.U64 R22, R2 ;  /* 0x0000000200167312 */ /* 0x0040a20000301000 */
[----:B------:R-:W-:Y:S05]  /*11c90*/  BRA `(.L_x_22299) ;  /* 0x0000002000007947 */ /* 0x000fea0003800000 */
.L_x_22318:
[----:B------:R-:W2:Y:S02]  /*11ca0*/  LDG.E R2, [R2.64] ;  /* 0x0000002402027981 */ /* 0x000ea4000c1e1900 */
[----:B--2---:R0:W2:Y:S02]  /*11cb0*/  I2F.U32 R22, R2 ;  /* 0x0000000200167306 */ /* 0x0040a40000201000 */
.L_x_22299:
[----:B------:R-:W-:Y:S05]  /*11cc0*/  BSYNC B6 ;  /* 0x0000000000067941 */ /* 0x000fea0003800000 */
.L_x_22293:
        /* <DEDUP_REMOVED lines=18> */
.L_x_22324:
[----:B------:R-:W3:Y:S02]  /*11df0*/  LDG.E.U8 R2, [R2.64] ;  /* 0x0000002402027981 */ /* 0x000ee4000c1e1100 */
[----:B---3--:R0:W3:Y:S01]  /*11e00*/  I2F.U16 R24, R2 ;  /* 0x0000000200187306 */ /* 0x0080e20000101000 */
[----:B------:R-:W-:Y:S05]  /*11e10*/  BRA `(.L_x_22326) ;  /* 0x00000ca000007947 */ /* 0x000fea0003800000 */
.L_x_22323:
        /* <DEDUP_REMOVED lines=9> */
.L_x_22328:
[----:B------:R-:W3:Y:S02]  /*11eb0*/  LDG.E R2, [R2.64] ;  /* 0x0000002402027981 */ /* 0x000ee4000c1e1900 */
[----:B---3--:R0:W3:Y:S01]  /*11ec0*/  I2F R24, R2 ;  /* 0x0000000200187306 */ /* 0x0080e20000201400 */
[----:B------:R-:W-:Y:S05]  /*11ed0*/  BRA `(.L_x_22326) ;  /* 0x00000be000007947 */ /* 0x000fea0003800000 */
.L_x_22327:
[----:B------:R-:W3:Y:S02]  /*11ee0*/  LDG.E.U16 R2, [R2.64] ;  /* 0x0000002402027981 */ /* 0x000ee4000c1e1500 */
[----:B---3--:R0:W3:Y:S01]  /*11ef0*/  I2F.S16 R24, R2 ;  /* 0x0000000200187306 */ /* 0x0080e20000101400 */
[----:B------:R-:W-:Y:S05]  /*11f00*/  BRA `(.L_x_22326) ;  /* 0x00000bb000007947 */ /* 0x000fea0003800000 */
.L_x_22322:
        /* <DEDUP_REMOVED lines=8> */
.L_x_22330:
[----:B------:R-:W3:Y:S02]  /*11f90*/  LDG.E.U16 R2, [R2.64] ;  /* 0x0000002402027981 */ /* 0x000ee4000c1e1500 */
[----:B---3--:R-:W-:Y:S01]  /*11fa0*/  HADD2.F32 R24, -RZ, R2.H0_H0 ;  /* 0x20000002ff187230 */ /* 0x008fe20000004100 */
[----:B------:R-:W-:Y:S05]  /*11fb0*/  BRA `(.L_x_22326) ;  /* 0x00000b0000007947 */ /* 0x000fea0003800000 */
.L_x_22329:
        /* <DEDUP_REMOVED lines=8> */
.L_x_22332:
[----:B------:R-:W3:Y:S02]  /*12040*/  LDG.E.U16 R2, [R2.64] ;  /* 0x0000002402027981 */ /* 0x000ee4000c1e1500 */
[----:B---3--:R-:W-:Y:S01]  /*12050*/  HADD2.F32 R24, -RZ, R2.H0_H0 ;  /* 0x20000002ff187230 */ /* 0x008fe20000004100 */
[----:B------:R-:W-:Y:S05]  /*12060*/  BRA `(.L_x_22326) ;  /* 0x00000a5000007947 */ /* 0x000fea0003800000 */
.L_x_22331:
[----:B------:R-:W3:Y:S02]  /*12070*/  LDG.E.64 R2, [R2.64] ;  /* 0x0000002402027981 */ /* 0x000ee4000c1e1b00 */
[----:B---3--:R-:W0:Y:S01]  /*12080*/  F2F.F32.F64 R24, R2 ;  /* 0x0000000200187310 */ /* 0x008e220000301000 */
[----:B------:R-:W0:-:S14]  /*12090*/  DSETP.GEU.AND P0, PT, |R2|, c[0x2][0x0], PT ;  /* 0x008000000200762a */ /* 0x000e1c0003f0e200 */
[----:B0-----:R-:W-:Y:S01]  /*120a0*/  @!P0 FMUL R24, R24, 1.175494350822287508e-38 ;  /* 0x0080000018188820 */ /* 0x001fe20000400000 */
[----:B------:R-:W-:Y:S05]  /*120b0*/  BRA `(.L_x_22326) ;  /* 0x00000a0000007947 */ /* 0x000fea0003800000 */
.L_x_22321:
        /* <DEDUP_REMOVED lines=12> */
.L_x_22335:
[----:B------:R-:W3:Y:S02]  /*12180*/  LDG.E.64 R2, [R2.64] ;  /* 0x0000002402027981 */ /* 0x000ee4000c1e1b00 */
[----:B---3--:R-:W0:Y:S01]  /*12190*/  F2F.F32.F64 R24, R2 ;  /* 0x0000000200187310 */ /* 0x008e220000301000 */
[----:B------:R-:W0:-:S14]  /*121a0*/  DSETP.GEU.AND P0, PT, |R2|, c[0x2][0x0], PT ;  /* 0x008000000200762a */ /* 0x000e1c0003f0e200 */
[----:B0-----:R-:W-:Y:S01]  /*121b0*/  @!P0 FMUL R24, R24, 1.175494350822287508e-38 ;  /* 0x0080000018188820 */ /* 0x001fe20000400000 */
[----:B------:R-:W-:Y:S05]  /*121c0*/  BRA `(.L_x_22326) ;  /* 0x000008f000007947 */ /* 0x000fea0003800000 */
.L_x_22334:
        /* <DEDUP_REMOVED lines=26> */
.L_x_22337:
        /* <DEDUP_REMOVED lines=13> */
.L_x_22336:
[----:B------:R-:W3:Y:S02]  /*12440*/  LDG.E.U16 R2, [R2.64] ;  /* 0x0000002402027981 */ /* 0x000ee4000c1e1500 */
[----:B---3--:R-:W-:Y:S01]  /*12450*/  PRMT R24, RZ, 0x5410, R2 ;  /* 0x00005410ff187816 */ /* 0x008fe20000000002 */
[----:B------:R-:W-:Y:S05]  /*12460*/  BRA `(.L_x_22326) ;  /* 0x0000065000007947 */ /* 0x000fea0003800000 */
.L_x_22333:
        /* <DEDUP_REMOVED lines=11> */
.L_x_22340:
        /* <DEDUP_REMOVED lines=20> */
.L_x_22342:
[----:B------:R-:W-:Y:S05]  /*12660*/  BSYNC B0 ;  /* 0x0000000000007941 */ /* 0x000fea0003800000 */
.L_x_22341:
[----:B------:R-:W-:Y:S01]  /*12670*/  IMAD.SHL.U32 R2, R2, 0x100000, RZ ;  /* 0x0010000002027824 */ /* 0x000fe200078e00ff */
[----:B------:R-:W-:-:S04]  /*12680*/  LEA R3, R0, 0x3b800000, 0x17 ;  /* 0x3b80000000037811 */ /* 0x000fc800078eb8ff */
[----:B------:R-:W-:Y:S01]  /*12690*/  LOP3.LUT R24, R3, R2, R24, 0xfe, !PT ;  /* 0x0000000203187212 */ /* 0x000fe200078efe18 */
[----:B------:R-:W-:Y:S05]  /*126a0*/  BRA `(.L_x_22326) ;  /* 0x0000041000007947 */ /* 0x000fea0003800000 */
.L_x_22339:
        /* <DEDUP_REMOVED lines=20> */
.L_x_22344:
[----:B------:R-:W-:Y:S05]  /*127f0*/  BSYNC B0 ;  /* 0x0000000000007941 */ /* 0x000fea0003800000 */
.L_x_22343:
[----:B------:R-:W-:Y:S01]  /*12800*/  IMAD.SHL.U32 R2, R2, 0x200000, RZ ;  /* 0x0020000002027824 */ /* 0x000fe200078e00ff */
[----:B------:R-:W-:-:S04]  /*12810*/  LEA R3, R0, 0x37800000, 0x17 ;  /* 0x3780000000037811 */ /* 0x000fc800078eb8ff */
[----:B------:R-:W-:Y:S01]  /*12820*/  LOP3.LUT R24, R3, R2, R24, 0xfe, !PT ;  /* 0x0000000203187212 */ /* 0x000fe200078efe18 */
[----:B------:R-:W-:Y:S05]  /*12830*/  BRA `(.L_x_22326) ;  /* 0x0000028000007947 */ /* 0x000fea0003800000 */
.L_x_22338:
        /* <DEDUP_REMOVED lines=14> */
.L_x_22325:
        /* <DEDUP_REMOVED lines=21> */
.L_x_22346:
[----:B------:R-:W3:Y:S02]  /*12a70*/  LDG.E.64 R24, [R2.64] ;  /* 0x0000002402187981 */ /* 0x000ee4000c1e1b00 */
[----:B---3--:R0:W3:Y:S01]  /*12a80*/  I2F.U64 R24, R24 ;  /* 0x0000001800187312 */ /* 0x0080e20000301000 */
[----:B------:R-:W-:Y:S05]  /*12a90*/  BRA `(.L_x_22326) ;  /* 0x0000002000007947 */ /* 0x000fea0003800000 */
.L_x_22345:
[----:B------:R-:W3:Y:S02]  /*12aa0*/  LDG.E R2, [R2.64] ;  /* 0x0000002402027981 */ /* 0x000ee4000c1e1900 */
[----:B---3--:R0:W3:Y:S02]  /*12ab0*/  I2F.U32 R24, R2 ;  /* 0x0000000200187306 */ /* 0x0080e40000201000 */
.L_x_22326:
[----:B------:R-:W-:Y:S05]  /*12ac0*/  BSYNC B6 ;  /* 0x0000000000067941 */ /* 0x000fea0003800000 */
.L_x_22320:
        /* <DEDUP_REMOVED lines=18> */
.L_x_22351:
[----:B------:R-:W4:Y:S02]  /*12bf0*/  LDG.E.U8 R2, [R2.64] ;  /* 0x0000002402027981 */ /* 0x000f24000c1e1100 */
[----:B----4-:R0:W4:Y:S01]  /*12c00*/  I2F.U16 R5, R2 ;  /* 0x0000000200057306 */ /* 0x0101220000101000 */
[----:B------:R-:W-:Y:S05]  /*12c10*/  BRA `(.L_x_22353) ;  /* 0x00000ca000007947 */ /* 0x000fea0003800000 */
.L_x_22350:
        /* <DEDUP_REMOVED lines=9> */
.L_x_22355:
[----:B------:R-:W4:Y:S02]  /*12cb0*/  LDG.E R2, [R2.64] ;  /* 0x0000002402027981 */ /* 0x000f24000c1e1900 */
[----:B----4-:R0:W4:Y:S01]  /*12cc0*/  I2F R5, R2 ;  /* 0x0000000200057306 */ /* 0x0101220000201400 */
[----:B------:R-:W-:Y:S05]  /*12cd0*/  BRA `(.L_x_22353) ;  /* 0x00000be000007947 */ /* 0x000fea0003800000 */
.L_x_22354:
[----:B------:R-:W4:Y:S02]  /*12ce0*/  LDG.E.U16 R2, [R2.64] ;  /* 0x0000002402027981 */ /* 0x000f24000c1e1500 */
[----:B----4-:R0:W4:Y:S01]  /*12cf0*/  I2F.S16 R5, R2 ;  /* 0x0000000200057306 */ /* 0x0101220000101400 */
[----:B------:R-:W-:Y:S05]  /*12d00*/  BRA `(.L_x_22353) ;  /* 0x00000bb000007947 */ /* 0x000fea0003800000 */
.L_x_22349:
        /* <DEDUP_REMOVED lines=8> */
.L_x_22357:
[----:B------:R-:W4:Y:S02]  /*12d90*/  LDG.E.U16 R2, [R2.64] ;  /* 0x0000002402027981 */ /* 0x000f24000c1e1500 */
[----:B----4-:R-:W-:Y:S01]  /*12da0*/  HADD2.F32 R5, -RZ, R2.H0_H0 ;  /* 0x20000002ff057230 */ /* 0x010fe20000004100 */
[----:B------:R-:W-:Y:S05]  /*12db0*/  BRA `(.L_x_22353) ;  /* 0x00000b0000007947 */ /* 0x000fea0003800000 */
.L_x_22356:
        /* <DEDUP_REMOVED lines=8> */
.L_x_22359:
[----:B------:R-:W4:Y:S02]  /*12e40*/  LDG.E.U16 R2, [R2.64] ;  /* 0x0000002402027981 */ /* 0x000f24000c1e1500 */
[----:B----4-:R-:W-:Y:S01]  /*12e50*/  HADD2.F32 R5, -RZ, R2.H0_H0 ;  /* 0x20000002ff057230 */ /* 0x010fe20000004100 */
[----:B------:R-:W-:Y:S05]  /*12e60*/  BRA `(.L_x_22353) ;  /* 0x00000a5000007947 */ /* 0x000fea0003800000 */
.L_x_22358:
[----:B------:R-:W4:Y:S02]  /*12e70*/  LDG.E.64 R2, [R2.64] ;  /* 0x0000002402027981 */ /* 0x000f24000c1e1b00 */
[----:B----4-:R-:W0:Y:S01]  /*12e80*/  F2F.F32.F64 R5, R2 ;  /* 0x0000000200057310 */ /* 0x010e220000301000 */
[----:B------:R-:W0:-:S14]  /*12e90*/  DSETP.GEU.AND P0, PT, |R2|, c[0x2][0x0], PT ;  /* 0x008000000200762a */ /* 0x000e1c0003f0e200 */
[----:B0-----:R-:W-:Y:S01]  /*12ea0*/  @!P0 FMUL R5, R5, 1.175494350822287508e-38 ;  /* 0x0080000005058820 */ /* 0x001fe20000400000 */
[----:B------:R-:W-:Y:S05]  /*12eb0*/  BRA `(.L_x_22353) ;  /* 0x00000a0000007947 */ /* 0x000fea0003800000 */
.L_x_22348:
        /* <DEDUP_REMOVED lines=12> */
.L_x_22362:
[----:B------:R-:W4:Y:S02]  /*12f80*/  LDG.E.64 R2, [R2.64] ;  /* 0x0000002402027981 */ /* 0x000f24000c1e1b00 */
[----:B----4-:R-:W0:Y:S01]  /*12f90*/  F2F.F32.F64 R5, R2 ;  /* 0x0000000200057310 */ /* 0x010e220000301000 */
[----:B------:R-:W0:-:S14]  /*12fa0*/  DSETP.GEU.AND P0, PT, |R2|, c[0x2][0x0], PT ;  /* 0x008000000200762a */ /* 0x000e1c0003f0e200 */
[----:B0-----:R-:W-:Y:S01]  /*12fb0*/  @!P0 FMUL R5, R5, 1.175494350822287508e-38 ;  /* 0x0080000005058820 */ /* 0x001fe20000400000 */
[----:B------:R-:W-:Y:S05]  /*12fc0*/  BRA `(.L_x_22353) ;  /* 0x000008f000007947 */ /* 0x000fea0003800000 */
.L_x_22361:
        /* <DEDUP_REMOVED lines=26> */
.L_x_22364:
        /* <DEDUP_REMOVED lines=13> */
.L_x_22363:
[----:B------:R-:W4:Y:S02]  /*13240*/  LDG.E.U16 R2, [R2.64] ;  /* 0x0000002402027981 */ /* 0x000f24000c1e1500 */
[----:B----4-:R-:W-:Y:S01]  /*13250*/  PRMT R5, RZ, 0x5410, R2 ;  /* 0x00005410ff057816 */ /* 0x010fe20000000002 */
[----:B------:R-:W-:Y:S05]  /*13260*/  BRA `(.L_x_22353) ;  /* 0x0000065000007947 */ /* 0x000fea0003800000 */
.L_x_22360:
        /* <DEDUP_REMOVED lines=11> */
.L_x_22367:
        /* <DEDUP_REMOVED lines=20> */
.L_x_22369:
[----:B------:R-:W-:Y:S05]  /*13460*/  BSYNC B0 ;  /* 0x0000000000007941 */ /* 0x000fea0003800000 */
.L_x_22368:
[----:B------:R-:W-:Y:S01]  /*13470*/  IMAD.SHL.U32 R2, R2, 0x100000, RZ ;  /* 0x0010000002027824 */ /* 0x000fe200078e00ff */
[----:B------:R-:W-:-:S04]  /*13480*/  LEA R5, R0, 0x3b800000, 0x17 ;  /* 0x3b80000000057811 */ /* 0x000fc800078eb8ff */
[----:B------:R-:W-:Y:S01]  /*13490*/  LOP3.LUT R5, R5, R2, R4, 0xfe, !PT ;  /* 0x0000000205057212 */ /* 0x000fe200078efe04 */
[----:B------:R-:W-:Y:S05]  /*134a0*/  BRA `(.L_x_22353) ;  /* 0x0000041000007947 */ /* 0x000fea0003800000 */
.L_x_22366:
        /* <DEDUP_REMOVED lines=20> */
.L_x_22371:
[----:B------:R-:W-:Y:S05]  /*135f0*/  BSYNC B0 ;  /* 0x0000000000007941 */ /* 0x000fea0003800000 */
.L_x_22370:
[----:B------:R-:W-:Y:S01]  /*13600*/  IMAD.SHL.U32 R2, R2, 0x200000, RZ ;  /* 0x0020000002027824 */ /* 0x000fe200078e00ff */
[----:B------:R-:W-:-:S04]  /*13610*/  LEA R5, R0, 0x37800000, 0x17 ;  /* 0x3780000000057811 */ /* 0x000fc800078eb8ff */
[----:B------:R-:W-:Y:S01]  /*13620*/  LOP3.LUT R5, R5, R2, R4, 0xfe, !PT ;  /* 0x0000000205057212 */ /* 0x000fe200078efe04 */
[----:B------:R-:W-:Y:S05]  /*13630*/  BRA `(.L_x_22353) ;  /* 0x0000028000007947 */ /* 0x000fea0003800000 */
.L_x_22365:
        /* <DEDUP_REMOVED lines=14> */
.L_x_22352:
        /* <DEDUP_REMOVED lines=21> */
.L_x_22373:
[----:B------:R-:W4:Y:S02]  /*13870*/  LDG.E.64 R2, [R2.64] ;  /* 0x0000002402027981 */ /* 0x000f24000c1e1b00 */
[----:B----4-:R0:W4:Y:S01]  /*13880*/  I2F.U64 R5, R2 ;  /* 0x0000000200057312 */ /* 0x0101220000301000 */
[----:B------:R-:W-:Y:S05]  /*13890*/  BRA `(.L_x_22353) ;  /* 0x0000002000007947 */ /* 0x000fea0003800000 */
.L_x_22372:
[----:B------:R-:W4:Y:S02]  /*138a0*/  LDG.E R2, [R2.64] ;  /* 0x0000002402027981 */ /* 0x000f24000c1e1900 */
[----:B----4-:R0:W4:Y:S02]  /*138b0*/  I2F.U32 R5, R2 ;  /* 0x0000000200057306 */ /* 0x0101240000201000 */
.L_x_22353:
[----:B------:R-:W-:Y:S05]  /*138c0*/  BSYNC B6 ;  /* 0x0000000000067941 */ /* 0x000fea0003800000 */
.L_x_22347:
        /* <DEDUP_REMOVED lines=21> */
.L_x_22377:
[----:B------:R-:W-:-:S06]  /*13a20*/  PRMT R3, RZ, 0x5410, R24 ;  /* 0x00005410ff037816 */ /* 0x000fcc0000000018 */
[----:B------:R-:W0:Y:S02]  /*13a30*/  F2I.S64.TRUNC R2, R3 ;  /* 0x0000000300027311 */ /* 0x000e24000020d900 */
[----:B0-----:R0:W-:Y:S01]  /*13a40*/  STG.E.U8 [R16.64], R2 ;  /* 0x0000000210007986 */ /* 0x0011e2000c101124 */
[----:B------:R-:W-:Y:S05]  /*13a50*/  BRA `(.L_x_22379) ;  /* 0x00000e4000007947 */ /* 0x000fea0003800000 */
.L_x_22376:
        /* <DEDUP_REMOVED lines=10> */
.L_x_22381:
[----:B------:R-:W-:-:S04]  /*13b00*/  PRMT R24, RZ, 0x5410, R24 ;  /* 0x00005410ff187816 */ /* 0x000fc80000000018 */
[----:B------:R-:W0:Y:S02]  /*13b10*/  F2I.FTZ.TRUNC.NTZ R3, R24 ;  /* 0x0000001800037305 */ /* 0x000e24000021f100 */
[----:B0-----:R0:W-:Y:S01]  /*13b20*/  STG.E [R16.64], R3 ;  /* 0x0000000310007986 */ /* 0x0011e2000c101924 */
[----:B------:R-:W-:Y:S05]  /*13b30*/  BRA `(.L_x_22379) ;  /* 0x00000d6000007947 */ /* 0x000fea0003800000 */
.L_x_22380:
[----:B------:R-:W-:-:S04]  /*13b40*/  PRMT R24, RZ, 0x5410, R24 ;  /* 0x00005410ff187816 */ /* 0x000fc80000000018 */
[----:B------:R-:W0:Y:S02]  /*13b50*/  F2I.FTZ.TRUNC.NTZ R3, R24 ;  /* 0x0000001800037305 */ /* 0x000e24000021f100 */
[----:B0-----:R0:W-:Y:S01]  /*13b60*/  STG.E.U16 [R16.64], R3 ;  /* 0x0000000310007986 */ /* 0x0011e2000c101524 */
[----:B------:R-:W-:Y:S05]  /*13b70*/  BRA `(.L_x_22379) ;  /* 0x00000d2000007947 */ /* 0x000fea0003800000 */
.L_x_22375:
        /* <DEDUP_REMOVED lines=9> */
.L_x_22383:
[----:B------:R-:W-:-:S04]  /*13c10*/  PRMT R0, RZ, 0x5410, R24 ;  /* 0x00005410ff007816 */ /* 0x000fc80000000018 */
[----:B------:R-:W-:-:S05]  /*13c20*/  F2FP.PACK_AB R0, RZ, R0 ;  /* 0x00000000ff00723e */ /* 0x000fca00000000ff */
[----:B------:R0:W-:Y:S01]  /*13c30*/  STG.E.U16 [R16.64], R0 ;  /* 0x0000000010007986 */ /* 0x0001e2000c101524 */
[----:B------:R-:W-:Y:S05]  /*13c40*/  BRA `(.L_x_22379) ;  /* 0x00000c5000007947 */ /* 0x000fea0003800000 */
.L_x_22382:
        /* <DEDUP_REMOVED lines=10> */
.L_x_22385:
[----:B------:R-:W-:-:S04]  /*13cf0*/  PRMT R24, RZ, 0x5410, R24 ;  /* 0x00005410ff187816 */ /* 0x000fc80000000018 */
[----:B------:R-:W-:-:S04]  /*13d00*/  F2FP.PACK_AB R3, RZ, R24 ;  /* 0x00000018ff03723e */ /* 0x000fc800000000ff */
[----:B------:R-:W-:-:S05]  /*13d10*/  PRMT R3, R3, 0x5410, RZ ;  /* 0x0000541003037816 */ /* 0x000fca00000000ff */
[----:B------:R0:W-:Y:S01]  /*13d20*/  STG.E [R16.64], R3 ;  /* 0x0000000310007986 */ /* 0x0001e2000c101924 */
[----:B------:R-:W-:Y:S05]  /*13d30*/  BRA `(.L_x_22379) ;  /* 0x00000b6000007947 */ /* 0x000fea0003800000 */
.L_x_22384:
[----:B------:R-:W-:-:S05]  /*13d40*/  PRMT R2, RZ, 0x5410, R24 ;  /* 0x00005410ff027816 */ /* 0x000fca0000000018 */
[----:B------:R-:W-:-:S06]  /*13d50*/  FMUL.FTZ R2, R2, 1 ;  /* 0x3f80000002027820 */ /* 0x000fcc0000410000 */
[----:B------:R-:W0:Y:S02]  /*13d60*/  F2F.F64.F32 R2, R2 ;  /* 0x0000000200027310 */ /* 0x000e240000201800 */
[----:B0-----:R0:W-:Y:S01]  /*13d70*/  STG.E.64 [R16.64], R2 ;  /* 0x0000000210007986 */ /* 0x0011e2000c101b24 */
[----:B------:R-:W-:Y:S05]  /*13d80*/  BRA `(.L_x_22379) ;  /* 0x00000b1000007947 */ /* 0x000fea0003800000 */
.L_x_22374:
        /* <DEDUP_REMOVED lines=13> */
.L_x_22388:
[----:B------:R-:W-:Y:S01]  /*13e60*/  PRMT R24, RZ, 0x5410, R24 ;  /* 0x00005410ff187816 */ /* 0x000fe20000000018 */
[----:B------:R-:W-:-:S04]  /*13e70*/  CS2R R6, SRZ ;  /* 0x0000000000067805 */ /* 0x000fc8000001ff00 */
[----:B------:R-:W-:-:S06]  /*13e80*/  FMUL.FTZ R4, R24, 1 ;  /* 0x3f80000018047820 */ /* 0x000fcc0000410000 */
[----:B------:R-:W0:Y:S02]  /*13e90*/  F2F.F64.F32 R4, R4 ;  /* 0x0000000400047310 */ /* 0x000e240000201800 */
[----:B0-----:R0:W-:Y:S01]  /*13ea0*/  STG.E.128 [R16.64], R4 ;  /* 0x0000000410007986 */ /* 0x0011e2000c101d24 */
[----:B------:R-:W-:Y:S05]  /*13eb0*/  BRA `(.L_x_22379) ;  /* 0x000009e000007947 */ /* 0x000fea0003800000 */
.L_x_22387:
        /* <DEDUP_REMOVED lines=21> */
.L_x_22392:
[----:B------:R-:W-:Y:S05]  /*14010*/  BSYNC B0 ;  /* 0x0000000000007941 */ /* 0x000fea0003800000 */
.L_x_22391:
[----:B------:R-:W-:-:S05]  /*14020*/  LOP3.LUT R3, R0, R3, RZ, 0xfc, !PT ;  /* 0x0000000300037212 */ /* 0x000fca00078efcff */
[----:B------:R0:W-:Y:S01]  /*14030*/  STG.E.U8 [R16.64], R3 ;  /* 0x0000000310007986 */ /* 0x0001e2000c101124 */
[----:B------:R-:W-:Y:S05]  /*14040*/  BRA `(.L_x_22379) ;  /* 0x0000085000007947 */ /* 0x000fea0003800000 */
.L_x_22390:
        /* <DEDUP_REMOVED lines=13> */
.L_x_22394:
[----:B------:R-:W-:Y:S01]  /*14120*/  IMAD.MOV.U32 R0, RZ, RZ, 0x7f ;  /* 0x0000007fff007424 */ /* 0x000fe200078e00ff */
[----:B------:R-:W-:-:S04]  /*14130*/  ISETP.GT.U32.AND P0, PT, R2, 0x7f800000, PT ;  /* 0x7f8000000200780c */ /* 0x000fc80003f04070 */
[----:B------:R-:W-:-:S04]  /*14140*/  SEL R0, R0, 0x7c, P0 ;  /* 0x0000007c00007807 */ /* 0x000fc80000000000 */
.L_x_22395:
[----:B------:R-:W-:Y:S05]  /*14150*/  BSYNC B0 ;  /* 0x0000000000007941 */ /* 0x000fea0003800000 */
.L_x_22393:
[----:B------:R-:W-:-:S04]  /*14160*/  LOP3.LUT R2, R3, 0x80000000, RZ, 0xc0, !PT ;  /* 0x8000000003027812 */ /* 0x000fc800078ec0ff */
[----:B------:R-:W-:-:S04]  /*14170*/  SHF.R.U32.HI R3, RZ, 0x18, R2 ;  /* 0x00000018ff037819 */ /* 0x000fc80000011602 */
[----:B------:R-:W-:-:S05]  /*14180*/  LOP3.LUT R3, R0, R3, RZ, 0xfc, !PT ;  /* 0x0000000300037212 */ /* 0x000fca00078efcff */
[----:B------:R0:W-:Y:S01]  /*14190*/  STG.E.U8 [R16.64], R3 ;  /* 0x0000000310007986 */ /* 0x0001e2000c101124 */
[----:B------:R-:W-:Y:S05]  /*141a0*/  BRA `(.L_x_22379) ;  /* 0x000006f000007947 */ /* 0x000fea0003800000 */
.L_x_22389:
[----:B------:R0:W-:Y:S01]  /*141b0*/  STG.E.U16 [R16.64], R24 ;  /* 0x0000001810007986 */ /* 0x0001e2000c101524 */
[----:B------:R-:W-:Y:S05]  /*141c0*/  BRA `(.L_x_22379) ;  /* 0x000006d000007947 */ /* 0x000fea0003800000 */
.L_x_22386:
        /* <DEDUP_REMOVED lines=12> */
.L_x_22398:
        /* <DEDUP_REMOVED lines=17> */
.L_x_22401:
[----:B------:R-:W-:-:S04]  /*143a0*/  LOP3.LUT R2, R3, 0x80000000, RZ, 0xc0, !PT ;  /* 0x8000000003027812 */ /* 0x000fc800078ec0ff */
[----:B------:R-:W-:-:S04]  /*143b0*/  SHF.R.U32.HI R3, RZ, 0x18, R2 ;  /* 0x00000018ff037819 */ /* 0x000fc80000011602 */
[----:B------:R-:W-:-:S04]  /*143c0*/  LOP3.LUT R0, R0, R3, RZ, 0xfc, !PT ;  /* 0x0000000300007212 */ /* 0x000fc800078efcff */
[----:B------:R-:W-:Y:S02]  /*143d0*/  PRMT R8, R0, 0x7610, R8 ;  /* 0x0000761000087816 */ /* 0x000fe40000000008 */
.L_x_22400:
[----:B------:R-:W-:Y:S05]  /*143e0*/  BSYNC B0 ;  /* 0x0000000000007941 */ /* 0x000fea0003800000 */
.L_x_22399:
[----:B------:R0:W-:Y:S01]  /*143f0*/  STG.E.U8 [R16.64], R8 ;  /* 0x0000000810007986 */ /* 0x0001e2000c101124 */
[----:B------:R-:W-:Y:S05]  /*14400*/  BRA `(.L_x_22379) ;  /* 0x0000049000007947 */ /* 0x000fea0003800000 */
.L_x_22397:
        /* <DEDUP_REMOVED lines=17> */
.L_x_22404:
[----:B------:R-:W-:-:S04]  /*14520*/  LOP3.LUT R2, R3, 0x80000000, RZ, 0xc0, !PT ;  /* 0x8000000003027812 */ /* 0x000fc800078ec0ff */
[----:B------:R-:W-:-:S04]  /*14530*/  SHF.R.U32.HI R3, RZ, 0x18, R2 ;  /* 0x00000018ff037819 */ /* 0x000fc80000011602 */
[----:B------:R-:W-:-:S04]  /*14540*/  LOP3.LUT R0, R0, R3, RZ, 0xfc, !PT ;  /* 0x0000000300007212 */ /* 0x000fc800078efcff */
[----:B------:R-:W-:Y:S02]  /*14550*/  PRMT R8, R0, 0x7610, R8 ;  /* 0x0000761000087816 */ /* 0x000fe40000000008 */
.L_x_22403:
[----:B------:R-:W-:Y:S05]  /*14560*/  BSYNC B0 ;  /* 0x0000000000007941 */ /* 0x000fea0003800000 */
.L_x_22402:
[----:B------:R0:W-:Y:S01]  /*14570*/  STG.E.U8 [R16.64], R8 ;  /* 0x0000000810007986 */ /* 0x0001e2000c101124 */
[----:B------:R-:W-:Y:S05]  /*14580*/  BRA `(.L_x_22379) ;  /* 0x0000031000007947 */ /* 0x000fea0003800000 */
.L_x_22396:
        /* <DEDUP_REMOVED lines=22> */
.L_x_22378:
        /* <DEDUP_REMOVED lines=20> */
.L_x_22406:
[----:B------:R-:W-:-:S06]  /*14830*/  PRMT R2, RZ, 0x5410, R24 ;  /* 0x00005410ff027816 */ /* 0x000fcc0000000018 */
[----:B------:R-:W0:Y:S02]  /*14840*/  F2I.U64.TRUNC R2, R2 ;  /* 0x0000000200027311 */ /* 0x000e24000020d800 */
[----:B0-----:R0:W-:Y:S01]  /*14850*/  STG.E.64 [R16.64], R2 ;  /* 0x0000000210007986 */ /* 0x0011e2000c101b24 */
[----:B------:R-:W-:Y:S05]  /*14860*/  BRA `(.L_x_22379) ;  /* 0x0000003000007947 */ /* 0x000fea0003800000 */
.L_x_22405:
[----:B------:R-:W-:-:S04]  /*14870*/  PRMT R24, RZ, 0x5410, R24 ;  /* 0x00005410ff187816 */ /* 0x000fc80000000018 */
[----:B------:R-:W0:Y:S02]  /*14880*/  F2I.FTZ.U32.TRUNC.NTZ R3, R24 ;  /* 0x0000001800037305 */ /* 0x000e24000021f000 */
[----:B0-----:R0:W-:Y:S02]  /*14890*/  STG.E [R16.64], R3 ;  /* 0x0000000310007986 */ /* 0x0011e4000c101924 */
.L_x_22379:
[----:B------:R-:W-:Y:S02]  /*148a0*/  IADD3 R27, R27, 0x80, RZ ;  /* 0x000000801b1b7810 */ /* 0x000fe40007ffe0ff */
.L_x_22058:
[----:B------:R-:W-:Y:S05]  /*148b0*/  BSYNC B7 ;  /* 0x0000000000077941 */ /* 0x000fea0003800000 */
.L_x_22057:
        /* <DEDUP_REMOVED lines=334> */
.L_x_22407:
        /* <DEDUP_REMOVED lines=21> */
.L_x_22411:
[----:B------:R-:W2:Y:S02]  /*15ef0*/  LDG.E.U8 R2, [R2.64] ;  /* 0x0000002402027981 */ /* 0x000ea4000c1e1100 */
[----:B--2---:R-:W0:Y:S02]  /*15f00*/  I2F.U16 R0, R2 ;  /* 0x0000000200007306 */ /* 0x004e240000101000 */
[----:B0-----:R-:W-:-:S04]  /*15f10*/  F2FP.BF16.PACK_AB R0, RZ, R0 ;  /* 0x00000000ff00723e */ /* 0x001fc800000010ff */
[----:B------:R-:W-:Y:S01]  /*15f20*/  PRMT R19, R0, 0x7610, R19 ;  /* 0x0000761000137816 */ /* 0x000fe20000000013 */
[----:B------:R-:W-:Y:S05]  /*15f30*/  BRA `(.L_x_22413) ;  /* 0x00000f0000007947 */ /* 0x000fea0003800000 */
.L_x_22410:
        /* <DEDUP_REMOVED lines=11> */
.L_x_22415:
[----:B------:R-:W2:Y:S02]  /*15ff0*/  LDG.E R2, [R2.64] ;  /* 0x0000002402027981 */ /* 0x000ea4000c1e1900 */
[----:B--2---:R-:W0:Y:S02]  /*16000*/  I2F R0, R2 ;  /* 0x0000000200007306 */ /* 0x004e240000201400 */
[----:B0-----:R-:W-:-:S04]  /*16010*/  F2FP.BF16.PACK_AB R0, RZ, R0 ;  /* 0x00000000ff00723e */ /* 0x001fc800000010ff */
[----:B------:R-:W-:Y:S01]  /*16020*/  PRMT R19, R0, 0x7610, R19 ;  /* 0x0000761000137816 */ /* 0x000fe20000000013 */
[----:B------:R-:W-:Y:S05]  /*16030*/  BRA `(.L_x_22413) ;  /* 0x00000e0000007947 */ /* 0x000fea0003800000 */
.L_x_22414:
[----:B------:R-:W2:Y:S02]  /*16040*/  LDG.E.U16 R2, [R2.64] ;  /* 0x0000002402027981 */ /* 0x000ea4000c1e1500 */
[----:B--2---:R-:W0:Y:S02]  /*16050*/  I2F.S16 R0, R2 ;  /* 0x0000000200007306 */ /* 0x004e240000101400 */
[----:B0-----:R-:W-:-:S04]  /*16060*/  F2FP.BF16.PACK_AB R0, RZ, R0 ;  /* 0x00000000ff00723e */ /* 0x001fc800000010ff */
[----:B------:R-:W-:Y:S01]  /*16070*/  PRMT R19, R0, 0x7610, R19 ;  /* 0x0000761000137816 */ /* 0x000fe20000000013 */
[----:B------:R-:W-:Y:S05]  /*16080*/  BRA `(.L_x_22413) ;  /* 0x00000db000007947 */ /* 0x000fea0003800000 */
.L_x_22409:
        /* <DEDUP_REMOVED lines=9> */
.L_x_22417:
[----:B------:R-:W2:Y:S02]  /*16120*/  LDG.E.U16 R0, [R2.64] ;  /* 0x0000002402007981 */ /* 0x000ea4000c1e1500 */
[----:B--2---:R-:W-:-:S05]  /*16130*/  HADD2.F32 R0, -RZ, R0.H0_H0 ;  /* 0x20000000ff007230 */ /* 0x004fca0000004100 */
[----:B------:R-:W-:-:S04]  /*16140*/  F2FP.BF16.PACK_AB R0, RZ, R0 ;  /* 0x00000000ff00723e */ /* 0x000fc800000010ff */
[----:B------:R-:W-:Y:S01]  /*16150*/  PRMT R19, R0, 0x7610, R19 ;  /* 0x0000761000137816 */ /* 0x000fe20000000013 */
[----:B------:R-:W-:Y:S05]  /*16160*/  BRA `(.L_x_22413) ;  /* 0x00000cd000007947 */ /* 0x000fea0003800000 */
.L_x_22416:
        /* <DEDUP_REMOVED lines=9> */
.L_x_22419:
[----:B------:R-:W2:Y:S02]  /*16200*/  LDG.E.U16 R2, [R2.64] ;  /* 0x0000002402027981 */ /* 0x000ea4000c1e1500 */
[----:B--2---:R-:W-:-:S05]  /*16210*/  HADD2.F32 R0, -RZ, R2.H0_H0 ;  /* 0x20000002ff007230 */ /* 0x004fca0000004100 */
[----:B------:R-:W-:-:S04]  /*16220*/  F2FP.BF16.PACK_AB R0, RZ, R0 ;  /* 0x00000000ff00723e */ /* 0x000fc800000010ff */
[----:B------:R-:W-:Y:S01]  /*16230*/  PRMT R19, R0, 0x7610, R19 ;  /* 0x0000761000137816 */ /* 0x000fe20000000013 */
[----:B------:R-:W-:Y:S05]  /*16240*/  BRA `(.L_x_22413) ;  /* 0x00000bf000007947 */ /* 0x000fea0003800000 */
.L_x_22418:
[----:B------:R-:W2:Y:S02]  /*16250*/  LDG.E.64 R2, [R2.64] ;  /* 0x0000002402027981 */ /* 0x000ea4000c1e1b00 */
[----:B--2---:R-:W0:Y:S01]  /*16260*/  F2F.F32.F64 R0, R2 ;  /* 0x0000000200007310 */ /* 0x004e220000301000 */
[----:B------:R-:W0:-:S14]  /*16270*/  DSETP.GEU.AND P0, PT, |R2|, c[0x2][0x0], PT ;  /* 0x008000000200762a */ /* 0x000e1c0003f0e200 */
[----:B0-----:R-:W-:-:S05]  /*16280*/  @!P0 FMUL R0, R0, 1.175494350822287508e-38 ;  /* 0x0080000000008820 */ /* 0x001fca0000400000 */
[----:B------:R-:W-:-:S04]  /*16290*/  F2FP.BF16.PACK_AB R0, RZ, R0 ;  /* 0x00000000ff00723e */ /* 0x000fc800000010ff */
[----:B------:R-:W-:Y:S01]  /*162a0*/  PRMT R19, R0, 0x7610, R19 ;  /* 0x0000761000137816 */ /* 0x000fe20000000013 */
[----:B------:R-:W-:Y:S05]  /*162b0*/  BRA `(.L_x_22413) ;  /* 0x00000b8000007947 */ /* 0x000fea0003800000 */
.L_x_22408:
        /* <DEDUP_REMOVED lines=14> */
.L_x_22422:
[----:B------:R-:W2:Y:S02]  /*163a0*/  LDG.E.64 R2, [R2.64] ;  /* 0x0000002402027981 */ /* 0x000ea4000c1e1b00 */
[----:B--2---:R-:W0:Y:S01]  /*163b0*/  F2F.F32.F64 R0, R2 ;  /* 0x0000000200007310 */ /* 0x004e220000301000 */
[----:B------:R-:W0:-:S14]  /*163c0*/  DSETP.GEU.AND P0, PT, |R2|, c[0x2][0x0], PT ;  /* 0x008000000200762a */ /* 0x000e1c0003f0e200 */
[----:B0-----:R-:W-:-:S05]  /*163d0*/  @!P0 FMUL R0, R0, 1.175494350822287508e-38 ;  /* 0x0080000000008820 */ /* 0x001fca0000400000 */
[----:B------:R-:W-:-:S04]  /*163e0*/  F2FP.BF16.PACK_AB R0, RZ, R0 ;  /* 0x00000000ff00723e */ /* 0x000fc800000010ff */
[----:B------:R-:W-:Y:S01]  /*163f0*/  PRMT R19, R0, 0x7610, R19 ;  /* 0x0000761000137816 */ /* 0x000fe20000000013 */
[----:B------:R-:W-:Y:S05]  /*16400*/  BRA `(.L_x_22413) ;  /* 0x00000a3000007947 */ /* 0x000fea0003800000 */
.L_x_22421:
        /* <DEDUP_REMOVED lines=28> */
.L_x_22424:
        /* <DEDUP_REMOVED lines=15> */
.L_x_22423:
[----:B------:R0:W5:Y:S01]  /*166c0*/  LDG.E.U16 R19, [R2.64] ;  /* 0x0000002402137981 */ /* 0x000162000c1e1500 */
[----:B------:R-:W-:Y:S05]  /*166d0*/  BRA `(.L_x_22413) ;  /* 0x0000076000007947 */ /* 0x000fea0003800000 */
.L_x_22420:
        /* <DEDUP_REMOVED lines=12> */
.L_x_22427:
        /* <DEDUP_REMOVED lines=21> */
.L_x_22431:
[----:B------:R-:W-:Y:S05]  /*168f0*/  BSYNC B1 ;  /* 0x0000000000017941 */ /* 0x000fea0003800000 */
.L_x_22430:
[----:B------:R-:W-:Y:S01]  /*16900*/  LEA R3, R0, 0x3b800000, 0x17 ;  /* 0x3b80000000037811 */ /* 0x000fe200078eb8ff */
[----:B------:R-:W-:-:S05]  /*16910*/  IMAD.SHL.U32 R0, R2, 0x100000, RZ ;  /* 0x0010000002007824 */ /* 0x000fca00078e00ff */
[----:B------:R-:W-:Y:S02]  /*16920*/  LOP3.LUT R0, R3, R0, R4, 0xfe, !PT ;  /* 0x0000000003007212 */ /* 0x000fe400078efe04 */
.L_x_22429:
[----:B------:R-:W-:Y:S05]  /*16930*/  BSYNC B0 ;  /* 0x0000000000007941 */ /* 0x000fea0003800000 */
.L_x_22428:
[----:B------:R-:W-:-:S04]  /*16940*/  F2FP.BF16.PACK_AB R0, RZ, R0 ;  /* 0x00000000ff00723e */ /* 0x000fc800000010ff */
[----:B------:R-:W-:Y:S01]  /*16950*/  PRMT R19, R0, 0x7610, R19 ;  /* 0x0000761000137816 */ /* 0x000fe20000000013 */
[----:B------:R-:W-:Y:S05]  /*16960*/  BRA `(.L_x_22413) ;  /* 0x000004d000007947 */ /* 0x000fea0003800000 */
.L_x_22426:
        /* <DEDUP_REMOVED lines=21> */
.L_x_22435:
[----:B------:R-:W-:Y:S05]  /*16ac0*/  BSYNC B1 ;  /* 0x0000000000017941 */ /* 0x000fea0003800000 */
.L_x_22434:
[----:B------:R-:W-:Y:S01]  /*16ad0*/  LEA R3, R0, 0x37800000, 0x17 ;  /* 0x3780000000037811 */ /* 0x000fe200078eb8ff */
[----:B------:R-:W-:-:S05]  /*16ae0*/  IMAD.SHL.U32 R0, R2, 0x200000, RZ ;  /* 0x0020000002007824 */ /* 0x000fca00078e00ff */
[----:B------:R-:W-:Y:S02]  /*16af0*/  LOP3.LUT R0, R3, R0, R4, 0xfe, !PT ;  /* 0x0000000003007212 */ /* 0x000fe400078efe04 */
.L_x_22433:
[----:B------:R-:W-:Y:S05]  /*16b00*/  BSYNC B0 ;  /* 0x0000000000007941 */ /* 0x000fea0003800000 */
.L_x_22432:
[----:B------:R-:W-:-:S04]  /*16b10*/  F2FP.BF16.PACK_AB R0, RZ, R0 ;  /* 0x00000000ff00723e */ /* 0x000fc800000010ff */
[----:B------:R-:W-:Y:S01]  /*16b20*/  PRMT R19, R0, 0x7610, R19 ;  /* 0x0000761000137816 */ /* 0x000fe20000000013 */
[----:B------:R-:W-:Y:S05]  /*16b30*/  BRA `(.L_x_22413) ;  /* 0x0000030000007947 */ /* 0x000fea0003800000 */
.L_x_22425:
        /* <DEDUP_REMOVED lines=14> */
.L_x_22439:
[----:B------:R-:W-:Y:S05]  /*16c20*/  BSYNC B0 ;  /* 0x0000000000007941 */ /* 0x000fea0003800000 */
.L_x_22438:
[----:B------:R-:W-:-:S04]  /*16c30*/  F2FP.BF16.PACK_AB R0, RZ, R0 ;  /* 0x00000000ff00723e */ /* 0x000fc800000010ff */
[----:B------:R-:W-:Y:S01]  /*16c40*/  PRMT R19, R0, 0x7610, R19 ;  /* 0x0000761000137816 */ /* 0x000fe20000000013 */
[----:B------:R-:W-:Y:S05]  /*16c50*/  BRA `(.L_x_22413) ;  /* 0x000001e000007947 */ /* 0x000fea0003800000 */
.L_x_22412:
        /* <DEDUP_REMOVED lines=21> */
.L_x_22437:
[----:B------:R-:W2:Y:S02]  /*16db0*/  LDG.E.64 R2, [R2.64] ;  /* 0x0000002402027981 */ /* 0x000ea4000c1e1b00 */
[----:B--2---:R-:W0:Y:S02]  /*16dc0*/  I2F.U64 R0, R2 ;  /* 0x0000000200007312 */ /* 0x004e240000301000 */
[----:B0-----:R-:W-:-:S04]  /*16dd0*/  F2FP.BF16.PACK_AB R0, RZ, R0 ;  /* 0x00000000ff00723e */ /* 0x001fc800000010ff */
[----:B------:R-:W-:Y:S01]  /*16de0*/  PRMT R19, R0, 0x7610, R19 ;  /* 0x0000761000137816 */ /* 0x000fe20000000013 */
[----:B------:R-:W-:Y:S05]  /*16df0*/  BRA `(.L_x_22413) ;  /* 0x0000004000007947 */ /* 0x000fea0003800000 */
.L_x_22436:
[----:B------:R-:W2:Y:S02]  /*16e00*/  LDG.E R2, [R2.64] ;  /* 0x0000002402027981 */ /* 0x000ea4000c1e1900 */
[----:B--2---:R-:W0:Y:S02]  /*16e10*/  I2F.U32 R0, R2 ;  /* 0x0000000200007306 */ /* 0x004e240000201000 */
[----:B0-----:R-:W-:-:S04]  /*16e20*/  F2FP.BF16.PACK_AB R0, RZ, R0 ;  /* 0x00000000ff00723e */ /* 0x001fc800000010ff */
[----:B------:R-:W-:Y:S02]  /*16e30*/  PRMT R19, R0, 0x7610, R19 ;  /* 0x0000761000137816 */ /* 0x000fe40000000013 */
.L_x_22413:
        /* <DEDUP_REMOVED lines=18> */
.L_x_22444:
[----:B------:R-:W2:Y:S02]  /*16f60*/  LDG.E.U8 R2, [R2.64] ;  /* 0x0000002402027981 */ /* 0x000ea4000c1e1100 */
[----:B--2---:R0:W1:Y:S01]  /*16f70*/  I2F.U16 R18, R2 ;  /* 0x0000000200127306 */ /* 0x0040620000101000 */
[----:B------:R-:W-:Y:S05]  /*16f80*/  BRA `(.L_x_22446) ;  /* 0x00000ca000007947 */ /* 0x000fea0003800000 */
.L_x_22443:
        /* <DEDUP_REMOVED lines=9> */
.L_x_22448:
[----:B------:R-:W2:Y:S02]  /*17020*/  LDG.E R2, [R2.64] ;  /* 0x0000002402027981 */ /* 0x000ea4000c1e1900 */
[----:B--2---:R0:W1:Y:S01]  /*17030*/  I2F R18, R2 ;  /* 0x0000000200127306 */ /* 0x0040620000201400 */
[----:B------:R-:W-:Y:S05]  /*17040*/  BRA `(.L_x_22446) ;  /* 0x00000be000007947 */ /* 0x000fea0003800000 */
.L_x_22447:
[----:B------:R-:W2:Y:S02]  /*17050*/  LDG.E.U16 R2, [R2.64] ;  /* 0x0000002402027981 */ /* 0x000ea4000c1e1500 */
[----:B--2---:R0:W1:Y:S01]  /*17060*/  I2F.S16 R18, R2 ;  /* 0x0000000200127306 */ /* 0x0040620000101400 */
[----:B------:R-:W-:Y:S05]  /*17070*/  BRA `(.L_x_22446) ;  /* 0x00000bb000007947 */ /* 0x000fea0003800000 */
.L_x_22442:
        /* <DEDUP_REMOVED lines=8> */
.L_x_22450:
[----:B------:R-:W2:Y:S02]  /*17100*/  LDG.E.U16 R2, [R2.64] ;  /* 0x0000002402027981 */ /* 0x000ea4000c1e1500 */
[----:B--2---:R-:W-:Y:S01]  /*17110*/  HADD2.F32 R18, -RZ, R2.H0_H0 ;  /* 0x20000002ff127230 */ /* 0x004fe20000004100 */
[----:B------:R-:W-:Y:S05]  /*17120*/  BRA `(.L_x_22446) ;  /* 0x00000b0000007947 */ /* 0x000fea0003800000 */
.L_x_22449:
        /* <DEDUP_REMOVED lines=8> */
.L_x_22452:
[----:B------:R-:W2:Y:S02]  /*171b0*/  LDG.E.U16 R2, [R2.64] ;  /* 0x0000002402027981 */ /* 0x000ea4000c1e1500 */
[----:B--2---:R-:W-:Y:S01]  /*171c0*/  HADD2.F32 R18, -RZ, R2.H0_H0 ;  /* 0x20000002ff127230 */ /* 0x004fe20000004100 */
[----:B------:R-:W-:Y:S05]  /*171d0*/  BRA `(.L_x_22446) ;  /* 0x00000a5000007947 */ /* 0x000fea0003800000 */
.L_x_22451:
[----:B------:R-:W2:Y:S02]  /*171e0*/  LDG.E.64 R2, [R2.64] ;  /* 0x0000002402027981 */ /* 0x000ea4000c1e1b00 */
[----:B--2---:R-:W0:Y:S01]  /*171f0*/  F2F.F32.F64 R18, R2 ;  /* 0x0000000200127310 */ /* 0x004e220000301000 */
[----:B------:R-:W0:-:S14]  /*17200*/  DSETP.GEU.AND P0, PT, |R2|, c[0x2][0x0], PT ;  /* 0x008000000200762a */ /* 0x000e1c0003f0e200 */
[----:B0-----:R-:W-:Y:S01]  /*17210*/  @!P0 FMUL R18, R18, 1.175494350822287508e-38 ;  /* 0x0080000012128820 */ /* 0x001fe20000400000 */
[----:B------:R-:W-:Y:S05]  /*17220*/  BRA `(.L_x_22446) ;  /* 0x00000a0000007947 */ /* 0x000fea0003800000 */
.L_x_22441:
        /* <DEDUP_REMOVED lines=12> */
.L_x_22455:
[----:B------:R-:W2:Y:S02]  /*172f0*/  LDG.E.64 R2, [R2.64] ;  /* 0x0000002402027981 */ /* 0x000ea4000c1e1b00 */
[----:B--2---:R-:W0:Y:S01]  /*17300*/  F2F.F32.F64 R18, R2 ;  /* 0x0000000200127310 */ /* 0x004e220000301000 */
[----:B------:R-:W0:-:S14]  /*17310*/  DSETP.GEU.AND P0, PT, |R2|, c[0x2][0x0], PT ;  /* 0x008000000200762a */ /* 0x000e1c0003f0e200 */
[----:B0-----:R-:W-:Y:S01]  /*17320*/  @!P0 FMUL R18, R18, 1.175494350822287508e-38 ;  /* 0x0080000012128820 */ /* 0x001fe20000400000 */
[----:B------:R-:W-:Y:S05]  /*17330*/  BRA `(.L_x_22446) ;  /* 0x000008f000007947 */ /* 0x000fea0003800000 */
.L_x_22454:
        /* <DEDUP_REMOVED lines=26> */
.L_x_22457:
        /* <DEDUP_REMOVED lines=13> */
.L_x_22456:
[----:B------:R-:W2:Y:S02]  /*175b0*/  LDG.E.U16 R2, [R2.64] ;  /* 0x0000002402027981 */ /* 0x000ea4000c1e1500 */
[----:B--2---:R-:W-:Y:S01]  /*175c0*/  PRMT R18, RZ, 0x5410, R2 ;  /* 0x00005410ff127816 */ /* 0x004fe20000000002 */
[----:B------:R-:W-:Y:S05]  /*175d0*/  BRA `(.L_x_22446) ;  /* 0x0000065000007947 */ /* 0x000fea0003800000 */
.L_x_22453:
        /* <DEDUP_REMOVED lines=11> */
.L_x_22460:
        /* <DEDUP_REMOVED lines=20> */
.L_x_22462:
[----:B------:R-:W-:Y:S05]  /*177d0*/  BSYNC B0 ;  /* 0x0000000000007941 */ /* 0x000fea0003800000 */
.L_x_22461:
[----:B------:R-:W-:Y:S01]  /*177e0*/  IMAD.SHL.U32 R2, R2, 0x100000, RZ ;  /* 0x0010000002027824 */ /* 0x000fe200078e00ff */
[----:B------:R-:W-:-:S04]  /*177f0*/  LEA R3, R0, 0x3b800000, 0x17 ;  /* 0x3b80000000037811 */ /* 0x000fc800078eb8ff */
[----:B------:R-:W-:Y:S01]  /*17800*/  LOP3.LUT R18, R3, R2, R18, 0xfe, !PT ;  /* 0x0000000203127212 */ /* 0x000fe200078efe12 */
[----:B------:R-:W-:Y:S05]  /*17810*/  BRA `(.L_x_22446) ;  /* 0x0000041000007947 */ /* 0x000fea0003800000 */
.L_x_22459:
        /* <DEDUP_REMOVED lines=20> */
.L_x_22464:
[----:B------:R-:W-:Y:S05]  /*17960*/  BSYNC B0 ;  /* 0x0000000000007941 */ /* 0x000fea0003800000 */
.L_x_22463:
[----:B------:R-:W-:Y:S01]  /*17970*/  IMAD.SHL.U32 R2, R2, 0x200000, RZ ;  /* 0x0020000002027824 */ /* 0x000fe200078e00ff */
[----:B------:R-:W-:-:S04]  /*17980*/  LEA R3, R0, 0x37800000, 0x17 ;  /* 0x3780000000037811 */ /* 0x000fc800078eb8ff */
[----:B------:R-:W-:Y:S01]  /*17990*/  LOP3.LUT R18, R3, R2, R18, 0xfe, !PT ;  /* 0x0000000203127212 */ /* 0x000fe200078efe12 */
[----:B------:R-:W-:Y:S05]  /*179a0*/  BRA `(.L_x_22446) ;  /* 0x0000028000007947 */ /* 0x000fea0003800000 */
.L_x_22458:
        /* <DEDUP_REMOVED lines=14> */
.L_x_22445:
        /* <DEDUP_REMOVED lines=21> */
.L_x_22466:
[----:B------:R-:W2:Y:S02]  /*17be0*/  LDG.E.64 R2, [R2.64] ;  /* 0x0000002402027981 */ /* 0x000ea4000c1e1b00 */
[----:B--2---:R0:W1:Y:S01]  /*17bf0*/  I2F.U64 R18, R2 ;  /* 0x0000000200127312 */ /* 0x0040620000301000 */
[----:B------:R-:W-:Y:S05]  /*17c00*/  BRA `(.L_x_22446) ;  /* 0x0000002000007947 */ /* 0x000fea0003800000 */
.L_x_22465:
[----:B------:R-:W2:Y:S02]  /*17c10*/  LDG.E R2, [R2.64] ;  /* 0x0000002402027981 */ /* 0x000ea4000c1e1900 */
[----:B--2---:R0:W1:Y:S02]  /*17c20*/  I2F.U32 R18, R2 ;  /* 0x0000000200127306 */ /* 0x0040640000201000 */
.L_x_22446:
[----:B------:R-:W-:Y:S05]  /*17c30*/  BSYNC B6 ;  /* 0x0000000000067941 */ /* 0x000fea0003800000 */
.L_x_22440:
        /* <DEDUP_REMOVED lines=18> */
.L_x_22471:
[----:B------:R-:W2:Y:S02]  /*17d60*/  LDG.E.U8 R2, [R2.64] ;  /* 0x0000002402027981 */ /* 0x000ea4000c1e1100 */
[----:B--2---:R0:W2:Y:S01]  /*17d70*/  I2F.U16 R22, R2 ;  /* 0x0000000200167306 */ /* 0x0040a20000101000 */
[----:B------:R-:W-:Y:S05]  /*17d80*/  BRA `(.L_x_22473) ;  /* 0x00000ca000007947 */ /* 0x000fea0003800000 */
.L_x_22470:
        /* <DEDUP_REMOVED lines=9> */
.L_x_22475:
[----:B------:R-:W2:Y:S02]  /*17e20*/  LDG.E R2, [R2.64] ;  /* 0x0000002402027981 */ /* 0x000ea4000c1e1900 */
[----:B--2---:R0:W2:Y:S01]  /*17e30*/  I2F R22, R2 ;  /* 0x0000000200167306 */ /* 0x0040a20000201400 */
[----:B------:R-:W-:Y:S05]  /*17e40*/  BRA `(.L_x_22473) ;  /* 0x00000be000007947 */ /* 0x000fea0003800000 */
.L_x_22474:
[----:B------:R-:W2:Y:S02]  /*17e50*/  LDG.E.U16 R2, [R2.64] ;  /* 0x0000002402027981 */ /* 0x000ea4000c1e1500 */
[----:B--2---:R0:W2:Y:S01]  /*17e60*/  I2F.S16 R22, R2 ;  /* 0x0000000200167306 */ /* 0x0040a20000101400 */
[----:B------:R-:W-:Y:S05]  /*17e70*/  BRA `(.L_x_22473) ;  /* 0x00000bb000007947 */ /* 0x000fea0003800000 */
.L_x_22469:
        /* <DEDUP_REMOVED lines=8> */
.L_x_22477:
[----:B------:R-:W2:Y:S02]  /*17f00*/  LDG.E.U16 R2, [R2.64] ;  /* 0x0000002402027981 */ /* 0x000ea4000c1e1500 */
[----:B--2---:R-:W-:Y:S01]  /*17f10*/  HADD2.F32 R22, -RZ, R2.H0_H0 ;  /* 0x20000002ff167230 */ /* 0x004fe20000004100 */
[----:B------:R-:W-:Y:S05]  /*17f20*/  BRA `(.L_x_22473) ;  /* 0x00000b0000007947 */ /* 0x000fea0003800000 */
.L_x_22476:
        /* <DEDUP_REMOVED lines=8> */
.L_x_22479:
[----:B------:R-:W2:Y:S02]  /*17fb0*/  LDG.E.U16 R2, [R2.64] ;  /* 0x0000002402027981 */ /* 0x000ea4000c1e1500 */
[----:B--2---:R-:W-:Y:S01]  /*17fc0*/  HADD2.F32 R22, -RZ, R2.H0_H0 ;  /* 0x20000002ff167230 */ /* 0x004fe20000004100 */
[----:B------:R-:W-:Y:S05]  /*17fd0*/  BRA `(.L_x_22473) ;  /* 0x00000a5000007947 */ /* 0x000fea0003800000 */
.L_x_22478:
[----:B------:R-:W2:Y:S02]  /*17fe0*/  LDG.E.64 R2, [R2.64] ;  /* 0x0000002402027981 */ /* 0x000ea4000c1e1b00 */
[----:B--2---:R-:W0:Y:S01]  /*17ff0*/  F2F.F32.F64 R22, R2 ;  /* 0x0000000200167310 */ /* 0x004e220000301000 */
[----:B------:R-:W0:-:S14]  /*18000*/  DSETP.GEU.AND P0, PT, |R2|, c[0x2][0x0], PT ;  /* 0x008000000200762a */ /* 0x000e1c0003f0e200 */
[----:B0-----:R-:W-:Y:S01]  /*18010*/  @!P0 FMUL R22, R22, 1.175494350822287508e-38 ;  /* 0x0080000016168820 */ /* 0x001fe20000400000 */
[----:B------:R-:W-:Y:S05]  /*18020*/  BRA `(.L_x_22473) ;  /* 0x00000a0000007947 */ /* 0x000fea0003800000 */
.L_x_22468:
        /* <DEDUP_REMOVED lines=12> */
.L_x_22482:
[----:B------:R-:W2:Y:S02]  /*180f0*/  LDG.E.64 R2, [R2.64] ;  /* 0x0000002402027981 */ /* 0x000ea4000c1e1b00 */
[----:B--2---:R-:W0:Y:S01]  /*18100*/  F2F.F32.F64 R22, R2 ;  /* 0x0000000200167310 */ /* 0x004e220000301000 */
[----:B------:R-:W0:-:S14]  /*18110*/  DSETP.GEU.AND P0, PT, |R2|, c[0x2][0x0], PT ;  /* 0x008000000200762a */ /* 0x000e1c0003f0e200 */
[----:B0-----:R-:W-:Y:S01]  /*18120*/  @!P0 FMUL R22, R22, 1.175494350822287508e-38 ;  /* 0x0080000016168820 */ /* 0x001fe20000400000 */
[----:B------:R-:W-:Y:S05]  /*18130*/  BRA `(.L_x_22473) ;  /* 0x000008f000007947 */ /* 0x000fea0003800000 */
.L_x_22481:
        /* <DEDUP_REMOVED lines=26> */
.L_x_22484:
        /* <DEDUP_REMOVED lines=13> */
.L_x_22483:
[----:B------:R-:W2:Y:S02]  /*183b0*/  LDG.E.U16 R2, [R2.64] ;  /* 0x0000002402027981 */ /* 0x000ea4000c1e1500 */
[----:B--2---:R-:W-:Y:S01]  /*183c0*/  PRMT R22, RZ, 0x5410, R2 ;  /* 0x00005410ff167816 */ /* 0x004fe20000000002 */
[----:B------:R-:W-:Y:S05]  /*183d0*/  BRA `(.L_x_22473) ;  /* 0x0000065000007947 */ /* 0x000fea0003800000 */
.L_x_22480:
        /* <DEDUP_REMOVED lines=11> */
.L_x_22487:
        /* <DEDUP_REMOVED lines=20> */
.L_x_22489:
[----:B------:R-:W-:Y:S05]  /*185d0*/  BSYNC B0 ;  /* 0x0000000000007941 */ /* 0x000fea0003800000 */
.L_x_22488:
[----:B------:R-:W-:Y:S01]  /*185e0*/  IMAD.SHL.U32 R2, R2, 0x100000, RZ ;  /* 0x0010000002027824 */ /* 0x000fe200078e00ff */
[----:B------:R-:W-:-:S04]  /*185f0*/  LEA R3, R0, 0x3b800000, 0x17 ;  /* 0x3b80000000037811 */ /* 0x000fc800078eb8ff */
[----:B------:R-:W-:Y:S01]  /*18600*/  LOP3.LUT R22, R3, R2, R22, 0xfe, !PT ;  /* 0x0000000203167212 */ /* 0x000fe200078efe16 */
[----:B------:R-:W-:Y:S05]  /*18610*/  BRA `(.L_x_22473) ;  /* 0x0000041000007947 */ /* 0x000fea0003800000 */
.L_x_22486:
        /* <DEDUP_REMOVED lines=20> */
.L_x_22491:
[----:B------:R-:W-:Y:S05]  /*18760*/  BSYNC B0 ;  /* 0x0000000000007941 */ /* 0x000fea0003800000 */
.L_x_22490:
[----:B------:R-:W-:Y:S01]  /*18770*/  IMAD.SHL.U32 R2, R2, 0x200000, RZ ;  /* 0x0020000002027824 */ /* 0x000fe200078e00ff */
[----:B------:R-:W-:-:S04]  /*18780*/  LEA R3, R0, 0x37800000, 0x17 ;  /* 0x3780000000037811 */ /* 0x000fc800078eb8ff */
[----:B------:R-:W-:Y:S01]  /*18790*/  LOP3.LUT R22, R3, R2, R22, 0xfe, !PT ;  /* 0x0000000203167212 */ /* 0x000fe200078efe16 */
[----:B------:R-:W-:Y:S05]  /*187a0*/  BRA `(.L_x_22473) ;  /* 0x0000028000007947 */ /* 0x000fea0003800000 */
.L_x_22485:
        /* <DEDUP_REMOVED lines=14> */
.L_x_22472:
        /* <DEDUP_REMOVED lines=21> */
.L_x_22493:
[----:B------:R-:W2:Y:S02]  /*189e0*/  LDG.E.64 R2, [R2.64] ;  /* 0x0000002402027981 */ /* 0x000ea4000c1e1b00 */
[----:B--2---:R0:W2:Y:S01]  /*189f0*/  I2F.U64 R22, R2 ;  /* 0x0000000200167312 */ /* 0x0040a20000301000 */
[----:B------:R-:W-:Y:S05]  /*18a00*/  BRA `(.L_x_22473) ;  /* 0x0000002000007947 */ /* 0x000fea0003800000 */
.L_x_22492:
[----:B------:R-:W2:Y:S02]  /*18a10*/  LDG.E R2, [R2.64] ;  /* 0x0000002402027981 */ /* 0x000ea4000c1e1900 */
[----:B--2---:R0:W2:Y:S02]  /*18a20*/  I2F.U32 R22, R2 ;  /* 0x0000000200167306 */ /* 0x0040a40000201000 */
.L_x_22473:
[----:B------:R-:W-:Y:S05]  /*18a30*/  BSYNC B6 ;  /* 0x0000000000067941 */ /* 0x000fea0003800000 */
.L_x_22467:
        /* <DEDUP_REMOVED lines=18> */
.L_x_22498:
[----:B------:R-:W3:Y:S02]  /*18b60*/  LDG.E.U8 R2, [R2.64] ;  /* 0x0000002402027981 */ /* 0x000ee4000c1e1100 */
[----:B---3--:R0:W3:Y:S01]  /*18b70*/  I2F.U16 R24, R2 ;  /* 0x0000000200187306 */ /* 0x0080e20000101000 */
[----:B------:R-:W-:Y:S05]  /*18b80*/  BRA `(.L_x_22500) ;  /* 0x00000ca000007947 */ /* 0x000fea0003800000 */
.L_x_22497:
        /* <DEDUP_REMOVED lines=9> */
.L_x_22502:
[----:B------:R-:W3:Y:S02]  /*18c20*/  LDG.E R2, [R2.64] ;  /* 0x0000002402027981 */ /* 0x000ee4000c1e1900 */
[----:B---3--:R0:W3:Y:S01]  /*18c30*/  I2F R24, R2 ;  /* 0x0000000200187306 */ /* 0x0080e20000201400 */
[----:B------:R-:W-:Y:S05]  /*18c40*/  BRA `(.L_x_22500) ;  /* 0x00000be000007947 */ /* 0x000fea0003800000 */
.L_x_22501:
[----:B------:R-:W3:Y:S02]  /*18c50*/  LDG.E.U16 R2, [R2.64] ;  /* 0x0000002402027981 */ /* 0x000ee4000c1e1500 */
[----:B---3--:R0:W3:Y:S01]  /*18c60*/  I2F.S16 R24, R2 ;  /* 0x0000000200187306 */ /* 0x0080e20000101400 */
[----:B------:R-:W-:Y:S05]  /*18c70*/  BRA `(.L_x_22500) ;  /* 0x00000bb000007947 */ /* 0x000fea0003800000 */
.L_x_22496:
        /* <DEDUP_REMOVED lines=8> */
.L_x_22504:
[----:B------:R-:W3:Y:S02]  /*18d00*/  LDG.E.U16 R2, [R2.64] ;  /* 0x0000002402027981 */ /* 0x000ee4000c1e1500 */
[----:B---3--:R-:W-:Y:S01]  /*18d10*/  HADD2.F32 R24, -RZ, R2.H0_H0 ;  /* 0x20000002ff187230 */ /* 0x008fe20000004100 */
[----:B------:R-:W-:Y:S05]  /*18d20*/  BRA `(.L_x_22500) ;  /* 0x00000b0000007947 */ /* 0x000fea0003800000 */
.L_x_22503:
        /* <DEDUP_REMOVED lines=8> */
.L_x_22506:
[----:B------:R-:W3:Y:S02]  /*18db0*/  LDG.E.U16 R2, [R2.64] ;  /* 0x0000002402027981 */ /* 0x000ee4000c1e1500 */
[----:B---3--:R-:W-:Y:S01]  /*18dc0*/  HADD2.F32 R24, -RZ, R2.H0_H0 ;  /* 0x20000002ff187230 */ /* 0x008fe20000004100 */
[----:B------:R-:W-:Y:S05]  /*18dd0*/  BRA `(.L_x_22500) ;  /* 0x00000a5000007947 */ /* 0x000fea0003800000 */
.L_x_22505:
[----:B------:R-:W3:Y:S02]  /*18de0*/  LDG.E.64 R2, [R2.64] ;  /* 0x0000002402027981 */ /* 0x000ee4000c1e1b00 */
[----:B---3--:R-:W0:Y:S01]  /*18df0*/  F2F.F32.F64 R24, R2 ;  /* 0x0000000200187310 */ /* 0x008e220000301000 */
[----:B------:R-:W0:-:S14]  /*18e00*/  DSETP.GEU.AND P0, PT, |R2|, c[0x2][0x0], PT ;  /* 0x008000000200762a */ /* 0x000e1c0003f0e200 */
[----:B0-----:R-:W-:Y:S01]  /*18e10*/  @!P0 FMUL R24, R24, 1.175494350822287508e-38 ;  /* 0x0080000018188820 */ /* 0x001fe20000400000 */
[----:B------:R-:W-:Y:S05]  /*18e20*/  BRA `(.L_x_22500) ;  /* 0x00000a0000007947 */ /* 0x000fea0003800000 */
.L_x_22495:
        /* <DEDUP_REMOVED lines=12> */
.L_x_22509:
[----:B------:R-:W3:Y:S02]  /*18ef0*/  LDG.E.64 R2, [R2.64] ;  /* 0x0000002402027981 */ /* 0x000ee4000c1e1b00 */
[----:B---3--:R-:W0:Y:S01]  /*18f00*/  F2F.F32.F64 R24, R2 ;  /* 0x0000000200187310 */ /* 0x008e220000301000 */
[----:B------:R-:W0:-:S14]  /*18f10*/  DSETP.GEU.AND P0, PT, |R2|, c[0x2][0x0], PT ;  /* 0x008000000200762a */ /* 0x000e1c0003f0e200 */
[----:B0-----:R-:W-:Y:S01]  /*18f20*/  @!P0 FMUL R24, R24, 1.175494350822287508e-38 ;  /* 0x0080000018188820 */ /* 0x001fe20000400000 */
[----:B------:R-:W-:Y:S05]  /*18f30*/  BRA `(.L_x_22500) ;  /* 0x000008f000007947 */ /* 0x000fea0003800000 */
.L_x_22508:
        /* <DEDUP_REMOVED lines=26> */
.L_x_22511:
        /* <DEDUP_REMOVED lines=13> */
.L_x_22510:
[----:B------:R-:W3:Y:S02]  /*191b0*/  LDG.E.U16 R2, [R2.64] ;  /* 0x0000002402027981 */ /* 0x000ee4000c1e1500 */
[----:B---3--:R-:W-:Y:S01]  /*191c0*/  PRMT R24, RZ, 0x5410, R2 ;  /* 0x00005410ff187816 */ /* 0x008fe20000000002 */
[----:B------:R-:W-:Y:S05]  /*191d0*/  BRA `(.L_x_22500) ;  /* 0x0000065000007947 */ /* 0x000fea0003800000 */
.L_x_22507:
        /* <DEDUP_REMOVED lines=11> */
.L_x_22514:
        /* <DEDUP_REMOVED lines=20> */
.L_x_22516:
[----:B------:R-:W-:Y:S05]  /*193d0*/  BSYNC B0 ;  /* 0x0000000000007941 */ /* 0x000fea0003800000 */
.L_x_22515:
[----:B------:R-:W-:Y:S01]  /*193e0*/  IMAD.SHL.U32 R2, R2, 0x100000, RZ ;  /* 0x0010000002027824 */ /* 0x000fe200078e00ff */
[----:B------:R-:W-:-:S04]  /*193f0*/  LEA R3, R0, 0x3b800000, 0x17 ;  /* 0x3b80000000037811 */ /* 0x000fc800078eb8ff */
[----:B------:R-:W-:Y:S01]  /*19400*/  LOP3.LUT R24, R3, R2, R24, 0xfe, !PT ;  /* 0x0000000203187212 */ /* 0x000fe200078efe18 */
[----:B------:R-:W-:Y:S05]  /*19410*/  BRA `(.L_x_22500) ;  /* 0x0000041000007947 */ /* 0x000fea0003800000 */
.L_x_22513:
        /* <DEDUP_REMOVED lines=20> */
.L_x_22518:
[----:B------:R-:W-:Y:S05]  /*19560*/  BSYNC B0 ;  /* 0x0000000000007941 */ /* 0x000fea0003800000 */
.L_x_22517:
[----:B------:R-:W-:Y:S01]  /*19570*/  IMAD.SHL.U32 R2, R2, 0x200000, RZ ;  /* 0x0020000002027824 */ /* 0x000fe200078e00ff */
[----:B------:R-:W-:-:S04]  /*19580*/  LEA R3, R0, 0x37800000, 0x17 ;  /* 0x3780000000037811 */ /* 0x000fc800078eb8ff */
[----:B------:R-:W-:Y:S01]  /*19590*/  LOP3.LUT R24, R3, R2, R24, 0xfe, !PT ;  /* 0x0000000203187212 */ /* 0x000fe200078efe18 */
[----:B------:R-:W-:Y:S05]  /*195a0*/  BRA `(.L_x_22500) ;  /* 0x0000028000007947 */ /* 0x000fea0003800000 */
.L_x_22512:
        /* <DEDUP_REMOVED lines=14> */
.L_x_22499:
        /* <DEDUP_REMOVED lines=21> */
.L_x_22520:
[----:B------:R-:W3:Y:S02]  /*197e0*/  LDG.E.64 R24, [R2.64] ;  /* 0x0000002402187981 */ /* 0x000ee4000c1e1b00 */
[----:B---3--:R0:W3:Y:S01]  /*197f0*/  I2F.U64 R24, R24 ;  /* 0x0000001800187312 */ /* 0x0080e20000301000 */
[----:B------:R-:W-:Y:S05]  /*19800*/  BRA `(.L_x_22500) ;  /* 0x0000002000007947 */ /* 0x000fea0003800000 */
.L_x_22519:
[----:B------:R-:W3:Y:S02]  /*19810*/  LDG.E R2, [R2.64] ;  /* 0x0000002402027981 */ /* 0x000ee4000c1e1900 */
[----:B---3--:R0:W3:Y:S02]  /*19820*/  I2F.U32 R24, R2 ;  /* 0x0000000200187306 */ /* 0x0080e40000201000 */
.L_x_22500:
[----:B------:R-:W-:Y:S05]  /*19830*/  BSYNC B6 ;  /* 0x0000000000067941 */ /* 0x000fea0003800000 */
.L_x_22494:
        /* <DEDUP_REMOVED lines=18> */
.L_x_22525:
[----:B------:R-:W4:Y:S02]  /*19960*/  LDG.E.U8 R2, [R2.64] ;  /* 0x0000002402027981 */ /* 0x000f24000c1e1100 */
[----:B----4-:R0:W4:Y:S01]  /*19970*/  I2F.U16 R5, R2 ;  /* 0x0000000200057306 */ /* 0x0101220000101000 */
[----:B------:R-:W-:Y:S05]  /*19980*/  BRA `(.L_x_22527) ;  /* 0x00000ca000007947 */ /* 0x000fea0003800000 */
.L_x_22524:
        /* <DEDUP_REMOVED lines=9> */
.L_x_22529:
[----:B------:R-:W4:Y:S02]  /*19a20*/  LDG.E R2, [R2.64] ;  /* 0x0000002402027981 */ /* 0x000f24000c1e1900 */
[----:B----4-:R0:W4:Y:S01]  /*19a30*/  I2F R5, R2 ;  /* 0x0000000200057306 */ /* 0x0101220000201400 */
[----:B------:R-:W-:Y:S05]  /*19a40*/  BRA `(.L_x_22527) ;  /* 0x00000be000007947 */ /* 0x000fea0003800000 */
.L_x_22528:
[----:B------:R-:W4:Y:S02]  /*19a50*/  LDG.E.U16 R2, [R2.64] ;  /* 0x0000002402027981 */ /* 0x000f24000c1e1500 */
[----:B----4-:R0:W4:Y:S01]  /*19a60*/  I2F.S16 R5, R2 ;  /* 0x0000000200057306 */ /* 0x0101220000101400 */
[----:B------:R-:W-:Y:S05]  /*19a70*/  BRA `(.L_x_22527) ;  /* 0x00000bb000007947 */ /* 0x000fea0003800000 */
.L_x_22523:
        /* <DEDUP_REMOVED lines=8> */
.L_x_22531:
[----:B------:R-:W4:Y:S02]  /*19b00*/  LDG.E.U16 R2, [R2.64] ;  /* 0x0000002402027981 */ /* 0x000f24000c1e1500 */
[----:B----4-:R-:W-:Y:S01]  /*19b10*/  HADD2.F32 R5, -RZ, R2.H0_H0 ;  /* 0x20000002ff057230 */ /* 0x010fe20000004100 */
[----:B------:R-:W-:Y:S05]  /*19b20*/  BRA `(.L_x_22527) ;  /* 0x00000b0000007947 */ /* 0x000fea0003800000 */
.L_x_22530:
        /* <DEDUP_REMOVED lines=8> */
.L_x_22533:
[----:B------:R-:W4:Y:S02]  /*19bb0*/  LDG.E.U16 R2, [R2.64] ;  /* 0x0000002402027981 */ /* 0x000f24000c1e1500 */
[----:B----4-:R-:W-:Y:S01]  /*19bc0*/  HADD2.F32 R5, -RZ, R2.H0_H0 ;  /* 0x20000002ff057230 */ /* 0x010fe20000004100 */
[----:B------:R-:W-:Y:S05]  /*19bd0*/  BRA `(.L_x_22527) ;  /* 0x00000a5000007947 */ /* 0x000fea0003800000 */
.L_x_22532:
[----:B------:R-:W4:Y:S02]  /*19be0*/  LDG.E.64 R2, [R2.64] ;  /* 0x0000002402027981 */ /* 0x000f24000c1e1b00 */
[----:B----4-:R-:W0:Y:S01]  /*19bf0*/  F2F.F32.F64 R5, R2 ;  /* 0x0000000200057310 */ /* 0x010e220000301000 */
[----:B------:R-:W0:-:S14]  /*19c00*/  DSETP.GEU.AND P0, PT, |R2|, c[0x2][0x0], PT ;  /* 0x008000000200762a */ /* 0x000e1c0003f0e200 */
[----:B0-----:R-:W-:Y:S01]  /*19c10*/  @!P0 FMUL R5, R5, 1.175494350822287508e-38 ;  /* 0x0080000005058820 */ /* 0x001fe20000400000 */
[----:B------:R-:W-:Y:S05]  /*19c20*/  BRA `(.L_x_22527) ;  /* 0x00000a0000007947 */ /* 0x000fea0003800000 */
.L_x_22522:
        /* <DEDUP_REMOVED lines=12> */
.L_x_22536:
[----:B------:R-:W4:Y:S02]  /*19cf0*/  LDG.E.64 R2, [R2.64] ;  /* 0x0000002402027981 */ /* 0x000f24000c1e1b00 */
[----:B----4-:R-:W0:Y:S01]  /*19d00*/  F2F.F32.F64 R5, R2 ;  /* 0x0000000200057310 */ /* 0x010e220000301000 */
[----:B------:R-:W0:-:S14]  /*19d10*/  DSETP.GEU.AND P0, PT, |R2|, c[0x2][0x0], PT ;  /* 0x008000000200762a */ /* 0x000e1c0003f0e200 */
[----:B0-----:R-:W-:Y:S01]  /*19d20*/  @!P0 FMUL R5, R5, 1.175494350822287508e-38 ;  /* 0x0080000005058820 */ /* 0x001fe20000400000 */
[----:B------:R-:W-:Y:S05]  /*19d30*/  BRA `(.L_x_22527) ;  /* 0x000008f000007947 */ /* 0x000fea0003800000 */
.L_x_22535:
        /* <DEDUP_REMOVED lines=26> */
.L_x_22538:
        /* <DEDUP_REMOVED lines=13> */
.L_x_22537:
[----:B------:R-:W4:Y:S02]  /*19fb0*/  LDG.E.U16 R2, [R2.64] ;  /* 0x0000002402027981 */ /* 0x000f24000c1e1500 */
[----:B----4-:R-:W-:Y:S01]  /*19fc0*/  PRMT R5, RZ, 0x5410, R2 ;  /* 0x00005410ff057816 */ /* 0x010fe20000000002 */
[----:B------:R-:W-:Y:S05]  /*19fd0*/  BRA `(.L_x_22527) ;  /* 0x0000065000007947 */ /* 0x000fea0003800000 */
.L_x_22534:
        /* <DEDUP_REMOVED lines=11> */
.L_x_22541:
        /* <DEDUP_REMOVED lines=20> */
.L_x_22543:
[----:B------:R-:W-:Y:S05]  /*1a1d0*/  BSYNC B0 ;  /* 0x0000000000007941 */ /* 0x000fea0003800000 */
.L_x_22542:
[----:B------:R-:W-:Y:S01]  /*1a1e0*/  IMAD.SHL.U32 R2, R2, 0x100000, RZ ;  /* 0x0010000002027824 */ /* 0x000fe200078e00ff */
[----:B------:R-:W-:-:S04]  /*1a1f0*/  LEA R5, R0, 0x3b800000, 0x17 ;  /* 0x3b80000000057811 */ /* 0x000fc800078eb8ff */
[----:B------:R-:W-:Y:S01]  /*1a200*/  LOP3.LUT R5, R5, R2, R4, 0xfe, !PT ;  /* 0x0000000205057212 */ /* 0x000fe200078efe04 */
[----:B------:R-:W-:Y:S05]  /*1a210*/  BRA `(.L_x_22527) ;  /* 0x0000041000007947 */ /* 0x000fea0003800000 */
.L_x_22540:
        /* <DEDUP_REMOVED lines=20> */
.L_x_22545:
[----:B------:R-:W-:Y:S05]  /*1a360*/  BSYNC B0 ;  /* 0x0000000000007941 */ /* 0x000fea0003800000 */
.L_x_22544:
[----:B------:R-:W-:Y:S01]  /*1a370*/  IMAD.SHL.U32 R2, R2, 0x200000, RZ ;  /* 0x0020000002027824 */ /* 0x000fe200078e00ff */
[----:B------:R-:W-:-:S04]  /*1a380*/  LEA R5, R0, 0x37800000, 0x17 ;  /* 0x3780000000057811 */ /* 0x000fc800078eb8ff */
[----:B------:R-:W-:Y:S01]  /*1a390*/  LOP3.LUT R5, R5, R2, R4, 0xfe, !PT ;  /* 0x0000000205057212 */ /* 0x000fe200078efe04 */
[----:B------:R-:W-:Y:S05]  /*1a3a0*/  BRA `(.L_x_22527) ;  /* 0x0000028000007947 */ /* 0x000fea0003800000 */
.L_x_22539:
        /* <DEDUP_REMOVED lines=14> */
.L_x_22526:
        /* <DEDUP_REMOVED lines=21> */
.L_x_22547:
[----:B------:R-:W4:Y:S02]  /*1a5e0*/  LDG.E.64 R2, [R2.64] ;  /* 0x0000002402027981 */ /* 0x000f24000c1e1b00 */
[----:B----4-:R0:W4:Y:S01]  /*1a5f0*/  I2F.U64 R5, R2 ;  /* 0x0000000200057312 */ /* 0x0101220000301000 */
[----:B------:R-:W-:Y:S05]  /*1a600*/  BRA `(.L_x_22527) ;  /* 0x0000002000007947 */ /* 0x000fea0003800000 */
.L_x_22546:
[----:B------:R-:W4:Y:S02]  /*1a610*/  LDG.E R2, [R2.64] ;  /* 0x0000002402027981 */ /* 0x000f24000c1e1900 */
[----:B----4-:R0:W4:Y:S02]  /*1a620*/  I2F.U32 R5, R2 ;  /* 0x0000000200057306 */ /* 0x0101240000201000 */
.L_x_22527:
[----:B------:R-:W-:Y:S05]  /*1a630*/  BSYNC B6 ;  /* 0x0000000000067941 */ /* 0x000fea0003800000 */
.L_x_22521:
        /* <DEDUP_REMOVED lines=21> */
.L_x_22551:
[----:B------:R-:W-:-:S06]  /*1a790*/  PRMT R3, RZ, 0x5410, R19 ;  /* 0x00005410ff037816 */ /* 0x000fcc0000000013 */
[----:B------:R-:W0:Y:S02]  /*1a7a0*/  F2I.S64.TRUNC R2, R3 ;  /* 0x0000000300027311 */ /* 0x000e24000020d900 */
[----:B0-----:R-:W-:Y:S01]  /*1a7b0*/  STG.E.U8 [R16.64], R2 ;  /* 0x0000000210007986 */ /* 0x001fe2000c101124 */
[----:B------:R-:W-:Y:S05]  /*1a7c0*/  EXIT ;  /* 0x000000000000794d */ /* 0x000fea0003800000 */
.L_x_22550:
        /* <DEDUP_REMOVED lines=10> */
.L_x_22554:
[----:B------:R-:W-:-:S06]  /*1a870*/  PRMT R19, RZ, 0x5410, R19 ;  /* 0x00005410ff137816 */ /* 0x000fcc0000000013 */
[----:B------:R-:W0:Y:S02]  /*1a880*/  F2I.FTZ.TRUNC.NTZ R19, R19 ;  /* 0x0000001300137305 */ /* 0x000e24000021f100 */
[----:B0-----:R-:W-:Y:S01]  /*1a890*/  STG.E [R16.64], R19 ;  /* 0x0000001310007986 */ /* 0x001fe2000c101924 */
[----:B------:R-:W-:Y:S05]  /*1a8a0*/  EXIT ;  /* 0x000000000000794d */ /* 0x000fea0003800000 */
.L_x_22553:
[----:B------:R-:W-:-:S06]  /*1a8b0*/  PRMT R19, RZ, 0x5410, R19 ;  /* 0x00005410ff137816 */ /* 0x000fcc0000000013 */
[----:B------:R-:W0:Y:S02]  /*1a8c0*/  F2I.FTZ.TRUNC.NTZ R19, R19 ;  /* 0x0000001300137305 */ /* 0x000e24000021f100 */
[----:B0-----:R-:W-:Y:S01]  /*1a8d0*/  STG.E.U16 [R16.64], R19 ;  /* 0x0000001310007986 */ /* 0x001fe2000c101524 */
[----:B------:R-:W-:Y:S05]  /*1a8e0*/  EXIT ;  /* 0x000000000000794d */ /* 0x000fea0003800000 */
.L_x_22549:
        /* <DEDUP_REMOVED lines=9> */
.L_x_22556:
[----:B------:R-:W-:-:S04]  /*1a980*/  PRMT R0, RZ, 0x5410, R19 ;  /* 0x00005410ff007816 */ /* 0x000fc80000000013 */
[----:B------:R-:W-:-:S05]  /*1a990*/  F2FP.PACK_AB R0, RZ, R0 ;  /* 0x00000000ff00723e */ /* 0x000fca00000000ff */
[----:B------:R-:W-:Y:S01]  /*1a9a0*/  STG.E.U16 [R16.64], R0 ;  /* 0x0000000010007986 */ /* 0x000fe2000c101524 */
[----:B------:R-:W-:Y:S05]  /*1a9b0*/  EXIT ;  /* 0x000000000000794d */ /* 0x000fea0003800000 */
.L_x_22555:
        /* <DEDUP_REMOVED lines=10> */
.L_x_22558:
[----:B------:R-:W-:-:S04]  /*1aa60*/  PRMT R19, RZ, 0x5410, R19 ;  /* 0x00005410ff137816 */ /* 0x000fc80000000013 */
[----:B------:R-:W-:-:S04]  /*1aa70*/  F2FP.PACK_AB R3, RZ, R19 ;  /* 0x00000013ff03723e */ /* 0x000fc800000000ff */
[----:B------:R-:W-:-:S05]  /*1aa80*/  PRMT R3, R3, 0x5410, RZ ;  /* 0x0000541003037816 */ /* 0x000fca00000000ff */
[----:B------:R-:W-:Y:S01]  /*1aa90*/  STG.E [R16.64], R3 ;  /* 0x0000000310007986 */ /* 0x000fe2000c101924 */
[----:B------:R-:W-:Y:S05]  /*1aaa0*/  EXIT ;  /* 0x000000000000794d */ /* 0x000fea0003800000 */
.L_x_22557:
[----:B------:R-:W-:-:S05]  /*1aab0*/  PRMT R2, RZ, 0x5410, R19 ;  /* 0x00005410ff027816 */ /* 0x000fca0000000013 */
[----:B------:R-:W-:-:S06]  /*1aac0*/  FMUL.FTZ R2, R2, 1 ;  /* 0x3f80000002027820 */ /* 0x000fcc0000410000 */
[----:B------:R-:W0:Y:S02]  /*1aad0*/  F2F.F64.F32 R2, R2 ;  /* 0x0000000200027310 */ /* 0x000e240000201800 */
[----:B0-----:R-:W-:Y:S01]  /*1aae0*/  STG.E.64 [R16.64], R2 ;  /* 0x0000000210007986 */ /* 0x001fe2000c101b24 */
[----:B------:R-:W-:Y:S05]  /*1aaf0*/  EXIT ;  /* 0x000000000000794d */ /* 0x000fea0003800000 */
.L_x_22548:
        /* <DEDUP_REMOVED lines=13> */
.L_x_22561:
[----:B------:R-:W-:Y:S01]  /*1abd0*/  PRMT R19, RZ, 0x5410, R19 ;  /* 0x00005410ff137816 */ /* 0x000fe20000000013 */
[----:B------:R-:W-:-:S04]  /*1abe0*/  CS2R R6, SRZ ;  /* 0x0000000000067805 */ /* 0x000fc8000001ff00 */
[----:B------:R-:W-:-:S06]  /*1abf0*/  FMUL.FTZ R4, R19, 1 ;  /* 0x3f80000013047820 */ /* 0x000fcc0000410000 */
[----:B------:R-:W0:Y:S02]  /*1ac00*/  F2F.F64.F32 R4, R4 ;  /* 0x0000000400047310 */ /* 0x000e240000201800 */
[----:B0-----:R-:W-:Y:S01]  /*1ac10*/  STG.E.128 [R16.64], R4 ;  /* 0x0000000410007986 */ /* 0x001fe2000c101d24 */
[----:B------:R-:W-:Y:S05]  /*1ac20*/  EXIT ;  /* 0x000000000000794d */ /* 0x000fea0003800000 */
.L_x_22560:
        /* <DEDUP_REMOVED lines=21> */
.L_x_22565:
[----:B------:R-:W-:Y:S05]  /*1ad80*/  BSYNC B0 ;  /* 0x0000000000007941 */ /* 0x000fea0003800000 */
.L_x_22564:
[----:B------:R-:W-:-:S05]  /*1ad90*/  LOP3.LUT R3, R0, R3, RZ, 0xfc, !PT ;  /* 0x0000000300037212 */ /* 0x000fca00078efcff */
[----:B------:R-:W-:Y:S01]  /*1ada0*/  STG.E.U8 [R16.64], R3 ;  /* 0x0000000310007986 */ /* 0x000fe2000c101124 */
[----:B------:R-:W-:Y:S05]  /*1adb0*/  EXIT ;  /* 0x000000000000794d */ /* 0x000fea0003800000 */
.L_x_22563:
        /* <DEDUP_REMOVED lines=13> */
.L_x_22567:
[----:B------:R-:W-:Y:S01]  /*1ae90*/  IMAD.MOV.U32 R0, RZ, RZ, 0x7f ;  /* 0x0000007fff007424 */ /* 0x000fe200078e00ff */
[----:B------:R-:W-:-:S04]  /*1aea0*/  ISETP.GT.U32.AND P0, PT, R2, 0x7f800000, PT ;  /* 0x7f8000000200780c */ /* 0x000fc80003f04070 */
[----:B------:R-:W-:-:S04]  /*1aeb0*/  SEL R0, R0, 0x7c, P0 ;  /* 0x0000007c00007807 */ /* 0x000fc80000000000 */
.L_x_22568:
[----:B------:R-:W-:Y:S05]  /*1aec0*/  BSYNC B0 ;  /* 0x0000000000007941 */ /* 0x000fea0003800000 */
.L_x_22566:
[----:B------:R-:W-:-:S04]  /*1aed0*/  LOP3.LUT R2, R19, 0x80000000, RZ, 0xc0, !PT ;  /* 0x8000000013027812 */ /* 0x000fc800078ec0ff */
[----:B------:R-:W-:-:S04]  /*1aee0*/  SHF.R.U32.HI R3, RZ, 0x18, R2 ;  /* 0x00000018ff037819 */ /* 0x000fc80000011602 */
[----:B------:R-:W-:-:S05]  /*1aef0*/  LOP3.LUT R3, R0, R3, RZ, 0xfc, !PT ;  /* 0x0000000300037212 */ /* 0x000fca00078efcff */
[----:B------:R-:W-:Y:S01]  /*1af00*/  STG.E.U8 [R16.64], R3 ;  /* 0x0000000310007986 */ /* 0x000fe2000c101124 */
[----:B------:R-:W-:Y:S05]  /*1af10*/  EXIT ;  /* 0x000000000000794d */ /* 0x000fea0003800000 */
.L_x_22562:
[----:B------:R-:W-:Y:S01]  /*1af20*/  STG.E.U16 [R16.64], R19 ;  /* 0x0000001310007986 */ /* 0x000fe2000c101524 */
[----:B------:R-:W-:Y:S05]  /*1af30*/  EXIT ;  /* 0x000000000000794d */ /* 0x000fea0003800000 */
.L_x_22559:
        /* <DEDUP_REMOVED lines=12> */
.L_x_22571:
        /* <DEDUP_REMOVED lines=17> */
.L_x_22574:
[----:B------:R-:W-:-:S04]  /*1b110*/  LOP3.LUT R2, R19, 0x80000000, RZ, 0xc0, !PT ;  /* 0x8000000013027812 */ /* 0x000fc800078ec0ff */
[----:B------:R-:W-:-:S04]  /*1b120*/  SHF.R.U32.HI R3, RZ, 0x18, R2 ;  /* 0x00000018ff037819 */ /* 0x000fc80000011602 */
[----:B------:R-:W-:-:S04]  /*1b130*/  LOP3.LUT R0, R0, R3, RZ, 0xfc, !PT ;  /* 0x0000000300007212 */ /* 0x000fc800078efcff */
[----:B------:R-:W-:Y:S02]  /*1b140*/  PRMT R8, R0, 0x7610, R8 ;  /* 0x0000761000087816 */ /* 0x000fe40000000008 */
.L_x_22573:
[----:B------:R-:W-:Y:S05]  /*1b150*/  BSYNC B0 ;  /* 0x0000000000007941 */ /* 0x000fea0003800000 */
.L_x_22572:
[----:B------:R-:W-:Y:S01]  /*1b160*/  STG.E.U8 [R16.64], R8 ;  /* 0x0000000810007986 */ /* 0x000fe2000c101124 */
[----:B------:R-:W-:Y:S05]  /*1b170*/  EXIT ;  /* 0x000000000000794d */ /* 0x000fea0003800000 */
.L_x_22570:
        /* <DEDUP_REMOVED lines=17> */
.L_x_22577:
[----:B------:R-:W-:-:S04]  /*1b290*/  LOP3.LUT R2, R19, 0x80000000, RZ, 0xc0, !PT ;  /* 0x8000000013027812 */ /* 0x000fc800078ec0ff */
[----:B------:R-:W-:-:S04]  /*1b2a0*/  SHF.R.U32.HI R3, RZ, 0x18, R2 ;  /* 0x00000018ff037819 */ /* 0x000fc80000011602 */
[----:B------:R-:W-:-:S04]  /*1b2b0*/  LOP3.LUT R0, R0, R3, RZ, 0xfc, !PT ;  /* 0x0000000300007212 */ /* 0x000fc800078efcff */
[----:B------:R-:W-:Y:S02]  /*1b2c0*/  PRMT R8, R0, 0x7610, R8 ;  /* 0x0000761000087816 */ /* 0x000fe40000000008 */
.L_x_22576:
[----:B------:R-:W-:Y:S05]  /*1b2d0*/  BSYNC B0 ;  /* 0x0000000000007941 */ /* 0x000fea0003800000 */
.L_x_22575:
[----:B------:R-:W-:Y:S01]  /*1b2e0*/  STG.E.U8 [R16.64], R8 ;  /* 0x0000000810007986 */ /* 0x000fe2000c101124 */
[----:B------:R-:W-:Y:S05]  /*1b2f0*/  EXIT ;  /* 0x000000000000794d */ /* 0x000fea0003800000 */
.L_x_22569:
        /* <DEDUP_REMOVED lines=22> */
.L_x_22552:
        /* <DEDUP_REMOVED lines=20> */
.L_x_22579:
[----:B------:R-:W-:-:S06]  /*1b5a0*/  PRMT R2, RZ, 0x5410, R19 ;  /* 0x00005410ff027816 */ /* 0x000fcc0000000013 */
[----:B------:R-:W0:Y:S02]  /*1b5b0*/  F2I.U64.TRUNC R2, R2 ;  /* 0x0000000200027311 */ /* 0x000e24000020d800 */
[----:B0-----:R-:W-:Y:S01]  /*1b5c0*/  STG.E.64 [R16.64], R2 ;  /* 0x0000000210007986 */ /* 0x001fe2000c101b24 */
[----:B------:R-:W-:Y:S05]  /*1b5d0*/  EXIT ;  /* 0x000000000000794d */ /* 0x000fea0003800000 */
.L_x_22578:
[----:B------:R-:W-:-:S06]  /*1b5e0*/  PRMT R19, RZ, 0x5410, R19 ;  /* 0x00005410ff137816 */ /* 0x000fcc0000000013 */
[----:B------:R-:W0:Y:S02]  /*1b5f0*/  F2I.FTZ.U32.TRUNC.NTZ R19, R19 ;  /* 0x0000001300137305 */ /* 0x000e24000021f000 */
[----:B0-----:R-:W-:Y:S01]  /*1b600*/  STG.E [R16.64], R19 ;  /* 0x0000001310007986 */ /* 0x001fe2000c101924 */
[----:B------:R-:W-:Y:S05]  /*1b610*/  EXIT ;  /* 0x000000000000794d */ /* 0x000fea0003800000 */
.L_x_22580:
        /* <DEDUP_REMOVED lines=14> */
.L_x_26871:


//--------------------- .text._ZN2at6native27unrolled_elementwise_kernelIZZZNS0_49_GLOBAL__N__b919a28f_16_Normalization_cu_5c38458722batch_norm_elementwiseERKNS_6TensorES5_RKSt8optionalIS3_ES9_S5_S5_ENKUlvE0_clEvENKUlvE1_clEvEUlN3c108BFloat16EffffE_St5arrayIPcLm6EELi4E23TrivialOffsetCalculatorILi5EjESI_ILi1EjENS0_6memory12LoadWithCastILi5EEENSL_13StoreWithCastILi1EEEEEviT_T0_T2_T3_T4_T5_ --------------------------
	.section	.text._ZN2at6native27unrolled_elementwise_kernelIZZZNS0_49_GLOBAL__N__b919a28f_16_Normalization_cu_5c38458722batch_norm_elementwiseERKNS_6TensorES5_RKSt8optionalIS3_ES9_S5_S5_ENKUlvE0_clEvENKUlvE1_clEvEUlN3c108BFloat16EffffE_St5arrayIPcLm6EELi4E23TrivialOffsetCalculatorILi5EjESI_ILi1EjENS0_6memory12LoadWithCastILi5EEENSL_13StoreWithCastILi1EEEEEviT_T0_T2_T3_T4_T5_,"ax",@progbits
	.sectioninfo	@"SHI_REGISTERS=48"
	.align	128
        .global         _ZN2at6native27unrolled_elementwise_kernelIZZZNS0_49_GLOBAL__N__b919a28f_16_Normalization_cu_5c38458722batch_norm_elementwiseERKNS_6TensorES5_RKSt8optionalIS3_ES9_S5_S5_ENKUlvE0_clEvENKUlvE1_clEvEUlN3c108BFloat16EffffE_St5arrayIPcLm6EELi4E23TrivialOffsetCalculatorILi5EjESI_ILi1EjENS0_6memory12LoadWithCastILi5EEENSL_13StoreWithCastILi1EEEEEviT_T0_T2_T3_T4_T5_
        .type           _ZN2at6native27unrolled_elementwise_kernelIZZZNS0_49_GLOBAL__N__b919a28f_16_Normalization_cu_5c38458722batch_norm_elementwiseERKNS_6TensorES5_RKSt8optionalIS3_ES9_S5_S5_ENKUlvE0_clEvENKUlvE1_clEvEUlN3c108BFloat16EffffE_St5arrayIPcLm6EELi4E23TrivialOffsetCalculatorILi5EjESI_ILi1EjENS0_6memory12LoadWithCastILi5EEENSL_13StoreWithCastILi1EEEEEviT_T0_T2_T3_T4_T5_,@function
        .size           _ZN2at6native27unrolled_elementwise_kernelIZZZNS0_49_GLOBAL__N__b919a28f_16_Normalization_cu_5c38458722batch_norm_elementwiseERKNS_6TensorES5_RKSt8optionalIS3_ES9_S5_S5_ENKUlvE0_clEvENKUlvE1_clEvEUlN3c108BFloat16EffffE_St5arrayIPcLm6EELi4E23TrivialOffsetCalculatorILi5EjESI_ILi1EjENS0_6memory12LoadWithCastILi5EEENSL_13StoreWithCastILi1EEEEEviT_T0_T2_T3_T4_T5_,(.L_x_26872 - _ZN2at6native27unrolled_elementwise_kernelIZZZNS0_49_GLOBAL__N__b919a28f_16_Normalization_cu_5c38458722batch_norm_elementwiseERKNS_6TensorES5_RKSt8optionalIS3_ES9_S5_S5_ENKUlvE0_clEvENKUlvE1_clEvEUlN3c108BFloat16EffffE_St5arrayIPcLm6EELi4E23TrivialOffsetCalculatorILi5EjESI_ILi1EjENS0_6memory12LoadWithCastILi5EEENSL_13StoreWithCastILi1EEEEEviT_T0_T2_T3_T4_T5_)
        .other          _ZN2at6native27unrolled_elementwise_kernelIZZZNS0_49_GLOBAL__N__b919a28f_16_Normalization_cu_5c38458722batch_norm_elementwiseERKNS_6TensorES5_RKSt8optionalIS3_ES9_S5_S5_ENKUlvE0_clEvENKUlvE1_clEvEUlN3c108BFloat16EffffE_St5arrayIPcLm6EELi4E23TrivialOffsetCalculatorILi5EjESI_ILi1EjENS0_6memory12LoadWithCastILi5EEENSL_13StoreWithCastILi1EEEEEviT_T0_T2_T3_T4_T5_,@"STO_CUDA_ENTRY STV_DEFAULT"
_ZN2at6native27unrolled_elementwise_kernelIZZZNS0_49_GLOBAL__N__b919a28f_16_Normalization_cu_5c38458722batch_norm_elementwiseERKNS_6TensorES5_RKSt8optionalIS3_ES9_S5_S5_ENKUlvE0_clEvENKUlvE1_clEvEUlN3c108BFloat16EffffE_St5arrayIPcLm6EELi4E23TrivialOffsetCalculatorILi5EjESI_ILi1EjENS0_6memory12LoadWithCastILi5EEENSL_13StoreWithCastILi1EEEEEviT_T0_T2_T3_T4_T5_:
.text._ZN2at6native27unrolled_elementwise_kernelIZZZNS0_49_GLOBAL__N__b919a28f_16_Normalization_cu_5c38458722batch_norm_elementwiseERKNS_6TensorES5_RKSt8optionalIS3_ES9_S5_S5_ENKUlvE0_clEvENKUlvE1_clEvEUlN3c108BFloat16EffffE_St5arrayIPcLm6EELi4E23TrivialOffsetCalculatorILi5EjESI_ILi1EjENS0_6memory12LoadWithCastILi5EEENSL_13StoreWithCastILi1EEEEEviT_T0_T2_T3_T4_T5_:
        /* <DEDUP_REMOVED lines=40> */
.L_x_22586:
[----:B------:R-:W3:Y:S02]  /*0280*/  LDG.E.U8 R2, [R2.64] ;  /* 0x0000002402027981 */ /* 0x000ee4000c1e1100 */
[----:B---3--:R-:W1:Y:S02]  /*0290*/  I2F.U16 R0, R2 ;  /* 0x0000000200007306 */ /* 0x008e640000101000 */
[----:B-1----:R-:W-:-:S04]  /*02a0*/  F2FP.BF16.PACK_AB R0, RZ, R0 ;  /* 0x00000000ff00723e */ /* 0x002fc800000010ff */
[----:B------:R-:W-:Y:S01]  /*02b0*/  PRMT R28, R0, 0x7610, R28 ;  /* 0x00007610001c7816 */ /* 0x000fe2000000001c */
[----:B------:R-:W-:Y:S05]  /*02c0*/  BRA `(.L_x_22588) ;  /* 0x00000f0000007947 */ /* 0x000fea0003800000 */
.L_x_22585:
        /* <DEDUP_REMOVED lines=11> */
.L_x_22590:
[----:B------:R-:W3:Y:S02]  /*0380*/  LDG.E R2, [R2.64] ;  /* 0x0000002402027981 */ /* 0x000ee4000c1e1900 */
[----:B---3--:R-:W1:Y:S02]  /*0390*/  I2F R0, R2 ;  /* 0x0000000200007306 */ /* 0x008e640000201400 */
[----:B-1----:R-:W-:-:S04]  /*03a0*/  F2FP.BF16.PACK_AB R0, RZ, R0 ;  /* 0x00000000ff00723e */ /* 0x002fc800000010ff */
[----:B------:R-:W-:Y:S01]  /*03b0*/  PRMT R28, R0, 0x7610, R28 ;  /* 0x00007610001c7816 */ /* 0x000fe2000000001c */
[----:B------:R-:W-:Y:S05]  /*03c0*/  BRA `(.L_x_22588) ;  /* 0x00000e0000007947 */ /* 0x000fea0003800000 */
.L_x_22589:
[----:B------:R-:W3:Y:S02]  /*03d0*/  LDG.E.U16 R2, [R2.64] ;  /* 0x0000002402027981 */ /* 0x000ee4000c1e1500 */
[----:B---3--:R-:W1:Y:S02]  /*03e0*/  I2F.S16 R0, R2 ;  /* 0x0000000200007306 */ /* 0x008e640000101400 */
[----:B-1----:R-:W-:-:S04]  /*03f0*/  F2FP.BF16.PACK_AB R0, RZ, R0 ;  /* 0x00000000ff00723e */ /* 0x002fc800000010ff */
[----:B------:R-:W-:Y:S01]  /*0400*/  PRMT R28, R0, 0x7610, R28 ;  /* 0x00007610001c7816 */ /* 0x000fe2000000001c */
[----:B------:R-:W-:Y:S05]  /*0410*/  BRA `(.L_x_22588) ;  /* 0x00000db000007947 */ /* 0x000fea0003800000 */
.L_x_22584:
        /* <DEDUP_REMOVED lines=9> */
.L_x_22592:
[----:B------:R-:W3:Y:S02]  /*04b0*/  LDG.E.U16 R0, [R2.64] ;  /* 0x0000002402007981 */ /* 0x000ee4000c1e1500 */
[----:B---3--:R-:W-:-:S05]  /*04c0*/  HADD2.F32 R0, -RZ, R0.H0_H0 ;  /* 0x20000000ff007230 */ /* 0x008fca0000004100 */
[----:B------:R-:W-:-:S04]  /*04d0*/  F2FP.BF16.PACK_AB R0, RZ, R0 ;  /* 0x00000000ff00723e */ /* 0x000fc800000010ff */
[----:B------:R-:W-:Y:S01]  /*04e0*/  PRMT R28, R0, 0x7610, R28 ;  /* 0x00007610001c7816 */ /* 0x000fe2000000001c */
[----:B------:R-:W-:Y:S05]  /*04f0*/  BRA `(.L_x_22588) ;  /* 0x00000cd000007947 */ /* 0x000fea0003800000 */
.L_x_22591:
        /* <DEDUP_REMOVED lines=9> */
.L_x_22594:
[----:B------:R-:W3:Y:S02]  /*0590*/  LDG.E.U16 R2, [R2.64] ;  /* 0x0000002402027981 */ /* 0x000ee4000c1e1500 */
[----:B---3--:R-:W-:-:S05]  /*05a0*/  HADD2.F32 R0, -RZ, R2.H0_H0 ;  /* 0x20000002ff007230 */ /* 0x008fca0000004100 */
[----:B------:R-:W-:-:S04]  /*05b0*/  F2FP.BF16.PACK_AB R0, RZ, R0 ;  /* 0x00000000ff00723e */ /* 0x000fc800000010ff */
[----:B------:R-:W-:Y:S01]  /*05c0*/  PRMT R28, R0, 0x7610, R28 ;  /* 0x00007610001c7816 */ /* 0x000fe2000000001c */
[----:B------:R-:W-:Y:S05]  /*05d0*/  BRA `(.L_x_22588) ;  /* 0x00000bf000007947 */ /* 0x000fea0003800000 */
.L_x_22593:
[----:B------:R-:W3:Y:S02]  /*05e0*/  LDG.E.64 R2, [R2.64] ;  /* 0x0000002402027981 */ /* 0x000ee4000c1e1b00 */
[----:B---3--:R-:W1:Y:S01]  /*05f0*/  F2F.F32.F64 R0, R2 ;  /* 0x0000000200007310 */ /* 0x008e620000301000 */
[----:B------:R-:W1:-:S14]  /*0600*/  DSETP.GEU.AND P0, PT, |R2|, c[0x2][0x0], PT ;  /* 0x008000000200762a */ /* 0x000e5c0003f0e200 */
[----:B-1----:R-:W-:-:S05]  /*0610*/  @!P0 FMUL R0, R0, 1.175494350822287508e-38 ;  /* 0x0080000000008820 */ /* 0x002fca0000400000 */
[----:B------:R-:W-:-:S04]  /*0620*/  F2FP.BF16.PACK_AB R0, RZ, R0 ;  /* 0x00000000ff00723e */ /* 0x000fc800000010ff */
[----:B------:R-:W-:Y:S01]  /*0630*/  PRMT R28, R0, 0x7610, R28 ;  /* 0x00007610001c7816 */ /* 0x000fe2000000001c */
[----:B------:R-:W-:Y:S05]  /*0640*/  BRA `(.L_x_22588) ;  /* 0x00000b8000007947 */ /* 0x000fea0003800000 */
.L_x_22583:
        /* <DEDUP_REMOVED lines=14> */
.L_x_22597:
[----:B------:R-:W3:Y:S02]  /*0730*/  LDG.E.64 R2, [R2.64] ;  /* 0x0000002402027981 */ /* 0x000ee4000c1e1b00 */
[----:B---3--:R-:W1:Y:S01]  /*0740*/  F2F.F32.F64 R0, R2 ;  /* 0x0000000200007310 */ /* 0x008e620000301000 */
[----:B------:R-:W1:-:S14]  /*0750*/  DSETP.GEU.AND P0, PT, |R2|, c[0x2][0x0], PT ;  /* 0x008000000200762a */ /* 0x000e5c0003f0e200 */
[----:B-1----:R-:W-:-:S05]  /*0760*/  @!P0 FMUL R0, R0, 1.175494350822287508e-38 ;  /* 0x0080000000008820 */ /* 0x002fca0000400000 */
[----:B------:R-:W-:-:S04]  /*0770*/  F2FP.BF16.PACK_AB R0, RZ, R0 ;  /* 0x00000000ff00723e */ /* 0x000fc800000010ff */
[----:B------:R-:W-:Y:S01]  /*0780*/  PRMT R28, R0, 0x7610, R28 ;  /* 0x00007610001c7816 */ /* 0x000fe2000000001c */
[----:B------:R-:W-:Y:S05]  /*0790*/  BRA `(.L_x_22588) ;  /* 0x00000a3000007947 */ /* 0x000fea0003800000 */
.L_x_22596:
        /* <DEDUP_REMOVED lines=28> */
.L_x_22599:
        /* <DEDUP_REMOVED lines=15> */
.L_x_22598:
[----:B------:R1:W5:Y:S01]  /*0a50*/  LDG.E.U16 R28, [R2.64] ;  /* 0x00000024021c7981 */ /* 0x000362000c1e1500 */
[----:B------:R-:W-:Y:S05]  /*0a60*/  BRA `(.L_x_22588) ;  /* 0x0000076000007947 */ /* 0x000fea0003800000 */
.L_x_22595:
        /* <DEDUP_REMOVED lines=12> */
.L_x_22602:
        /* <DEDUP_REMOVED lines=21> */
.L_x_22606:
[----:B------:R-:W-:Y:S05]  /*0c80*/  BSYNC B1 ;  /* 0x0000000000017941 */ /* 0x000fea0003800000 */
.L_x_22605:
[----:B------:R-:W-:Y:S01]  /*0c90*/  LEA R3, R0, 0x3b800000, 0x17 ;  /* 0x3b80000000037811 */ /* 0x000fe200078eb8ff */
[----:B------:R-:W-:-:S05]  /*0ca0*/  IMAD.SHL.U32 R0, R2, 0x100000, RZ ;  /* 0x0010000002007824 */ /* 0x000fca00078e00ff */
[----:B------:R-:W-:Y:S02]  /*0cb0*/  LOP3.LUT R0, R3, R0, R4, 0xfe, !PT ;  /* 0x0000000003007212 */ /* 0x000fe400078efe04 */
.L_x_22604:
[----:B------:R-:W-:Y:S05]  /*0cc0*/  BSYNC B0 ;  /* 0x0000000000007941 */ /* 0x000fea0003800000 */
.L_x_22603:
[----:B------:R-:W-:-:S04]  /*0cd0*/  F2FP.BF16.PACK_AB R0, RZ, R0 ;  /* 0x00000000ff00723e */ /* 0x000fc800000010ff */
[----:B------:R-:W-:Y:S01]  /*0ce0*/  PRMT R28, R0, 0x7610, R28 ;  /* 0x00007610001c7816 */ /* 0x000fe2000000001c */
[----:B------:R-:W-:Y:S05]  /*0cf0*/  BRA `(.L_x_22588) ;  /* 0x000004d000007947 */ /* 0x000fea0003800000 */
.L_x_22601:
        /* <DEDUP_REMOVED lines=21> */
.L_x_22610:
[----:B------:R-:W-:Y:S05]  /*0e50*/  BSYNC B1 ;  /* 0x0000000000017941 */ /* 0x000fea0003800000 */
.L_x_22609:
[----:B------:R-:W-:Y:S01]  /*0e60*/  LEA R3, R0, 0x37800000, 0x17 ;  /* 0x3780000000037811 */ /* 0x000fe200078eb8ff */
[----:B------:R-:W-:-:S05]  /*0e70*/  IMAD.SHL.U32 R0, R2, 0x200000, RZ ;  /* 0x0020000002007824 */ /* 0x000fca00078e00ff */
[----:B------:R-:W-:Y:S02]  /*0e80*/  LOP3.LUT R0, R3, R0, R4, 0xfe, !PT ;  /* 0x0000000003007212 */ /* 0x000fe400078efe04 */
.L_x_22608:
[----:B------:R-:W-:Y:S05]  /*0e90*/  BSYNC B0 ;  /* 0x0000000000007941 */ /* 0x000fea0003800000 */
.L_x_22607:
[----:B------:R-:W-:-:S04]  /*0ea0*/  F2FP.BF16.PACK_AB R0, RZ, R0 ;  /* 0x00000000ff00723e */ /* 0x000fc800000010ff */
[----:B------:R-:W-:Y:S01]  /*0eb0*/  PRMT R28, R0, 0x7610, R28 ;  /* 0x00007610001c7816 */ /* 0x000fe2000000001c */
[----:B------:R-:W-:Y:S05]  /*0ec0*/  BRA `(.L_x_22588) ;  /* 0x0000030000007947 */ /* 0x000fea0003800000 */
.L_x_22600:
        /* <DEDUP_REMOVED lines=14> */
.L_x_22614:
[----:B------:R-:W-:Y:S05]  /*0fb0*/  BSYNC B0 ;  /* 0x0000000000007941 */ /* 0x000fea0003800000 */
.L_x_22613:
[----:B------:R-:W-:-:S04]  /*0fc0*/  F2FP.BF16.PACK_AB R0, RZ, R0 ;  /* 0x00000000ff00723e */ /* 0x000fc800000010ff */
[----:B------:R-:W-:Y:S01]  /*0fd0*/  PRMT R28, R0, 0x7610, R28 ;  /* 0x00007610001c7816 */ /* 0x000fe2000000001c */
[----:B------:R-:W-:Y:S05]  /*0fe0*/  BRA `(.L_x_22588) ;  /* 0x000001e000007947 */ /* 0x000fea0003800000 */
.L_x_22587:
        /* <DEDUP_REMOVED lines=21> */
.L_x_22612:
[----:B------:R-:W3:Y:S02]  /*1140*/  LDG.E.64 R2, [R2.64] ;  /* 0x0000002402027981 */ /* 0x000ee4000c1e1b00 */
[----:B---3--:R-:W1:Y:S02]  /*1150*/  I2F.U64 R0, R2 ;  /* 0x0000000200007312 */ /* 0x008e640000301000 */
[----:B-1----:R-:W-:-:S04]  /*1160*/  F2FP.BF16.PACK_AB R0, RZ, R0 ;  /* 0x00000000ff00723e */ /* 0x002fc800000010ff */
[----:B------:R-:W-:Y:S01]  /*1170*/  PRMT R28, R0, 0x7610, R28 ;  /* 0x00007610001c7816 */ /* 0x000fe2000000001c */
[----:B------:R-:W-:Y:S05]  /*1180*/  BRA `(.L_x_22588) ;  /* 0x0000004000007947 */ /* 0x000fea0003800000 */
.L_x_22611:
[----:B------:R-:W3:Y:S02]  /*1190*/  LDG.E R2, [R2.64] ;  /* 0x0000002402027981 */ /* 0x000ee4000c1e1900 */
[----:B---3--:R-:W1:Y:S02]  /*11a0*/  I2F.U32 R0, R2 ;  /* 0x0000000200007306 */ /* 0x008e640000201000 */
[----:B-1----:R-:W-:-:S04]  /*11b0*/  F2FP.BF16.PACK_AB R0, RZ, R0 ;  /* 0x00000000ff00723e */ /* 0x002fc800000010ff */
[----:B------:R-:W-:Y:S02]  /*11c0*/  PRMT R28, R0, 0x7610, R28 ;  /* 0x00007610001c7816 */ /* 0x000fe4000000001c */
.L_x_22588:
        /* <DEDUP_REMOVED lines=18> */
.L_x_22619:
[----:B------:R-:W3:Y:S02]  /*12f0*/  LDG.E.U8 R2, [R2.64] ;  /* 0x0000002402027981 */ /* 0x000ee4000c1e1100 */
[----:B---3--:R1:W3:Y:S01]  /*1300*/  I2F.U16 R29, R2 ;  /* 0x00000002001d7306 */ /* 0x0082e20000101000 */
[----:B------:R-:W-:Y:S05]  /*1310*/  BRA `(.L_x_22621) ;  /* 0x00000ca000007947 */ /* 0x000fea0003800000 */
.L_x_22618:
        /* <DEDUP_REMOVED lines=9> */
.L_x_22623:
[----:B------:R-:W3:Y:S02]  /*13b0*/  LDG.E R2, [R2.64] ;  /* 0x0000002402027981 */ /* 0x000ee4000c1e1900 */
[----:B---3--:R1:W3:Y:S01]  /*13c0*/  I2F R29, R2 ;  /* 0x00000002001d7306 */ /* 0x0082e20000201400 */
[----:B------:R-:W-:Y:S05]  /*13d0*/  BRA `(.L_x_22621) ;  /* 0x00000be000007947 */ /* 0x000fea0003800000 */
.L_x_22622:
[----:B------:R-:W3:Y:S02]  /*13e0*/  LDG.E.U16 R2, [R2.64] ;  /* 0x0000002402027981 */ /* 0x000ee4000c1e1500 */
[----:B---3--:R1:W3:Y:S01]  /*13f0*/  I2F.S16 R29, R2 ;  /* 0x00000002001d7306 */ /* 0x0082e20000101400 */
[----:B------:R-:W-:Y:S05]  /*1400*/  BRA `(.L_x_22621) ;  /* 0x00000bb000007947 */ /* 0x000fea0003800000 */
.L_x_22617:
        /* <DEDUP_REMOVED lines=8> */
.L_x_22625:
[----:B------:R-:W3:Y:S02]  /*1490*/  LDG.E.U16 R2, [R2.64] ;  /* 0x0000002402027981 */ /* 0x000ee4000c1e1500 */
[----:B---3--:R-:W-:Y:S01]  /*14a0*/  HADD2.F32 R29, -RZ, R2.H0_H0 ;  /* 0x20000002ff1d7230 */ /* 0x008fe20000004100 */
[----:B------:R-:W-:Y:S05]  /*14b0*/  BRA `(.L_x_22621) ;  /* 0x00000b0000007947 */ /* 0x000fea0003800000 */
.L_x_22624:
        /* <DEDUP_REMOVED lines=8> */
.L_x_22627:
[----:B------:R-:W3:Y:S02]  /*1540*/  LDG.E.U16 R2, [R2.64] ;  /* 0x0000002402027981 */ /* 0x000ee4000c1e1500 */
[----:B---3--:R-:W-:Y:S01]  /*1550*/  HADD2.F32 R29, -RZ, R2.H0_H0 ;  /* 0x20000002ff1d7230 */ /* 0x008fe20000004100 */
[----:B------:R-:W-:Y:S05]  /*1560*/  BRA `(.L_x_22621) ;  /* 0x00000a5000007947 */ /* 0x000fea0003800000 */
.L_x_22626:
[----:B------:R-:W3:Y:S02]  /*1570*/  LDG.E.64 R2, [R2.64] ;  /* 0x0000002402027981 */ /* 0x000ee4000c1e1b00 */
[----:B---3--:R-:W1:Y:S01]  /*1580*/  F2F.F32.F64 R29, R2 ;  /* 0x00000002001d7310 */ /* 0x008e620000301000 */
[----:B------:R-:W1:-:S14]  /*1590*/  DSETP.GEU.AND P0, PT, |R2|, c[0x2][0x0], PT ;  /* 0x008000000200762a */ /* 0x000e5c0003f0e200 */
[----:B-1----:R-:W-:Y:S01]  /*15a0*/  @!P0 FMUL R29, R29, 1.175494350822287508e-38 ;  /* 0x008000001d1d8820 */ /* 0x002fe20000400000 */
[----:B------:R-:W-:Y:S05]  /*15b0*/  BRA `(.L_x_22621) ;  /* 0x00000a0000007947 */ /* 0x000fea0003800000 */
.L_x_22616:
        /* <DEDUP_REMOVED lines=12> */
.L_x_22630:
[----:B------:R-:W3:Y:S02]  /*1680*/  LDG.E.64 R2, [R2.64] ;  /* 0x0000002402027981 */ /* 0x000ee4000c1e1b00 */
[----:B---3--:R-:W1:Y:S01]  /*1690*/  F2F.F32.F64 R29, R2 ;  /* 0x00000002001d7310 */ /* 0x008e620000301000 */
[----:B------:R-:W1:-:S14]  /*16a0*/  DSETP.GEU.AND P0, PT, |R2|, c[0x2][0x0], PT ;  /* 0x008000000200762a */ /* 0x000e5c0003f0e200 */
[----:B-1----:R-:W-:Y:S01]  /*16b0*/  @!P0 FMUL R29, R29, 1.175494350822287508e-38 ;  /* 0x008000001d1d8820 */ /* 0x002fe20000400000 */
[----:B------:R-:W-:Y:S05]  /*16c0*/  BRA `(.L_x_22621) ;  /* 0x000008f000007947 */ /* 0x000fea0003800000 */
.L_x_22629:
        /* <DEDUP_REMOVED lines=26> */
.L_x_22632:
        /* <DEDUP_REMOVED lines=13> */
.L_x_22631:
[----:B------:R-:W3:Y:S02]  /*1940*/  LDG.E.U16 R2, [R2.64] ;  /* 0x0000002402027981 */ /* 0x000ee4000c1e1500 */
[----:B---3--:R-:W-:Y:S01]  /*1950*/  PRMT R29, RZ, 0x5410, R2 ;  /* 0x00005410ff1d7816 */ /* 0x008fe20000000002 */
[----:B------:R-:W-:Y:S05]  /*1960*/  BRA `(.L_x_22621) ;  /* 0x0000065000007947 */ /* 0x000fea0003800000 */
.L_x_22628:
        /* <DEDUP_REMOVED lines=11> */
.L_x_22635:
        /* <DEDUP_REMOVED lines=20> */
.L_x_22637:
[----:B------:R-:W-:Y:S05]  /*1b60*/  BSYNC B0 ;  /* 0x0000000000007941 */ /* 0x000fea0003800000 */
.L_x_22636:
[----:B------:R-:W-:Y:S01]  /*1b70*/  IMAD.SHL.U32 R2, R2, 0x100000, RZ ;  /* 0x0010000002027824 */ /* 0x000fe200078e00ff */
[----:B------:R-:W-:-:S04]  /*1b80*/  LEA R0, R0, 0x3b800000, 0x17 ;  /* 0x3b80000000007811 */ /* 0x000fc800078eb8ff */
[----:B------:R-:W-:Y:S01]  /*1b90*/  LOP3.LUT R29, R0, R2, R29, 0xfe, !PT ;  /* 0x00000002001d7212 */ /* 0x000fe200078efe1d */
[----:B------:R-:W-:Y:S05]  /*1ba0*/  BRA `(.L_x_22621) ;  /* 0x0000041000007947 */ /* 0x000fea0003800000 */
.L_x_22634:
        /* <DEDUP_REMOVED lines=20> */
.L_x_22639:
[----:B------:R-:W-:Y:S05]  /*1cf0*/  BSYNC B0 ;  /* 0x0000000000007941 */ /* 0x000fea0003800000 */
.L_x_22638:
[----:B------:R-:W-:Y:S01]  /*1d00*/  IMAD.SHL.U32 R2, R2, 0x200000, RZ ;  /* 0x0020000002027824 */ /* 0x000fe200078e00ff */
[----:B------:R-:W-:-:S04]  /*1d10*/  LEA R0, R0, 0x37800000, 0x17 ;  /* 0x3780000000007811 */ /* 0x000fc800078eb8ff */
[----:B------:R-:W-:Y:S01]  /*1d20*/  LOP3.LUT R29, R0, R2, R29, 0xfe, !PT ;  /* 0x00000002001d7212 */ /* 0x000fe200078efe1d */
[----:B------:R-:W-:Y:S05]  /*1d30*/  BRA `(.L_x_22621) ;  /* 0x0000028000007947 */ /* 0x000fea0003800000 */
.L_x_22633:
        /* <DEDUP_REMOVED lines=14> */
.L_x_22620:
        /* <DEDUP_REMOVED lines=21> */
.L_x_22641:
[----:B------:R-:W3:Y:S02]  /*1f70*/  LDG.E.64 R2, [R2.64] ;  /* 0x0000002402027981 */ /* 0x000ee4000c1e1b00 */
[----:B---3--:R1:W3:Y:S01]  /*1f80*/  I2F.U64 R29, R2 ;  /* 0x00000002001d7312 */ /* 0x0082e20000301000 */
[----:B------:R-:W-:Y:S05]  /*1f90*/  BRA `(.L_x_22621) ;  /* 0x0000002000007947 */ /* 0x000fea0003800000 */
.L_x_22640:
[----:B------:R-:W3:Y:S02]  /*1fa0*/  LDG.E R2, [R2.64] ;  /* 0x0000002402027981 */ /* 0x000ee4000c1e1900 */
[----:B---3--:R1:W3:Y:S02]  /*1fb0*/  I2F.U32 R29, R2 ;  /* 0x00000002001d7306 */ /* 0x0082e40000201000 */
.L_x_22621:
[----:B------:R-:W-:Y:S05]  /*1fc0*/  BSYNC B6 ;  /* 0x0000000000067941 */ /* 0x000fea0003800000 */
.L_x_22615:
        /* <DEDUP_REMOVED lines=18> */
.L_x_22646:
[----:B------:R-:W4:Y:S02]  /*20f0*/  LDG.E.U8 R2, [R2.64] ;  /* 0x0000002402027981 */ /* 0x000f24000c1e1100 */
[----:B----4-:R1:W4:Y:S01]  /*2100*/  I2F.U16 R30, R2 ;  /* 0x00000002001e7306 */ /* 0x0103220000101000 */
[----:B------:R-:W-:Y:S05]  /*2110*/  BRA `(.L_x_22648) ;  /* 0x00000ca000007947 */ /* 0x000fea0003800000 */
.L_x_22645:
        /* <DEDUP_REMOVED lines=9> */
.L_x_22650:
[----:B------:R-:W4:Y:S02]  /*21b0*/  LDG.E R2, [R2.64] ;  /* 0x0000002402027981 */ /* 0x000f24000c1e1900 */
[----:B----4-:R1:W4:Y:S01]  /*21c0*/  I2F R30, R2 ;  /* 0x00000002001e7306 */ /* 0x0103220000201400 */
[----:B------:R-:W-:Y:S05]  /*21d0*/  BRA `(.L_x_22648) ;  /* 0x00000be000007947 */ /* 0x000fea0003800000 */
.L_x_22649:
[----:B------:R-:W4:Y:S02]  /*21e0*/  LDG.E.U16 R2, [R2.64] ;  /* 0x0000002402027981 */ /* 0x000f24000c1e1500 */
[----:B----4-:R1:W4:Y:S01]  /*21f0*/  I2F.S16 R30, R2 ;  /* 0x00000002001e7306 */ /* 0x0103220000101400 */
[----:B------:R-:W-:Y:S05]  /*2200*/  BRA `(.L_x_22648) ;  /* 0x00000bb000007947 */ /* 0x000fea0003800000 */
.L_x_22644:
        /* <DEDUP_REMOVED lines=8> */
.L_x_22652:
[----:B------:R-:W4:Y:S02]  /*2290*/  LDG.E.U16 R2, [R2.64] ;  /* 0x0000002402027981 */ /* 0x000f24000c1e1500 */
[----:B----4-:R-:W-:Y:S01]  /*22a0*/  HADD2.F32 R30, -RZ, R2.H0_H0 ;  /* 0x20000002ff1e7230 */ /* 0x010fe20000004100 */
[----:B------:R-:W-:Y:S05]  /*22b0*/  BRA `(.L_x_22648) ;  /* 0x00000b0000007947 */ /* 0x000fea0003800000 */
.L_x_22651:
        /* <DEDUP_REMOVED lines=8> */
.L_x_22654:
[----:B------:R-:W4:Y:S02]  /*2340*/  LDG.E.U16 R2, [R2.64] ;  /* 0x0000002402027981 */ /* 0x000f24000c1e1500 */
[----:B----4-:R-:W-:Y:S01]  /*2350*/  HADD2.F32 R30, -RZ, R2.H0_H0 ;  /* 0x20000002ff1e7230 */ /* 0x010fe20000004100 */
[----:B------:R-:W-:Y:S05]  /*2360*/  BRA `(.L_x_22648) ;  /* 0x00000a5000007947 */ /* 0x000fea0003800000 */
.L_x_22653:
[----:B------:R-:W4:Y:S02]  /*2370*/  LDG.E.64 R2, [R2.64] ;  /* 0x0000002402027981 */ /* 0x000f24000c1e1b00 */
[----:B----4-:R-:W1:Y:S01]  /*2380*/  F2F.F32.F64 R30, R2 ;  /* 0x00000002001e7310 */ /* 0x010e620000301000 */
[----:B------:R-:W1:-:S14]  /*2390*/  DSETP.GEU.AND P0, PT, |R2|, c[0x2][0x0], PT ;  /* 0x008000000200762a */ /* 0x000e5c0003f0e200 */
[----:B-1----:R-:W-:Y:S01]  /*23a0*/  @!P0 FMUL R30, R30, 1.175494350822287508e-38 ;  /* 0x008000001e1e8820 */ /* 0x002fe20000400000 */
[----:B------:R-:W-:Y:S05]  /*23b0*/  BRA `(.L_x_22648) ;  /* 0x00000a0000007947 */ /* 0x000fea0003800000 */
.L_x_22643:
        /* <DEDUP_REMOVED lines=12> */
.L_x_22657:
[----:B------:R-:W4:Y:S02]  /*2480*/  LDG.E.64 R2, [R2.64] ;  /* 0x0000002402027981 */ /* 0x000f24000c1e1b00 */
[----:B----4-:R-:W1:Y:S01]  /*2490*/  F2F.F32.F64 R30, R2 ;  /* 0x00000002001e7310 */ /* 0x010e620000301000 */
[----:B------:R-:W1:-:S14]  /*24a0*/  DSETP.GEU.AND P0, PT, |R2|, c[0x2][0x0], PT ;  /* 0x008000000200762a */ /* 0x000e5c0003f0e200 */
[----:B-1----:R-:W-:Y:S01]  /*24b0*/  @!P0 FMUL R30, R30, 1.175494350822287508e-38 ;  /* 0x008000001e1e8820 */ /* 0x002fe20000400000 */
[----:B------:R-:W-:Y:S05]  /*24c0*/  BRA `(.L_x_22648) ;  /* 0x000008f000007947 */ /* 0x000fea0003800000 */
.L_x_22656:
        /* <DEDUP_REMOVED lines=26> */
.L_x_22659:
        /* <DEDUP_REMOVED lines=13> */
.L_x_22658:
[----:B------:R-:W4:Y:S02]  /*2740*/  LDG.E.U16 R2, [R2.64] ;  /* 0x0000002402027981 */ /* 0x000f24000c1e1500 */
[----:B----4-:R-:W-:Y:S01]  /*2750*/  PRMT R30, RZ, 0x5410, R2 ;  /* 0x00005410ff1e7816 */ /* 0x010fe20000000002 */
[----:B------:R-:W-:Y:S05]  /*2760*/  BRA `(.L_x_22648) ;  /* 0x0000065000007947 */ /* 0x000fea0003800000 */
.L_x_22655:
        /* <DEDUP_REMOVED lines=11> */
.L_x_22662:
        /* <DEDUP_REMOVED lines=20> */
.L_x_22664:
[----:B------:R-:W-:Y:S05]  /*2960*/  BSYNC B0 ;  /* 0x0000000000007941 */ /* 0x000fea0003800000 */
.L_x_22663:
[----:B------:R-:W-:Y:S01]  /*2970*/  IMAD.SHL.U32 R2, R2, 0x100000, RZ ;  /* 0x0010000002027824 */ /* 0x000fe200078e00ff */
[----:B------:R-:W-:-:S04]  /*2980*/  LEA R3, R0, 0x3b800000, 0x17 ;  /* 0x3b80000000037811 */ /* 0x000fc800078eb8ff */
[----:B------:R-:W-:Y:S01]  /*2990*/  LOP3.LUT R30, R3, R2, R30, 0xfe, !PT ;  /* 0x00000002031e7212 */ /* 0x000fe200078efe1e */
[----:B------:R-:W-:Y:S05]  /*29a0*/  BRA `(.L_x_22648) ;  /* 0x0000041000007947 */ /* 0x000fea0003800000 */
.L_x_22661:
        /* <DEDUP_REMOVED lines=20> */
.L_x_22666:
[----:B------:R-:W-:Y:S05]  /*2af0*/  BSYNC B0 ;  /* 0x0000000000007941 */ /* 0x000fea0003800000 */
.L_x_22665:
[----:B------:R-:W-:Y:S01]  /*2b00*/  IMAD.SHL.U32 R2, R2, 0x200000, RZ ;  /* 0x0020000002027824 */ /* 0x000fe200078e00ff */
[----:B------:R-:W-:-:S04]  /*2b10*/  LEA R3, R0, 0x37800000, 0x17 ;  /* 0x3780000000037811 */ /* 0x000fc800078eb8ff */
[----:B------:R-:W-:Y:S01]  /*2b20*/  LOP3.LUT R30, R3, R2, R30, 0xfe, !PT ;  /* 0x00000002031e7212 */ /* 0x000fe200078efe1e */
[----:B------:R-:W-:Y:S05]  /*2b30*/  BRA `(.L_x_22648) ;  /* 0x0000028000007947 */ /* 0x000fea0003800000 */
.L_x_22660:
        /* <DEDUP_REMOVED lines=14> */
.L_x_22647:
        /* <DEDUP_REMOVED lines=21> */
.L_x_22668:
[----:B------:R-:W4:Y:S02]  /*2d70*/  LDG.E.64 R30, [R2.64] ;  /* 0x00000024021e7981 */ /* 0x000f24000c1e1b00 */
[----:B----4-:R1:W4:Y:S01]  /*2d80*/  I2F.U64 R30, R30 ;  /* 0x0000001e001e7312 */ /* 0x0103220000301000 */
[----:B------:R-:W-:Y:S05]  /*2d90*/  BRA `(.L_x_22648) ;  /* 0x0000002000007947 */ /* 0x000fea0003800000 */
.L_x_22667:
[----:B------:R-:W4:Y:S02]  /*2da0*/  LDG.E R2, [R2.64] ;  /* 0x0000002402027981 */ /* 0x000f24000c1e1900 */
[----:B----4-:R1:W4:Y:S02]  /*2db0*/  I2F.U32 R30, R2 ;  /* 0x00000002001e7306 */ /* 0x0103240000201000 */
.L_x_22648:
[----:B------:R-:W-:Y:S05]  /*2dc0*/  BSYNC B6 ;  /* 0x0000000000067941 */ /* 0x000fea0003800000 */
.L_x_22642:
        /* <DEDUP_REMOVED lines=18> */
.L_x_22673:
[----:B----4-:R-:W4:Y:S02]  /*2ef0*/  LDG.E.U8 R2, [R2.64] ;  /* 0x0000002402027981 */ /* 0x010f24000c1e1100 */
[----:B----4-:R0:W1:Y:S01]  /*2f00*/  I2F.U16 R31, R2 ;  /* 0x00000002001f7306 */ /* 0x0100620000101000 */
[----:B------:R-:W-:Y:S05]  /*2f10*/  BRA `(.L_x_22675) ;  /* 0x00000ca000007947 */ /* 0x000fea0003800000 */
.L_x_22672:
        /* <DEDUP_REMOVED lines=9> */
.L_x_22677:
[----:B----4-:R-:W4:Y:S02]  /*2fb0*/  LDG.E R2, [R2.64] ;  /* 0x0000002402027981 */ /* 0x010f24000c1e1900 */
[----:B----4-:R0:W1:Y:S01]  /*2fc0*/  I2F R31, R2 ;  /* 0x00000002001f7306 */ /* 0x0100620000201400 */
[----:B------:R-:W-:Y:S05]  /*2fd0*/  BRA `(.L_x_22675) ;  /* 0x00000be000007947 */ /* 0x000fea0003800000 */
.L_x_22676:
[----:B----4-:R-:W4:Y:S02]  /*2fe0*/  LDG.E.U16 R2, [R2.64] ;  /* 0x0000002402027981 */ /* 0x010f24000c1e1500 */
[----:B----4-:R0:W1:Y:S01]  /*2ff0*/  I2F.S16 R31, R2 ;  /* 0x00000002001f7306 */ /* 0x0100620000101400 */
[----:B------:R-:W-:Y:S05]  /*3000*/  BRA `(.L_x_22675) ;  /* 0x00000bb000007947 */ /* 0x000fea0003800000 */
.L_x_22671:
        /* <DEDUP_REMOVED lines=8> */
.L_x_22679:
[----:B----4-:R-:W4:Y:S02]  /*3090*/  LDG.E.U16 R2, [R2.64] ;  /* 0x0000002402027981 */ /* 0x010f24000c1e1500 */
[----:B----4-:R-:W-:Y:S01]  /*30a0*/  HADD2.F32 R31, -RZ, R2.H0_H0 ;  /* 0x20000002ff1f7230 */ /* 0x010fe20000004100 */
[----:B------:R-:W-:Y:S05]  /*30b0*/  BRA `(.L_x_22675) ;  /* 0x00000b0000007947 */ /* 0x000fea0003800000 */
.L_x_22678:
        /* <DEDUP_REMOVED lines=8> */
.L_x_22681:
[----:B----4-:R-:W4:Y:S02]  /*3140*/  LDG.E.U16 R2, [R2.64] ;  /* 0x0000002402027981 */ /* 0x010f24000c1e1500 */
[----:B----4-:R-:W-:Y:S01]  /*3150*/  HADD2.F32 R31, -RZ, R2.H0_H0 ;  /* 0x20000002ff1f7230 */ /* 0x010fe20000004100 */
[----:B------:R-:W-:Y:S05]  /*3160*/  BRA `(.L_x_22675) ;  /* 0x00000a5000007947 */ /* 0x000fea0003800000 */
.L_x_22680:
[----:B----4-:R-:W4:Y:S02]  /*3170*/  LDG.E.64 R2, [R2.64] ;  /* 0x0000002402027981 */ /* 0x010f24000c1e1b00 */
[----:B----4-:R-:W0:Y:S01]  /*3180*/  F2F.F32.F64 R31, R2 ;  /* 0x00000002001f7310 */ /* 0x010e220000301000 */
[----:B------:R-:W0:-:S14]  /*3190*/  DSETP.GEU.AND P0, PT, |R2|, c[0x2][0x0], PT ;  /* 0x008000000200762a */ /* 0x000e1c0003f0e200 */
[----:B0-----:R-:W-:Y:S01]  /*31a0*/  @!P0 FMUL R31, R31, 1.175494350822287508e-38 ;  /* 0x008000001f1f8820 */ /* 0x001fe20000400000 */
[----:B------:R-:W-:Y:S05]  /*31b0*/  BRA `(.L_x_22675) ;  /* 0x00000a0000007947 */ /* 0x000fea0003800000 */
.L_x_22670:
        /* <DEDUP_REMOVED lines=12> */
.L_x_22684:
[----:B----4-:R-:W4:Y:S02]  /*3280*/  LDG.E.64 R2, [R2.64] ;  /* 0x0000002402027981 */ /* 0x010f24000c1e1b00 */
[----:B----4-:R-:W0:Y:S01]  /*3290*/  F2F.F32.F64 R31, R2 ;  /* 0x00000002001f7310 */ /* 0x010e220000301000 */
[----:B------:R-:W0:-:S14]  /*32a0*/  DSETP.GEU.AND P0, PT, |R2|, c[0x2][0x0], PT ;  /* 0x008000000200762a */ /* 0x000e1c0003f0e200 */
[----:B0-----:R-:W-:Y:S01]  /*32b0*/  @!P0 FMUL R31, R31, 1.175494350822287508e-38 ;  /* 0x008000001f1f8820 */ /* 0x001fe20000400000 */
[----:B------:R-:W-:Y:S05]  /*32c0*/  BRA `(.L_x_22675) ;  /* 0x000008f000007947 */ /* 0x000fea0003800000 */
.L_x_22683:
        /* <DEDUP_REMOVED lines=26> */
.L_x_22686:
        /* <DEDUP_REMOVED lines=13> */
.L_x_22685:
[----:B----4-:R-:W4:Y:S02]  /*3540*/  LDG.E.U16 R2, [R2.64] ;  /* 0x0000002402027981 */ /* 0x010f24000c1e1500 */
[----:B----4-:R-:W-:Y:S01]  /*3550*/  PRMT R31, RZ, 0x5410, R2 ;  /* 0x00005410ff1f7816 */ /* 0x010fe20000000002 */
[----:B------:R-:W-:Y:S05]  /*3560*/  BRA `(.L_x_22675) ;  /* 0x0000065000007947 */ /* 0x000fea0003800000 */
.L_x_22682:
        /* <DEDUP_REMOVED lines=11> */
.L_x_22689:
        /* <DEDUP_REMOVED lines=20> */
.L_x_22691:
[----:B------:R-:W-:Y:S05]  /*3760*/  BSYNC B0 ;  /* 0x0000000000007941 */ /* 0x000fea0003800000 */
.L_x_22690:
[----:B------:R-:W-:Y:S01]  /*3770*/  IMAD.SHL.U32 R2, R2, 0x100000, RZ ;  /* 0x0010000002027824 */ /* 0x000fe200078e00ff */
[----:B------:R-:W-:-:S04]  /*3780*/  LEA R0, R0, 0x3b800000, 0x17 ;  /* 0x3b80000000007811 */ /* 0x000fc800078eb8ff */
[----:B------:R-:W-:Y:S01]  /*3790*/  LOP3.LUT R31, R0, R2, R31, 0xfe, !PT ;  /* 0x00000002001f7212 */ /* 0x000fe200078efe1f */
[----:B------:R-:W-:Y:S05]  /*37a0*/  BRA `(.L_x_22675) ;  /* 0x0000041000007947 */ /* 0x000fea0003800000 */
.L_x_22688:
        /* <DEDUP_REMOVED lines=20> */
.L_x_22693:
[----:B------:R-:W-:Y:S05]  /*38f0*/  BSYNC B0 ;  /* 0x0000000000007941 */ /* 0x000fea0003800000 */
.L_x_22692:
[----:B------:R-:W-:Y:S01]  /*3900*/  IMAD.SHL.U32 R2, R2, 0x200000, RZ ;  /* 0x0020000002027824 */ /* 0x000fe200078e00ff */
[----:B------:R-:W-:-:S04]  /*3910*/  LEA R0, R0, 0x37800000, 0x17 ;  /* 0x3780000000007811 */ /* 0x000fc800078eb8ff */
[----:B------:R-:W-:Y:S01]  /*3920*/  LOP3.LUT R31, R0, R2, R31, 0xfe, !PT ;  /* 0x00000002001f7212 */ /* 0x000fe200078efe1f */
[----:B------:R-:W-:Y:S05]  /*3930*/  BRA `(.L_x_22675) ;  /* 0x0000028000007947 */ /* 0x000fea0003800000 */
.L_x_22687:
        /* <DEDUP_REMOVED lines=14> */
.L_x_22674:
        /* <DEDUP_REMOVED lines=21> */
.L_x_22695:
[----:B----4-:R-:W4:Y:S02]  /*3b70*/  LDG.E.64 R2, [R2.64] ;  /* 0x0000002402027981 */ /* 0x010f24000c1e1b00 */
[----:B----4-:R0:W1:Y:S01]  /*3b80*/  I2F.U64 R31, R2 ;  /* 0x00000002001f7312 */ /* 0x0100620000301000 */
[----:B------:R-:W-:Y:S05]  /*3b90*/  BRA `(.L_x_22675) ;  /* 0x0000002000007947 */ /* 0x000fea0003800000 */
.L_x_22694:
[----:B----4-:R-:W4:Y:S02]  /*3ba0*/  LDG.E R2, [R2.64] ;  /* 0x0000002402027981 */ /* 0x010f24000c1e1900 */
[----:B----4-:R0:W1:Y:S02]  /*3bb0*/  I2F.U32 R31, R2 ;  /* 0x00000002001f7306 */ /* 0x0100640000201000 */
.L_x_22675:
[----:B------:R-:W-:Y:S05]  /*3bc0*/  BSYNC B6 ;  /* 0x0000000000067941 */ /* 0x000fea0003800000 */
.L_x_22669:
        /* <DEDUP_REMOVED lines=18> */
.L_x_22700:
[----:B------:R-:W2:Y:S02]  /*3cf0*/  LDG.E.U8 R2, [R2.64] ;  /* 0x0000002402027981 */ /* 0x000ea4000c1e1100 */
[----:B--2---:R0:W2:Y:S01]  /*3d00*/  I2F.U16 R33, R2 ;  /* 0x0000000200217306 */ /* 0x0040a20000101000 */
[----:B------:R-:W-:Y:S05]  /*3d10*/  BRA `(.L_x_22702) ;  /* 0x00000ca000007947 */ /* 0x000fea0003800000 */
.L_x_22699:
        /* <DEDUP_REMOVED lines=9> */
.L_x_22704:
[----:B------:R-:W2:Y:S02]  /*3db0*/  LDG.E R2, [R2.64] ;  /* 0x0000002402027981 */ /* 0x000ea4000c1e1900 */
[----:B--2---:R0:W2:Y:S01]  /*3dc0*/  I2F R33, R2 ;  /* 0x0000000200217306 */ /* 0x0040a20000201400 */
[----:B------:R-:W-:Y:S05]  /*3dd0*/  BRA `(.L_x_22702) ;  /* 0x00000be000007947 */ /* 0x000fea0003800000 */
.L_x_22703:
[----:B------:R-:W2:Y:S02]  /*3de0*/  LDG.E.U16 R2, [R2.64] ;  /* 0x0000002402027981 */ /* 0x000ea4000c1e1500 */
[----:B--2---:R0:W2:Y:S01]  /*3df0*/  I2F.S16 R33, R2 ;  /* 0x0000000200217306 */ /* 0x0040a20000101400 */
[----:B------:R-:W-:Y:S05]  /*3e00*/  BRA `(.L_x_22702) ;  /* 0x00000bb000007947 */ /* 0x000fea0003800000 */
.L_x_22698:
        /* <DEDUP_REMOVED lines=8> */
.L_x_22706:
[----:B------:R-:W2:Y:S02]  /*3e90*/  LDG.E.U16 R2, [R2.64] ;  /* 0x0000002402027981 */ /* 0x000ea4000c1e1500 */
[----:B--2---:R-:W-:Y:S01]  /*3ea0*/  HADD2.F32 R33, -RZ, R2.H0_H0 ;  /* 0x20000002ff217230 */ /* 0x004fe20000004100 */
[----:B------:R-:W-:Y:S05]  /*3eb0*/  BRA `(.L_x_22702) ;  /* 0x00000b0000007947 */ /* 0x000fea0003800000 */
.L_x_22705:
        /* <DEDUP_REMOVED lines=8> */
.L_x_22708:
[----:B------:R-:W2:Y:S02]  /*3f40*/  LDG.E.U16 R2, [R2.64] ;  /* 0x0000002402027981 */ /* 0x000ea4000c1e1500 */
[----:B--2---:R-:W-:Y:S01]  /*3f50*/  HADD2.F32 R33, -RZ, R2.H0_H0 ;  /* 0x20000002ff217230 */ /* 0x004fe20000004100 */
[----:B------:R-:W-:Y:S05]  /*3f60*/  BRA `(.L_x_22702) ;  /* 0x00000a5000007947 */ /* 0x000fea0003800000 */
.L_x_22707:
[----:B------:R-:W2:Y:S02]  /*3f70*/  LDG.E.64 R2, [R2.64] ;  /* 0x0000002402027981 */ /* 0x000ea4000c1e1b00 */
[----:B--2---:R-:W0:Y:S01]  /*3f80*/  F2F.F32.F64 R33, R2 ;  /* 0x0000000200217310 */ /* 0x004e220000301000 */
[----:B------:R-:W0:-:S14]  /*3f90*/  DSETP.GEU.AND P0, PT, |R2|, c[0x2][0x0], PT ;  /* 0x008000000200762a */ /* 0x000e1c0003f0e200 */
[----:B0-----:R-:W-:Y:S01]  /*3fa0*/  @!P0 FMUL R33, R33, 1.175494350822287508e-38 ;  /* 0x0080000021218820 */ /* 0x001fe20000400000 */
[----:B------:R-:W-:Y:S05]  /*3fb0*/  BRA `(.L_x_22702) ;  /* 0x00000a0000007947 */ /* 0x000fea0003800000 */
.L_x_22697:
        /* <DEDUP_REMOVED lines=12> */
.L_x_22711:
[----:B------:R-:W2:Y:S02]  /*4080*/  LDG.E.64 R2, [R2.64] ;  /* 0x0000002402027981 */ /* 0x000ea4000c1e1b00 */
[----:B--2---:R-:W0:Y:S01]  /*4090*/  F2F.F32.F64 R33, R2 ;  /* 0x0000000200217310 */ /* 0x004e220000301000 */
[----:B------:R-:W0:-:S14]  /*40a0*/  DSETP.GEU.AND P0, PT, |R2|, c[0x2][0x0], PT ;  /* 0x008000000200762a */ /* 0x000e1c0003f0e200 */
[----:B0-----:R-:W-:Y:S01]  /*40b0*/  @!P0 FMUL R33, R33, 1.175494350822287508e-38 ;  /* 0x0080000021218820 */ /* 0x001fe20000400000 */
[----:B------:R-:W-:Y:S05]  /*40c0*/  BRA `(.L_x_22702) ;  /* 0x000008f000007947 */ /* 0x000fea0003800000 */
.L_x_22710:
        /* <DEDUP_REMOVED lines=26> */
.L_x_22713:
        /* <DEDUP_REMOVED lines=13> */
.L_x_22712:
[----:B------:R-:W2:Y:S02]  /*4340*/  LDG.E.U16 R2, [R2.64] ;  /* 0x0000002402027981 */ /* 0x000ea4000c1e1500 */
[----:B--2---:R-:W-:Y:S01]  /*4350*/  PRMT R33, RZ, 0x5410, R2 ;  /* 0x00005410ff217816 */ /* 0x004fe20000000002 */
[----:B------:R-:W-:Y:S05]  /*4360*/  BRA `(.L_x_22702) ;  /* 0x0000065000007947 */ /* 0x000fea0003800000 */
.L_x_22709:
        /* <DEDUP_REMOVED lines=11> */
.L_x_22716:
        /* <DEDUP_REMOVED lines=20> */
.L_x_22718:
[----:B------:R-:W-:Y:S05]  /*4560*/  BSYNC B0 ;  /* 0x0000000000007941 */ /* 0x000fea0003800000 */
.L_x_22717:
[----:B------:R-:W-:Y:S01]  /*4570*/  IMAD.SHL.U32 R2, R2, 0x100000, RZ ;  /* 0x0010000002027824 */ /* 0x000fe200078e00ff */
[----:B------:R-:W-:-:S04]  /*4580*/  LEA R0, R0, 0x3b800000, 0x17 ;  /* 0x3b80000000007811 */ /* 0x000fc800078eb8ff */
[----:B------:R-:W-:Y:S01]  /*4590*/  LOP3.LUT R33, R0, R2, R33, 0xfe, !PT ;  /* 0x0000000200217212 */ /* 0x000fe200078efe21 */
[----:B------:R-:W-:Y:S05]  /*45a0*/  BRA `(.L_x_22702) ;  /* 0x0000041000007947 */ /* 0x000fea0003800000 */
.L_x_22715:
        /* <DEDUP_REMOVED lines=20> */
.L_x_22720:
[----:B------:R-:W-:Y:S05]  /*46f0*/  BSYNC B0 ;  /* 0x0000000000007941 */ /* 0x000fea0003800000 */
.L_x_22719:
[----:B------:R-:W-:Y:S01]  /*4700*/  IMAD.SHL.U32 R2, R2, 0x200000, RZ ;  /* 0x0020000002027824 */ /* 0x000fe200078e00ff */
[----:B------:R-:W-:-:S04]  /*4710*/  LEA R0, R0, 0x37800000, 0x17 ;  /* 0x3780000000007811 */ /* 0x000fc800078eb8ff */
[----:B------:R-:W-:Y:S01]  /*4720*/  LOP3.LUT R33, R0, R2, R33, 0xfe, !PT ;  /* 0x0000000200217212 */ /* 0x000fe200078efe21 */
[----:B------:R-:W-:Y:S05]  /*4730*/  BRA `(.L_x_22702) ;  /* 0x0000028000007947 */ /* 0x000fea0003800000 */
.L_x_22714:
        /* <DEDUP_REMOVED lines=14> */
.L_x_22701:
        /* <DEDUP_REMOVED lines=21> */
.L_x_22722:
[----:B------:R-:W2:Y:S02]  /*4970*/  LDG.E.64 R2, [R2.64] ;  /* 0x0000002402027981 */ /* 0x000ea4000c1e1b00 */
[----:B--2---:R0:W2:Y:S01]  /*4980*/  I2F.U64 R33, R2 ;  /* 0x0000000200217312 */ /* 0x0040a20000301000 */
[----:B------:R-:W-:Y:S05]  /*4990*/  BRA `(.L_x_22702) ;  /* 0x0000002000007947 */ /* 0x000fea0003800000 */
.L_x_22721:
[----:B------:R-:W2:Y:S02]  /*49a0*/  LDG.E R2, [R2.64] ;  /* 0x0000002402027981 */ /* 0x000ea4000c1e1900 */
[----:B--2---:R0:W2:Y:S02]  /*49b0*/  I2F.U32 R33, R2 ;  /* 0x0000000200217306 */ /* 0x0040a40000201000 */
.L_x_22702:
[----:B------:R-:W-:Y:S05]  /*49c0*/  BSYNC B6 ;  /* 0x0000000000067941 */ /* 0x000fea0003800000 */
.L_x_22696:
[----:B------:R-:W-:Y:S02]  /*49d0*/  IADD3 R17, R17, 0x80, RZ ;  /* 0x0000008011117810 */ /* 0x000fe40007ffe0ff */
.L_x_22582:
[----:B-1-34-:R-:W-:Y:S05]  /*49e0*/  BSYNC B7 ;  /* 0x0000000000077941 */ /* 0x01afea0003800000 */
.L_x_22581:
        /* <DEDUP_REMOVED lines=25> */
.L_x_22728:
[----:B------:R-:W3:Y:S02]  /*4b80*/  LDG.E.U8 R2, [R2.64] ;  /* 0x0000002402027981 */ /* 0x000ee4000c1e1100 */
[----:B---3--:R-:W0:Y:S02]  /*4b90*/  I2F.U16 R0, R2 ;  /* 0x0000000200007306 */ /* 0x008e240000101000 */
[----:B0-----:R-:W-:-:S04]  /*4ba0*/  F2FP.BF16.PACK_AB R0, RZ, R0 ;  /* 0x00000000ff00723e */ /* 0x001fc800000010ff */
[----:B------:R-:W-:Y:S01]  /*4bb0*/  PRMT R27, R0, 0x7610, R27 ;  /* 0x00007610001b7816 */ /* 0x000fe2000000001b */
[----:B------:R-:W-:Y:S05]  /*4bc0*/  BRA `(.L_x_22730) ;  /* 0x00000f0000007947 */ /* 0x000fea0003800000 */
.L_x_22727:
        /* <DEDUP_REMOVED lines=11> */
.L_x_22732:
[----:B------:R-:W3:Y:S02]  /*4c80*/  LDG.E R2, [R2.64] ;  /* 0x0000002402027981 */ /* 0x000ee4000c1e1900 */
[----:B---3--:R-:W0:Y:S02]  /*4c90*/  I2F R0, R2 ;  /* 0x0000000200007306 */ /* 0x008e240000201400 */
[----:B0-----:R-:W-:-:S04]  /*4ca0*/  F2FP.BF16.PACK_AB R0, RZ, R0 ;  /* 0x00000000ff00723e */ /* 0x001fc800000010ff */
[----:B------:R-:W-:Y:S01]  /*4cb0*/  PRMT R27, R0, 0x7610, R27 ;  /* 0x00007610001b7816 */ /* 0x000fe2000000001b */
[----:B------:R-:W-:Y:S05]  /*4cc0*/  BRA `(.L_x_22730) ;  /* 0x00000e0000007947 */ /* 0x000fea0003800000 */
.L_x_22731:
[----:B------:R-:W3:Y:S02]  /*4cd0*/  LDG.E.U16 R2, [R2.64] ;  /* 0x0000002402027981 */ /* 0x000ee4000c1e1500 */
[----:B---3--:R-:W0:Y:S02]  /*4ce0*/  I2F.S16 R0, R2 ;  /* 0x0000000200007306 */ /* 0x008e240000101400 */
[----:B0-----:R-:W-:-:S04]  /*4cf0*/  F2FP.BF16.PACK_AB R0, RZ, R0 ;  /* 0x00000000ff00723e */ /* 0x001fc800000010ff */
[----:B------:R-:W-:Y:S01]  /*4d00*/  PRMT R27, R0, 0x7610, R27 ;  /* 0x00007610001b7816 */ /* 0x000fe2000000001b */
[----:B------:R-:W-:Y:S05]  /*4d10*/  BRA `(.L_x_22730) ;  /* 0x00000db000007947 */ /* 0x000fea0003800000 */
.L_x_22726:
        /* <DEDUP_REMOVED lines=9> */
.L_x_22734:
[----:B------:R-:W3:Y:S02]  /*4db0*/  LDG.E.U16 R0, [R2.64] ;  /* 0x0000002402007981 */ /* 0x000ee4000c1e1500 */
[----:B---3--:R-:W-:-:S05]  /*4dc0*/  HADD2.F32 R0, -RZ, R0.H0_H0 ;  /* 0x20000000ff007230 */ /* 0x008fca0000004100 */
[----:B------:R-:W-:-:S04]  /*4dd0*/  F2FP.BF16.PACK_AB R0, RZ, R0 ;  /* 0x00000000ff00723e */ /* 0x000fc800000010ff */
[----:B------:R-:W-:Y:S01]  /*4de0*/  PRMT R27, R0, 0x7610, R27 ;  /* 0x00007610001b7816 */ /* 0x000fe2000000001b */
[----:B------:R-:W-:Y:S05]  /*4df0*/  BRA `(.L_x_22730) ;  /* 0x00000cd000007947 */ /* 0x000fea0003800000 */
.L_x_22733:
        /* <DEDUP_REMOVED lines=9> */
.L_x_22736:
[----:B------:R-:W3:Y:S02]  /*4e90*/  LDG.E.U16 R2, [R2.64] ;  /* 0x0000002402027981 */ /* 0x000ee4000c1e1500 */
[----:B---3--:R-:W-:-:S05]  /*4ea0*/  HADD2.F32 R0, -RZ, R2.H0_H0 ;  /* 0x20000002ff007230 */ /* 0x008fca0000004100 */
[----:B------:R-:W-:-:S04]  /*4eb0*/  F2FP.BF16.PACK_AB R0, RZ, R0 ;  /* 0x00000000ff00723e */ /* 0x000fc800000010ff */
[----:B------:R-:W-:Y:S01]  /*4ec0*/  PRMT R27, R0, 0x7610, R27 ;  /* 0x00007610001b7816 */ /* 0x000fe2000000001b */
[----:B------:R-:W-:Y:S05]  /*4ed0*/  BRA `(.L_x_22730) ;  /* 0x00000bf000007947 */ /* 0x000fea0003800000 */
.L_x_22735:
[----:B------:R-:W3:Y:S02]  /*4ee0*/  LDG.E.64 R2, [R2.64] ;  /* 0x0000002402027981 */ /* 0x000ee4000c1e1b00 */
[----:B---3--:R-:W0:Y:S01]  /*4ef0*/  F2F.F32.F64 R0, R2 ;  /* 0x0000000200007310 */ /* 0x008e220000301000 */
[----:B------:R-:W0:-:S14]  /*4f00*/  DSETP.GEU.AND P0, PT, |R2|, c[0x2][0x0], PT ;  /* 0x008000000200762a */ /* 0x000e1c0003f0e200 */
[----:B0-----:R-:W-:-:S05]  /*4f10*/  @!P0 FMUL R0, R0, 1.175494350822287508e-38 ;  /* 0x0080000000008820 */ /* 0x001fca0000400000 */
[----:B------:R-:W-:-:S04]  /*4f20*/  F2FP.BF16.PACK_AB R0, RZ, R0 ;  /* 0x00000000ff00723e */ /* 0x000fc800000010ff */
[----:B------:R-:W-:Y:S01]  /*4f30*/  PRMT R27, R0, 0x7610, R27 ;  /* 0x00007610001b7816 */ /* 0x000fe2000000001b */
[----:B------:R-:W-:Y:S05]  /*4f40*/  BRA `(.L_x_22730) ;  /* 0x00000b8000007947 */ /* 0x000fea0003800000 */
.L_x_22725:
        /* <DEDUP_REMOVED lines=14> */
.L_x_22739:
[----:B------:R-:W3:Y:S02]  /*5030*/  LDG.E.64 R2, [R2.64] ;  /* 0x0000002402027981 */ /* 0x000ee4000c1e1b00 */
[----:B---3--:R-:W0:Y:S01]  /*5040*/  F2F.F32.F64 R0, R2 ;  /* 0x0000000200007310 */ /* 0x008e220000301000 */
[----:B------:R-:W0:-:S14]  /*5050*/  DSETP.GEU.AND P0, PT, |R2|, c[0x2][0x0], PT ;  /* 0x008000000200762a */ /* 0x000e1c0003f0e200 */
[----:B0-----:R-:W-:-:S05]  /*5060*/  @!P0 FMUL R0, R0, 1.175494350822287508e-38 ;  /* 0x0080000000008820 */ /* 0x001fca0000400000 */
[----:B------:R-:W-:-:S04]  /*5070*/  F2FP.BF16.PACK_AB R0, RZ, R0 ;  /* 0x00000000ff00723e */ /* 0x000fc800000010ff */
[----:B------:R-:W-:Y:S01]  /*5080*/  PRMT R27, R0, 0x7610, R27 ;  /* 0x00007610001b7816 */ /* 0x000fe2000000001b */
[----:B------:R-:W-:Y:S05]  /*5090*/  BRA `(.L_x_22730) ;  /* 0x00000a3000007947 */ /* 0x000fea0003800000 */
.L_x_22738:
        /* <DEDUP_REMOVED lines=28> */
.L_x_22741:
        /* <DEDUP_REMOVED lines=15> */
.L_x_22740:
[----:B------:R0:W5:Y:S01]  /*5350*/  LDG.E.U16 R27, [R2.64] ;  /* 0x00000024021b7981 */ /* 0x000162000c1e1500 */
[----:B------:R-:W-:Y:S05]  /*5360*/  BRA `(.L_x_22730) ;  /* 0x0000076000007947 */ /* 0x000fea0003800000 */
.L_x_22737:
        /* <DEDUP_REMOVED lines=12> */
.L_x_22744:
        /* <DEDUP_REMOVED lines=21> */
.L_x_22748:
[----:B------:R-:W-:Y:S05]  /*5580*/  BSYNC B1 ;  /* 0x0000000000017941 */ /* 0x000fea0003800000 */
.L_x_22747:
[----:B------:R-:W-:Y:S01]  /*5590*/  LEA R3, R0, 0x3b800000, 0x17 ;  /* 0x3b80000000037811 */ /* 0x000fe200078eb8ff */
[----:B------:R-:W-:-:S05]  /*55a0*/  IMAD.SHL.U32 R0, R2, 0x100000, RZ ;  /* 0x0010000002007824 */ /* 0x000fca00078e00ff */
[----:B------:R-:W-:Y:S02]  /*55b0*/  LOP3.LUT R0, R3, R0, R4, 0xfe, !PT ;  /* 0x0000000003007212 */ /* 0x000fe400078efe04 */
.L_x_22746:
[----:B------:R-:W-:Y:S05]  /*55c0*/  BSYNC B0 ;  /* 0x0000000000007941 */ /* 0x000fea0003800000 */
.L_x_22745:
[----:B------:R-:W-:-:S04]  /*55d0*/  F2FP.BF16.PACK_AB R0, RZ, R0 ;  /* 0x00000000ff00723e */ /* 0x000fc800000010ff */
[----:B------:R-:W-:Y:S01]  /*55e0*/  PRMT R27, R0, 0x7610, R27 ;  /* 0x00007610001b7816 */ /* 0x000fe2000000001b */
[----:B------:R-:W-:Y:S05]  /*55f0*/  BRA `(.L_x_22730) ;  /* 0x000004d000007947 */ /* 0x000fea0003800000 */
.L_x_22743:
        /* <DEDUP_REMOVED lines=21> */
.L_x_22752:
[----:B------:R-:W-:Y:S05]  /*5750*/  BSYNC B1 ;  /* 0x0000000000017941 */ /* 0x000fea0003800000 */
.L_x_22751:
[----:B------:R-:W-:Y:S01]  /*5760*/  LEA R3, R0, 0x37800000, 0x17 ;  /* 0x3780000000037811 */ /* 0x000fe200078eb8ff */
[----:B------:R-:W-:-:S05]  /*5770*/  IMAD.SHL.U32 R0, R2, 0x200000, RZ ;  /* 0x0020000002007824 */ /* 0x000fca00078e00ff */
[----:B------:R-:W-:Y:S02]  /*5780*/  LOP3.LUT R0, R3, R0, R4, 0xfe, !PT ;  /* 0x0000000003007212 */ /* 0x000fe400078efe04 */
.L_x_22750:
[----:B------:R-:W-:Y:S05]  /*5790*/  BSYNC B0 ;  /* 0x0000000000007941 */ /* 0x000fea0003800000 */
.L_x_22749:
[----:B------:R-:W-:-:S04]  /*57a0*/  F2FP.BF16.PACK_AB R0, RZ, R0 ;  /* 0x00000000ff00723e */ /* 0x000fc800000010ff */
[----:B------:R-:W-:Y:S01]  /*57b0*/  PRMT R27, R0, 0x7610, R27 ;  /* 0x00007610001b7816 */ /* 0x000fe2000000001b */
[----:B------:R-:W-:Y:S05]  /*57c0*/  BRA `(.L_x_22730) ;  /* 0x0000030000007947 */ /* 0x000fea0003800000 */
.L_x_22742:
        /* <DEDUP_REMOVED lines=14> */
.L_x_22756:
[----:B------:R-:W-:Y:S05]  /*58b0*/  BSYNC B0 ;  /* 0x0000000000007941 */ /* 0x000fea0003800000 */
.L_x_22755:
[----:B------:R-:W-:-:S04]  /*58c0*/  F2FP.BF16.PACK_AB R0, RZ, R0 ;  /* 0x00000000ff00723e */ /* 0x000fc800000010ff */
[----:B------:R-:W-:Y:S01]  /*58d0*/  PRMT R27, R0, 0x7610, R27 ;  /* 0x00007610001b7816 */ /* 0x000fe2000000001b */
[----:B------:R-:W-:Y:S05]  /*58e0*/  BRA `(.L_x_22730) ;  /* 0x000001e000007947 */ /* 0x000fea0003800000 */
.L_x_22729:
        /* <DEDUP_REMOVED lines=21> */
.L_x_22754:
[----:B------:R-:W3:Y:S02]  /*5a40*/  LDG.E.64 R2, [R2.64] ;  /* 0x0000002402027981 */ /* 0x000ee4000c1e1b00 */
[----:B---3--:R-:W0:Y:S02]  /*5a50*/  I2F.U64 R0, R2 ;  /* 0x0000000200007312 */ /* 0x008e240000301000 */
[----:B0-----:R-:W-:-:S04]  /*5a60*/  F2FP.BF16.PACK_AB R0, RZ, R0 ;  /* 0x00000000ff00723e */ /* 0x001fc800000010ff */
[----:B------:R-:W-:Y:S01]  /*5a70*/  PRMT R27, R0, 0x7610, R27 ;  /* 0x00007610001b7816 */ /* 0x000fe2000000001b */
[----:B------:R-:W-:Y:S05]  /*5a80*/  BRA `(.L_x_22730) ;  /* 0x0000004000007947 */ /* 0x000fea0003800000 */
.L_x_22753:
[----:B------:R-:W3:Y:S02]  /*5a90*/  LDG.E R2, [R2.64] ;  /* 0x0000002402027981 */ /* 0x000ee4000c1e1900 */
[----:B---3--:R-:W0:Y:S02]  /*5aa0*/  I2F.U32 R0, R2 ;  /* 0x0000000200007306 */ /* 0x008e240000201000 */
[----:B0-----:R-:W-:-:S04]  /*5ab0*/  F2FP.BF16.PACK_AB R0, RZ, R0 ;  /* 0x00000000ff00723e */ /* 0x001fc800000010ff */
[----:B------:R-:W-:Y:S02]  /*5ac0*/  PRMT R27, R0, 0x7610, R27 ;  /* 0x00007610001b7816 */ /* 0x000fe4000000001b */
.L_x_22730:
        /* <DEDUP_REMOVED lines=18> */
.L_x_22761:
[----:B------:R-:W3:Y:S02]  /*5bf0*/  LDG.E.U8 R2, [R2.64] ;  /* 0x0000002402027981 */ /* 0x000ee4000c1e1100 */
[----:B---3--:R0:W1:Y:S01]  /*5c00*/  I2F.U16 R25, R2 ;  /* 0x0000000200197306 */ /* 0x0080620000101000 */
[----:B------:R-:W-:Y:S05]  /*5c10*/  BRA `(.L_x_22763) ;  /* 0x00000ca000007947 */ /* 0x000fea0003800000 */
.L_x_22760:
        /* <DEDUP_REMOVED lines=9> */
.L_x_22765:
[----:B------:R-:W3:Y:S02]  /*5cb0*/  LDG.E R2, [R2.64] ;  /* 0x0000002402027981 */ /* 0x000ee4000c1e1900 */
[----:B---3--:R0:W1:Y:S01]  /*5cc0*/  I2F R25, R2 ;  /* 0x0000000200197306 */ /* 0x0080620000201400 */
[----:B------:R-:W-:Y:S05]  /*5cd0*/  BRA `(.L_x_22763) ;  /* 0x00000be000007947 */ /* 0x000fea0003800000 */
.L_x_22764:
[----:B------:R-:W3:Y:S02]  /*5ce0*/  LDG.E.U16 R2, [R2.64] ;  /* 0x0000002402027981 */ /* 0x000ee4000c1e1500 */
[----:B---3--:R0:W1:Y:S01]  /*5cf0*/  I2F.S16 R25, R2 ;  /* 0x0000000200197306 */ /* 0x0080620000101400 */
[----:B------:R-:W-:Y:S05]  /*5d00*/  BRA `(.L_x_22763) ;  /* 0x00000bb000007947 */ /* 0x000fea0003800000 */
.L_x_22759:
        /* <DEDUP_REMOVED lines=8> */
.L_x_22767:
[----:B------:R-:W3:Y:S02]  /*5d90*/  LDG.E.U16 R2, [R2.64] ;  /* 0x0000002402027981 */ /* 0x000ee4000c1e1500 */
[----:B---3--:R-:W-:Y:S01]  /*5da0*/  HADD2.F32 R25, -RZ, R2.H0_H0 ;  /* 0x20000002ff197230 */ /* 0x008fe20000004100 */
[----:B------:R-:W-:Y:S05]  /*5db0*/  BRA `(.L_x_22763) ;  /* 0x00000b0000007947 */ /* 0x000fea0003800000 */
.L_x_22766:
        /* <DEDUP_REMOVED lines=8> */
.L_x_22769:
[----:B------:R-:W3:Y:S02]  /*5e40*/  LDG.E.U16 R2, [R2.64] ;  /* 0x0000002402027981 */ /* 0x000ee4000c1e1500 */
[----:B---3--:R-:W-:Y:S01]  /*5e50*/  HADD2.F32 R25, -RZ, R2.H0_H0 ;  /* 0x20000002ff197230 */ /* 0x008fe20000004100 */
[----:B------:R-:W-:Y:S05]  /*5e60*/  BRA `(.L_x_22763) ;  /* 0x00000a5000007947 */ /* 0x000fea0003800000 */
.L_x_22768:
[----:B------:R-:W3:Y:S02]  /*5e70*/  LDG.E.64 R2, [R2.64] ;  /* 0x0000002402027981 */ /* 0x000ee4000c1e1b00 */
[----:B---3--:R-:W0:Y:S01]  /*5e80*/  F2F.F32.F64 R25, R2 ;  /* 0x0000000200197310 */ /* 0x008e220000301000 */
[----:B------:R-:W0:-:S14]  /*5e90*/  DSETP.GEU.AND P0, PT, |R2|, c[0x2][0x0], PT ;  /* 0x008000000200762a */ /* 0x000e1c0003f0e200 */
[----:B0-----:R-:W-:Y:S01]  /*5ea0*/  @!P0 FMUL R25, R25, 1.175494350822287508e-38 ;  /* 0x0080000019198820 */ /* 0x001fe20000400000 */
[----:B------:R-:W-:Y:S05]  /*5eb0*/  BRA `(.L_x_22763) ;  /* 0x00000a0000007947 */ /* 0x000fea0003800000 */
.L_x_22758:
        /* <DEDUP_REMOVED lines=12> */
.L_x_22772:
[----:B------:R-:W3:Y:S02]  /*5f80*/  LDG.E.64 R2, [R2.64] ;  /* 0x0000002402027981 */ /* 0x000ee4000c1e1b00 */
[----:B---3--:R-:W0:Y:S01]  /*5f90*/  F2F.F32.F64 R25, R2 ;  /* 0x0000000200197310 */ /* 0x008e220000301000 */
[----:B------:R-:W0:-:S14]  /*5fa0*/  DSETP.GEU.AND P0, PT, |R2|, c[0x2][0x0], PT ;  /* 0x008000000200762a */ /* 0x000e1c0003f0e200 */
[----:B0-----:R-:W-:Y:S01]  /*5fb0*/  @!P0 FMUL R25, R25, 1.175494350822287508e-38 ;  /* 0x0080000019198820 */ /* 0x001fe20000400000 */
[----:B------:R-:W-:Y:S05]  /*5fc0*/  BRA `(.L_x_22763) ;  /* 0x000008f000007947 */ /* 0x000fea0003800000 */
.L_x_22771:
        /* <DEDUP_REMOVED lines=26> */
.L_x_22774:
        /* <DEDUP_REMOVED lines=13> */
.L_x_22773:
[----:B------:R-:W3:Y:S02]  /*6240*/  LDG.E.U16 R2, [R2.64] ;  /* 0x0000002402027981 */ /* 0x000ee4000c1e1500 */
[----:B---3--:R-:W-:Y:S01]  /*6250*/  PRMT R25, RZ, 0x5410, R2 ;  /* 0x00005410ff197816 */ /* 0x008fe20000000002 */
[----:B------:R-:W-:Y:S05]  /*6260*/  BRA `(.L_x_22763) ;  /* 0x0000065000007947 */ /* 0x000fea0003800000 */
.L_x_22770:
        /* <DEDUP_REMOVED lines=11> */
.L_x_22777:
        /* <DEDUP_REMOVED lines=20> */
.L_x_22779:
[----:B------:R-:W-:Y:S05]  /*6460*/  BSYNC B0 ;  /* 0x0000000000007941 */ /* 0x000fea0003800000 */
.L_x_22778:
[----:B------:R-:W-:Y:S01]  /*6470*/  IMAD.SHL.U32 R2, R2, 0x100000, RZ ;  /* 0x0010000002027824 */ /* 0x000fe200078e00ff */
[----:B------:R-:W-:-:S04]  /*6480*/  LEA R0, R0, 0x3b800000, 0x17 ;  /* 0x3b80000000007811 */ /* 0x000fc800078eb8ff */
[----:B------:R-:W-:Y:S01]  /*6490*/  LOP3.LUT R25, R0, R2, R25, 0xfe, !PT ;  /* 0x0000000200197212 */ /* 0x000fe200078efe19 */
[----:B------:R-:W-:Y:S05]  /*64a0*/  BRA `(.L_x_22763) ;  /* 0x0000041000007947 */ /* 0x000fea0003800000 */
.L_x_22776:
        /* <DEDUP_REMOVED lines=20> */
.L_x_22781:
[----:B------:R-:W-:Y:S05]  /*65f0*/  BSYNC B0 ;  /* 0x0000000000007941 */ /* 0x000fea0003800000 */
.L_x_22780:
[----:B------:R-:W-:Y:S01]  /*6600*/  IMAD.SHL.U32 R2, R2, 0x200000, RZ ;  /* 0x0020000002027824 */ /* 0x000fe200078e00ff */
[----:B------:R-:W-:-:S04]  /*6610*/  LEA R0, R0, 0x37800000, 0x17 ;  /* 0x3780000000007811 */ /* 0x000fc800078eb8ff */
[----:B------:R-:W-:Y:S01]  /*6620*/  LOP3.LUT R25, R0, R2, R25, 0xfe, !PT ;  /* 0x0000000200197212 */ /* 0x000fe200078efe19 */
[----:B------:R-:W-:Y:S05]  /*6630*/  BRA `(.L_x_22763) ;  /* 0x0000028000007947 */ /* 0x000fea0003800000 */
.L_x_22775:
        /* <DEDUP_REMOVED lines=14> */
.L_x_22762:
        /* <DEDUP_REMOVED lines=21> */
.L_x_22783:
[----:B------:R-:W3:Y:S02]  /*6870*/  LDG.E.64 R2, [R2.64] ;  /* 0x0000002402027981 */ /* 0x000ee4000c1e1b00 */
[----:B---3--:R0:W1:Y:S01]  /*6880*/  I2F.U64 R25, R2 ;  /* 0x0000000200197312 */ /* 0x0080620000301000 */
[----:B------:R-:W-:Y:S05]  /*6890*/  BRA `(.L_x_22763) ;  /* 0x0000002000007947 */ /* 0x000fea0003800000 */
.L_x_22782:
[----:B------:R-:W3:Y:S02]  /*68a0*/  LDG.E R2, [R2.64] ;  /* 0x0000002402027981 */ /* 0x000ee4000c1e1900 */
[----:B---3--:R0:W1:Y:S02]  /*68b0*/  I2F.U32 R25, R2 ;  /* 0x0000000200197306 */ /* 0x0080640000201000 */
.L_x_22763:
[----:B------:R-:W-:Y:S05]  /*68c0*/  BSYNC B6 ;  /* 0x0000000000067941 */ /* 0x000fea0003800000 */
.L_x_22757:
        /* <DEDUP_REMOVED lines=18> */
.L_x_22788:
[----:B------:R-:W3:Y:S02]  /*69f0*/  LDG.E.U8 R2, [R2.64] ;  /* 0x0000002402027981 */ /* 0x000ee4000c1e1100 */
[----:B---3--:R0:W3:Y:S01]  /*6a00*/  I2F.U16 R32, R2 ;  /* 0x0000000200207306 */ /* 0x0080e20000101000 */
[----:B------:R-:W-:Y:S05]  /*6a10*/  BRA `(.L_x_22790) ;  /* 0x00000ca000007947 */ /* 0x000fea0003800000 */
.L_x_22787:
        /* <DEDUP_REMOVED lines=9> */
.L_x_22792:
[----:B------:R-:W3:Y:S02]  /*6ab0*/  LDG.E R2, [R2.64] ;  /* 0x0000002402027981 */ /* 0x000ee4000c1e1900 */
[----:B---3--:R0:W3:Y:S01]  /*6ac0*/  I2F R32, R2 ;  /* 0x0000000200207306 */ /* 0x0080e20000201400 */
[----:B------:R-:W-:Y:S05]  /*6ad0*/  BRA `(.L_x_22790) ;  /* 0x00000be000007947 */ /* 0x000fea0003800000 */
.L_x_22791:
[----:B------:R-:W3:Y:S02]  /*6ae0*/  LDG.E.U16 R2, [R2.64] ;  /* 0x0000002402027981 */ /* 0x000ee4000c1e1500 */
[----:B---3--:R0:W3:Y:S01]  /*6af0*/  I2F.S16 R32, R2 ;  /* 0x0000000200207306 */ /* 0x0080e20000101400 */
[----:B------:R-:W-:Y:S05]  /*6b00*/  BRA `(.L_x_22790) ;  /* 0x00000bb000007947 */ /* 0x000fea0003800000 */
.L_x_22786:
        /* <DEDUP_REMOVED lines=8> */
.L_x_22794:
[----:B------:R-:W3:Y:S02]  /*6b90*/  LDG.E.U16 R2, [R2.64] ;  /* 0x0000002402027981 */ /* 0x000ee4000c1e1500 */
[----:B---3--:R-:W-:Y:S01]  /*6ba0*/  HADD2.F32 R32, -RZ, R2.H0_H0 ;  /* 0x20000002ff207230 */ /* 0x008fe20000004100 */
[----:B------:R-:W-:Y:S05]  /*6bb0*/  BRA `(.L_x_22790) ;  /* 0x00000b0000007947 */ /* 0x000fea0003800000 */
.L_x_22793:
        /* <DEDUP_REMOVED lines=8> */
.L_x_22796:
[----:B------:R-:W3:Y:S02]  /*6c40*/  LDG.E.U16 R2, [R2.64] ;  /* 0x0000002402027981 */ /* 0x000ee4000c1e1500 */
[----:B---3--:R-:W-:Y:S01]  /*6c50*/  HADD2.F32 R32, -RZ, R2.H0_H0 ;  /* 0x20000002ff207230 */ /* 0x008fe20000004100 */
[----:B------:R-:W-:Y:S05]  /*6c60*/  BRA `(.L_x_22790) ;  /* 0x00000a5000007947 */ /* 0x000fea0003800000 */
.L_x_22795:
[----:B------:R-:W3:Y:S02]  /*6c70*/  LDG.E.64 R2, [R2.64] ;  /* 0x0000002402027981 */ /* 0x000ee4000c1e1b00 */
[----:B---3--:R-:W0:Y:S01]  /*6c80*/  F2F.F32.F64 R32, R2 ;  /* 0x0000000200207310 */ /* 0x008e220000301000 */
[----:B------:R-:W0:-:S14]  /*6c90*/  DSETP.GEU.AND P0, PT, |R2|, c[0x2][0x0], PT ;  /* 0x008000000200762a */ /* 0x000e1c0003f0e200 */
[----:B0-----:R-:W-:Y:S01]  /*6ca0*/  @!P0 FMUL R32, R32, 1.175494350822287508e-38 ;  /* 0x0080000020208820 */ /* 0x001fe20000400000 */
[----:B------:R-:W-:Y:S05]  /*6cb0*/  BRA `(.L_x_22790) ;  /* 0x00000a0000007947 */ /* 0x000fea0003800000 */
.L_x_22785:
        /* <DEDUP_REMOVED lines=12> */
.L_x_22799:
[----:B------:R-:W3:Y:S02]  /*6d80*/  LDG.E.64 R2, [R2.64] ;  /* 0x0000002402027981 */ /* 0x000ee4000c1e1b00 */
[----:B---3--:R-:W0:Y:S01]  /*6d90*/  F2F.F32.F64 R32, R2 ;  /* 0x0000000200207310 */ /* 0x008e220000301000 */
[----:B------:R-:W0:-:S14]  /*6da0*/  DSETP.GEU.AND P0, PT, |R2|, c[0x2][0x0], PT ;  /* 0x008000000200762a */ /* 0x000e1c0003f0e200 */
[----:B0-----:R-:W-:Y:S01]  /*6db0*/  @!P0 FMUL R32, R32, 1.175494350822287508e-38 ;  /* 0x0080000020208820 */ /* 0x001fe20000400000 */
[----:B------:R-:W-:Y:S05]  /*6dc0*/  BRA `(.L_x_22790) ;  /* 0x000008f000007947 */ /* 0x000fea0003800000 */
.L_x_22798:
        /* <DEDUP_REMOVED lines=26> */
.L_x_22801:
        /* <DEDUP_REMOVED lines=13> */
.L_x_22800:
[----:B------:R-:W3:Y:S02]  /*7040*/  LDG.E.U16 R2, [R2.64] ;  /* 0x0000002402027981 */ /* 0x000ee4000c1e1500 */
[----:B---3--:R-:W-:Y:S01]  /*7050*/  PRMT R32, RZ, 0x5410, R2 ;  /* 0x00005410ff207816 */ /* 0x008fe20000000002 */
[----:B------:R-:W-:Y:S05]  /*7060*/  BRA `(.L_x_22790) ;  /* 0x0000065000007947 */ /* 0x000fea0003800000 */
.L_x_22797:
        /* <DEDUP_REMOVED lines=11> */
.L_x_22804:
        /* <DEDUP_REMOVED lines=20> */
.L_x_22806:
[----:B------:R-:W-:Y:S05]  /*7260*/  BSYNC B0 ;  /* 0x0000000000007941 */ /* 0x000fea0003800000 */
.L_x_22805:
[----:B------:R-:W-:Y:S01]  /*7270*/  IMAD.SHL.U32 R2, R2, 0x100000, RZ ;  /* 0x0010000002027824 */ /* 0x000fe200078e00ff */
[----:B------:R-:W-:-:S04]  /*7280*/  LEA R3, R0, 0x3b800000, 0x17 ;  /* 0x3b80000000037811 */ /* 0x000fc800078eb8ff */
[----:B------:R-:W-:Y:S01]  /*7290*/  LOP3.LUT R32, R3, R2, R32, 0xfe, !PT ;  /* 0x0000000203207212 */ /* 0x000fe200078efe20 */
[----:B------:R-:W-:Y:S05]  /*72a0*/  BRA `(.L_x_22790) ;  /* 0x0000041000007947 */ /* 0x000fea0003800000 */
.L_x_22803:
        /* <DEDUP_REMOVED lines=20> */
.L_x_22808:
[----:B------:R-:W-:Y:S05]  /*73f0*/  BSYNC B0 ;  /* 0x0000000000007941 */ /* 0x000fea0003800000 */
.L_x_22807:
[----:B------:R-:W-:Y:S01]  /*7400*/  IMAD.SHL.U32 R2, R2, 0x200000, RZ ;  /* 0x0020000002027824 */ /* 0x000fe200078e00ff */
[----:B------:R-:W-:-:S04]  /*7410*/  LEA R3, R0, 0x37800000, 0x17 ;  /* 0x3780000000037811 */ /* 0x000fc800078eb8ff */
[----:B------:R-:W-:Y:S01]  /*7420*/  LOP3.LUT R32, R3, R2, R32, 0xfe, !PT ;  /* 0x0000000203207212 */ /* 0x000fe200078efe20 */
[----:B------:R-:W-:Y:S05]  /*7430*/  BRA `(.L_x_22790) ;  /* 0x0000028000007947 */ /* 0x000fea0003800000 */
.L_x_22802:
        /* <DEDUP_REMOVED lines=14> */
.L_x_22789:
        /* <DEDUP_REMOVED lines=21> */
.L_x_22810:
[----:B------:R-:W3:Y:S02]  /*7670*/  LDG.E.64 R2, [R2.64] ;  /* 0x0000002402027981 */ /* 0x000ee4000c1e1b00 */
[----:B---3--:R0:W3:Y:S01]  /*7680*/  I2F.U64 R32, R2 ;  /* 0x0000000200207312 */ /* 0x0080e20000301000 */
[----:B------:R-:W-:Y:S05]  /*7690*/  BRA `(.L_x_22790) ;  /* 0x0000002000007947 */ /* 0x000fea0003800000 */
.L_x_22809:
[----:B------:R-:W3:Y:S02]  /*76a0*/  LDG.E R2, [R2.64] ;  /* 0x0000002402027981 */ /* 0x000ee4000c1e1900 */
[----:B---3--:R0:W3:Y:S02]  /*76b0*/  I2F.U32 R32, R2 ;  /* 0x0000000200207306 */ /* 0x0080e40000201000 */
.L_x_22790:
[----:B------:R-:W-:Y:S05]  /*76c0*/  BSYNC B6 ;  /* 0x0000000000067941 */ /* 0x000fea0003800000 */
.L_x_22784:
        /* <DEDUP_REMOVED lines=18> */
.L_x_22815:
[----:B------:R-:W4:Y:S02]  /*77f0*/  LDG.E.U8 R2, [R2.64] ;  /* 0x0000002402027981 */ /* 0x000f24000c1e1100 */
[----:B----4-:R0:W4:Y:S01]  /*7800*/  I2F.U16 R34, R2 ;  /* 0x0000000200227306 */ /* 0x0101220000101000 */
[----:B------:R-:W-:Y:S05]  /*7810*/  BRA `(.L_x_22817) ;  /* 0x00000ca000007947 */ /* 0x000fea0003800000 */
.L_x_22814:
        /* <DEDUP_REMOVED lines=9> */
.L_x_22819:
[----:B------:R-:W4:Y:S02]  /*78b0*/  LDG.E R2, [R2.64] ;  /* 0x0000002402027981 */ /* 0x000f24000c1e1900 */
[----:B----4-:R0:W4:Y:S01]  /*78c0*/  I2F R34, R2 ;  /* 0x0000000200227306 */ /* 0x0101220000201400 */
[----:B------:R-:W-:Y:S05]  /*78d0*/  BRA `(.L_x_22817) ;  /* 0x00000be000007947 */ /* 0x000fea0003800000 */
.L_x_22818:
[----:B------:R-:W4:Y:S02]  /*78e0*/  LDG.E.U16 R2, [R2.64] ;  /* 0x0000002402027981 */ /* 0x000f24000c1e1500 */
[----:B----4-:R0:W4:Y:S01]  /*78f0*/  I2F.S16 R34, R2 ;  /* 0x0000000200227306 */ /* 0x0101220000101400 */
[----:B------:R-:W-:Y:S05]  /*7900*/  BRA `(.L_x_22817) ;  /* 0x00000bb000007947 */ /* 0x000fea0003800000 */
.L_x_22813:
        /* <DEDUP_REMOVED lines=8> */
.L_x_22821:
[----:B------:R-:W4:Y:S02]  /*7990*/  LDG.E.U16 R2, [R2.64] ;  /* 0x0000002402027981 */ /* 0x000f24000c1e1500 */
[----:B----4-:R-:W-:Y:S01]  /*79a0*/  HADD2.F32 R34, -RZ, R2.H0_H0 ;  /* 0x20000002ff227230 */ /* 0x010fe20000004100 */
[----:B------:R-:W-:Y:S05]  /*79b0*/  BRA `(.L_x_22817) ;  /* 0x00000b0000007947 */ /* 0x000fea0003800000 */
.L_x_22820:
        /* <DEDUP_REMOVED lines=8> */
.L_x_22823:
[----:B------:R-:W4:Y:S02]  /*7a40*/  LDG.E.U16 R2, [R2.64] ;  /* 0x0000002402027981 */ /* 0x000f24000c1e1500 */
[----:B----4-:R-:W-:Y:S01]  /*7a50*/  HADD2.F32 R34, -RZ, R2.H0_H0 ;  /* 0x20000002ff227230 */ /* 0x010fe20000004100 */
[----:B------:R-:W-:Y:S05]  /*7a60*/  BRA `(.L_x_22817) ;  /* 0x00000a5000007947 */ /* 0x000fea0003800000 */
.L_x_22822:
[----:B------:R-:W4:Y:S02]  /*7a70*/  LDG.E.64 R2, [R2.64] ;  /* 0x0000002402027981 */ /* 0x000f24000c1e1b00 */
[----:B----4-:R-:W0:Y:S01]  /*7a80*/  F2F.F32.F64 R34, R2 ;  /* 0x0000000200227310 */ /* 0x010e220000301000 */
[----:B------:R-:W0:-:S14]  /*7a90*/  DSETP.GEU.AND P0, PT, |R2|, c[0x2][0x0], PT ;  /* 0x008000000200762a */ /* 0x000e1c0003f0e200 */
[----:B0-----:R-:W-:Y:S01]  /*7aa0*/  @!P0 FMUL R34, R34, 1.175494350822287508e-38 ;  /* 0x0080000022228820 */ /* 0x001fe20000400000 */
[----:B------:R-:W-:Y:S05]  /*7ab0*/  BRA `(.L_x_22817) ;  /* 0x00000a0000007947 */ /* 0x000fea0003800000 */
.L_x_22812:
        /* <DEDUP_REMOVED lines=12> */
.L_x_22826:
[----:B------:R-:W4:Y:S02]  /*7b80*/  LDG.E.64 R2, [R2.64] ;  /* 0x0000002402027981 */ /* 0x000f24000c1e1b00 */
[----:B----4-:R-:W0:Y:S01]  /*7b90*/  F2F.F32.F64 R34, R2 ;  /* 0x0000000200227310 */ /* 0x010e220000301000 */
[----:B------:R-:W0:-:S14]  /*7ba0*/  DSETP.GEU.AND P0, PT, |R2|, c[0x2][0x0], PT ;  /* 0x008000000200762a */ /* 0x000e1c0003f0e200 */
[----:B0-----:R-:W-:Y:S01]  /*7bb0*/  @!P0 FMUL R34, R34, 1.175494350822287508e-38 ;  /* 0x0080000022228820 */ /* 0x001fe20000400000 */
[----:B------:R-:W-:Y:S05]  /*7bc0*/  BRA `(.L_x_22817) ;  /* 0x000008f000007947 */ /* 0x000fea0003800000 */
.L_x_22825:
        /* <DEDUP_REMOVED lines=26> */
.L_x_22828:
        /* <DEDUP_REMOVED lines=13> */
.L_x_22827:
[----:B------:R-:W4:Y:S02]  /*7e40*/  LDG.E.U16 R2, [R2.64] ;  /* 0x0000002402027981 */ /* 0x000f24000c1e1500 */
[----:B----4-:R-:W-:Y:S01]  /*7e50*/  PRMT R34, RZ, 0x5410, R2 ;  /* 0x00005410ff227816 */ /* 0x010fe20000000002 */
[----:B------:R-:W-:Y:S05]  /*7e60*/  BRA `(.L_x_22817) ;  /* 0x0000065000007947 */ /* 0x000fea0003800000 */
.L_x_22824:
        /* <DEDUP_REMOVED lines=11> */
.L_x_22831:
        /* <DEDUP_REMOVED lines=20> */
.L_x_22833:
[----:B------:R-:W-:Y:S05]  /*8060*/  BSYNC B0 ;  /* 0x0000000000007941 */ /* 0x000fea0003800000 */
.L_x_22832:
[----:B------:R-:W-:Y:S01]  /*8070*/  IMAD.SHL.U32 R2, R2, 0x100000, RZ ;  /* 0x0010000002027824 */ /* 0x000fe200078e00ff */
[----:B------:R-:W-:-:S04]  /*8080*/  LEA R3, R0, 0x3b800000, 0x17 ;  /* 0x3b80000000037811 */ /* 0x000fc800078eb8ff */
[----:B------:R-:W-:Y:S01]  /*8090*/  LOP3.LUT R34, R3, R2, R34, 0xfe, !PT ;  /* 0x0000000203227212 */ /* 0x000fe200078efe22 */
[----:B------:R-:W-:Y:S05]  /*80a0*/  BRA `(.L_x_22817) ;  /* 0x0000041000007947 */ /* 0x000fea0003800000 */
.L_x_22830:
        /* <DEDUP_REMOVED lines=20> */
.L_x_22835:
[----:B------:R-:W-:Y:S05]  /*81f0*/  BSYNC B0 ;  /* 0x0000000000007941 */ /* 0x000fea0003800000 */
.L_x_22834:
[----:B------:R-:W-:Y:S01]  /*8200*/  IMAD.SHL.U32 R2, R2, 0x200000, RZ ;  /* 0x0020000002027824 */ /* 0x000fe200078e00ff */
[----:B------:R-:W-:-:S04]  /*8210*/  LEA R3, R0, 0x37800000, 0x17 ;  /* 0x3780000000037811 */ /* 0x000fc800078eb8ff */
[----:B------:R-:W-:Y:S01]  /*8220*/  LOP3.LUT R34, R3, R2, R34, 0xfe, !PT ;  /* 0x0000000203227212 */ /* 0x000fe200078efe22 */
[----:B------:R-:W-:Y:S05]  /*8230*/  BRA `(.L_x_22817) ;  /* 0x0000028000007947 */ /* 0x000fea0003800000 */
.L_x_22829:
        /* <DEDUP_REMOVED lines=14> */
.L_x_22816:
        /* <DEDUP_REMOVED lines=21> */
.L_x_22837:
[----:B------:R-:W4:Y:S02]  /*8470*/  LDG.E.64 R2, [R2.64] ;  /* 0x0000002402027981 */ /* 0x000f24000c1e1b00 */
[----:B----4-:R0:W4:Y:S01]  /*8480*/  I2F.U64 R34, R2 ;  /* 0x0000000200227312 */ /* 0x0101220000301000 */
[----:B------:R-:W-:Y:S05]  /*8490*/  BRA `(.L_x_22817) ;  /* 0x0000002000007947 */ /* 0x000fea0003800000 */
.L_x_22836:
[----:B------:R-:W4:Y:S02]  /*84a0*/  LDG.E R2, [R2.64] ;  /* 0x0000002402027981 */ /* 0x000f24000c1e1900 */
[----:B----4-:R0:W4:Y:S02]  /*84b0*/  I2F.U32 R34, R2 ;  /* 0x0000000200227306 */ /* 0x0101240000201000 */
.L_x_22817:
[----:B------:R-:W-:Y:S05]  /*84c0*/  BSYNC B6 ;  /* 0x0000000000067941 */ /* 0x000fea0003800000 */
.L_x_22811:
        /* <DEDUP_REMOVED lines=18> */
.L_x_22842:
[----:B------:R-:W2:Y:S02]  /*85f0*/  LDG.E.U8 R2, [R2.64] ;  /* 0x0000002402027981 */ /* 0x000ea4000c1e1100 */
[----:B--2---:R0:W2:Y:S01]  /*8600*/  I2F.U16 R35, R2 ;  /* 0x0000000200237306 */ /* 0x0040a20000101000 */
[----:B------:R-:W-:Y:S05]  /*8610*/  BRA `(.L_x_22844) ;  /* 0x00000ca000007947 */ /* 0x000fea0003800000 */
.L_x_22841:
        /* <DEDUP_REMOVED lines=9> */
.L_x_22846:
[----:B------:R-:W2:Y:S02]  /*86b0*/  LDG.E R2, [R2.64] ;  /* 0x0000002402027981 */ /* 0x000ea4000c1e1900 */
[----:B--2---:R0:W2:Y:S01]  /*86c0*/  I2F R35, R2 ;  /* 0x0000000200237306 */ /* 0x0040a20000201400 */
[----:B------:R-:W-:Y:S05]  /*86d0*/  BRA `(.L_x_22844) ;  /* 0x00000be000007947 */ /* 0x000fea0003800000 */
.L_x_22845:
[----:B------:R-:W2:Y:S02]  /*86e0*/  LDG.E.U16 R2, [R2.64] ;  /* 0x0000002402027981 */ /* 0x000ea4000c1e1500 */
[----:B--2---:R0:W2:Y:S01]  /*86f0*/  I2F.S16 R35, R2 ;  /* 0x0000000200237306 */ /* 0x0040a20000101400 */
[----:B------:R-:W-:Y:S05]  /*8700*/  BRA `(.L_x_22844) ;  /* 0x00000bb000007947 */ /* 0x000fea0003800000 */
.L_x_22840:
        /* <DEDUP_REMOVED lines=8> */
.L_x_22848:
[----:B------:R-:W2:Y:S02]  /*8790*/  LDG.E.U16 R2, [R2.64] ;  /* 0x0000002402027981 */ /* 0x000ea4000c1e1500 */
[----:B--2---:R-:W-:Y:S01]  /*87a0*/  HADD2.F32 R35, -RZ, R2.H0_H0 ;  /* 0x20000002ff237230 */ /* 0x004fe20000004100 */
[----:B------:R-:W-:Y:S05]  /*87b0*/  BRA `(.L_x_22844) ;  /* 0x00000b0000007947 */ /* 0x000fea0003800000 */
.L_x_22847:
        /* <DEDUP_REMOVED lines=8> */
.L_x_22850:
[----:B------:R-:W2:Y:S02]  /*8840*/  LDG.E.U16 R2, [R2.64] ;  /* 0x0000002402027981 */ /* 0x000ea4000c1e1500 */
[----:B--2---:R-:W-:Y:S01]  /*8850*/  HADD2.F32 R35, -RZ, R2.H0_H0 ;  /* 0x20000002ff237230 */ /* 0x004fe20000004100 */
[----:B------:R-:W-:Y:S05]  /*8860*/  BRA `(.L_x_22844) ;  /* 0x00000a5000007947 */ /* 0x000fea0003800000 */
.L_x_22849:
[----:B------:R-:W2:Y:S02]  /*8870*/  LDG.E.64 R2, [R2.64] ;  /* 0x0000002402027981 */ /* 0x000ea4000c1e1b00 */
[----:B--2---:R-:W0:Y:S01]  /*8880*/  F2F.F32.F64 R35, R2 ;  /* 0x0000000200237310 */ /* 0x004e220000301000 */
[----:B------:R-:W0:-:S14]  /*8890*/  DSETP.GEU.AND P0, PT, |R2|, c[0x2][0x0], PT ;  /* 0x008000000200762a */ /* 0x000e1c0003f0e200 */
[----:B0-----:R-:W-:Y:S01]  /*88a0*/  @!P0 FMUL R35, R35, 1.175494350822287508e-38 ;  /* 0x0080000023238820 */ /* 0x001fe20000400000 */
[----:B------:R-:W-:Y:S05]  /*88b0*/  BRA `(.L_x_22844) ;  /* 0x00000a0000007947 */ /* 0x000fea0003800000 */
.L_x_22839:
        /* <DEDUP_REMOVED lines=12> */
.L_x_22853:
[----:B------:R-:W2:Y:S02]  /*8980*/  LDG.E.64 R2, [R2.64] ;  /* 0x0000002402027981 */ /* 0x000ea4000c1e1b00 */
[----:B--2---:R-:W0:Y:S01]  /*8990*/  F2F.F32.F64 R35, R2 ;  /* 0x0000000200237310 */ /* 0x004e220000301000 */
[----:B------:R-:W0:-:S14]  /*89a0*/  DSETP.GEU.AND P0, PT, |R2|, c[0x2][0x0], PT ;  /* 0x008000000200762a */ /* 0x000e1c0003f0e200 */
[----:B0-----:R-:W-:Y:S01]  /*89b0*/  @!P0 FMUL R35, R35, 1.175494350822287508e-38 ;  /* 0x0080000023238820 */ /* 0x001fe20000400000 */
[----:B------:R-:W-:Y:S05]  /*89c0*/  BRA `(.L_x_22844) ;  /* 0x000008f000007947 */ /* 0x000fea0003800000 */
.L_x_22852:
        /* <DEDUP_REMOVED lines=26> */
.L_x_22855:
        /* <DEDUP_REMOVED lines=13> */
.L_x_22854:
[----:B------:R-:W2:Y:S02]  /*8c40*/  LDG.E.U16 R2, [R2.64] ;  /* 0x0000002402027981 */ /* 0x000ea4000c1e1500 */
[----:B--2---:R-:W-:Y:S01]  /*8c50*/  PRMT R35, RZ, 0x5410, R2 ;  /* 0x00005410ff237816 */ /* 0x004fe20000000002 */
[----:B------:R-:W-:Y:S05]  /*8c60*/  BRA `(.L_x_22844) ;  /* 0x0000065000007947 */ /* 0x000fea0003800000 */
.L_x_22851:
        /* <DEDUP_REMOVED lines=11> */
.L_x_22858:
        /* <DEDUP_REMOVED lines=20> */
.L_x_22860:
[----:B------:R-:W-:Y:S05]  /*8e60*/  BSYNC B0 ;  /* 0x0000000000007941 */ /* 0x000fea0003800000 */
.L_x_22859:
[----:B------:R-:W-:Y:S01]  /*8e70*/  IMAD.SHL.U32 R2, R2, 0x100000, RZ ;  /* 0x0010000002027824 */ /* 0x000fe200078e00ff */
[----:B------:R-:W-:-:S04]  /*8e80*/  LEA R0, R0, 0x3b800000, 0x17 ;  /* 0x3b80000000007811 */ /* 0x000fc800078eb8ff */
[----:B------:R-:W-:Y:S01]  /*8e90*/  LOP3.LUT R35, R0, R2, R35, 0xfe, !PT ;  /* 0x0000000200237212 */ /* 0x000fe200078efe23 */
[----:B------:R-:W-:Y:S05]  /*8ea0*/  BRA `(.L_x_22844) ;  /* 0x0000041000007947 */ /* 0x000fea0003800000 */
.L_x_22857:
        /* <DEDUP_REMOVED lines=20> */
.L_x_22862:
[----:B------:R-:W-:Y:S05]  /*8ff0*/  BSYNC B0 ;  /* 0x0000000000007941 */ /* 0x000fea0003800000 */
.L_x_22861:
[----:B------:R-:W-:Y:S01]  /*9000*/  IMAD.SHL.U32 R2, R2, 0x200000, RZ ;  /* 0x0020000002027824 */ /* 0x000fe200078e00ff */
[----:B------:R-:W-:-:S04]  /*9010*/  LEA R0, R0, 0x37800000, 0x17 ;  /* 0x3780000000007811 */ /* 0x000fc800078eb8ff */
[----:B------:R-:W-:Y:S01]  /*9020*/  LOP3.LUT R35, R0, R2, R35, 0xfe, !PT ;  /* 0x0000000200237212 */ /* 0x000fe200078efe23 */
[----:B------:R-:W-:Y:S05]  /*9030*/  BRA `(.L_x_22844) ;  /* 0x0000028000007947 */ /* 0x000fea0003800000 */
.L_x_22856:
        /* <DEDUP_REMOVED lines=14> */
.L_x_22843:
        /* <DEDUP_REMOVED lines=21> */
.L_x_22864:
[----:B------:R-:W2:Y:S02]  /*9270*/  LDG.E.64 R2, [R2.64] ;  /* 0x0000002402027981 */ /* 0x000ea4000c1e1b00 */
[----:B--2---:R0:W2:Y:S01]  /*9280*/  I2F.U64 R35, R2 ;  /* 0x0000000200237312 */ /* 0x0040a20000301000 */
[----:B------:R-:W-:Y:S05]  /*9290*/  BRA `(.L_x_22844) ;  /* 0x0000002000007947 */ /* 0x000fea0003800000 */
.L_x_22863:
[----:B------:R-:W2:Y:S02]  /*92a0*/  LDG.E R2, [R2.64] ;  /* 0x0000002402027981 */ /* 0x000ea4000c1e1900 */
[----:B--2---:R0:W2:Y:S02]  /*92b0*/  I2F.U32 R35, R2 ;  /* 0x0000000200237306 */ /* 0x0040a40000201000 */
.L_x_22844:
[----:B------:R-:W-:Y:S05]  /*92c0*/  BSYNC B6 ;  /* 0x0000000000067941 */ /* 0x000fea0003800000 */
.L_x_22838:
[----:B------:R-:W-:Y:S02]  /*92d0*/  IADD3 R17, R17, 0x80, RZ ;  /* 0x0000008011117810 */ /* 0x000fe40007ffe0ff */
.L_x_22724:
[----:B------:R-:W-:Y:S05]  /*92e0*/  BSYNC B7 ;  /* 0x0000000000077941 */ /* 0x000fea0003800000 */
.L_x_22723:
        /* <DEDUP_REMOVED lines=29> */
.L_x_22870:
[----:B----4-:R-:W4:Y:S02]  /*94c0*/  LDG.E.U8 R2, [R2.64] ;  /* 0x0000002402027981 */ /* 0x010f24000c1e1100 */
[----:B----4-:R-:W0:Y:S02]  /*94d0*/  I2F.U16 R0, R2 ;  /* 0x0000000200007306 */ /* 0x010e240000101000 */
[----:B0-----:R-:W-:-:S04]  /*94e0*/  F2FP.BF16.PACK_AB R0, RZ, R0 ;  /* 0x00000000ff00723e */ /* 0x001fc800000010ff */
[----:B------:R-:W-:Y:S01]  /*94f0*/  PRMT R38, R0, 0x7610, R38 ;  /* 0x0000761000267816 */ /* 0x000fe20000000026 */
[----:B------:R-:W-:Y:S05]  /*9500*/  BRA `(.L_x_22872) ;  /* 0x00000f0000007947 */ /* 0x000fea0003800000 */
.L_x_22869:
        /* <DEDUP_REMOVED lines=11> */
.L_x_22874:
[----:B----4-:R-:W4:Y:S02]  /*95c0*/  LDG.E R2, [R2.64] ;  /* 0x0000002402027981 */ /* 0x010f24000c1e1900 */
[----:B----4-:R-:W0:Y:S02]  /*95d0*/  I2F R0, R2 ;  /* 0x0000000200007306 */ /* 0x010e240000201400 */
[----:B0-----:R-:W-:-:S04]  /*95e0*/  F2FP.BF16.PACK_AB R0, RZ, R0 ;  /* 0x00000000ff00723e */ /* 0x001fc800000010ff */
[----:B------:R-:W-:Y:S01]  /*95f0*/  PRMT R38, R0, 0x7610, R38 ;  /* 0x0000761000267816 */ /* 0x000fe20000000026 */
[----:B------:R-:W-:Y:S05]  /*9600*/  BRA `(.L_x_22872) ;  /* 0x00000e0000007947 */ /* 0x000fea0003800000 */
.L_x_22873:
[----:B----4-:R-:W4:Y:S02]  /*9610*/  LDG.E.U16 R2, [R2.64] ;  /* 0x0000002402027981 */ /* 0x010f24000c1e1500 */
[----:B----4-:R-:W0:Y:S02]  /*9620*/  I2F.S16 R0, R2 ;  /* 0x0000000200007306 */ /* 0x010e240000101400 */
[----:B0-----:R-:W-:-:S04]  /*9630*/  F2FP.BF16.PACK_AB R0, RZ, R0 ;  /* 0x00000000ff00723e */ /* 0x001fc800000010ff */
[----:B------:R-:W-:Y:S01]  /*9640*/  PRMT R38, R0, 0x7610, R38 ;  /* 0x0000761000267816 */ /* 0x000fe20000000026 */
[----:B------:R-:W-:Y:S05]  /*9650*/  BRA `(.L_x_22872) ;  /* 0x00000db000007947 */ /* 0x000fea0003800000 */
.L_x_22868:
        /* <DEDUP_REMOVED lines=9> */
.L_x_22876:
[----:B----4-:R-:W4:Y:S02]  /*96f0*/  LDG.E.U16 R0, [R2.64] ;  /* 0x0000002402007981 */ /* 0x010f24000c1e1500 */
[----:B----4-:R-:W-:-:S05]  /*9700*/  HADD2.F32 R0, -RZ, R0.H0_H0 ;  /* 0x20000000ff007230 */ /* 0x010fca0000004100 */
[----:B------:R-:W-:-:S04]  /*9710*/  F2FP.BF16.PACK_AB R0, RZ, R0 ;  /* 0x00000000ff00723e */ /* 0x000fc800000010ff */
[----:B------:R-:W-:Y:S01]  /*9720*/  PRMT R38, R0, 0x7610, R38 ;  /* 0x0000761000267816 */ /* 0x000fe20000000026 */
[----:B------:R-:W-:Y:S05]  /*9730*/  BRA `(.L_x_22872) ;  /* 0x00000cd000007947 */ /* 0x000fea0003800000 */
.L_x_22875:
        /* <DEDUP_REMOVED lines=9> */
.L_x_22878:
[----:B----4-:R-:W4:Y:S02]  /*97d0*/  LDG.E.U16 R2, [R2.64] ;  /* 0x0000002402027981 */ /* 0x010f24000c1e1500 */
[----:B----4-:R-:W-:-:S05]  /*97e0*/  HADD2.F32 R0, -RZ, R2.H0_H0 ;  /* 0x20000002ff007230 */ /* 0x010fca0000004100 */
[----:B------:R-:W-:-:S04]  /*97f0*/  F2FP.BF16.PACK_AB R0, RZ, R0 ;  /* 0x00000000ff00723e */ /* 0x000fc800000010ff */
[----:B------:R-:W-:Y:S01]  /*9800*/  PRMT R38, R0, 0x7610, R38 ;  /* 0x0000761000267816 */ /* 0x000fe20000000026 */
[----:B------:R-:W-:Y:S05]  /*9810*/  BRA `(.L_x_22872) ;  /* 0x00000bf000007947 */ /* 0x000fea0003800000 */
.L_x_22877:
[----:B----4-:R-:W4:Y:S02]  /*9820*/  LDG.E.64 R2, [R2.64] ;  /* 0x0000002402027981 */ /* 0x010f24000c1e1b00 */
[----:B----4-:R-:W0:Y:S01]  /*9830*/  F2F.F32.F64 R0, R2 ;  /* 0x0000000200007310 */ /* 0x010e220000301000 */
[----:B------:R-:W0:-:S14]  /*9840*/  DSETP.GEU.AND P0, PT, |R2|, c[0x2][0x0], PT ;  /* 0x008000000200762a */ /* 0x000e1c0003f0e200 */
[----:B0-----:R-:W-:-:S05]  /*9850*/  @!P0 FMUL R0, R0, 1.175494350822287508e-38 ;  /* 0x0080000000008820 */ /* 0x001fca0000400000 */
[----:B------:R-:W-:-:S04]  /*9860*/  F2FP.BF16.PACK_AB R0, RZ, R0 ;  /* 0x00000000ff00723e */ /* 0x000fc800000010ff */
[----:B------:R-:W-:Y:S01]  /*9870*/  PRMT R38, R0, 0x7610, R38 ;  /* 0x0000761000267816 */ /* 0x000fe20000000026 */
[----:B------:R-:W-:Y:S05]  /*9880*/  BRA `(.L_x_22872) ;  /* 0x00000b8000007947 */ /* 0x000fea0003800000 */
.L_x_22867:
        /* <DEDUP_REMOVED lines=14> */
.L_x_22881:
[----:B----4-:R-:W4:Y:S02]  /*9970*/  LDG.E.64 R2, [R2.64] ;  /* 0x0000002402027981 */ /* 0x010f24000c1e1b00 */
[----:B----4-:R-:W0:Y:S01]  /*9980*/  F2F.F32.F64 R0, R2 ;  /* 0x0000000200007310 */ /* 0x010e220000301000 */
[----:B------:R-:W0:-:S14]  /*9990*/  DSETP.GEU.AND P0, PT, |R2|, c[0x2][0x0], PT ;  /* 0x008000000200762a */ /* 0x000e1c0003f0e200 */
[----:B0-----:R-:W-:-:S05]  /*99a0*/  @!P0 FMUL R0, R0, 1.175494350822287508e-38 ;  /* 0x0080000000008820 */ /* 0x001fca0000400000 */
[----:B------:R-:W-:-:S04]  /*99b0*/  F2FP.BF16.PACK_AB R0, RZ, R0 ;  /* 0x00000000ff00723e */ /* 0x000fc800000010ff */
[----:B------:R-:W-:Y:S01]  /*99c0*/  PRMT R38, R0, 0x7610, R38 ;  /* 0x0000761000267816 */ /* 0x000fe20000000026 */
[----:B------:R-:W-:Y:S05]  /*99d0*/  BRA `(.L_x_22872) ;  /* 0x00000a3000007947 */ /* 0x000fea0003800000 */
.L_x_22880:
        /* <DEDUP_REMOVED lines=28> */
.L_x_22883:
        /* <DEDUP_REMOVED lines=15> */
.L_x_22882:
[----:B------:R0:W5:Y:S01]  /*9c90*/  LDG.E.U16 R38, [R2.64] ;  /* 0x0000002402267981 */ /* 0x000162000c1e1500 */
[----:B------:R-:W-:Y:S05]  /*9ca0*/  BRA `(.L_x_22872) ;  /* 0x0000076000007947 */ /* 0x000fea0003800000 */
.L_x_22879:
        /* <DEDUP_REMOVED lines=12> */
.L_x_22886:
        /* <DEDUP_REMOVED lines=21> */
.L_x_22890:
[----:B------:R-:W-:Y:S05]  /*9ec0*/  BSYNC B1 ;  /* 0x0000000000017941 */ /* 0x000fea0003800000 */
.L_x_22889:
[----:B------:R-:W-:Y:S01]  /*9ed0*/  LEA R3, R0, 0x3b800000, 0x17 ;  /* 0x3b80000000037811 */ /* 0x000fe200078eb8ff */
[----:B------:R-:W-:-:S05]  /*9ee0*/  IMAD.SHL.U32 R0, R2, 0x100000, RZ ;  /* 0x0010000002007824 */ /* 0x000fca00078e00ff */
[----:B------:R-:W-:Y:S02]  /*9ef0*/  LOP3.LUT R0, R3, R0, R4, 0xfe, !PT ;  /* 0x0000000003007212 */ /* 0x000fe400078efe04 */
.L_x_22888:
[----:B------:R-:W-:Y:S05]  /*9f00*/  BSYNC B0 ;  /* 0x0000000000007941 */ /* 0x000fea0003800000 */
.L_x_22887:
[----:B------:R-:W-:-:S04]  /*9f10*/  F2FP.BF16.PACK_AB R0, RZ, R0 ;  /* 0x00000000ff00723e */ /* 0x000fc800000010ff */
[----:B------:R-:W-:Y:S01]  /*9f20*/  PRMT R38, R0, 0x7610, R38 ;  /* 0x0000761000267816 */ /* 0x000fe20000000026 */
[----:B------:R-:W-:Y:S05]  /*9f30*/  BRA `(.L_x_22872) ;  /* 0x000004d000007947 */ /* 0x000fea0003800000 */
.L_x_22885:
        /* <DEDUP_REMOVED lines=21> */
.L_x_22894:
[----:B------:R-:W-:Y:S05]  /*a090*/  BSYNC B1 ;  /* 0x0000000000017941 */ /* 0x000fea0003800000 */
.L_x_22893:
[----:B------:R-:W-:Y:S01]  /*a0a0*/  LEA R3, R0, 0x37800000, 0x17 ;  /* 0x3780000000037811 */ /* 0x000fe200078eb8ff */
[----:B------:R-:W-:-:S05]  /*a0b0*/  IMAD.SHL.U32 R0, R2, 0x200000, RZ ;  /* 0x0020000002007824 */ /* 0x000fca00078e00ff */
[----:B------:R-:W-:Y:S02]  /*a0c0*/  LOP3.LUT R0, R3, R0, R4, 0xfe, !PT ;  /* 0x0000000003007212 */ /* 0x000fe400078efe04 */
.L_x_22892:
[----:B------:R-:W-:Y:S05]  /*a0d0*/  BSYNC B0 ;  /* 0x0000000000007941 */ /* 0x000fea0003800000 */
.L_x_22891:
[----:B------:R-:W-:-:S04]  /*a0e0*/  F2FP.BF16.PACK_AB R0, RZ, R0 ;  /* 0x00000000ff00723e */ /* 0x000fc800000010ff */
[----:B------:R-:W-:Y:S01]  /*a0f0*/  PRMT R38, R0, 0x7610, R38 ;  /* 0x0000761000267816 */ /* 0x000fe20000000026 */
[----:B------:R-:W-:Y:S05]  /*a100*/  BRA `(.L_x_22872) ;  /* 0x0000030000007947 */ /* 0x000fea0003800000 */
.L_x_22884:
        /* <DEDUP_REMOVED lines=14> */
.L_x_22898:
[----:B------:R-:W-:Y:S05]  /*a1f0*/  BSYNC B0 ;  /* 0x0000000000007941 */ /* 0x000fea0003800000 */
.L_x_22897:
[----:B------:R-:W-:-:S04]  /*a200*/  F2FP.BF16.PACK_AB R0, RZ, R0 ;  /* 0x00000000ff00723e */ /* 0x000fc800000010ff */
[----:B------:R-:W-:Y:S01]  /*a210*/  PRMT R38, R0, 0x7610, R38 ;  /* 0x0000761000267816 */ /* 0x000fe20000000026 */
[----:B------:R-:W-:Y:S05]  /*a220*/  BRA `(.L_x_22872) ;  /* 0x000001e000007947 */ /* 0x000fea0003800000 */
.L_x_22871:
        /* <DEDUP_REMOVED lines=21> */
.L_x_22896:
[----:B----4-:R-:W4:Y:S02]  /*a380*/  LDG.E.64 R2, [R2.64] ;  /* 0x0000002402027981 */ /* 0x010f24000c1e1b00 */
[----:B----4-:R-:W0:Y:S02]  /*a390*/  I2F.U64 R0, R2 ;  /* 0x0000000200007312 */ /* 0x010e240000301000 */
[----:B0-----:R-:W-:-:S04]  /*a3a0*/  F2FP.BF16.PACK_AB R0, RZ, R0 ;  /* 0x00000000ff00723e */ /* 0x001fc800000010ff */
[----:B------:R-:W-:Y:S01]  /*a3b0*/  PRMT R38, R0, 0x7610, R38 ;  /* 0x0000761000267816 */ /* 0x000fe20000000026 */
[----:B------:R-:W-:Y:S05]  /*a3c0*/  BRA `(.L_x_22872) ;  /* 0x0000004000007947 */ /* 0x000fea0003800000 */
.L_x_22895:
[----:B----4-:R-:W4:Y:S02]  /*a3d0*/  LDG.E R2, [R2.64] ;  /* 0x0000002402027981 */ /* 0x010f24000c1e1900 */
[----:B----4-:R-:W0:Y:S02]  /*a3e0*/  I2F.U32 R0, R2 ;  /* 0x0000000200007306 */ /* 0x010e240000201000 */
[----:B0-----:R-:W-:-:S04]  /*a3f0*/  F2FP.BF16.PACK_AB R0, RZ, R0 ;  /* 0x00000000ff00723e */ /* 0x001fc800000010ff */
[----:B------:R-:W-:Y:S02]  /*a400*/  PRMT R38, R0, 0x7610, R38 ;  /* 0x0000761000267816 */ /* 0x000fe40000000026 */
.L_x_22872:
        /* <DEDUP_REMOVED lines=18> */
.L_x_22903:
[----:B----4-:R-:W4:Y:S02]  /*a530*/  LDG.E.U8 R2, [R2.64] ;  /* 0x0000002402027981 */ /* 0x010f24000c1e1100 */
[----:B----4-:R0:W4:Y:S01]  /*a540*/  I2F.U16 R39, R2 ;  /* 0x0000000200277306 */ /* 0x0101220000101000 */
[----:B------:R-:W-:Y:S05]  /*a550*/  BRA `(.L_x_22905) ;  /* 0x00000ca000007947 */ /* 0x000fea0003800000 */
.L_x_22902:
        /* <DEDUP_REMOVED lines=9> */
.L_x_22907:
[----:B----4-:R-:W4:Y:S02]  /*a5f0*/  LDG.E R2, [R2.64] ;  /* 0x0000002402027981 */ /* 0x010f24000c1e1900 */
[----:B----4-:R0:W4:Y:S01]  /*a600*/  I2F R39, R2 ;  /* 0x0000000200277306 */ /* 0x0101220000201400 */
[----:B------:R-:W-:Y:S05]  /*a610*/  BRA `(.L_x_22905) ;  /* 0x00000be000007947 */ /* 0x000fea0003800000 */
.L_x_22906:
[----:B----4-:R-:W4:Y:S02]  /*a620*/  LDG.E.U16 R2, [R2.64] ;  /* 0x0000002402027981 */ /* 0x010f24000c1e1500 */
[----:B----4-:R0:W4:Y:S01]  /*a630*/  I2F.S16 R39, R2 ;  /* 0x0000000200277306 */ /* 0x0101220000101400 */
[----:B------:R-:W-:Y:S05]  /*a640*/  BRA `(.L_x_22905) ;  /* 0x00000bb000007947 */ /* 0x000fea0003800000 */
.L_x_22901:
        /* <DEDUP_REMOVED lines=8> */
.L_x_22909:
[----:B----4-:R-:W4:Y:S02]  /*a6d0*/  LDG.E.U16 R2, [R2.64] ;  /* 0x0000002402027981 */ /* 0x010f24000c1e1500 */
[----:B----4-:R-:W-:Y:S01]  /*a6e0*/  HADD2.F32 R39, -RZ, R2.H0_H0 ;  /* 0x20000002ff277230 */ /* 0x010fe20000004100 */
[----:B------:R-:W-:Y:S05]  /*a6f0*/  BRA `(.L_x_22905) ;  /* 0x00000b0000007947 */ /* 0x000fea0003800000 */
.L_x_22908:
        /* <DEDUP_REMOVED lines=8> */
.L_x_22911:
[----:B----4-:R-:W4:Y:S02]  /*a780*/  LDG.E.U16 R2, [R2.64] ;  /* 0x0000002402027981 */ /* 0x010f24000c1e1500 */
[----:B----4-:R-:W-:Y:S01]  /*a790*/  HADD2.F32 R39, -RZ, R2.H0_H0 ;  /* 0x20000002ff277230 */ /* 0x010fe20000004100 */
[----:B------:R-:W-:Y:S05]  /*a7a0*/  BRA `(.L_x_22905) ;  /* 0x00000a5000007947 */ /* 0x000fea0003800000 */
.L_x_22910:
[----:B----4-:R-:W4:Y:S02]  /*a7b0*/  LDG.E.64 R2, [R2.64] ;  /* 0x0000002402027981 */ /* 0x010f24000c1e1b00 */
[----:B----4-:R-:W0:Y:S01]  /*a7c0*/  F2F.F32.F64 R39, R2 ;  /* 0x0000000200277310 */ /* 0x010e220000301000 */
[----:B------:R-:W0:-:S14]  /*a7d0*/  DSETP.GEU.AND P0, PT, |R2|, c[0x2][0x0], PT ;  /* 0x008000000200762a */ /* 0x000e1c0003f0e200 */
[----:B0-----:R-:W-:Y:S01]  /*a7e0*/  @!P0 FMUL R39, R39, 1.175494350822287508e-38 ;  /* 0x0080000027278820 */ /* 0x001fe20000400000 */
[----:B------:R-:W-:Y:S05]  /*a7f0*/  BRA `(.L_x_22905) ;  /* 0x00000a0000007947 */ /* 0x000fea0003800000 */
.L_x_22900:
        /* <DEDUP_REMOVED lines=12> */
.L_x_22914:
[----:B----4-:R-:W4:Y:S02]  /*a8c0*/  LDG.E.64 R2, [R2.64] ;  /* 0x0000002402027981 */ /* 0x010f24000c1e1b00 */
[----:B----4-:R-:W0:Y:S01]  /*a8d0*/  F2F.F32.F64 R39, R2 ;  /* 0x0000000200277310 */ /* 0x010e220000301000 */
[----:B------:R-:W0:-:S14]  /*a8e0*/  DSETP.GEU.AND P0, PT, |R2|, c[0x2][0x0], PT ;  /* 0x008000000200762a */ /* 0x000e1c0003f0e200 */
[----:B0-----:R-:W-:Y:S01]  /*a8f0*/  @!P0 FMUL R39, R39, 1.175494350822287508e-38 ;  /* 0x0080000027278820 */ /* 0x001fe20000400000 */
[----:B------:R-:W-:Y:S05]  /*a900*/  BRA `(.L_x_22905) ;  /* 0x000008f000007947 */ /* 0x000fea0003800000 */
.L_x_22913:
        /* <DEDUP_REMOVED lines=26> */
.L_x_22916:
        /* <DEDUP_REMOVED lines=13> */
.L_x_22915:
[----:B----4-:R-:W4:Y:S02]  /*ab80*/  LDG.E.U16 R2, [R2.64] ;  /* 0x0000002402027981 */ /* 0x010f24000c1e1500 */
[----:B----4-:R-:W-:Y:S01]  /*ab90*/  PRMT R39, RZ, 0x5410, R2 ;  /* 0x00005410ff277816 */ /* 0x010fe20000000002 */
[----:B------:R-:W-:Y:S05]  /*aba0*/  BRA `(.L_x_22905) ;  /* 0x0000065000007947 */ /* 0x000fea0003800000 */
.L_x_22912:
        /* <DEDUP_REMOVED lines=11> */
.L_x_22919:
        /* <DEDUP_REMOVED lines=20> */
.L_x_22921:
[----:B------:R-:W-:Y:S05]  /*ada0*/  BSYNC B0 ;  /* 0x0000000000007941 */ /* 0x000fea0003800000 */
.L_x_22920:
[----:B------:R-:W-:Y:S01]  /*adb0*/  IMAD.SHL.U32 R2, R2, 0x100000, RZ ;  /* 0x0010000002027824 */ /* 0x000fe200078e00ff */
[----:B------:R-:W-:-:S04]  /*adc0*/  LEA R0, R0, 0x3b800000, 0x17 ;  /* 0x3b80000000007811 */ /* 0x000fc800078eb8ff */
[----:B------:R-:W-:Y:S01]  /*add0*/  LOP3.LUT R39, R0, R2, R39, 0xfe, !PT ;  /* 0x0000000200277212 */ /* 0x000fe200078efe27 */
[----:B------:R-:W-:Y:S05]  /*ade0*/  BRA `(.L_x_22905) ;  /* 0x0000041000007947 */ /* 0x000fea0003800000 */
.L_x_22918:
        /* <DEDUP_REMOVED lines=20> */
.L_x_22923:
[----:B------:R-:W-:Y:S05]  /*af30*/  BSYNC B0 ;  /* 0x0000000000007941 */ /* 0x000fea0003800000 */
.L_x_22922:
[----:B------:R-:W-:Y:S01]  /*af40*/  IMAD.SHL.U32 R2, R2, 0x200000, RZ ;  /* 0x0020000002027824 */ /* 0x000fe200078e00ff */
[----:B------:R-:W-:-:S04]  /*af50*/  LEA R0, R0, 0x37800000, 0x17 ;  /* 0x3780000000007811 */ /* 0x000fc800078eb8ff */
[----:B------:R-:W-:Y:S01]  /*af60*/  LOP3.LUT R39, R0, R2, R39, 0xfe, !PT ;  /* 0x0000000200277212 */ /* 0x000fe200078efe27 */
[----:B------:R-:W-:Y:S05]  /*af70*/  BRA `(.L_x_22905) ;  /* 0x0000028000007947 */ /* 0x000fea0003800000 */
.L_x_22917:
        /* <DEDUP_REMOVED lines=14> */
.L_x_22904:
        /* <DEDUP_REMOVED lines=21> */
.L_x_22925:
[----:B----4-:R-:W4:Y:S02]  /*b1b0*/  LDG.E.64 R2, [R2.64] ;  /* 0x0000002402027981 */ /* 0x010f24000c1e1b00 */
[----:B----4-:R0:W4:Y:S01]  /*b1c0*/  I2F.U64 R39, R2 ;  /* 0x0000000200277312 */ /* 0x0101220000301000 */
[----:B------:R-:W-:Y:S05]  /*b1d0*/  BRA `(.L_x_22905) ;  /* 0x0000002000007947 */ /* 0x000fea0003800000 */
.L_x_22924:
[----:B----4-:R-:W4:Y:S02]  /*b1e0*/  LDG.E R2, [R2.64] ;  /* 0x0000002402027981 */ /* 0x010f24000c1e1900 */
[----:B----4-:R0:W4:Y:S02]  /*b1f0*/  I2F.U32 R39, R2 ;  /* 0x0000000200277306 */ /* 0x0101240000201000 */
.L_x_22905:
[----:B------:R-:W-:Y:S05]  /*b200*/  BSYNC B6 ;  /* 0x0000000000067941 */ /* 0x000fea0003800000 */
.L_x_22899:
        /* <DEDUP_REMOVED lines=18> */
.L_x_22930:
[----:B----4-:R-:W4:Y:S02]  /*b330*/  LDG.E.U8 R2, [R2.64] ;  /* 0x0000002402027981 */ /* 0x010f24000c1e1100 */
[----:B----4-:R0:W4:Y:S01]  /*b340*/  I2F.U16 R40, R2 ;  /* 0x0000000200287306 */ /* 0x0101220000101000 */
[----:B------:R-:W-:Y:S05]  /*b350*/  BRA `(.L_x_22932) ;  /* 0x00000ca000007947 */ /* 0x000fea0003800000 */
.L_x_22929:
        /* <DEDUP_REMOVED lines=9> */
.L_x_22934:
[----:B----4-:R-:W4:Y:S02]  /*b3f0*/  LDG.E R2, [R2.64] ;  /* 0x0000002402027981 */ /* 0x010f24000c1e1900 */
[----:B----4-:R0:W4:Y:S01]  /*b400*/  I2F R40, R2 ;  /* 0x0000000200287306 */ /* 0x0101220000201400 */
[----:B------:R-:W-:Y:S05]  /*b410*/  BRA `(.L_x_22932) ;  /* 0x00000be000007947 */ /* 0x000fea0003800000 */
.L_x_22933:
[----:B----4-:R-:W4:Y:S02]  /*b420*/  LDG.E.U16 R2, [R2.64] ;  /* 0x0000002402027981 */ /* 0x010f24000c1e1500 */
[----:B----4-:R0:W4:Y:S01]  /*b430*/  I2F.S16 R40, R2 ;  /* 0x0000000200287306 */ /* 0x0101220000101400 */
[----:B------:R-:W-:Y:S05]  /*b440*/  BRA `(.L_x_22932) ;  /* 0x00000bb000007947 */ /* 0x000fea0003800000 */
.L_x_22928:
        /* <DEDUP_REMOVED lines=8> */
.L_x_22936:
[----:B----4-:R-:W4:Y:S02]  /*b4d0*/  LDG.E.U16 R2, [R2.64] ;  /* 0x0000002402027981 */ /* 0x010f24000c1e1500 */
[----:B----4-:R-:W-:Y:S01]  /*b4e0*/  HADD2.F32 R40, -RZ, R2.H0_H0 ;  /* 0x20000002ff287230 */ /* 0x010fe20000004100 */
[----:B------:R-:W-:Y:S05]  /*b4f0*/  BRA `(.L_x_22932) ;  /* 0x00000b0000007947 */ /* 0x000fea0003800000 */
.L_x_22935:
        /* <DEDUP_REMOVED lines=8> */
.L_x_22938:
[----:B----4-:R-:W4:Y:S02]  /*b580*/  LDG.E.U16 R2, [R2.64] ;  /* 0x0000002402027981 */ /* 0x010f24000c1e1500 */
[----:B----4-:R-:W-:Y:S01]  /*b590*/  HADD2.F32 R40, -RZ, R2.H0_H0 ;  /* 0x20000002ff287230 */ /* 0x010fe20000004100 */
[----:B------:R-:W-:Y:S05]  /*b5a0*/  BRA `(.L_x_22932) ;  /* 0x00000a5000007947 */ /* 0x000fea0003800000 */
.L_x_22937:
[----:B----4-:R-:W4:Y:S02]  /*b5b0*/  LDG.E.64 R2, [R2.64] ;  /* 0x0000002402027981 */ /* 0x010f24000c1e1b00 */
[----:B----4-:R-:W0:Y:S01]  /*b5c0*/  F2F.F32.F64 R40, R2 ;  /* 0x0000000200287310 */ /* 0x010e220000301000 */
[----:B------:R-:W0:-:S14]  /*b5d0*/  DSETP.GEU.AND P0, PT, |R2|, c[0x2][0x0], PT ;  /* 0x008000000200762a */ /* 0x000e1c0003f0e200 */
[----:B0-----:R-:W-:Y:S01]  /*b5e0*/  @!P0 FMUL R40, R40, 1.175494350822287508e-38 ;  /* 0x0080000028288820 */ /* 0x001fe20000400000 */
[----:B------:R-:W-:Y:S05]  /*b5f0*/  BRA `(.L_x_22932) ;  /* 0x00000a0000007947 */ /* 0x000fea0003800000 */
.L_x_22927:
        /* <DEDUP_REMOVED lines=12> */
.L_x_22941:
[----:B----4-:R-:W4:Y:S02]  /*b6c0*/  LDG.E.64 R2, [R2.64] ;  /* 0x0000002402027981 */ /* 0x010f24000c1e1b00 */
[----:B----4-:R-:W0:Y:S01]  /*b6d0*/  F2F.F32.F64 R40, R2 ;  /* 0x0000000200287310 */ /* 0x010e220000301000 */
[----:B------:R-:W0:-:S14]  /*b6e0*/  DSETP.GEU.AND P0, PT, |R2|, c[0x2][0x0], PT ;  /* 0x008000000200762a */ /* 0x000e1c0003f0e200 */
[----:B0-----:R-:W-:Y:S01]  /*b6f0*/  @!P0 FMUL R40, R40, 1.175494350822287508e-38 ;  /* 0x0080000028288820 */ /* 0x001fe20000400000 */
[----:B------:R-:W-:Y:S05]  /*b700*/  BRA `(.L_x_22932) ;  /* 0x000008f000007947 */ /* 0x000fea0003800000 */
.L_x_22940:
        /* <DEDUP_REMOVED lines=26> */
.L_x_22943:
        /* <DEDUP_REMOVED lines=13> */
.L_x_22942:
[----:B----4-:R-:W4:Y:S02]  /*b980*/  LDG.E.U16 R2, [R2.64] ;  /* 0x0000002402027981 */ /* 0x010f24000c1e1500 */
[----:B----4-:R-:W-:Y:S01]  /*b990*/  PRMT R40, RZ, 0x5410, R2 ;  /* 0x00005410ff287816 */ /* 0x010fe20000000002 */
[----:B------:R-:W-:Y:S05]  /*b9a0*/  BRA `(.L_x_22932) ;  /* 0x0000065000007947 */ /* 0x000fea0003800000 */
.L_x_22939:
        /* <DEDUP_REMOVED lines=11> */
.L_x_22946:
        /* <DEDUP_REMOVED lines=20> */
.L_x_22948:
[----:B------:R-:W-:Y:S05]  /*bba0*/  BSYNC B0 ;  /* 0x0000000000007941 */ /* 0x000fea0003800000 */
.L_x_22947:
[----:B------:R-:W-:Y:S01]  /*bbb0*/  IMAD.SHL.U32 R2, R2, 0x100000, RZ ;  /* 0x0010000002027824 */ /* 0x000fe200078e00ff */
[----:B------:R-:W-:-:S04]  /*bbc0*/  LEA R3, R0, 0x3b800000, 0x17 ;  /* 0x3b80000000037811 */ /* 0x000fc800078eb8ff */
[----:B------:R-:W-:Y:S01]  /*bbd0*/  LOP3.LUT R40, R3, R2, R40, 0xfe, !PT ;  /* 0x0000000203287212 */ /* 0x000fe200078efe28 */
[----:B------:R-:W-:Y:S05]  /*bbe0*/  BRA `(.L_x_22932) ;  /* 0x0000041000007947 */ /* 0x000fea0003800000 */
.L_x_22945:
        /* <DEDUP_REMOVED lines=20> */
.L_x_22950:
[----:B------:R-:W-:Y:S05]  /*bd30*/  BSYNC B0 ;  /* 0x0000000000007941 */ /* 0x000fea0003800000 */
.L_x_22949:
[----:B------:R-:W-:Y:S01]  /*bd40*/  IMAD.SHL.U32 R2, R2, 0x200000, RZ ;  /* 0x0020000002027824 */ /* 0x000fe200078e00ff */
[----:B------:R-:W-:-:S04]  /*bd50*/  LEA R3, R0, 0x37800000, 0x17 ;  /* 0x3780000000037811 */ /* 0x000fc800078eb8ff */
[----:B------:R-:W-:Y:S01]  /*bd60*/  LOP3.LUT R40, R3, R2, R40, 0xfe, !PT ;  /* 0x0000000203287212 */ /* 0x000fe200078efe28 */
[----:B------:R-:W-:Y:S05]  /*bd70*/  BRA `(.L_x_22932) ;  /* 0x0000028000007947 */ /* 0x000fea0003800000 */
.L_x_22944:
        /* <DEDUP_REMOVED lines=14> */
.L_x_22931:
        /* <DEDUP_REMOVED lines=21> */
.L_x_22952:
[----:B----4-:R-:W4:Y:S02]  /*bfb0*/  LDG.E.64 R2, [R2.64] ;  /* 0x0000002402027981 */ /* 0x010f24000c1e1b00 */
[----:B----4-:R0:W4:Y:S01]  /*bfc0*/  I2F.U64 R40, R2 ;  /* 0x0000000200287312 */ /* 0x0101220000301000 */
[----:B------:R-:W-:Y:S05]  /*bfd0*/  BRA `(.L_x_22932) ;  /* 0x0000002000007947 */ /* 0x000fea0003800000 */
.L_x_22951:
[----:B----4-:R-:W4:Y:S02]  /*bfe0*/  LDG.E R2, [R2.64] ;  /* 0x0000002402027981 */ /* 0x010f24000c1e1900 */
[----:B----4-:R0:W4:Y:S02]  /*bff0*/  I2F.U32 R40, R2 ;  /* 0x0000000200287306 */ /* 0x0101240000201000 */
.L_x_22932:
[----:B------:R-:W-:Y:S05]  /*c000*/  BSYNC B6 ;  /* 0x0000000000067941 */ /* 0x000fea0003800000 */
.L_x_22926:
        /* <DEDUP_REMOVED lines=18> */
.L_x_22957:
[----:B----4-:R-:W4:Y:S02]  /*c130*/  LDG.E.U8 R2, [R2.64] ;  /* 0x0000002402027981 */ /* 0x010f24000c1e1100 */
[----:B----4-:R0:W4:Y:S01]  /*c140*/  I2F.U16 R41, R2 ;  /* 0x0000000200297306 */ /* 0x0101220000101000 */
[----:B------:R-:W-:Y:S05]  /*c150*/  BRA `(.L_x_22959) ;  /* 0x00000ca000007947 */ /* 0x000fea0003800000 */
.L_x_22956:
        /* <DEDUP_REMOVED lines=9> */
.L_x_22961:
[----:B----4-:R-:W4:Y:S02]  /*c1f0*/  LDG.E R2, [R2.64] ;  /* 0x0000002402027981 */ /* 0x010f24000c1e1900 */
[----:B----4-:R0:W4:Y:S01]  /*c200*/  I2F R41, R2 ;  /* 0x0000000200297306 */ /* 0x0101220000201400 */
[----:B------:R-:W-:Y:S05]  /*c210*/  BRA `(.L_x_22959) ;  /* 0x00000be000007947 */ /* 0x000fea0003800000 */
.L_x_22960:
[----:B----4-:R-:W4:Y:S02]  /*c220*/  LDG.E.U16 R2, [R2.64] ;  /* 0x0000002402027981 */ /* 0x010f24000c1e1500 */
[----:B----4-:R0:W4:Y:S01]  /*c230*/  I2F.S16 R41, R2 ;  /* 0x0000000200297306 */ /* 0x0101220000101400 */
[----:B------:R-:W-:Y:S05]  /*c240*/  BRA `(.L_x_22959) ;  /* 0x00000bb000007947 */ /* 0x000fea0003800000 */
.L_x_22955:
        /* <DEDUP_REMOVED lines=8> */
.L_x_22963:
[----:B----4-:R-:W4:Y:S02]  /*c2d0*/  LDG.E.U16 R2, [R2.64] ;  /* 0x0000002402027981 */ /* 0x010f24000c1e1500 */
[----:B----4-:R-:W-:Y:S01]  /*c2e0*/  HADD2.F32 R41, -RZ, R2.H0_H0 ;  /* 0x20000002ff297230 */ /* 0x010fe20000004100 */
[----:B------:R-:W-:Y:S05]  /*c2f0*/  BRA `(.L_x_22959) ;  /* 0x00000b0000007947 */ /* 0x000fea0003800000 */
.L_x_22962:
        /* <DEDUP_REMOVED lines=8> */
.L_x_22965:
[----:B----4-:R-:W4:Y:S02]  /*c380*/  LDG.E.U16 R2, [R2.64] ;  /* 0x0000002402027981 */ /* 0x010f24000c1e1500 */
[----:B----4-:R-:W-:Y:S01]  /*c390*/  HADD2.F32 R41, -RZ, R2.H0_H0 ;  /* 0x20000002ff297230 */ /* 0x010fe20000004100 */
[----:B------:R-:W-:Y:S05]  /*c3a0*/  BRA `(.L_x_22959) ;  /* 0x00000a5000007947 */ /* 0x000fea0003800000 */
.L_x_22964:
[----:B----4-:R-:W4:Y:S02]  /*c3b0*/  LDG.E.64 R2, [R2.64] ;  /* 0x0000002402027981 */ /* 0x010f24000c1e1b00 */
[----:B----4-:R-:W0:Y:S01]  /*c3c0*/  F2F.F32.F64 R41, R2 ;  /* 0x0000000200297310 */ /* 0x010e220000301000 */
[----:B------:R-:W0:-:S14]  /*c3d0*/  DSETP.GEU.AND P0, PT, |R2|, c[0x2][0x0], PT ;  /* 0x008000000200762a */ /* 0x000e1c0003f0e200 */
[----:B0-----:R-:W-:Y:S01]  /*c3e0*/  @!P0 FMUL R41, R41, 1.175494350822287508e-38 ;  /* 0x0080000029298820 */ /* 0x001fe20000400000 */
[----:B------:R-:W-:Y:S05]  /*c3f0*/  BRA `(.L_x_22959) ;  /* 0x00000a0000007947 */ /* 0x000fea0003800000 */
.L_x_22954:
        /* <DEDUP_REMOVED lines=12> */
.L_x_22968:
[----:B----4-:R-:W4:Y:S02]  /*c4c0*/  LDG.E.64 R2, [R2.64] ;  /* 0x0000002402027981 */ /* 0x010f24000c1e1b00 */
[----:B----4-:R-:W0:Y:S01]  /*c4d0*/  F2F.F32.F64 R41, R2 ;  /* 0x0000000200297310 */ /* 0x010e220000301000 */
[----:B------:R-:W0:-:S14]  /*c4e0*/  DSETP.GEU.AND P0, PT, |R2|, c[0x2][0x0], PT ;  /* 0x008000000200762a */ /* 0x000e1c0003f0e200 */
[----:B0-----:R-:W-:Y:S01]  /*c4f0*/  @!P0 FMUL R41, R41, 1.175494350822287508e-38 ;  /* 0x0080000029298820 */ /* 0x001fe20000400000 */
[----:B------:R-:W-:Y:S05]  /*c500*/  BRA `(.L_x_22959) ;  /* 0x000008f000007947 */ /* 0x000fea0003800000 */
.L_x_22967:
        /* <DEDUP_REMOVED lines=26> */
.L_x_22970:
        /* <DEDUP_REMOVED lines=13> */
.L_x_22969:
[----:B----4-:R-:W4:Y:S02]  /*c780*/  LDG.E.U16 R2, [R2.64] ;  /* 0x0000002402027981 */ /* 0x010f24000c1e1500 */
[----:B----4-:R-:W-:Y:S01]  /*c790*/  PRMT R41, RZ, 0x5410, R2 ;  /* 0x00005410ff297816 */ /* 0x010fe20000000002 */
[----:B------:R-:W-:Y:S05]  /*c7a0*/  BRA `(.L_x_22959) ;  /* 0x0000065000007947 */ /* 0x000fea0003800000 */
.L_x_22966:
        /* <DEDUP_REMOVED lines=11> */
.L_x_22973:
        /* <DEDUP_REMOVED lines=20> */
.L_x_22975:
[----:B------:R-:W-:Y:S05]  /*c9a0*/  BSYNC B0 ;  /* 0x0000000000007941 */ /* 0x000fea0003800000 */
.L_x_22974:
[----:B------:R-:W-:Y:S01]  /*c9b0*/  IMAD.SHL.U32 R2, R2, 0x100000, RZ ;  /* 0x0010000002027824 */ /* 0x000fe200078e00ff */
[----:B------:R-:W-:-:S04]  /*c9c0*/  LEA R0, R0, 0x3b800000, 0x17 ;  /* 0x3b80000000007811 */ /* 0x000fc800078eb8ff */
[----:B------:R-:W-:Y:S01]  /*c9d0*/  LOP3.LUT R41, R0, R2, R41, 0xfe, !PT ;  /* 0x0000000200297212 */ /* 0x000fe200078efe29 */
[----:B------:R-:W-:Y:S05]  /*c9e0*/  BRA `(.L_x_22959) ;  /* 0x0000041000007947 */ /* 0x000fea0003800000 */
.L_x_22972:
        /* <DEDUP_REMOVED lines=20> */
.L_x_22977:
[----:B------:R-:W-:Y:S05]  /*cb30*/  BSYNC B0 ;  /* 0x0000000000007941 */ /* 0x000fea0003800000 */
.L_x_22976:
[----:B------:R-:W-:Y:S01]  /*cb40*/  IMAD.SHL.U32 R2, R2, 0x200000, RZ ;  /* 0x0020000002027824 */ /* 0x000fe200078e00ff */
[----:B------:R-:W-:-:S04]  /*cb50*/  LEA R0, R0, 0x37800000, 0x17 ;  /* 0x3780000000007811 */ /* 0x000fc800078eb8ff */
[----:B------:R-:W-:Y:S01]  /*cb60*/  LOP3.LUT R41, R0, R2, R41, 0xfe, !PT ;  /* 0x0000000200297212 */ /* 0x000fe200078efe29 */
[----:B------:R-:W-:Y:S05]  /*cb70*/  BRA `(.L_x_22959) ;  /* 0x0000028000007947 */ /* 0x000fea0003800000 */
.L_x_22971:
        /* <DEDUP_REMOVED lines=14> */
.L_x_22958:
        /* <DEDUP_REMOVED lines=21> */
.L_x_22979:
[----:B----4-:R-:W4:Y:S02]  /*cdb0*/  LDG.E.64 R2, [R2.64] ;  /* 0x0000002402027981 */ /* 0x010f24000c1e1b00 */
[----:B----4-:R0:W4:Y:S01]  /*cdc0*/  I2F.U64 R41, R2 ;  /* 0x0000000200297312 */ /* 0x0101220000301000 */
[----:B------:R-:W-:Y:S05]  /*cdd0*/  BRA `(.L_x_22959) ;  /* 0x0000002000007947 */ /* 0x000fea0003800000 */
.L_x_22978:
[----:B----4-:R-:W4:Y:S02]  /*cde0*/  LDG.E R2, [R2.64] ;  /* 0x0000002402027981 */ /* 0x010f24000c1e1900 */
[----:B----4-:R0:W4:Y:S02]  /*cdf0*/  I2F.U32 R41, R2 ;  /* 0x0000000200297306 */ /* 0x0101240000201000 */
.L_x_22959:
[----:B------:R-:W-:Y:S05]  /*ce00*/  BSYNC B6 ;  /* 0x0000000000067941 */ /* 0x000fea0003800000 */
.L_x_22953:
        /* <DEDUP_REMOVED lines=18> */
.L_x_22984:
[----:B------:R-:W2:Y:S02]  /*cf30*/  LDG.E.U8 R2, [R2.64] ;  /* 0x0000002402027981 */ /* 0x000ea4000c1e1100 */
[----:B--2---:R0:W2:Y:S01]  /*cf40*/  I2F.U16 R45, R2 ;  /* 0x00000002002d7306 */ /* 0x0040a20000101000 */
[----:B------:R-:W-:Y:S05]  /*cf50*/  BRA `(.L_x_22986) ;  /* 0x00000ca000007947 */ /* 0x000fea0003800000 */
.L_x_22983:
        /* <DEDUP_REMOVED lines=9> */
.L_x_22988:
[----:B------:R-:W2:Y:S02]  /*cff0*/  LDG.E R2, [R2.64] ;  /* 0x0000002402027981 */ /* 0x000ea4000c1e1900 */
[----:B--2---:R0:W2:Y:S01]  /*d000*/  I2F R45, R2 ;  /* 0x00000002002d7306 */ /* 0x0040a20000201400 */
[----:B------:R-:W-:Y:S05]  /*d010*/  BRA `(.L_x_22986) ;  /* 0x00000be000007947 */ /* 0x000fea0003800000 */
.L_x_22987:
[----:B------:R-:W2:Y:S02]  /*d020*/  LDG.E.U16 R2, [R2.64] ;  /* 0x0000002402027981 */ /* 0x000ea4000c1e1500 */
[----:B--2---:R0:W2:Y:S01]  /*d030*/  I2F.S16 R45, R2 ;  /* 0x00000002002d7306 */ /* 0x0040a20000101400 */
[----:B------:R-:W-:Y:S05]  /*d040*/  BRA `(.L_x_22986) ;  /* 0x00000bb000007947 */ /* 0x000fea0003800000 */
.L_x_22982:
        /* <DEDUP_REMOVED lines=8> */
.L_x_22990:
[----:B------:R-:W2:Y:S02]  /*d0d0*/  LDG.E.U16 R2, [R2.64] ;  /* 0x0000002402027981 */ /* 0x000ea4000c1e1500 */
[----:B--2---:R-:W-:Y:S01]  /*d0e0*/  HADD2.F32 R45, -RZ, R2.H0_H0 ;  /* 0x20000002ff2d7230 */ /* 0x004fe20000004100 */
[----:B------:R-:W-:Y:S05]  /*d0f0*/  BRA `(.L_x_22986) ;  /* 0x00000b0000007947 */ /* 0x000fea0003800000 */
.L_x_22989:
        /* <DEDUP_REMOVED lines=8> */
.L_x_22992:
[----:B------:R-:W2:Y:S02]  /*d180*/  LDG.E.U16 R2, [R2.64] ;  /* 0x0000002402027981 */ /* 0x000ea4000c1e1500 */
[----:B--2---:R-:W-:Y:S01]  /*d190*/  HADD2.F32 R45, -RZ, R2.H0_H0 ;  /* 0x20000002ff2d7230 */ /* 0x004fe20000004100 */
[----:B------:R-:W-:Y:S05]  /*d1a0*/  BRA `(.L_x_22986) ;  /* 0x00000a5000007947 */ /* 0x000fea0003800000 */
.L_x_22991:
[----:B------:R-:W2:Y:S02]  /*d1b0*/  LDG.E.64 R2, [R2.64] ;  /* 0x0000002402027981 */ /* 0x000ea4000c1e1b00 */
[----:B--2---:R-:W0:Y:S01]  /*d1c0*/  F2F.F32.F64 R45, R2 ;  /* 0x00000002002d7310 */ /* 0x004e220000301000 */
[----:B------:R-:W0:-:S14]  /*d1d0*/  DSETP.GEU.AND P0, PT, |R2|, c[0x2][0x0], PT ;  /* 0x008000000200762a */ /* 0x000e1c0003f0e200 */
[----:B0-----:R-:W-:Y:S01]  /*d1e0*/  @!P0 FMUL R45, R45, 1.175494350822287508e-38 ;  /* 0x008000002d2d8820 */ /* 0x001fe20000400000 */
[----:B------:R-:W-:Y:S05]  /*d1f0*/  BRA `(.L_x_22986) ;  /* 0x00000a0000007947 */ /* 0x000fea0003800000 */
.L_x_22981:
        /* <DEDUP_REMOVED lines=12> */
.L_x_22995:
[----:B------:R-:W2:Y:S02]  /*d2c0*/  LDG.E.64 R2, [R2.64] ;  /* 0x0000002402027981 */ /* 0x000ea4000c1e1b00 */
[----:B--2---:R-:W0:Y:S01]  /*d2d0*/  F2F.F32.F64 R45, R2 ;  /* 0x00000002002d7310 */ /* 0x004e220000301000 */
[----:B------:R-:W0:-:S14]  /*d2e0*/  DSETP.GEU.AND P0, PT, |R2|, c[0x2][0x0], PT ;  /* 0x008000000200762a */ /* 0x000e1c0003f0e200 */
[----:B0-----:R-:W-:Y:S01]  /*d2f0*/  @!P0 FMUL R45, R45, 1.175494350822287508e-38 ;  /* 0x008000002d2d8820 */ /* 0x001fe20000400000 */
[----:B------:R-:W-:Y:S05]  /*d300*/  BRA `(.L_x_22986) ;  /* 0x000008f000007947 */ /* 0x000fea0003800000 */
.L_x_22994:
        /* <DEDUP_REMOVED lines=26> */
.L_x_22997:
        /* <DEDUP_REMOVED lines=13> */
.L_x_22996:
[----:B------:R-:W2:Y:S02]  /*d580*/  LDG.E.U16 R2, [R2.64] ;  /* 0x0000002402027981 */ /* 0x000ea4000c1e1500 */
[----:B--2---:R-:W-:Y:S01]  /*d590*/  PRMT R45, RZ, 0x5410, R2 ;  /* 0x00005410ff2d7816 */ /* 0x004fe20000000002 */
[----:B------:R-:W-:Y:S05]  /*d5a0*/  BRA `(.L_x_22986) ;  /* 0x0000065000007947 */ /* 0x000fea0003800000 */
.L_x_22993:
        /* <DEDUP_REMOVED lines=11> */
.L_x_23000:
        /* <DEDUP_REMOVED lines=20> */
.L_x_23002:
[----:B------:R-:W-:Y:S05]  /*d7a0*/  BSYNC B0 ;  /* 0x0000000000007941 */ /* 0x000fea0003800000 */
.L_x_23001:
[----:B------:R-:W-:Y:S01]  /*d7b0*/  IMAD.SHL.U32 R2, R2, 0x100000, RZ ;  /* 0x0010000002027824 */ /* 0x000fe200078e00ff */
[----:B------:R-:W-:-:S04]  /*d7c0*/  LEA R0, R0, 0x3b800000, 0x17 ;  /* 0x3b80000000007811 */ /* 0x000fc800078eb8ff */
[----:B------:R-:W-:Y:S01]  /*d7d0*/  LOP3.LUT R45, R0, R2, R45, 0xfe, !PT ;  /* 0x00000002002d7212 */ /* 0x000fe200078efe2d */
[----:B------:R-:W-:Y:S05]  /*d7e0*/  BRA `(.L_x_22986) ;  /* 0x0000041000007947 */ /* 0x000fea0003800000 */
.L_x_22999:
        /* <DEDUP_REMOVED lines=20> */
.L_x_23004:
[----:B------:R-:W-:Y:S05]  /*d930*/  BSYNC B0 ;  /* 0x0000000000007941 */ /* 0x000fea0003800000 */
.L_x_23003:
[----:B------:R-:W-:Y:S01]  /*d940*/  IMAD.SHL.U32 R2, R2, 0x200000, RZ ;  /* 0x0020000002027824 */ /* 0x000fe200078e00ff */
[----:B------:R-:W-:-:S04]  /*d950*/  LEA R0, R0, 0x37800000, 0x17 ;  /* 0x3780000000007811 */ /* 0x000fc800078eb8ff */
[----:B------:R-:W-:Y:S01]  /*d960*/  LOP3.LUT R45, R0, R2, R45, 0xfe, !PT ;  /* 0x00000002002d7212 */ /* 0x000fe200078efe2d */
[----:B------:R-:W-:Y:S05]  /*d970*/  BRA `(.L_x_22986) ;  /* 0x0000028000007947 */ /* 0x000fea0003800000 */
.L_x_22998:
        /* <DEDUP_REMOVED lines=14> */
.L_x_22985:
        /* <DEDUP_REMOVED lines=21> */
.L_x_23006:
[----:B------:R-:W2:Y:S02]  /*dbb0*/  LDG.E.64 R2, [R2.64] ;  /* 0x0000002402027981 */ /* 0x000ea4000c1e1b00 */
[----:B--2---:R0:W2:Y:S01]  /*dbc0*/  I2F.U64 R45, R2 ;  /* 0x00000002002d7312 */ /* 0x0040a20000301000 */
[----:B------:R-:W-:Y:S05]  /*dbd0*/  BRA `(.L_x_22986) ;  /* 0x0000002000007947 */ /* 0x000fea0003800000 */
.L_x_23005:
[----:B------:R-:W2:Y:S02]  /*dbe0*/  LDG.E R2, [R2.64] ;  /* 0x0000002402027981 */ /* 0x000ea4000c1e1900 */
[----:B--2---:R0:W2:Y:S02]  /*dbf0*/  I2F.U32 R45, R2 ;  /* 0x00000002002d7306 */ /* 0x0040a40000201000 */
.L_x_22986:
[----:B------:R-:W-:Y:S05]  /*dc00*/  BSYNC B6 ;  /* 0x0000000000067941 */ /* 0x000fea0003800000 */
.L_x_22980:
[----:B------:R-:W-:Y:S02]  /*dc10*/  IADD3 R17, R17, 0x80, RZ ;  /* 0x0000008011117810 */ /* 0x000fe40007ffe0ff */
.L_x_22866:
[----:B------:R-:W-:Y:S05]  /*dc20*/  BSYNC B7 ;  /* 0x0000000000077941 */ /* 0x000fea0003800000 */
.L_x_22865:
        /* <DEDUP_REMOVED lines=25> */
.L_x_23012:
[----:B----4-:R-:W4:Y:S02]  /*ddc0*/  LDG.E.U8 R2, [R2.64] ;  /* 0x0000002402027981 */ /* 0x010f24000c1e1100 */
[----:B----4-:R-:W0:Y:S02]  /*ddd0*/  I2F.U16 R0, R2 ;  /* 0x0000000200007306 */ /* 0x010e240000101000 */
[----:B0-----:R-:W-:-:S04]  /*dde0*/  F2FP.BF16.PACK_AB R0, RZ, R0 ;  /* 0x00000000ff00723e */ /* 0x001fc800000010ff */
[----:B------:R-:W-:Y:S01]  /*ddf0*/  PRMT R37, R0, 0x7610, R37 ;  /* 0x0000761000257816 */ /* 0x000fe20000000025 */
[----:B------:R-:W-:Y:S05]  /*de00*/  BRA `(.L_x_23014) ;  /* 0x00000f0000007947 */ /* 0x000fea0003800000 */
.L_x_23011:
        /* <DEDUP_REMOVED lines=11> */
.L_x_23016:
[----:B----4-:R-:W4:Y:S02]  /*dec0*/  LDG.E R2, [R2.64] ;  /* 0x0000002402027981 */ /* 0x010f24000c1e1900 */
[----:B----4-:R-:W0:Y:S02]  /*ded0*/  I2F R0, R2 ;  /* 0x0000000200007306 */ /* 0x010e240000201400 */
[----:B0-----:R-:W-:-:S04]  /*dee0*/  F2FP.BF16.PACK_AB R0, RZ, R0 ;  /* 0x00000000ff00723e */ /* 0x001fc800000010ff */
[----:B------:R-:W-:Y:S01]  /*def0*/  PRMT R37, R0, 0x7610, R37 ;  /* 0x0000761000257816 */ /* 0x000fe20000000025 */
[----:B------:R-:W-:Y:S05]  /*df00*/  BRA `(.L_x_23014) ;  /* 0x00000e0000007947 */ /* 0x000fea0003800000 */
.L_x_23015:
[----:B----4-:R-:W4:Y:S02]  /*df10*/  LDG.E.U16 R2, [R2.64] ;  /* 0x0000002402027981 */ /* 0x010f24000c1e1500 */
[----:B----4-:R-:W0:Y:S02]  /*df20*/  I2F.S16 R0, R2 ;  /* 0x0000000200007306 */ /* 0x010e240000101400 */
[----:B0-----:R-:W-:-:S04]  /*df30*/  F2FP.BF16.PACK_AB R0, RZ, R0 ;  /* 0x00000000ff00723e */ /* 0x001fc800000010ff */
[----:B------:R-:W-:Y:S01]  /*df40*/  PRMT R37, R0, 0x7610, R37 ;  /* 0x0000761000257816 */ /* 0x000fe20000000025 */
[----:B------:R-:W-:Y:S05]  /*df50*/  BRA `(.L_x_23014) ;  /* 0x00000db000007947 */ /* 0x000fea0003800000 */
.L_x_23010:
        /* <DEDUP_REMOVED lines=9> */
.L_x_23018:
[----:B----4-:R-:W4:Y:S02]  /*dff0*/  LDG.E.U16 R0, [R2.64] ;  /* 0x0000002402007981 */ /* 0x010f24000c1e1500 */
[----:B----4-:R-:W-:-:S05]  /*e000*/  HADD2.F32 R0, -RZ, R0.H0_H0 ;  /* 0x20000000ff007230 */ /* 0x010fca0000004100 */
[----:B------:R-:W-:-:S04]  /*e010*/  F2FP.BF16.PACK_AB R0, RZ, R0 ;  /* 0x00000000ff00723e */ /* 0x000fc800000010ff */
[----:B------:R-:W-:Y:S01]  /*e020*/  PRMT R37, R0, 0x7610, R37 ;  /* 0x0000761000257816 */ /* 0x000fe20000000025 */
[----:B------:R-:W-:Y:S05]  /*e030*/  BRA `(.L_x_23014) ;  /* 0x00000cd000007947 */ /* 0x000fea0003800000 */
.L_x_23017:
        /* <DEDUP_REMOVED lines=9> */
.L_x_23020:
[----:B----4-:R-:W4:Y:S02]  /*e0d0*/  LDG.E.U16 R2, [R2.64] ;  /* 0x0000002402027981 */ /* 0x010f24000c1e1500 */
[----:B----4-:R-:W-:-:S05]  /*e0e0*/  HADD2.F32 R0, -RZ, R2.H0_H0 ;  /* 0x20000002ff007230 */ /* 0x010fca0000004100 */
[----:B------:R-:W-:-:S04]  /*e0f0*/  F2FP.BF16.PACK_AB R0, RZ, R0 ;  /* 0x00000000ff00723e */ /* 0x000fc800000010ff */
[----:B------:R-:W-:Y:S01]  /*e100*/  PRMT R37, R0, 0x7610, R37 ;  /* 0x0000761000257816 */ /* 0x000fe20000000025 */
[----:B------:R-:W-:Y:S05]  /*e110*/  BRA `(.L_x_23014) ;  /* 0x00000bf000007947 */ /* 0x000fea0003800000 */
.L_x_23019:
[----:B----4-:R-:W4:Y:S02]  /*e120*/  LDG.E.64 R2, [R2.64] ;  /* 0x0000002402027981 */ /* 0x010f24000c1e1b00 */
[----:B----4-:R-:W0:Y:S01]  /*e130*/  F2F.F32.F64 R0, R2 ;  /* 0x0000000200007310 */ /* 0x010e220000301000 */
[----:B------:R-:W0:-:S14]  /*e140*/  DSETP.GEU.AND P0, PT, |R2|, c[0x2][0x0], PT ;  /* 0x008000000200762a */ /* 0x000e1c0003f0e200 */
[----:B0-----:R-:W-:-:S05]  /*e150*/  @!P0 FMUL R0, R0, 1.175494350822287508e-38 ;  /* 0x0080000000008820 */ /* 0x001fca0000400000 */
[----:B------:R-:W-:-:S04]  /*e160*/  F2FP.BF16.PACK_AB R0, RZ, R0 ;  /* 0x00000000ff00723e */ /* 0x000fc800000010ff */
[----:B------:R-:W-:Y:S01]  /*e170*/  PRMT R37, R0, 0x7610, R37 ;  /* 0x0000761000257816 */ /* 0x000fe20000000025 */
[----:B------:R-:W-:Y:S05]  /*e180*/  BRA `(.L_x_23014) ;  /* 0x00000b8000007947 */ /* 0x000fea0003800000 */
.L_x_23009:
        /* <DEDUP_REMOVED lines=14> */
.L_x_23023:
[----:B----4-:R-:W4:Y:S02]  /*e270*/  LDG.E.64 R2, [R2.64] ;  /* 0x0000002402027981 */ /* 0x010f24000c1e1b00 */
[----:B----4-:R-:W0:Y:S01]  /*e280*/  F2F.F32.F64 R0, R2 ;  /* 0x0000000200007310 */ /* 0x010e220000301000 */
[----:B------:R-:W0:-:S14]  /*e290*/  DSETP.GEU.AND P0, PT, |R2|, c[0x2][0x0], PT ;  /* 0x008000000200762a */ /* 0x000e1c0003f0e200 */
[----:B0-----:R-:W-:-:S05]  /*e2a0*/  @!P0 FMUL R0, R0, 1.175494350822287508e-38 ;  /* 0x0080000000008820 */ /* 0x001fca0000400000 */
[----:B------:R-:W-:-:S04]  /*e2b0*/  F2FP.BF16.PACK_AB R0, RZ, R0 ;  /* 0x00000000ff00723e */ /* 0x000fc800000010ff */
[----:B------:R-:W-:Y:S01]  /*e2c0*/  PRMT R37, R0, 0x7610, R37 ;  /* 0x0000761000257816 */ /* 0x000fe20000000025 */
[----:B------:R-:W-:Y:S05]  /*e2d0*/  BRA `(.L_x_23014) ;  /* 0x00000a3000007947 */ /* 0x000fea0003800000 */
.L_x_23022:
        /* <DEDUP_REMOVED lines=28> */
.L_x_23025:
        /* <DEDUP_REMOVED lines=15> */
.L_x_23024:
[----:B------:R0:W5:Y:S01]  /*e590*/  LDG.E.U16 R37, [R2.64] ;  /* 0x0000002402257981 */ /* 0x000162000c1e1500 */
[----:B------:R-:W-:Y:S05]  /*e5a0*/  BRA `(.L_x_23014) ;  /* 0x0000076000007947 */ /* 0x000fea0003800000 */
.L_x_23021:
        /* <DEDUP_REMOVED lines=12> */
.L_x_23028:
        /* <DEDUP_REMOVED lines=21> */
.L_x_23032:
[----:B------:R-:W-:Y:S05]  /*e7c0*/  BSYNC B1 ;  /* 0x0000000000017941 */ /* 0x000fea0003800000 */
.L_x_23031:
[----:B------:R-:W-:Y:S01]  /*e7d0*/  LEA R3, R0, 0x3b800000, 0x17 ;  /* 0x3b80000000037811 */ /* 0x000fe200078eb8ff */
[----:B------:R-:W-:-:S05]  /*e7e0*/  IMAD.SHL.U32 R0, R2, 0x100000, RZ ;  /* 0x0010000002007824 */ /* 0x000fca00078e00ff */
[----:B------:R-:W-:Y:S02]  /*e7f0*/  LOP3.LUT R0, R3, R0, R4, 0xfe, !PT ;  /* 0x0000000003007212 */ /* 0x000fe400078efe04 */
.L_x_23030:
[----:B------:R-:W-:Y:S05]  /*e800*/  BSYNC B0 ;  /* 0x0000000000007941 */ /* 0x000fea0003800000 */
.L_x_23029:
[----:B------:R-:W-:-:S04]  /*e810*/  F2FP.BF16.PACK_AB R0, RZ, R0 ;  /* 0x00000000ff00723e */ /* 0x000fc800000010ff */
[----:B------:R-:W-:Y:S01]  /*e820*/  PRMT R37, R0, 0x7610, R37 ;  /* 0x0000761000257816 */ /* 0x000fe20000000025 */
[----:B------:R-:W-:Y:S05]  /*e830*/  BRA `(.L_x_23014) ;  /* 0x000004d000007947 */ /* 0x000fea0003800000 */
.L_x_23027:
        /* <DEDUP_REMOVED lines=21> */
.L_x_23036:
[----:B------:R-:W-:Y:S05]  /*e990*/  BSYNC B1 ;  /* 0x0000000000017941 */ /* 0x000fea0003800000 */
.L_x_23035:
[----:B------:R-:W-:Y:S01]  /*e9a0*/  LEA R3, R0, 0x37800000, 0x17 ;  /* 0x3780000000037811 */ /* 0x000fe200078eb8ff */
[----:B------:R-:W-:-:S05]  /*e9b0*/  IMAD.SHL.U32 R0, R2, 0x200000, RZ ;  /* 0x0020000002007824 */ /* 0x000fca00078e00ff */
[----:B------:R-:W-:Y:S02]  /*e9c0*/  LOP3.LUT R0, R3, R0, R4, 0xfe, !PT ;  /* 0x0000000003007212 */ /* 0x000fe400078efe04 */
.L_x_23034:
[----:B------:R-:W-:Y:S05]  /*e9d0*/  BSYNC B0 ;  /* 0x0000000000007941 */ /* 0x000fea0003800000 */
.L_x_23033:
[----:B------:R-:W-:-:S04]  /*e9e0*/  F2FP.BF16.PACK_AB R0, RZ, R0 ;  /* 0x00000000ff00723e */ /* 0x000fc800000010ff */
[----:B------:R-:W-:Y:S01]  /*e9f0*/  PRMT R37, R0, 0x7610, R37 ;  /* 0x0000761000257816 */ /* 0x000fe20000000025 */
[----:B------:R-:W-:Y:S05]  /*ea00*/  BRA `(.L_x_23014) ;  /* 0x0000030000007947 */ /* 0x000fea0003800000 */
.L_x_23026:
        /* <DEDUP_REMOVED lines=14> */
.L_x_23040:
[----:B------:R-:W-:Y:S05]  /*eaf0*/  BSYNC B0 ;  /* 0x0000000000007941 */ /* 0x000fea0003800000 */
.L_x_23039:
[----:B------:R-:W-:-:S04]  /*eb00*/  F2FP.BF16.PACK_AB R0, RZ, R0 ;  /* 0x00000000ff00723e */ /* 0x000fc800000010ff */
[----:B------:R-:W-:Y:S01]  /*eb10*/  PRMT R37, R0, 0x7610, R37 ;  /* 0x0000761000257816 */ /* 0x000fe20000000025 */
[----:B------:R-:W-:Y:S05]  /*eb20*/  BRA `(.L_x_23014) ;  /* 0x000001e000007947 */ /* 0x000fea0003800000 */
.L_x_23013:
        /* <DEDUP_REMOVED lines=21> */
.L_x_23038:
[----:B----4-:R-:W4:Y:S02]  /*ec80*/  LDG.E.64 R2, [R2.64] ;  /* 0x0000002402027981 */ /* 0x010f24000c1e1b00 */
[----:B----4-:R-:W0:Y:S02]  /*ec90*/  I2F.U64 R0, R2 ;  /* 0x0000000200007312 */ /* 0x010e240000301000 */
[----:B0-----:R-:W-:-:S04]  /*eca0*/  F2FP.BF16.PACK_AB R0, RZ, R0 ;  /* 0x00000000ff00723e */ /* 0x001fc800000010ff */
[----:B------:R-:W-:Y:S01]  /*ecb0*/  PRMT R37, R0, 0x7610, R37 ;  /* 0x0000761000257816 */ /* 0x000fe20000000025 */
[----:B------:R-:W-:Y:S05]  /*ecc0*/  BRA `(.L_x_23014) ;  /* 0x0000004000007947 */ /* 0x000fea0003800000 */
.L_x_23037:
[----:B----4-:R-:W4:Y:S02]  /*ecd0*/  LDG.E R2, [R2.64] ;  /* 0x0000002402027981 */ /* 0x010f24000c1e1900 */
[----:B----4-:R-:W0:Y:S02]  /*ece0*/  I2F.U32 R0, R2 ;  /* 0x0000000200007306 */ /* 0x010e240000201000 */
[----:B0-----:R-:W-:-:S04]  /*ecf0*/  F2FP.BF16.PACK_AB R0, RZ, R0 ;  /* 0x00000000ff00723e */ /* 0x001fc800000010ff */
[----:B------:R-:W-:Y:S02]  /*ed00*/  PRMT R37, R0, 0x7610, R37 ;  /* 0x0000761000257816 */ /* 0x000fe40000000025 */
.L_x_23014:
        /* <DEDUP_REMOVED lines=18> */
.L_x_23045:
[----:B----4-:R-:W4:Y:S02]  /*ee30*/  LDG.E.U8 R2, [R2.64] ;  /* 0x0000002402027981 */ /* 0x010f24000c1e1100 */
[----:B----4-:R0:W4:Y:S01]  /*ee40*/  I2F.U16 R42, R2 ;  /* 0x00000002002a7306 */ /* 0x0101220000101000 */
[----:B------:R-:W-:Y:S05]  /*ee50*/  BRA `(.L_x_23047) ;  /* 0x00000ca000007947 */ /* 0x000fea0003800000 */
.L_x_23044:
        /* <DEDUP_REMOVED lines=9> */
.L_x_23049:
[----:B----4-:R-:W4:Y:S02]  /*eef0*/  LDG.E R2, [R2.64] ;  /* 0x0000002402027981 */ /* 0x010f24000c1e1900 */
[----:B----4-:R0:W4:Y:S01]  /*ef00*/  I2F R42, R2 ;  /* 0x00000002002a7306 */ /* 0x0101220000201400 */
[----:B------:R-:W-:Y:S05]  /*ef10*/  BRA `(.L_x_23047) ;  /* 0x00000be000007947 */ /* 0x000fea0003800000 */
.L_x_23048:
[----:B----4-:R-:W4:Y:S02]  /*ef20*/  LDG.E.U16 R2, [R2.64] ;  /* 0x0000002402027981 */ /* 0x010f24000c1e1500 */
[----:B----4-:R0:W4:Y:S01]  /*ef30*/  I2F.S16 R42, R2 ;  /* 0x00000002002a7306 */ /* 0x0101220000101400 */
[----:B------:R-:W-:Y:S05]  /*ef40*/  BRA `(.L_x_23047) ;  /* 0x00000bb000007947 */ /* 0x000fea0003800000 */
.L_x_23043:
        /* <DEDUP_REMOVED lines=8> */
.L_x_23051:
[----:B----4-:R-:W4:Y:S02]  /*efd0*/  LDG.E.U16 R2, [R2.64] ;  /* 0x0000002402027981 */ /* 0x010f24000c1e1500 */
[----:B----4-:R-:W-:Y:S01]  /*efe0*/  HADD2.F32 R42, -RZ, R2.H0_H0 ;  /* 0x20000002ff2a7230 */ /* 0x010fe20000004100 */
[----:B------:R-:W-:Y:S05]  /*eff0*/  BRA `(.L_x_23047) ;  /* 0x00000b0000007947 */ /* 0x000fea0003800000 */
.L_x_23050:
        /* <DEDUP_REMOVED lines=8> */
.L_x_23053:
[----:B----4-:R-:W4:Y:S02]  /*f080*/  LDG.E.U16 R2, [R2.64] ;  /* 0x0000002402027981 */ /* 0x010f24000c1e1500 */
[----:B----4-:R-:W-:Y:S01]  /*f090*/  HADD2.F32 R42, -RZ, R2.H0_H0 ;  /* 0x20000002ff2a7230 */ /* 0x010fe20000004100 */
[----:B------:R-:W-:Y:S05]  /*f0a0*/  BRA `(.L_x_23047) ;  /* 0x00000a5000007947 */ /* 0x000fea0003800000 */
.L_x_23052:
[----:B----4-:R-:W4:Y:S02]  /*f0b0*/  LDG.E.64 R2, [R2.64] ;  /* 0x0000002402027981 */ /* 0x010f24000c1e1b00 */
[----:B----4-:R-:W0:Y:S01]  /*f0c0*/  F2F.F32.F64 R42, R2 ;  /* 0x00000002002a7310 */ /* 0x010e220000301000 */
[----:B------:R-:W0:-:S14]  /*f0d0*/  DSETP.GEU.AND P0, PT, |R2|, c[0x2][0x0], PT ;  /* 0x008000000200762a */ /* 0x000e1c0003f0e200 */
[----:B0-----:R-:W-:Y:S01]  /*f0e0*/  @!P0 FMUL R42, R42, 1.175494350822287508e-38 ;  /* 0x008000002a2a8820 */ /* 0x001fe20000400000 */
[----:B------:R-:W-:Y:S05]  /*f0f0*/  BRA `(.L_x_23047) ;  /* 0x00000a0000007947 */ /* 0x000fea0003800000 */
.L_x_23042:
        /* <DEDUP_REMOVED lines=12> */
.L_x_23056:
[----:B----4-:R-:W4:Y:S02]  /*f1c0*/  LDG.E.64 R2, [R2.64] ;  /* 0x0000002402027981 */ /* 0x010f24000c1e1b00 */
[----:B----4-:R-:W0:Y:S01]  /*f1d0*/  F2F.F32.F64 R42, R2 ;  /* 0x00000002002a7310 */ /* 0x010e220000301000 */
[----:B------:R-:W0:-:S14]  /*f1e0*/  DSETP.GEU.AND P0, PT, |R2|, c[0x2][0x0], PT ;  /* 0x008000000200762a */ /* 0x000e1c0003f0e200 */
[----:B0-----:R-:W-:Y:S01]  /*f1f0*/  @!P0 FMUL R42, R42, 1.175494350822287508e-38 ;  /* 0x008000002a2a8820 */ /* 0x001fe20000400000 */
[----:B------:R-:W-:Y:S05]  /*f200*/  BRA `(.L_x_23047) ;  /* 0x000008f000007947 */ /* 0x000fea0003800000 */
.L_x_23055:
        /* <DEDUP_REMOVED lines=26> */
.L_x_23058:
        /* <DEDUP_REMOVED lines=13> */
.L_x_23057:
[----:B----4-:R-:W4:Y:S02]  /*f480*/  LDG.E.U16 R2, [R2.64] ;  /* 0x0000002402027981 */ /* 0x010f24000c1e1500 */
[----:B----4-:R-:W-:Y:S01]  /*f490*/  PRMT R42, RZ, 0x5410, R2 ;  /* 0x00005410ff2a7816 */ /* 0x010fe20000000002 */
[----:B------:R-:W-:Y:S05]  /*f4a0*/  BRA `(.L_x_23047) ;  /* 0x0000065000007947 */ /* 0x000fea0003800000 */
.L_x_23054:
        /* <DEDUP_REMOVED lines=11> */
.L_x_23061:
        /* <DEDUP_REMOVED lines=20> */
.L_x_23063:
[----:B------:R-:W-:Y:S05]  /*f6a0*/  BSYNC B0 ;  /* 0x0000000000007941 */ /* 0x000fea0003800000 */
.L_x_23062:
[----:B------:R-:W-:Y:S01]  /*f6b0*/  IMAD.SHL.U32 R2, R2, 0x100000, RZ ;  /* 0x0010000002027824 */ /* 0x000fe200078e00ff */
[----:B------:R-:W-:-:S04]  /*f6c0*/  LEA R3, R0, 0x3b800000, 0x17 ;  /* 0x3b80000000037811 */ /* 0x000fc800078eb8ff */
[----:B------:R-:W-:Y:S01]  /*f6d0*/  LOP3.LUT R42, R3, R2, R42, 0xfe, !PT ;  /* 0x00000002032a7212 */ /* 0x000fe200078efe2a */
[----:B------:R-:W-:Y:S05]  /*f6e0*/  BRA `(.L_x_23047) ;  /* 0x0000041000007947 */ /* 0x000fea0003800000 */
.L_x_23060:
        /* <DEDUP_REMOVED lines=20> */
.L_x_23065:
[----:B------:R-:W-:Y:S05]  /*f830*/  BSYNC B0 ;  /* 0x0000000000007941 */ /* 0x000fea0003800000 */
.L_x_23064:
[----:B------:R-:W-:Y:S01]  /*f840*/  IMAD.SHL.U32 R2, R2, 0x200000, RZ ;  /* 0x0020000002027824 */ /* 0x000fe200078e00ff */
[----:B------:R-:W-:-:S04]  /*f850*/  LEA R3, R0, 0x37800000, 0x17 ;  /* 0x3780000000037811 */ /* 0x000fc800078eb8ff */
[----:B------:R-:W-:Y:S01]  /*f860*/  LOP3.LUT R42, R3, R2, R42, 0xfe, !PT ;  /* 0x00000002032a7212 */ /* 0x000fe200078efe2a */
[----:B------:R-:W-:Y:S05]  /*f870*/  BRA `(.L_x_23047) ;  /* 0x0000028000007947 */ /* 0x000fea0003800000 */
.L_x_23059:
        /* <DEDUP_REMOVED lines=14> */
.L_x_23046:
        /* <DEDUP_REMOVED lines=21> */
.L_x_23067:
[----:B----4-:R-:W4:Y:S02]  /*fab0*/  LDG.E.64 R2, [R2.64] ;  /* 0x0000002402027981 */ /* 0x010f24000c1e1b00 */
[----:B----4-:R0:W4:Y:S01]  /*fac0*/  I2F.U64 R42, R2 ;  /* 0x00000002002a7312 */ /* 0x0101220000301000 */
[----:B------:R-:W-:Y:S05]  /*fad0*/  BRA `(.L_x_23047) ;  /* 0x0000002000007947 */ /* 0x000fea0003800000 */
.L_x_23066:
[----:B----4-:R-:W4:Y:S02]  /*fae0*/  LDG.E R2, [R2.64] ;  /* 0x0000002402027981 */ /* 0x010f24000c1e1900 */
[----:B----4-:R0:W4:Y:S02]  /*faf0*/  I2F.U32 R42, R2 ;  /* 0x00000002002a7306 */ /* 0x0101240000201000 */
.L_x_23047:
[----:B------:R-:W-:Y:S05]  /*fb00*/  BSYNC B6 ;  /* 0x0000000000067941 */ /* 0x000fea0003800000 */
.L_x_23041:
        /* <DEDUP_REMOVED lines=18> */
.L_x_23072:
[----:B----4-:R-:W4:Y:S02]  /*fc30*/  LDG.E.U8 R2, [R2.64] ;  /* 0x0000002402027981 */ /* 0x010f24000c1e1100 */
[----:B----4-:R0:W4:Y:S01]  /*fc40*/  I2F.U16 R43, R2 ;  /* 0x00000002002b7306 */ /* 0x0101220000101000 */
[----:B------:R-:W-:Y:S05]  /*fc50*/  BRA `(.L_x_23074) ;  /* 0x00000ca000007947 */ /* 0x000fea0003800000 */
.L_x_23071:
        /* <DEDUP_REMOVED lines=9> */
.L_x_23076:
[----:B----4-:R-:W4:Y:S02]  /*fcf0*/  LDG.E R2, [R2.64] ;  /* 0x0000002402027981 */ /* 0x010f24000c1e1900 */
[----:B----4-:R0:W4:Y:S01]  /*fd00*/  I2F R43, R2 ;  /* 0x00000002002b7306 */ /* 0x0101220000201400 */
[----:B------:R-:W-:Y:S05]  /*fd10*/  BRA `(.L_x_23074) ;  /* 0x00000be000007947 */ /* 0x000fea0003800000 */
.L_x_23075:
[----:B----4-:R-:W4:Y:S02]  /*fd20*/  LDG.E.U16 R2, [R2.64] ;  /* 0x0000002402027981 */ /* 0x010f24000c1e1500 */
[----:B----4-:R0:W4:Y:S01]  /*fd30*/  I2F.S16 R43, R2 ;  /* 0x00000002002b7306 */ /* 0x0101220000101400 */
[----:B------:R-:W-:Y:S05]  /*fd40*/  BRA `(.L_x_23074) ;  /* 0x00000bb000007947 */ /* 0x000fea0003800000 */
.L_x_23070:
        /* <DEDUP_REMOVED lines=8> */
.L_x_23078:
[----:B----4-:R-:W4:Y:S02]  /*fdd0*/  LDG.E.U16 R2, [R2.64] ;  /* 0x0000002402027981 */ /* 0x010f24000c1e1500 */
[----:B----4-:R-:W-:Y:S01]  /*fde0*/  HADD2.F32 R43, -RZ, R2.H0_H0 ;  /* 0x20000002ff2b7230 */ /* 0x010fe20000004100 */
[----:B------:R-:W-:Y:S05]  /*fdf0*/  BRA `(.L_x_23074) ;  /* 0x00000b0000007947 */ /* 0x000fea0003800000 */
.L_x_23077:
        /* <DEDUP_REMOVED lines=8> */
.L_x_23080:
[----:B----4-:R-:W4:Y:S02]  /*fe80*/  LDG.E.U16 R2, [R2.64] ;  /* 0x0000002402027981 */ /* 0x010f24000c1e1500 */
[----:B----4-:R-:W-:Y:S01]  /*fe90*/  HADD2.F32 R43, -RZ, R2.H0_H0 ;  /* 0x20000002ff2b7230 */ /* 0x010fe20000004100 */
[----:B------:R-:W-:Y:S05]  /*fea0*/  BRA `(.L_x_23074) ;  /* 0x00000a5000007947 */ /* 0x000fea0003800000 */
.L_x_23079:
[----:B----4-:R-:W4:Y:S02]  /*feb0*/  LDG.E.64 R2, [R2.64] ;  /* 0x0000002402027981 */ /* 0x010f24000c1e1b00 */
[----:B----4-:R-:W0:Y:S01]  /*fec0*/  F2F.F32.F64 R43, R2 ;  /* 0x00000002002b7310 */ /* 0x010e220000301000 */
[----:B------:R-:W0:-:S14]  /*fed0*/  DSETP.GEU.AND P0, PT, |R2|, c[0x2][0x0], PT ;  /* 0x008000000200762a */ /* 0x000e1c0003f0e200 */
[----:B0-----:R-:W-:Y:S01]  /*fee0*/  @!P0 FMUL R43, R43, 1.175494350822287508e-38 ;  /* 0x008000002b2b8820 */ /* 0x001fe20000400000 */
[----:B------:R-:W-:Y:S05]  /*fef0*/  BRA `(.L_x_23074) ;  /* 0x00000a0000007947 */ /* 0x000fea0003800000 */
.L_x_23069:
        /* <DEDUP_REMOVED lines=12> */
.L_x_23083:
[----:B----4-:R-:W4:Y:S02]  /*ffc0*/  LDG.E.64 R2, [R2.64] ;  /* 0x0000002402027981 */ /* 0x010f24000c1e1b00 */
[----:B----4-:R-:W0:Y:S01]  /*ffd0*/  F2F.F32.F64 R43, R2 ;  /* 0x00000002002b7310 */ /* 0x010e220000301000 */
[----:B------:R-:W0:-:S14]  /*ffe0*/  DSETP.GEU.AND P0, PT, |R2|, c[0x2][0x0], PT ;  /* 0x008000000200762a */ /* 0x000e1c0003f0e200 */
[----:B0-----:R-:W-:Y:S01]  /*fff0*/  @!P0 FMUL R43, R43, 1.175494350822287508e-38 ;  /* 0x008000002b2b8820 */ /* 0x001fe20000400000 */
[----:B------:R-:W-:Y:S05]  /*10000*/  BRA `(.L_x_23074) ;  /* 0x000008f000007947 */ /* 0x000fea0003800000 */
.L_x_23082:
        /* <DEDUP_REMOVED lines=26> */
.L_x_23085:
        /* <DEDUP_REMOVED lines=13> */
.L_x_23084:
[----:B----4-:R-:W4:Y:S02]  /*10280*/  LDG.E.U16 R2, [R2.64] ;  /* 0x0000002402027981 */ /* 0x010f24000c1e1500 */
[----:B----4-:R-:W-:Y:S01]  /*10290*/  PRMT R43, RZ, 0x5410, R2 ;  /* 0x00005410ff2b7816 */ /* 0x010fe20000000002 */
[----:B------:R-:W-:Y:S05]  /*102a0*/  BRA `(.L_x_23074) ;  /* 0x0000065000007947 */ /* 0x000fea0003800000 */
.L_x_23081:
        /* <DEDUP_REMOVED lines=11> */
.L_x_23088:
        /* <DEDUP_REMOVED lines=20> */
.L_x_23090:
[----:B------:R-:W-:Y:S05]  /*104a0*/  BSYNC B0 ;  /* 0x0000000000007941 */ /* 0x000fea0003800000 */
.L_x_23089:
[----:B------:R-:W-:Y:S01]  /*104b0*/  IMAD.SHL.U32 R2, R2, 0x100000, RZ ;  /* 0x0010000002027824 */ /* 0x000fe200078e00ff */
[----:B------:R-:W-:-:S04]  /*104c0*/  LEA R0, R0, 0x3b800000, 0x17 ;  /* 0x3b80000000007811 */ /* 0x000fc800078eb8ff */
[----:B------:R-:W-:Y:S01]  /*104d0*/  LOP3.LUT R43, R0, R2, R43, 0xfe, !PT ;  /* 0x00000002002b7212 */ /* 0x000fe200078efe2b */
[----:B------:R-:W-:Y:S05]  /*104e0*/  BRA `(.L_x_23074) ;  /* 0x0000041000007947 */ /* 0x000fea0003800000 */
.L_x_23087:
        /* <DEDUP_REMOVED lines=20> */
.L_x_23092:
[----:B------:R-:W-:Y:S05]  /*10630*/  BSYNC B0 ;  /* 0x0000000000007941 */ /* 0x000fea0003800000 */
.L_x_23091:
[----:B------:R-:W-:Y:S01]  /*10640*/  IMAD.SHL.U32 R2, R2, 0x200000, RZ ;  /* 0x0020000002027824 */ /* 0x000fe200078e00ff */
[----:B------:R-:W-:-:S04]  /*10650*/  LEA R0, R0, 0x37800000, 0x17 ;  /* 0x3780000000007811 */ /* 0x000fc800078eb8ff */
[----:B------:R-:W-:Y:S01]  /*10660*/  LOP3.LUT R43, R0, R2, R43, 0xfe, !PT ;  /* 0x00000002002b7212 */ /* 0x000fe200078efe2b */
[----:B------:R-:W-:Y:S05]  /*10670*/  BRA `(.L_x_23074) ;  /* 0x0000028000007947 */ /* 0x000fea0003800000 */
.L_x_23086:
        /* <DEDUP_REMOVED lines=14> */
.L_x_23073:
        /* <DEDUP_REMOVED lines=21> */
.L_x_23094:
[----:B----4-:R-:W4:Y:S02]  /*108b0*/  LDG.E.64 R2, [R2.64] ;  /* 0x0000002402027981 */ /* 0x010f24000c1e1b00 */
[----:B----4-:R0:W4:Y:S01]  /*108c0*/  I2F.U64 R43, R2 ;  /* 0x00000002002b7312 */ /* 0x0101220000301000 */
[----:B------:R-:W-:Y:S05]  /*108d0*/  BRA `(.L_x_23074) ;  /* 0x0000002000007947 */ /* 0x000fea0003800000 */
.L_x_23093:
[----:B----4-:R-:W4:Y:S02]  /*108e0*/  LDG.E R2, [R2.64] ;  /* 0x0000002402027981 */ /* 0x010f24000c1e1900 */
[----:B----4-:R0:W4:Y:S02]  /*108f0*/  I2F.U32 R43, R2 ;  /* 0x00000002002b7306 */ /* 0x0101240000201000 */
.L_x_23074:
[----:B------:R-:W-:Y:S05]  /*10900*/  BSYNC B6 ;  /* 0x0000000000067941 */ /* 0x000fea0003800000 */
.L_x_23068:
        /* <DEDUP_REMOVED lines=18> */
.L_x_23099:
[----:B0---4-:R-:W4:Y:S02]  /*10a30*/  LDG.E.U8 R2, [R4.64] ;  /* 0x0000002404027981 */ /* 0x011f24000c1e1100 */
[----:B----4-:R-:W0:Y:S01]  /*10a40*/  I2F.U16 R2, R2 ;  /* 0x0000000200027306 */ /* 0x010e220000101000 */
[----:B------:R-:W-:Y:S05]  /*10a50*/  BRA `(.L_x_23101) ;  /* 0x00000ca000007947 */ /* 0x000fea0003800000 */
.L_x_23098:
        /* <DEDUP_REMOVED lines=9> */
.L_x_23103:
[----:B0---4-:R-:W4:Y:S02]  /*10af0*/  LDG.E R2, [R4.64] ;  /* 0x0000002404027981 */ /* 0x011f24000c1e1900 */
[----:B----4-:R-:W0:Y:S01]  /*10b00*/  I2F R2, R2 ;  /* 0x0000000200027306 */ /* 0x010e220000201400 */
[----:B------:R-:W-:Y:S05]  /*10b10*/  BRA `(.L_x_23101) ;  /* 0x00000be000007947 */ /* 0x000fea0003800000 */
.L_x_23102:
[----:B0---4-:R-:W4:Y:S02]  /*10b20*/  LDG.E.U16 R2, [R4.64] ;  /* 0x0000002404027981 */ /* 0x011f24000c1e1500 */
[----:B----4-:R-:W0:Y:S01]  /*10b30*/  I2F.S16 R2, R2 ;  /* 0x0000000200027306 */ /* 0x010e220000101400 */
[----:B------:R-:W-:Y:S05]  /*10b40*/  BRA `(.L_x_23101) ;  /* 0x00000bb000007947 */ /* 0x000fea0003800000 */
.L_x_23097:
        /* <DEDUP_REMOVED lines=8> */
.L_x_23105:
[----:B0---4-:R-:W4:Y:S02]  /*10bd0*/  LDG.E.U16 R2, [R4.64] ;  /* 0x0000002404027981 */ /* 0x011f24000c1e1500 */
[----:B----4-:R-:W-:Y:S01]  /*10be0*/  HADD2.F32 R2, -RZ, R2.H0_H0 ;  /* 0x20000002ff027230 */ /* 0x010fe20000004100 */
[----:B------:R-:W-:Y:S05]  /*10bf0*/  BRA `(.L_x_23101) ;  /* 0x00000b0000007947 */ /* 0x000fea0003800000 */
.L_x_23104:
        /* <DEDUP_REMOVED lines=8> */
.L_x_23107:
[----:B0---4-:R-:W4:Y:S02]  /*10c80*/  LDG.E.U16 R2, [R4.64] ;  /* 0x0000002404027981 */ /* 0x011f24000c1e1500 */
[----:B----4-:R-:W-:Y:S01]  /*10c90*/  HADD2.F32 R2, -RZ, R2.H0_H0 ;  /* 0x20000002ff027230 */ /* 0x010fe20000004100 */
[----:B------:R-:W-:Y:S05]  /*10ca0*/  BRA `(.L_x_23101) ;  /* 0x00000a5000007947 */ /* 0x000fea0003800000 */
.L_x_23106:
[----:B----4-:R-:W4:Y:S02]  /*10cb0*/  LDG.E.64 R4, [R4.64] ;  /* 0x0000002404047981 */ /* 0x010f24000c1e1b00 */
[----:B0---4-:R-:W0:Y:S01]  /*10cc0*/  F2F.F32.F64 R2, R4 ;  /* 0x0000000400027310 */ /* 0x011e220000301000 */
[----:B------:R-:W0:-:S14]  /*10cd0*/  DSETP.GEU.AND P0, PT, |R4|, c[0x2][0x0], PT ;  /* 0x008000000400762a */ /* 0x000e1c0003f0e200 */
[----:B0-----:R-:W-:Y:S01]  /*10ce0*/  @!P0 FMUL R2, R2, 1.175494350822287508e-38 ;  /* 0x0080000002028820 */ /* 0x001fe20000400000 */
[----:B------:R-:W-:Y:S05]  /*10cf0*/  BRA `(.L_x_23101) ;  /* 0x00000a0000007947 */ /* 0x000fea0003800000 */
.L_x_23096:
        /* <DEDUP_REMOVED lines=12> */
.L_x_23110:
[----:B----4-:R-:W4:Y:S02]  /*10dc0*/  LDG.E.64 R4, [R4.64] ;  /* 0x0000002404047981 */ /* 0x010f24000c1e1b00 */
[----:B0---4-:R-:W0:Y:S01]  /*10dd0*/  F2F.F32.F64 R2, R4 ;  /* 0x0000000400027310 */ /* 0x011e220000301000 */
[----:B------:R-:W0:-:S14]  /*10de0*/  DSETP.GEU.AND P0, PT, |R4|, c[0x2][0x0], PT ;  /* 0x008000000400762a */ /* 0x000e1c0003f0e200 */
[----:B0-----:R-:W-:Y:S01]  /*10df0*/  @!P0 FMUL R2, R2, 1.175494350822287508e-38 ;  /* 0x0080000002028820 */ /* 0x001fe20000400000 */
[----:B------:R-:W-:Y:S05]  /*10e00*/  BRA `(.L_x_23101) ;  /* 0x000008f000007947 */ /* 0x000fea0003800000 */
.L_x_23109:
        /* <DEDUP_REMOVED lines=26> */
.L_x_23112:
        /* <DEDUP_REMOVED lines=13> */
.L_x_23111:
[----:B0---4-:R-:W4:Y:S02]  /*11080*/  LDG.E.U16 R2, [R4.64] ;  /* 0x0000002404027981 */ /* 0x011f24000c1e1500 */
[----:B----4-:R-:W-:Y:S01]  /*11090*/  PRMT R2, RZ, 0x5410, R2 ;  /* 0x00005410ff027816 */ /* 0x010fe20000000002 */
[----:B------:R-:W-:Y:S05]  /*110a0*/  BRA `(.L_x_23101) ;  /* 0x0000065000007947 */ /* 0x000fea0003800000 */
.L_x_23108:
        /* <DEDUP_REMOVED lines=11> */
.L_x_23115:
        /* <DEDUP_REMOVED lines=20> */
.L_x_23117:
[----:B------:R-:W-:Y:S05]  /*112a0*/  BSYNC B0 ;  /* 0x0000000000007941 */ /* 0x000fea0003800000 */
.L_x_23116:
[----:B------:R-:W-:Y:S01]  /*112b0*/  IMAD.SHL.U32 R2, R2, 0x100000, RZ ;  /* 0x0010000002027824 */ /* 0x000fe200078e00ff */
[----:B------:R-:W-:-:S04]  /*112c0*/  LEA R3, R0, 0x3b800000, 0x17 ;  /* 0x3b80000000037811 */ /* 0x000fc800078eb8ff */
[----:B------:R-:W-:Y:S01]  /*112d0*/  LOP3.LUT R2, R3, R2, R4, 0xfe, !PT ;  /* 0x0000000203027212 */ /* 0x000fe200078efe04 */
[----:B------:R-:W-:Y:S05]  /*112e0*/  BRA `(.L_x_23101) ;  /* 0x0000041000007947 */ /* 0x000fea0003800000 */
.L_x_23114:
        /* <DEDUP_REMOVED lines=20> */
.L_x_23119:
[----:B------:R-:W-:Y:S05]  /*11430*/  BSYNC B0 ;  /* 0x0000000000007941 */ /* 0x000fea0003800000 */
.L_x_23118:
[----:B------:R-:W-:Y:S01]  /*11440*/  IMAD.SHL.U32 R2, R2, 0x200000, RZ ;  /* 0x0020000002027824 */ /* 0x000fe200078e00ff */
[----:B------:R-:W-:-:S04]  /*11450*/  LEA R3, R0, 0x37800000, 0x17 ;  /* 0x3780000000037811 */ /* 0x000fc800078eb8ff */
[----:B------:R-:W-:Y:S01]  /*11460*/  LOP3.LUT R2, R3, R2, R4, 0xfe, !PT ;  /* 0x0000000203027212 */ /* 0x000fe200078efe04 */
[----:B------:R-:W-:Y:S05]  /*11470*/  BRA `(.L_x_23101) ;  /* 0x0000028000007947 */ /* 0x000fea0003800000 */
.L_x_23113:
        /* <DEDUP_REMOVED lines=14> */
.L_x_23100:
        /* <DEDUP_REMOVED lines=21> */
.L_x_23121:
[----:B0---4-:R-:W4:Y:S02]  /*116b0*/  LDG.E.64 R2, [R4.64] ;  /* 0x0000002404027981 */ /* 0x011f24000c1e1b00 */
[----:B----4-:R0:W4:Y:S01]  /*116c0*/  I2F.U64 R2, R2 ;  /* 0x0000000200027312 */ /* 0x0101220000301000 */
[----:B------:R-:W-:Y:S05]  /*116d0*/  BRA `(.L_x_23101) ;  /* 0x0000002000007947 */ /* 0x000fea0003800000 */
.L_x_23120:
[----:B0---4-:R-:W4:Y:S02]  /*116e0*/  LDG.E R2, [R4.64] ;  /* 0x0000002404027981 */ /* 0x011f24000c1e1900 */
[----:B----4-:R-:W0:Y:S02]  /*116f0*/  I2F.U32 R2, R2 ;  /* 0x0000000200027306 */ /* 0x010e240000201000 */
.L_x_23101:
[----:B------:R-:W-:Y:S05]  /*11700*/  BSYNC B6 ;  /* 0x0000000000067941 */ /* 0x000fea0003800000 */
.L_x_23095:
        /* <DEDUP_REMOVED lines=17> */
.L_x_23125:
[----:B------:R-:W2:Y:S02]  /*11820*/  LDG.E.U8 R4, [R4.64] ;  /* 0x0000002404047981 */ /* 0x000ea4000c1e1100 */
[----:B--2---:R0:W2:Y:S01]  /*11830*/  I2F.U16 R36, R4 ;  /* 0x0000000400247306 */ /* 0x0040a20000101000 */
[----:B------:R-:W-:Y:S05]  /*11840*/  BRA `(.L_x_23008) ;  /* 0x00000c7000007947 */ /* 0x000fea0003800000 */
.L_x_23124:
        /* <DEDUP_REMOVED lines=9> */
.L_x_23128:
[----:B------:R-:W2:Y:S02]  /*118e0*/  LDG.E R4, [R4.64] ;  /* 0x0000002404047981 */ /* 0x000ea4000c1e1900 */
[----:B--2---:R0:W2:Y:S01]  /*118f0*/  I2F R36, R4 ;  /* 0x0000000400247306 */ /* 0x0040a20000201400 */
[----:B------:R-:W-:Y:S05]  /*11900*/  BRA `(.L_x_23008) ;  /* 0x00000bb000007947 */ /* 0x000fea0003800000 */
.L_x_23127:
[----:B------:R-:W2:Y:S02]  /*11910*/  LDG.E.U16 R4, [R4.64] ;  /* 0x0000002404047981 */ /* 0x000ea4000c1e1500 */
[----:B--2---:R0:W2:Y:S01]  /*11920*/  I2F.S16 R36, R4 ;  /* 0x0000000400247306 */ /* 0x0040a20000101400 */
[----:B------:R-:W-:Y:S05]  /*11930*/  BRA `(.L_x_23008) ;  /* 0x00000b8000007947 */ /* 0x000fea0003800000 */
.L_x_23123:
        /* <DEDUP_REMOVED lines=8> */
.L_x_23130:
[----:B------:R-:W2:Y:S02]  /*119c0*/  LDG.E.U16 R4, [R4.64] ;  /* 0x0000002404047981 */ /* 0x000ea4000c1e1500 */
[----:B--2---:R-:W-:Y:S01]  /*119d0*/  HADD2.F32 R36, -RZ, R4.H0_H0 ;  /* 0x20000004ff247230 */ /* 0x004fe20000004100 */
[----:B------:R-:W-:Y:S05]  /*119e0*/  BRA `(.L_x_23008) ;  /* 0x00000ad000007947 */ /* 0x000fea0003800000 */
.L_x_23129:
        /* <DEDUP_REMOVED lines=8> */
.L_x_23132:
[----:B------:R-:W2:Y:S02]  /*11a70*/  LDG.E.U16 R4, [R4.64] ;  /* 0x0000002404047981 */ /* 0x000ea4000c1e1500 */
[----:B--2---:R-:W-:Y:S01]  /*11a80*/  HADD2.F32 R36, -RZ, R4.H0_H0 ;  /* 0x20000004ff247230 */ /* 0x004fe20000004100 */
[----:B------:R-:W-:Y:S05]  /*11a90*/  BRA `(.L_x_23008) ;  /* 0x00000a2000007947 */ /* 0x000fea0003800000 */
.L_x_23131:
[----:B------:R-:W2:Y:S02]  /*11aa0*/  LDG.E.64 R4, [R4.64] ;  /* 0x0000002404047981 */ /* 0x000ea4000c1e1b00 */
[----:B--2---:R-:W0:Y:S01]  /*11ab0*/  F2F.F32.F64 R36, R4 ;  /* 0x0000000400247310 */ /* 0x004e220000301000 */
[----:B------:R-:W0:-:S14]  /*11ac0*/  DSETP.GEU.AND P0, PT, |R4|, c[0x2][0x0], PT ;  /* 0x008000000400762a */ /* 0x000e1c0003f0e200 */
[----:B0-----:R-:W-:Y:S01]  /*11ad0*/  @!P0 FMUL R36, R36, 1.175494350822287508e-38 ;  /* 0x0080000024248820 */ /* 0x001fe20000400000 */
[----:B------:R-:W-:Y:S05]  /*11ae0*/  BRA `(.L_x_23008) ;  /* 0x000009d000007947 */ /* 0x000fea0003800000 */
.L_x_23122:
        /* <DEDUP_REMOVED lines=12> */
.L_x_23135:
[----:B------:R-:W2:Y:S02]  /*11bb0*/  LDG.E.64 R4, [R4.64] ;  /* 0x0000002404047981 */ /* 0x000ea4000c1e1b00 */
[----:B--2---:R-:W0:Y:S01]  /*11bc0*/  F2F.F32.F64 R36, R4 ;  /* 0x0000000400247310 */ /* 0x004e220000301000 */
[----:B------:R-:W0:-:S14]  /*11bd0*/  DSETP.GEU.AND P0, PT, |R4|, c[0x2][0x0], PT ;  /* 0x008000000400762a */ /* 0x000e1c0003f0e200 */
[----:B0-----:R-:W-:Y:S01]  /*11be0*/  @!P0 FMUL R36, R36, 1.175494350822287508e-38 ;  /* 0x0080000024248820 */ /* 0x001fe20000400000 */
[----:B------:R-:W-:Y:S05]  /*11bf0*/  BRA `(.L_x_23008) ;  /* 0x000008c000007947 */ /* 0x000fea0003800000 */
.L_x_23134:
        /* <DEDUP_REMOVED lines=26> */
.L_x_23137:
        /* <DEDUP_REMOVED lines=13> */
.L_x_23136:
[----:B------:R-:W2:Y:S02]  /*11e70*/  LDG.E.U16 R4, [R4.64] ;  /* 0x0000002404047981 */ /* 0x000ea4000c1e1500 */
[----:B--2---:R-:W-:Y:S01]  /*11e80*/  PRMT R36, RZ, 0x5410, R4 ;  /* 0x00005410ff247816 */ /* 0x004fe20000000004 */
[----:B------:R-:W-:Y:S05]  /*11e90*/  BRA `(.L_x_23008) ;  /* 0x0000062000007947 */ /* 0x000fea0003800000 */
.L_x_23133:
        /* <DEDUP_REMOVED lines=11> */
.L_x_23140:
        /* <DEDUP_REMOVED lines=19> */
.L_x_23142:
[----:B------:R-:W-:Y:S05]  /*12080*/  BSYNC B0 ;  /* 0x0000000000007941 */ /* 0x000fea0003800000 */
.L_x_23141:
[----:B------:R-:W-:Y:S01]  /*12090*/  IMAD.SHL.U32 R3, R3, 0x100000, RZ ;  /* 0x0010000003037824 */ /* 0x000fe200078e00ff */
[----:B------:R-:W-:-:S04]  /*120a0*/  LEA R5, R0, 0x3b800000, 0x17 ;  /* 0x3b80000000057811 */ /* 0x000fc800078eb8ff */
[----:B------:R-:W-:Y:S01]  /*120b0*/  LOP3.LUT R36, R5, R3, R36, 0xfe, !PT ;  /* 0x0000000305247212 */ /* 0x000fe200078efe24 */
[----:B------:R-:W-:Y:S05]  /*120c0*/  BRA `(.L_x_23008) ;  /* 0x000003f000007947 */ /* 0x000fea0003800000 */
.L_x_23139:
        /* <DEDUP_REMOVED lines=19> */
.L_x_23144:
[----:B------:R-:W-:Y:S05]  /*12200*/  BSYNC B0 ;  /* 0x0000000000007941 */ /* 0x000fea0003800000 */
.L_x_23143:
[----:B------:R-:W-:Y:S01]  /*12210*/  IMAD.SHL.U32 R3, R3, 0x200000, RZ ;  /* 0x0020000003037824 */ /* 0x000fe200078e00ff */
[----:B------:R-:W-:-:S04]  /*12220*/  LEA R5, R0, 0x37800000, 0x17 ;  /* 0x3780000000057811 */ /* 0x000fc800078eb8ff */
[----:B------:R-:W-:Y:S01]  /*12230*/  LOP3.LUT R36, R5, R3, R36, 0xfe, !PT ;  /* 0x0000000305247212 */ /* 0x000fe200078efe24 */
[----:B------:R-:W-:Y:S05]  /*12240*/  BRA `(.L_x_23008) ;  /* 0x0000027000007947 */ /* 0x000fea0003800000 */
.L_x_23138:
        /* <DEDUP_REMOVED lines=14> */
.L_x_23126:
        /* <DEDUP_REMOVED lines=20> */
.L_x_23146:
[----:B------:R-:W2:Y:S02]  /*12470*/  LDG.E.64 R4, [R4.64] ;  /* 0x0000002404047981 */ /* 0x000ea4000c1e1b00 */
[----:B--2---:R0:W2:Y:S01]  /*12480*/  I2F.U64 R36, R4 ;  /* 0x0000000400247312 */ /* 0x0040a20000301000 */
[----:B------:R-:W-:Y:S05]  /*12490*/  BRA `(.L_x_23008) ;  /* 0x0000002000007947 */ /* 0x000fea0003800000 */
.L_x_23145:
[----:B------:R-:W2:Y:S02]  /*124a0*/  LDG.E R4, [R4.64] ;  /* 0x0000002404047981 */ /* 0x000ea4000c1e1900 */
[----:B--2---:R0:W2:Y:S02]  /*124b0*/  I2F.U32 R36, R4 ;  /* 0x0000000400247306 */ /* 0x0040a40000201000 */
.L_x_23008:
[----:B------:R-:W-:Y:S05]  /*124c0*/  BSYNC B7 ;  /* 0x0000000000077941 */ /* 0x000fea0003800000 */
.L_x_23007:
        /* <DEDUP_REMOVED lines=13> */
[----:B------:R-:W-:Y:S01]  /*125a0*/  @!P3 FADD.FTZ R28, R28, -R31 ;  /* 0x8000001f1c1cb221 */ /* 0x000fe20000010000 */
[----:B------:R-:W-:Y:S01]  /*125b0*/  @!P2 PRMT R37, RZ, 0x5410, R37 ;  /* 0x00005410ff25a816 */ /* 0x000fe20000000025 */
        /* <DEDUP_REMOVED lines=10> */
[----:B------:R-:W-:Y:S01]  /*12660*/  @!P3 F2FP.BF16.PACK_AB R28, RZ, R28 ;  /* 0x0000001cff1cb23e */ /* 0x000fe200000010ff */
[----:B------:R-:W-:Y:S01]  /*12670*/  @!P2 FFMA.FTZ R22, R37, R36, R43 ;  /* 0x000000242516a223 */ /* 0x000fe2000001002b */
[----:B------:R-:W-:Y:S02]  /*12680*/  @!P0 F2FP.BF16.PACK_AB R24, RZ, R24 ;  /* 0x00000018ff18823e */ /* 0x000fe400000010ff */
[----:B------:R-:W-:Y:S02]  /*12690*/  @!P1 F2FP.BF16.PACK_AB R23, RZ, R23 ;  /* 0x00000017ff17923e */ /* 0x000fe400000010ff */
[----:B------:R-:W-:Y:S01]  /*126a0*/  @!P2 F2FP.BF16.PACK_AB R22, RZ, R22 ;  /* 0x00000016ff16a23e */ /* 0x000fe200000010ff */
        /* <DEDUP_REMOVED lines=21> */
.L_x_23152:
[----:B------:R-:W-:Y:S01]  /*12800*/  PRMT R5, RZ, 0x5410, R28 ;  /* 0x00005410ff057816 */ /* 0x000fe2000000001c */
[----:B------:R-:W-:-:S05]  /*12810*/  IMAD.MOV.U32 R19, RZ, RZ, R17 ;  /* 0x000000ffff137224 */ /* 0x000fca00078e0011 */
[----:B------:R-:W0:Y:S02]  /*12820*/  F2I.S64.TRUNC R4, R5 ;  /* 0x0000000500047311 */ /* 0x000e24000020d900 */
[----:B0-----:R0:W-:Y:S01]  /*12830*/  STG.E.U8 [R2.64], R4 ;  /* 0x0000000402007986 */ /* 0x0011e2000c101124 */
[----:B------:R-:W-:Y:S05]  /*12840*/  BRA `(.L_x_23148) ;  /* 0x00000f8000007947 */ /* 0x000fea0003800000 */
.L_x_23151:
        /* <DEDUP_REMOVED lines=11> */
.L_x_23155:
[----:B------:R-:W-:Y:S01]  /*12900*/  PRMT R28, RZ, 0x5410, R28 ;  /* 0x00005410ff1c7816 */ /* 0x000fe2000000001c */
[----:B------:R-:W-:-:S03]  /*12910*/  IMAD.MOV.U32 R19, RZ, RZ, R17 ;  /* 0x000000ffff137224 */ /* 0x000fc600078e0011 */
[----:B------:R-:W0:Y:S02]  /*12920*/  F2I.FTZ.TRUNC.NTZ R5, R28 ;  /* 0x0000001c00057305 */ /* 0x000e24000021f100 */
[----:B0-----:R0:W-:Y:S01]  /*12930*/  STG.E [R2.64], R5 ;  /* 0x0000000502007986 */ /* 0x0011e2000c101924 */
[----:B------:R-:W-:Y:S05]  /*12940*/  BRA `(.L_x_23148) ;  /* 0x00000e8000007947 */ /* 0x000fea0003800000 */
.L_x_23154:
[----:B------:R-:W-:Y:S01]  /*12950*/  PRMT R28, RZ, 0x5410, R28 ;  /* 0x00005410ff1c7816 */ /* 0x000fe2000000001c */
[----:B------:R-:W-:-:S03]  /*12960*/  IMAD.MOV.U32 R19, RZ, RZ, R17 ;  /* 0x000000ffff137224 */ /* 0x000fc600078e0011 */
[----:B------:R-:W0:Y:S02]  /*12970*/  F2I.FTZ.TRUNC.NTZ R5, R28 ;  /* 0x0000001c00057305 */ /* 0x000e24000021f100 */
[----:B0-----:R0:W-:Y:S01]  /*12980*/  STG.E.U16 [R2.64], R5 ;  /* 0x0000000502007986 */ /* 0x0011e2000c101524 */
[----:B------:R-:W-:Y:S05]  /*12990*/  BRA `(.L_x_23148) ;  /* 0x00000e3000007947 */ /* 0x000fea0003800000 */
.L_x_23150:
        /* <DEDUP_REMOVED lines=10> */
.L_x_23157:
[----:B------:R-:W-:Y:S01]  /*12a40*/  PRMT R0, RZ, 0x5410, R28 ;  /* 0x00005410ff007816 */ /* 0x000fe2000000001c */
[----:B------:R-:W-:-:S03]  /*12a50*/  IMAD.MOV.U32 R19, RZ, RZ, R17 ;  /* 0x000000ffff137224 */ /* 0x000fc600078e0011 */
[----:B------:R-:W-:-:S05]  /*12a60*/  F2FP.PACK_AB R0, RZ, R0 ;  /* 0x00000000ff00723e */ /* 0x000fca00000000ff */
[----:B------:R0:W-:Y:S01]  /*12a70*/  STG.E.U16 [R2.64], R0 ;  /* 0x0000000002007986 */ /* 0x0001e2000c101524 */
[----:B------:R-:W-:Y:S05]  /*12a80*/  BRA `(.L_x_23148) ;  /* 0x00000d4000007947 */ /* 0x000fea0003800000 */
.L_x_23156:
        /* <DEDUP_REMOVED lines=11> */
.L_x_23159:
[----:B------:R-:W-:Y:S01]  /*12b40*/  PRMT R28, RZ, 0x5410, R28 ;  /* 0x00005410ff1c7816 */ /* 0x000fe2000000001c */
[----:B------:R-:W-:-:S03]  /*12b50*/  IMAD.MOV.U32 R19, RZ, RZ, R17 ;  /* 0x000000ffff137224 */ /* 0x000fc600078e0011 */
[----:B------:R-:W-:-:S04]  /*12b60*/  F2FP.PACK_AB R5, RZ, R28 ;  /* 0x0000001cff05723e */ /* 0x000fc800000000ff */
[----:B------:R-:W-:-:S05]  /*12b70*/  PRMT R5, R5, 0x5410, RZ ;  /* 0x0000541005057816 */ /* 0x000fca00000000ff */
[----:B------:R0:W-:Y:S01]  /*12b80*/  STG.E [R2.64], R5 ;  /* 0x0000000502007986 */ /* 0x0001e2000c101924 */
[----:B------:R-:W-:Y:S05]  /*12b90*/  BRA `(.L_x_23148) ;  /* 0x00000c3000007947 */ /* 0x000fea0003800000 */
.L_x_23158:
[----:B------:R-:W-:Y:S01]  /*12ba0*/  PRMT R4, RZ, 0x5410, R28 ;  /* 0x00005410ff047816 */ /* 0x000fe2000000001c */
[----:B------:R-:W-:-:S04]  /*12bb0*/  IMAD.MOV.U32 R19, RZ, RZ, R17 ;  /* 0x000000ffff137224 */ /* 0x000fc800078e0011 */
[----:B------:R-:W-:-:S06]  /*12bc0*/  FMUL.FTZ R4, R4, 1 ;  /* 0x3f80000004047820 */ /* 0x000fcc0000410000 */
[----:B------:R-:W0:Y:S02]  /*12bd0*/  F2F.F64.F32 R4, R4 ;  /* 0x0000000400047310 */ /* 0x000e240000201800 */
[----:B0-----:R0:W-:Y:S01]  /*12be0*/  STG.E.64 [R2.64], R4 ;  /* 0x0000000402007986 */ /* 0x0011e2000c101b24 */
[----:B------:R-:W-:Y:S05]  /*12bf0*/  BRA `(.L_x_23148) ;  /* 0x00000bd000007947 */ /* 0x000fea0003800000 */
.L_x_23149:
        /* <DEDUP_REMOVED lines=14> */
.L_x_23162:
[----:B------:R-:W-:Y:S01]  /*12ce0*/  PRMT R28, RZ, 0x5410, R28 ;  /* 0x00005410ff1c7816 */ /* 0x000fe2000000001c */
[----:B------:R-:W-:Y:S01]  /*12cf0*/  CS2R R6, SRZ ;  /* 0x0000000000067805 */ /* 0x000fe2000001ff00 */
[----:B------:R-:W-:-:S03]  /*12d00*/  IMAD.MOV.U32 R19, RZ, RZ, R17 ;  /* 0x000000ffff137224 */ /* 0x000fc600078e0011 */
[----:B------:R-:W-:-:S06]  /*12d10*/  FMUL.FTZ R4, R28, 1 ;  /* 0x3f8000001c047820 */ /* 0x000fcc0000410000 */
[----:B------:R-:W0:Y:S02]  /*12d20*/  F2F.F64.F32 R4, R4 ;  /* 0x0000000400047310 */ /* 0x000e240000201800 */
[----:B0-----:R0:W-:Y:S01]  /*12d30*/  STG.E.128 [R2.64], R4 ;  /* 0x0000000402007986 */ /* 0x0011e2000c101d24 */
[----:B------:R-:W-:Y:S05]  /*12d40*/  BRA `(.L_x_23148) ;  /* 0x00000a8000007947 */ /* 0x000fea0003800000 */
.L_x_23161:
        /* <DEDUP_REMOVED lines=21> */
.L_x_23166:
[----:B------:R-:W-:Y:S05]  /*12ea0*/  BSYNC B0 ;  /* 0x0000000000007941 */ /* 0x000fea0003800000 */
.L_x_23165:
[----:B------:R-:W-:Y:S01]  /*12eb0*/  LOP3.LUT R5, R0, R5, RZ, 0xfc, !PT ;  /* 0x0000000500057212 */ /* 0x000fe200078efcff */
[----:B------:R-:W-:-:S04]  /*12ec0*/  IMAD.MOV.U32 R19, RZ, RZ, R17 ;  /* 0x000000ffff137224 */ /* 0x000fc800078e0011 */
[----:B------:R0:W-:Y:S01]  /*12ed0*/  STG.E.U8 [R2.64], R5 ;  /* 0x0000000502007986 */ /* 0x0001e2000c101124 */
[----:B------:R-:W-:Y:S05]  /*12ee0*/  BRA `(.L_x_23148) ;  /* 0x000008e000007947 */ /* 0x000fea0003800000 */
.L_x_23164:
        /* <DEDUP_REMOVED lines=13> */
.L_x_23168:
[----:B------:R-:W-:Y:S01]  /*12fc0*/  IMAD.MOV.U32 R0, RZ, RZ, 0x7f ;  /* 0x0000007fff007424 */ /* 0x000fe200078e00ff */
[----:B------:R-:W-:-:S04]  /*12fd0*/  ISETP.GT.U32.AND P0, PT, R4, 0x7f800000, PT ;  /* 0x7f8000000400780c */ /* 0x000fc80003f04070 */
[----:B------:R-:W-:-:S04]  /*12fe0*/  SEL R0, R0, 0x7c, P0 ;  /* 0x0000007c00007807 */ /* 0x000fc80000000000 */
.L_x_23169:
[----:B------:R-:W-:Y:S05]  /*12ff0*/  BSYNC B0 ;  /* 0x0000000000007941 */ /* 0x000fea0003800000 */
.L_x_23167:
[----:B------:R-:W-:Y:S01]  /*13000*/  LOP3.LUT R4, R5, 0x80000000, RZ, 0xc0, !PT ;  /* 0x8000000005047812 */ /* 0x000fe200078ec0ff */
[----:B------:R-:W-:-:S03]  /*13010*/  IMAD.MOV.U32 R19, RZ, RZ, R17 ;  /* 0x000000ffff137224 */ /* 0x000fc600078e0011 */
[----:B------:R-:W-:-:S04]  /*13020*/  SHF.R.U32.HI R5, RZ, 0x18, R4 ;  /* 0x00000018ff057819 */ /* 0x000fc80000011604 */
[----:B------:R-:W-:-:S05]  /*13030*/  LOP3.LUT R5, R0, R5, RZ, 0xfc, !PT ;  /* 0x0000000500057212 */ /* 0x000fca00078efcff */
[----:B------:R0:W-:Y:S01]  /*13040*/  STG.E.U8 [R2.64], R5 ;  /* 0x0000000502007986 */ /* 0x0001e2000c101124 */
[----:B------:R-:W-:Y:S05]  /*13050*/  BRA `(.L_x_23148) ;  /* 0x0000077000007947 */ /* 0x000fea0003800000 */
.L_x_23163:
[----:B------:R0:W-:Y:S01]  /*13060*/  STG.E.U16 [R2.64], R28 ;  /* 0x0000001c02007986 */ /* 0x0001e2000c101524 */
[----:B------:R-:W-:Y:S01]  /*13070*/  IMAD.MOV.U32 R19, RZ, RZ, R17 ;  /* 0x000000ffff137224 */ /* 0x000fe200078e0011 */
[----:B------:R-:W-:Y:S05]  /*13080*/  BRA `(.L_x_23148) ;  /* 0x0000074000007947 */ /* 0x000fea0003800000 */
.L_x_23160:
        /* <DEDUP_REMOVED lines=13> */
.L_x_23172:
        /* <DEDUP_REMOVED lines=17> */
.L_x_23175:
[----:B------:R-:W-:-:S04]  /*13270*/  LOP3.LUT R0, R7, 0x80000000, RZ, 0xc0, !PT ;  /* 0x8000000007007812 */ /* 0x000fc800078ec0ff */
[----:B------:R-:W-:-:S04]  /*13280*/  SHF.R.U32.HI R5, RZ, 0x18, R0 ;  /* 0x00000018ff057819 */ /* 0x000fc80000011600 */
[----:B------:R-:W-:-:S04]  /*13290*/  LOP3.LUT R4, R4, R5, RZ, 0xfc, !PT ;  /* 0x0000000504047212 */ /* 0x000fc800078efcff */
[----:B------:R-:W-:Y:S02]  /*132a0*/  PRMT R0, R4, 0x7610, R0 ;  /* 0x0000761004007816 */ /* 0x000fe40000000000 */
.L_x_23174:
[----:B------:R-:W-:Y:S05]  /*132b0*/  BSYNC B0 ;  /* 0x0000000000007941 */ /* 0x000fea0003800000 */
.L_x_23173:
[----:B------:R0:W-:Y:S01]  /*132c0*/  STG.E.U8 [R2.64], R0 ;  /* 0x0000000002007986 */ /* 0x0001e2000c101124 */
[----:B------:R-:W-:Y:S01]  /*132d0*/  IMAD.MOV.U32 R19, RZ, RZ, R17 ;  /* 0x000000ffff137224 */ /* 0x000fe200078e0011 */
[----:B------:R-:W-:Y:S05]  /*132e0*/  BRA `(.L_x_23148) ;  /* 0x000004e000007947 */ /* 0x000fea0003800000 */
.L_x_23171:
        /* <DEDUP_REMOVED lines=17> */
.L_x_23178:
[----:B------:R-:W-:-:S04]  /*13400*/  LOP3.LUT R0, R7, 0x80000000, RZ, 0xc0, !PT ;  /* 0x8000000007007812 */ /* 0x000fc800078ec0ff */
[----:B------:R-:W-:-:S04]  /*13410*/  SHF.R.U32.HI R5, RZ, 0x18, R0 ;  /* 0x00000018ff057819 */ /* 0x000fc80000011600 */
[----:B------:R-:W-:-:S04]  /*13420*/  LOP3.LUT R4, R4, R5, RZ, 0xfc, !PT ;  /* 0x0000000504047212 */ /* 0x000fc800078efcff */
[----:B------:R-:W-:Y:S02]  /*13430*/  PRMT R0, R4, 0x7610, R0 ;  /* 0x0000761004007816 */ /* 0x000fe40000000000 */
.L_x_23177:
[----:B------:R-:W-:Y:S05]  /*13440*/  BSYNC B0 ;  /* 0x0000000000007941 */ /* 0x000fea0003800000 */
.L_x_23176:
[----:B------:R0:W-:Y:S01]  /*13450*/  STG.E.U8 [R2.64], R0 ;  /* 0x0000000002007986 */ /* 0x0001e2000c101124 */
[----:B------:R-:W-:Y:S01]  /*13460*/  IMAD.MOV.U32 R19, RZ, RZ, R17 ;  /* 0x000000ffff137224 */ /* 0x000fe200078e0011 */
[----:B------:R-:W-:Y:S05]  /*13470*/  BRA `(.L_x_23148) ;  /* 0x0000035000007947 */ /* 0x000fea0003800000 */
.L_x_23170:
        /* <DEDUP_REMOVED lines=23> */
.L_x_23153:
        /* <DEDUP_REMOVED lines=21> */
.L_x_23180:
[----:B------:R-:W-:Y:S01]  /*13740*/  PRMT R4, RZ, 0x5410, R28 ;  /* 0x00005410ff047816 */ /* 0x000fe2000000001c */
[----:B------:R-:W-:-:S05]  /*13750*/  IMAD.MOV.U32 R19, RZ, RZ, R17 ;  /* 0x000000ffff137224 */ /* 0x000fca00078e0011 */
[----:B------:R-:W0:Y:S02]  /*13760*/  F2I.U64.TRUNC R4, R4 ;  /* 0x0000000400047311 */ /* 0x000e24000020d800 */
[----:B0-----:R0:W-:Y:S01]  /*13770*/  STG.E.64 [R2.64], R4 ;  /* 0x0000000402007986 */ /* 0x0011e2000c101b24 */
[----:B------:R-:W-:Y:S05]  /*13780*/  BRA `(.L_x_23148) ;  /* 0x0000004000007947 */ /* 0x000fea0003800000 */
.L_x_23179:
[----:B------:R-:W-:Y:S01]  /*13790*/  PRMT R28, RZ, 0x5410, R28 ;  /* 0x00005410ff1c7816 */ /* 0x000fe2000000001c */
[----:B------:R-:W-:-:S03]  /*137a0*/  IMAD.MOV.U32 R19, RZ, RZ, R17 ;  /* 0x000000ffff137224 */ /* 0x000fc600078e0011 */
[----:B------:R-:W0:Y:S02]  /*137b0*/  F2I.FTZ.U32.TRUNC.NTZ R5, R28 ;  /* 0x0000001c00057305 */ /* 0x000e24000021f000 */
[----:B0-----:R0:W-:Y:S02]  /*137c0*/  STG.E [R2.64], R5 ;  /* 0x0000000502007986 */ /* 0x0011e4000c101924 */
.L_x_23148:
[----:B------:R-:W-:Y:S05]  /*137d0*/  BSYNC B6 ;  /* 0x0000000000067941 */ /* 0x000fea0003800000 */
.L_x_23147:
        /* <DEDUP_REMOVED lines=23> */
.L_x_23186:
[----:B------:R-:W-:-:S06]  /*13950*/  PRMT R5, RZ, 0x5410, R24 ;  /* 0x00005410ff057816 */ /* 0x000fcc0000000018 */
[----:B------:R-:W0:Y:S02]  /*13960*/  F2I.S64.TRUNC R4, R5 ;  /* 0x0000000500047311 */ /* 0x000e24000020d900 */
[----:B0-----:R0:W-:Y:S01]  /*13970*/  STG.E.U8 [R2.64], R4 ;  /* 0x0000000402007986 */ /* 0x0011e2000c101124 */
[----:B------:R-:W-:Y:S05]  /*13980*/  BRA `(.L_x_23188) ;  /* 0x00000e4000007947 */ /* 0x000fea0003800000 */
.L_x_23185:
        /* <DEDUP_REMOVED lines=10> */
.L_x_23190:
[----:B------:R-:W-:-:S04]  /*13a30*/  PRMT R24, RZ, 0x5410, R24 ;  /* 0x00005410ff187816 */ /* 0x000fc80000000018 */
[----:B------:R-:W0:Y:S02]  /*13a40*/  F2I.FTZ.TRUNC.NTZ R5, R24 ;  /* 0x0000001800057305 */ /* 0x000e24000021f100 */
[----:B0-----:R0:W-:Y:S01]  /*13a50*/  STG.E [R2.64], R5 ;  /* 0x0000000502007986 */ /* 0x0011e2000c101924 */
[----:B------:R-:W-:Y:S05]  /*13a60*/  BRA `(.L_x_23188) ;  /* 0x00000d6000007947 */ /* 0x000fea0003800000 */
.L_x_23189:
[----:B------:R-:W-:-:S04]  /*13a70*/  PRMT R24, RZ, 0x5410, R24 ;  /* 0x00005410ff187816 */ /* 0x000fc80000000018 */
[----:B------:R-:W0:Y:S02]  /*13a80*/  F2I.FTZ.TRUNC.NTZ R5, R24 ;  /* 0x0000001800057305 */ /* 0x000e24000021f100 */
[----:B0-----:R0:W-:Y:S01]  /*13a90*/  STG.E.U16 [R2.64], R5 ;  /* 0x0000000502007986 */ /* 0x0011e2000c101524 */
[----:B------:R-:W-:Y:S05]  /*13aa0*/  BRA `(.L_x_23188) ;  /* 0x00000d2000007947 */ /* 0x000fea0003800000 */
.L_x_23184:
        /* <DEDUP_REMOVED lines=9> */
.L_x_23192:
[----:B------:R-:W-:-:S04]  /*13b40*/  PRMT R0, RZ, 0x5410, R24 ;  /* 0x00005410ff007816 */ /* 0x000fc80000000018 */
[----:B------:R-:W-:-:S05]  /*13b50*/  F2FP.PACK_AB R0, RZ, R0 ;  /* 0x00000000ff00723e */ /* 0x000fca00000000ff */
[----:B------:R0:W-:Y:S01]  /*13b60*/  STG.E.U16 [R2.64], R0 ;  /* 0x0000000002007986 */ /* 0x0001e2000c101524 */
[----:B------:R-:W-:Y:S05]  /*13b70*/  BRA `(.L_x_23188) ;  /* 0x00000c5000007947 */ /* 0x000fea0003800000 */
.L_x_23191:
        /* <DEDUP_REMOVED lines=10> */
.L_x_23194:
[----:B------:R-:W-:-:S04]  /*13c20*/  PRMT R24, RZ, 0x5410, R24 ;  /* 0x00005410ff187816 */ /* 0x000fc80000000018 */
[----:B------:R-:W-:-:S04]  /*13c30*/  F2FP.PACK_AB R5, RZ, R24 ;  /* 0x00000018ff05723e */ /* 0x000fc800000000ff */
[----:B------:R-:W-:-:S05]  /*13c40*/  PRMT R5, R5, 0x5410, RZ ;  /* 0x0000541005057816 */ /* 0x000fca00000000ff */
[----:B------:R0:W-:Y:S01]  /*13c50*/  STG.E [R2.64], R5 ;  /* 0x0000000502007986 */ /* 0x0001e2000c101924 */
[----:B------:R-:W-:Y:S05]  /*13c60*/  BRA `(.L_x_23188) ;  /* 0x00000b6000007947 */ /* 0x000fea0003800000 */
.L_x_23193:
[----:B------:R-:W-:-:S05]  /*13c70*/  PRMT R4, RZ, 0x5410, R24 ;  /* 0x00005410ff047816 */ /* 0x000fca0000000018 */
[----:B------:R-:W-:-:S06]  /*13c80*/  FMUL.FTZ R4, R4, 1 ;  /* 0x3f80000004047820 */ /* 0x000fcc0000410000 */
[----:B------:R-:W0:Y:S02]  /*13c90*/  F2F.F64.F32 R4, R4 ;  /* 0x0000000400047310 */ /* 0x000e240000201800 */
[----:B0-----:R0:W-:Y:S01]  /*13ca0*/  STG.E.64 [R2.64], R4 ;  /* 0x0000000402007986 */ /* 0x0011e2000c101b24 */
[----:B------:R-:W-:Y:S05]  /*13cb0*/  BRA `(.L_x_23188) ;  /* 0x00000b1000007947 */ /* 0x000fea0003800000 */
.L_x_23183:
        /* <DEDUP_REMOVED lines=13> */
.L_x_23197:
[----:B------:R-:W-:Y:S01]  /*13d90*/  PRMT R24, RZ, 0x5410, R24 ;  /* 0x00005410ff187816 */ /* 0x000fe20000000018 */
[----:B------:R-:W-:-:S04]  /*13da0*/  CS2R R6, SRZ ;  /* 0x0000000000067805 */ /* 0x000fc8000001ff00 */
[----:B------:R-:W-:-:S06]  /*13db0*/  FMUL.FTZ R4, R24, 1 ;  /* 0x3f80000018047820 */ /* 0x000fcc0000410000 */
[----:B------:R-:W0:Y:S02]  /*13dc0*/  F2F.F64.F32 R4, R4 ;  /* 0x0000000400047310 */ /* 0x000e240000201800 */
[----:B0-----:R0:W-:Y:S01]  /*13dd0*/  STG.E.128 [R2.64], R4 ;  /* 0x0000000402007986 */ /* 0x0011e2000c101d24 */
[----:B------:R-:W-:Y:S05]  /*13de0*/  BRA `(.L_x_23188) ;  /* 0x000009e000007947 */ /* 0x000fea0003800000 */
.L_x_23196:
        /* <DEDUP_REMOVED lines=21> */
.L_x_23201:
[----:B------:R-:W-:Y:S05]  /*13f40*/  BSYNC B0 ;  /* 0x0000000000007941 */ /* 0x000fea0003800000 */
.L_x_23200:
[----:B------:R-:W-:-:S05]  /*13f50*/  LOP3.LUT R5, R0, R5, RZ, 0xfc, !PT ;  /* 0x0000000500057212 */ /* 0x000fca00078efcff */
[----:B------:R0:W-:Y:S01]  /*13f60*/  STG.E.U8 [R2.64], R5 ;  /* 0x0000000502007986 */ /* 0x0001e2000c101124 */
[----:B------:R-:W-:Y:S05]  /*13f70*/  BRA `(.L_x_23188) ;  /* 0x0000085000007947 */ /* 0x000fea0003800000 */
.L_x_23199:
        /* <DEDUP_REMOVED lines=13> */
.L_x_23203:
[----:B------:R-:W-:Y:S01]  /*14050*/  IMAD.MOV.U32 R0, RZ, RZ, 0x7f ;  /* 0x0000007fff007424 */ /* 0x000fe200078e00ff */
[----:B------:R-:W-:-:S04]  /*14060*/  ISETP.GT.U32.AND P0, PT, R4, 0x7f800000, PT ;  /* 0x7f8000000400780c */ /* 0x000fc80003f04070 */
[----:B------:R-:W-:-:S04]  /*14070*/  SEL R0, R0, 0x7c, P0 ;  /* 0x0000007c00007807 */ /* 0x000fc80000000000 */
.L_x_23204:
[----:B------:R-:W-:Y:S05]  /*14080*/  BSYNC B0 ;  /* 0x0000000000007941 */ /* 0x000fea0003800000 */
.L_x_23202:
[----:B------:R-:W-:-:S04]  /*14090*/  LOP3.LUT R4, R5, 0x80000000, RZ, 0xc0, !PT ;  /* 0x8000000005047812 */ /* 0x000fc800078ec0ff */
[----:B------:R-:W-:-:S04]  /*140a0*/  SHF.R.U32.HI R5, RZ, 0x18, R4 ;  /* 0x00000018ff057819 */ /* 0x000fc80000011604 */
[----:B------:R-:W-:-:S05]  /*140b0*/  LOP3.LUT R5, R0, R5, RZ, 0xfc, !PT ;  /* 0x0000000500057212 */ /* 0x000fca00078efcff */
[----:B------:R0:W-:Y:S01]  /*140c0*/  STG.E.U8 [R2.64], R5 ;  /* 0x0000000502007986 */ /* 0x0001e2000c101124 */
[----:B------:R-:W-:Y:S05]  /*140d0*/  BRA `(.L_x_23188) ;  /* 0x000006f000007947 */ /* 0x000fea0003800000 */
.L_x_23198:
[----:B------:R0:W-:Y:S01]  /*140e0*/  STG.E.U16 [R2.64], R24 ;  /* 0x0000001802007986 */ /* 0x0001e2000c101524 */
[----:B------:R-:W-:Y:S05]  /*140f0*/  BRA `(.L_x_23188) ;  /* 0x000006d000007947 */ /* 0x000fea0003800000 */
.L_x_23195:
        /* <DEDUP_REMOVED lines=12> */
.L_x_23207:
        /* <DEDUP_REMOVED lines=17> */
.L_x_23210:
[----:B------:R-:W-:-:S04]  /*142d0*/  LOP3.LUT R0, R7, 0x80000000, RZ, 0xc0, !PT ;  /* 0x8000000007007812 */ /* 0x000fc800078ec0ff */
[----:B------:R-:W-:-:S04]  /*142e0*/  SHF.R.U32.HI R5, RZ, 0x18, R0 ;  /* 0x00000018ff057819 */ /* 0x000fc80000011600 */
[----:B------:R-:W-:-:S04]  /*142f0*/  LOP3.LUT R4, R4, R5, RZ, 0xfc, !PT ;  /* 0x0000000504047212 */ /* 0x000fc800078efcff */
[----:B------:R-:W-:Y:S02]  /*14300*/  PRMT R0, R4, 0x7610, R0 ;  /* 0x0000761004007816 */ /* 0x000fe40000000000 */
.L_x_23209:
[----:B------:R-:W-:Y:S05]  /*14310*/  BSYNC B0 ;  /* 0x0000000000007941 */ /* 0x000fea0003800000 */
.L_x_23208:
[----:B------:R0:W-:Y:S01]  /*14320*/  STG.E.U8 [R2.64], R0 ;  /* 0x0000000002007986 */ /* 0x0001e2000c101124 */
[----:B------:R-:W-:Y:S05]  /*14330*/  BRA `(.L_x_23188) ;  /* 0x0000049000007947 */ /* 0x000fea0003800000 */
.L_x_23206:
        /* <DEDUP_REMOVED lines=17> */
.L_x_23213:
[----:B------:R-:W-:-:S04]  /*14450*/  LOP3.LUT R0, R7, 0x80000000, RZ, 0xc0, !PT ;  /* 0x8000000007007812 */ /* 0x000fc800078ec0ff */
[----:B------:R-:W-:-:S04]  /*14460*/  SHF.R.U32.HI R5, RZ, 0x18, R0 ;  /* 0x00000018ff057819 */ /* 0x000fc80000011600 */
[----:B------:R-:W-:-:S04]  /*14470*/  LOP3.LUT R4, R4, R5, RZ, 0xfc, !PT ;  /* 0x0000000504047212 */ /* 0x000fc800078efcff */
[----:B------:R-:W-:Y:S02]  /*14480*/  PRMT R0, R4, 0x7610, R0 ;  /* 0x0000761004007816 */ /* 0x000fe40000000000 */
.L_x_23212:
[----:B------:R-:W-:Y:S05]  /*14490*/  BSYNC B0 ;  /* 0x0000000000007941 */ /* 0x000fea0003800000 */
.L_x_23211:
[----:B------:R0:W-:Y:S01]  /*144a0*/  STG.E.U8 [R2.64], R0 ;  /* 0x0000000002007986 */ /* 0x0001e2000c101124 */
[----:B------:R-:W-:Y:S05]  /*144b0*/  BRA `(.L_x_23188) ;  /* 0x0000031000007947 */ /* 0x000fea0003800000 */
.L_x_23205:
        /* <DEDUP_REMOVED lines=22> */
.L_x_23187:
        /* <DEDUP_REMOVED lines=20> */
.L_x_23215:
[----:B------:R-:W-:-:S06]  /*14760*/  PRMT R4, RZ, 0x5410, R24 ;  /* 0x00005410ff047816 */ /* 0x000fcc0000000018 */
[----:B------:R-:W0:Y:S02]  /*14770*/  F2I.U64.TRUNC R4, R4 ;  /* 0x0000000400047311 */ /* 0x000e24000020d800 */
[----:B0-----:R0:W-:Y:S01]  /*14780*/  STG.E.64 [R2.64], R4 ;  /* 0x0000000402007986 */ /* 0x0011e2000c101b24 */
[----:B------:R-:W-:Y:S05]  /*14790*/  BRA `(.L_x_23188) ;  /* 0x0000003000007947 */ /* 0x000fea0003800000 */
.L_x_23214:
[----:B------:R-:W-:-:S04]  /*147a0*/  PRMT R24, RZ, 0x5410, R24 ;  /* 0x00005410ff187816 */ /* 0x000fc80000000018 */
[----:B------:R-:W0:Y:S02]  /*147b0*/  F2I.FTZ.U32.TRUNC.NTZ R5, R24 ;  /* 0x0000001800057305 */ /* 0x000e24000021f000 */
[----:B0-----:R0:W-:Y:S02]  /*147c0*/  STG.E [R2.64], R5 ;  /* 0x0000000502007986 */ /* 0x0011e4000c101924 */
.L_x_23188:
        /* <DEDUP_REMOVED lines=23> */
.L_x_23219:
[----:B------:R-:W-:-:S06]  /*14940*/  PRMT R5, RZ, 0x5410, R23 ;  /* 0x00005410ff057816 */ /* 0x000fcc0000000017 */
[----:B------:R-:W0:Y:S02]  /*14950*/  F2I.S64.TRUNC R4, R5 ;  /* 0x0000000500047311 */ /* 0x000e24000020d900 */
[----:B0-----:R0:W-:Y:S01]  /*14960*/  STG.E.U8 [R2.64], R4 ;  /* 0x0000000402007986 */ /* 0x0011e2000c101124 */
[----:B------:R-:W-:Y:S05]  /*14970*/  BRA `(.L_x_23221) ;  /* 0x00000e4000007947 */ /* 0x000fea0003800000 */
.L_x_23218:
        /* <DEDUP_REMOVED lines=10> */
.L_x_23223:
[----:B------:R-:W-:-:S06]  /*14a20*/  PRMT R23, RZ, 0x5410, R23 ;  /* 0x00005410ff177816 */ /* 0x000fcc0000000017 */
[----:B------:R-:W0:Y:S02]  /*14a30*/  F2I.FTZ.TRUNC.NTZ R23, R23 ;  /* 0x0000001700177305 */ /* 0x000e24000021f100 */
[----:B0-----:R0:W-:Y:S01]  /*14a40*/  STG.E [R2.64], R23 ;  /* 0x0000001702007986 */ /* 0x0011e2000c101924 */
[----:B------:R-:W-:Y:S05]  /*14a50*/  BRA `(.L_x_23221) ;  /* 0x00000d6000007947 */ /* 0x000fea0003800000 */
.L_x_23222:
[----:B------:R-:W-:-:S06]  /*14a60*/  PRMT R23, RZ, 0x5410, R23 ;  /* 0x00005410ff177816 */ /* 0x000fcc0000000017 */
[----:B------:R-:W0:Y:S02]  /*14a70*/  F2I.FTZ.TRUNC.NTZ R23, R23 ;  /* 0x0000001700177305 */ /* 0x000e24000021f100 */
[----:B0-----:R0:W-:Y:S01]  /*14a80*/  STG.E.U16 [R2.64], R23 ;  /* 0x0000001702007986 */ /* 0x0011e2000c101524 */
[----:B------:R-:W-:Y:S05]  /*14a90*/  BRA `(.L_x_23221) ;  /* 0x00000d2000007947 */ /* 0x000fea0003800000 */
.L_x_23217:
        /* <DEDUP_REMOVED lines=9> */
.L_x_23225:
[----:B------:R-:W-:-:S04]  /*14b30*/  PRMT R0, RZ, 0x5410, R23 ;  /* 0x00005410ff007816 */ /* 0x000fc80000000017 */
[----:B------:R-:W-:-:S05]  /*14b40*/  F2FP.PACK_AB R0, RZ, R0 ;  /* 0x00000000ff00723e */ /* 0x000fca00000000ff */
[----:B------:R0:W-:Y:S01]  /*14b50*/  STG.E.U16 [R2.64], R0 ;  /* 0x0000000002007986 */ /* 0x0001e2000c101524 */
[----:B------:R-:W-:Y:S05]  /*14b60*/  BRA `(.L_x_23221) ;  /* 0x00000c5000007947 */ /* 0x000fea0003800000 */
.L_x_23224:
        /* <DEDUP_REMOVED lines=10> */
.L_x_23227:
[----:B------:R-:W-:-:S04]  /*14c10*/  PRMT R23, RZ, 0x5410, R23 ;  /* 0x00005410ff177816 */ /* 0x000fc80000000017 */
[----:B------:R-:W-:-:S04]  /*14c20*/  F2FP.PACK_AB R5, RZ, R23 ;  /* 0x00000017ff05723e */ /* 0x000fc800000000ff */
[----:B------:R-:W-:-:S05]  /*14c30*/  PRMT R5, R5, 0x5410, RZ ;  /* 0x0000541005057816 */ /* 0x000fca00000000ff */
[----:B------:R0:W-:Y:S01]  /*14c40*/  STG.E [R2.64], R5 ;  /* 0x0000000502007986 */ /* 0x0001e2000c101924 */
[----:B------:R-:W-:Y:S05]  /*14c50*/  BRA `(.L_x_23221) ;  /* 0x00000b6000007947 */ /* 0x000fea0003800000 */
.L_x_23226:
[----:B------:R-:W-:-:S05]  /*14c60*/  PRMT R4, RZ, 0x5410, R23 ;  /* 0x00005410ff047816 */ /* 0x000fca0000000017 */
[----:B------:R-:W-:-:S06]  /*14c70*/  FMUL.FTZ R4, R4, 1 ;  /* 0x3f80000004047820 */ /* 0x000fcc0000410000 */
[----:B------:R-:W0:Y:S02]  /*14c80*/  F2F.F64.F32 R4, R4 ;  /* 0x0000000400047310 */ /* 0x000e240000201800 */
[----:B0-----:R0:W-:Y:S01]  /*14c90*/  STG.E.64 [R2.64], R4 ;  /* 0x0000000402007986 */ /* 0x0011e2000c101b24 */
[----:B------:R-:W-:Y:S05]  /*14ca0*/  BRA `(.L_x_23221) ;  /* 0x00000b1000007947 */ /* 0x000fea0003800000 */
.L_x_23216:
        /* <DEDUP_REMOVED lines=13> */
.L_x_23230:
[----:B------:R-:W-:Y:S01]  /*14d80*/  PRMT R23, RZ, 0x5410, R23 ;  /* 0x00005410ff177816 */ /* 0x000fe20000000017 */
[----:B------:R-:W-:-:S04]  /*14d90*/  CS2R R6, SRZ ;  /* 0x0000000000067805 */ /* 0x000fc8000001ff00 */
[----:B------:R-:W-:-:S06]  /*14da0*/  FMUL.FTZ R4, R23, 1 ;  /* 0x3f80000017047820 */ /* 0x000fcc0000410000 */
[----:B------:R-:W0:Y:S02]  /*14db0*/  F2F.F64.F32 R4, R4 ;  /* 0x0000000400047310 */ /* 0x000e240000201800 */
[----:B0-----:R0:W-:Y:S01]  /*14dc0*/  STG.E.128 [R2.64], R4 ;  /* 0x0000000402007986 */ /* 0x0011e2000c101d24 */
[----:B------:R-:W-:Y:S05]  /*14dd0*/  BRA `(.L_x_23221) ;  /* 0x000009e000007947 */ /* 0x000fea0003800000 */
.L_x_23229:
        /* <DEDUP_REMOVED lines=21> */
.L_x_23234:
[----:B------:R-:W-:Y:S05]  /*14f30*/  BSYNC B0 ;  /* 0x0000000000007941 */ /* 0x000fea0003800000 */
.L_x_23233:
[----:B------:R-:W-:-:S05]  /*14f40*/  LOP3.LUT R5, R0, R5, RZ, 0xfc, !PT ;  /* 0x0000000500057212 */ /* 0x000fca00078efcff */
[----:B------:R0:W-:Y:S01]  /*14f50*/  STG.E.U8 [R2.64], R5 ;  /* 0x0000000502007986 */ /* 0x0001e2000c101124 */
[----:B------:R-:W-:Y:S05]  /*14f60*/  BRA `(.L_x_23221) ;  /* 0x0000085000007947 */ /* 0x000fea0003800000 */
.L_x_23232:
        /* <DEDUP_REMOVED lines=13> */
.L_x_23236:
[----:B------:R-:W-:Y:S01]  /*15040*/  IMAD.MOV.U32 R0, RZ, RZ, 0x7f ;  /* 0x0000007fff007424 */ /* 0x000fe200078e00ff */
[----:B------:R-:W-:-:S04]  /*15050*/  ISETP.GT.U32.AND P0, PT, R4, 0x7f800000, PT ;  /* 0x7f8000000400780c */ /* 0x000fc80003f04070 */
[----:B------:R-:W-:-:S04]  /*15060*/  SEL R0, R0, 0x7c, P0 ;  /* 0x0000007c00007807 */ /* 0x000fc80000000000 */
.L_x_23237:
[----:B------:R-:W-:Y:S05]  /*15070*/  BSYNC B0 ;  /* 0x0000000000007941 */ /* 0x000fea0003800000 */
.L_x_23235:
[----:B------:R-:W-:-:S04]  /*15080*/  LOP3.LUT R4, R23, 0x80000000, RZ, 0xc0, !PT ;  /* 0x8000000017047812 */ /* 0x000fc800078ec0ff */
[----:B------:R-:W-:-:S04]  /*15090*/  SHF.R.U32.HI R5, RZ, 0x18, R4 ;  /* 0x00000018ff057819 */ /* 0x000fc80000011604 */
[----:B------:R-:W-:-:S05]  /*150a0*/  LOP3.LUT R5, R0, R5, RZ, 0xfc, !PT ;  /* 0x0000000500057212 */ /* 0x000fca00078efcff */
[----:B------:R0:W-:Y:S01]  /*150b0*/  STG.E.U8 [R2.64], R5 ;  /* 0x0000000502007986 */ /* 0x0001e2000c101124 */
[----:B------:R-:W-:Y:S05]  /*150c0*/  BRA `(.L_x_23221) ;  /* 0x000006f000007947 */ /* 0x000fea0003800000 */
.L_x_23231:
[----:B------:R0:W-:Y:S01]  /*150d0*/  STG.E.U16 [R2.64], R23 ;  /* 0x0000001702007986 */ /* 0x0001e2000c101524 */
[----:B------:R-:W-:Y:S05]  /*150e0*/  BRA `(.L_x_23221) ;  /* 0x000006d000007947 */ /* 0x000fea0003800000 */
.L_x_23228:
        /* <DEDUP_REMOVED lines=12> */
.L_x_23240:
        /* <DEDUP_REMOVED lines=17> */
.L_x_23243:
[----:B------:R-:W-:-:S04]  /*152c0*/  LOP3.LUT R0, R23, 0x80000000, RZ, 0xc0, !PT ;  /* 0x8000000017007812 */ /* 0x000fc800078ec0ff */
[----:B------:R-:W-:-:S04]  /*152d0*/  SHF.R.U32.HI R5, RZ, 0x18, R0 ;  /* 0x00000018ff057819 */ /* 0x000fc80000011600 */
[----:B------:R-:W-:-:S04]  /*152e0*/  LOP3.LUT R4, R4, R5, RZ, 0xfc, !PT ;  /* 0x0000000504047212 */ /* 0x000fc800078efcff */
[----:B------:R-:W-:Y:S02]  /*152f0*/  PRMT R0, R4, 0x7610, R0 ;  /* 0x0000761004007816 */ /* 0x000fe40000000000 */
.L_x_23242:
[----:B------:R-:W-:Y:S05]  /*15300*/  BSYNC B0 ;  /* 0x0000000000007941 */ /* 0x000fea0003800000 */
.L_x_23241:
[----:B------:R0:W-:Y:S01]  /*15310*/  STG.E.U8 [R2.64], R0 ;  /* 0x0000000002007986 */ /* 0x0001e2000c101124 */
[----:B------:R-:W-:Y:S05]  /*15320*/  BRA `(.L_x_23221) ;  /* 0x0000049000007947 */ /* 0x000fea0003800000 */
.L_x_23239:
        /* <DEDUP_REMOVED lines=17> */
.L_x_23246:
[----:B------:R-:W-:-:S04]  /*15440*/  LOP3.LUT R0, R23, 0x80000000, RZ, 0xc0, !PT ;  /* 0x8000000017007812 */ /* 0x000fc800078ec0ff */
[----:B------:R-:W-:-:S04]  /*15450*/  SHF.R.U32.HI R5, RZ, 0x18, R0 ;  /* 0x00000018ff057819 */ /* 0x000fc80000011600 */
[----:B------:R-:W-:-:S04]  /*15460*/  LOP3.LUT R4, R4, R5, RZ, 0xfc, !PT ;  /* 0x0000000504047212 */ /* 0x000fc800078efcff */
[----:B------:R-:W-:Y:S02]  /*15470*/  PRMT R0, R4, 0x7610, R0 ;  /* 0x0000761004007816 */ /* 0x000fe40000000000 */
.L_x_23245:
[----:B------:R-:W-:Y:S05]  /*15480*/  BSYNC B0 ;  /* 0x0000000000007941 */ /* 0x000fea0003800000 */
.L_x_23244:
[----:B------:R0:W-:Y:S01]  /*15490*/  STG.E.U8 [R2.64], R0 ;  /* 0x0000000002007986 */ /* 0x0001e2000c101124 */
[----:B------:R-:W-:Y:S05]  /*154a0*/  BRA `(.L_x_23221) ;  /* 0x0000031000007947 */ /* 0x000fea0003800000 */
.L_x_23238:
        /* <DEDUP_REMOVED lines=22> */
.L_x_23220:
        /* <DEDUP_REMOVED lines=20> */
.L_x_23248:
[----:B------:R-:W-:-:S06]  /*15750*/  PRMT R4, RZ, 0x5410, R23 ;  /* 0x00005410ff047816 */ /* 0x000fcc0000000017 */
[----:B------:R-:W0:Y:S02]  /*15760*/  F2I.U64.TRUNC R4, R4 ;  /* 0x0000000400047311 */ /* 0x000e24000020d800 */
[----:B0-----:R0:W-:Y:S01]  /*15770*/  STG.E.64 [R2.64], R4 ;  /* 0x0000000402007986 */ /* 0x0011e2000c101b24 */
[----:B------:R-:W-:Y:S05]  /*15780*/  BRA `(.L_x_23221) ;  /* 0x0000003000007947 */ /* 0x000fea0003800000 */
.L_x_23247:
[----:B------:R-:W-:-:S06]  /*15790*/  PRMT R23, RZ, 0x5410, R23 ;  /* 0x00005410ff177816 */ /* 0x000fcc0000000017 */
[----:B------:R-:W0:Y:S02]  /*157a0*/  F2I.FTZ.U32.TRUNC.NTZ R23, R23 ;  /* 0x0000001700177305 */ /* 0x000e24000021f000 */
[----:B0-----:R0:W-:Y:S02]  /*157b0*/  STG.E [R2.64], R23 ;  /* 0x0000001702007986 */ /* 0x0011e4000c101924 */
.L_x_23221:
[----:B------:R-:W-:Y:S02]  /*157c0*/  IADD3 R19, R19, 0x80, RZ ;  /* 0x0000008013137810 */ /* 0x000fe40007ffe0ff */
.L_x_23182:
[----:B------:R-:W-:Y:S05]  /*157d0*/  BSYNC B6 ;  /* 0x0000000000067941 */ /* 0x000fea0003800000 */
.L_x_23181:
        /* <DEDUP_REMOVED lines=21> */
.L_x_23252:
[----:B------:R-:W-:-:S06]  /*15930*/  PRMT R5, RZ, 0x5410, R22 ;  /* 0x00005410ff057816 */ /* 0x000fcc0000000016 */
[----:B------:R-:W0:Y:S02]  /*15940*/  F2I.S64.TRUNC R4, R5 ;  /* 0x0000000500047311 */ /* 0x000e24000020d900 */
[----:B0-----:R-:W-:Y:S01]  /*15950*/  STG.E.U8 [R2.64], R4 ;  /* 0x0000000402007986 */ /* 0x001fe2000c101124 */
[----:B------:R-:W-:Y:S05]  /*15960*/  EXIT ;  /* 0x000000000000794d */ /* 0x000fea0003800000 */
.L_x_23251:
        /* <DEDUP_REMOVED lines=10> */
.L_x_23255:
[----:B------:R-:W-:-:S04]  /*15a10*/  PRMT R22, RZ, 0x5410, R22 ;  /* 0x00005410ff167816 */ /* 0x000fc80000000016 */
[----:B------:R-:W0:Y:S02]  /*15a20*/  F2I.FTZ.TRUNC.NTZ R5, R22 ;  /* 0x0000001600057305 */ /* 0x000e24000021f100 */
[----:B0-----:R-:W-:Y:S01]  /*15a30*/  STG.E [R2.64], R5 ;  /* 0x0000000502007986 */ /* 0x001fe2000c101924 */
[----:B------:R-:W-:Y:S05]  /*15a40*/  EXIT ;  /* 0x000000000000794d */ /* 0x000fea0003800000 */
.L_x_23254:
[----:B------:R-:W-:-:S04]  /*15a50*/  PRMT R22, RZ, 0x5410, R22 ;  /* 0x00005410ff167816 */ /* 0x000fc80000000016 */
[----:B------:R-:W0:Y:S02]  /*15a60*/  F2I.FTZ.TRUNC.NTZ R5, R22 ;  /* 0x0000001600057305 */ /* 0x000e24000021f100 */
[----:B0-----:R-:W-:Y:S01]  /*15a70*/  STG.E.U16 [R2.64], R5 ;  /* 0x0000000502007986 */ /* 0x001fe2000c101524 */
[----:B------:R-:W-:Y:S05]  /*15a80*/  EXIT ;  /* 0x000000000000794d */ /* 0x000fea0003800000 */
.L_x_23250:
        /* <DEDUP_REMOVED lines=9> */
.L_x_23257:
[----:B------:R-:W-:-:S04]  /*15b20*/  PRMT R0, RZ, 0x5410, R22 ;  /* 0x00005410ff007816 */ /* 0x000fc80000000016 */
[----:B------:R-:W-:-:S05]  /*15b30*/  F2FP.PACK_AB R0, RZ, R0 ;  /* 0x00000000ff00723e */ /* 0x000fca00000000ff */
[----:B------:R-:W-:Y:S01]  /*15b40*/  STG.E.U16 [R2.64], R0 ;  /* 0x0000000002007986 */ /* 0x000fe2000c101524 */
[----:B------:R-:W-:Y:S05]  /*15b50*/  EXIT ;  /* 0x000000000000794d */ /* 0x000fea0003800000 */
.L_x_23256:
        /* <DEDUP_REMOVED lines=10> */
.L_x_23259:
[----:B------:R-:W-:-:S04]  /*15c00*/  PRMT R22, RZ, 0x5410, R22 ;  /* 0x00005410ff167816 */ /* 0x000fc80000000016 */
[----:B------:R-:W-:-:S04]  /*15c10*/  F2FP.PACK_AB R5, RZ, R22 ;  /* 0x00000016ff05723e */ /* 0x000fc800000000ff */
[----:B------:R-:W-:-:S05]  /*15c20*/  PRMT R5, R5, 0x5410, RZ ;  /* 0x0000541005057816 */ /* 0x000fca00000000ff */
[----:B------:R-:W-:Y:S01]  /*15c30*/  STG.E [R2.64], R5 ;  /* 0x0000000502007986 */ /* 0x000fe2000c101924 */
[----:B------:R-:W-:Y:S05]  /*15c40*/  EXIT ;  /* 0x000000000000794d */ /* 0x000fea0003800000 */
.L_x_23258:
[----:B------:R-:W-:-:S05]  /*15c50*/  PRMT R4, RZ, 0x5410, R22 ;  /* 0x00005410ff047816 */ /* 0x000fca0000000016 */
[----:B------:R-:W-:-:S06]  /*15c60*/  FMUL.FTZ R4, R4, 1 ;  /* 0x3f80000004047820 */ /* 0x000fcc0000410000 */
[----:B------:R-:W0:Y:S02]  /*15c70*/  F2F.F64.F32 R4, R4 ;  /* 0x0000000400047310 */ /* 0x000e240000201800 */
[----:B0-----:R-:W-:Y:S01]  /*15c80*/  STG.E.64 [R2.64], R4 ;  /* 0x0000000402007986 */ /* 0x001fe2000c101b24 */
[----:B------:R-:W-:Y:S05]  /*15c90*/  EXIT ;  /* 0x000000000000794d */ /* 0x000fea0003800000 */
.L_x_23249:
        /* <DEDUP_REMOVED lines=13> */
.L_x_23262:
[----:B------:R-:W-:Y:S01]  /*15d70*/  PRMT R22, RZ, 0x5410, R22 ;  /* 0x00005410ff167816 */ /* 0x000fe20000000016 */
[----:B------:R-:W-:-:S04]  /*15d80*/  CS2R R6, SRZ ;  /* 0x0000000000067805 */ /* 0x000fc8000001ff00 */
[----:B------:R-:W-:-:S06]  /*15d90*/  FMUL.FTZ R4, R22, 1 ;  /* 0x3f80000016047820 */ /* 0x000fcc0000410000 */
[----:B------:R-:W0:Y:S02]  /*15da0*/  F2F.F64.F32 R4, R4 ;  /* 0x0000000400047310 */ /* 0x000e240000201800 */
[----:B0-----:R-:W-:Y:S01]  /*15db0*/  STG.E.128 [R2.64], R4 ;  /* 0x0000000402007986 */ /* 0x001fe2000c101d24 */
[----:B------:R-:W-:Y:S05]  /*15dc0*/  EXIT ;  /* 0x000000000000794d */ /* 0x000fea0003800000 */
.L_x_23261:
        /* <DEDUP_REMOVED lines=21> */
.L_x_23266:
[----:B------:R-:W-:Y:S05]  /*15f20*/  BSYNC B0 ;  /* 0x0000000000007941 */ /* 0x000fea0003800000 */
.L_x_23265:
[----:B------:R-:W-:-:S05]  /*15f30*/  LOP3.LUT R5, R0, R5, RZ, 0xfc, !PT ;  /* 0x0000000500057212 */ /* 0x000fca00078efcff */
[----:B------:R-:W-:Y:S01]  /*15f40*/  STG.E.U8 [R2.64], R5 ;  /* 0x0000000502007986 */ /* 0x000fe2000c101124 */
[----:B------:R-:W-:Y:S05]  /*15f50*/  EXIT ;  /* 0x000000000000794d */ /* 0x000fea0003800000 */
.L_x_23264:
        /* <DEDUP_REMOVED lines=13> */
.L_x_23268:
[----:B------:R-:W-:Y:S01]  /*16030*/  IMAD.MOV.U32 R0, RZ, RZ, 0x7f ;  /* 0x0000007fff007424 */ /* 0x000fe200078e00ff */
[----:B------:R-:W-:-:S04]  /*16040*/  ISETP.GT.U32.AND P0, PT, R4, 0x7f800000, PT ;  /* 0x7f8000000400780c */ /* 0x000fc80003f04070 */
[----:B------:R-:W-:-:S04]  /*16050*/  SEL R0, R0, 0x7c, P0 ;  /* 0x0000007c00007807 */ /* 0x000fc80000000000 */
.L_x_23269:
[----:B------:R-:W-:Y:S05]  /*16060*/  BSYNC B0 ;  /* 0x0000000000007941 */ /* 0x000fea0003800000 */
.L_x_23267:
[----:B------:R-:W-:-:S04]  /*16070*/  LOP3.LUT R4, R5, 0x80000000, RZ, 0xc0, !PT ;  /* 0x8000000005047812 */ /* 0x000fc800078ec0ff */
[----:B------:R-:W-:-:S04]  /*16080*/  SHF.R.U32.HI R5, RZ, 0x18, R4 ;  /* 0x00000018ff057819 */ /* 0x000fc80000011604 */
[----:B------:R-:W-:-:S05]  /*16090*/  LOP3.LUT R5, R0, R5, RZ, 0xfc, !PT ;  /* 0x0000000500057212 */ /* 0x000fca00078efcff */
[----:B------:R-:W-:Y:S01]  /*160a0*/  STG.E.U8 [R2.64], R5 ;  /* 0x0000000502007986 */ /* 0x000fe2000c101124 */
[----:B------:R-:W-:Y:S05]  /*160b0*/  EXIT ;  /* 0x000000000000794d */ /* 0x000fea0003800000 */
.L_x_23263:
[----:B------:R-:W-:Y:S01]  /*160c0*/  STG.E.U16 [R2.64], R22 ;  /* 0x0000001602007986 */ /* 0x000fe2000c101524 */
[----:B------:R-:W-:Y:S05]  /*160d0*/  EXIT ;  /* 0x000000000000794d */ /* 0x000fea0003800000 */
.L_x_23260:
        /* <DEDUP_REMOVED lines=12> */
.L_x_23272:
        /* <DEDUP_REMOVED lines=17> */
.L_x_23275:
[----:B------:R-:W-:-:S04]  /*162b0*/  LOP3.LUT R0, R7, 0x80000000, RZ, 0xc0, !PT ;  /* 0x8000000007007812 */ /* 0x000fc800078ec0ff */
[----:B------:R-:W-:-:S04]  /*162c0*/  SHF.R.U32.HI R5, RZ, 0x18, R0 ;  /* 0x00000018ff057819 */ /* 0x000fc80000011600 */
[----:B------:R-:W-:-:S04]  /*162d0*/  LOP3.LUT R4, R4, R5, RZ, 0xfc, !PT ;  /* 0x0000000504047212 */ /* 0x000fc800078efcff */
[----:B------:R-:W-:Y:S02]  /*162e0*/  PRMT R0, R4, 0x7610, R0 ;  /* 0x0000761004007816 */ /* 0x000fe40000000000 */
.L_x_23274:
[----:B------:R-:W-:Y:S05]  /*162f0*/  BSYNC B0 ;  /* 0x0000000000007941 */ /* 0x000fea0003800000 */
.L_x_23273:
[----:B------:R-:W-:Y:S01]  /*16300*/  STG.E.U8 [R2.64], R0 ;  /* 0x0000000002007986 */ /* 0x000fe2000c101124 */
[----:B------:R-:W-:Y:S05]  /*16310*/  EXIT ;  /* 0x000000000000794d */ /* 0x000fea0003800000 */
.L_x_23271:
        /* <DEDUP_REMOVED lines=17> */
.L_x_23278:
[----:B------:R-:W-:-:S04]  /*16430*/  LOP3.LUT R0, R7, 0x80000000, RZ, 0xc0, !PT ;  /* 0x8000000007007812 */ /* 0x000fc800078ec0ff */
[----:B------:R-:W-:-:S04]  /*16440*/  SHF.R.U32.HI R5, RZ, 0x18, R0 ;  /* 0x00000018ff057819 */ /* 0x000fc80000011600 */
[----:B------:R-:W-:-:S04]  /*16450*/  LOP3.LUT R4, R4, R5, RZ, 0xfc, !PT ;  /* 0x0000000504047212 */ /* 0x000fc800078efcff */
[----:B------:R-:W-:Y:S02]  /*16460*/  PRMT R0, R4, 0x7610, R0 ;  /* 0x0000761004007816 */ /* 0x000fe40000000000 */
.L_x_23277:
[----:B------:R-:W-:Y:S05]  /*16470*/  BSYNC B0 ;  /* 0x0000000000007941 */ /* 0x000fea0003800000 */
.L_x_23276:
[----:B------:R-:W-:Y:S01]  /*16480*/  STG.E.U8 [R2.64], R0 ;  /* 0x0000000002007986 */ /* 0x000fe2000c101124 */
[----:B------:R-:W-:Y:S05]  /*16490*/  EXIT ;  /* 0x000000000000794d */ /* 0x000fea0003800000 */
.L_x_23270:
        /* <DEDUP_REMOVED lines=22> */
.L_x_23253:
        /* <DEDUP_REMOVED lines=20> */
.L_x_23280:
[----:B------:R-:W-:-:S06]  /*16740*/  PRMT R4, RZ, 0x5410, R22 ;  /* 0x00005410ff047816 */ /* 0x000fcc0000000016 */
[----:B------:R-:W0:Y:S02]  /*16750*/  F2I.U64.TRUNC R4, R4 ;  /* 0x0000000400047311 */ /* 0x000e24000020d800 */
[----:B0-----:R-:W-:Y:S01]  /*16760*/  STG.E.64 [R2.64], R4 ;  /* 0x0000000402007986 */ /* 0x001fe2000c101b24 */
[----:B------:R-:W-:Y:S05]  /*16770*/  EXIT ;  /* 0x000000000000794d */ /* 0x000fea0003800000 */
.L_x_23279:
[----:B------:R-:W-:-:S04]  /*16780*/  PRMT R22, RZ, 0x5410, R22 ;  /* 0x00005410ff167816 */ /* 0x000fc80000000016 */
[----:B------:R-:W0:Y:S02]  /*16790*/  F2I.FTZ.U32.TRUNC.NTZ R5, R22 ;  /* 0x0000001600057305 */ /* 0x000e24000021f000 */
[----:B0-----:R-:W-:Y:S01]  /*167a0*/  STG.E [R2.64], R5 ;  /* 0x0000000502007986 */ /* 0x001fe2000c101924 */
[----:B------:R-:W-:Y:S05]  /*167b0*/  EXIT ;  /* 0x000000000000794d */ /* 0x000fea0003800000 */
.L_x_23281:
        /* <DEDUP_REMOVED lines=12> */
.L_x_26872:


//--------------------- .text._ZN2at6native18elementwise_kernelILi128ELi4EZNS0_22gpu_kernel_impl_nocastIZZZNS0_49_GLOBAL__N__b919a28f_16_Normalization_cu_5c38458722batch_norm_elementwiseERKNS_6TensorES6_RKSt8optionalIS4_ESA_S6_S6_ENKUlvE0_clEvENKUlvE1_clEvEUlN3c108BFloat16EffffE_EEvRNS_18TensorIteratorBaseERKT_EUliE_EEviT1_ --------------------------
	.section	.text._ZN2at6native18elementwise_kernelILi128ELi4EZNS0_22gpu_kernel_impl_nocastIZZZNS0_49_GLOBAL__N__b919a28f_16_Normalization_cu_5c38458722batch_norm_elementwiseERKNS_6TensorES6_RKSt8optionalIS4_ESA_S6_S6_ENKUlvE0_clEvENKUlvE1_clEvEUlN3c108BFloat16EffffE_EEvRNS_18TensorIteratorBaseERKT_EUliE_EEviT1_,"ax",@progbits
	.sectioninfo	@"SHI_REGISTERS=18"
	.align	128
        .global         _ZN2at6native18elementwise_kernelILi128ELi4EZNS0_22gpu_kernel_impl_nocastIZZZNS0_49_GLOBAL__N__b919a28f_16_Normalization_cu_5c38458722batch_norm_elementwiseERKNS_6TensorES6_RKSt8optionalIS4_ESA_S6_S6_ENKUlvE0_clEvENKUlvE1_clEvEUlN3c108BFloat16EffffE_EEvRNS_18TensorIteratorBaseERKT_EUliE_EEviT1_
        .type           _ZN2at6native18elementwise_kernelILi128ELi4EZNS0_22gpu_kernel_impl_nocastIZZZNS0_49_GLOBAL__N__b919a28f_16_Normalization_cu_5c38458722batch_norm_elementwiseERKNS_6TensorES6_RKSt8optionalIS4_ESA_S6_S6_ENKUlvE0_clEvENKUlvE1_clEvEUlN3c108BFloat16EffffE_EEvRNS_18TensorIteratorBaseERKT_EUliE_EEviT1_,@function
        .size           _ZN2at6native18elementwise_kernelILi128ELi4EZNS0_22gpu_kernel_impl_nocastIZZZNS0_49_GLOBAL__N__b919a28f_16_Normalization_cu_5c38458722batch_norm_elementwiseERKNS_6TensorES6_RKSt8optionalIS4_ESA_S6_S6_ENKUlvE0_clEvENKUlvE1_clEvEUlN3c108BFloat16EffffE_EEvRNS_18TensorIteratorBaseERKT_EUliE_EEviT1_,(.L_x_26873 - _ZN2at6native18elementwise_kernelILi128ELi4EZNS0_22gpu_kernel_impl_nocastIZZZNS0_49_GLOBAL__N__b919a28f_16_Normalization_cu_5c38458722batch_norm_elementwiseERKNS_6TensorES6_RKSt8optionalIS4_ESA_S6_S6_ENKUlvE0_clEvENKUlvE1_clEvEUlN3c108BFloat16EffffE_EEvRNS_18TensorIteratorBaseERKT_EUliE_EEviT1_)
        .other          _ZN2at6native18elementwise_kernelILi128ELi4EZNS0_22gpu_kernel_impl_nocastIZZZNS0_49_GLOBAL__N__b919a28f_16_Normalization_cu_5c38458722batch_norm_elementwiseERKNS_6TensorES6_RKSt8optionalIS4_ESA_S6_S6_ENKUlvE0_clEvENKUlvE1_clEvEUlN3c108BFloat16EffffE_EEvRNS_18TensorIteratorBaseERKT_EUliE_EEviT1_,@"STO_CUDA_ENTRY STV_DEFAULT"
_ZN2at6native18elementwise_kernelILi128ELi4EZNS0_22gpu_kernel_impl_nocastIZZZNS0_49_GLOBAL__N__b919a28f_16_Normalization_cu_5c38458722batch_norm_elementwiseERKNS_6TensorES6_RKSt8optionalIS4_ESA_S6_S6_ENKUlvE0_clEvENKUlvE1_clEvEUlN3c108BFloat16EffffE_EEvRNS_18TensorIteratorBaseERKT_EUliE_EEviT1_:
.text._ZN2at6native18elementwise_kernelILi128ELi4EZNS0_22gpu_kernel_impl_nocastIZZZNS0_49_GLOBAL__N__b919a28f_16_Normalization_cu_5c38458722batch_norm_elementwiseERKNS_6TensorES6_RKSt8optionalIS4_ESA_S6_S6_ENKUlvE0_clEvENKUlvE1_clEvEUlN3c108BFloat16EffffE_EEvRNS_18TensorIteratorBaseERKT_EUliE_EEviT1_:
        /* <DEDUP_REMOVED lines=338> */
.L_x_23284:
        /* <DEDUP_REMOVED lines=12> */
[----:B------:R2:W4:Y:S04]  /*15e0*/  LDG.E R4, [R4.64] ;  /* 0x0000000404047981 */ /* 0x000528000c1e1900 */
[----:B------:R-:W5:Y:S04]  /*15f0*/  LDG.E R6, [R6.64] ;  /* 0x0000000406067981 */ /* 0x000f68000c1e1900 */
[----:B------:R-:W5:Y:S01]  /*1600*/  LDG.E R13, [R12.64] ;  /* 0x000000040c0d7981 */ /* 0x000f62000c1e1900 */
[----:B------:R-:W-:-:S02]  /*1610*/  IADD3 R3, R3, 0x80, RZ ;  /* 0x0000008003037810 */ /* 0x000fc40007ffe0ff */
[----:B--2---:R-:W-:-:S05]  /*1620*/  PRMT R5, RZ, 0x5410, R8 ;  /* 0x00005410ff057816 */ /* 0x004fca0000000008 */
[----:B---3--:R-:W-:-:S04]  /*1630*/  FADD.FTZ R9, -R10, R5 ;  /* 0x000000050a097221 */ /* 0x008fc80000010100 */
[----:B----4-:R-:W-:Y:S01]  /*1640*/  FMUL.FTZ R9, R4, R9 ;  /* 0x0000000904097220 */ /* 0x010fe20000410000 */
[----:B------:R-:W-:-:S03]  /*1650*/  IADD3 R8, P0, R0, c[0x0][0x4f0], RZ ;  /* 0x00013c0000087a10 */ /* 0x000fc60007f1e0ff */
[----:B-----5:R-:W-:-:S05]  /*1660*/  FFMA.FTZ R9, R13, R9, R6 ;  /* 0x000000090d097223 */ /* 0x020fca0000010006 */
[----:B------:R-:W-:Y:S02]  /*1670*/  F2FP.BF16.PACK_AB R0, RZ, R9 ;  /* 0x00000009ff00723e */ /* 0x000fe400000010ff */
[----:B------:R-:W-:-:S05]  /*1680*/  IADD3.X R9, RZ, c[0x0][0x4f4], RZ, P0, !PT ;  /* 0x00013d00ff097a10 */ /* 0x000fca00007fe4ff */
[----:B------:R0:W-:Y:S02]  /*1690*/  STG.E.U16 [R8.64], R0 ;  /* 0x0000000008007986 */ /* 0x0001e4000c101504 */
.L_x_23283:
[----:B------:R-:W-:Y:S05]  /*16a0*/  BSYNC B0 ;  /* 0x0000000000007941 */ /* 0x000fea0003800000 */
.L_x_23282:
[----:B------:R-:W-:Y:S01]  /*16b0*/  ISETP.GE.AND P0, PT, R3, c[0x0][0x160], PT ;  /* 0x0000580003007a0c */ /* 0x000fe20003f06270 */
[----:B------:R-:W-:-:S12]  /*16c0*/  BSSY B0, `(.L_x_23285) ;  /* 0x00002c6000007945 */ /* 0x000fd80003800000 */
[----:B------:R-:W-:Y:S05]  /*16d0*/  @P0 BRA `(.L_x_23286) ;  /* 0x00002c4000000947 */ /* 0x000fea0003800000 */
[----:B------:R-:W-:Y:S01]  /*16e0*/  ISETP.NE.AND P0, PT, RZ, c[0x0][0x168], PT ;  /* 0x00005a00ff007a0c */ /* 0x000fe20003f05270 */
[----:B0-----:R-:W-:Y:S01]  /*16f0*/  HFMA2.MMA R0, -RZ, RZ, 0, 0 ;  /* 0x00000000ff007435 */ /* 0x001fe200000001ff */
        /* <DEDUP_REMOVED lines=327> */
.L_x_23287:
        /* <DEDUP_REMOVED lines=355> */
.L_x_23288:
        /* <DEDUP_REMOVED lines=24> */
.L_x_23286:
[----:B0-----:R-:W-:Y:S05]  /*4320*/  BSYNC B0 ;  /* 0x0000000000007941 */ /* 0x001fea0003800000 */
.L_x_23285:
        /* <DEDUP_REMOVED lines=331> */
.L_x_23289:
        /* <DEDUP_REMOVED lines=13> */
[----:B------:R2:W5:Y:S04]  /*58b0*/  LDG.E R4, [R4.64] ;  /* 0x0000000404047981 */ /* 0x000568000c1e1900 */
[----:B------:R-:W5:Y:S01]  /*58c0*/  LDG.E R3, [R2.64] ;  /* 0x0000000402037981 */ /* 0x000f62000c1e1900 */
[----:B--2---:R-:W-:-:S05]  /*58d0*/  PRMT R5, RZ, 0x5410, R8 ;  /* 0x00005410ff057816 */ /* 0x004fca0000000008 */
[----:B---3--:R-:W-:-:S04]  /*58e0*/  FADD.FTZ R9, -R10, R5 ;  /* 0x000000050a097221 */ /* 0x008fc80000010100 */
[----:B----4-:R-:W-:Y:S01]  /*58f0*/  FMUL.FTZ R9, R6, R9 ;  /* 0x0000000906097220 */ /* 0x010fe20000410000 */
[----:B------:R-:W-:-:S03]  /*5900*/  IADD3 R8, P0, R0, c[0x0][0x4f0], RZ ;  /* 0x00013c0000087a10 */ /* 0x000fc60007f1e0ff */
[----:B-----5:R-:W-:-:S05]  /*5910*/  FFMA.FTZ R9, R3, R9, R4 ;  /* 0x0000000903097223 */ /* 0x020fca0000010004 */
[----:B------:R-:W-:Y:S02]  /*5920*/  F2FP.BF16.PACK_AB R0, RZ, R9 ;  /* 0x00000009ff00723e */ /* 0x000fe400000010ff */
[----:B------:R-:W-:-:S05]  /*5930*/  IADD3.X R9, RZ, c[0x0][0x4f4], RZ, P0, !PT ;  /* 0x00013d00ff097a10 */ /* 0x000fca00007fe4ff */
[----:B------:R-:W-:Y:S01]  /*5940*/  STG.E.U16 [R8.64], R0 ;  /* 0x0000000008007986 */ /* 0x000fe2000c101504 */
[----:B------:R-:W-:Y:S05]  /*5950*/  EXIT ;  /* 0x000000000000794d */ /* 0x000fea0003800000 */
.L_x_23290:
        /* <DEDUP_REMOVED lines=10> */
.L_x_26873:


//--------------------- .text._ZN2at6native27unrolled_elementwise_kernelIZZZNS0_49_GLOBAL__N__b919a28f_16_Normalization_cu_5c38458722batch_norm_elementwiseERKNS_6TensorES5_RKSt8optionalIS3_ES9_S5_S5_ENKUlvE0_clEvENKUlvE1_clEvEUlN3c108BFloat16EffffE_St5arrayIPcLm6EELi4E23TrivialOffsetCalculatorILi5EjESI_ILi1EjENS0_6memory15LoadWithoutCastENSL_16StoreWithoutCastEEEviT_T0_T2_T3_T4_T5_ --------------------------
	.section	.text._ZN2at6native27unrolled_elementwise_kernelIZZZNS0_49_GLOBAL__N__b919a28f_16_Normalization_cu_5c38458722batch_norm_elementwiseERKNS_6TensorES5_RKSt8optionalIS3_ES9_S5_S5_ENKUlvE0_clEvENKUlvE1_clEvEUlN3c108BFloat16EffffE_St5arrayIPcLm6EELi4E23TrivialOffsetCalculatorILi5EjESI_ILi1EjENS0_6memory15LoadWithoutCastENSL_16StoreWithoutCastEEEviT_T0_T2_T3_T4_T5_,"ax",@progbits
	.sectioninfo	@"SHI_REGISTERS=32"
	.align	128
        .global         _ZN2at6native27unrolled_elementwise_kernelIZZZNS0_49_GLOBAL__N__b919a28f_16_Normalization_cu_5c38458722batch_norm_elementwiseERKNS_6TensorES5_RKSt8optionalIS3_ES9_S5_S5_ENKUlvE0_clEvENKUlvE1_clEvEUlN3c108BFloat16EffffE_St5arrayIPcLm6EELi4E23TrivialOffsetCalculatorILi5EjESI_ILi1EjENS0_6memory15LoadWithoutCastENSL_16StoreWithoutCastEEEviT_T0_T2_T3_T4_T5_
        .type           _ZN2at6native27unrolled_elementwise_kernelIZZZNS0_49_GLOBAL__N__b919a28f_16_Normalization_cu_5c38458722batch_norm_elementwiseERKNS_6TensorES5_RKSt8optionalIS3_ES9_S5_S5_ENKUlvE0_clEvENKUlvE1_clEvEUlN3c108BFloat16EffffE_St5arrayIPcLm6EELi4E23TrivialOffsetCalculatorILi5EjESI_ILi1EjENS0_6memory15LoadWithoutCastENSL_16StoreWithoutCastEEEviT_T0_T2_T3_T4_T5_,@function
        .size           _ZN2at6native27unrolled_elementwise_kernelIZZZNS0_49_GLOBAL__N__b919a28f_16_Normalization_cu_5c38458722batch_norm_elementwiseERKNS_6TensorES5_RKSt8optionalIS3_ES9_S5_S5_ENKUlvE0_clEvENKUlvE1_clEvEUlN3c108BFloat16EffffE_St5arrayIPcLm6EELi4E23TrivialOffsetCalculatorILi5EjESI_ILi1EjENS0_6memory15LoadWithoutCastENSL_16StoreWithoutCastEEEviT_T0_T2_T3_T4_T5_,(.L_x_26874 - _ZN2at6native27unrolled_elementwise_kernelIZZZNS0_49_GLOBAL__N__b919a28f_16_Normalization_cu_5c38458722batch_norm_elementwiseERKNS_6TensorES5_RKSt8optionalIS3_ES9_S5_S5_ENKUlvE0_clEvENKUlvE1_clEvEUlN3c108BFloat16EffffE_St5arrayIPcLm6EELi4E23TrivialOffsetCalculatorILi5EjESI_ILi1EjENS0_6memory15LoadWithoutCastENSL_16StoreWithoutCastEEEviT_T0_T2_T3_T4_T5_)
        .other          _ZN2at6native27unrolled_elementwise_kernelIZZZNS0_49_GLOBAL__N__b919a28f_16_Normalization_cu_5c38458722batch_norm_elementwiseERKNS_6TensorES5_RKSt8optionalIS3_ES9_S5_S5_ENKUlvE0_clEvENKUlvE1_clEvEUlN3c108BFloat16EffffE_St5arrayIPcLm6EELi4E23TrivialOffsetCalculatorILi5EjESI_ILi1EjENS0_6memory15LoadWithoutCastENSL_16StoreWithoutCastEEEviT_T0_T2_T3_T4_T5_,@"STO_CUDA_ENTRY STV_DEFAULT"
_ZN2at6native27unrolled_elementwise_kernelIZZZNS0_49_GLOBAL__N__b919a28f_16_Normalization_cu_5c38458722batch_norm_elementwiseERKNS_6TensorES5_RKSt8optionalIS3_ES9_S5_S5_ENKUlvE0_clEvENKUlvE1_clEvEUlN3c108BFloat16EffffE_St5arrayIPcLm6EELi4E23TrivialOffsetCalculatorILi5EjESI_ILi1EjENS0_6memory15LoadWithoutCastENSL_16StoreWithoutCastEEEviT_T0_T2_T3_T4_T5_:
.text._ZN2at6native27unrolled_elementwise_kernelIZZZNS0_49_GLOBAL__N__b919a28f_16_Normalization_cu_5c38458722batch_norm_elementwiseERKNS_6TensorES5_RKSt8optionalIS3_ES9_S5_S5_ENKUlvE0_clEvENKUlvE1_clEvEUlN3c108BFloat16EffffE_St5arrayIPcLm6EELi4E23TrivialOffsetCalculatorILi5EjESI_ILi1EjENS0_6memory15LoadWithoutCastENSL_16StoreWithoutCastEEEviT_T0_T2_T3_T4_T5_:
[----:B------:R-:W-:Y:S02]  /*0000*/  MOV R1, c[0x0][0x28] ;  /* 0x00000a0000017a02 */ /* 0x000fe40000000f00 */
[----:B------:R-:W0:Y:S01]  /*0010*/  S2R R0, SR_CTAID.X ;  /* 0x0000000000007919 */ /* 0x000e220000002500 */
[----:B------:R-:W-:Y:S01]  /*0020*/  IMAD.MOV.U32 R3, RZ, RZ, -0x200 ;  /* 0xfffffe00ff037424 */ /* 0x000fe200078e00ff */
[----:B------:R-:W-:Y:S01]  /*0030*/  HFMA2.MMA R25, -RZ, RZ, 0, 0 ;  /* 0x00000000ff197435 */ /* 0x000fe200000001ff */
[----:B------:R-:W-:Y:S01]  /*0040*/  IMAD.MOV.U32 R4, RZ, RZ, RZ ;  /* 0x000000ffff047224 */ /* 0x000fe200078e00ff */
[----:B------:R-:W1:Y:S01]  /*0050*/  S2R R11, SR_TID.X ;  /* 0x00000000000b7919 */ /* 0x000e620000002100 */
[----:B------:R-:W-:Y:S01]  /*0060*/  ULDC.64 UR4, c[0x0][0x118] ;  /* 0x0000460000047ab9 */ /* 0x000fe20000000a00 */
[----:B------:R-:W-:Y:S01]  /*0070*/  CS2R R22, SRZ ;  /* 0x0000000000167805 */ /* 0x000fe2000001ff00 */
[----:B------:R-:W-:Y:S01]  /*0080*/  PRMT R24, RZ, 0x7610, R24 ;  /* 0x00007610ff187816 */ /* 0x000fe20000000018 */
[----:B0-----:R-:W-:Y:S01]  /*0090*/  IMAD R2, R0, R3, c[0x0][0x160] ;  /* 0x0000580000027624 */ /* 0x001fe200078e0203 */
[----:B------:R-:W-:Y:S01]  /*00a0*/  HFMA2.MMA R3, -RZ, RZ, 0, 0 ;  /* 0x00000000ff037435 */ /* 0x000fe200000001ff */
[----:B-1----:R-:W-:-:S03]  /*00b0*/  MOV R5, R11 ;  /* 0x0000000b00057202 */ /* 0x002fc60000000f00 */
[----:B------:R-:W-:-:S13]  /*00c0*/  ISETP.GE.AND P0, PT, R11, R2, PT ;  /* 0x000000020b00720c */ /* 0x000fda0003f06270 */
[----:B------:R-:W-:Y:S01]  /*00d0*/  @!P0 IMAD R18, R0, 0x200, R5 ;  /* 0x0000020000128824 */ /* 0x000fe200078e0205 */
[----:B------:R-:W-:Y:S01]  /*00e0*/  @!P0 IADD3 R5, R5, 0x80, RZ ;  /* 0x0000008005058810 */ /* 0x000fe20007ffe0ff */
[----:B------:R-:W-:Y:S01]  /*00f0*/  @!P0 IMAD.MOV.U32 R19, RZ, RZ, 0x4 ;  /* 0x00000004ff138424 */ /* 0x000fe200078e00ff */
[----:B------:R-:W-:Y:S02]  /*0100*/  @!P0 MOV R7, 0x2 ;  /* 0x0000000200078802 */ /* 0x000fe40000000f00 */
[----:B------:R-:W-:Y:S01]  /*0110*/  ISETP.GE.AND P1, PT, R5, R2, PT ;  /* 0x000000020500720c */ /* 0x000fe20003f26270 */
[----:B------:R-:W-:-:S04]  /*0120*/  @!P0 IMAD.WIDE.U32 R8, R18, R19, c[0x0][0x188] ;  /* 0x0000620012088625 */ /* 0x000fc800078e0013 */
[C---:B------:R-:W-:Y:S01]  /*0130*/  @!P0 IMAD.WIDE.U32 R6, R18.reuse, R7, c[0x0][0x170] ;  /* 0x00005c0012068625 */ /* 0x040fe200078e0007 */
[----:B------:R-:W-:Y:S01]  /*0140*/  PRMT R27, RZ, 0x7610, R27 ;  /* 0x00007610ff1b7816 */ /* 0x000fe2000000001b */
[----:B------:R0:W2:Y:S02]  /*0150*/  @!P0 LDG.E R4, [R8.64] ;  /* 0x0000000408048981 */ /* 0x0000a4000c1e1900 */
[-C--:B------:R-:W-:Y:S01]  /*0160*/  @!P0 IMAD.WIDE.U32 R12, R18, R19.reuse, c[0x0][0x178] ;  /* 0x00005e00120c8625 */ /* 0x080fe200078e0013 */
[----:B------:R-:W-:Y:S01]  /*0170*/  MOV R20, RZ ;  /* 0x000000ff00147202 */ /* 0x000fe20000000f00 */
[----:B------:R-:W-:Y:S01]  /*0180*/  HFMA2.MMA R26, -RZ, RZ, 0, 0 ;  /* 0x00000000ff1a7435 */ /* 0x000fe200000001ff */
[----:B------:R1:W3:Y:S01]  /*0190*/  @!P0 LDG.E.U16 R24, [R6.64] ;  /* 0x0000000406188981 */ /* 0x0002e2000c1e1500 */
[----:B------:R-:W-:Y:S01]  /*01a0*/  @!P1 IMAD R28, R0, 0x200, R5 ;  /* 0x00000200001c9824 */ /* 0x000fe200078e0205 */
[----:B------:R-:W-:Y:S01]  /*01b0*/  @!P1 IADD3 R5, R5, 0x80, RZ ;  /* 0x0000008005059810 */ /* 0x000fe20007ffe0ff */
[CC--:B------:R-:W-:Y:S01]  /*01c0*/  @!P0 IMAD.WIDE.U32 R14, R18.reuse, R19.reuse, c[0x0][0x180] ;  /* 0x00006000120e8625 */ /* 0x0c0fe200078e0013 */
[----:B------:R-:W-:Y:S01]  /*01d0*/  @!P1 MOV R29, 0x4 ;  /* 0x00000004001d9802 */ /* 0x000fe20000000f00 */
[----:B------:R4:W2:Y:S01]  /*01e0*/  @!P0 LDG.E R3, [R12.64] ;  /* 0x000000040c038981 */ /* 0x0008a2000c1e1900 */
[----:B------:R-:W-:Y:S01]  /*01f0*/  ISETP.GE.AND P3, PT, R5, R2, PT ;  /* 0x000000020500720c */ /* 0x000fe20003f66270 */
[----:B------:R-:W-:-:S02]  /*0200*/  @!P0 IMAD.WIDE.U32 R18, R18, R19, c[0x0][0x190] ;  /* 0x0000640012128625 */ /* 0x000fc400078e0013 */
[----:B------:R0:W2:Y:S02]  /*0210*/  @!P0 LDG.E R22, [R14.64] ;  /* 0x000000040e168981 */ /* 0x0000a4000c1e1900 */
[----:B------:R-:W-:Y:S02]  /*0220*/  @!P1 IMAD.MOV.U32 R17, RZ, RZ, 0x2 ;  /* 0x00000002ff119424 */ /* 0x000fe400078e00ff */
[----:B------:R1:W2:Y:S02]  /*0230*/  @!P0 LDG.E R25, [R18.64] ;  /* 0x0000000412198981 */ /* 0x0002a4000c1e1900 */
[----:B------:R-:W-:-:S04]  /*0240*/  @!P1 IMAD.WIDE.U32 R16, R28, R17, c[0x0][0x170] ;  /* 0x00005c001c109625 */ /* 0x000fc800078e0011 */
[----:B0-----:R-:W-:Y:S01]  /*0250*/  @!P3 MOV R9, 0x2 ;  /* 0x000000020009b802 */ /* 0x001fe20000000f00 */
[-C--:B----4-:R-:W-:Y:S01]  /*0260*/  @!P1 IMAD.WIDE.U32 R12, R28, R29.reuse, c[0x0][0x178] ;  /* 0x00005e001c0c9625 */ /* 0x090fe200078e001d */
[----:B------:R0:W4:Y:S03]  /*0270*/  @!P1 LDG.E.U16 R27, [R16.64] ;  /* 0x00000004101b9981 */ /* 0x000126000c1e1500 */
[----:B-1----:R-:W-:Y:S01]  /*0280*/  @!P3 IMAD R19, R0, 0x200, R5 ;  /* 0x000002000013b824 */ /* 0x002fe200078e0205 */
[----:B------:R-:W-:Y:S01]  /*0290*/  @!P3 IADD3 R5, R5, 0x80, RZ ;  /* 0x000000800505b810 */ /* 0x000fe20007ffe0ff */
[----:B------:R-:W-:Y:S01]  /*02a0*/  IMAD.MOV.U32 R8, RZ, RZ, RZ ;  /* 0x000000ffff087224 */ /* 0x000fe200078e00ff */
[----:B------:R1:W4:Y:S02]  /*02b0*/  @!P1 LDG.E R20, [R12.64] ;  /* 0x000000040c149981 */ /* 0x000324000c1e1900 */
[----:B------:R-:W-:Y:S01]  /*02c0*/  ISETP.GE.AND P2, PT, R5, R2, PT ;  /* 0x000000020500720c */ /* 0x000fe20003f46270 */
[----:B------:R-:W-:Y:S01]  /*02d0*/  @!P1 IMAD.WIDE.U32 R14, R28, R29, c[0x0][0x180] ;  /* 0x000060001c0e9625 */ /* 0x000fe200078e001d */
[----:B------:R-:W-:-:S03]  /*02e0*/  PRMT R10, RZ, 0x7610, R10 ;  /* 0x00007610ff0a7816 */ /* 0x000fc6000000000a */
[C---:B0-----:R-:W-:Y:S01]  /*02f0*/  @!P3 IMAD.WIDE.U32 R16, R19.reuse, R9, c[0x0][0x170] ;  /* 0x00005c001310b625 */ /* 0x041fe200078e0009 */
[----:B------:R-:W-:Y:S01]  /*0300*/  HFMA2.MMA R9, -RZ, RZ, 0, 0 ;  /* 0x00000000ff097435 */ /* 0x000fe200000001ff */
[----:B------:R0:W4:Y:S02]  /*0310*/  @!P1 LDG.E R8, [R14.64] ;  /* 0x000000040e089981 */ /* 0x000124000c1e1900 */
[----:B------:R-:W-:Y:S01]  /*0320*/  @!P3 IMAD.MOV.U32 R18, RZ, RZ, 0x4 ;  /* 0x00000004ff12b424 */ /* 0x000fe200078e00ff */
[----:B-1----:R-:W-:Y:S01]  /*0330*/  CS2R R12, SRZ ;  /* 0x00000000000c7805 */ /* 0x002fe2000001ff00 */
[CC--:B------:R-:W-:Y:S01]  /*0340*/  @!P1 IMAD.WIDE.U32 R6, R28.reuse, R29.reuse, c[0x0][0x188] ;  /* 0x000062001c069625 */ /* 0x0c0fe200078e001d */
[----:B------:R1:W4:Y:S03]  /*0350*/  @!P3 LDG.E.U16 R10, [R16.64] ;  /* 0x00000004100ab981 */ /* 0x000326000c1e1500 */
[----:B------:R-:W-:Y:S01]  /*0360*/  @!P1 IMAD.WIDE.U32 R28, R28, R29, c[0x0][0x190] ;  /* 0x000064001c1c9625 */ /* 0x000fe200078e001d */
[----:B------:R1:W4:Y:S03]  /*0370*/  @!P1 LDG.E R26, [R6.64] ;  /* 0x00000004061a9981 */ /* 0x000326000c1e1900 */
[----:B0-----:R-:W-:Y:S01]  /*0380*/  @!P3 IMAD.WIDE.U32 R14, R19, R18, c[0x0][0x178] ;  /* 0x00005e00130eb625 */ /* 0x001fe200078e0012 */
[----:B------:R0:W4:Y:S01]  /*0390*/  @!P1 LDG.E R13, [R28.64] ;  /* 0x000000041c0d9981 */ /* 0x000122000c1e1900 */
[----:B------:R-:W-:-:S02]  /*03a0*/  @!P2 MOV R21, 0x4 ;  /* 0x000000040015a802 */ /* 0x000fc40000000f00 */
[----:B-1----:R-:W-:Y:S01]  /*03b0*/  @!P3 IMAD.WIDE.U32 R16, R19, R18, c[0x0][0x180] ;  /* 0x000060001310b625 */ /* 0x002fe200078e0012 */
[----:B------:R1:W4:Y:S01]  /*03c0*/  @!P3 LDG.E R9, [R14.64] ;  /* 0x000000040e09b981 */ /* 0x000322000c1e1900 */
[----:B------:R-:W-:Y:S01]  /*03d0*/  CS2R R6, SRZ ;  /* 0x0000000000067805 */ /* 0x000fe2000001ff00 */
[----:B0-----:R-:W-:Y:S01]  /*03e0*/  @!P2 LEA R28, R0, R5, 0x9 ;  /* 0x00000005001ca211 */ /* 0x001fe200078e48ff */
[----:B------:R-:W-:-:S04]  /*03f0*/  @!P2 IMAD.MOV.U32 R29, RZ, RZ, 0x2 ;  /* 0x00000002ff1da424 */ /* 0x000fc800078e00ff */
[----:B------:R0:W4:Y:S01]  /*0400*/  @!P3 LDG.E R7, [R16.64] ;  /* 0x000000041007b981 */ /* 0x000122000c1e1900 */
[----:B-1----:R-:W-:Y:S01]  /*0410*/  @!P3 IMAD.WIDE.U32 R14, R19, R18, c[0x0][0x188] ;  /* 0x00006200130eb625 */ /* 0x002fe200078e0012 */
[----:B------:R-:W-:-:S03]  /*0420*/  PRMT R5, RZ, 0x7610, R5 ;  /* 0x00007610ff057816 */ /* 0x000fc60000000005 */
[----:B------:R-:W-:Y:S01]  /*0430*/  @!P3 IMAD.WIDE.U32 R18, R19, R18, c[0x0][0x190] ;  /* 0x000064001312b625 */ /* 0x000fe200078e0012 */
[----:B------:R1:W4:Y:S03]  /*0440*/  @!P3 LDG.E R23, [R14.64] ;  /* 0x000000040e17b981 */ /* 0x000326000c1e1900 */
[C---:B0-----:R-:W-:Y:S01]  /*0450*/  @!P2 IMAD.WIDE.U32 R16, R28.reuse, R21, c[0x0][0x178] ;  /* 0x00005e001c10a625 */ /* 0x041fe200078e0015 */
[----:B------:R0:W4:Y:S04]  /*0460*/  @!P3 LDG.E R12, [R18.64] ;  /* 0x00000004120cb981 */ /* 0x000128000c1e1900 */
[----:B------:R0:W4:Y:S01]  /*0470*/  @!P2 LDG.E R6, [R16.64] ;  /* 0x000000041006a981 */ /* 0x000122000c1e1900 */
[----:B-1----:R-:W-:-:S04]  /*0480*/  @!P2 IMAD.WIDE.U32 R14, R28, R29, c[0x0][0x170] ;  /* 0x00005c001c0ea625 */ /* 0x002fc800078e001d */
[----:B0-----:R-:W-:Y:S01]  /*0490*/  @!P2 IMAD.WIDE.U32 R18, R28, R21, c[0x0][0x188] ;  /* 0x000062001c12a625 */ /* 0x001fe200078e0015 */
[----:B------:R0:W4:Y:S01]  /*04a0*/  @!P2 LDG.E.U16 R5, [R14.64] ;  /* 0x000000040e05a981 */ /* 0x000122000c1e1500 */
[----:B------:R-:W-:-:S06]  /*04b0*/  CS2R R16, SRZ ;  /* 0x0000000000107805 */ /* 0x000fcc000001ff00 */
[----:B------:R1:W4:Y:S01]  /*04c0*/  @!P2 LDG.E R17, [R18.64] ;  /* 0x000000041211a981 */ /* 0x000322000c1e1900 */
[----:B0-----:R-:W-:-:S04]  /*04d0*/  @!P2 IMAD.WIDE.U32 R14, R28, R21, c[0x0][0x180] ;  /* 0x000060001c0ea625 */ /* 0x001fc800078e0015 */
[----:B------:R-:W-:Y:S01]  /*04e0*/  @!P2 IMAD.WIDE.U32 R28, R28, R21, c[0x0][0x190] ;  /* 0x000064001c1ca625 */ /* 0x000fe200078e0015 */
[----:B------:R-:W-:Y:S01]  /*04f0*/  HFMA2.MMA R21, -RZ, RZ, 0, 0 ;  /* 0x00000000ff157435 */ /* 0x000fe200000001ff */
[----:B------:R0:W5:Y:S09]  /*0500*/  @!P2 LDG.E R16, [R14.64] ;  /* 0x000000040e10a981 */ /* 0x000172000c1e1900 */
[----:B------:R1:W5:Y:S01]  /*0510*/  @!P2 LDG.E R21, [R28.64] ;  /* 0x000000041c15a981 */ /* 0x000362000c1e1900 */
[----:B0-----:R-:W-:-:S05]  /*0520*/  IMAD.MOV.U32 R15, RZ, RZ, R11 ;  /* 0x000000ffff0f7224 */ /* 0x001fca00078e000b */
[C---:B------:R-:W-:Y:S02]  /*0530*/  IADD3 R14, R15.reuse, 0x180, RZ ;  /* 0x000001800f0e7810 */ /* 0x040fe40007ffe0ff */
[----:B-1----:R-:W-:Y:S02]  /*0540*/  IADD3 R29, R15, 0x100, RZ ;  /* 0x000001000f1d7810 */ /* 0x002fe40007ffe0ff */
[-C--:B------:R-:W-:Y:S02]  /*0550*/  ISETP.GE.AND P1, PT, R14, R2.reuse, PT ;  /* 0x000000020e00720c */ /* 0x080fe40003f26270 */
[----:B------:R-:W-:Y:S02]  /*0560*/  ISETP.GE.AND P3, PT, R29, R2, PT ;  /* 0x000000021d00720c */ /* 0x000fe40003f66270 */
[----:B------:R-:W-:Y:S01]  /*0570*/  IADD3 R19, R15, 0x80, RZ ;  /* 0x000000800f137810 */ /* 0x000fe20007ffe0ff */
[----:B------:R-:W-:Y:S01]  /*0580*/  @!P0 IMAD.MOV.U32 R14, RZ, RZ, 0x2 ;  /* 0x00000002ff0e8424 */ /* 0x000fe200078e00ff */
[----:B------:R-:W-:-:S02]  /*0590*/  @!P0 LEA R11, R0, R11, 0x9 ;  /* 0x0000000b000b8211 */ /* 0x000fc400078e48ff */
[----:B------:R-:W-:Y:S02]  /*05a0*/  ISETP.GE.AND P2, PT, R19, R2, PT ;  /* 0x000000021300720c */ /* 0x000fe40003f46270 */
[----:B------:R-:W-:-:S04]  /*05b0*/  @!P0 MOV R15, R19 ;  /* 0x00000013000f8202 */ /* 0x000fc80000000f00 */
[----:B------:R-:W-:Y:S01]  /*05c0*/  ISETP.GE.AND P4, PT, R15, R2, PT ;  /* 0x000000020f00720c */ /* 0x000fe20003f86270 */
[----:B------:R-:W-:Y:S01]  /*05d0*/  BSSY B0, `(.L_x_23291) ;  /* 0x0000021000007945 */ /* 0x000fe20003800000 */
[----:B---3--:R-:W-:-:S05]  /*05e0*/  @!P0 PRMT R29, RZ, 0x5410, R24 ;  /* 0x00005410ff1d8816 */ /* 0x008fca0000000018 */
[----:B--2---:R-:W-:-:S04]  /*05f0*/  @!P0 FADD.FTZ R4, R29, -R4 ;  /* 0x800000041d048221 */ /* 0x004fc80000010000 */
[----:B------:R-:W-:-:S04]  /*0600*/  @!P0 FMUL.FTZ R3, R4, R3 ;  /* 0x0000000304038220 */ /* 0x000fc80000410000 */
[----:B------:R-:W-:-:S05]  /*0610*/  @!P0 FFMA.FTZ R3, R3, R25, R22 ;  /* 0x0000001903038223 */ /* 0x000fca0000010016 */
[----:B------:R-:W-:Y:S02]  /*0620*/  @!P0 F2FP.BF16.PACK_AB R3, RZ, R3 ;  /* 0x00000003ff03823e */ /* 0x000fe400000010ff */
[----:B----4-:R-:W-:Y:S02]  /*0630*/  @!P2 PRMT R27, RZ, 0x5410, R27 ;  /* 0x00005410ff1ba816 */ /* 0x010fe4000000001b */
[----:B------:R-:W-:-:S03]  /*0640*/  @!P3 PRMT R10, RZ, 0x5410, R10 ;  /* 0x00005410ff0ab816 */ /* 0x000fc6000000000a */
[----:B------:R-:W-:-:S04]  /*0650*/  @!P2 FADD.FTZ R27, R27, -R26 ;  /* 0x8000001a1b1ba221 */ /* 0x000fc80000010000 */
[----:B------:R-:W-:-:S04]  /*0660*/  @!P2 FMUL.FTZ R20, R27, R20 ;  /* 0x000000141b14a220 */ /* 0x000fc80000410000 */
[----:B------:R-:W-:Y:S01]  /*0670*/  @!P2 FFMA.FTZ R8, R20, R13, R8 ;  /* 0x0000000d1408a223 */ /* 0x000fe20000010008 */
[----:B------:R-:W-:-:S05]  /*0680*/  @!P1 PRMT R4, RZ, 0x5410, R5 ;  /* 0x00005410ff049816 */ /* 0x000fca0000000005 */
[----:B------:R-:W-:Y:S02]  /*0690*/  @!P1 FADD.FTZ R17, R4, -R17 ;  /* 0x8000001104119221 */ /* 0x000fe40000010000 */
[----:B------:R-:W-:-:S05]  /*06a0*/  @!P0 IMAD.WIDE.U32 R4, R11, R14, c[0x0][0x168] ;  /* 0x00005a000b048625 */ /* 0x000fca00078e000e */
[----:B------:R0:W-:Y:S01]  /*06b0*/  @!P0 STG.E.U16 [R4.64], R3 ;  /* 0x0000000304008986 */ /* 0x0001e2000c101504 */
[----:B------:R-:W-:-:S04]  /*06c0*/  @!P3 FADD.FTZ R10, R10, -R23 ;  /* 0x800000170a0ab221 */ /* 0x000fc80000010000 */
[----:B------:R-:W-:-:S04]  /*06d0*/  @!P3 FMUL.FTZ R9, R10, R9 ;  /* 0x000000090a09b220 */ /* 0x000fc80000410000 */
[----:B------:R-:W-:Y:S01]  /*06e0*/  @!P3 FFMA.FTZ R7, R9, R12, R7 ;  /* 0x0000000c0907b223 */ /* 0x000fe20000010007 */
[----:B------:R-:W-:Y:S01]  /*06f0*/  @!P2 F2FP.BF16.PACK_AB R8, RZ, R8 ;  /* 0x00000008ff08a23e */ /* 0x000fe200000010ff */
[----:B------:R-:W-:-:S03]  /*0700*/  @!P1 FMUL.FTZ R17, R17, R6 ;  /* 0x0000000611119220 */ /* 0x000fc60000410000 */
[----:B------:R-:W-:Y:S01]  /*0710*/  @!P3 F2FP.BF16.PACK_AB R7, RZ, R7 ;  /* 0x00000007ff07b23e */ /* 0x000fe200000010ff */
[----:B------:R-:W-:Y:S05]  /*0720*/  @P4 BRA `(.L_x_23292) ;  /* 0x000000b000004947 */ /* 0x000fea0003800000 */
[----:B0-----:R-:W-:Y:S02]  /*0730*/  LEA R4, R0, R15, 0x9 ;  /* 0x0000000f00047211 */ /* 0x001fe400078e48ff */
[----:B------:R-:W-:Y:S02]  /*0740*/  IADD3 R15, R15, 0x80, RZ ;  /* 0x000000800f0f7810 */ /* 0x000fe40007ffe0ff */
[----:B------:R-:W-:Y:S02]  /*0750*/  MOV R3, 0x2 ;  /* 0x0000000200037802 */ /* 0x000fe40000000f00 */
[----:B------:R-:W-:Y:S02]  /*0760*/  ISETP.GE.AND P0, PT, R15, R2, PT ;  /* 0x000000020f00720c */ /* 0x000fe40003f06270 */
[----:B------:R-:W-:Y:S01]  /*0770*/  PRMT R9, R7, 0x7610, R9 ;  /* 0x0000761007097816 */ /* 0x000fe20000000009 */
[----:B------:R-:W-:-:S05]  /*0780*/  IMAD.WIDE.U32 R4, R4, R3, c[0x0][0x168] ;  /* 0x00005a0004047625 */ /* 0x000fca00078e0003 */
[----:B------:R0:W-:Y:S05]  /*0790*/  STG.E.U16 [R4.64], R8 ;  /* 0x0000000804007986 */ /* 0x0001ea000c101504 */
[----:B------:R-:W-:Y:S01]  /*07a0*/  @!P0 IMAD R6, R0, 0x200, R15 ;  /* 0x0000020000068824 */ /* 0x000fe200078e020f */
[----:B------:R-:W-:-:S03]  /*07b0*/  @!P0 IADD3 R15, R15, 0x80, RZ ;  /* 0x000000800f0f8810 */ /* 0x000fc60007ffe0ff */
[----:B------:R-:W-:-:S05]  /*07c0*/  @!P0 IMAD.WIDE.U32 R6, R6, R3, c[0x0][0x168] ;  /* 0x00005a0006068625 */ /* 0x000fca00078e0003 */
[----:B------:R0:W-:Y:S02]  /*07d0*/  @!P0 STG.E.U16 [R6.64], R9 ;  /* 0x0000000906008986 */ /* 0x0001e4000c101504 */
.L_x_23292:
[----:B0-----:R-:W-:Y:S05]  /*07e0*/  BSYNC B0 ;  /* 0x0000000000007941 */ /* 0x001fea0003800000 */
.L_x_23291:
[----:B------:R-:W-:Y:S01]  /*07f0*/  ISETP.GE.AND P0, PT, R15, R2, PT ;  /* 0x000000020f00720c */ /* 0x000fe20003f06270 */
[----:B-----5:R-:W-:-:S05]  /*0800*/  @!P1 FFMA.FTZ R16, R17, R21, R16 ;  /* 0x0000001511109223 */ /* 0x020fca0000010010 */
[----:B------:R-:W-:-:S07]  /*0810*/  @!P1 F2FP.BF16.PACK_AB R16, RZ, R16 ;  /* 0x00000010ff10923e */ /* 0x000fce00000010ff */
[----:B------:R-:W-:Y:S05]  /*0820*/  @P0 EXIT ;  /* 0x000000000000094d */ /* 0x000fea0003800000 */
[----:B------:R-:W-:Y:S01]  /*0830*/  HFMA2.MMA R3, -RZ, RZ, 0, 1.1920928955078125e-07 ;  /* 0x00000002ff037435 */ /* 0x000fe200000001ff */
[----:B------:R-:W-:-:S09]  /*0840*/  LEA R2, R0, R15, 0x9 ;  /* 0x0000000f00027211 */ /* 0x000fd200078e48ff */
[----:B------:R-:W-:-:S05]  /*0850*/  IMAD.WIDE.U32 R2, R2, R3, c[0x0][0x168] ;  /* 0x00005a0002027625 */ /* 0x000fca00078e0003 */
[----:B------:R-:W-:Y:S01]  /*0860*/  STG.E.U16 [R2.64], R16 ;  /* 0x0000001002007986 */ /* 0x000fe2000c101504 */
[----:B------:R-:W-:Y:S05]  /*0870*/  EXIT ;  /* 0x000000000000794d */ /* 0x000fea0003800000 */
.L_x_23293:
        /* <DEDUP_REMOVED lines=16> */
.L_x_26874:


//--------------------- .text._ZN2at6native29vectorized_elementwise_kernelILi2EZZZNS0_49_GLOBAL__N__b919a28f_16_Normalization_cu_5c38458722batch_norm_elementwiseERKNS_6TensorES5_RKSt8optionalIS3_ES9_S5_S5_ENKUlvE0_clEvENKUlvE1_clEvEUlN3c108BFloat16EffffE_St5arrayIPcLm6EEEEviT0_T1_ --------------------------
	.section	.text._ZN2at6native29vectorized_elementwise_kernelILi2EZZZNS0_49_GLOBAL__N__b919a28f_16_Normalization_cu_5c38458722batch_norm_elementwiseERKNS_6TensorES5_RKSt8optionalIS3_ES9_S5_S5_ENKUlvE0_clEvENKUlvE1_clEvEUlN3c108BFloat16EffffE_St5arrayIPcLm6EEEEviT0_T1_,"ax",@progbits
	.sectioninfo	@"SHI_REGISTERS=48"
	.align	128
        .global         _ZN2at6native29vectorized_elementwise_kernelILi2EZZZNS0_49_GLOBAL__N__b919a28f_16_Normalization_cu_5c38458722batch_norm_elementwiseERKNS_6TensorES5_RKSt8optionalIS3_ES9_S5_S5_ENKUlvE0_clEvENKUlvE1_clEvEUlN3c108BFloat16EffffE_St5arrayIPcLm6EEEEviT0_T1_
        .type           _ZN2at6native29vectorized_elementwise_kernelILi2EZZZNS0_49_GLOBAL__N__b919a28f_16_Normalization_cu_5c38458722batch_norm_elementwiseERKNS_6TensorES5_RKSt8optionalIS3_ES9_S5_S5_ENKUlvE0_clEvENKUlvE1_clEvEUlN3c108BFloat16EffffE_St5arrayIPcLm6EEEEviT0_T1_,@function
        .size           _ZN2at6native29vectorized_elementwise_kernelILi2EZZZNS0_49_GLOBAL__N__b919a28f_16_Normalization_cu_5c38458722batch_norm_elementwiseERKNS_6TensorES5_RKSt8optionalIS3_ES9_S5_S5_ENKUlvE0_clEvENKUlvE1_clEvEUlN3c108BFloat16EffffE_St5arrayIPcLm6EEEEviT0_T1_,(.L_x_26875 - _ZN2at6native29vectorized_elementwise_kernelILi2EZZZNS0_49_GLOBAL__N__b919a28f_16_Normalization_cu_5c38458722batch_norm_elementwiseERKNS_6TensorES5_RKSt8optionalIS3_ES9_S5_S5_ENKUlvE0_clEvENKUlvE1_clEvEUlN3c108BFloat16EffffE_St5arrayIPcLm6EEEEviT0_T1_)
        .other          _ZN2at6native29vectorized_elementwise_kernelILi2EZZZNS0_49_GLOBAL__N__b919a28f_16_Normalization_cu_5c38458722batch_norm_elementwiseERKNS_6TensorES5_RKSt8optionalIS3_ES9_S5_S5_ENKUlvE0_clEvENKUlvE1_clEvEUlN3c108BFloat16EffffE_St5arrayIPcLm6EEEEviT0_T1_,@"STO_CUDA_ENTRY STV_DEFAULT"
_ZN2at6native29vectorized_elementwise_kernelILi2EZZZNS0_49_GLOBAL__N__b919a28f_16_Normalization_cu_5c38458722batch_norm_elementwiseERKNS_6TensorES5_RKSt8optionalIS3_ES9_S5_S5_ENKUlvE0_clEvENKUlvE1_clEvEUlN3c108BFloat16EffffE_St5arrayIPcLm6EEEEviT0_T1_:
.text._ZN2at6native29vectorized_elementwise_kernelILi2EZZZNS0_49_GLOBAL__N__b919a28f_16_Normalization_cu_5c38458722batch_norm_elementwiseERKNS_6TensorES5_RKSt8optionalIS3_ES9_S5_S5_ENKUlvE0_clEvENKUlvE1_clEvEUlN3c108BFloat16EffffE_St5arrayIPcLm6EEEEviT0_T1_:
        /* <DEDUP_REMOVED lines=8> */
[----:B------:R-:W-:Y:S01]  /*0080*/  HFMA2.MMA R32, -RZ, RZ, 0, 2.384185791015625e-07 ;  /* 0x00000004ff207435 */ /* 0x000fe200000001ff */
[----:B------:R-:W-:-:S04]  /*0090*/  IMAD.MOV.U32 R0, RZ, RZ, 0x2 ;  /* 0x00000002ff007424 */ /* 0x000fc800078e00ff */
[----:B------:R-:W-:-:S05]  /*00a0*/  IMAD.WIDE R4, R3, R0, c[0x0][0x170] ;  /* 0x00005c0003047625 */ /* 0x000fca00078e0200 */
[----:B------:R-:W-:-:S04]  /*00b0*/  IMAD.WIDE R6, R3, R32, c[0x0][0x188] ;  /* 0x0000620003067625 */ /* 0x000fc800078e0220 */
[----:B0-----:R-:W-:-:S04]  /*00c0*/  IMAD.WIDE.U32 R18, R2, 0x4, R4 ;  /* 0x0000000402127825 */ /* 0x001fc800078e0004 */
[----:B------:R-:W-:Y:S01]  /*00d0*/  IMAD.WIDE.U32 R28, R2, 0x8, R6 ;  /* 0x00000008021c7825 */ /* 0x000fe200078e0006 */
[----:B------:R0:W2:Y:S04]  /*00e0*/  LDG.E R43, [R18.64] ;  /* 0x00000004122b7981 */ /* 0x0000a8000c1e1900 */
[----:B------:R1:W3:Y:S01]  /*00f0*/  LDG.E.64 R6, [R28.64] ;  /* 0x000000041c067981 */ /* 0x0002e2000c1e1b00 */
[----:B------:R-:W-:-:S03]  /*0100*/  IMAD.WIDE R10, R3, R32, c[0x0][0x178] ;  /* 0x00005e00030a7625 */ /* 0x000fc600078e0220 */
[----:B------:R0:W4:Y:S04]  /*0110*/  LDG.E R42, [R18.64+0x200] ;  /* 0x00020004122a7981 */ /* 0x000128000c1e1900 */
[----:B------:R1:W5:Y:S04]  /*0120*/  LDG.E.64 R4, [R28.64+0x400] ;  /* 0x000400041c047981 */ /* 0x000368000c1e1b00 */
[----:B------:R0:W5:Y:S04]  /*0130*/  LDG.E R41, [R18.64+0x400] ;  /* 0x0004000412297981 */ /* 0x000168000c1e1900 */
[----:B------:R1:W5:Y:S01]  /*0140*/  LDG.E.64 R8, [R28.64+0x800] ;  /* 0x000800041c087981 */ /* 0x000362000c1e1b00 */
[----:B------:R-:W-:-:S03]  /*0150*/  IMAD.WIDE R36, R3, R32, c[0x0][0x180] ;  /* 0x0000600003247625 */ /* 0x000fc600078e0220 */
[----:B------:R0:W5:Y:S01]  /*0160*/  LDG.E R40, [R18.64+0x600] ;  /* 0x0006000412287981 */ /* 0x000162000c1e1900 */
[----:B------:R-:W-:-:S04]  /*0170*/  IMAD.WIDE R32, R3, R32, c[0x0][0x190] ;  /* 0x0000640003207625 */ /* 0x000fc800078e0220 */
[C---:B------:R-:W-:Y:S02]  /*0180*/  IMAD.WIDE.U32 R44, R2.reuse, 0x8, R10 ;  /* 0x00000008022c7825 */ /* 0x040fe400078e000a */
[----:B------:R1:W5:Y:S02]  /*0190*/  LDG.E.64 R10, [R28.64+0xc00] ;  /* 0x000c00041c0a7981 */ /* 0x000364000c1e1b00 */
[C---:B------:R-:W-:Y:S02]  /*01a0*/  IMAD.WIDE.U32 R36, R2.reuse, 0x8, R36 ;  /* 0x0000000802247825 */ /* 0x040fe400078e0024 */
[----:B------:R2:W5:Y:S02]  /*01b0*/  LDG.E.64 R12, [R44.64] ;  /* 0x000000042c0c7981 */ /* 0x000564000c1e1b00 */
[----:B------:R-:W-:Y:S02]  /*01c0*/  IMAD.WIDE.U32 R32, R2, 0x8, R32 ;  /* 0x0000000802207825 */ /* 0x000fe400078e0020 */
        /* <DEDUP_REMOVED lines=11> */
[----:B--2---:R-:W-:-:S05]  /*0280*/  PRMT R45, RZ, 0x5410, R43 ;  /* 0x00005410ff2d7816 */ /* 0x004fca000000002b */
[----:B---3--:R-:W-:Y:S01]  /*0290*/  FADD.FTZ R45, -R6, R45 ;  /* 0x0000002d062d7221 */ /* 0x008fe20000010100 */
[----:B------:R-:W-:-:S05]  /*02a0*/  PRMT R6, RZ, 0x7610, R43 ;  /* 0x00007610ff067816 */ /* 0x000fca000000002b */
[----:B------:R-:W-:Y:S01]  /*02b0*/  FADD.FTZ R6, -R7, R6 ;  /* 0x0000000607067221 */ /* 0x000fe20000010100 */
[----:B----4-:R-:W-:-:S05]  /*02c0*/  PRMT R7, RZ, 0x5410, R42 ;  /* 0x00005410ff077816 */ /* 0x010fca000000002a */
[----:B-----5:R-:W-:Y:S01]  /*02d0*/  FADD.FTZ R7, -R4, R7 ;  /* 0x0000000704077221 */ /* 0x020fe20000010100 */
[----:B------:R-:W-:-:S05]  /*02e0*/  PRMT R4, RZ, 0x7610, R42 ;  /* 0x00007610ff047816 */ /* 0x000fca000000002a */
[----:B------:R-:W-:Y:S01]  /*02f0*/  FADD.FTZ R4, -R5, R4 ;  /* 0x0000000405047221 */ /* 0x000fe20000010100 */
[----:B------:R-:W-:-:S05]  /*0300*/  PRMT R5, RZ, 0x5410, R41 ;  /* 0x00005410ff057816 */ /* 0x000fca0000000029 */
[----:B------:R-:W-:Y:S01]  /*0310*/  FADD.FTZ R5, -R8, R5 ;  /* 0x0000000508057221 */ /* 0x000fe20000010100 */
[----:B------:R-:W-:-:S05]  /*0320*/  PRMT R8, RZ, 0x7610, R41 ;  /* 0x00007610ff087816 */ /* 0x000fca0000000029 */
[----:B0-----:R-:W-:Y:S01]  /*0330*/  FADD.FTZ R32, -R9, R8 ;  /* 0x0000000809207221 */ /* 0x001fe20000010100 */
[--C-:B------:R-:W-:Y:S02]  /*0340*/  PRMT R9, RZ, 0x5410, R40.reuse ;  /* 0x00005410ff097816 */ /* 0x100fe40000000028 */
[----:B------:R-:W-:-:S03]  /*0350*/  PRMT R40, RZ, 0x7610, R40 ;  /* 0x00007610ff287816 */ /* 0x000fc60000000028 */
[----:B------:R-:W-:Y:S02]  /*0360*/  FADD.FTZ R33, -R10, R9 ;  /* 0x000000090a217221 */ /* 0x000fe40000010100 */
[----:B------:R-:W-:Y:S02]  /*0370*/  FADD.FTZ R40, -R11, R40 ;  /* 0x000000280b287221 */ /* 0x000fe40000010100 */
        /* <DEDUP_REMOVED lines=8> */
[----:B------:R-:W-:-:S04]  /*0400*/  IMAD.WIDE.U32 R4, R3, R0, c[0x0][0x168] ;  /* 0x00005a0003047625 */ /* 0x000fc800078e0000 */
[----:B------:R-:W-:Y:S02]  /*0410*/  FFMA.FTZ R20, R22, R45, R20 ;  /* 0x0000002d16147223 */ /* 0x000fe40000010014 */
[----:B------:R-:W-:Y:S02]  /*0420*/  FFMA.FTZ R21, R23, R6, R21 ;  /* 0x0000000617157223 */ /* 0x000fe40000010015 */
[----:B------:R-:W-:Y:S02]  /*0430*/  FFMA.FTZ R7, R26, R7, R24 ;  /* 0x000000071a077223 */ /* 0x000fe40000010018 */
[----:B------:R-:W-:Y:S02]  /*0440*/  FFMA.FTZ R8, R27, R8, R25 ;  /* 0x000000081b087223 */ /* 0x000fe40000010019 */
[----:B------:R-:W-:Y:S02]  /*0450*/  FFMA.FTZ R9, R30, R9, R28 ;  /* 0x000000091e097223 */ /* 0x000fe4000001001c */
[----:B------:R-:W-:-:S02]  /*0460*/  FFMA.FTZ R32, R31, R32, R29 ;  /* 0x000000201f207223 */ /* 0x000fc4000001001d */
[----:B------:R-:W-:Y:S02]  /*0470*/  FFMA.FTZ R33, R38, R33, R34 ;  /* 0x0000002126217223 */ /* 0x000fe40000010022 */
[----:B------:R-:W-:Y:S01]  /*0480*/  FFMA.FTZ R40, R39, R40, R35 ;  /* 0x0000002827287223 */ /* 0x000fe20000010023 */
        /* <DEDUP_REMOVED lines=10> */
.L_x_23294:
[----:B------:R-:W0:Y:S01]  /*0530*/  S2R R40, SR_TID.X ;  /* 0x0000000000287919 */ /* 0x000e220000002100 */
[----:B------:R-:W-:Y:S01]  /*0540*/  PRMT R14, RZ, 0x7610, R14 ;  /* 0x00007610ff0e7816 */ /* 0x000fe2000000000e */
[----:B------:R-:W-:Y:S01]  /*0550*/  IMAD.MOV.U32 R6, RZ, RZ, RZ ;  /* 0x000000ffff067224 */ /* 0x000fe200078e00ff */
[----:B0-----:R-:W-:-:S02]  /*0560*/  ISETP.GE.AND P0, PT, R40, R5, PT ;  /* 0x000000052800720c */ /* 0x001fc40003f06270 */
[----:B------:R-:W-:-:S11]  /*0570*/  MOV R0, R40 ;  /* 0x0000002800007202 */ /* 0x000fd60000000f00 */
[----:B------:R-:W-:Y:S01]  /*0580*/  @!P0 MOV R9, 0x2 ;  /* 0x0000000200098802 */ /* 0x000fe20000000f00 */
[----:B------:R-:W-:Y:S01]  /*0590*/  @!P0 IMAD.IADD R20, R3, 0x1, R0 ;  /* 0x0000000103148824 */ /* 0x000fe200078e0200 */
[----:B------:R-:W-:-:S03]  /*05a0*/  @!P0 MOV R21, 0x4 ;  /* 0x0000000400158802 */ /* 0x000fc60000000f00 */
[----:B------:R-:W-:-:S04]  /*05b0*/  @!P0 IMAD.WIDE.U32 R8, R20, R9, c[0x0][0x170] ;  /* 0x00005c0014088625 */ /* 0x000fc800078e0009 */
[CC--:B------:R-:W-:Y:S01]  /*05c0*/  @!P0 IMAD.WIDE.U32 R12, R20.reuse, R21.reuse, c[0x0][0x188] ;  /* 0x00006200140c8625 */ /* 0x0c0fe200078e0015 */
[----:B------:R0:W2:Y:S04]  /*05d0*/  @!P0 LDG.E.U16 R14, [R8.64] ;  /* 0x00000004080e8981 */ /* 0x0000a8000c1e1500 */
[----:B------:R1:W3:Y:S01]  /*05e0*/  @!P0 LDG.E R6, [R12.64] ;  /* 0x000000040c068981 */ /* 0x0002e2000c1e1900 */
[----:B------:R-:W-:Y:S01]  /*05f0*/  CS2R R44, SRZ ;  /* 0x00000000002c7805 */ /* 0x000fe2000001ff00 */
[----:B------:R-:W-:Y:S01]  /*0600*/  HFMA2.MMA R19, -RZ, RZ, 0, 0 ;  /* 0x00000000ff137435 */ /* 0x000fe200000001ff */
[----:B------:R-:W-:-:S04]  /*0610*/  @!P0 IMAD.WIDE.U32 R10, R20, R21, c[0x0][0x178] ;  /* 0x00005e00140a8625 */ /* 0x000fc800078e0015 */
[CC--:B------:R-:W-:Y:S01]  /*0620*/  @!P0 IMAD.WIDE.U32 R16, R20.reuse, R21.reuse, c[0x0][0x180] ;  /* 0x0000600014108625 */ /* 0x0c0fe200078e0015 */
[----:B------:R4:W5:Y:S03]  /*0630*/  @!P0 LDG.E R45, [R10.64] ;  /* 0x000000040a2d8981 */ /* 0x000966000c1e1900 */
[----:B------:R-:W-:Y:S01]  /*0640*/  @!P0 IMAD.WIDE.U32 R20, R20, R21, c[0x0][0x190] ;  /* 0x0000640014148625 */ /* 0x000fe200078e0015 */
[----:B------:R0:W5:Y:S04]  /*0650*/  @!P0 LDG.E R19, [R16.64] ;  /* 0x0000000410138981 */ /* 0x000168000c1e1900 */
[----:B------:R1:W5:Y:S01]  /*0660*/  @!P0 LDG.E R44, [R20.64] ;  /* 0x00000004142c8981 */ /* 0x000362000c1e1900 */
[----:B------:R-:W-:-:S04]  /*0670*/  @!P0 IADD3 R0, R0, 0x80, RZ ;  /* 0x0000008000008810 */ /* 0x000fc80007ffe0ff */
[----:B------:R-:W-:Y:S01]  /*0680*/  ISETP.GE.AND P1, PT, R0, R5, PT ;  /* 0x000000050000720c */ /* 0x000fe20003f26270 */
[----:B0-----:R-:W-:-:S12]  /*0690*/  HFMA2.MMA R8, -RZ, RZ, 0, 0 ;  /* 0x00000000ff087435 */ /* 0x001fd800000001ff */
[----:B------:R-:W-:Y:S01]  /*06a0*/  @!P1 IMAD.IADD R24, R3, 0x1, R0 ;  /* 0x0000000103189824 */ /* 0x000fe200078e0200 */
[----:B------:R-:W-:-:S04]  /*06b0*/  @!P1 IADD3 R0, R0, 0x80, RZ ;  /* 0x0000008000009810 */ /* 0x000fc80007ffe0ff */
[----:B------:R-:W-:Y:S02]  /*06c0*/  ISETP.GE.AND P2, PT, R0, R5, PT ;  /* 0x000000050000720c */ /* 0x000fe40003f46270 */
[----:B------:R-:W-:Y:S02]  /*06d0*/  @!P1 MOV R7, 0x2 ;  /* 0x0000000200079802 */ /* 0x000fe40000000f00 */
[----:B------:R-:W-:Y:S01]  /*06e0*/  @!P1 MOV R25, 0x4 ;  /* 0x0000000400199802 */ /* 0x000fe20000000f00 */
[----:B-1----:R-:W-:Y:S01]  /*06f0*/  CS2R R12, SRZ ;  /* 0x00000000000c7805 */ /* 0x002fe2000001ff00 */
[----:B------:R-:W-:Y:S01]  /*0700*/  PRMT R39, RZ, 0x7610, R39 ;  /* 0x00007610ff277816 */ /* 0x000fe20000000027 */
[----:B------:R-:W-:Y:S01]  /*0710*/  IMAD.MOV.U32 R2, RZ, RZ, RZ ;  /* 0x000000ffff027224 */ /* 0x000fe200078e00ff */
[----:B------:R-:W-:Y:S01]  /*0720*/  MOV R41, RZ ;  /* 0x000000ff00297202 */ /* 0x000fe20000000f00 */
[----:B----4-:R-:W-:-:S04]  /*0730*/  @!P1 IMAD.WIDE.U32 R10, R24, R7, c[0x0][0x170] ;  /* 0x00005c00180a9625 */ /* 0x010fc800078e0007 */
[CC--:B------:R-:W-:Y:S01]  /*0740*/  @!P1 IMAD.WIDE.U32 R16, R24.reuse, R25.reuse, c[0x0][0x178] ;  /* 0x00005e0018109625 */ /* 0x0c0fe200078e0019 */
[----:B------:R-:W-:Y:S01]  /*0750*/  @!P2 IADD3 R7, R3, R0, RZ ;  /* 0x000000000307a210 */ /* 0x000fe20007ffe0ff */
[----:B------:R0:W4:Y:S02]  /*0760*/  @!P1 LDG.E.U16 R39, [R10.64] ;  /* 0x000000040a279981 */ /* 0x000124000c1e1500 */
        /* <DEDUP_REMOVED lines=8> */
[----:B------:R-:W-:Y:S01]  /*07f0*/  ISETP.GE.AND P1, PT, R0, R5, PT ;  /* 0x000000050000720c */ /* 0x000fe20003f26270 */
[----:B------:R-:W-:Y:S01]  /*0800*/  @!P2 IMAD.MOV.U32 R26, RZ, RZ, 0x2 ;  /* 0x00000002ff1aa424 */ /* 0x000fe200078e00ff */
[----:B------:R-:W-:Y:S01]  /*0810*/  @!P2 MOV R18, 0x4 ;  /* 0x000000040012a802 */ /* 0x000fe20000000f00 */
[----:B------:R-:W-:Y:S01]  /*0820*/  CS2R R36, SRZ ;  /* 0x0000000000247805 */ /* 0x000fe2000001ff00 */
[----:B------:R-:W-:Y:S01]  /*0830*/  PRMT R4, RZ, 0x7610, R4 ;  /* 0x00007610ff047816 */ /* 0x000fe20000000004 */
[----:B------:R-:W-:Y:S01]  /*0840*/  CS2R R32, SRZ ;  /* 0x0000000000207805 */ /* 0x000fe2000001ff00 */
[----:B------:R-:W-:Y:S01]  /*0850*/  CS2R R34, SRZ ;  /* 0x0000000000227805 */ /* 0x000fe2000001ff00 */
[----:B------:R-:W-:-:S04]  /*0860*/  @!P2 IMAD.WIDE.U32 R26, R7, R26, c[0x0][0x170] ;  /* 0x00005c00071aa625 */ /* 0x000fc800078e001a */
[CC--:B0-----:R-:W-:Y:S01]  /*0870*/  @!P2 IMAD.WIDE.U32 R24, R7.reuse, R18.reuse, c[0x0][0x178] ;  /* 0x00005e000718a625 */ /* 0x0c1fe200078e0012 */
[----:B------:R0:W4:Y:S03]  /*0880*/  @!P2 LDG.E.U16 R4, [R26.64] ;  /* 0x000000041a04a981 */ /* 0x000126000c1e1500 */
[CC--:B------:R-:W-:Y:S01]  /*0890*/  @!P2 IMAD.WIDE.U32 R10, R7.reuse, R18.reuse, c[0x0][0x180] ;  /* 0x00006000070aa625 */ /* 0x0c0fe200078e0012 */
[----:B------:R0:W4:Y:S03]  /*08a0*/  @!P2 LDG.E R36, [R24.64] ;  /* 0x000000041824a981 */ /* 0x000126000c1e1900 */
[CC--:B-1----:R-:W-:Y:S01]  /*08b0*/  @!P2 IMAD.WIDE.U32 R16, R7.reuse, R18.reuse, c[0x0][0x188] ;  /* 0x000062000710a625 */ /* 0x0c2fe200078e0012 */
        /* <DEDUP_REMOVED lines=8> */
[----:B------:R-:W-:Y:S01]  /*0940*/  @!P1 MOV R18, 0x2 ;  /* 0x0000000200129802 */ /* 0x000fe20000000f00 */
[----:B------:R-:W-:Y:S01]  /*0950*/  HFMA2.MMA R42, -RZ, RZ, 0, 0 ;  /* 0x00000000ff2a7435 */ /* 0x000fe200000001ff */
[----:B------:R-:W-:Y:S01]  /*0960*/  @!P1 IMAD.MOV.U32 R20, RZ, RZ, 0x4 ;  /* 0x00000004ff149424 */ /* 0x000fe200078e00ff */
[----:B------:R-:W-:Y:S01]  /*0970*/  PRMT R43, RZ, 0x7610, R43 ;  /* 0x00007610ff2b7816 */ /* 0x000fe2000000002b */
[----:B------:R-:W-:Y:S02]  /*0980*/  IMAD.MOV.U32 R21, RZ, RZ, RZ ;  /* 0x000000ffff157224 */ /* 0x000fe400078e00ff */
[----:B0-----:R-:W-:-:S04]  /*0990*/  @!P1 IMAD.WIDE.U32 R26, R7, R18, c[0x0][0x170] ;  /* 0x00005c00071a9625 */ /* 0x001fc800078e0012 */
[CC--:B------:R-:W-:Y:S01]  /*09a0*/  @!P1 IMAD.WIDE.U32 R24, R7.reuse, R20.reuse, c[0x0][0x178] ;  /* 0x00005e0007189625 */ /* 0x0c0fe200078e0014 */
[----:B------:R0:W4:Y:S03]  /*09b0*/  @!P1 LDG.E.U16 R43, [R26.64] ;  /* 0x000000041a2b9981 */ /* 0x000126000c1e1500 */
[CC--:B-1----:R-:W-:Y:S01]  /*09c0*/  @!P1 IMAD.WIDE.U32 R22, R7.reuse, R20.reuse, c[0x0][0x180] ;  /* 0x0000600007169625 */ /* 0x0c2fe200078e0014 */
        /* <DEDUP_REMOVED lines=8> */
[----:B------:R-:W-:-:S02]  /*0a50*/  ISETP.GE.AND P1, PT, R0, R5, PT ;  /* 0x000000050000720c */ /* 0x000fc40003f26270 */
[----:B------:R-:W-:Y:S02]  /*0a60*/  @!P2 MOV R30, 0x2 ;  /* 0x00000002001ea802 */ /* 0x000fe40000000f00 */
[----:B------:R-:W-:Y:S01]  /*0a70*/  @!P2 MOV R15, 0x4 ;  /* 0x00000004000fa802 */ /* 0x000fe20000000f00 */
[----:B------:R-:W-:Y:S01]  /*0a80*/  IMAD.MOV.U32 R18, RZ, RZ, RZ ;  /* 0x000000ffff127224 */ /* 0x000fe200078e00ff */
[----:B------:R-:W-:Y:S01]  /*0a90*/  PRMT R9, RZ, 0x7610, R9 ;  /* 0x00007610ff097816 */ /* 0x000fe20000000009 */
[----:B------:R-:W-:Y:S01]  /*0aa0*/  @!P2 IMAD.WIDE.U32 R30, R7, R30, c[0x0][0x170] ;  /* 0x00005c00071ea625 */ /* 0x000fe200078e001e */
[----:B------:R-:W-:-:S03]  /*0ab0*/  MOV R20, RZ ;  /* 0x000000ff00147202 */ /* 0x000fc60000000f00 */
[-C--:B------:R-:W-:Y:S01]  /*0ac0*/  @!P2 IMAD.WIDE.U32 R28, R7, R15.reuse, c[0x0][0x178] ;  /* 0x00005e00071ca625 */ /* 0x080fe200078e000f */
[----:B------:R1:W4:Y:S01]  /*0ad0*/  @!P2 LDG.E.U16 R9, [R30.64] ;  /* 0x000000041e09a981 */ /* 0x000322000c1e1500 */
[----:B0-----:R-:W-:Y:S02]  /*0ae0*/  @!P1 IADD3 R11, R3, R0, RZ ;  /* 0x00000000030b9210 */ /* 0x001fe40007ffe0ff */
[CC--:B------:R-:W-:Y:S01]  /*0af0*/  @!P2 IMAD.WIDE.U32 R26, R7.reuse, R15.reuse, c[0x0][0x180] ;  /* 0x00006000071aa625 */ /* 0x0c0fe200078e000f */
[----:B------:R-:W-:Y:S01]  /*0b00*/  @!P1 IADD3 R0, R0, 0x80, RZ ;  /* 0x0000008000009810 */ /* 0x000fe20007ffe0ff */
[----:B------:R0:W4:Y:S02]  /*0b10*/  @!P2 LDG.E R20, [R28.64] ;  /* 0x000000041c14a981 */ /* 0x000124000c1e1900 */
[CC--:B-1----:R-:W-:Y:S02]  /*0b20*/  @!P2 IMAD.WIDE.U32 R24, R7.reuse, R15.reuse, c[0x0][0x188] ;  /* 0x000062000718a625 */ /* 0x0c2fe400078e000f */
[----:B------:R1:W4:Y:S02]  /*0b30*/  @!P2 LDG.E R13, [R26.64] ;  /* 0x000000041a0da981 */ /* 0x000324000c1e1900 */
[----:B------:R-:W-:-:S02]  /*0b40*/  @!P2 IMAD.WIDE.U32 R22, R7, R15, c[0x0][0x190] ;  /* 0x000064000716a625 */ /* 0x000fc400078e000f */
[----:B------:R1:W4:Y:S01]  /*0b50*/  @!P2 LDG.E R33, [R24.64] ;  /* 0x000000041821a981 */ /* 0x000322000c1e1900 */
[----:B------:R-:W-:-:S03]  /*0b60*/  @!P1 MOV R16, 0x2 ;  /* 0x0000000200109802 */ /* 0x000fc60000000f00 */
[----:B------:R1:W4:Y:S01]  /*0b70*/  @!P2 LDG.E R18, [R22.64] ;  /* 0x000000041612a981 */ /* 0x000322000c1e1900 */
[----:B------:R-:W-:Y:S01]  /*0b80*/  ISETP.GE.AND P2, PT, R0, R5, PT ;  /* 0x000000050000720c */ /* 0x000fe20003f46270 */
[----:B0-----:R-:W-:Y:S01]  /*0b90*/  @!P1 IMAD.WIDE.U32 R28, R11, R16, c[0x0][0x170] ;  /* 0x00005c000b1c9625 */ /* 0x001fe200078e0010 */
[----:B------:R-:W-:Y:S01]  /*0ba0*/  PRMT R10, RZ, 0x7610, R10 ;  /* 0x00007610ff0a7816 */ /* 0x000fe2000000000a */
[----:B------:R-:W-:Y:S02]  /*0bb0*/  HFMA2.MMA R17, -RZ, RZ, 0, 0 ;  /* 0x00000000ff117435 */ /* 0x000fe400000001ff */
[----:B------:R-:W-:-:S03]  /*0bc0*/  @!P1 IMAD.MOV.U32 R15, RZ, RZ, 0x4 ;  /* 0x00000004ff0f9424 */ /* 0x000fc600078e00ff */
[----:B------:R0:W4:Y:S01]  /*0bd0*/  @!P1 LDG.E.U16 R10, [R28.64] ;  /* 0x000000041c0a9981 */ /* 0x000122000c1e1500 */
[----:B-1----:R-:W-:Y:S01]  /*0be0*/  @!P1 IMAD.WIDE.U32 R24, R11, R15, c[0x0][0x178] ;  /* 0x00005e000b189625 */ /* 0x002fe200078e000f */
[----:B------:R-:W-:-:S03]  /*0bf0*/  HFMA2.MMA R23, -RZ, RZ, 0, 0 ;  /* 0x00000000ff177435 */ /* 0x000fc600000001ff */
[CC--:B------:R-:W-:Y:S01]  /*0c00*/  @!P1 IMAD.WIDE.U32 R26, R11.reuse, R15.reuse, c[0x0][0x180] ;  /* 0x000060000b1a9625 */ /* 0x0c0fe200078e000f */
[----:B------:R-:W-:Y:S01]  /*0c10*/  @!P2 MOV R22, 0x2 ;  /* 0x000000020016a802 */ /* 0x000fe20000000f00 */
[----:B------:R1:W4:Y:S02]  /*0c20*/  @!P1 LDG.E R17, [R24.64] ;  /* 0x0000000418119981 */ /* 0x000324000c1e1900 */
[----:B------:R-:W-:-:S04]  /*0c30*/  @!P1 IMAD.WIDE.U32 R30, R11, R15, c[0x0][0x190] ;  /* 0x000064000b1e9625 */ /* 0x000fc800078e000f */
[----:B0-----:R-:W-:Y:S01]  /*0c40*/  @!P1 IMAD.WIDE.U32 R28, R11, R15, c[0x0][0x188] ;  /* 0x000062000b1c9625 */ /* 0x001fe200078e000f */
[----:B------:R-:W-:Y:S02]  /*0c50*/  @!P2 IADD3 R11, R3, R0, RZ ;  /* 0x00000000030ba210 */ /* 0x000fe40007ffe0ff */
[----:B------:R-:W-:Y:S01]  /*0c60*/  PRMT R15, RZ, 0x7610, R15 ;  /* 0x00007610ff0f7816 */ /* 0x000fe2000000000f */
[----:B------:R-:W-:Y:S01]  /*0c70*/  IMAD.MOV.U32 R16, RZ, RZ, RZ ;  /* 0x000000ffff107224 */ /* 0x000fe200078e00ff */
[----:B------:R-:W-:Y:S01]  /*0c80*/  MOV R7, RZ ;  /* 0x000000ff00077202 */ /* 0x000fe20000000f00 */
[----:B-1----:R-:W-:Y:S01]  /*0c90*/  @!P2 IMAD.WIDE.U32 R24, R11, R22, c[0x0][0x170] ;  /* 0x00005c000b18a625 */ /* 0x002fe200078e0016 */
[----:B------:R-:W-:Y:S01]  /*0ca0*/  @!P2 MOV R22, 0x4 ;  /* 0x000000040016a802 */ /* 0x000fe20000000f00 */
[----:B------:R0:W4:Y:S01]  /*0cb0*/  @!P1 LDG.E R23, [R28.64] ;  /* 0x000000041c179981 */ /* 0x000122000c1e1900 */
[----:B------:R-:W-:-:S03]  /*0cc0*/  @!P2 IADD3 R0, R0, 0x80, RZ ;  /* 0x000000800000a810 */ /* 0x000fc60007ffe0ff */
[----:B------:R1:W4:Y:S04]  /*0cd0*/  @!P2 LDG.E.U16 R15, [R24.64] ;  /* 0x00000004180fa981 */ /* 0x000328000c1e1500 */
[----:B------:R0:W4:Y:S04]  /*0ce0*/  @!P1 LDG.E R7, [R26.64] ;  /* 0x000000041a079981 */ /* 0x000128000c1e1900 */
[----:B------:R0:W4:Y:S01]  /*0cf0*/  @!P1 LDG.E R16, [R30.64] ;  /* 0x000000041e109981 */ /* 0x000122000c1e1900 */
[----:B------:R-:W-:Y:S01]  /*0d00*/  ISETP.GE.AND P1, PT, R0, R5, PT ;  /* 0x000000050000720c */ /* 0x000fe20003f26270 */
[----:B-1----:R-:W-:Y:S01]  /*0d10*/  CS2R R24, SRZ ;  /* 0x0000000000187805 */ /* 0x002fe2000001ff00 */
[----:B0-----:R-:W-:-:S04]  /*0d20*/  @!P2 IMAD.WIDE.U32 R26, R11, R22, c[0x0][0x178] ;  /* 0x00005e000b1aa625 */ /* 0x001fc800078e0016 */
[CC--:B------:R-:W-:Y:S01]  /*0d30*/  @!P2 IMAD.WIDE.U32 R28, R11.reuse, R22.reuse, c[0x0][0x180] ;  /* 0x000060000b1ca625 */ /* 0x0c0fe200078e0016 */
[----:B------:R0:W4:Y:S03]  /*0d40*/  @!P2 LDG.E R24, [R26.64] ;  /* 0x000000041a18a981 */ /* 0x000126000c1e1900 */
[CC--:B------:R-:W-:Y:S01]  /*0d50*/  @!P2 IMAD.WIDE.U32 R30, R11.reuse, R22.reuse, c[0x0][0x188] ;  /* 0x000062000b1ea625 */ /* 0x0c0fe200078e0016 */
[----:B------:R1:W4:Y:S03]  /*0d60*/  @!P2 LDG.E R25, [R28.64] ;  /* 0x000000041c19a981 */ /* 0x000326000c1e1900 */
[----:B0-----:R-:W-:Y:S01]  /*0d70*/  @!P2 IMAD.WIDE.U32 R26, R11, R22, c[0x0][0x190] ;  /* 0x000064000b1aa625 */ /* 0x001fe200078e0016 */
[----:B------:R-:W-:Y:S01]  /*0d80*/  @!P1 IADD3 R0, R3, R0, RZ ;  /* 0x0000000003009210 */ /* 0x000fe20007ffe0ff */
[----:B-1----:R-:W-:-:S02]  /*0d90*/  CS2R R28, SRZ ;  /* 0x00000000001c7805 */ /* 0x002fc4000001ff00 */
[----:B------:R-:W-:-:S04]  /*0da0*/  IMAD.MOV.U32 R22, RZ, RZ, RZ ;  /* 0x000000ffff167224 */ /* 0x000fc800078e00ff */
[----:B------:R0:W4:Y:S04]  /*0db0*/  @!P2 LDG.E R28, [R30.64] ;  /* 0x000000041e1ca981 */ /* 0x000128000c1e1900 */
[----:B------:R1:W4:Y:S02]  /*0dc0*/  @!P2 LDG.E R22, [R26.64] ;  /* 0x000000041a16a981 */ /* 0x000324000c1e1900 */
[----:B-1----:R-:W-:-:S05]  /*0dd0*/  @!P1 MOV R27, 0x2 ;  /* 0x00000002001b9802 */ /* 0x002fca0000000f00 */
[----:B------:R-:W-:Y:S01]  /*0de0*/  @!P1 IMAD.WIDE.U32 R26, R0, R27, c[0x0][0x170] ;  /* 0x00005c00001a9625 */ /* 0x000fe200078e001b */
[----:B--2---:R-:W-:-:S05]  /*0df0*/  @!P0 PRMT R11, RZ, 0x5410, R14 ;  /* 0x00005410ff0b8816 */ /* 0x004fca000000000e */
[----:B---3--:R-:W-:Y:S01]  /*0e00*/  @!P0 FADD.FTZ R14, R11, -R6 ;  /* 0x800000060b0e8221 */ /* 0x008fe20000010000 */
[----:B------:R-:W-:-:S05]  /*0e10*/  @!P1 MOV R11, 0x4 ;  /* 0x00000004000b9802 */ /* 0x000fca0000000f00 */
[----:B0-----:R-:W-:Y:S01]  /*0e20*/  @!P1 IMAD.WIDE.U32 R30, R0, R11, c[0x0][0x180] ;  /* 0x00006000001e9625 */ /* 0x001fe200078e000b */
[----:B------:R-:W-:-:S04]  /*0e30*/  PRMT R6, RZ, 0x7610, R6 ;  /* 0x00007610ff067816 */ /* 0x000fc80000000006 */
[----:B------:R0:W2:Y:S01]  /*0e40*/  @!P1 LDG.E R29, [R30.64] ;  /* 0x000000041e1d9981 */ /* 0x0000a2000c1e1900 */
[----:B-----5:R-:W-:-:S03]  /*0e50*/  @!P0 FMUL.FTZ R14, R14, R45 ;  /* 0x0000002d0e0e8220 */ /* 0x020fc60000410000 */
[----:B------:R1:W3:Y:S01]  /*0e60*/  @!P1 LDG.E.U16 R6, [R26.64] ;  /* 0x000000041a069981 */ /* 0x0002e2000c1e1500 */
[----:B0-----:R-:W-:Y:S01]  /*0e70*/  HFMA2.MMA R30, -RZ, RZ, 0, 0 ;  /* 0x00000000ff1e7435 */ /* 0x001fe200000001ff */
[----:B------:R-:W-:Y:S02]  /*0e80*/  @!P0 FFMA.FTZ R19, R14, R44, R19 ;  /* 0x0000002c0e138223 */ /* 0x000fe40000010013 */
[----:B-1----:R-:W-:-:S04]  /*0e90*/  @!P1 IMAD.WIDE.U32 R26, R0, R11, c[0x0][0x188] ;  /* 0x00006200001a9625 */ /* 0x002fc800078e000b */
[----:B------:R-:W-:Y:S02]  /*0ea0*/  IMAD.MOV.U32 R14, RZ, RZ, RZ ;  /* 0x000000ffff0e7224 */ /* 0x000fe400078e00ff */
[CC--:B------:R-:W-:Y:S01]  /*0eb0*/  @!P1 IMAD.WIDE.U32 R44, R0.reuse, R11.reuse, c[0x0][0x178] ;  /* 0x00005e00002c9625 */ /* 0x0c0fe200078e000b */
[----:B------:R0:W5:Y:S04]  /*0ec0*/  @!P1 LDG.E R30, [R26.64] ;  /* 0x000000041a1e9981 */ /* 0x000168000c1e1900 */
[----:B------:R1:W2:Y:S01]  /*0ed0*/  @!P1 LDG.E R14, [R44.64] ;  /* 0x000000042c0e9981 */ /* 0x0002a2000c1e1900 */
[----:B0-----:R-:W-:Y:S01]  /*0ee0*/  @!P1 IMAD.WIDE.U32 R26, R0, R11, c[0x0][0x190] ;  /* 0x00006400001a9625 */ /* 0x001fe200078e000b */
[----:B------:R-:W-:-:S06]  /*0ef0*/  MOV R0, RZ ;  /* 0x000000ff00007202 */ /* 0x000fcc0000000f00 */
[----:B------:R0:W2:Y:S01]  /*0f00*/  @!P1 LDG.E R0, [R26.64] ;  /* 0x000000041a009981 */ /* 0x0000a2000c1e1900 */
[----:B-1----:R-:W-:-:S04]  /*0f10*/  IADD3 R44, R40, 0x80, RZ ;  /* 0x00000080282c7810 */ /* 0x002fc80007ffe0ff */
[----:B------:R-:W-:-:S13]  /*0f20*/  ISETP.GE.AND P6, PT, R44, R5, PT ;  /* 0x000000052c00720c */ /* 0x000fda0003fc6270 */
[----:B----4-:R-:W-:-:S05]  /*0f30*/  @!P6 PRMT R39, RZ, 0x5410, R39 ;  /* 0x00005410ff27e816 */ /* 0x010fca0000000027 */
[----:B------:R-:W-:Y:S01]  /*0f40*/  @!P6 FADD.FTZ R39, R39, -R2 ;  /* 0x800000022727e221 */ /* 0x000fe20000010000 */
[----:B------:R-:W-:-:S04]  /*0f50*/  IADD3 R2, R40, 0x100, RZ ;  /* 0x0000010028027810 */ /* 0x000fc80007ffe0ff */
[----:B------:R-:W-:Y:S02]  /*0f60*/  ISETP.GE.AND P1, PT, R2, R5, PT ;  /* 0x000000050200720c */ /* 0x000fe40003f26270 */
[----:B------:R-:W-:Y:S01]  /*0f70*/  IADD3 R2, R40, 0x180, RZ ;  /* 0x0000018028027810 */ /* 0x000fe20007ffe0ff */
[----:B------:R-:W-:-:S03]  /*0f80*/  @!P6 FMUL.FTZ R12, R39, R12 ;  /* 0x0000000c270ce220 */ /* 0x000fc60000410000 */
[----:B------:R-:W-:Y:S02]  /*0f90*/  ISETP.GE.AND P2, PT, R2, R5, PT ;  /* 0x000000050200720c */ /* 0x000fe40003f46270 */
[----:B------:R-:W-:-:S05]  /*0fa0*/  IADD3 R2, R40, 0x280, RZ ;  /* 0x0000028028027810 */ /* 0x000fca0007ffe0ff */
[----:B------:R-:W-:Y:S02]  /*0fb0*/  @!P1 PRMT R4, RZ, 0x5410, R4 ;  /* 0x00005410ff049816 */ /* 0x000fe40000000004 */
[-C--:B------:R-:W-:Y:S01]  /*0fc0*/  ISETP.GE.AND P4, PT, R2, R5.reuse, PT ;  /* 0x000000050200720c */ /* 0x080fe20003f86270 */
[----:B------:R-:W-:Y:S01]  /*0fd0*/  @!P6 FFMA.FTZ R2, R12, R8, R41 ;  /* 0x000000080c02e223 */ /* 0x000fe20000010029 */
[----:B------:R-:W-:Y:S01]  /*0fe0*/  IADD3 R11, R40, 0x200, RZ ;  /* 0x00000200280b7810 */ /* 0x000fe20007ffe0ff */
[----:B------:R-:W-:Y:S01]  /*0ff0*/  @!P1 FADD.FTZ R35, R4, -R35 ;  /* 0x8000002304239221 */ /* 0x000fe20000010000 */
[C---:B0-----:R-:W-:Y:S02]  /*1000*/  IADD3 R26, R40.reuse, 0x300, RZ ;  /* 0x00000300281a7810 */ /* 0x041fe40007ffe0ff */
[----:B------:R-:W-:Y:S02]  /*1010*/  IADD3 R4, R40, 0x380, RZ ;  /* 0x0000038028047810 */ /* 0x000fe40007ffe0ff */
[----:B------:R-:W-:-:S02]  /*1020*/  ISETP.GE.AND P3, PT, R11, R5, PT ;  /* 0x000000050b00720c */ /* 0x000fc40003f66270 */
[----:B------:R-:W-:Y:S02]  /*1030*/  @!P6 F2FP.BF16.PACK_AB R2, RZ, R2 ;  /* 0x00000002ff02e23e */ /* 0x000fe400000010ff */
[-C--:B------:R-:W-:Y:S02]  /*1040*/  ISETP.GE.AND P5, PT, R26, R5.reuse, PT ;  /* 0x000000051a00720c */ /* 0x080fe40003fa6270 */
[----:B------:R-:W-:Y:S01]  /*1050*/  ISETP.GE.AND P6, PT, R4, R5, PT ;  /* 0x000000050400720c */ /* 0x000fe20003fc6270 */
[----:B------:R-:W-:Y:S01]  /*1060*/  @!P0 IMAD.MOV.U32 R27, RZ, RZ, 0x2 ;  /* 0x00000002ff1b8424 */ /* 0x000fe200078e00ff */
[----:B------:R-:W-:Y:S02]  /*1070*/  @!P0 IADD3 R26, R3, R40, RZ ;  /* 0x00000028031a8210 */ /* 0x000fe40007ffe0ff */
[----:B------:R-:W-:-:S03]  /*1080*/  @!P0 F2FP.BF16.PACK_AB R19, RZ, R19 ;  /* 0x00000013ff13823e */ /* 0x000fc600000010ff */
[----:B------:R-:W-:Y:S01]  /*1090*/  @!P0 IMAD.WIDE.U32 R26, R26, R27, c[0x0][0x168] ;  /* 0x00005a001a1a8625 */ /* 0x000fe200078e001b */
[----:B------:R-:W-:Y:S02]  /*10a0*/  @!P0 MOV R40, R44 ;  /* 0x0000002c00288202 */ /* 0x000fe40000000f00 */
[----:B------:R-:W-:Y:S02]  /*10b0*/  @!P2 PRMT R43, RZ, 0x5410, R43 ;  /* 0x00005410ff2ba816 */ /* 0x000fe4000000002b */
[----:B------:R0:W-:Y:S01]  /*10c0*/  @!P0 STG.E.U16 [R26.64], R19 ;  /* 0x000000131a008986 */ /* 0x0001e2000c101504 */
[----:B------:R-:W-:Y:S01]  /*10d0*/  ISETP.GE.AND P0, PT, R40, R5, PT ;  /* 0x000000052800720c */ /* 0x000fe20003f06270 */
[----:B------:R-:W-:Y:S02]  /*10e0*/  @!P1 FMUL.FTZ R35, R35, R36 ;  /* 0x0000002423239220 */ /* 0x000fe40000410000 */
[----:B------:R-:W-:-:S04]  /*10f0*/  @!P2 FADD.FTZ R43, R43, -R42 ;  /* 0x8000002a2b2ba221 */ /* 0x000fc80000010000 */
[----:B------:R-:W-:Y:S01]  /*1100*/  @!P2 FMUL.FTZ R38, R43, R38 ;  /* 0x000000262b26a220 */ /* 0x000fe20000410000 */
[----:B------:R-:W-:Y:S01]  /*1110*/  BSSY B0, `(.L_x_23295) ;  /* 0x0000044000007945 */ /* 0x000fe20003800000 */
[----:B------:R-:W-:Y:S01]  /*1120*/  @!P1 FFMA.FTZ R32, R35, R37, R32 ;  /* 0x0000002523209223 */ /* 0x000fe20000010020 */
[----:B------:R-:W-:Y:S01]  /*1130*/  @!P3 PRMT R4, RZ, 0x5410, R9 ;  /* 0x00005410ff04b816 */ /* 0x000fe20000000009 */
[----:B------:R-:W-:Y:S01]  /*1140*/  @!P2 FFMA.FTZ R21, R38, R34, R21 ;  /* 0x000000222615a223 */ /* 0x000fe20000010015 */
[----:B------:R-:W-:Y:S03]  /*1150*/  BSSY B1, `(.L_x_23296) ;  /* 0x0000039000017945 */ /* 0x000fe60003800000 */
[----:B------:R-:W-:-:S04]  /*1160*/  @!P3 FADD.FTZ R33, R4, -R33 ;  /* 0x800000210421b221 */ /* 0x000fc80000010000 */
[----:B------:R-:W-:Y:S01]  /*1170*/  @!P3 FMUL.FTZ R20, R33, R20 ;  /* 0x000000142114b220 */ /* 0x000fe20000410000 */
[----:B------:R-:W-:-:S03]  /*1180*/  @!P4 PRMT R10, RZ, 0x5410, R10 ;  /* 0x00005410ff0ac816 */ /* 0x000fc6000000000a */
[----:B------:R-:W-:Y:S01]  /*1190*/  @!P3 FFMA.FTZ R13, R20, R18, R13 ;  /* 0x00000012140db223 */ /* 0x000fe2000001000d */
[----:B------:R-:W-:Y:S02]  /*11a0*/  @!P1 F2FP.BF16.PACK_AB R32, RZ, R32 ;  /* 0x00000020ff20923e */ /* 0x000fe400000010ff */
[----:B------:R-:W-:Y:S02]  /*11b0*/  @!P2 F2FP.BF16.PACK_AB R21, RZ, R21 ;  /* 0x00000015ff15a23e */ /* 0x000fe400000010ff */
[----:B------:R-:W-:Y:S02]  /*11c0*/  @!P3 F2FP.BF16.PACK_AB R13, RZ, R13 ;  /* 0x0000000dff0db23e */ /* 0x000fe400000010ff */
[----:B------:R-:W-:Y:S01]  /*11d0*/  @!P5 PRMT R15, RZ, 0x5410, R15 ;  /* 0x00005410ff0fd816 */ /* 0x000fe2000000000f */
[----:B------:R-:W-:-:S04]  /*11e0*/  @!P4 FADD.FTZ R10, R10, -R23 ;  /* 0x800000170a0ac221 */ /* 0x000fc80000010000 */
[----:B------:R-:W-:-:S04]  /*11f0*/  @!P4 FMUL.FTZ R10, R10, R17 ;  /* 0x000000110a0ac220 */ /* 0x000fc80000410000 */
[----:B------:R-:W-:-:S05]  /*1200*/  @!P4 FFMA.FTZ R7, R10, R16, R7 ;  /* 0x000000100a07c223 */ /* 0x000fca0000010007 */
[----:B------:R-:W-:Y:S01]  /*1210*/  @!P4 F2FP.BF16.PACK_AB R4, RZ, R7 ;  /* 0x00000007ff04c23e */ /* 0x000fe200000010ff */
[----:B------:R-:W-:-:S04]  /*1220*/  @!P5 FADD.FTZ R15, R15, -R28 ;  /* 0x8000001c0f0fd221 */ /* 0x000fc80000010000 */
[----:B------:R-:W-:-:S04]  /*1230*/  @!P5 FMUL.FTZ R15, R15, R24 ;  /* 0x000000180f0fd220 */ /* 0x000fc80000410000 */
[----:B------:R-:W-:-:S05]  /*1240*/  @!P5 FFMA.FTZ R15, R15, R22, R25 ;  /* 0x000000160f0fd223 */ /* 0x000fca0000010019 */
[----:B------:R-:W-:Y:S02]  /*1250*/  @!P5 F2FP.BF16.PACK_AB R15, RZ, R15 ;  /* 0x0000000fff0fd23e */ /* 0x000fe400000010ff */
[----:B---3--:R-:W-:-:S05]  /*1260*/  @!P6 PRMT R9, RZ, 0x5410, R6 ;  /* 0x00005410ff09e816 */ /* 0x008fca0000000006 */
[----:B-----5:R-:W-:-:S04]  /*1270*/  @!P6 FADD.FTZ R9, R9, -R30 ;  /* 0x8000001e0909e221 */ /* 0x020fc80000010000 */
[----:B--2---:R-:W-:-:S04]  /*1280*/  @!P6 FMUL.FTZ R9, R9, R14 ;  /* 0x0000000e0909e220 */ /* 0x004fc80000410000 */
[----:B------:R-:W-:-:S05]  /*1290*/  @!P6 FFMA.FTZ R0, R9, R0, R29 ;  /* 0x000000000900e223 */ /* 0x000fca000001001d */
[----:B------:R-:W-:Y:S01]  /*12a0*/  @!P6 F2FP.BF16.PACK_AB R0, RZ, R0 ;  /* 0x00000000ff00e23e */ /* 0x000fe200000010ff */
        /* <DEDUP_REMOVED lines=13> */
.L_x_23297:
[----:B0-----:R-:W-:-:S13]  /*1380*/  ISETP.GE.AND P0, PT, R40, R5, PT ;  /* 0x000000052800720c */ /* 0x001fda0003f06270 */
[----:B------:R-:W-:Y:S05]  /*1390*/  @P0 BRA `(.L_x_23299) ;  /* 0x000000c000000947 */ /* 0x000fea0003800000 */
[----:B------:R-:W-:Y:S02]  /*13a0*/  IADD3 R6, R3, R40, RZ ;  /* 0x0000002803067210 */ /* 0x000fe40007ffe0ff */
[----:B------:R-:W-:Y:S02]  /*13b0*/  MOV R7, 0x2 ;  /* 0x0000000200077802 */ /* 0x000fe40000000f00 */
[----:B------:R-:W-:-:S03]  /*13c0*/  IADD3 R40, R40, 0x80, RZ ;  /* 0x0000008028287810 */ /* 0x000fc60007ffe0ff */
[----:B------:R-:W-:-:S05]  /*13d0*/  IMAD.WIDE.U32 R6, R6, R7, c[0x0][0x168] ;  /* 0x00005a0006067625 */ /* 0x000fca00078e0007 */
[----:B------:R0:W-:Y:S02]  /*13e0*/  STG.E.U16 [R6.64], R21 ;  /* 0x0000001506007986 */ /* 0x0001e4000c101504 */
.L_x_23298:
[----:B------:R-:W-:-:S13]  /*13f0*/  ISETP.GE.AND P0, PT, R40, R5, PT ;  /* 0x000000052800720c */ /* 0x000fda0003f06270 */
[----:B------:R-:W-:Y:S05]  /*1400*/  @P0 BRA `(.L_x_23300) ;  /* 0x000000d000000947 */ /* 0x000fea0003800000 */
[----:B0-----:R-:W-:Y:S01]  /*1410*/  HFMA2.MMA R7, -RZ, RZ, 0, 1.1920928955078125e-07 ;  /* 0x00000002ff077435 */ /* 0x001fe200000001ff */
[----:B------:R-:W-:Y:S01]  /*1420*/  IMAD.IADD R6, R3, 0x1, R40 ;  /* 0x0000000103067824 */ /* 0x000fe200078e0228 */
[----:B------:R-:W-:-:S08]  /*1430*/  IADD3 R40, R40, 0x80, RZ ;  /* 0x0000008028287810 */ /* 0x000fd00007ffe0ff */
[----:B------:R-:W-:-:S05]  /*1440*/  IMAD.WIDE.U32 R6, R6, R7, c[0x0][0x168] ;  /* 0x00005a0006067625 */ /* 0x000fca00078e0007 */
[----:B------:R0:W-:Y:S02]  /*1450*/  STG.E.U16 [R6.64], R13 ;  /* 0x0000000d06007986 */ /* 0x0001e4000c101504 */
.L_x_23299:
        /* <DEDUP_REMOVED lines=8> */
.L_x_23300:
[----:B------:R-:W-:Y:S05]  /*14e0*/  BSYNC B1 ;  /* 0x0000000000017941 */ /* 0x000fea0003800000 */
.L_x_23296:
[----:B------:R-:W-:-:S13]  /*14f0*/  ISETP.GE.AND P0, PT, R40, R5, PT ;  /* 0x000000052800720c */ /* 0x000fda0003f06270 */
[----:B0-----:R-:W-:Y:S01]  /*1500*/  @!P0 MOV R7, 0x2 ;  /* 0x0000000200078802 */ /* 0x001fe20000000f00 */
[----:B------:R-:W-:Y:S01]  /*1510*/  @!P0 IMAD.IADD R6, R3, 0x1, R40 ;  /* 0x0000000103068824 */ /* 0x000fe200078e0228 */
[----:B------:R-:W-:-:S03]  /*1520*/  @!P0 IADD3 R40, R40, 0x80, RZ ;  /* 0x0000008028288810 */ /* 0x000fc60007ffe0ff */
[----:B------:R-:W-:-:S05]  /*1530*/  @!P0 IMAD.WIDE.U32 R6, R6, R7, c[0x0][0x168] ;  /* 0x00005a0006068625 */ /* 0x000fca00078e0007 */
[----:B------:R0:W-:Y:S02]  /*1540*/  @!P0 STG.E.U16 [R6.64], R15 ;  /* 0x0000000f06008986 */ /* 0x0001e4000c101504 */
.L_x_23301:
[----:B------:R-:W-:Y:S05]  /*1550*/  BSYNC B0 ;  /* 0x0000000000007941 */ /* 0x000fea0003800000 */
.L_x_23295:
        /* <DEDUP_REMOVED lines=8> */
.L_x_23302:
        /* <DEDUP_REMOVED lines=10> */
.L_x_26875:


//--------------------- .text._ZN2at6native29vectorized_elementwise_kernelILi4EZZZNS0_49_GLOBAL__N__b919a28f_16_Normalization_cu_5c38458722batch_norm_elementwiseERKNS_6TensorES5_RKSt8optionalIS3_ES9_S5_S5_ENKUlvE0_clEvENKUlvE1_clEvEUlN3c108BFloat16EffffE_St5arrayIPcLm6EEEEviT0_T1_ --------------------------
	.section	.text._ZN2at6native29vectorized_elementwise_kernelILi4EZZZNS0_49_GLOBAL__N__b919a28f_16_Normalization_cu_5c38458722batch_norm_elementwiseERKNS_6TensorES5_RKSt8optionalIS3_ES9_S5_S5_ENKUlvE0_clEvENKUlvE1_clEvEUlN3c108BFloat16EffffE_St5arrayIPcLm6EEEEviT0_T1_,"ax",@progbits
	.sectioninfo	@"SHI_REGISTERS=48"
	.align	128
        .global         _ZN2at6native29vectorized_elementwise_kernelILi4EZZZNS0_49_GLOBAL__N__b919a28f_16_Normalization_cu_5c38458722batch_norm_elementwiseERKNS_6TensorES5_RKSt8optionalIS3_ES9_S5_S5_ENKUlvE0_clEvENKUlvE1_clEvEUlN3c108BFloat16EffffE_St5arrayIPcLm6EEEEviT0_T1_
        .type           _ZN2at6native29vectorized_elementwise_kernelILi4EZZZNS0_49_GLOBAL__N__b919a28f_16_Normalization_cu_5c38458722batch_norm_elementwiseERKNS_6TensorES5_RKSt8optionalIS3_ES9_S5_S5_ENKUlvE0_clEvENKUlvE1_clEvEUlN3c108BFloat16EffffE_St5arrayIPcLm6EEEEviT0_T1_,@function
        .size           _ZN2at6native29vectorized_elementwise_kernelILi4EZZZNS0_49_GLOBAL__N__b919a28f_16_Normalization_cu_5c38458722batch_norm_elementwiseERKNS_6TensorES5_RKSt8optionalIS3_ES9_S5_S5_ENKUlvE0_clEvENKUlvE1_clEvEUlN3c108BFloat16EffffE_St5arrayIPcLm6EEEEviT0_T1_,(.L_x_26876 - _ZN2at6native29vectorized_elementwise_kernelILi4EZZZNS0_49_GLOBAL__N__b919a28f_16_Normalization_cu_5c38458722batch_norm_elementwiseERKNS_6TensorES5_RKSt8optionalIS3_ES9_S5_S5_ENKUlvE0_clEvENKUlvE1_clEvEUlN3c108BFloat16EffffE_St5arrayIPcLm6EEEEviT0_T1_)
        .other          _ZN2at6native29vectorized_elementwise_kernelILi4EZZZNS0_49_GLOBAL__N__b919a28f_16_Normalization_cu_5c38458722batch_norm_elementwiseERKNS_6TensorES5_RKSt8optionalIS3_ES9_S5_S5_ENKUlvE0_clEvENKUlvE1_clEvEUlN3c108BFloat16EffffE_St5arrayIPcLm6EEEEviT0_T1_,@"STO_CUDA_ENTRY STV_DEFAULT"
_ZN2at6native29vectorized_elementwise_kernelILi4EZZZNS0_49_GLOBAL__N__b919a28f_16_Normalization_cu_5c38458722batch_norm_elementwiseERKNS_6TensorES5_RKSt8optionalIS3_ES9_S5_S5_ENKUlvE0_clEvENKUlvE1_clEvEUlN3c108BFloat16EffffE_St5arrayIPcLm6EEEEviT0_T1_:
.text._ZN2at6native29vectorized_elementwise_kernelILi4EZZZNS0_49_GLOBAL__N__b919a28f_16_Normalization_cu_5c38458722batch_norm_elementwiseERKNS_6TensorES5_RKSt8optionalIS3_ES9_S5_S5_ENKUlvE0_clEvENKUlvE1_clEvEUlN3c108BFloat16EffffE_St5arrayIPcLm6EEEEviT0_T1_:
        /* <DEDUP_REMOVED lines=14> */
[----:B------:R0:W2:Y:S04]  /*00e0*/  LDG.E.64 R38, [R28.64] ;  /* 0x000000041c267981 */ /* 0x0000a8000c1e1b00 */
[----:B------:R1:W3:Y:S01]  /*00f0*/  LDG.E.128 R4, [R32.64] ;  /* 0x0000000420047981 */ /* 0x0002e2000c1e1d00 */
[----:B------:R-:W-:-:S03]  /*0100*/  IMAD.WIDE R12, R3, R18, c[0x0][0x178] ;  /* 0x00005e00030c7625 */ /* 0x000fc600078e0212 */
[----:B------:R0:W4:Y:S01]  /*0110*/  LDG.E.64 R36, [R28.64+0x400] ;  /* 0x000400041c247981 */ /* 0x000122000c1e1b00 */
[----:B------:R-:W-:-:S03]  /*0120*/  IMAD.WIDE R16, R3, R18, c[0x0][0x180] ;  /* 0x0000600003107625 */ /* 0x000fc600078e0212 */
[----:B------:R1:W5:Y:S01]  /*0130*/  LDG.E.128 R8, [R32.64+0x800] ;  /* 0x0008000420087981 */ /* 0x000362000c1e1d00 */
[----:B------:R-:W-:-:S04]  /*0140*/  IMAD.WIDE R18, R3, R18, c[0x0][0x190] ;  /* 0x0000640003127625 */ /* 0x000fc800078e0212 */
[----:B------:R-:W-:-:S04]  /*0150*/  IMAD.WIDE.U32 R42, R0, 0x10, R12 ;  /* 0x00000010002a7825 */ /* 0x000fc800078e000c */
[C---:B------:R-:W-:Y:S01]  /*0160*/  IMAD.WIDE.U32 R34, R0.reuse, 0x10, R18 ;  /* 0x0000001000227825 */ /* 0x040fe200078e0012 */
[----:B------:R-:W4:Y:S03]  /*0170*/  LDG.E.128 R12, [R42.64] ;  /* 0x000000042a0c7981 */ /* 0x000f26000c1e1d00 */
[----:B------:R-:W-:Y:S01]  /*0180*/  IMAD.WIDE.U32 R44, R0, 0x10, R16 ;  /* 0x00000010002c7825 */ /* 0x000fe200078e0010 */
[----:B------:R1:W5:Y:S04]  /*0190*/  LDG.E.128 R24, [R34.64] ;  /* 0x0000000422187981 */ /* 0x000368000c1e1d00 */
[----:B------:R-:W5:Y:S04]  /*01a0*/  LDG.E.128 R16, [R42.64+0x800] ;  /* 0x000800042a107981 */ /* 0x000f68000c1e1d00 */
[----:B------:R-:W5:Y:S04]  /*01b0*/  LDG.E.128 R20, [R44.64] ;  /* 0x000000042c147981 */ /* 0x000f68000c1e1d00 */
[----:B0-----:R-:W5:Y:S04]  /*01c0*/  LDG.E.128 R28, [R44.64+0x800] ;  /* 0x000800042c1c7981 */ /* 0x001f68000c1e1d00 */
[----:B-1----:R-:W5:Y:S01]  /*01d0*/  LDG.E.128 R32, [R34.64+0x800] ;  /* 0x0008000422207981 */ /* 0x002f62000c1e1d00 */
[----:B------:R-:W-:-:S06]  /*01e0*/  IMAD.WIDE.U32 R2, R3, R2, c[0x0][0x168] ;  /* 0x00005a0003027625 */ /* 0x000fcc00078e0002 */
[----:B------:R-:W-:Y:S01]  /*01f0*/  IMAD.WIDE R2, R0, 0x8, R2 ;  /* 0x0000000800027825 */ /* 0x000fe200078e0202 */
[----:B--2---:R-:W-:-:S05]  /*0200*/  PRMT R41, RZ, 0x5410, R38 ;  /* 0x00005410ff297816 */ /* 0x004fca0000000026 */
[----:B---3--:R-:W-:Y:S01]  /*0210*/  FADD.FTZ R41, -R4, R41 ;  /* 0x0000002904297221 */ /* 0x008fe20000010100 */
[----:B------:R-:W-:-:S05]  /*0220*/  PRMT R4, RZ, 0x7610, R38 ;  /* 0x00007610ff047816 */ /* 0x000fca0000000026 */
[----:B------:R-:W-:Y:S01]  /*0230*/  FADD.FTZ R4, -R5, R4 ;  /* 0x0000000405047221 */ /* 0x000fe20000010100 */
[----:B------:R-:W-:-:S05]  /*0240*/  PRMT R5, RZ, 0x5410, R39 ;  /* 0x00005410ff057816 */ /* 0x000fca0000000027 */
[----:B------:R-:W-:Y:S01]  /*0250*/  FADD.FTZ R5, -R6, R5 ;  /* 0x0000000506057221 */ /* 0x000fe20000010100 */
[----:B------:R-:W-:-:S05]  /*0260*/  PRMT R6, RZ, 0x7610, R39 ;  /* 0x00007610ff067816 */ /* 0x000fca0000000027 */
[----:B------:R-:W-:Y:S01]  /*0270*/  FADD.FTZ R6, -R7, R6 ;  /* 0x0000000607067221 */ /* 0x000fe20000010100 */
[--C-:B----4-:R-:W-:Y:S02]  /*0280*/  PRMT R7, RZ, 0x5410, R36.reuse ;  /* 0x00005410ff077816 */ /* 0x110fe40000000024 */
[----:B------:R-:W-:-:S03]  /*0290*/  PRMT R36, RZ, 0x7610, R36 ;  /* 0x00007610ff247816 */ /* 0x000fc60000000024 */
[----:B-----5:R-:W-:Y:S01]  /*02a0*/  FADD.FTZ R7, -R8, R7 ;  /* 0x0000000708077221 */ /* 0x020fe20000010100 */
[--C-:B------:R-:W-:Y:S01]  /*02b0*/  PRMT R8, RZ, 0x7610, R37.reuse ;  /* 0x00007610ff087816 */ /* 0x100fe20000000025 */
[----:B------:R-:W-:Y:S01]  /*02c0*/  FADD.FTZ R36, -R9, R36 ;  /* 0x0000002409247221 */ /* 0x000fe20000010100 */
        /* <DEDUP_REMOVED lines=11> */
[----:B------:R-:W-:Y:S02]  /*0380*/  FFMA.FTZ R20, R24, R41, R20 ;  /* 0x0000002918147223 */ /* 0x000fe40000010014 */
[----:B------:R-:W-:-:S02]  /*0390*/  FFMA.FTZ R21, R25, R4, R21 ;  /* 0x0000000419157223 */ /* 0x000fc40000010015 */
[----:B------:R-:W-:Y:S02]  /*03a0*/  FFMA.FTZ R5, R26, R5, R22 ;  /* 0x000000051a057223 */ /* 0x000fe40000010016 */
[----:B------:R-:W-:Y:S02]  /*03b0*/  FFMA.FTZ R6, R27, R6, R23 ;  /* 0x000000061b067223 */ /* 0x000fe40000010017 */
[----:B------:R-:W-:Y:S02]  /*03c0*/  FFMA.FTZ R7, R32, R7, R28 ;  /* 0x0000000720077223 */ /* 0x000fe4000001001c */
[----:B------:R-:W-:Y:S02]  /*03d0*/  FFMA.FTZ R36, R33, R36, R29 ;  /* 0x0000002421247223 */ /* 0x000fe4000001001d */
[----:B------:R-:W-:Y:S02]  /*03e0*/  FFMA.FTZ R9, R34, R9, R30 ;  /* 0x0000000922097223 */ /* 0x000fe4000001001e */
[----:B------:R-:W-:Y:S01]  /*03f0*/  FFMA.FTZ R8, R35, R8, R31 ;  /* 0x0000000823087223 */ /* 0x000fe2000001001f */
[----:B------:R-:W-:-:S02]  /*0400*/  F2FP.BF16.PACK_AB R4, R21, R20 ;  /* 0x000000141504723e */ /* 0x000fc400000010ff */
[----:B------:R-:W-:Y:S02]  /*0410*/  F2FP.BF16.PACK_AB R5, R6, R5 ;  /* 0x000000050605723e */ /* 0x000fe400000010ff */
[----:B------:R-:W-:Y:S02]  /*0420*/  F2FP.BF16.PACK_AB R36, R36, R7 ;  /* 0x000000072424723e */ /* 0x000fe400000010ff */
[----:B------:R-:W-:Y:S01]  /*0430*/  F2FP.BF16.PACK_AB R37, R8, R9 ;  /* 0x000000090825723e */ /* 0x000fe200000010ff */
[----:B------:R-:W-:Y:S04]  /*0440*/  STG.E.64 [R2.64], R4 ;  /* 0x0000000402007986 */ /* 0x000fe8000c101b04 */
[----:B------:R-:W-:Y:S01]  /*0450*/  STG.E.64 [R2.64+0x400], R36 ;  /* 0x0004002402007986 */ /* 0x000fe2000c101b04 */
[----:B------:R-:W-:Y:S05]  /*0460*/  EXIT ;  /* 0x000000000000794d */ /* 0x000fea0003800000 */
.L_x_23303:
        /* <DEDUP_REMOVED lines=229> */
.L_x_23306:
[----:B0-----:R-:W-:-:S13]  /*12c0*/  ISETP.GE.AND P0, PT, R40, R5, PT ;  /* 0x000000052800720c */ /* 0x001fda0003f06270 */
[----:B------:R-:W-:Y:S05]  /*12d0*/  @P0 BRA `(.L_x_23308) ;  /* 0x000000c000000947 */ /* 0x000fea0003800000 */
[----:B------:R-:W-:Y:S02]  /*12e0*/  IADD3 R6, R3, R40, RZ ;  /* 0x0000002803067210 */ /* 0x000fe40007ffe0ff */
[----:B------:R-:W-:Y:S02]  /*12f0*/  MOV R7, 0x2 ;  /* 0x0000000200077802 */ /* 0x000fe40000000f00 */
[----:B------:R-:W-:-:S03]  /*1300*/  IADD3 R40, R40, 0x80, RZ ;  /* 0x0000008028287810 */ /* 0x000fc60007ffe0ff */
[----:B------:R-:W-:-:S05]  /*1310*/  IMAD.WIDE.U32 R6, R6, R7, c[0x0][0x168] ;  /* 0x00005a0006067625 */ /* 0x000fca00078e0007 */
[----:B------:R0:W-:Y:S02]  /*1320*/  STG.E.U16 [R6.64], R21 ;  /* 0x0000001506007986 */ /* 0x0001e4000c101504 */
.L_x_23307:
[----:B------:R-:W-:-:S13]  /*1330*/  ISETP.GE.AND P0, PT, R40, R5, PT ;  /* 0x000000052800720c */ /* 0x000fda0003f06270 */
[----:B------:R-:W-:Y:S05]  /*1340*/  @P0 BRA `(.L_x_23309) ;  /* 0x000000d000000947 */ /* 0x000fea0003800000 */
[----:B0-----:R-:W-:Y:S01]  /*1350*/  HFMA2.MMA R7, -RZ, RZ, 0, 1.1920928955078125e-07 ;  /* 0x00000002ff077435 */ /* 0x001fe200000001ff */
[----:B------:R-:W-:Y:S01]  /*1360*/  IMAD.IADD R6, R3, 0x1, R40 ;  /* 0x0000000103067824 */ /* 0x000fe200078e0228 */
[----:B------:R-:W-:-:S08]  /*1370*/  IADD3 R40, R40, 0x80, RZ ;  /* 0x0000008028287810 */ /* 0x000fd00007ffe0ff */
[----:B------:R-:W-:-:S05]  /*1380*/  IMAD.WIDE.U32 R6, R6, R7, c[0x0][0x168] ;  /* 0x00005a0006067625 */ /* 0x000fca00078e0007 */
[----:B------:R0:W-:Y:S02]  /*1390*/  STG.E.U16 [R6.64], R13 ;  /* 0x0000000d06007986 */ /* 0x0001e4000c101504 */
.L_x_23308:
        /* <DEDUP_REMOVED lines=8> */
.L_x_23309:
[----:B------:R-:W-:Y:S05]  /*1420*/  BSYNC B1 ;  /* 0x0000000000017941 */ /* 0x000fea0003800000 */
.L_x_23305:
[----:B------:R-:W-:-:S13]  /*1430*/  ISETP.GE.AND P0, PT, R40, R5, PT ;  /* 0x000000052800720c */ /* 0x000fda0003f06270 */
[----:B0-----:R-:W-:Y:S01]  /*1440*/  @!P0 MOV R7, 0x2 ;  /* 0x0000000200078802 */ /* 0x001fe20000000f00 */
[----:B------:R-:W-:Y:S01]  /*1450*/  @!P0 IMAD.IADD R6, R3, 0x1, R40 ;  /* 0x0000000103068824 */ /* 0x000fe200078e0228 */
[----:B------:R-:W-:-:S03]  /*1460*/  @!P0 IADD3 R40, R40, 0x80, RZ ;  /* 0x0000008028288810 */ /* 0x000fc60007ffe0ff */
[----:B------:R-:W-:-:S05]  /*1470*/  @!P0 IMAD.WIDE.U32 R6, R6, R7, c[0x0][0x168] ;  /* 0x00005a0006068625 */ /* 0x000fca00078e0007 */
[----:B------:R0:W-:Y:S02]  /*1480*/  @!P0 STG.E.U16 [R6.64], R15 ;  /* 0x0000000f06008986 */ /* 0x0001e4000c101504 */
.L_x_23310:
[----:B------:R-:W-:Y:S05]  /*1490*/  BSYNC B0 ;  /* 0x0000000000007941 */ /* 0x000fea0003800000 */
.L_x_23304:
        /* <DEDUP_REMOVED lines=8> */
.L_x_23311:
        /* <DEDUP_REMOVED lines=14> */
.L_x_26876:


//--------------------- .text._ZN2at6native29vectorized_elementwise_kernelILi8EZZZNS0_49_GLOBAL__N__b919a28f_16_Normalization_cu_5c38458722batch_norm_elementwiseERKNS_6TensorES5_RKSt8optionalIS3_ES9_S5_S5_ENKUlvE0_clEvENKUlvE1_clEvEUlN3c108BFloat16EffffE_St5arrayIPcLm6EEEEviT0_T1_ --------------------------
	.section	.text._ZN2at6native29vectorized_elementwise_kernelILi8EZZZNS0_49_GLOBAL__N__b919a28f_16_Normalization_cu_5c38458722batch_norm_elementwiseERKNS_6TensorES5_RKSt8optionalIS3_ES9_S5_S5_ENKUlvE0_clEvENKUlvE1_clEvEUlN3c108BFloat16EffffE_St5arrayIPcLm6EEEEviT0_T1_,"ax",@progbits
	.sectioninfo	@"SHI_REGISTERS=4"
	.align	128
        .global         _ZN2at6native29vectorized_elementwise_kernelILi8EZZZNS0_49_GLOBAL__N__b919a28f_16_Normalization_cu_5c38458722batch_norm_elementwiseERKNS_6TensorES5_RKSt8optionalIS3_ES9_S5_S5_ENKUlvE0_clEvENKUlvE1_clEvEUlN3c108BFloat16EffffE_St5arrayIPcLm6EEEEviT0_T1_
        .type           _ZN2at6native29vectorized_elementwise_kernelILi8EZZZNS0_49_GLOBAL__N__b919a28f_16_Normalization_cu_5c38458722batch_norm_elementwiseERKNS_6TensorES5_RKSt8optionalIS3_ES9_S5_S5_ENKUlvE0_clEvENKUlvE1_clEvEUlN3c108BFloat16EffffE_St5arrayIPcLm6EEEEviT0_T1_,@function
        .size           _ZN2at6native29vectorized_elementwise_kernelILi8EZZZNS0_49_GLOBAL__N__b919a28f_16_Normalization_cu_5c38458722batch_norm_elementwiseERKNS_6TensorES5_RKSt8optionalIS3_ES9_S5_S5_ENKUlvE0_clEvENKUlvE1_clEvEUlN3c108BFloat16EffffE_St5arrayIPcLm6EEEEviT0_T1_,(.L_x_26877 - _ZN2at6native29vectorized_elementwise_kernelILi8EZZZNS0_49_GLOBAL__N__b919a28f_16_Normalization_cu_5c38458722batch_norm_elementwiseERKNS_6TensorES5_RKSt8optionalIS3_ES9_S5_S5_ENKUlvE0_clEvENKUlvE1_clEvEUlN3c108BFloat16EffffE_St5arrayIPcLm6EEEEviT0_T1_)
        .other          _ZN2at6native29vectorized_elementwise_kernelILi8EZZZNS0_49_GLOBAL__N__b919a28f_16_Normalization_cu_5c38458722batch_norm_elementwiseERKNS_6TensorES5_RKSt8optionalIS3_ES9_S5_S5_ENKUlvE0_clEvENKUlvE1_clEvEUlN3c108BFloat16EffffE_St5arrayIPcLm6EEEEviT0_T1_,@"STO_CUDA_ENTRY STV_DEFAULT"
_ZN2at6native29vectorized_elementwise_kernelILi8EZZZNS0_49_GLOBAL__N__b919a28f_16_Normalization_cu_5c38458722batch_norm_elementwiseERKNS_6TensorES5_RKSt8optionalIS3_ES9_S5_S5_ENKUlvE0_clEvENKUlvE1_clEvEUlN3c108BFloat16EffffE_St5arrayIPcLm6EEEEviT0_T1_:
.text._ZN2at6native29vectorized_elementwise_kernelILi8EZZZNS0_49_GLOBAL__N__b919a28f_16_Normalization_cu_5c38458722batch_norm_elementwiseERKNS_6TensorES5_RKSt8optionalIS3_ES9_S5_S5_ENKUlvE0_clEvENKUlvE1_clEvEUlN3c108BFloat16EffffE_St5arrayIPcLm6EEEEviT0_T1_:
[----:B------:R-:W-:Y:S02]  /*0000*/  MOV R1, c[0x0][0x28] ;  /* 0x00000a0000017a02 */ /* 0x000fe40000000f00 */
[----:B------:R-:W-:Y:S05]  /*0010*/  EXIT ;  /* 0x000000000000794d */ /* 0x000fea0003800000 */
.L_x_23312:
        /* <DEDUP_REMOVED lines=14> */
.L_x_26877:


//--------------------- .text._ZN2at6native18elementwise_kernelILi128ELi4EZNS0_15gpu_kernel_implIZZZNS0_49_GLOBAL__N__b919a28f_16_Normalization_cu_5c38458722batch_norm_elementwiseERKNS_6TensorES6_RKSt8optionalIS4_ESA_S6_S6_ENKUlvE0_clEvENKUlvE0_clEvEUlfffffE_EEvRNS_18TensorIteratorBaseERKT_EUliE_EEviT1_ --------------------------
	.section	.text._ZN2at6native18elementwise_kernelILi128ELi4EZNS0_15gpu_kernel_implIZZZNS0_49_GLOBAL__N__b919a28f_16_Normalization_cu_5c38458722batch_norm_elementwiseERKNS_6TensorES6_RKSt8optionalIS4_ESA_S6_S6_ENKUlvE0_clEvENKUlvE0_clEvEUlfffffE_EEvRNS_18TensorIteratorBaseERKT_EUliE_EEviT1_,"ax",@progbits
	.sectioninfo	@"SHI_REGISTERS=30"
	.align	128
        .global         _ZN2at6native18elementwise_kernelILi128ELi4EZNS0_15gpu_kernel_implIZZZNS0_49_GLOBAL__N__b919a28f_16_Normalization_cu_5c38458722batch_norm_elementwiseERKNS_6TensorES6_RKSt8optionalIS4_ESA_S6_S6_ENKUlvE0_clEvENKUlvE0_clEvEUlfffffE_EEvRNS_18TensorIteratorBaseERKT_EUliE_EEviT1_
        .type           _ZN2at6native18elementwise_kernelILi128ELi4EZNS0_15gpu_kernel_implIZZZNS0_49_GLOBAL__N__b919a28f_16_Normalization_cu_5c38458722batch_norm_elementwiseERKNS_6TensorES6_RKSt8optionalIS4_ESA_S6_S6_ENKUlvE0_clEvENKUlvE0_clEvEUlfffffE_EEvRNS_18TensorIteratorBaseERKT_EUliE_EEviT1_,@function
        .size           _ZN2at6native18elementwise_kernelILi128ELi4EZNS0_15gpu_kernel_implIZZZNS0_49_GLOBAL__N__b919a28f_16_Normalization_cu_5c38458722batch_norm_elementwiseERKNS_6TensorES6_RKSt8optionalIS4_ESA_S6_S6_ENKUlvE0_clEvENKUlvE0_clEvEUlfffffE_EEvRNS_18TensorIteratorBaseERKT_EUliE_EEviT1_,(.L_x_26878 - _ZN2at6native18elementwise_kernelILi128ELi4EZNS0_15gpu_kernel_implIZZZNS0_49_GLOBAL__N__b919a28f_16_Normalization_cu_5c38458722batch_norm_elementwiseERKNS_6TensorES6_RKSt8optionalIS4_ESA_S6_S6_ENKUlvE0_clEvENKUlvE0_clEvEUlfffffE_EEvRNS_18TensorIteratorBaseERKT_EUliE_EEviT1_)
        .other          _ZN2at6native18elementwise_kernelILi128ELi4EZNS0_15gpu_kernel_implIZZZNS0_49_GLOBAL__N__b919a28f_16_Normalization_cu_5c38458722batch_norm_elementwiseERKNS_6TensorES6_RKSt8optionalIS4_ESA_S6_S6_ENKUlvE0_clEvENKUlvE0_clEvEUlfffffE_EEvRNS_18TensorIteratorBaseERKT_EUliE_EEviT1_,@"STO_CUDA_ENTRY STV_DEFAULT"
_ZN2at6native18elementwise_kernelILi128ELi4EZNS0_15gpu_kernel_implIZZZNS0_49_GLOBAL__N__b919a28f_16_Normalization_cu_5c38458722batch_norm_elementwiseERKNS_6TensorES6_RKSt8optionalIS4_ESA_S6_S6_ENKUlvE0_clEvENKUlvE0_clEvEUlfffffE_EEvRNS_18TensorIteratorBaseERKT_EUliE_EEviT1_:
.text._ZN2at6native18elementwise_kernelILi128ELi4EZNS0_15gpu_kernel_implIZZZNS0_49_GLOBAL__N__b919a28f_16_Normalization_cu_5c38458722batch_norm_elementwiseERKNS_6TensorES6_RKSt8optionalIS4_ESA_S6_S6_ENKUlvE0_clEvENKUlvE0_clEvEUlfffffE_EEvRNS_18TensorIteratorBaseERKT_EUliE_EEviT1_:
        /* <DEDUP_REMOVED lines=340> */
.L_x_23315:
        /* <DEDUP_REMOVED lines=20> */
.L_x_23320:
[----:B------:R-:W2:Y:S02]  /*1680*/  LDG.E.U8 R2, [R2.64] ;  /* 0x0000002402027981 */ /* 0x000ea4000c1e1100 */
[----:B--2---:R0:W1:Y:S01]  /*1690*/  I2F.U16 R22, R2 ;  /* 0x0000000200167306 */ /* 0x0040620000101000 */
[----:B------:R-:W-:Y:S05]  /*16a0*/  BRA `(.L_x_23322) ;  /* 0x00000ca000007947 */ /* 0x000fea0003800000 */
.L_x_23319:
        /* <DEDUP_REMOVED lines=9> */
.L_x_23324:
[----:B------:R-:W2:Y:S02]  /*1740*/  LDG.E R2, [R2.64] ;  /* 0x0000002402027981 */ /* 0x000ea4000c1e1900 */
[----:B--2---:R0:W1:Y:S01]  /*1750*/  I2F R22, R2 ;  /* 0x0000000200167306 */ /* 0x0040620000201400 */
[----:B------:R-:W-:Y:S05]  /*1760*/  BRA `(.L_x_23322) ;  /* 0x00000be000007947 */ /* 0x000fea0003800000 */
.L_x_23323:
[----:B------:R-:W2:Y:S02]  /*1770*/  LDG.E.U16 R2, [R2.64] ;  /* 0x0000002402027981 */ /* 0x000ea4000c1e1500 */
[----:B--2---:R0:W1:Y:S01]  /*1780*/  I2F.S16 R22, R2 ;  /* 0x0000000200167306 */ /* 0x0040620000101400 */
[----:B------:R-:W-:Y:S05]  /*1790*/  BRA `(.L_x_23322) ;  /* 0x00000bb000007947 */ /* 0x000fea0003800000 */
.L_x_23318:
        /* <DEDUP_REMOVED lines=8> */
.L_x_23326:
[----:B------:R-:W2:Y:S02]  /*1820*/  LDG.E.U16 R2, [R2.64] ;  /* 0x0000002402027981 */ /* 0x000ea4000c1e1500 */
[----:B--2---:R-:W-:Y:S01]  /*1830*/  HADD2.F32 R22, -RZ, R2.H0_H0 ;  /* 0x20000002ff167230 */ /* 0x004fe20000004100 */
[----:B------:R-:W-:Y:S05]  /*1840*/  BRA `(.L_x_23322) ;  /* 0x00000b0000007947 */ /* 0x000fea0003800000 */
.L_x_23325:
        /* <DEDUP_REMOVED lines=8> */
.L_x_23328:
[----:B------:R-:W2:Y:S02]  /*18d0*/  LDG.E.U16 R2, [R2.64] ;  /* 0x0000002402027981 */ /* 0x000ea4000c1e1500 */
[----:B--2---:R-:W-:Y:S01]  /*18e0*/  HADD2.F32 R22, -RZ, R2.H0_H0 ;  /* 0x20000002ff167230 */ /* 0x004fe20000004100 */
[----:B------:R-:W-:Y:S05]  /*18f0*/  BRA `(.L_x_23322) ;  /* 0x00000a5000007947 */ /* 0x000fea0003800000 */
.L_x_23327:
[----:B------:R-:W2:Y:S02]  /*1900*/  LDG.E.64 R2, [R2.64] ;  /* 0x0000002402027981 */ /* 0x000ea4000c1e1b00 */
[----:B--2---:R-:W0:Y:S01]  /*1910*/  F2F.F32.F64 R22, R2 ;  /* 0x0000000200167310 */ /* 0x004e220000301000 */
[----:B------:R-:W0:-:S14]  /*1920*/  DSETP.GEU.AND P0, PT, |R2|, c[0x2][0x0], PT ;  /* 0x008000000200762a */ /* 0x000e1c0003f0e200 */
[----:B0-----:R-:W-:Y:S01]  /*1930*/  @!P0 FMUL R22, R22, 1.175494350822287508e-38 ;  /* 0x0080000016168820 */ /* 0x001fe20000400000 */
[----:B------:R-:W-:Y:S05]  /*1940*/  BRA `(.L_x_23322) ;  /* 0x00000a0000007947 */ /* 0x000fea0003800000 */
.L_x_23317:
        /* <DEDUP_REMOVED lines=12> */
.L_x_23331:
[----:B------:R-:W2:Y:S02]  /*1a10*/  LDG.E.64 R2, [R2.64] ;  /* 0x0000002402027981 */ /* 0x000ea4000c1e1b00 */
[----:B--2---:R-:W0:Y:S01]  /*1a20*/  F2F.F32.F64 R22, R2 ;  /* 0x0000000200167310 */ /* 0x004e220000301000 */
[----:B------:R-:W0:-:S14]  /*1a30*/  DSETP.GEU.AND P0, PT, |R2|, c[0x2][0x0], PT ;  /* 0x008000000200762a */ /* 0x000e1c0003f0e200 */
[----:B0-----:R-:W-:Y:S01]  /*1a40*/  @!P0 FMUL R22, R22, 1.175494350822287508e-38 ;  /* 0x0080000016168820 */ /* 0x001fe20000400000 */
[----:B------:R-:W-:Y:S05]  /*1a50*/  BRA `(.L_x_23322) ;  /* 0x000008f000007947 */ /* 0x000fea0003800000 */
.L_x_23330:
        /* <DEDUP_REMOVED lines=26> */
.L_x_23333:
        /* <DEDUP_REMOVED lines=13> */
.L_x_23332:
[----:B------:R-:W2:Y:S02]  /*1cd0*/  LDG.E.U16 R2, [R2.64] ;  /* 0x0000002402027981 */ /* 0x000ea4000c1e1500 */
[----:B--2---:R-:W-:Y:S01]  /*1ce0*/  PRMT R22, RZ, 0x5410, R2 ;  /* 0x00005410ff167816 */ /* 0x004fe20000000002 */
[----:B------:R-:W-:Y:S05]  /*1cf0*/  BRA `(.L_x_23322) ;  /* 0x0000065000007947 */ /* 0x000fea0003800000 */
.L_x_23329:
        /* <DEDUP_REMOVED lines=11> */
.L_x_23336:
        /* <DEDUP_REMOVED lines=20> */
.L_x_23338:
[----:B------:R-:W-:Y:S05]  /*1ef0*/  BSYNC B0 ;  /* 0x0000000000007941 */ /* 0x000fea0003800000 */
.L_x_23337:
[----:B------:R-:W-:Y:S01]  /*1f00*/  IMAD.SHL.U32 R2, R2, 0x100000, RZ ;  /* 0x0010000002027824 */ /* 0x000fe200078e00ff */
[----:B------:R-:W-:-:S04]  /*1f10*/  LEA R3, R0, 0x3b800000, 0x17 ;  /* 0x3b80000000037811 */ /* 0x000fc800078eb8ff */
[----:B------:R-:W-:Y:S01]  /*1f20*/  LOP3.LUT R22, R3, R2, R22, 0xfe, !PT ;  /* 0x0000000203167212 */ /* 0x000fe200078efe16 */
[----:B------:R-:W-:Y:S05]  /*1f30*/  BRA `(.L_x_23322) ;  /* 0x0000041000007947 */ /* 0x000fea0003800000 */
.L_x_23335:
        /* <DEDUP_REMOVED lines=20> */
.L_x_23340:
[----:B------:R-:W-:Y:S05]  /*2080*/  BSYNC B0 ;  /* 0x0000000000007941 */ /* 0x000fea0003800000 */
.L_x_23339:
[----:B------:R-:W-:Y:S01]  /*2090*/  IMAD.SHL.U32 R2, R2, 0x200000, RZ ;  /* 0x0020000002027824 */ /* 0x000fe200078e00ff */
[----:B------:R-:W-:-:S04]  /*20a0*/  LEA R3, R0, 0x37800000, 0x17 ;  /* 0x3780000000037811 */ /* 0x000fc800078eb8ff */
[----:B------:R-:W-:Y:S01]  /*20b0*/  LOP3.LUT R22, R3, R2, R22, 0xfe, !PT ;  /* 0x0000000203167212 */ /* 0x000fe200078efe16 */
[----:B------:R-:W-:Y:S05]  /*20c0*/  BRA `(.L_x_23322) ;  /* 0x0000028000007947 */ /* 0x000fea0003800000 */
.L_x_23334:
        /* <DEDUP_REMOVED lines=14> */
.L_x_23321:
        /* <DEDUP_REMOVED lines=21> */
.L_x_23342:
[----:B------:R-:W2:Y:S02]  /*2300*/  LDG.E.64 R2, [R2.64] ;  /* 0x0000002402027981 */ /* 0x000ea4000c1e1b00 */
[----:B--2---:R0:W1:Y:S01]  /*2310*/  I2F.U64 R22, R2 ;  /* 0x0000000200167312 */ /* 0x0040620000301000 */
[----:B------:R-:W-:Y:S05]  /*2320*/  BRA `(.L_x_23322) ;  /* 0x0000002000007947 */ /* 0x000fea0003800000 */
.L_x_23341:
[----:B------:R-:W2:Y:S02]  /*2330*/  LDG.E R2, [R2.64] ;  /* 0x0000002402027981 */ /* 0x000ea4000c1e1900 */
[----:B--2---:R0:W1:Y:S02]  /*2340*/  I2F.U32 R22, R2 ;  /* 0x0000000200167306 */ /* 0x0040640000201000 */
.L_x_23322:
[----:B------:R-:W-:Y:S05]  /*2350*/  BSYNC B6 ;  /* 0x0000000000067941 */ /* 0x000fea0003800000 */
.L_x_23316:
        /* <DEDUP_REMOVED lines=18> */
.L_x_23347:
[----:B------:R-:W2:Y:S02]  /*2480*/  LDG.E.U8 R2, [R2.64] ;  /* 0x0000002402027981 */ /* 0x000ea4000c1e1100 */
[----:B--2---:R0:W2:Y:S01]  /*2490*/  I2F.U16 R23, R2 ;  /* 0x0000000200177306 */ /* 0x0040a20000101000 */
[----:B------:R-:W-:Y:S05]  /*24a0*/  BRA `(.L_x_23349) ;  /* 0x00000ca000007947 */ /* 0x000fea0003800000 */
.L_x_23346:
        /* <DEDUP_REMOVED lines=9> */
.L_x_23351:
[----:B------:R-:W2:Y:S02]  /*2540*/  LDG.E R2, [R2.64] ;  /* 0x0000002402027981 */ /* 0x000ea4000c1e1900 */
[----:B--2---:R0:W2:Y:S01]  /*2550*/  I2F R23, R2 ;  /* 0x0000000200177306 */ /* 0x0040a20000201400 */
[----:B------:R-:W-:Y:S05]  /*2560*/  BRA `(.L_x_23349) ;  /* 0x00000be000007947 */ /* 0x000fea0003800000 */
.L_x_23350:
[----:B------:R-:W2:Y:S02]  /*2570*/  LDG.E.U16 R2, [R2.64] ;  /* 0x0000002402027981 */ /* 0x000ea4000c1e1500 */
[----:B--2---:R0:W2:Y:S01]  /*2580*/  I2F.S16 R23, R2 ;  /* 0x0000000200177306 */ /* 0x0040a20000101400 */
[----:B------:R-:W-:Y:S05]  /*2590*/  BRA `(.L_x_23349) ;  /* 0x00000bb000007947 */ /* 0x000fea0003800000 */
.L_x_23345:
        /* <DEDUP_REMOVED lines=8> */
.L_x_23353:
[----:B------:R-:W2:Y:S02]  /*2620*/  LDG.E.U16 R2, [R2.64] ;  /* 0x0000002402027981 */ /* 0x000ea4000c1e1500 */
[----:B--2---:R-:W-:Y:S01]  /*2630*/  HADD2.F32 R23, -RZ, R2.H0_H0 ;  /* 0x20000002ff177230 */ /* 0x004fe20000004100 */
[----:B------:R-:W-:Y:S05]  /*2640*/  BRA `(.L_x_23349) ;  /* 0x00000b0000007947 */ /* 0x000fea0003800000 */
.L_x_23352:
        /* <DEDUP_REMOVED lines=8> */
.L_x_23355:
[----:B------:R-:W2:Y:S02]  /*26d0*/  LDG.E.U16 R2, [R2.64] ;  /* 0x0000002402027981 */ /* 0x000ea4000c1e1500 */
[----:B--2---:R-:W-:Y:S01]  /*26e0*/  HADD2.F32 R23, -RZ, R2.H0_H0 ;  /* 0x20000002ff177230 */ /* 0x004fe20000004100 */
[----:B------:R-:W-:Y:S05]  /*26f0*/  BRA `(.L_x_23349) ;  /* 0x00000a5000007947 */ /* 0x000fea0003800000 */
.L_x_23354:
[----:B------:R-:W2:Y:S02]  /*2700*/  LDG.E.64 R2, [R2.64] ;  /* 0x0000002402027981 */ /* 0x000ea4000c1e1b00 */
[----:B--2---:R-:W0:Y:S01]  /*2710*/  F2F.F32.F64 R23, R2 ;  /* 0x0000000200177310 */ /* 0x004e220000301000 */
[----:B------:R-:W0:-:S14]  /*2720*/  DSETP.GEU.AND P0, PT, |R2|, c[0x2][0x0], PT ;  /* 0x008000000200762a */ /* 0x000e1c0003f0e200 */
[----:B0-----:R-:W-:Y:S01]  /*2730*/  @!P0 FMUL R23, R23, 1.175494350822287508e-38 ;  /* 0x0080000017178820 */ /* 0x001fe20000400000 */
[----:B------:R-:W-:Y:S05]  /*2740*/  BRA `(.L_x_23349) ;  /* 0x00000a0000007947 */ /* 0x000fea0003800000 */
.L_x_23344:
        /* <DEDUP_REMOVED lines=12> */
.L_x_23358:
[----:B------:R-:W2:Y:S02]  /*2810*/  LDG.E.64 R2, [R2.64] ;  /* 0x0000002402027981 */ /* 0x000ea4000c1e1b00 */
[----:B--2---:R-:W0:Y:S01]  /*2820*/  F2F.F32.F64 R23, R2 ;  /* 0x0000000200177310 */ /* 0x004e220000301000 */
[----:B------:R-:W0:-:S14]  /*2830*/  DSETP.GEU.AND P0, PT, |R2|, c[0x2][0x0], PT ;  /* 0x008000000200762a */ /* 0x000e1c0003f0e200 */
[----:B0-----:R-:W-:Y:S01]  /*2840*/  @!P0 FMUL R23, R23, 1.175494350822287508e-38 ;  /* 0x0080000017178820 */ /* 0x001fe20000400000 */
[----:B------:R-:W-:Y:S05]  /*2850*/  BRA `(.L_x_23349) ;  /* 0x000008f000007947 */ /* 0x000fea0003800000 */
.L_x_23357:
        /* <DEDUP_REMOVED lines=26> */
.L_x_23360:
        /* <DEDUP_REMOVED lines=13> */
.L_x_23359:
[----:B------:R-:W2:Y:S02]  /*2ad0*/  LDG.E.U16 R2, [R2.64] ;  /* 0x0000002402027981 */ /* 0x000ea4000c1e1500 */
[----:B--2---:R-:W-:Y:S01]  /*2ae0*/  PRMT R23, RZ, 0x5410, R2 ;  /* 0x00005410ff177816 */ /* 0x004fe20000000002 */
[----:B------:R-:W-:Y:S05]  /*2af0*/  BRA `(.L_x_23349) ;  /* 0x0000065000007947 */ /* 0x000fea0003800000 */
.L_x_23356:
        /* <DEDUP_REMOVED lines=11> */
.L_x_23363:
        /* <DEDUP_REMOVED lines=20> */
.L_x_23365:
[----:B------:R-:W-:Y:S05]  /*2cf0*/  BSYNC B0 ;  /* 0x0000000000007941 */ /* 0x000fea0003800000 */
.L_x_23364:
[----:B------:R-:W-:Y:S01]  /*2d00*/  IMAD.SHL.U32 R2, R2, 0x100000, RZ ;  /* 0x0010000002027824 */ /* 0x000fe200078e00ff */
[----:B------:R-:W-:-:S04]  /*2d10*/  LEA R0, R0, 0x3b800000, 0x17 ;  /* 0x3b80000000007811 */ /* 0x000fc800078eb8ff */
[----:B------:R-:W-:Y:S01]  /*2d20*/  LOP3.LUT R23, R0, R2, R23, 0xfe, !PT ;  /* 0x0000000200177212 */ /* 0x000fe200078efe17 */
[----:B------:R-:W-:Y:S05]  /*2d30*/  BRA `(.L_x_23349) ;  /* 0x0000041000007947 */ /* 0x000fea0003800000 */
.L_x_23362:
        /* <DEDUP_REMOVED lines=20> */
.L_x_23367:
[----:B------:R-:W-:Y:S05]  /*2e80*/  BSYNC B0 ;  /* 0x0000000000007941 */ /* 0x000fea0003800000 */
.L_x_23366:
[----:B------:R-:W-:Y:S01]  /*2e90*/  IMAD.SHL.U32 R2, R2, 0x200000, RZ ;  /* 0x0020000002027824 */ /* 0x000fe200078e00ff */
[----:B------:R-:W-:-:S04]  /*2ea0*/  LEA R0, R0, 0x37800000, 0x17 ;  /* 0x3780000000007811 */ /* 0x000fc800078eb8ff */
[----:B------:R-:W-:Y:S01]  /*2eb0*/  LOP3.LUT R23, R0, R2, R23, 0xfe, !PT ;  /* 0x0000000200177212 */ /* 0x000fe200078efe17 */
[----:B------:R-:W-:Y:S05]  /*2ec0*/  BRA `(.L_x_23349) ;  /* 0x0000028000007947 */ /* 0x000fea0003800000 */
.L_x_23361:
        /* <DEDUP_REMOVED lines=14> */
.L_x_23348:
        /* <DEDUP_REMOVED lines=21> */
.L_x_23369:
[----:B------:R-:W2:Y:S02]  /*3100*/  LDG.E.64 R2, [R2.64] ;  /* 0x0000002402027981 */ /* 0x000ea4000c1e1b00 */
[----:B--2---:R0:W2:Y:S01]  /*3110*/  I2F.U64 R23, R2 ;  /* 0x0000000200177312 */ /* 0x0040a20000301000 */
[----:B------:R-:W-:Y:S05]  /*3120*/  BRA `(.L_x_23349) ;  /* 0x0000002000007947 */ /* 0x000fea0003800000 */
.L_x_23368:
[----:B------:R-:W2:Y:S02]  /*3130*/  LDG.E R2, [R2.64] ;  /* 0x0000002402027981 */ /* 0x000ea4000c1e1900 */
[----:B--2---:R0:W2:Y:S02]  /*3140*/  I2F.U32 R23, R2 ;  /* 0x0000000200177306 */ /* 0x0040a40000201000 */
.L_x_23349:
[----:B------:R-:W-:Y:S05]  /*3150*/  BSYNC B6 ;  /* 0x0000000000067941 */ /* 0x000fea0003800000 */
.L_x_23343:
        /* <DEDUP_REMOVED lines=18> */
.L_x_23374:
[----:B------:R-:W3:Y:S02]  /*3280*/  LDG.E.U8 R2, [R2.64] ;  /* 0x0000002402027981 */ /* 0x000ee4000c1e1100 */
[----:B---3--:R0:W3:Y:S01]  /*3290*/  I2F.U16 R24, R2 ;  /* 0x0000000200187306 */ /* 0x0080e20000101000 */
[----:B------:R-:W-:Y:S05]  /*32a0*/  BRA `(.L_x_23376) ;  /* 0x00000ca000007947 */ /* 0x000fea0003800000 */
.L_x_23373:
        /* <DEDUP_REMOVED lines=9> */
.L_x_23378:
[----:B------:R-:W3:Y:S02]  /*3340*/  LDG.E R2, [R2.64] ;  /* 0x0000002402027981 */ /* 0x000ee4000c1e1900 */
[----:B---3--:R0:W3:Y:S01]  /*3350*/  I2F R24, R2 ;  /* 0x0000000200187306 */ /* 0x0080e20000201400 */
[----:B------:R-:W-:Y:S05]  /*3360*/  BRA `(.L_x_23376) ;  /* 0x00000be000007947 */ /* 0x000fea0003800000 */
.L_x_23377:
[----:B------:R-:W3:Y:S02]  /*3370*/  LDG.E.U16 R2, [R2.64] ;  /* 0x0000002402027981 */ /* 0x000ee4000c1e1500 */
[----:B---3--:R0:W3:Y:S01]  /*3380*/  I2F.S16 R24, R2 ;  /* 0x0000000200187306 */ /* 0x0080e20000101400 */
[----:B------:R-:W-:Y:S05]  /*3390*/  BRA `(.L_x_23376) ;  /* 0x00000bb000007947 */ /* 0x000fea0003800000 */
.L_x_23372:
        /* <DEDUP_REMOVED lines=8> */
.L_x_23380:
[----:B------:R-:W3:Y:S02]  /*3420*/  LDG.E.U16 R2, [R2.64] ;  /* 0x0000002402027981 */ /* 0x000ee4000c1e1500 */
[----:B---3--:R-:W-:Y:S01]  /*3430*/  HADD2.F32 R24, -RZ, R2.H0_H0 ;  /* 0x20000002ff187230 */ /* 0x008fe20000004100 */
[----:B------:R-:W-:Y:S05]  /*3440*/  BRA `(.L_x_23376) ;  /* 0x00000b0000007947 */ /* 0x000fea0003800000 */
.L_x_23379:
        /* <DEDUP_REMOVED lines=8> */
.L_x_23382:
[----:B------:R-:W3:Y:S02]  /*34d0*/  LDG.E.U16 R2, [R2.64] ;  /* 0x0000002402027981 */ /* 0x000ee4000c1e1500 */
[----:B---3--:R-:W-:Y:S01]  /*34e0*/  HADD2.F32 R24, -RZ, R2.H0_H0 ;  /* 0x20000002ff187230 */ /* 0x008fe20000004100 */
[----:B------:R-:W-:Y:S05]  /*34f0*/  BRA `(.L_x_23376) ;  /* 0x00000a5000007947 */ /* 0x000fea0003800000 */
.L_x_23381:
[----:B------:R-:W3:Y:S02]  /*3500*/  LDG.E.64 R2, [R2.64] ;  /* 0x0000002402027981 */ /* 0x000ee4000c1e1b00 */
[----:B---3--:R-:W0:Y:S01]  /*3510*/  F2F.F32.F64 R24, R2 ;  /* 0x0000000200187310 */ /* 0x008e220000301000 */
[----:B------:R-:W0:-:S14]  /*3520*/  DSETP.GEU.AND P0, PT, |R2|, c[0x2][0x0], PT ;  /* 0x008000000200762a */ /* 0x000e1c0003f0e200 */
[----:B0-----:R-:W-:Y:S01]  /*3530*/  @!P0 FMUL R24, R24, 1.175494350822287508e-38 ;  /* 0x0080000018188820 */ /* 0x001fe20000400000 */
[----:B------:R-:W-:Y:S05]  /*3540*/  BRA `(.L_x_23376) ;  /* 0x00000a0000007947 */ /* 0x000fea0003800000 */
.L_x_23371:
        /* <DEDUP_REMOVED lines=12> */
.L_x_23385:
[----:B------:R-:W3:Y:S02]  /*3610*/  LDG.E.64 R2, [R2.64] ;  /* 0x0000002402027981 */ /* 0x000ee4000c1e1b00 */
[----:B---3--:R-:W0:Y:S01]  /*3620*/  F2F.F32.F64 R24, R2 ;  /* 0x0000000200187310 */ /* 0x008e220000301000 */
[----:B------:R-:W0:-:S14]  /*3630*/  DSETP.GEU.AND P0, PT, |R2|, c[0x2][0x0], PT ;  /* 0x008000000200762a */ /* 0x000e1c0003f0e200 */
[----:B0-----:R-:W-:Y:S01]  /*3640*/  @!P0 FMUL R24, R24, 1.175494350822287508e-38 ;  /* 0x0080000018188820 */ /* 0x001fe20000400000 */
[----:B------:R-:W-:Y:S05]  /*3650*/  BRA `(.L_x_23376) ;  /* 0x000008f000007947 */ /* 0x000fea0003800000 */
.L_x_23384:
        /* <DEDUP_REMOVED lines=26> */
.L_x_23387:
        /* <DEDUP_REMOVED lines=13> */
.L_x_23386:
[----:B------:R-:W3:Y:S02]  /*38d0*/  LDG.E.U16 R2, [R2.64] ;  /* 0x0000002402027981 */ /* 0x000ee4000c1e1500 */
[----:B---3--:R-:W-:Y:S01]  /*38e0*/  PRMT R24, RZ, 0x5410, R2 ;  /* 0x00005410ff187816 */ /* 0x008fe20000000002 */
[----:B------:R-:W-:Y:S05]  /*38f0*/  BRA `(.L_x_23376) ;  /* 0x0000065000007947 */ /* 0x000fea0003800000 */
.L_x_23383:
        /* <DEDUP_REMOVED lines=11> */
.L_x_23390:
        /* <DEDUP_REMOVED lines=20> */
.L_x_23392:
[----:B------:R-:W-:Y:S05]  /*3af0*/  BSYNC B0 ;  /* 0x0000000000007941 */ /* 0x000fea0003800000 */
.L_x_23391:
[----:B------:R-:W-:Y:S01]  /*3b00*/  IMAD.SHL.U32 R2, R2, 0x100000, RZ ;  /* 0x0010000002027824 */ /* 0x000fe200078e00ff */
[----:B------:R-:W-:-:S04]  /*3b10*/  LEA R3, R0, 0x3b800000, 0x17 ;  /* 0x3b80000000037811 */ /* 0x000fc800078eb8ff */
[----:B------:R-:W-:Y:S01]  /*3b20*/  LOP3.LUT R24, R3, R2, R24, 0xfe, !PT ;  /* 0x0000000203187212 */ /* 0x000fe200078efe18 */
[----:B------:R-:W-:Y:S05]  /*3b30*/  BRA `(.L_x_23376) ;  /* 0x0000041000007947 */ /* 0x000fea0003800000 */
.L_x_23389:
        /* <DEDUP_REMOVED lines=20> */
.L_x_23394:
[----:B------:R-:W-:Y:S05]  /*3c80*/  BSYNC B0 ;  /* 0x0000000000007941 */ /* 0x000fea0003800000 */
.L_x_23393:
[----:B------:R-:W-:Y:S01]  /*3c90*/  IMAD.SHL.U32 R2, R2, 0x200000, RZ ;  /* 0x0020000002027824 */ /* 0x000fe200078e00ff */
[----:B------:R-:W-:-:S04]  /*3ca0*/  LEA R3, R0, 0x37800000, 0x17 ;  /* 0x3780000000037811 */ /* 0x000fc800078eb8ff */
[----:B------:R-:W-:Y:S01]  /*3cb0*/  LOP3.LUT R24, R3, R2, R24, 0xfe, !PT ;  /* 0x0000000203187212 */ /* 0x000fe200078efe18 */
[----:B------:R-:W-:Y:S05]  /*3cc0*/  BRA `(.L_x_23376) ;  /* 0x0000028000007947 */ /* 0x000fea0003800000 */
.L_x_23388:
        /* <DEDUP_REMOVED lines=14> */
.L_x_23375:
        /* <DEDUP_REMOVED lines=21> */
.L_x_23396:
[----:B------:R-:W3:Y:S02]  /*3f00*/  LDG.E.64 R2, [R2.64] ;  /* 0x0000002402027981 */ /* 0x000ee4000c1e1b00 */
[----:B---3--:R0:W3:Y:S01]  /*3f10*/  I2F.U64 R24, R2 ;  /* 0x0000000200187312 */ /* 0x0080e20000301000 */
[----:B------:R-:W-:Y:S05]  /*3f20*/  BRA `(.L_x_23376) ;  /* 0x0000002000007947 */ /* 0x000fea0003800000 */
.L_x_23395:
[----:B------:R-:W3:Y:S02]  /*3f30*/  LDG.E R2, [R2.64] ;  /* 0x0000002402027981 */ /* 0x000ee4000c1e1900 */
[----:B---3--:R0:W3:Y:S02]  /*3f40*/  I2F.U32 R24, R2 ;  /* 0x0000000200187306 */ /* 0x0080e40000201000 */
.L_x_23376:
[----:B------:R-:W-:Y:S05]  /*3f50*/  BSYNC B6 ;  /* 0x0000000000067941 */ /* 0x000fea0003800000 */
.L_x_23370:
        /* <DEDUP_REMOVED lines=18> */
.L_x_23401:
[----:B------:R-:W4:Y:S02]  /*4080*/  LDG.E.U8 R2, [R2.64] ;  /* 0x0000002402027981 */ /* 0x000f24000c1e1100 */
[----:B----4-:R0:W4:Y:S01]  /*4090*/  I2F.U16 R27, R2 ;  /* 0x00000002001b7306 */ /* 0x0101220000101000 */
[----:B------:R-:W-:Y:S05]  /*40a0*/  BRA `(.L_x_23403) ;  /* 0x00000ca000007947 */ /* 0x000fea0003800000 */
.L_x_23400:
        /* <DEDUP_REMOVED lines=9> */
.L_x_23405:
[----:B------:R-:W4:Y:S02]  /*4140*/  LDG.E R2, [R2.64] ;  /* 0x0000002402027981 */ /* 0x000f24000c1e1900 */
[----:B----4-:R0:W4:Y:S01]  /*4150*/  I2F R27, R2 ;  /* 0x00000002001b7306 */ /* 0x0101220000201400 */
[----:B------:R-:W-:Y:S05]  /*4160*/  BRA `(.L_x_23403) ;  /* 0x00000be000007947 */ /* 0x000fea0003800000 */
.L_x_23404:
[----:B------:R-:W4:Y:S02]  /*4170*/  LDG.E.U16 R2, [R2.64] ;  /* 0x0000002402027981 */ /* 0x000f24000c1e1500 */
[----:B----4-:R0:W4:Y:S01]  /*4180*/  I2F.S16 R27, R2 ;  /* 0x00000002001b7306 */ /* 0x0101220000101400 */
[----:B------:R-:W-:Y:S05]  /*4190*/  BRA `(.L_x_23403) ;  /* 0x00000bb000007947 */ /* 0x000fea0003800000 */
.L_x_23399:
        /* <DEDUP_REMOVED lines=8> */
.L_x_23407:
[----:B------:R-:W4:Y:S02]  /*4220*/  LDG.E.U16 R2, [R2.64] ;  /* 0x0000002402027981 */ /* 0x000f24000c1e1500 */
[----:B----4-:R-:W-:Y:S01]  /*4230*/  HADD2.F32 R27, -RZ, R2.H0_H0 ;  /* 0x20000002ff1b7230 */ /* 0x010fe20000004100 */
[----:B------:R-:W-:Y:S05]  /*4240*/  BRA `(.L_x_23403) ;  /* 0x00000b0000007947 */ /* 0x000fea0003800000 */
.L_x_23406:
        /* <DEDUP_REMOVED lines=8> */
.L_x_23409:
[----:B------:R-:W4:Y:S02]  /*42d0*/  LDG.E.U16 R2, [R2.64] ;  /* 0x0000002402027981 */ /* 0x000f24000c1e1500 */
[----:B----4-:R-:W-:Y:S01]  /*42e0*/  HADD2.F32 R27, -RZ, R2.H0_H0 ;  /* 0x20000002ff1b7230 */ /* 0x010fe20000004100 */
[----:B------:R-:W-:Y:S05]  /*42f0*/  BRA `(.L_x_23403) ;  /* 0x00000a5000007947 */ /* 0x000fea0003800000 */
.L_x_23408:
[----:B------:R-:W4:Y:S02]  /*4300*/  LDG.E.64 R2, [R2.64] ;  /* 0x0000002402027981 */ /* 0x000f24000c1e1b00 */
[----:B----4-:R-:W0:Y:S01]  /*4310*/  F2F.F32.F64 R27, R2 ;  /* 0x00000002001b7310 */ /* 0x010e220000301000 */
[----:B------:R-:W0:-:S14]  /*4320*/  DSETP.GEU.AND P0, PT, |R2|, c[0x2][0x0], PT ;  /* 0x008000000200762a */ /* 0x000e1c0003f0e200 */
[----:B0-----:R-:W-:Y:S01]  /*4330*/  @!P0 FMUL R27, R27, 1.175494350822287508e-38 ;  /* 0x008000001b1b8820 */ /* 0x001fe20000400000 */
[----:B------:R-:W-:Y:S05]  /*4340*/  BRA `(.L_x_23403) ;  /* 0x00000a0000007947 */ /* 0x000fea0003800000 */
.L_x_23398:
        /* <DEDUP_REMOVED lines=12> */
.L_x_23412:
[----:B------:R-:W4:Y:S02]  /*4410*/  LDG.E.64 R2, [R2.64] ;  /* 0x0000002402027981 */ /* 0x000f24000c1e1b00 */
[----:B----4-:R-:W0:Y:S01]  /*4420*/  F2F.F32.F64 R27, R2 ;  /* 0x00000002001b7310 */ /* 0x010e220000301000 */
[----:B------:R-:W0:-:S14]  /*4430*/  DSETP.GEU.AND P0, PT, |R2|, c[0x2][0x0], PT ;  /* 0x008000000200762a */ /* 0x000e1c0003f0e200 */
[----:B0-----:R-:W-:Y:S01]  /*4440*/  @!P0 FMUL R27, R27, 1.175494350822287508e-38 ;  /* 0x008000001b1b8820 */ /* 0x001fe20000400000 */
[----:B------:R-:W-:Y:S05]  /*4450*/  BRA `(.L_x_23403) ;  /* 0x000008f000007947 */ /* 0x000fea0003800000 */
.L_x_23411:
        /* <DEDUP_REMOVED lines=26> */
.L_x_23414:
        /* <DEDUP_REMOVED lines=13> */
.L_x_23413:
[----:B------:R-:W4:Y:S02]  /*46d0*/  LDG.E.U16 R2, [R2.64] ;  /* 0x0000002402027981 */ /* 0x000f24000c1e1500 */
[----:B----4-:R-:W-:Y:S01]  /*46e0*/  PRMT R27, RZ, 0x5410, R2 ;  /* 0x00005410ff1b7816 */ /* 0x010fe20000000002 */
[----:B------:R-:W-:Y:S05]  /*46f0*/  BRA `(.L_x_23403) ;  /* 0x0000065000007947 */ /* 0x000fea0003800000 */
.L_x_23410:
        /* <DEDUP_REMOVED lines=11> */
.L_x_23417:
        /* <DEDUP_REMOVED lines=20> */
.L_x_23419:
[----:B------:R-:W-:Y:S05]  /*48f0*/  BSYNC B0 ;  /* 0x0000000000007941 */ /* 0x000fea0003800000 */
.L_x_23418:
[----:B------:R-:W-:Y:S01]  /*4900*/  IMAD.SHL.U32 R2, R2, 0x100000, RZ ;  /* 0x0010000002027824 */ /* 0x000fe200078e00ff */
[----:B------:R-:W-:-:S04]  /*4910*/  LEA R0, R0, 0x3b800000, 0x17 ;  /* 0x3b80000000007811 */ /* 0x000fc800078eb8ff */
[----:B------:R-:W-:Y:S01]  /*4920*/  LOP3.LUT R27, R0, R2, R27, 0xfe, !PT ;  /* 0x00000002001b7212 */ /* 0x000fe200078efe1b */
[----:B------:R-:W-:Y:S05]  /*4930*/  BRA `(.L_x_23403) ;  /* 0x0000041000007947 */ /* 0x000fea0003800000 */
.L_x_23416:
        /* <DEDUP_REMOVED lines=20> */
.L_x_23421:
[----:B------:R-:W-:Y:S05]  /*4a80*/  BSYNC B0 ;  /* 0x0000000000007941 */ /* 0x000fea0003800000 */
.L_x_23420:
[----:B------:R-:W-:Y:S01]  /*4a90*/  IMAD.SHL.U32 R2, R2, 0x200000, RZ ;  /* 0x0020000002027824 */ /* 0x000fe200078e00ff */
[----:B------:R-:W-:-:S04]  /*4aa0*/  LEA R0, R0, 0x37800000, 0x17 ;  /* 0x3780000000007811 */ /* 0x000fc800078eb8ff */
[----:B------:R-:W-:Y:S01]  /*4ab0*/  LOP3.LUT R27, R0, R2, R27, 0xfe, !PT ;  /* 0x00000002001b7212 */ /* 0x000fe200078efe1b */
[----:B------:R-:W-:Y:S05]  /*4ac0*/  BRA `(.L_x_23403) ;  /* 0x0000028000007947 */ /* 0x000fea0003800000 */
.L_x_23415:
        /* <DEDUP_REMOVED lines=14> */
.L_x_23402:
        /* <DEDUP_REMOVED lines=21> */
.L_x_23423:
[----:B------:R-:W4:Y:S02]  /*4d00*/  LDG.E.64 R2, [R2.64] ;  /* 0x0000002402027981 */ /* 0x000f24000c1e1b00 */
[----:B----4-:R0:W4:Y:S01]  /*4d10*/  I2F.U64 R27, R2 ;  /* 0x00000002001b7312 */ /* 0x0101220000301000 */
[----:B------:R-:W-:Y:S05]  /*4d20*/  BRA `(.L_x_23403) ;  /* 0x0000002000007947 */ /* 0x000fea0003800000 */
.L_x_23422:
[----:B------:R-:W4:Y:S02]  /*4d30*/  LDG.E R2, [R2.64] ;  /* 0x0000002402027981 */ /* 0x000f24000c1e1900 */
[----:B----4-:R0:W4:Y:S02]  /*4d40*/  I2F.U32 R27, R2 ;  /* 0x00000002001b7306 */ /* 0x0101240000201000 */
.L_x_23403:
[----:B------:R-:W-:Y:S05]  /*4d50*/  BSYNC B6 ;  /* 0x0000000000067941 */ /* 0x000fea0003800000 */
.L_x_23397:
        /* <DEDUP_REMOVED lines=18> */
.L_x_23428:
[----:B----4-:R-:W4:Y:S02]  /*4e80*/  LDG.E.U8 R2, [R2.64] ;  /* 0x0000002402027981 */ /* 0x010f24000c1e1100 */
[----:B----4-:R0:W4:Y:S01]  /*4e90*/  I2F.U16 R5, R2 ;  /* 0x0000000200057306 */ /* 0x0101220000101000 */
[----:B------:R-:W-:Y:S05]  /*4ea0*/  BRA `(.L_x_23430) ;  /* 0x00000ca000007947 */ /* 0x000fea0003800000 */
.L_x_23427:
        /* <DEDUP_REMOVED lines=9> */
.L_x_23432:
[----:B----4-:R-:W4:Y:S02]  /*4f40*/  LDG.E R2, [R2.64] ;  /* 0x0000002402027981 */ /* 0x010f24000c1e1900 */
[----:B----4-:R0:W4:Y:S01]  /*4f50*/  I2F R5, R2 ;  /* 0x0000000200057306 */ /* 0x0101220000201400 */
[----:B------:R-:W-:Y:S05]  /*4f60*/  BRA `(.L_x_23430) ;  /* 0x00000be000007947 */ /* 0x000fea0003800000 */
.L_x_23431:
[----:B----4-:R-:W4:Y:S02]  /*4f70*/  LDG.E.U16 R2, [R2.64] ;  /* 0x0000002402027981 */ /* 0x010f24000c1e1500 */
[----:B----4-:R0:W4:Y:S01]  /*4f80*/  I2F.S16 R5, R2 ;  /* 0x0000000200057306 */ /* 0x0101220000101400 */
[----:B------:R-:W-:Y:S05]  /*4f90*/  BRA `(.L_x_23430) ;  /* 0x00000bb000007947 */ /* 0x000fea0003800000 */
.L_x_23426:
        /* <DEDUP_REMOVED lines=8> */
.L_x_23434:
[----:B----4-:R-:W4:Y:S02]  /*5020*/  LDG.E.U16 R2, [R2.64] ;  /* 0x0000002402027981 */ /* 0x010f24000c1e1500 */
[----:B----4-:R-:W-:Y:S01]  /*5030*/  HADD2.F32 R5, -RZ, R2.H0_H0 ;  /* 0x20000002ff057230 */ /* 0x010fe20000004100 */
[----:B------:R-:W-:Y:S05]  /*5040*/  BRA `(.L_x_23430) ;  /* 0x00000b0000007947 */ /* 0x000fea0003800000 */
.L_x_23433:
        /* <DEDUP_REMOVED lines=8> */
.L_x_23436:
[----:B----4-:R-:W4:Y:S02]  /*50d0*/  LDG.E.U16 R2, [R2.64] ;  /* 0x0000002402027981 */ /* 0x010f24000c1e1500 */
[----:B----4-:R-:W-:Y:S01]  /*50e0*/  HADD2.F32 R5, -RZ, R2.H0_H0 ;  /* 0x20000002ff057230 */ /* 0x010fe20000004100 */
[----:B------:R-:W-:Y:S05]  /*50f0*/  BRA `(.L_x_23430) ;  /* 0x00000a5000007947 */ /* 0x000fea0003800000 */
.L_x_23435:
[----:B----4-:R-:W4:Y:S02]  /*5100*/  LDG.E.64 R2, [R2.64] ;  /* 0x0000002402027981 */ /* 0x010f24000c1e1b00 */
[----:B----4-:R-:W0:Y:S01]  /*5110*/  F2F.F32.F64 R5, R2 ;  /* 0x0000000200057310 */ /* 0x010e220000301000 */
[----:B------:R-:W0:-:S14]  /*5120*/  DSETP.GEU.AND P0, PT, |R2|, c[0x2][0x0], PT ;  /* 0x008000000200762a */ /* 0x000e1c0003f0e200 */
[----:B0-----:R-:W-:Y:S01]  /*5130*/  @!P0 FMUL R5, R5, 1.175494350822287508e-38 ;  /* 0x0080000005058820 */ /* 0x001fe20000400000 */
[----:B------:R-:W-:Y:S05]  /*5140*/  BRA `(.L_x_23430) ;  /* 0x00000a0000007947 */ /* 0x000fea0003800000 */
.L_x_23425:
        /* <DEDUP_REMOVED lines=12> */
.L_x_23439:
[----:B----4-:R-:W4:Y:S02]  /*5210*/  LDG.E.64 R2, [R2.64] ;  /* 0x0000002402027981 */ /* 0x010f24000c1e1b00 */
[----:B----4-:R-:W0:Y:S01]  /*5220*/  F2F.F32.F64 R5, R2 ;  /* 0x0000000200057310 */ /* 0x010e220000301000 */
[----:B------:R-:W0:-:S14]  /*5230*/  DSETP.GEU.AND P0, PT, |R2|, c[0x2][0x0], PT ;  /* 0x008000000200762a */ /* 0x000e1c0003f0e200 */
[----:B0-----:R-:W-:Y:S01]  /*5240*/  @!P0 FMUL R5, R5, 1.175494350822287508e-38 ;  /* 0x0080000005058820 */ /* 0x001fe20000400000 */
[----:B------:R-:W-:Y:S05]  /*5250*/  BRA `(.L_x_23430) ;  /* 0x000008f000007947 */ /* 0x000fea0003800000 */
.L_x_23438:
        /* <DEDUP_REMOVED lines=26> */
.L_x_23441:
        /* <DEDUP_REMOVED lines=13> */
.L_x_23440:
[----:B----4-:R-:W4:Y:S02]  /*54d0*/  LDG.E.U16 R2, [R2.64] ;  /* 0x0000002402027981 */ /* 0x010f24000c1e1500 */
[----:B----4-:R-:W-:Y:S01]  /*54e0*/  PRMT R5, RZ, 0x5410, R2 ;  /* 0x00005410ff057816 */ /* 0x010fe20000000002 */
[----:B------:R-:W-:Y:S05]  /*54f0*/  BRA `(.L_x_23430) ;  /* 0x0000065000007947 */ /* 0x000fea0003800000 */
.L_x_23437:
        /* <DEDUP_REMOVED lines=11> */
.L_x_23444:
        /* <DEDUP_REMOVED lines=20> */
.L_x_23446:
[----:B------:R-:W-:Y:S05]  /*56f0*/  BSYNC B0 ;  /* 0x0000000000007941 */ /* 0x000fea0003800000 */
.L_x_23445:
[----:B------:R-:W-:Y:S01]  /*5700*/  IMAD.SHL.U32 R2, R2, 0x100000, RZ ;  /* 0x0010000002027824 */ /* 0x000fe200078e00ff */
[----:B------:R-:W-:-:S04]  /*5710*/  LEA R5, R0, 0x3b800000, 0x17 ;  /* 0x3b80000000057811 */ /* 0x000fc800078eb8ff */
[----:B------:R-:W-:Y:S01]  /*5720*/  LOP3.LUT R5, R5, R2, R4, 0xfe, !PT ;  /* 0x0000000205057212 */ /* 0x000fe200078efe04 */
[----:B------:R-:W-:Y:S05]  /*5730*/  BRA `(.L_x_23430) ;  /* 0x0000041000007947 */ /* 0x000fea0003800000 */
.L_x_23443:
        /* <DEDUP_REMOVED lines=20> */
.L_x_23448:
[----:B------:R-:W-:Y:S05]  /*5880*/  BSYNC B0 ;  /* 0x0000000000007941 */ /* 0x000fea0003800000 */
.L_x_23447:
[----:B------:R-:W-:Y:S01]  /*5890*/  IMAD.SHL.U32 R2, R2, 0x200000, RZ ;  /* 0x0020000002027824 */ /* 0x000fe200078e00ff */
[----:B------:R-:W-:-:S04]  /*58a0*/  LEA R5, R0, 0x37800000, 0x17 ;  /* 0x3780000000057811 */ /* 0x000fc800078eb8ff */
[----:B------:R-:W-:Y:S01]  /*58b0*/  LOP3.LUT R5, R5, R2, R4, 0xfe, !PT ;  /* 0x0000000205057212 */ /* 0x000fe200078efe04 */
[----:B------:R-:W-:Y:S05]  /*58c0*/  BRA `(.L_x_23430) ;  /* 0x0000028000007947 */ /* 0x000fea0003800000 */
.L_x_23442:
        /* <DEDUP_REMOVED lines=14> */
.L_x_23429:
        /* <DEDUP_REMOVED lines=21> */
.L_x_23450:
[----:B----4-:R-:W4:Y:S02]  /*5b00*/  LDG.E.64 R2, [R2.64] ;  /* 0x0000002402027981 */ /* 0x010f24000c1e1b00 */
[----:B----4-:R0:W4:Y:S01]  /*5b10*/  I2F.U64 R5, R2 ;  /* 0x0000000200057312 */ /* 0x0101220000301000 */
[----:B------:R-:W-:Y:S05]  /*5b20*/  BRA `(.L_x_23430) ;  /* 0x0000002000007947 */ /* 0x000fea0003800000 */
.L_x_23449:
[----:B----4-:R-:W4:Y:S02]  /*5b30*/  LDG.E R2, [R2.64] ;  /* 0x0000002402027981 */ /* 0x010f24000c1e1900 */
[----:B----4-:R0:W4:Y:S02]  /*5b40*/  I2F.U32 R5, R2 ;  /* 0x0000000200057306 */ /* 0x0101240000201000 */
.L_x_23430:
[----:B------:R-:W-:Y:S05]  /*5b50*/  BSYNC B6 ;  /* 0x0000000000067941 */ /* 0x000fea0003800000 */
.L_x_23424:
[----:B0-----:R-:W0:Y:S01]  /*5b60*/  LDC.U8 R2, c[0x0][0x521] ;  /* 0x00014840ff027b82 */ /* 0x001e220000000000 */
[----:B-1--45:R-:W-:-:S04]  /*5b70*/  FADD.FTZ R22, -R27, R22 ;  /* 0x000000161b167221 */ /* 0x032fc80000010100 */
[----:B--2---:R-:W-:-:S04]  /*5b80*/  FMUL.FTZ R22, R22, R23 ;  /* 0x0000001716167220 */ /* 0x004fc80000410000 */
[----:B---3--:R-:W-:Y:S01]  /*5b90*/  FFMA.FTZ R24, R22, R5, R24 ;  /* 0x0000000516187223 */ /* 0x008fe20000010018 */
        /* <DEDUP_REMOVED lines=14> */
.L_x_23454:
[----:B------:R-:W0:Y:S02]  /*5c80*/  F2I.S64.TRUNC R24, R24 ;  /* 0x0000001800187311 */ /* 0x000e24000020d900 */
[----:B0-----:R-:W-:-:S05]  /*5c90*/  IMAD.MOV.U32 R3, RZ, RZ, R24 ;  /* 0x000000ffff037224 */ /* 0x001fca00078e0018 */
[----:B------:R0:W-:Y:S01]  /*5ca0*/  STG.E.U8 [R16.64], R3 ;  /* 0x0000000310007986 */ /* 0x0001e2000c101124 */
[----:B------:R-:W-:Y:S05]  /*5cb0*/  BRA `(.L_x_23456) ;  /* 0x00000d3000007947 */ /* 0x000fea0003800000 */
.L_x_23453:
        /* <DEDUP_REMOVED lines=9> */
.L_x_23458:
[----:B------:R-:W0:Y:S02]  /*5d50*/  F2I.FTZ.TRUNC.NTZ R3, R24 ;  /* 0x0000001800037305 */ /* 0x000e24000021f100 */
[----:B0-----:R0:W-:Y:S01]  /*5d60*/  STG.E [R16.64], R3 ;  /* 0x0000000310007986 */ /* 0x0011e2000c101924 */
[----:B------:R-:W-:Y:S05]  /*5d70*/  BRA `(.L_x_23456) ;  /* 0x00000c7000007947 */ /* 0x000fea0003800000 */
.L_x_23457:
[----:B------:R-:W0:Y:S02]  /*5d80*/  F2I.FTZ.TRUNC.NTZ R3, R24 ;  /* 0x0000001800037305 */ /* 0x000e24000021f100 */
[----:B0-----:R0:W-:Y:S01]  /*5d90*/  STG.E.U16 [R16.64], R3 ;  /* 0x0000000310007986 */ /* 0x0011e2000c101524 */
[----:B------:R-:W-:Y:S05]  /*5da0*/  BRA `(.L_x_23456) ;  /* 0x00000c4000007947 */ /* 0x000fea0003800000 */
.L_x_23452:
        /* <DEDUP_REMOVED lines=8> */
.L_x_23460:
[----:B------:R-:W-:-:S05]  /*5e30*/  F2FP.PACK_AB R24, RZ, R24 ;  /* 0x00000018ff18723e */ /* 0x000fca00000000ff */
[----:B------:R0:W-:Y:S01]  /*5e40*/  STG.E.U16 [R16.64], R24 ;  /* 0x0000001810007986 */ /* 0x0001e2000c101524 */
[----:B------:R-:W-:Y:S05]  /*5e50*/  BRA `(.L_x_23456) ;  /* 0x00000b9000007947 */ /* 0x000fea0003800000 */
.L_x_23459:
        /* <DEDUP_REMOVED lines=9> */
.L_x_23462:
[----:B------:R-:W-:-:S04]  /*5ef0*/  F2FP.PACK_AB R3, RZ, R24 ;  /* 0x00000018ff03723e */ /* 0x000fc800000000ff */
[----:B------:R-:W-:-:S05]  /*5f00*/  PRMT R3, R3, 0x5410, RZ ;  /* 0x0000541003037816 */ /* 0x000fca00000000ff */
[----:B------:R0:W-:Y:S01]  /*5f10*/  STG.E [R16.64], R3 ;  /* 0x0000000310007986 */ /* 0x0001e2000c101924 */
[----:B------:R-:W-:Y:S05]  /*5f20*/  BRA `(.L_x_23456) ;  /* 0x00000ac000007947 */ /* 0x000fea0003800000 */
.L_x_23461:
[----:B------:R-:W-:-:S06]  /*5f30*/  FMUL.FTZ R2, R24, 1 ;  /* 0x3f80000018027820 */ /* 0x000fcc0000410000 */
[----:B------:R-:W0:Y:S02]  /*5f40*/  F2F.F64.F32 R2, R2 ;  /* 0x0000000200027310 */ /* 0x000e240000201800 */
[----:B0-----:R0:W-:Y:S01]  /*5f50*/  STG.E.64 [R16.64], R2 ;  /* 0x0000000210007986 */ /* 0x0011e2000c101b24 */
[----:B------:R-:W-:Y:S05]  /*5f60*/  BRA `(.L_x_23456) ;  /* 0x00000a8000007947 */ /* 0x000fea0003800000 */
.L_x_23451:
        /* <DEDUP_REMOVED lines=12> */
.L_x_23465:
[----:B------:R-:W-:Y:S01]  /*6030*/  FMUL.FTZ R4, R24, 1 ;  /* 0x3f80000018047820 */ /* 0x000fe20000410000 */
[----:B------:R-:W-:-:S05]  /*6040*/  CS2R R6, SRZ ;  /* 0x0000000000067805 */ /* 0x000fca000001ff00 */
[----:B------:R-:W0:Y:S02]  /*6050*/  F2F.F64.F32 R4, R4 ;  /* 0x0000000400047310 */ /* 0x000e240000201800 */
[----:B0-----:R0:W-:Y:S01]  /*6060*/  STG.E.128 [R16.64], R4 ;  /* 0x0000000410007986 */ /* 0x0011e2000c101d24 */
[----:B------:R-:W-:Y:S05]  /*6070*/  BRA `(.L_x_23456) ;  /* 0x0000097000007947 */ /* 0x000fea0003800000 */
.L_x_23464:
        /* <DEDUP_REMOVED lines=20> */
.L_x_23469:
[----:B------:R-:W-:Y:S05]  /*61c0*/  BSYNC B0 ;  /* 0x0000000000007941 */ /* 0x000fea0003800000 */
.L_x_23468:
[----:B------:R-:W-:-:S05]  /*61d0*/  LOP3.LUT R5, R0, R5, RZ, 0xfc, !PT ;  /* 0x0000000500057212 */ /* 0x000fca00078efcff */
[----:B------:R0:W-:Y:S01]  /*61e0*/  STG.E.U8 [R16.64], R5 ;  /* 0x0000000510007986 */ /* 0x0001e2000c101124 */
[----:B------:R-:W-:Y:S05]  /*61f0*/  BRA `(.L_x_23456) ;  /* 0x000007f000007947 */ /* 0x000fea0003800000 */
.L_x_23467:
        /* <DEDUP_REMOVED lines=12> */
.L_x_23471:
[----:B------:R-:W-:Y:S01]  /*62c0*/  IMAD.MOV.U32 R0, RZ, RZ, 0x7f ;  /* 0x0000007fff007424 */ /* 0x000fe200078e00ff */
[----:B------:R-:W-:-:S04]  /*62d0*/  ISETP.GT.U32.AND P0, PT, R2, 0x7f800000, PT ;  /* 0x7f8000000200780c */ /* 0x000fc80003f04070 */
[----:B------:R-:W-:-:S04]  /*62e0*/  SEL R0, R0, 0x7c, P0 ;  /* 0x0000007c00007807 */ /* 0x000fc80000000000 */
.L_x_23472:
[----:B------:R-:W-:Y:S05]  /*62f0*/  BSYNC B0 ;  /* 0x0000000000007941 */ /* 0x000fea0003800000 */
.L_x_23470:
[----:B------:R-:W-:-:S04]  /*6300*/  LOP3.LUT R24, R24, 0x80000000, RZ, 0xc0, !PT ;  /* 0x8000000018187812 */ /* 0x000fc800078ec0ff */
[----:B------:R-:W-:-:S04]  /*6310*/  SHF.R.U32.HI R3, RZ, 0x18, R24 ;  /* 0x00000018ff037819 */ /* 0x000fc80000011618 */
[----:B------:R-:W-:-:S05]  /*6320*/  LOP3.LUT R3, R0, R3, RZ, 0xfc, !PT ;  /* 0x0000000300037212 */ /* 0x000fca00078efcff */
[----:B------:R0:W-:Y:S01]  /*6330*/  STG.E.U8 [R16.64], R3 ;  /* 0x0000000310007986 */ /* 0x0001e2000c101124 */
[----:B------:R-:W-:Y:S05]  /*6340*/  BRA `(.L_x_23456) ;  /* 0x000006a000007947 */ /* 0x000fea0003800000 */
.L_x_23466:
[----:B------:R-:W-:-:S05]  /*6350*/  F2FP.BF16.PACK_AB R24, RZ, R24 ;  /* 0x00000018ff18723e */ /* 0x000fca00000010ff */
[----:B------:R0:W-:Y:S01]  /*6360*/  STG.E.U16 [R16.64], R24 ;  /* 0x0000001810007986 */ /* 0x0001e2000c101524 */
[----:B------:R-:W-:Y:S05]  /*6370*/  BRA `(.L_x_23456) ;  /* 0x0000067000007947 */ /* 0x000fea0003800000 */
.L_x_23463:
        /* <DEDUP_REMOVED lines=11> */
.L_x_23475:
        /* <DEDUP_REMOVED lines=16> */
.L_x_23478:
[----:B------:R-:W-:-:S04]  /*6530*/  LOP3.LUT R24, R24, 0x80000000, RZ, 0xc0, !PT ;  /* 0x8000000018187812 */ /* 0x000fc800078ec0ff */
[----:B------:R-:W-:-:S04]  /*6540*/  SHF.R.U32.HI R3, RZ, 0x18, R24 ;  /* 0x00000018ff037819 */ /* 0x000fc80000011618 */
[----:B------:R-:W-:-:S04]  /*6550*/  LOP3.LUT R0, R0, R3, RZ, 0xfc, !PT ;  /* 0x0000000300007212 */ /* 0x000fc800078efcff */
[----:B------:R-:W-:Y:S02]  /*6560*/  PRMT R8, R0, 0x7610, R8 ;  /* 0x0000761000087816 */ /* 0x000fe40000000008 */
.L_x_23477:
[----:B------:R-:W-:Y:S05]  /*6570*/  BSYNC B0 ;  /* 0x0000000000007941 */ /* 0x000fea0003800000 */
.L_x_23476:
[----:B------:R0:W-:Y:S01]  /*6580*/  STG.E.U8 [R16.64], R8 ;  /* 0x0000000810007986 */ /* 0x0001e2000c101124 */
[----:B------:R-:W-:Y:S05]  /*6590*/  BRA `(.L_x_23456) ;  /* 0x0000045000007947 */ /* 0x000fea0003800000 */
.L_x_23474:
        /* <DEDUP_REMOVED lines=16> */
.L_x_23481:
[----:B------:R-:W-:-:S04]  /*66a0*/  LOP3.LUT R24, R24, 0x80000000, RZ, 0xc0, !PT ;  /* 0x8000000018187812 */ /* 0x000fc800078ec0ff */
[----:B------:R-:W-:-:S04]  /*66b0*/  SHF.R.U32.HI R3, RZ, 0x18, R24 ;  /* 0x00000018ff037819 */ /* 0x000fc80000011618 */
[----:B------:R-:W-:-:S04]  /*66c0*/  LOP3.LUT R0, R0, R3, RZ, 0xfc, !PT ;  /* 0x0000000300007212 */ /* 0x000fc800078efcff */
[----:B------:R-:W-:Y:S02]  /*66d0*/  PRMT R8, R0, 0x7610, R8 ;  /* 0x0000761000087816 */ /* 0x000fe40000000008 */
.L_x_23480:
[----:B------:R-:W-:Y:S05]  /*66e0*/  BSYNC B0 ;  /* 0x0000000000007941 */ /* 0x000fea0003800000 */
.L_x_23479:
[----:B------:R0:W-:Y:S01]  /*66f0*/  STG.E.U8 [R16.64], R8 ;  /* 0x0000000810007986 */ /* 0x0001e2000c101124 */
[----:B------:R-:W-:Y:S05]  /*6700*/  BRA `(.L_x_23456) ;  /* 0x000002e000007947 */ /* 0x000fea0003800000 */
.L_x_23473:
        /* <DEDUP_REMOVED lines=21> */
.L_x_23455:
        /* <DEDUP_REMOVED lines=20> */
.L_x_23483:
[----:B------:R-:W0:Y:S02]  /*69a0*/  F2I.U64.TRUNC R24, R24 ;  /* 0x0000001800187311 */ /* 0x000e24000020d800 */
[----:B0-----:R0:W-:Y:S01]  /*69b0*/  STG.E.64 [R16.64], R24 ;  /* 0x0000001810007986 */ /* 0x0011e2000c101b24 */
[----:B------:R-:W-:Y:S05]  /*69c0*/  BRA `(.L_x_23456) ;  /* 0x0000002000007947 */ /* 0x000fea0003800000 */
.L_x_23482:
[----:B------:R-:W0:Y:S02]  /*69d0*/  F2I.FTZ.U32.TRUNC.NTZ R3, R24 ;  /* 0x0000001800037305 */ /* 0x000e24000021f000 */
[----:B0-----:R0:W-:Y:S02]  /*69e0*/  STG.E [R16.64], R3 ;  /* 0x0000000310007986 */ /* 0x0011e4000c101924 */
.L_x_23456:
[----:B------:R-:W-:-:S05]  /*69f0*/  IMAD R18, R18, 0x200, R19 ;  /* 0x0000020012127824 */ /* 0x000fca00078e0213 */
[----:B------:R-:W-:Y:S02]  /*6a00*/  IADD3 R27, R18, 0x80, RZ ;  /* 0x00000080121b7810 */ /* 0x000fe40007ffe0ff */
.L_x_23314:
[----:B------:R-:W-:Y:S05]  /*6a10*/  BSYNC B7 ;  /* 0x0000000000077941 */ /* 0x000fea0003800000 */
.L_x_23313:
[----:B------:R-:W-:Y:S01]  /*6a20*/  ISETP.GE.AND P0, PT, R27, c[0x0][0x160], PT ;  /* 0x000058001b007a0c */ /* 0x000fe20003f06270 */
[----:B------:R-:W-:-:S12]  /*6a30*/  BSSY B7, `(.L_x_23484) ;  /* 0x0000d34000077945 */ /* 0x000fd80003800000 */
        /* <DEDUP_REMOVED lines=333> */
.L_x_23486:
        /* <DEDUP_REMOVED lines=20> */
.L_x_23491:
[----:B------:R-:W2:Y:S02]  /*8050*/  LDG.E.U8 R2, [R2.64] ;  /* 0x0000002402027981 */ /* 0x000ea4000c1e1100 */
[----:B--2---:R0:W1:Y:S01]  /*8060*/  I2F.U16 R18, R2 ;  /* 0x0000000200127306 */ /* 0x0040620000101000 */
[----:B------:R-:W-:Y:S05]  /*8070*/  BRA `(.L_x_23493) ;  /* 0x00000ca000007947 */ /* 0x000fea0003800000 */
.L_x_23490:
        /* <DEDUP_REMOVED lines=9> */
.L_x_23495:
[----:B------:R-:W2:Y:S02]  /*8110*/  LDG.E R2, [R2.64] ;  /* 0x0000002402027981 */ /* 0x000ea4000c1e1900 */
[----:B--2---:R0:W1:Y:S01]  /*8120*/  I2F R18, R2 ;  /* 0x0000000200127306 */ /* 0x0040620000201400 */
[----:B------:R-:W-:Y:S05]  /*8130*/  BRA `(.L_x_23493) ;  /* 0x00000be000007947 */ /* 0x000fea0003800000 */
.L_x_23494:
[----:B------:R-:W2:Y:S02]  /*8140*/  LDG.E.U16 R2, [R2.64] ;  /* 0x0000002402027981 */ /* 0x000ea4000c1e1500 */
[----:B--2---:R0:W1:Y:S01]  /*8150*/  I2F.S16 R18, R2 ;  /* 0x0000000200127306 */ /* 0x0040620000101400 */
[----:B------:R-:W-:Y:S05]  /*8160*/  BRA `(.L_x_23493) ;  /* 0x00000bb000007947 */ /* 0x000fea0003800000 */
.L_x_23489:
        /* <DEDUP_REMOVED lines=8> */
.L_x_23497:
[----:B------:R-:W2:Y:S02]  /*81f0*/  LDG.E.U16 R2, [R2.64] ;  /* 0x0000002402027981 */ /* 0x000ea4000c1e1500 */
[----:B--2---:R-:W-:Y:S01]  /*8200*/  HADD2.F32 R18, -RZ, R2.H0_H0 ;  /* 0x20000002ff127230 */ /* 0x004fe20000004100 */
[----:B------:R-:W-:Y:S05]  /*8210*/  BRA `(.L_x_23493) ;  /* 0x00000b0000007947 */ /* 0x000fea0003800000 */
.L_x_23496:
        /* <DEDUP_REMOVED lines=8> */
.L_x_23499:
[----:B------:R-:W2:Y:S02]  /*82a0*/  LDG.E.U16 R2, [R2.64] ;  /* 0x0000002402027981 */ /* 0x000ea4000c1e1500 */
[----:B--2---:R-:W-:Y:S01]  /*82b0*/  HADD2.F32 R18, -RZ, R2.H0_H0 ;  /* 0x20000002ff127230 */ /* 0x004fe20000004100 */
[----:B------:R-:W-:Y:S05]  /*82c0*/  BRA `(.L_x_23493) ;  /* 0x00000a5000007947 */ /* 0x000fea0003800000 */
.L_x_23498:
[----:B------:R-:W2:Y:S02]  /*82d0*/  LDG.E.64 R2, [R2.64] ;  /* 0x0000002402027981 */ /* 0x000ea4000c1e1b00 */
[----:B--2---:R-:W0:Y:S01]  /*82e0*/  F2F.F32.F64 R18, R2 ;  /* 0x0000000200127310 */ /* 0x004e220000301000 */
[----:B------:R-:W0:-:S14]  /*82f0*/  DSETP.GEU.AND P0, PT, |R2|, c[0x2][0x0], PT ;  /* 0x008000000200762a */ /* 0x000e1c0003f0e200 */
[----:B0-----:R-:W-:Y:S01]  /*8300*/  @!P0 FMUL R18, R18, 1.175494350822287508e-38 ;  /* 0x0080000012128820 */ /* 0x001fe20000400000 */
[----:B------:R-:W-:Y:S05]  /*8310*/  BRA `(.L_x_23493) ;  /* 0x00000a0000007947 */ /* 0x000fea0003800000 */
.L_x_23488:
        /* <DEDUP_REMOVED lines=12> */
.L_x_23502:
[----:B------:R-:W2:Y:S02]  /*83e0*/  LDG.E.64 R2, [R2.64] ;  /* 0x0000002402027981 */ /* 0x000ea4000c1e1b00 */
[----:B--2---:R-:W0:Y:S01]  /*83f0*/  F2F.F32.F64 R18, R2 ;  /* 0x0000000200127310 */ /* 0x004e220000301000 */
[----:B------:R-:W0:-:S14]  /*8400*/  DSETP.GEU.AND P0, PT, |R2|, c[0x2][0x0], PT ;  /* 0x008000000200762a */ /* 0x000e1c0003f0e200 */
[----:B0-----:R-:W-:Y:S01]  /*8410*/  @!P0 FMUL R18, R18, 1.175494350822287508e-38 ;  /* 0x0080000012128820 */ /* 0x001fe20000400000 */
[----:B------:R-:W-:Y:S05]  /*8420*/  BRA `(.L_x_23493) ;  /* 0x000008f000007947 */ /* 0x000fea0003800000 */
.L_x_23501:
        /* <DEDUP_REMOVED lines=26> */
.L_x_23504:
        /* <DEDUP_REMOVED lines=13> */
.L_x_23503:
[----:B------:R-:W2:Y:S02]  /*86a0*/  LDG.E.U16 R2, [R2.64] ;  /* 0x0000002402027981 */ /* 0x000ea4000c1e1500 */
[----:B--2---:R-:W-:Y:S01]  /*86b0*/  PRMT R18, RZ, 0x5410, R2 ;  /* 0x00005410ff127816 */ /* 0x004fe20000000002 */
[----:B------:R-:W-:Y:S05]  /*86c0*/  BRA `(.L_x_23493) ;  /* 0x0000065000007947 */ /* 0x000fea0003800000 */
.L_x_23500:
        /* <DEDUP_REMOVED lines=11> */
.L_x_23507:
        /* <DEDUP_REMOVED lines=20> */
.L_x_23509:
[----:B------:R-:W-:Y:S05]  /*88c0*/  BSYNC B0 ;  /* 0x0000000000007941 */ /* 0x000fea0003800000 */
.L_x_23508:
[----:B------:R-:W-:Y:S01]  /*88d0*/  IMAD.SHL.U32 R2, R2, 0x100000, RZ ;  /* 0x0010000002027824 */ /* 0x000fe200078e00ff */
[----:B------:R-:W-:-:S04]  /*88e0*/  LEA R3, R0, 0x3b800000, 0x17 ;  /* 0x3b80000000037811 */ /* 0x000fc800078eb8ff */
[----:B------:R-:W-:Y:S01]  /*88f0*/  LOP3.LUT R18, R3, R2, R18, 0xfe, !PT ;  /* 0x0000000203127212 */ /* 0x000fe200078efe12 */
[----:B------:R-:W-:Y:S05]  /*8900*/  BRA `(.L_x_23493) ;  /* 0x0000041000007947 */ /* 0x000fea0003800000 */
.L_x_23506:
        /* <DEDUP_REMOVED lines=20> */
.L_x_23511:
[----:B------:R-:W-:Y:S05]  /*8a50*/  BSYNC B0 ;  /* 0x0000000000007941 */ /* 0x000fea0003800000 */
.L_x_23510:
[----:B------:R-:W-:Y:S01]  /*8a60*/  IMAD.SHL.U32 R2, R2, 0x200000, RZ ;  /* 0x0020000002027824 */ /* 0x000fe200078e00ff */
[----:B------:R-:W-:-:S04]  /*8a70*/  LEA R3, R0, 0x37800000, 0x17 ;  /* 0x3780000000037811 */ /* 0x000fc800078eb8ff */
[----:B------:R-:W-:Y:S01]  /*8a80*/  LOP3.LUT R18, R3, R2, R18, 0xfe, !PT ;  /* 0x0000000203127212 */ /* 0x000fe200078efe12 */
[----:B------:R-:W-:Y:S05]  /*8a90*/  BRA `(.L_x_23493) ;  /* 0x0000028000007947 */ /* 0x000fea0003800000 */
.L_x_23505:
        /* <DEDUP_REMOVED lines=14> */
.L_x_23492:
        /* <DEDUP_REMOVED lines=21> */
.L_x_23513:
[----:B------:R-:W2:Y:S02]  /*8cd0*/  LDG.E.64 R2, [R2.64] ;  /* 0x0000002402027981 */ /* 0x000ea4000c1e1b00 */
[----:B--2---:R0:W1:Y:S01]  /*8ce0*/  I2F.U64 R18, R2 ;  /* 0x0000000200127312 */ /* 0x0040620000301000 */
[----:B------:R-:W-:Y:S05]  /*8cf0*/  BRA `(.L_x_23493) ;  /* 0x0000002000007947 */ /* 0x000fea0003800000 */
.L_x_23512:
[----:B------:R-:W2:Y:S02]  /*8d00*/  LDG.E R2, [R2.64] ;  /* 0x0000002402027981 */ /* 0x000ea4000c1e1900 */
[----:B--2---:R0:W1:Y:S02]  /*8d10*/  I2F.U32 R18, R2 ;  /* 0x0000000200127306 */ /* 0x0040640000201000 */
.L_x_23493:
[----:B------:R-:W-:Y:S05]  /*8d20*/  BSYNC B6 ;  /* 0x0000000000067941 */ /* 0x000fea0003800000 */
.L_x_23487:
        /* <DEDUP_REMOVED lines=18> */
.L_x_23518:
[----:B------:R-:W2:Y:S02]  /*8e50*/  LDG.E.U8 R2, [R2.64] ;  /* 0x0000002402027981 */ /* 0x000ea4000c1e1100 */
[----:B--2---:R0:W2:Y:S01]  /*8e60*/  I2F.U16 R19, R2 ;  /* 0x0000000200137306 */ /* 0x0040a20000101000 */
[----:B------:R-:W-:Y:S05]  /*8e70*/  BRA `(.L_x_23520) ;  /* 0x00000ca000007947 */ /* 0x000fea0003800000 */
.L_x_23517:
        /* <DEDUP_REMOVED lines=9> */
.L_x_23522:
[----:B------:R-:W2:Y:S02]  /*8f10*/  LDG.E R2, [R2.64] ;  /* 0x0000002402027981 */ /* 0x000ea4000c1e1900 */
[----:B--2---:R0:W2:Y:S01]  /*8f20*/  I2F R19, R2 ;  /* 0x0000000200137306 */ /* 0x0040a20000201400 */
[----:B------:R-:W-:Y:S05]  /*8f30*/  BRA `(.L_x_23520) ;  /* 0x00000be000007947 */ /* 0x000fea0003800000 */
.L_x_23521:
[----:B------:R-:W2:Y:S02]  /*8f40*/  LDG.E.U16 R2, [R2.64] ;  /* 0x0000002402027981 */ /* 0x000ea4000c1e1500 */
[----:B--2---:R0:W2:Y:S01]  /*8f50*/  I2F.S16 R19, R2 ;  /* 0x0000000200137306 */ /* 0x0040a20000101400 */
[----:B------:R-:W-:Y:S05]  /*8f60*/  BRA `(.L_x_23520) ;  /* 0x00000bb000007947 */ /* 0x000fea0003800000 */
.L_x_23516:
        /* <DEDUP_REMOVED lines=8> */
.L_x_23524:
[----:B------:R-:W2:Y:S02]  /*8ff0*/  LDG.E.U16 R2, [R2.64] ;  /* 0x0000002402027981 */ /* 0x000ea4000c1e1500 */
[----:B--2---:R-:W-:Y:S01]  /*9000*/  HADD2.F32 R19, -RZ, R2.H0_H0 ;  /* 0x20000002ff137230 */ /* 0x004fe20000004100 */
[----:B------:R-:W-:Y:S05]  /*9010*/  BRA `(.L_x_23520) ;  /* 0x00000b0000007947 */ /* 0x000fea0003800000 */
.L_x_23523:
        /* <DEDUP_REMOVED lines=8> */
.L_x_23526:
[----:B------:R-:W2:Y:S02]  /*90a0*/  LDG.E.U16 R2, [R2.64] ;  /* 0x0000002402027981 */ /* 0x000ea4000c1e1500 */
[----:B--2---:R-:W-:Y:S01]  /*90b0*/  HADD2.F32 R19, -RZ, R2.H0_H0 ;  /* 0x20000002ff137230 */ /* 0x004fe20000004100 */
[----:B------:R-:W-:Y:S05]  /*90c0*/  BRA `(.L_x_23520) ;  /* 0x00000a5000007947 */ /* 0x000fea0003800000 */
.L_x_23525:
[----:B------:R-:W2:Y:S02]  /*90d0*/  LDG.E.64 R2, [R2.64] ;  /* 0x0000002402027981 */ /* 0x000ea4000c1e1b00 */
[----:B--2---:R-:W0:Y:S01]  /*90e0*/  F2F.F32.F64 R19, R2 ;  /* 0x0000000200137310 */ /* 0x004e220000301000 */
[----:B------:R-:W0:-:S14]  /*90f0*/  DSETP.GEU.AND P0, PT, |R2|, c[0x2][0x0], PT ;  /* 0x008000000200762a */ /* 0x000e1c0003f0e200 */
[----:B0-----:R-:W-:Y:S01]  /*9100*/  @!P0 FMUL R19, R19, 1.175494350822287508e-38 ;  /* 0x0080000013138820 */ /* 0x001fe20000400000 */
[----:B------:R-:W-:Y:S05]  /*9110*/  BRA `(.L_x_23520) ;  /* 0x00000a0000007947 */ /* 0x000fea0003800000 */
.L_x_23515:
        /* <DEDUP_REMOVED lines=12> */
.L_x_23529:
[----:B------:R-:W2:Y:S02]  /*91e0*/  LDG.E.64 R2, [R2.64] ;  /* 0x0000002402027981 */ /* 0x000ea4000c1e1b00 */
[----:B--2---:R-:W0:Y:S01]  /*91f0*/  F2F.F32.F64 R19, R2 ;  /* 0x0000000200137310 */ /* 0x004e220000301000 */
[----:B------:R-:W0:-:S14]  /*9200*/  DSETP.GEU.AND P0, PT, |R2|, c[0x2][0x0], PT ;  /* 0x008000000200762a */ /* 0x000e1c0003f0e200 */
[----:B0-----:R-:W-:Y:S01]  /*9210*/  @!P0 FMUL R19, R19, 1.175494350822287508e-38 ;  /* 0x0080000013138820 */ /* 0x001fe20000400000 */
[----:B------:R-:W-:Y:S05]  /*9220*/  BRA `(.L_x_23520) ;  /* 0x000008f000007947 */ /* 0x000fea0003800000 */
.L_x_23528:
        /* <DEDUP_REMOVED lines=26> */
.L_x_23531:
        /* <DEDUP_REMOVED lines=13> */
.L_x_23530:
[----:B------:R-:W2:Y:S02]  /*94a0*/  LDG.E.U16 R2, [R2.64] ;  /* 0x0000002402027981 */ /* 0x000ea4000c1e1500 */
[----:B--2---:R-:W-:Y:S01]  /*94b0*/  PRMT R19, RZ, 0x5410, R2 ;  /* 0x00005410ff137816 */ /* 0x004fe20000000002 */
[----:B------:R-:W-:Y:S05]  /*94c0*/  BRA `(.L_x_23520) ;  /* 0x0000065000007947 */ /* 0x000fea0003800000 */
.L_x_23527:
        /* <DEDUP_REMOVED lines=11> */
.L_x_23534:
        /* <DEDUP_REMOVED lines=20> */
.L_x_23536:
[----:B------:R-:W-:Y:S05]  /*96c0*/  BSYNC B0 ;  /* 0x0000000000007941 */ /* 0x000fea0003800000 */
.L_x_23535:
[----:B------:R-:W-:Y:S01]  /*96d0*/  IMAD.SHL.U32 R2, R2, 0x100000, RZ ;  /* 0x0010000002027824 */ /* 0x000fe200078e00ff */
[----:B------:R-:W-:-:S04]  /*96e0*/  LEA R0, R0, 0x3b800000, 0x17 ;  /* 0x3b80000000007811 */ /* 0x000fc800078eb8ff */
[----:B------:R-:W-:Y:S01]  /*96f0*/  LOP3.LUT R19, R0, R2, R19, 0xfe, !PT ;  /* 0x0000000200137212 */ /* 0x000fe200078efe13 */
[----:B------:R-:W-:Y:S05]  /*9700*/  BRA `(.L_x_23520) ;  /* 0x0000041000007947 */ /* 0x000fea0003800000 */
.L_x_23533:
        /* <DEDUP_REMOVED lines=20> */
.L_x_23538:
[----:B------:R-:W-:Y:S05]  /*9850*/  BSYNC B0 ;  /* 0x0000000000007941 */ /* 0x000fea0003800000 */
.L_x_23537:
[----:B------:R-:W-:Y:S01]  /*9860*/  IMAD.SHL.U32 R2, R2, 0x200000, RZ ;  /* 0x0020000002027824 */ /* 0x000fe200078e00ff */
[----:B------:R-:W-:-:S04]  /*9870*/  LEA R0, R0, 0x37800000, 0x17 ;  /* 0x3780000000007811 */ /* 0x000fc800078eb8ff */
[----:B------:R-:W-:Y:S01]  /*9880*/  LOP3.LUT R19, R0, R2, R19, 0xfe, !PT ;  /* 0x0000000200137212 */ /* 0x000fe200078efe13 */
[----:B------:R-:W-:Y:S05]  /*9890*/  BRA `(.L_x_23520) ;  /* 0x0000028000007947 */ /* 0x000fea0003800000 */
.L_x_23532:
        /* <DEDUP_REMOVED lines=14> */
.L_x_23519:
        /* <DEDUP_REMOVED lines=21> */
.L_x_23540:
[----:B------:R-:W2:Y:S02]  /*9ad0*/  LDG.E.64 R2, [R2.64] ;  /* 0x0000002402027981 */ /* 0x000ea4000c1e1b00 */
[----:B--2---:R0:W2:Y:S01]  /*9ae0*/  I2F.U64 R19, R2 ;  /* 0x0000000200137312 */ /* 0x0040a20000301000 */
[----:B------:R-:W-:Y:S05]  /*9af0*/  BRA `(.L_x_23520) ;  /* 0x0000002000007947 */ /* 0x000fea0003800000 */
.L_x_23539:
[----:B------:R-:W2:Y:S02]  /*9b00*/  LDG.E R2, [R2.64] ;  /* 0x0000002402027981 */ /* 0x000ea4000c1e1900 */
[----:B--2---:R0:W2:Y:S02]  /*9b10*/  I2F.U32 R19, R2 ;  /* 0x0000000200137306 */ /* 0x0040a40000201000 */
.L_x_23520:
[----:B------:R-:W-:Y:S05]  /*9b20*/  BSYNC B6 ;  /* 0x0000000000067941 */ /* 0x000fea0003800000 */
.L_x_23514:
        /* <DEDUP_REMOVED lines=18> */
.L_x_23545:
[----:B------:R-:W3:Y:S02]  /*9c50*/  LDG.E.U8 R2, [R2.64] ;  /* 0x0000002402027981 */ /* 0x000ee4000c1e1100 */
[----:B---3--:R0:W3:Y:S01]  /*9c60*/  I2F.U16 R22, R2 ;  /* 0x0000000200167306 */ /* 0x0080e20000101000 */
[----:B------:R-:W-:Y:S05]  /*9c70*/  BRA `(.L_x_23547) ;  /* 0x00000ca000007947 */ /* 0x000fea0003800000 */
.L_x_23544:
        /* <DEDUP_REMOVED lines=9> */
.L_x_23549:
[----:B------:R-:W3:Y:S02]  /*9d10*/  LDG.E R2, [R2.64] ;  /* 0x0000002402027981 */ /* 0x000ee4000c1e1900 */
[----:B---3--:R0:W3:Y:S01]  /*9d20*/  I2F R22, R2 ;  /* 0x0000000200167306 */ /* 0x0080e20000201400 */
[----:B------:R-:W-:Y:S05]  /*9d30*/  BRA `(.L_x_23547) ;  /* 0x00000be000007947 */ /* 0x000fea0003800000 */
.L_x_23548:
[----:B------:R-:W3:Y:S02]  /*9d40*/  LDG.E.U16 R2, [R2.64] ;  /* 0x0000002402027981 */ /* 0x000ee4000c1e1500 */
[----:B---3--:R0:W3:Y:S01]  /*9d50*/  I2F.S16 R22, R2 ;  /* 0x0000000200167306 */ /* 0x0080e20000101400 */
[----:B------:R-:W-:Y:S05]  /*9d60*/  BRA `(.L_x_23547) ;  /* 0x00000bb000007947 */ /* 0x000fea0003800000 */
.L_x_23543:
        /* <DEDUP_REMOVED lines=8> */
.L_x_23551:
[----:B------:R-:W3:Y:S02]  /*9df0*/  LDG.E.U16 R2, [R2.64] ;  /* 0x0000002402027981 */ /* 0x000ee4000c1e1500 */
[----:B---3--:R-:W-:Y:S01]  /*9e00*/  HADD2.F32 R22, -RZ, R2.H0_H0 ;  /* 0x20000002ff167230 */ /* 0x008fe20000004100 */
[----:B------:R-:W-:Y:S05]  /*9e10*/  BRA `(.L_x_23547) ;  /* 0x00000b0000007947 */ /* 0x000fea0003800000 */
.L_x_23550:
        /* <DEDUP_REMOVED lines=8> */
.L_x_23553:
[----:B------:R-:W3:Y:S02]  /*9ea0*/  LDG.E.U16 R2, [R2.64] ;  /* 0x0000002402027981 */ /* 0x000ee4000c1e1500 */
[----:B---3--:R-:W-:Y:S01]  /*9eb0*/  HADD2.F32 R22, -RZ, R2.H0_H0 ;  /* 0x20000002ff167230 */ /* 0x008fe20000004100 */
[----:B------:R-:W-:Y:S05]  /*9ec0*/  BRA `(.L_x_23547) ;  /* 0x00000a5000007947 */ /* 0x000fea0003800000 */
.L_x_23552:
[----:B------:R-:W3:Y:S02]  /*9ed0*/  LDG.E.64 R2, [R2.64] ;  /* 0x0000002402027981 */ /* 0x000ee4000c1e1b00 */
[----:B---3--:R-:W0:Y:S01]  /*9ee0*/  F2F.F32.F64 R22, R2 ;  /* 0x0000000200167310 */ /* 0x008e220000301000 */
[----:B------:R-:W0:-:S14]  /*9ef0*/  DSETP.GEU.AND P0, PT, |R2|, c[0x2][0x0], PT ;  /* 0x008000000200762a */ /* 0x000e1c0003f0e200 */
[----:B0-----:R-:W-:Y:S01]  /*9f00*/  @!P0 FMUL R22, R22, 1.175494350822287508e-38 ;  /* 0x0080000016168820 */ /* 0x001fe20000400000 */
[----:B------:R-:W-:Y:S05]  /*9f10*/  BRA `(.L_x_23547) ;  /* 0x00000a0000007947 */ /* 0x000fea0003800000 */
.L_x_23542:
        /* <DEDUP_REMOVED lines=12> */
.L_x_23556:
[----:B------:R-:W3:Y:S02]  /*9fe0*/  LDG.E.64 R2, [R2.64] ;  /* 0x0000002402027981 */ /* 0x000ee4000c1e1b00 */
[----:B---3--:R-:W0:Y:S01]  /*9ff0*/  F2F.F32.F64 R22, R2 ;  /* 0x0000000200167310 */ /* 0x008e220000301000 */
[----:B------:R-:W0:-:S14]  /*a000*/  DSETP.GEU.AND P0, PT, |R2|, c[0x2][0x0], PT ;  /* 0x008000000200762a */ /* 0x000e1c0003f0e200 */
[----:B0-----:R-:W-:Y:S01]  /*a010*/  @!P0 FMUL R22, R22, 1.175494350822287508e-38 ;  /* 0x0080000016168820 */ /* 0x001fe20000400000 */
[----:B------:R-:W-:Y:S05]  /*a020*/  BRA `(.L_x_23547) ;  /* 0x000008f000007947 */ /* 0x000fea0003800000 */
.L_x_23555:
        /* <DEDUP_REMOVED lines=26> */
.L_x_23558:
        /* <DEDUP_REMOVED lines=13> */
.L_x_23557:
[----:B------:R-:W3:Y:S02]  /*a2a0*/  LDG.E.U16 R2, [R2.64] ;  /* 0x0000002402027981 */ /* 0x000ee4000c1e1500 */
[----:B---3--:R-:W-:Y:S01]  /*a2b0*/  PRMT R22, RZ, 0x5410, R2 ;  /* 0x00005410ff167816 */ /* 0x008fe20000000002 */
[----:B------:R-:W-:Y:S05]  /*a2c0*/  BRA `(.L_x_23547) ;  /* 0x0000065000007947 */ /* 0x000fea0003800000 */
.L_x_23554:
        /* <DEDUP_REMOVED lines=11> */
.L_x_23561:
        /* <DEDUP_REMOVED lines=20> */
.L_x_23563:
[----:B------:R-:W-:Y:S05]  /*a4c0*/  BSYNC B0 ;  /* 0x0000000000007941 */ /* 0x000fea0003800000 */
.L_x_23562:
[----:B------:R-:W-:Y:S01]  /*a4d0*/  IMAD.SHL.U32 R2, R2, 0x100000, RZ ;  /* 0x0010000002027824 */ /* 0x000fe200078e00ff */
[----:B------:R-:W-:-:S04]  /*a4e0*/  LEA R3, R0, 0x3b800000, 0x17 ;  /* 0x3b80000000037811 */ /* 0x000fc800078eb8ff */
[----:B------:R-:W-:Y:S01]  /*a4f0*/  LOP3.LUT R22, R3, R2, R22, 0xfe, !PT ;  /* 0x0000000203167212 */ /* 0x000fe200078efe16 */
[----:B------:R-:W-:Y:S05]  /*a500*/  BRA `(.L_x_23547) ;  /* 0x0000041000007947 */ /* 0x000fea0003800000 */
.L_x_23560:
        /* <DEDUP_REMOVED lines=20> */
.L_x_23565:
[----:B------:R-:W-:Y:S05]  /*a650*/  BSYNC B0 ;  /* 0x0000000000007941 */ /* 0x000fea0003800000 */
.L_x_23564:
[----:B------:R-:W-:Y:S01]  /*a660*/  IMAD.SHL.U32 R2, R2, 0x200000, RZ ;  /* 0x0020000002027824 */ /* 0x000fe200078e00ff */
[----:B------:R-:W-:-:S04]  /*a670*/  LEA R3, R0, 0x37800000, 0x17 ;  /* 0x3780000000037811 */ /* 0x000fc800078eb8ff */
[----:B------:R-:W-:Y:S01]  /*a680*/  LOP3.LUT R22, R3, R2, R22, 0xfe, !PT ;  /* 0x0000000203167212 */ /* 0x000fe200078efe16 */
[----:B------:R-:W-:Y:S05]  /*a690*/  BRA `(.L_x_23547) ;  /* 0x0000028000007947 */ /* 0x000fea0003800000 */
.L_x_23559:
        /* <DEDUP_REMOVED lines=14> */
.L_x_23546:
        /* <DEDUP_REMOVED lines=21> */
.L_x_23567:
[----:B------:R-:W3:Y:S02]  /*a8d0*/  LDG.E.64 R2, [R2.64] ;  /* 0x0000002402027981 */ /* 0x000ee4000c1e1b00 */
[----:B---3--:R0:W3:Y:S01]  /*a8e0*/  I2F.U64 R22, R2 ;  /* 0x0000000200167312 */ /* 0x0080e20000301000 */
[----:B------:R-:W-:Y:S05]  /*a8f0*/  BRA `(.L_x_23547) ;  /* 0x0000002000007947 */ /* 0x000fea0003800000 */
.L_x_23566:
[----:B------:R-:W3:Y:S02]  /*a900*/  LDG.E R2, [R2.64] ;  /* 0x0000002402027981 */ /* 0x000ee4000c1e1900 */
[----:B---3--:R0:W3:Y:S02]  /*a910*/  I2F.U32 R22, R2 ;  /* 0x0000000200167306 */ /* 0x0080e40000201000 */
.L_x_23547:
[----:B------:R-:W-:Y:S05]  /*a920*/  BSYNC B6 ;  /* 0x0000000000067941 */ /* 0x000fea0003800000 */
.L_x_23541:
        /* <DEDUP_REMOVED lines=18> */
.L_x_23572:
[----:B------:R-:W4:Y:S02]  /*aa50*/  LDG.E.U8 R2, [R2.64] ;  /* 0x0000002402027981 */ /* 0x000f24000c1e1100 */
[----:B----4-:R0:W4:Y:S01]  /*aa60*/  I2F.U16 R25, R2 ;  /* 0x0000000200197306 */ /* 0x0101220000101000 */
[----:B------:R-:W-:Y:S05]  /*aa70*/  BRA `(.L_x_23574) ;  /* 0x00000ca000007947 */ /* 0x000fea0003800000 */
.L_x_23571:
        /* <DEDUP_REMOVED lines=9> */
.L_x_23576:
[----:B------:R-:W4:Y:S02]  /*ab10*/  LDG.E R2, [R2.64] ;  /* 0x0000002402027981 */ /* 0x000f24000c1e1900 */
[----:B----4-:R0:W4:Y:S01]  /*ab20*/  I2F R25, R2 ;  /* 0x0000000200197306 */ /* 0x0101220000201400 */
[----:B------:R-:W-:Y:S05]  /*ab30*/  BRA `(.L_x_23574) ;  /* 0x00000be000007947 */ /* 0x000fea0003800000 */
.L_x_23575:
[----:B------:R-:W4:Y:S02]  /*ab40*/  LDG.E.U16 R2, [R2.64] ;  /* 0x0000002402027981 */ /* 0x000f24000c1e1500 */
[----:B----4-:R0:W4:Y:S01]  /*ab50*/  I2F.S16 R25, R2 ;  /* 0x0000000200197306 */ /* 0x0101220000101400 */
[----:B------:R-:W-:Y:S05]  /*ab60*/  BRA `(.L_x_23574) ;  /* 0x00000bb000007947 */ /* 0x000fea0003800000 */
.L_x_23570:
        /* <DEDUP_REMOVED lines=8> */
.L_x_23578:
[----:B------:R-:W4:Y:S02]  /*abf0*/  LDG.E.U16 R2, [R2.64] ;  /* 0x0000002402027981 */ /* 0x000f24000c1e1500 */
[----:B----4-:R-:W-:Y:S01]  /*ac00*/  HADD2.F32 R25, -RZ, R2.H0_H0 ;  /* 0x20000002ff197230 */ /* 0x010fe20000004100 */
[----:B------:R-:W-:Y:S05]  /*ac10*/  BRA `(.L_x_23574) ;  /* 0x00000b0000007947 */ /* 0x000fea0003800000 */
.L_x_23577:
        /* <DEDUP_REMOVED lines=8> */
.L_x_23580:
[----:B------:R-:W4:Y:S02]  /*aca0*/  LDG.E.U16 R2, [R2.64] ;  /* 0x0000002402027981 */ /* 0x000f24000c1e1500 */
[----:B----4-:R-:W-:Y:S01]  /*acb0*/  HADD2.F32 R25, -RZ, R2.H0_H0 ;  /* 0x20000002ff197230 */ /* 0x010fe20000004100 */
[----:B------:R-:W-:Y:S05]  /*acc0*/  BRA `(.L_x_23574) ;  /* 0x00000a5000007947 */ /* 0x000fea0003800000 */
.L_x_23579:
[----:B------:R-:W4:Y:S02]  /*acd0*/  LDG.E.64 R2, [R2.64] ;  /* 0x0000002402027981 */ /* 0x000f24000c1e1b00 */
[----:B----4-:R-:W0:Y:S01]  /*ace0*/  F2F.F32.F64 R25, R2 ;  /* 0x0000000200197310 */ /* 0x010e220000301000 */
[----:B------:R-:W0:-:S14]  /*acf0*/  DSETP.GEU.AND P0, PT, |R2|, c[0x2][0x0], PT ;  /* 0x008000000200762a */ /* 0x000e1c0003f0e200 */
[----:B0-----:R-:W-:Y:S01]  /*ad00*/  @!P0 FMUL R25, R25, 1.175494350822287508e-38 ;  /* 0x0080000019198820 */ /* 0x001fe20000400000 */
[----:B------:R-:W-:Y:S05]  /*ad10*/  BRA `(.L_x_23574) ;  /* 0x00000a0000007947 */ /* 0x000fea0003800000 */
.L_x_23569:
        /* <DEDUP_REMOVED lines=12> */
.L_x_23583:
[----:B------:R-:W4:Y:S02]  /*ade0*/  LDG.E.64 R2, [R2.64] ;  /* 0x0000002402027981 */ /* 0x000f24000c1e1b00 */
[----:B----4-:R-:W0:Y:S01]  /*adf0*/  F2F.F32.F64 R25, R2 ;  /* 0x0000000200197310 */ /* 0x010e220000301000 */
[----:B------:R-:W0:-:S14]  /*ae00*/  DSETP.GEU.AND P0, PT, |R2|, c[0x2][0x0], PT ;  /* 0x008000000200762a */ /* 0x000e1c0003f0e200 */
[----:B0-----:R-:W-:Y:S01]  /*ae10*/  @!P0 FMUL R25, R25, 1.175494350822287508e-38 ;  /* 0x0080000019198820 */ /* 0x001fe20000400000 */
[----:B------:R-:W-:Y:S05]  /*ae20*/  BRA `(.L_x_23574) ;  /* 0x000008f000007947 */ /* 0x000fea0003800000 */
.L_x_23582:
        /* <DEDUP_REMOVED lines=26> */
.L_x_23585:
        /* <DEDUP_REMOVED lines=13> */
.L_x_23584:
[----:B------:R-:W4:Y:S02]  /*b0a0*/  LDG.E.U16 R2, [R2.64] ;  /* 0x0000002402027981 */ /* 0x000f24000c1e1500 */
[----:B----4-:R-:W-:Y:S01]  /*b0b0*/  PRMT R25, RZ, 0x5410, R2 ;  /* 0x00005410ff197816 */ /* 0x010fe20000000002 */
[----:B------:R-:W-:Y:S05]  /*b0c0*/  BRA `(.L_x_23574) ;  /* 0x0000065000007947 */ /* 0x000fea0003800000 */
.L_x_23581:
        /* <DEDUP_REMOVED lines=11> */
.L_x_23588:
        /* <DEDUP_REMOVED lines=20> */
.L_x_23590:
[----:B------:R-:W-:Y:S05]  /*b2c0*/  BSYNC B0 ;  /* 0x0000000000007941 */ /* 0x000fea0003800000 */
.L_x_23589:
[----:B------:R-:W-:Y:S01]  /*b2d0*/  IMAD.SHL.U32 R2, R2, 0x100000, RZ ;  /* 0x0010000002027824 */ /* 0x000fe200078e00ff */
[----:B------:R-:W-:-:S04]  /*b2e0*/  LEA R0, R0, 0x3b800000, 0x17 ;  /* 0x3b80000000007811 */ /* 0x000fc800078eb8ff */
[----:B------:R-:W-:Y:S01]  /*b2f0*/  LOP3.LUT R25, R0, R2, R25, 0xfe, !PT ;  /* 0x0000000200197212 */ /* 0x000fe200078efe19 */
[----:B------:R-:W-:Y:S05]  /*b300*/  BRA `(.L_x_23574) ;  /* 0x0000041000007947 */ /* 0x000fea0003800000 */
.L_x_23587:
        /* <DEDUP_REMOVED lines=20> */
.L_x_23592:
[----:B------:R-:W-:Y:S05]  /*b450*/  BSYNC B0 ;  /* 0x0000000000007941 */ /* 0x000fea0003800000 */
.L_x_23591:
[----:B------:R-:W-:Y:S01]  /*b460*/  IMAD.SHL.U32 R2, R2, 0x200000, RZ ;  /* 0x0020000002027824 */ /* 0x000fe200078e00ff */
[----:B------:R-:W-:-:S04]  /*b470*/  LEA R0, R0, 0x37800000, 0x17 ;  /* 0x3780000000007811 */ /* 0x000fc800078eb8ff */
[----:B------:R-:W-:Y:S01]  /*b480*/  LOP3.LUT R25, R0, R2, R25, 0xfe, !PT ;  /* 0x0000000200197212 */ /* 0x000fe200078efe19 */
[----:B------:R-:W-:Y:S05]  /*b490*/  BRA `(.L_x_23574) ;  /* 0x0000028000007947 */ /* 0x000fea0003800000 */
.L_x_23586:
        /* <DEDUP_REMOVED lines=14> */
.L_x_23573:
        /* <DEDUP_REMOVED lines=21> */
.L_x_23594:
[----:B------:R-:W4:Y:S02]  /*b6d0*/  LDG.E.64 R2, [R2.64] ;  /* 0x0000002402027981 */ /* 0x000f24000c1e1b00 */
[----:B----4-:R0:W4:Y:S01]  /*b6e0*/  I2F.U64 R25, R2 ;  /* 0x0000000200197312 */ /* 0x0101220000301000 */
[----:B------:R-:W-:Y:S05]  /*b6f0*/  BRA `(.L_x_23574) ;  /* 0x0000002000007947 */ /* 0x000fea0003800000 */
.L_x_23593:
[----:B------:R-:W4:Y:S02]  /*b700*/  LDG.E R2, [R2.64] ;  /* 0x0000002402027981 */ /* 0x000f24000c1e1900 */
[----:B----4-:R0:W4:Y:S02]  /*b710*/  I2F.U32 R25, R2 ;  /* 0x0000000200197306 */ /* 0x0101240000201000 */
.L_x_23574:
[----:B------:R-:W-:Y:S05]  /*b720*/  BSYNC B6 ;  /* 0x0000000000067941 */ /* 0x000fea0003800000 */
.L_x_23568:
        /* <DEDUP_REMOVED lines=18> */
.L_x_23599:
[----:B----4-:R-:W4:Y:S02]  /*b850*/  LDG.E.U8 R2, [R2.64] ;  /* 0x0000002402027981 */ /* 0x010f24000c1e1100 */
[----:B----4-:R0:W4:Y:S01]  /*b860*/  I2F.U16 R5, R2 ;  /* 0x0000000200057306 */ /* 0x0101220000101000 */
[----:B------:R-:W-:Y:S05]  /*b870*/  BRA `(.L_x_23601) ;  /* 0x00000ca000007947 */ /* 0x000fea0003800000 */
.L_x_23598:
        /* <DEDUP_REMOVED lines=9> */
.L_x_23603:
[----:B----4-:R-:W4:Y:S02]  /*b910*/  LDG.E R2, [R2.64] ;  /* 0x0000002402027981 */ /* 0x010f24000c1e1900 */
[----:B----4-:R0:W4:Y:S01]  /*b920*/  I2F R5, R2 ;  /* 0x0000000200057306 */ /* 0x0101220000201400 */
[----:B------:R-:W-:Y:S05]  /*b930*/  BRA `(.L_x_23601) ;  /* 0x00000be000007947 */ /* 0x000fea0003800000 */
.L_x_23602:
[----:B----4-:R-:W4:Y:S02]  /*b940*/  LDG.E.U16 R2, [R2.64] ;  /* 0x0000002402027981 */ /* 0x010f24000c1e1500 */
[----:B----4-:R0:W4:Y:S01]  /*b950*/  I2F.S16 R5, R2 ;  /* 0x0000000200057306 */ /* 0x0101220000101400 */
[----:B------:R-:W-:Y:S05]  /*b960*/  BRA `(.L_x_23601) ;  /* 0x00000bb000007947 */ /* 0x000fea0003800000 */
.L_x_23597:
        /* <DEDUP_REMOVED lines=8> */
.L_x_23605:
[----:B----4-:R-:W4:Y:S02]  /*b9f0*/  LDG.E.U16 R2, [R2.64] ;  /* 0x0000002402027981 */ /* 0x010f24000c1e1500 */
[----:B----4-:R-:W-:Y:S01]  /*ba00*/  HADD2.F32 R5, -RZ, R2.H0_H0 ;  /* 0x20000002ff057230 */ /* 0x010fe20000004100 */
[----:B------:R-:W-:Y:S05]  /*ba10*/  BRA `(.L_x_23601) ;  /* 0x00000b0000007947 */ /* 0x000fea0003800000 */
.L_x_23604:
        /* <DEDUP_REMOVED lines=8> */
.L_x_23607:
[----:B----4-:R-:W4:Y:S02]  /*baa0*/  LDG.E.U16 R2, [R2.64] ;  /* 0x0000002402027981 */ /* 0x010f24000c1e1500 */
[----:B----4-:R-:W-:Y:S01]  /*bab0*/  HADD2.F32 R5, -RZ, R2.H0_H0 ;  /* 0x20000002ff057230 */ /* 0x010fe20000004100 */
[----:B------:R-:W-:Y:S05]  /*bac0*/  BRA `(.L_x_23601) ;  /* 0x00000a5000007947 */ /* 0x000fea0003800000 */
.L_x_23606:
[----:B----4-:R-:W4:Y:S02]  /*bad0*/  LDG.E.64 R2, [R2.64] ;  /* 0x0000002402027981 */ /* 0x010f24000c1e1b00 */
[----:B----4-:R-:W0:Y:S01]  /*bae0*/  F2F.F32.F64 R5, R2 ;  /* 0x0000000200057310 */ /* 0x010e220000301000 */
[----:B------:R-:W0:-:S14]  /*baf0*/  DSETP.GEU.AND P0, PT, |R2|, c[0x2][0x0], PT ;  /* 0x008000000200762a */ /* 0x000e1c0003f0e200 */
[----:B0-----:R-:W-:Y:S01]  /*bb00*/  @!P0 FMUL R5, R5, 1.175494350822287508e-38 ;  /* 0x0080000005058820 */ /* 0x001fe20000400000 */
[----:B------:R-:W-:Y:S05]  /*bb10*/  BRA `(.L_x_23601) ;  /* 0x00000a0000007947 */ /* 0x000fea0003800000 */
.L_x_23596:
        /* <DEDUP_REMOVED lines=12> */
.L_x_23610:
[----:B----4-:R-:W4:Y:S02]  /*bbe0*/  LDG.E.64 R2, [R2.64] ;  /* 0x0000002402027981 */ /* 0x010f24000c1e1b00 */
[----:B----4-:R-:W0:Y:S01]  /*bbf0*/  F2F.F32.F64 R5, R2 ;  /* 0x0000000200057310 */ /* 0x010e220000301000 */
[----:B------:R-:W0:-:S14]  /*bc00*/  DSETP.GEU.AND P0, PT, |R2|, c[0x2][0x0], PT ;  /* 0x008000000200762a */ /* 0x000e1c0003f0e200 */
[----:B0-----:R-:W-:Y:S01]  /*bc10*/  @!P0 FMUL R5, R5, 1.175494350822287508e-38 ;  /* 0x0080000005058820 */ /* 0x001fe20000400000 */
[----:B------:R-:W-:Y:S05]  /*bc20*/  BRA `(.L_x_23601) ;  /* 0x000008f000007947 */ /* 0x000fea0003800000 */
.L_x_23609:
        /* <DEDUP_REMOVED lines=26> */
.L_x_23612:
        /* <DEDUP_REMOVED lines=13> */
.L_x_23611:
[----:B----4-:R-:W4:Y:S02]  /*bea0*/  LDG.E.U16 R2, [R2.64] ;  /* 0x0000002402027981 */ /* 0x010f24000c1e1500 */
[----:B----4-:R-:W-:Y:S01]  /*beb0*/  PRMT R5, RZ, 0x5410, R2 ;  /* 0x00005410ff057816 */ /* 0x010fe20000000002 */
[----:B------:R-:W-:Y:S05]  /*bec0*/  BRA `(.L_x_23601) ;  /* 0x0000065000007947 */ /* 0x000fea0003800000 */
.L_x_23608:
        /* <DEDUP_REMOVED lines=11> */
.L_x_23615:
        /* <DEDUP_REMOVED lines=20> */
.L_x_23617:
[----:B------:R-:W-:Y:S05]  /*c0c0*/  BSYNC B0 ;  /* 0x0000000000007941 */ /* 0x000fea0003800000 */
.L_x_23616:
[----:B------:R-:W-:Y:S01]  /*c0d0*/  IMAD.SHL.U32 R2, R2, 0x100000, RZ ;  /* 0x0010000002027824 */ /* 0x000fe200078e00ff */
[----:B------:R-:W-:-:S04]  /*c0e0*/  LEA R5, R0, 0x3b800000, 0x17 ;  /* 0x3b80000000057811 */ /* 0x000fc800078eb8ff */
[----:B------:R-:W-:Y:S01]  /*c0f0*/  LOP3.LUT R5, R5, R2, R4, 0xfe, !PT ;  /* 0x0000000205057212 */ /* 0x000fe200078efe04 */
[----:B------:R-:W-:Y:S05]  /*c100*/  BRA `(.L_x_23601) ;  /* 0x0000041000007947 */ /* 0x000fea0003800000 */
.L_x_23614:
        /* <DEDUP_REMOVED lines=20> */
.L_x_23619:
[----:B------:R-:W-:Y:S05]  /*c250*/  BSYNC B0 ;  /* 0x0000000000007941 */ /* 0x000fea0003800000 */
.L_x_23618:
[----:B------:R-:W-:Y:S01]  /*c260*/  IMAD.SHL.U32 R2, R2, 0x200000, RZ ;  /* 0x0020000002027824 */ /* 0x000fe200078e00ff */
[----:B------:R-:W-:-:S04]  /*c270*/  LEA R5, R0, 0x37800000, 0x17 ;  /* 0x3780000000057811 */ /* 0x000fc800078eb8ff */
[----:B------:R-:W-:Y:S01]  /*c280*/  LOP3.LUT R5, R5, R2, R4, 0xfe, !PT ;  /* 0x0000000205057212 */ /* 0x000fe200078efe04 */
[----:B------:R-:W-:Y:S05]  /*c290*/  BRA `(.L_x_23601) ;  /* 0x0000028000007947 */ /* 0x000fea0003800000 */
.L_x_23613:
        /* <DEDUP_REMOVED lines=14> */
.L_x_23600:
        /* <DEDUP_REMOVED lines=21> */
.L_x_23621:
[----:B----4-:R-:W4:Y:S02]  /*c4d0*/  LDG.E.64 R2, [R2.64] ;  /* 0x0000002402027981 */ /* 0x010f24000c1e1b00 */
[----:B----4-:R0:W4:Y:S01]  /*c4e0*/  I2F.U64 R5, R2 ;  /* 0x0000000200057312 */ /* 0x0101220000301000 */
[----:B------:R-:W-:Y:S05]  /*c4f0*/  BRA `(.L_x_23601) ;  /* 0x0000002000007947 */ /* 0x000fea0003800000 */
.L_x_23620:
[----:B----4-:R-:W4:Y:S02]  /*c500*/  LDG.E R2, [R2.64] ;  /* 0x0000002402027981 */ /* 0x010f24000c1e1900 */
[----:B----4-:R0:W4:Y:S02]  /*c510*/  I2F.U32 R5, R2 ;  /* 0x0000000200057306 */ /* 0x0101240000201000 */
.L_x_23601:
[----:B------:R-:W-:Y:S05]  /*c520*/  BSYNC B6 ;  /* 0x0000000000067941 */ /* 0x000fea0003800000 */
.L_x_23595:
        /* <DEDUP_REMOVED lines=18> */
.L_x_23625:
[----:B------:R-:W0:Y:S02]  /*c650*/  F2I.S64.TRUNC R22, R22 ;  /* 0x0000001600167311 */ /* 0x000e24000020d900 */
[----:B0-----:R-:W-:-:S05]  /*c660*/  IMAD.MOV.U32 R3, RZ, RZ, R22 ;  /* 0x000000ffff037224 */ /* 0x001fca00078e0016 */
[----:B------:R0:W-:Y:S01]  /*c670*/  STG.E.U8 [R16.64], R3 ;  /* 0x0000000310007986 */ /* 0x0001e2000c101124 */
[----:B------:R-:W-:Y:S05]  /*c680*/  BRA `(.L_x_23627) ;  /* 0x00000d3000007947 */ /* 0x000fea0003800000 */
.L_x_23624:
        /* <DEDUP_REMOVED lines=9> */
.L_x_23629:
[----:B------:R-:W0:Y:S02]  /*c720*/  F2I.FTZ.TRUNC.NTZ R3, R22 ;  /* 0x0000001600037305 */ /* 0x000e24000021f100 */
[----:B0-----:R0:W-:Y:S01]  /*c730*/  STG.E [R16.64], R3 ;  /* 0x0000000310007986 */ /* 0x0011e2000c101924 */
[----:B------:R-:W-:Y:S05]  /*c740*/  BRA `(.L_x_23627) ;  /* 0x00000c7000007947 */ /* 0x000fea0003800000 */
.L_x_23628:
[----:B------:R-:W0:Y:S02]  /*c750*/  F2I.FTZ.TRUNC.NTZ R3, R22 ;  /* 0x0000001600037305 */ /* 0x000e24000021f100 */
[----:B0-----:R0:W-:Y:S01]  /*c760*/  STG.E.U16 [R16.64], R3 ;  /* 0x0000000310007986 */ /* 0x0011e2000c101524 */
[----:B------:R-:W-:Y:S05]  /*c770*/  BRA `(.L_x_23627) ;  /* 0x00000c4000007947 */ /* 0x000fea0003800000 */
.L_x_23623:
        /* <DEDUP_REMOVED lines=8> */
.L_x_23631:
[----:B------:R-:W-:-:S05]  /*c800*/  F2FP.PACK_AB R22, RZ, R22 ;  /* 0x00000016ff16723e */ /* 0x000fca00000000ff */
[----:B------:R0:W-:Y:S01]  /*c810*/  STG.E.U16 [R16.64], R22 ;  /* 0x0000001610007986 */ /* 0x0001e2000c101524 */
[----:B------:R-:W-:Y:S05]  /*c820*/  BRA `(.L_x_23627) ;  /* 0x00000b9000007947 */ /* 0x000fea0003800000 */
.L_x_23630:
        /* <DEDUP_REMOVED lines=9> */
.L_x_23633:
[----:B------:R-:W-:-:S04]  /*c8c0*/  F2FP.PACK_AB R3, RZ, R22 ;  /* 0x00000016ff03723e */ /* 0x000fc800000000ff */
[----:B------:R-:W-:-:S05]  /*c8d0*/  PRMT R3, R3, 0x5410, RZ ;  /* 0x0000541003037816 */ /* 0x000fca00000000ff */
[----:B------:R0:W-:Y:S01]  /*c8e0*/  STG.E [R16.64], R3 ;  /* 0x0000000310007986 */ /* 0x0001e2000c101924 */
[----:B------:R-:W-:Y:S05]  /*c8f0*/  BRA `(.L_x_23627) ;  /* 0x00000ac000007947 */ /* 0x000fea0003800000 */
.L_x_23632:
[----:B------:R-:W-:-:S06]  /*c900*/  FMUL.FTZ R2, R22, 1 ;  /* 0x3f80000016027820 */ /* 0x000fcc0000410000 */
[----:B------:R-:W0:Y:S02]  /*c910*/  F2F.F64.F32 R2, R2 ;  /* 0x0000000200027310 */ /* 0x000e240000201800 */
[----:B0-----:R0:W-:Y:S01]  /*c920*/  STG.E.64 [R16.64], R2 ;  /* 0x0000000210007986 */ /* 0x0011e2000c101b24 */
[----:B------:R-:W-:Y:S05]  /*c930*/  BRA `(.L_x_23627) ;  /* 0x00000a8000007947 */ /* 0x000fea0003800000 */
.L_x_23622:
        /* <DEDUP_REMOVED lines=12> */
.L_x_23636:
[----:B------:R-:W-:Y:S01]  /*ca00*/  FMUL.FTZ R4, R22, 1 ;  /* 0x3f80000016047820 */ /* 0x000fe20000410000 */
[----:B------:R-:W-:-:S05]  /*ca10*/  CS2R R6, SRZ ;  /* 0x0000000000067805 */ /* 0x000fca000001ff00 */
[----:B------:R-:W0:Y:S02]  /*ca20*/  F2F.F64.F32 R4, R4 ;  /* 0x0000000400047310 */ /* 0x000e240000201800 */
[----:B0-----:R0:W-:Y:S01]  /*ca30*/  STG.E.128 [R16.64], R4 ;  /* 0x0000000410007986 */ /* 0x0011e2000c101d24 */
[----:B------:R-:W-:Y:S05]  /*ca40*/  BRA `(.L_x_23627) ;  /* 0x0000097000007947 */ /* 0x000fea0003800000 */
.L_x_23635:
        /* <DEDUP_REMOVED lines=20> */
.L_x_23640:
[----:B------:R-:W-:Y:S05]  /*cb90*/  BSYNC B0 ;  /* 0x0000000000007941 */ /* 0x000fea0003800000 */
.L_x_23639:
[----:B------:R-:W-:-:S05]  /*cba0*/  LOP3.LUT R5, R0, R5, RZ, 0xfc, !PT ;  /* 0x0000000500057212 */ /* 0x000fca00078efcff */
[----:B------:R0:W-:Y:S01]  /*cbb0*/  STG.E.U8 [R16.64], R5 ;  /* 0x0000000510007986 */ /* 0x0001e2000c101124 */
[----:B------:R-:W-:Y:S05]  /*cbc0*/  BRA `(.L_x_23627) ;  /* 0x000007f000007947 */ /* 0x000fea0003800000 */
.L_x_23638:
        /* <DEDUP_REMOVED lines=12> */
.L_x_23642:
[----:B------:R-:W-:Y:S01]  /*cc90*/  IMAD.MOV.U32 R0, RZ, RZ, 0x7f ;  /* 0x0000007fff007424 */ /* 0x000fe200078e00ff */
[----:B------:R-:W-:-:S04]  /*cca0*/  ISETP.GT.U32.AND P0, PT, R2, 0x7f800000, PT ;  /* 0x7f8000000200780c */ /* 0x000fc80003f04070 */
[----:B------:R-:W-:-:S04]  /*ccb0*/  SEL R0, R0, 0x7c, P0 ;  /* 0x0000007c00007807 */ /* 0x000fc80000000000 */
.L_x_23643:
[----:B------:R-:W-:Y:S05]  /*ccc0*/  BSYNC B0 ;  /* 0x0000000000007941 */ /* 0x000fea0003800000 */
.L_x_23641:
[----:B------:R-:W-:-:S04]  /*ccd0*/  LOP3.LUT R22, R22, 0x80000000, RZ, 0xc0, !PT ;  /* 0x8000000016167812 */ /* 0x000fc800078ec0ff */
[----:B------:R-:W-:-:S04]  /*cce0*/  SHF.R.U32.HI R3, RZ, 0x18, R22 ;  /* 0x00000018ff037819 */ /* 0x000fc80000011616 */
[----:B------:R-:W-:-:S05]  /*ccf0*/  LOP3.LUT R3, R0, R3, RZ, 0xfc, !PT ;  /* 0x0000000300037212 */ /* 0x000fca00078efcff */
[----:B------:R0:W-:Y:S01]  /*cd00*/  STG.E.U8 [R16.64], R3 ;  /* 0x0000000310007986 */ /* 0x0001e2000c101124 */
[----:B------:R-:W-:Y:S05]  /*cd10*/  BRA `(.L_x_23627) ;  /* 0x000006a000007947 */ /* 0x000fea0003800000 */
.L_x_23637:
[----:B------:R-:W-:-:S05]  /*cd20*/  F2FP.BF16.PACK_AB R22, RZ, R22 ;  /* 0x00000016ff16723e */ /* 0x000fca00000010ff */
[----:B------:R0:W-:Y:S01]  /*cd30*/  STG.E.U16 [R16.64], R22 ;  /* 0x0000001610007986 */ /* 0x0001e2000c101524 */
[----:B------:R-:W-:Y:S05]  /*cd40*/  BRA `(.L_x_23627) ;  /* 0x0000067000007947 */ /* 0x000fea0003800000 */
.L_x_23634:
        /* <DEDUP_REMOVED lines=11> */
.L_x_23646:
        /* <DEDUP_REMOVED lines=16> */
.L_x_23649:
[----:B------:R-:W-:-:S04]  /*cf00*/  LOP3.LUT R22, R22, 0x80000000, RZ, 0xc0, !PT ;  /* 0x8000000016167812 */ /* 0x000fc800078ec0ff */
[----:B------:R-:W-:-:S04]  /*cf10*/  SHF.R.U32.HI R3, RZ, 0x18, R22 ;  /* 0x00000018ff037819 */ /* 0x000fc80000011616 */
[----:B------:R-:W-:-:S04]  /*cf20*/  LOP3.LUT R0, R0, R3, RZ, 0xfc, !PT ;  /* 0x0000000300007212 */ /* 0x000fc800078efcff */
[----:B------:R-:W-:Y:S02]  /*cf30*/  PRMT R8, R0, 0x7610, R8 ;  /* 0x0000761000087816 */ /* 0x000fe40000000008 */
.L_x_23648:
[----:B------:R-:W-:Y:S05]  /*cf40*/  BSYNC B0 ;  /* 0x0000000000007941 */ /* 0x000fea0003800000 */
.L_x_23647:
[----:B------:R0:W-:Y:S01]  /*cf50*/  STG.E.U8 [R16.64], R8 ;  /* 0x0000000810007986 */ /* 0x0001e2000c101124 */
[----:B------:R-:W-:Y:S05]  /*cf60*/  BRA `(.L_x_23627) ;  /* 0x0000045000007947 */ /* 0x000fea0003800000 */
.L_x_23645:
        /* <DEDUP_REMOVED lines=16> */
.L_x_23652:
[----:B------:R-:W-:-:S04]  /*d070*/  LOP3.LUT R22, R22, 0x80000000, RZ, 0xc0, !PT ;  /* 0x8000000016167812 */ /* 0x000fc800078ec0ff */
[----:B------:R-:W-:-:S04]  /*d080*/  SHF.R.U32.HI R3, RZ, 0x18, R22 ;  /* 0x00000018ff037819 */ /* 0x000fc80000011616 */
[----:B------:R-:W-:-:S04]  /*d090*/  LOP3.LUT R0, R0, R3, RZ, 0xfc, !PT ;  /* 0x0000000300007212 */ /* 0x000fc800078efcff */
[----:B------:R-:W-:Y:S02]  /*d0a0*/  PRMT R8, R0, 0x7610, R8 ;  /* 0x0000761000087816 */ /* 0x000fe40000000008 */
.L_x_23651:
[----:B------:R-:W-:Y:S05]  /*d0b0*/  BSYNC B0 ;  /* 0x0000000000007941 */ /* 0x000fea0003800000 */
.L_x_23650:
[----:B------:R0:W-:Y:S01]  /*d0c0*/  STG.E.U8 [R16.64], R8 ;  /* 0x0000000810007986 */ /* 0x0001e2000c101124 */
[----:B------:R-:W-:Y:S05]  /*d0d0*/  BRA `(.L_x_23627) ;  /* 0x000002e000007947 */ /* 0x000fea0003800000 */
.L_x_23644:
        /* <DEDUP_REMOVED lines=21> */
.L_x_23626:
        /* <DEDUP_REMOVED lines=20> */
.L_x_23654:
[----:B------:R-:W0:Y:S02]  /*d370*/  F2I.U64.TRUNC R22, R22 ;  /* 0x0000001600167311 */ /* 0x000e24000020d800 */
[----:B0-----:R0:W-:Y:S01]  /*d380*/  STG.E.64 [R16.64], R22 ;  /* 0x0000001610007986 */ /* 0x0011e2000c101b24 */
[----:B------:R-:W-:Y:S05]  /*d390*/  BRA `(.L_x_23627) ;  /* 0x0000002000007947 */ /* 0x000fea0003800000 */
.L_x_23653:
[----:B------:R-:W0:Y:S02]  /*d3a0*/  F2I.FTZ.U32.TRUNC.NTZ R3, R22 ;  /* 0x0000001600037305 */ /* 0x000e24000021f000 */
[----:B0-----:R0:W-:Y:S02]  /*d3b0*/  STG.E [R16.64], R3 ;  /* 0x0000000310007986 */ /* 0x0011e4000c101924 */
.L_x_23627:
[----:B------:R-:W-:-:S04]  /*d3c0*/  IADD3 R27, R27, 0x80, RZ ;  /* 0x000000801b1b7810 */ /* 0x000fc80007ffe0ff */
[----:B------:R-:W-:-:S13]  /*d3d0*/  ISETP.GE.AND P0, PT, R27, c[0x0][0x160], PT ;  /* 0x000058001b007a0c */ /* 0x000fda0003f06270 */
[----:B------:R-:W-:Y:S05]  /*d3e0*/  @P0 BRA `(.L_x_23485) ;  /* 0x0000698000000947 */ /* 0x000fea0003800000 */
[----:B------:R-:W-:Y:S01]  /*d3f0*/  ISETP.NE.AND P0, PT, RZ, c[0x0][0x168], PT ;  /* 0x00005a00ff007a0c */ /* 0x000fe20003f05270 */
[----:B0-----:R-:W-:Y:S01]  /*d400*/  CS2R R22, SRZ ;  /* 0x0000000000167805 */ /* 0x001fe2000001ff00 */
        /* <DEDUP_REMOVED lines=330> */
.L_x_23655:
        /* <DEDUP_REMOVED lines=20> */
.L_x_23660:
[----:B------:R-:W2:Y:S02]  /*e9f0*/  LDG.E.U8 R2, [R2.64] ;  /* 0x0000002402027981 */ /* 0x000ea4000c1e1100 */
[----:B--2---:R0:W1:Y:S01]  /*ea00*/  I2F.U16 R18, R2 ;  /* 0x0000000200127306 */ /* 0x0040620000101000 */
[----:B------:R-:W-:Y:S05]  /*ea10*/  BRA `(.L_x_23662) ;  /* 0x00000ca000007947 */ /* 0x000fea0003800000 */
.L_x_23659:
        /* <DEDUP_REMOVED lines=9> */
.L_x_23664:
[----:B------:R-:W2:Y:S02]  /*eab0*/  LDG.E R2, [R2.64] ;  /* 0x0000002402027981 */ /* 0x000ea4000c1e1900 */
[----:B--2---:R0:W1:Y:S01]  /*eac0*/  I2F R18, R2 ;  /* 0x0000000200127306 */ /* 0x0040620000201400 */
[----:B------:R-:W-:Y:S05]  /*ead0*/  BRA `(.L_x_23662) ;  /* 0x00000be000007947 */ /* 0x000fea0003800000 */
.L_x_23663:
[----:B------:R-:W2:Y:S02]  /*eae0*/  LDG.E.U16 R2, [R2.64] ;  /* 0x0000002402027981 */ /* 0x000ea4000c1e1500 */
[----:B--2---:R0:W1:Y:S01]  /*eaf0*/  I2F.S16 R18, R2 ;  /* 0x0000000200127306 */ /* 0x0040620000101400 */
[----:B------:R-:W-:Y:S05]  /*eb00*/  BRA `(.L_x_23662) ;  /* 0x00000bb000007947 */ /* 0x000fea0003800000 */
.L_x_23658:
        /* <DEDUP_REMOVED lines=8> */
.L_x_23666:
[----:B------:R-:W2:Y:S02]  /*eb90*/  LDG.E.U16 R2, [R2.64] ;  /* 0x0000002402027981 */ /* 0x000ea4000c1e1500 */
[----:B--2---:R-:W-:Y:S01]  /*eba0*/  HADD2.F32 R18, -RZ, R2.H0_H0 ;  /* 0x20000002ff127230 */ /* 0x004fe20000004100 */
[----:B------:R-:W-:Y:S05]  /*ebb0*/  BRA `(.L_x_23662) ;  /* 0x00000b0000007947 */ /* 0x000fea0003800000 */
.L_x_23665:
        /* <DEDUP_REMOVED lines=8> */
.L_x_23668:
[----:B------:R-:W2:Y:S02]  /*ec40*/  LDG.E.U16 R2, [R2.64] ;  /* 0x0000002402027981 */ /* 0x000ea4000c1e1500 */
[----:B--2---:R-:W-:Y:S01]  /*ec50*/  HADD2.F32 R18, -RZ, R2.H0_H0 ;  /* 0x20000002ff127230 */ /* 0x004fe20000004100 */
[----:B------:R-:W-:Y:S05]  /*ec60*/  BRA `(.L_x_23662) ;  /* 0x00000a5000007947 */ /* 0x000fea0003800000 */
.L_x_23667:
[----:B------:R-:W2:Y:S02]  /*ec70*/  LDG.E.64 R2, [R2.64] ;  /* 0x0000002402027981 */ /* 0x000ea4000c1e1b00 */
[----:B--2---:R-:W0:Y:S01]  /*ec80*/  F2F.F32.F64 R18, R2 ;  /* 0x0000000200127310 */ /* 0x004e220000301000 */
[----:B------:R-:W0:-:S14]  /*ec90*/  DSETP.GEU.AND P0, PT, |R2|, c[0x2][0x0], PT ;  /* 0x008000000200762a */ /* 0x000e1c0003f0e200 */
[----:B0-----:R-:W-:Y:S01]  /*eca0*/  @!P0 FMUL R18, R18, 1.175494350822287508e-38 ;  /* 0x0080000012128820 */ /* 0x001fe20000400000 */
[----:B------:R-:W-:Y:S05]  /*ecb0*/  BRA `(.L_x_23662) ;  /* 0x00000a0000007947 */ /* 0x000fea0003800000 */
.L_x_23657:
        /* <DEDUP_REMOVED lines=12> */
.L_x_23671:
[----:B------:R-:W2:Y:S02]  /*ed80*/  LDG.E.64 R2, [R2.64] ;  /* 0x0000002402027981 */ /* 0x000ea4000c1e1b00 */
[----:B--2---:R-:W0:Y:S01]  /*ed90*/  F2F.F32.F64 R18, R2 ;  /* 0x0000000200127310 */ /* 0x004e220000301000 */
[----:B------:R-:W0:-:S14]  /*eda0*/  DSETP.GEU.AND P0, PT, |R2|, c[0x2][0x0], PT ;  /* 0x008000000200762a */ /* 0x000e1c0003f0e200 */
[----:B0-----:R-:W-:Y:S01]  /*edb0*/  @!P0 FMUL R18, R18, 1.175494350822287508e-38 ;  /* 0x0080000012128820 */ /* 0x001fe20000400000 */
[----:B------:R-:W-:Y:S05]  /*edc0*/  BRA `(.L_x_23662) ;  /* 0x000008f000007947 */ /* 0x000fea0003800000 */
.L_x_23670:
        /* <DEDUP_REMOVED lines=26> */
.L_x_23673:
        /* <DEDUP_REMOVED lines=13> */
.L_x_23672:
[----:B------:R-:W2:Y:S02]  /*f040*/  LDG.E.U16 R2, [R2.64] ;  /* 0x0000002402027981 */ /* 0x000ea4000c1e1500 */
[----:B--2---:R-:W-:Y:S01]  /*f050*/  PRMT R18, RZ, 0x5410, R2 ;  /* 0x00005410ff127816 */ /* 0x004fe20000000002 */
[----:B------:R-:W-:Y:S05]  /*f060*/  BRA `(.L_x_23662) ;  /* 0x0000065000007947 */ /* 0x000fea0003800000 */
.L_x_23669:
        /* <DEDUP_REMOVED lines=11> */
.L_x_23676:
        /* <DEDUP_REMOVED lines=20> */
.L_x_23678:
[----:B------:R-:W-:Y:S05]  /*f260*/  BSYNC B0 ;  /* 0x0000000000007941 */ /* 0x000fea0003800000 */
.L_x_23677:
[----:B------:R-:W-:Y:S01]  /*f270*/  IMAD.SHL.U32 R2, R2, 0x100000, RZ ;  /* 0x0010000002027824 */ /* 0x000fe200078e00ff */
[----:B------:R-:W-:-:S04]  /*f280*/  LEA R3, R0, 0x3b800000, 0x17 ;  /* 0x3b80000000037811 */ /* 0x000fc800078eb8ff */
[----:B------:R-:W-:Y:S01]  /*f290*/  LOP3.LUT R18, R3, R2, R18, 0xfe, !PT ;  /* 0x0000000203127212 */ /* 0x000fe200078efe12 */
[----:B------:R-:W-:Y:S05]  /*f2a0*/  BRA `(.L_x_23662) ;  /* 0x0000041000007947 */ /* 0x000fea0003800000 */
.L_x_23675:
        /* <DEDUP_REMOVED lines=20> */
.L_x_23680:
[----:B------:R-:W-:Y:S05]  /*f3f0*/  BSYNC B0 ;  /* 0x0000000000007941 */ /* 0x000fea0003800000 */
.L_x_23679:
[----:B------:R-:W-:Y:S01]  /*f400*/  IMAD.SHL.U32 R2, R2, 0x200000, RZ ;  /* 0x0020000002027824 */ /* 0x000fe200078e00ff */
[----:B------:R-:W-:-:S04]  /*f410*/  LEA R3, R0, 0x37800000, 0x17 ;  /* 0x3780000000037811 */ /* 0x000fc800078eb8ff */
[----:B------:R-:W-:Y:S01]  /*f420*/  LOP3.LUT R18, R3, R2, R18, 0xfe, !PT ;  /* 0x0000000203127212 */ /* 0x000fe200078efe12 */
[----:B------:R-:W-:Y:S05]  /*f430*/  BRA `(.L_x_23662) ;  /* 0x0000028000007947 */ /* 0x000fea0003800000 */
.L_x_23674:
        /* <DEDUP_REMOVED lines=14> */
.L_x_23661:
        /* <DEDUP_REMOVED lines=21> */
.L_x_23682:
[----:B------:R-:W2:Y:S02]  /*f670*/  LDG.E.64 R2, [R2.64] ;  /* 0x0000002402027981 */ /* 0x000ea4000c1e1b00 */
[----:B--2---:R0:W1:Y:S01]  /*f680*/  I2F.U64 R18, R2 ;  /* 0x0000000200127312 */ /* 0x0040620000301000 */
[----:B------:R-:W-:Y:S05]  /*f690*/  BRA `(.L_x_23662) ;  /* 0x0000002000007947 */ /* 0x000fea0003800000 */
.L_x_23681:
[----:B------:R-:W2:Y:S02]  /*f6a0*/  LDG.E R2, [R2.64] ;  /* 0x0000002402027981 */ /* 0x000ea4000c1e1900 */
[----:B--2---:R0:W1:Y:S02]  /*f6b0*/  I2F.U32 R18, R2 ;  /* 0x0000000200127306 */ /* 0x0040640000201000 */
.L_x_23662:
[----:B------:R-:W-:Y:S05]  /*f6c0*/  BSYNC B6 ;  /* 0x0000000000067941 */ /* 0x000fea0003800000 */
.L_x_23656:
        /* <DEDUP_REMOVED lines=18> */
.L_x_23687:
[----:B------:R-:W2:Y:S02]  /*f7f0*/  LDG.E.U8 R2, [R2.64] ;  /* 0x0000002402027981 */ /* 0x000ea4000c1e1100 */
[----:B--2---:R0:W2:Y:S01]  /*f800*/  I2F.U16 R19, R2 ;  /* 0x0000000200137306 */ /* 0x0040a20000101000 */
[----:B------:R-:W-:Y:S05]  /*f810*/  BRA `(.L_x_23689) ;  /* 0x00000ca000007947 */ /* 0x000fea0003800000 */
.L_x_23686:
        /* <DEDUP_REMOVED lines=9> */
.L_x_23691:
[----:B------:R-:W2:Y:S02]  /*f8b0*/  LDG.E R2, [R2.64] ;  /* 0x0000002402027981 */ /* 0x000ea4000c1e1900 */
[----:B--2---:R0:W2:Y:S01]  /*f8c0*/  I2F R19, R2 ;  /* 0x0000000200137306 */ /* 0x0040a20000201400 */
[----:B------:R-:W-:Y:S05]  /*f8d0*/  BRA `(.L_x_23689) ;  /* 0x00000be000007947 */ /* 0x000fea0003800000 */
.L_x_23690:
[----:B------:R-:W2:Y:S02]  /*f8e0*/  LDG.E.U16 R2, [R2.64] ;  /* 0x0000002402027981 */ /* 0x000ea4000c1e1500 */
[----:B--2---:R0:W2:Y:S01]  /*f8f0*/  I2F.S16 R19, R2 ;  /* 0x0000000200137306 */ /* 0x0040a20000101400 */
[----:B------:R-:W-:Y:S05]  /*f900*/  BRA `(.L_x_23689) ;  /* 0x00000bb000007947 */ /* 0x000fea0003800000 */
.L_x_23685:
        /* <DEDUP_REMOVED lines=8> */
.L_x_23693:
[----:B------:R-:W2:Y:S02]  /*f990*/  LDG.E.U16 R2, [R2.64] ;  /* 0x0000002402027981 */ /* 0x000ea4000c1e1500 */
[----:B--2---:R-:W-:Y:S01]  /*f9a0*/  HADD2.F32 R19, -RZ, R2.H0_H0 ;  /* 0x20000002ff137230 */ /* 0x004fe20000004100 */
[----:B------:R-:W-:Y:S05]  /*f9b0*/  BRA `(.L_x_23689) ;  /* 0x00000b0000007947 */ /* 0x000fea0003800000 */
.L_x_23692:
        /* <DEDUP_REMOVED lines=8> */
.L_x_23695:
[----:B------:R-:W2:Y:S02]  /*fa40*/  LDG.E.U16 R2, [R2.64] ;  /* 0x0000002402027981 */ /* 0x000ea4000c1e1500 */
[----:B--2---:R-:W-:Y:S01]  /*fa50*/  HADD2.F32 R19, -RZ, R2.H0_H0 ;  /* 0x20000002ff137230 */ /* 0x004fe20000004100 */
[----:B------:R-:W-:Y:S05]  /*fa60*/  BRA `(.L_x_23689) ;  /* 0x00000a5000007947 */ /* 0x000fea0003800000 */
.L_x_23694:
[----:B------:R-:W2:Y:S02]  /*fa70*/  LDG.E.64 R2, [R2.64] ;  /* 0x0000002402027981 */ /* 0x000ea4000c1e1b00 */
[----:B--2---:R-:W0:Y:S01]  /*fa80*/  F2F.F32.F64 R19, R2 ;  /* 0x0000000200137310 */ /* 0x004e220000301000 */
[----:B------:R-:W0:-:S14]  /*fa90*/  DSETP.GEU.AND P0, PT, |R2|, c[0x2][0x0], PT ;  /* 0x008000000200762a */ /* 0x000e1c0003f0e200 */
[----:B0-----:R-:W-:Y:S01]  /*faa0*/  @!P0 FMUL R19, R19, 1.175494350822287508e-38 ;  /* 0x0080000013138820 */ /* 0x001fe20000400000 */
[----:B------:R-:W-:Y:S05]  /*fab0*/  BRA `(.L_x_23689) ;  /* 0x00000a0000007947 */ /* 0x000fea0003800000 */
.L_x_23684:
        /* <DEDUP_REMOVED lines=12> */
.L_x_23698:
[----:B------:R-:W2:Y:S02]  /*fb80*/  LDG.E.64 R2, [R2.64] ;  /* 0x0000002402027981 */ /* 0x000ea4000c1e1b00 */
[----:B--2---:R-:W0:Y:S01]  /*fb90*/  F2F.F32.F64 R19, R2 ;  /* 0x0000000200137310 */ /* 0x004e220000301000 */
[----:B------:R-:W0:-:S14]  /*fba0*/  DSETP.GEU.AND P0, PT, |R2|, c[0x2][0x0], PT ;  /* 0x008000000200762a */ /* 0x000e1c0003f0e200 */
[----:B0-----:R-:W-:Y:S01]  /*fbb0*/  @!P0 FMUL R19, R19, 1.175494350822287508e-38 ;  /* 0x0080000013138820 */ /* 0x001fe20000400000 */
[----:B------:R-:W-:Y:S05]  /*fbc0*/  BRA `(.L_x_23689) ;  /* 0x000008f000007947 */ /* 0x000fea0003800000 */
.L_x_23697:
        /* <DEDUP_REMOVED lines=26> */
.L_x_23700:
        /* <DEDUP_REMOVED lines=13> */
.L_x_23699:
[----:B------:R-:W2:Y:S02]  /*fe40*/  LDG.E.U16 R2, [R2.64] ;  /* 0x0000002402027981 */ /* 0x000ea4000c1e1500 */
[----:B--2---:R-:W-:Y:S01]  /*fe50*/  PRMT R19, RZ, 0x5410, R2 ;  /* 0x00005410ff137816 */ /* 0x004fe20000000002 */
[----:B------:R-:W-:Y:S05]  /*fe60*/  BRA `(.L_x_23689) ;  /* 0x0000065000007947 */ /* 0x000fea0003800000 */
.L_x_23696:
        /* <DEDUP_REMOVED lines=11> */
.L_x_23703:
        /* <DEDUP_REMOVED lines=20> */
.L_x_23705:
[----:B------:R-:W-:Y:S05]  /*10060*/  BSYNC B0 ;  /* 0x0000000000007941 */ /* 0x000fea0003800000 */
.L_x_23704:
[----:B------:R-:W-:Y:S01]  /*10070*/  IMAD.SHL.U32 R2, R2, 0x100000, RZ ;  /* 0x0010000002027824 */ /* 0x000fe200078e00ff */
[----:B------:R-:W-:-:S04]  /*10080*/  LEA R0, R0, 0x3b800000, 0x17 ;  /* 0x3b80000000007811 */ /* 0x000fc800078eb8ff */
[----:B------:R-:W-:Y:S01]  /*10090*/  LOP3.LUT R19, R0, R2, R19, 0xfe, !PT ;  /* 0x0000000200137212 */ /* 0x000fe200078efe13 */
[----:B------:R-:W-:Y:S05]  /*100a0*/  BRA `(.L_x_23689) ;  /* 0x0000041000007947 */ /* 0x000fea0003800000 */
.L_x_23702:
        /* <DEDUP_REMOVED lines=20> */
.L_x_23707:
[----:B------:R-:W-:Y:S05]  /*101f0*/  BSYNC B0 ;  /* 0x0000000000007941 */ /* 0x000fea0003800000 */
.L_x_23706:
[----:B------:R-:W-:Y:S01]  /*10200*/  IMAD.SHL.U32 R2, R2, 0x200000, RZ ;  /* 0x0020000002027824 */ /* 0x000fe200078e00ff */
[----:B------:R-:W-:-:S04]  /*10210*/  LEA R0, R0, 0x37800000, 0x17 ;  /* 0x3780000000007811 */ /* 0x000fc800078eb8ff */
[----:B------:R-:W-:Y:S01]  /*10220*/  LOP3.LUT R19, R0, R2, R19, 0xfe, !PT ;  /* 0x0000000200137212 */ /* 0x000fe200078efe13 */
[----:B------:R-:W-:Y:S05]  /*10230*/  BRA `(.L_x_23689) ;  /* 0x0000028000007947 */ /* 0x000fea0003800000 */
.L_x_23701:
        /* <DEDUP_REMOVED lines=14> */
.L_x_23688:
        /* <DEDUP_REMOVED lines=21> */
.L_x_23709:
[----:B------:R-:W2:Y:S02]  /*10470*/  LDG.E.64 R2, [R2.64] ;  /* 0x0000002402027981 */ /* 0x000ea4000c1e1b00 */
[----:B--2---:R0:W2:Y:S01]  /*10480*/  I2F.U64 R19, R2 ;  /* 0x0000000200137312 */ /* 0x0040a20000301000 */
[----:B------:R-:W-:Y:S05]  /*10490*/  BRA `(.L_x_23689) ;  /* 0x0000002000007947 */ /* 0x000fea0003800000 */
.L_x_23708:
[----:B------:R-:W2:Y:S02]  /*104a0*/  LDG.E R2, [R2.64] ;  /* 0x0000002402027981 */ /* 0x000ea4000c1e1900 */
[----:B--2---:R0:W2:Y:S02]  /*104b0*/  I2F.U32 R19, R2 ;  /* 0x0000000200137306 */ /* 0x0040a40000201000 */
.L_x_23689:
[----:B------:R-:W-:Y:S05]  /*104c0*/  BSYNC B6 ;  /* 0x0000000000067941 */ /* 0x000fea0003800000 */
.L_x_23683:
        /* <DEDUP_REMOVED lines=18> */
.L_x_23714:
[----:B------:R-:W3:Y:S02]  /*105f0*/  LDG.E.U8 R2, [R2.64] ;  /* 0x0000002402027981 */ /* 0x000ee4000c1e1100 */
[----:B---3--:R0:W3:Y:S01]  /*10600*/  I2F.U16 R22, R2 ;  /* 0x0000000200167306 */ /* 0x0080e20000101000 */
[----:B------:R-:W-:Y:S05]  /*10610*/  BRA `(.L_x_23716) ;  /* 0x00000ca000007947 */ /* 0x000fea0003800000 */
.L_x_23713:
        /* <DEDUP_REMOVED lines=9> */
.L_x_23718:
[----:B------:R-:W3:Y:S02]  /*106b0*/  LDG.E R2, [R2.64] ;  /* 0x0000002402027981 */ /* 0x000ee4000c1e1900 */
[----:B---3--:R0:W3:Y:S01]  /*106c0*/  I2F R22, R2 ;  /* 0x0000000200167306 */ /* 0x0080e20000201400 */
[----:B------:R-:W-:Y:S05]  /*106d0*/  BRA `(.L_x_23716) ;  /* 0x00000be000007947 */ /* 0x000fea0003800000 */
.L_x_23717:
[----:B------:R-:W3:Y:S02]  /*106e0*/  LDG.E.U16 R2, [R2.64] ;  /* 0x0000002402027981 */ /* 0x000ee4000c1e1500 */
[----:B---3--:R0:W3:Y:S01]  /*106f0*/  I2F.S16 R22, R2 ;  /* 0x0000000200167306 */ /* 0x0080e20000101400 */
[----:B------:R-:W-:Y:S05]  /*10700*/  BRA `(.L_x_23716) ;  /* 0x00000bb000007947 */ /* 0x000fea0003800000 */
.L_x_23712:
        /* <DEDUP_REMOVED lines=8> */
.L_x_23720:
[----:B------:R-:W3:Y:S02]  /*10790*/  LDG.E.U16 R2, [R2.64] ;  /* 0x0000002402027981 */ /* 0x000ee4000c1e1500 */
[----:B---3--:R-:W-:Y:S01]  /*107a0*/  HADD2.F32 R22, -RZ, R2.H0_H0 ;  /* 0x20000002ff167230 */ /* 0x008fe20000004100 */
[----:B------:R-:W-:Y:S05]  /*107b0*/  BRA `(.L_x_23716) ;  /* 0x00000b0000007947 */ /* 0x000fea0003800000 */
.L_x_23719:
        /* <DEDUP_REMOVED lines=8> */
.L_x_23722:
[----:B------:R-:W3:Y:S02]  /*10840*/  LDG.E.U16 R2, [R2.64] ;  /* 0x0000002402027981 */ /* 0x000ee4000c1e1500 */
[----:B---3--:R-:W-:Y:S01]  /*10850*/  HADD2.F32 R22, -RZ, R2.H0_H0 ;  /* 0x20000002ff167230 */ /* 0x008fe20000004100 */
[----:B------:R-:W-:Y:S05]  /*10860*/  BRA `(.L_x_23716) ;  /* 0x00000a5000007947 */ /* 0x000fea0003800000 */
.L_x_23721:
[----:B------:R-:W3:Y:S02]  /*10870*/  LDG.E.64 R2, [R2.64] ;  /* 0x0000002402027981 */ /* 0x000ee4000c1e1b00 */
[----:B---3--:R-:W0:Y:S01]  /*10880*/  F2F.F32.F64 R22, R2 ;  /* 0x0000000200167310 */ /* 0x008e220000301000 */
[----:B------:R-:W0:-:S14]  /*10890*/  DSETP.GEU.AND P0, PT, |R2|, c[0x2][0x0], PT ;  /* 0x008000000200762a */ /* 0x000e1c0003f0e200 */
[----:B0-----:R-:W-:Y:S01]  /*108a0*/  @!P0 FMUL R22, R22, 1.175494350822287508e-38 ;  /* 0x0080000016168820 */ /* 0x001fe20000400000 */
[----:B------:R-:W-:Y:S05]  /*108b0*/  BRA `(.L_x_23716) ;  /* 0x00000a0000007947 */ /* 0x000fea0003800000 */
.L_x_23711:
        /* <DEDUP_REMOVED lines=12> */
.L_x_23725:
[----:B------:R-:W3:Y:S02]  /*10980*/  LDG.E.64 R2, [R2.64] ;  /* 0x0000002402027981 */ /* 0x000ee4000c1e1b00 */
[----:B---3--:R-:W0:Y:S01]  /*10990*/  F2F.F32.F64 R22, R2 ;  /* 0x0000000200167310 */ /* 0x008e220000301000 */
[----:B------:R-:W0:-:S14]  /*109a0*/  DSETP.GEU.AND P0, PT, |R2|, c[0x2][0x0], PT ;  /* 0x008000000200762a */ /* 0x000e1c0003f0e200 */
[----:B0-----:R-:W-:Y:S01]  /*109b0*/  @!P0 FMUL R22, R22, 1.175494350822287508e-38 ;  /* 0x0080000016168820 */ /* 0x001fe20000400000 */
[----:B------:R-:W-:Y:S05]  /*109c0*/  BRA `(.L_x_23716) ;  /* 0x000008f000007947 */ /* 0x000fea0003800000 */
.L_x_23724:
        /* <DEDUP_REMOVED lines=26> */
.L_x_23727:
        /* <DEDUP_REMOVED lines=13> */
.L_x_23726:
[----:B------:R-:W3:Y:S02]  /*10c40*/  LDG.E.U16 R2, [R2.64] ;  /* 0x0000002402027981 */ /* 0x000ee4000c1e1500 */
[----:B---3--:R-:W-:Y:S01]  /*10c50*/  PRMT R22, RZ, 0x5410, R2 ;  /* 0x00005410ff167816 */ /* 0x008fe20000000002 */
[----:B------:R-:W-:Y:S05]  /*10c60*/  BRA `(.L_x_23716) ;  /* 0x0000065000007947 */ /* 0x000fea0003800000 */
.L_x_23723:
        /* <DEDUP_REMOVED lines=11> */
.L_x_23730:
        /* <DEDUP_REMOVED lines=20> */
.L_x_23732:
[----:B------:R-:W-:Y:S05]  /*10e60*/  BSYNC B0 ;  /* 0x0000000000007941 */ /* 0x000fea0003800000 */
.L_x_23731:
[----:B------:R-:W-:Y:S01]  /*10e70*/  IMAD.SHL.U32 R2, R2, 0x100000, RZ ;  /* 0x0010000002027824 */ /* 0x000fe200078e00ff */
[----:B------:R-:W-:-:S04]  /*10e80*/  LEA R3, R0, 0x3b800000, 0x17 ;  /* 0x3b80000000037811 */ /* 0x000fc800078eb8ff */
[----:B------:R-:W-:Y:S01]  /*10e90*/  LOP3.LUT R22, R3, R2, R22, 0xfe, !PT ;  /* 0x0000000203167212 */ /* 0x000fe200078efe16 */
[----:B------:R-:W-:Y:S05]  /*10ea0*/  BRA `(.L_x_23716) ;  /* 0x0000041000007947 */ /* 0x000fea0003800000 */
.L_x_23729:
        /* <DEDUP_REMOVED lines=20> */
.L_x_23734:
[----:B------:R-:W-:Y:S05]  /*10ff0*/  BSYNC B0 ;  /* 0x0000000000007941 */ /* 0x000fea0003800000 */
.L_x_23733:
[----:B------:R-:W-:Y:S01]  /*11000*/  IMAD.SHL.U32 R2, R2, 0x200000, RZ ;  /* 0x0020000002027824 */ /* 0x000fe200078e00ff */
[----:B------:R-:W-:-:S04]  /*11010*/  LEA R3, R0, 0x37800000, 0x17 ;  /* 0x3780000000037811 */ /* 0x000fc800078eb8ff */
[----:B------:R-:W-:Y:S01]  /*11020*/  LOP3.LUT R22, R3, R2, R22, 0xfe, !PT ;  /* 0x0000000203167212 */ /* 0x000fe200078efe16 */
[----:B------:R-:W-:Y:S05]  /*11030*/  BRA `(.L_x_23716) ;  /* 0x0000028000007947 */ /* 0x000fea0003800000 */
.L_x_23728:
        /* <DEDUP_REMOVED lines=14> */
.L_x_23715:
        /* <DEDUP_REMOVED lines=21> */
.L_x_23736:
[----:B------:R-:W3:Y:S02]  /*11270*/  LDG.E.64 R2, [R2.64] ;  /* 0x0000002402027981 */ /* 0x000ee4000c1e1b00 */
[----:B---3--:R0:W3:Y:S01]  /*11280*/  I2F.U64 R22, R2 ;  /* 0x0000000200167312 */ /* 0x0080e20000301000 */
[----:B------:R-:W-:Y:S05]  /*11290*/  BRA `(.L_x_23716) ;  /* 0x0000002000007947 */ /* 0x000fea0003800000 */
.L_x_23735:
[----:B------:R-:W3:Y:S02]  /*112a0*/  LDG.E R2, [R2.64] ;  /* 0x0000002402027981 */ /* 0x000ee4000c1e1900 */
[----:B---3--:R0:W3:Y:S02]  /*112b0*/  I2F.U32 R22, R2 ;  /* 0x0000000200167306 */ /* 0x0080e40000201000 */
.L_x_23716:
[----:B------:R-:W-:Y:S05]  /*112c0*/  BSYNC B6 ;  /* 0x0000000000067941 */ /* 0x000fea0003800000 */
.L_x_23710:
        /* <DEDUP_REMOVED lines=18> */
.L_x_23741:
[----:B------:R-:W4:Y:S02]  /*113f0*/  LDG.E.U8 R2, [R2.64] ;  /* 0x0000002402027981 */ /* 0x000f24000c1e1100 */
[----:B----4-:R0:W4:Y:S01]  /*11400*/  I2F.U16 R25, R2 ;  /* 0x0000000200197306 */ /* 0x0101220000101000 */
[----:B------:R-:W-:Y:S05]  /*11410*/  BRA `(.L_x_23743) ;  /* 0x00000ca000007947 */ /* 0x000fea0003800000 */
.L_x_23740:
        /* <DEDUP_REMOVED lines=9> */
.L_x_23745:
[----:B------:R-:W4:Y:S02]  /*114b0*/  LDG.E R2, [R2.64] ;  /* 0x0000002402027981 */ /* 0x000f24000c1e1900 */
[----:B----4-:R0:W4:Y:S01]  /*114c0*/  I2F R25, R2 ;  /* 0x0000000200197306 */ /* 0x0101220000201400 */
[----:B------:R-:W-:Y:S05]  /*114d0*/  BRA `(.L_x_23743) ;  /* 0x00000be000007947 */ /* 0x000fea0003800000 */
.L_x_23744:
[----:B------:R-:W4:Y:S02]  /*114e0*/  LDG.E.U16 R2, [R2.64] ;  /* 0x0000002402027981 */ /* 0x000f24000c1e1500 */
[----:B----4-:R0:W4:Y:S01]  /*114f0*/  I2F.S16 R25, R2 ;  /* 0x0000000200197306 */ /* 0x0101220000101400 */
[----:B------:R-:W-:Y:S05]  /*11500*/  BRA `(.L_x_23743) ;  /* 0x00000bb000007947 */ /* 0x000fea0003800000 */
.L_x_23739:
        /* <DEDUP_REMOVED lines=8> */
.L_x_23747:
[----:B------:R-:W4:Y:S02]  /*11590*/  LDG.E.U16 R2, [R2.64] ;  /* 0x0000002402027981 */ /* 0x000f24000c1e1500 */
[----:B----4-:R-:W-:Y:S01]  /*115a0*/  HADD2.F32 R25, -RZ, R2.H0_H0 ;  /* 0x20000002ff197230 */ /* 0x010fe20000004100 */
[----:B------:R-:W-:Y:S05]  /*115b0*/  BRA `(.L_x_23743) ;  /* 0x00000b0000007947 */ /* 0x000fea0003800000 */
.L_x_23746:
        /* <DEDUP_REMOVED lines=8> */
.L_x_23749:
[----:B------:R-:W4:Y:S02]  /*11640*/  LDG.E.U16 R2, [R2.64] ;  /* 0x0000002402027981 */ /* 0x000f24000c1e1500 */
[----:B----4-:R-:W-:Y:S01]  /*11650*/  HADD2.F32 R25, -RZ, R2.H0_H0 ;  /* 0x20000002ff197230 */ /* 0x010fe20000004100 */
[----:B------:R-:W-:Y:S05]  /*11660*/  BRA `(.L_x_23743) ;  /* 0x00000a5000007947 */ /* 0x000fea0003800000 */
.L_x_23748:
[----:B------:R-:W4:Y:S02]  /*11670*/  LDG.E.64 R2, [R2.64] ;  /* 0x0000002402027981 */ /* 0x000f24000c1e1b00 */
[----:B----4-:R-:W0:Y:S01]  /*11680*/  F2F.F32.F64 R25, R2 ;  /* 0x0000000200197310 */ /* 0x010e220000301000 */
[----:B------:R-:W0:-:S14]  /*11690*/  DSETP.GEU.AND P0, PT, |R2|, c[0x2][0x0], PT ;  /* 0x008000000200762a */ /* 0x000e1c0003f0e200 */
[----:B0-----:R-:W-:Y:S01]  /*116a0*/  @!P0 FMUL R25, R25, 1.175494350822287508e-38 ;  /* 0x0080000019198820 */ /* 0x001fe20000400000 */
[----:B------:R-:W-:Y:S05]  /*116b0*/  BRA `(.L_x_23743) ;  /* 0x00000a0000007947 */ /* 0x000fea0003800000 */
.L_x_23738:
        /* <DEDUP_REMOVED lines=12> */
.L_x_23752:
[----:B------:R-:W4:Y:S02]  /*11780*/  LDG.E.64 R2, [R2.64] ;  /* 0x0000002402027981 */ /* 0x000f24000c1e1b00 */
[----:B----4-:R-:W0:Y:S01]  /*11790*/  F2F.F32.F64 R25, R2 ;  /* 0x0000000200197310 */ /* 0x010e220000301000 */
[----:B------:R-:W0:-:S14]  /*117a0*/  DSETP.GEU.AND P0, PT, |R2|, c[0x2][0x0], PT ;  /* 0x008000000200762a */ /* 0x000e1c0003f0e200 */
[----:B0-----:R-:W-:Y:S01]  /*117b0*/  @!P0 FMUL R25, R25, 1.175494350822287508e-38 ;  /* 0x0080000019198820 */ /* 0x001fe20000400000 */
[----:B------:R-:W-:Y:S05]  /*117c0*/  BRA `(.L_x_23743) ;  /* 0x000008f000007947 */ /* 0x000fea0003800000 */
.L_x_23751:
        /* <DEDUP_REMOVED lines=26> */
.L_x_23754:
        /* <DEDUP_REMOVED lines=13> */
.L_x_23753:
[----:B------:R-:W4:Y:S02]  /*11a40*/  LDG.E.U16 R2, [R2.64] ;  /* 0x0000002402027981 */ /* 0x000f24000c1e1500 */
[----:B----4-:R-:W-:Y:S01]  /*11a50*/  PRMT R25, RZ, 0x5410, R2 ;  /* 0x00005410ff197816 */ /* 0x010fe20000000002 */
[----:B------:R-:W-:Y:S05]  /*11a60*/  BRA `(.L_x_23743) ;  /* 0x0000065000007947 */ /* 0x000fea0003800000 */
.L_x_23750:
        /* <DEDUP_REMOVED lines=11> */
.L_x_23757:
        /* <DEDUP_REMOVED lines=20> */
.L_x_23759:
[----:B------:R-:W-:Y:S05]  /*11c60*/  BSYNC B0 ;  /* 0x0000000000007941 */ /* 0x000fea0003800000 */
.L_x_23758:
[----:B------:R-:W-:Y:S01]  /*11c70*/  IMAD.SHL.U32 R2, R2, 0x100000, RZ ;  /* 0x0010000002027824 */ /* 0x000fe200078e00ff */
[----:B------:R-:W-:-:S04]  /*11c80*/  LEA R0, R0, 0x3b800000, 0x17 ;  /* 0x3b80000000007811 */ /* 0x000fc800078eb8ff */
[----:B------:R-:W-:Y:S01]  /*11c90*/  LOP3.LUT R25, R0, R2, R25, 0xfe, !PT ;  /* 0x0000000200197212 */ /* 0x000fe200078efe19 */
[----:B------:R-:W-:Y:S05]  /*11ca0*/  BRA `(.L_x_23743) ;  /* 0x0000041000007947 */ /* 0x000fea0003800000 */
.L_x_23756:
        /* <DEDUP_REMOVED lines=20> */
.L_x_23761:
[----:B------:R-:W-:Y:S05]  /*11df0*/  BSYNC B0 ;  /* 0x0000000000007941 */ /* 0x000fea0003800000 */
.L_x_23760:
[----:B------:R-:W-:Y:S01]  /*11e00*/  IMAD.SHL.U32 R2, R2, 0x200000, RZ ;  /* 0x0020000002027824 */ /* 0x000fe200078e00ff */
[----:B------:R-:W-:-:S04]  /*11e10*/  LEA R0, R0, 0x37800000, 0x17 ;  /* 0x3780000000007811 */ /* 0x000fc800078eb8ff */
[----:B------:R-:W-:Y:S01]  /*11e20*/  LOP3.LUT R25, R0, R2, R25, 0xfe, !PT ;  /* 0x0000000200197212 */ /* 0x000fe200078efe19 */
[----:B------:R-:W-:Y:S05]  /*11e30*/  BRA `(.L_x_23743) ;  /* 0x0000028000007947 */ /* 0x000fea0003800000 */
.L_x_23755:
        /* <DEDUP_REMOVED lines=14> */
.L_x_23742:
        /* <DEDUP_REMOVED lines=21> */
.L_x_23763:
[----:B------:R-:W4:Y:S02]  /*12070*/  LDG.E.64 R2, [R2.64] ;  /* 0x0000002402027981 */ /* 0x000f24000c1e1b00 */
[----:B----4-:R0:W4:Y:S01]  /*12080*/  I2F.U64 R25, R2 ;  /* 0x0000000200197312 */ /* 0x0101220000301000 */
[----:B------:R-:W-:Y:S05]  /*12090*/  BRA `(.L_x_23743) ;  /* 0x0000002000007947 */ /* 0x000fea0003800000 */
.L_x_23762:
[----:B------:R-:W4:Y:S02]  /*120a0*/  LDG.E R2, [R2.64] ;  /* 0x0000002402027981 */ /* 0x000f24000c1e1900 */
[----:B----4-:R0:W4:Y:S02]  /*120b0*/  I2F.U32 R25, R2 ;  /* 0x0000000200197306 */ /* 0x0101240000201000 */
.L_x_23743:
[----:B------:R-:W-:Y:S05]  /*120c0*/  BSYNC B6 ;  /* 0x0000000000067941 */ /* 0x000fea0003800000 */
.L_x_23737:
        /* <DEDUP_REMOVED lines=18> */
.L_x_23768:
[----:B----4-:R-:W4:Y:S02]  /*121f0*/  LDG.E.U8 R2, [R2.64] ;  /* 0x0000002402027981 */ /* 0x010f24000c1e1100 */
[----:B----4-:R0:W4:Y:S01]  /*12200*/  I2F.U16 R5, R2 ;  /* 0x0000000200057306 */ /* 0x0101220000101000 */
[----:B------:R-:W-:Y:S05]  /*12210*/  BRA `(.L_x_23770) ;  /* 0x00000ca000007947 */ /* 0x000fea0003800000 */
.L_x_23767:
        /* <DEDUP_REMOVED lines=9> */
.L_x_23772:
[----:B----4-:R-:W4:Y:S02]  /*122b0*/  LDG.E R2, [R2.64] ;  /* 0x0000002402027981 */ /* 0x010f24000c1e1900 */
[----:B----4-:R0:W4:Y:S01]  /*122c0*/  I2F R5, R2 ;  /* 0x0000000200057306 */ /* 0x0101220000201400 */
[----:B------:R-:W-:Y:S05]  /*122d0*/  BRA `(.L_x_23770) ;  /* 0x00000be000007947 */ /* 0x000fea0003800000 */
.L_x_23771:
[----:B----4-:R-:W4:Y:S02]  /*122e0*/  LDG.E.U16 R2, [R2.64] ;  /* 0x0000002402027981 */ /* 0x010f24000c1e1500 */
[----:B----4-:R0:W4:Y:S01]  /*122f0*/  I2F.S16 R5, R2 ;  /* 0x0000000200057306 */ /* 0x0101220000101400 */
[----:B------:R-:W-:Y:S05]  /*12300*/  BRA `(.L_x_23770) ;  /* 0x00000bb000007947 */ /* 0x000fea0003800000 */
.L_x_23766:
        /* <DEDUP_REMOVED lines=8> */
.L_x_23774:
[----:B----4-:R-:W4:Y:S02]  /*12390*/  LDG.E.U16 R2, [R2.64] ;  /* 0x0000002402027981 */ /* 0x010f24000c1e1500 */
[----:B----4-:R-:W-:Y:S01]  /*123a0*/  HADD2.F32 R5, -RZ, R2.H0_H0 ;  /* 0x20000002ff057230 */ /* 0x010fe20000004100 */
[----:B------:R-:W-:Y:S05]  /*123b0*/  BRA `(.L_x_23770) ;  /* 0x00000b0000007947 */ /* 0x000fea0003800000 */
.L_x_23773:
        /* <DEDUP_REMOVED lines=8> */
.L_x_23776:
[----:B----4-:R-:W4:Y:S02]  /*12440*/  LDG.E.U16 R2, [R2.64] ;  /* 0x0000002402027981 */ /* 0x010f24000c1e1500 */
[----:B----4-:R-:W-:Y:S01]  /*12450*/  HADD2.F32 R5, -RZ, R2.H0_H0 ;  /* 0x20000002ff057230 */ /* 0x010fe20000004100 */
[----:B------:R-:W-:Y:S05]  /*12460*/  BRA `(.L_x_23770) ;  /* 0x00000a5000007947 */ /* 0x000fea0003800000 */
.L_x_23775:
[----:B----4-:R-:W4:Y:S02]  /*12470*/  LDG.E.64 R2, [R2.64] ;  /* 0x0000002402027981 */ /* 0x010f24000c1e1b00 */
[----:B----4-:R-:W0:Y:S01]  /*12480*/  F2F.F32.F64 R5, R2 ;  /* 0x0000000200057310 */ /* 0x010e220000301000 */
[----:B------:R-:W0:-:S14]  /*12490*/  DSETP.GEU.AND P0, PT, |R2|, c[0x2][0x0], PT ;  /* 0x008000000200762a */ /* 0x000e1c0003f0e200 */
[----:B0-----:R-:W-:Y:S01]  /*124a0*/  @!P0 FMUL R5, R5, 1.175494350822287508e-38 ;  /* 0x0080000005058820 */ /* 0x001fe20000400000 */
[----:B------:R-:W-:Y:S05]  /*124b0*/  BRA `(.L_x_23770) ;  /* 0x00000a0000007947 */ /* 0x000fea0003800000 */
.L_x_23765:
        /* <DEDUP_REMOVED lines=12> */
.L_x_23779:
[----:B----4-:R-:W4:Y:S02]  /*12580*/  LDG.E.64 R2, [R2.64] ;  /* 0x0000002402027981 */ /* 0x010f24000c1e1b00 */
[----:B----4-:R-:W0:Y:S01]  /*12590*/  F2F.F32.F64 R5, R2 ;  /* 0x0000000200057310 */ /* 0x010e220000301000 */
[----:B------:R-:W0:-:S14]  /*125a0*/  DSETP.GEU.AND P0, PT, |R2|, c[0x2][0x0], PT ;  /* 0x008000000200762a */ /* 0x000e1c0003f0e200 */
[----:B0-----:R-:W-:Y:S01]  /*125b0*/  @!P0 FMUL R5, R5, 1.175494350822287508e-38 ;  /* 0x0080000005058820 */ /* 0x001fe20000400000 */
[----:B------:R-:W-:Y:S05]  /*125c0*/  BRA `(.L_x_23770) ;  /* 0x000008f000007947 */ /* 0x000fea0003800000 */
.L_x_23778:
        /* <DEDUP_REMOVED lines=26> */
.L_x_23781:
        /* <DEDUP_REMOVED lines=13> */
.L_x_23780:
[----:B----4-:R-:W4:Y:S02]  /*12840*/  LDG.E.U16 R2, [R2.64] ;  /* 0x0000002402027981 */ /* 0x010f24000c1e1500 */
[----:B----4-:R-:W-:Y:S01]  /*12850*/  PRMT R5, RZ, 0x5410, R2 ;  /* 0x00005410ff057816 */ /* 0x010fe20000000002 */
[----:B------:R-:W-:Y:S05]  /*12860*/  BRA `(.L_x_23770) ;  /* 0x0000065000007947 */ /* 0x000fea0003800000 */
.L_x_23777:
        /* <DEDUP_REMOVED lines=11> */
.L_x_23784:
        /* <DEDUP_REMOVED lines=20> */
.L_x_23786:
[----:B------:R-:W-:Y:S05]  /*12a60*/  BSYNC B0 ;  /* 0x0000000000007941 */ /* 0x000fea0003800000 */
.L_x_23785:
[----:B------:R-:W-:Y:S01]  /*12a70*/  IMAD.SHL.U32 R2, R2, 0x100000, RZ ;  /* 0x0010000002027824 */ /* 0x000fe200078e00ff */
[----:B------:R-:W-:-:S04]  /*12a80*/  LEA R5, R0, 0x3b800000, 0x17 ;  /* 0x3b80000000057811 */ /* 0x000fc800078eb8ff */
[----:B------:R-:W-:Y:S01]  /*12a90*/  LOP3.LUT R5, R5, R2, R4, 0xfe, !PT ;  /* 0x0000000205057212 */ /* 0x000fe200078efe04 */
[----:B------:R-:W-:Y:S05]  /*12aa0*/  BRA `(.L_x_23770) ;  /* 0x0000041000007947 */ /* 0x000fea0003800000 */
.L_x_23783:
        /* <DEDUP_REMOVED lines=20> */
.L_x_23788:
[----:B------:R-:W-:Y:S05]  /*12bf0*/  BSYNC B0 ;  /* 0x0000000000007941 */ /* 0x000fea0003800000 */
.L_x_23787:
[----:B------:R-:W-:Y:S01]  /*12c00*/  IMAD.SHL.U32 R2, R2, 0x200000, RZ ;  /* 0x0020000002027824 */ /* 0x000fe200078e00ff */
[----:B------:R-:W-:-:S04]  /*12c10*/  LEA R5, R0, 0x37800000, 0x17 ;  /* 0x3780000000057811 */ /* 0x000fc800078eb8ff */
[----:B------:R-:W-:Y:S01]  /*12c20*/  LOP3.LUT R5, R5, R2, R4, 0xfe, !PT ;  /* 0x0000000205057212 */ /* 0x000fe200078efe04 */
[----:B------:R-:W-:Y:S05]  /*12c30*/  BRA `(.L_x_23770) ;  /* 0x0000028000007947 */ /* 0x000fea0003800000 */
.L_x_23782:
        /* <DEDUP_REMOVED lines=14> */
.L_x_23769:
        /* <DEDUP_REMOVED lines=21> */
.L_x_23790:
[----:B----4-:R-:W4:Y:S02]  /*12e70*/  LDG.E.64 R2, [R2.64] ;  /* 0x0000002402027981 */ /* 0x010f24000c1e1b00 */
[----:B----4-:R0:W4:Y:S01]  /*12e80*/  I2F.U64 R5, R2 ;  /* 0x0000000200057312 */ /* 0x0101220000301000 */
[----:B------:R-:W-:Y:S05]  /*12e90*/  BRA `(.L_x_23770) ;  /* 0x0000002000007947 */ /* 0x000fea0003800000 */
.L_x_23789:
[----:B----4-:R-:W4:Y:S02]  /*12ea0*/  LDG.E R2, [R2.64] ;  /* 0x0000002402027981 */ /* 0x010f24000c1e1900 */
[----:B----4-:R0:W4:Y:S02]  /*12eb0*/  I2F.U32 R5, R2 ;  /* 0x0000000200057306 */ /* 0x0101240000201000 */
.L_x_23770:
[----:B------:R-:W-:Y:S05]  /*12ec0*/  BSYNC B6 ;  /* 0x0000000000067941 */ /* 0x000fea0003800000 */
.L_x_23764:
        /* <DEDUP_REMOVED lines=18> */
.L_x_23794:
[----:B------:R-:W0:Y:S02]  /*12ff0*/  F2I.S64.TRUNC R22, R22 ;  /* 0x0000001600167311 */ /* 0x000e24000020d900 */
[----:B0-----:R-:W-:-:S05]  /*13000*/  IMAD.MOV.U32 R3, RZ, RZ, R22 ;  /* 0x000000ffff037224 */ /* 0x001fca00078e0016 */
[----:B------:R0:W-:Y:S01]  /*13010*/  STG.E.U8 [R16.64], R3 ;  /* 0x0000000310007986 */ /* 0x0001e2000c101124 */
[----:B------:R-:W-:Y:S05]  /*13020*/  BRA `(.L_x_23796) ;  /* 0x00000d3000007947 */ /* 0x000fea0003800000 */
.L_x_23793:
        /* <DEDUP_REMOVED lines=9> */
.L_x_23798:
[----:B------:R-:W0:Y:S02]  /*130c0*/  F2I.FTZ.TRUNC.NTZ R3, R22 ;  /* 0x0000001600037305 */ /* 0x000e24000021f100 */
[----:B0-----:R0:W-:Y:S01]  /*130d0*/  STG.E [R16.64], R3 ;  /* 0x0000000310007986 */ /* 0x0011e2000c101924 */
[----:B------:R-:W-:Y:S05]  /*130e0*/  BRA `(.L_x_23796) ;  /* 0x00000c7000007947 */ /* 0x000fea0003800000 */
.L_x_23797:
[----:B------:R-:W0:Y:S02]  /*130f0*/  F2I.FTZ.TRUNC.NTZ R3, R22 ;  /* 0x0000001600037305 */ /* 0x000e24000021f100 */
[----:B0-----:R0:W-:Y:S01]  /*13100*/  STG.E.U16 [R16.64], R3 ;  /* 0x0000000310007986 */ /* 0x0011e2000c101524 */
[----:B------:R-:W-:Y:S05]  /*13110*/  BRA `(.L_x_23796) ;  /* 0x00000c4000007947 */ /* 0x000fea0003800000 */
.L_x_23792:
        /* <DEDUP_REMOVED lines=8> */
.L_x_23800:
[----:B------:R-:W-:-:S05]  /*131a0*/  F2FP.PACK_AB R22, RZ, R22 ;  /* 0x00000016ff16723e */ /* 0x000fca00000000ff */
[----:B------:R0:W-:Y:S01]  /*131b0*/  STG.E.U16 [R16.64], R22 ;  /* 0x0000001610007986 */ /* 0x0001e2000c101524 */
[----:B------:R-:W-:Y:S05]  /*131c0*/  BRA `(.L_x_23796) ;  /* 0x00000b9000007947 */ /* 0x000fea0003800000 */
.L_x_23799:
        /* <DEDUP_REMOVED lines=9> */
.L_x_23802:
[----:B------:R-:W-:-:S04]  /*13260*/  F2FP.PACK_AB R3, RZ, R22 ;  /* 0x00000016ff03723e */ /* 0x000fc800000000ff */
[----:B------:R-:W-:-:S05]  /*13270*/  PRMT R3, R3, 0x5410, RZ ;  /* 0x0000541003037816 */ /* 0x000fca00000000ff */
[----:B------:R0:W-:Y:S01]  /*13280*/  STG.E [R16.64], R3 ;  /* 0x0000000310007986 */ /* 0x0001e2000c101924 */
[----:B------:R-:W-:Y:S05]  /*13290*/  BRA `(.L_x_23796) ;  /* 0x00000ac000007947 */ /* 0x000fea0003800000 */
.L_x_23801:
[----:B------:R-:W-:-:S06]  /*132a0*/  FMUL.FTZ R2, R22, 1 ;  /* 0x3f80000016027820 */ /* 0x000fcc0000410000 */
[----:B------:R-:W0:Y:S02]  /*132b0*/  F2F.F64.F32 R2, R2 ;  /* 0x0000000200027310 */ /* 0x000e240000201800 */
[----:B0-----:R0:W-:Y:S01]  /*132c0*/  STG.E.64 [R16.64], R2 ;  /* 0x0000000210007986 */ /* 0x0011e2000c101b24 */
[----:B------:R-:W-:Y:S05]  /*132d0*/  BRA `(.L_x_23796) ;  /* 0x00000a8000007947 */ /* 0x000fea0003800000 */
.L_x_23791:
        /* <DEDUP_REMOVED lines=12> */
.L_x_23805:
[----:B------:R-:W-:Y:S01]  /*133a0*/  FMUL.FTZ R4, R22, 1 ;  /* 0x3f80000016047820 */ /* 0x000fe20000410000 */
[----:B------:R-:W-:-:S05]  /*133b0*/  CS2R R6, SRZ ;  /* 0x0000000000067805 */ /* 0x000fca000001ff00 */
[----:B------:R-:W0:Y:S02]  /*133c0*/  F2F.F64.F32 R4, R4 ;  /* 0x0000000400047310 */ /* 0x000e240000201800 */
[----:B0-----:R0:W-:Y:S01]  /*133d0*/  STG.E.128 [R16.64], R4 ;  /* 0x0000000410007986 */ /* 0x0011e2000c101d24 */
[----:B------:R-:W-:Y:S05]  /*133e0*/  BRA `(.L_x_23796) ;  /* 0x0000097000007947 */ /* 0x000fea0003800000 */
.L_x_23804:
        /* <DEDUP_REMOVED lines=20> */
.L_x_23809:
[----:B------:R-:W-:Y:S05]  /*13530*/  BSYNC B0 ;  /* 0x0000000000007941 */ /* 0x000fea0003800000 */
.L_x_23808:
[----:B------:R-:W-:-:S05]  /*13540*/  LOP3.LUT R5, R0, R5, RZ, 0xfc, !PT ;  /* 0x0000000500057212 */ /* 0x000fca00078efcff */
[----:B------:R0:W-:Y:S01]  /*13550*/  STG.E.U8 [R16.64], R5 ;  /* 0x0000000510007986 */ /* 0x0001e2000c101124 */
[----:B------:R-:W-:Y:S05]  /*13560*/  BRA `(.L_x_23796) ;  /* 0x000007f000007947 */ /* 0x000fea0003800000 */
.L_x_23807:
        /* <DEDUP_REMOVED lines=12> */
.L_x_23811:
[----:B------:R-:W-:Y:S01]  /*13630*/  IMAD.MOV.U32 R0, RZ, RZ, 0x7f ;  /* 0x0000007fff007424 */ /* 0x000fe200078e00ff */
[----:B------:R-:W-:-:S04]  /*13640*/  ISETP.GT.U32.AND P0, PT, R2, 0x7f800000, PT ;  /* 0x7f8000000200780c */ /* 0x000fc80003f04070 */
[----:B------:R-:W-:-:S04]  /*13650*/  SEL R0, R0, 0x7c, P0 ;  /* 0x0000007c00007807 */ /* 0x000fc80000000000 */
.L_x_23812:
[----:B------:R-:W-:Y:S05]  /*13660*/  BSYNC B0 ;  /* 0x0000000000007941 */ /* 0x000fea0003800000 */
.L_x_23810:
[----:B------:R-:W-:-:S04]  /*13670*/  LOP3.LUT R22, R22, 0x80000000, RZ, 0xc0, !PT ;  /* 0x8000000016167812 */ /* 0x000fc800078ec0ff */
[----:B------:R-:W-:-:S04]  /*13680*/  SHF.R.U32.HI R3, RZ, 0x18, R22 ;  /* 0x00000018ff037819 */ /* 0x000fc80000011616 */
[----:B------:R-:W-:-:S05]  /*13690*/  LOP3.LUT R3, R0, R3, RZ, 0xfc, !PT ;  /* 0x0000000300037212 */ /* 0x000fca00078efcff */
[----:B------:R0:W-:Y:S01]  /*136a0*/  STG.E.U8 [R16.64], R3 ;  /* 0x0000000310007986 */ /* 0x0001e2000c101124 */
[----:B------:R-:W-:Y:S05]  /*136b0*/  BRA `(.L_x_23796) ;  /* 0x000006a000007947 */ /* 0x000fea0003800000 */
.L_x_23806:
[----:B------:R-:W-:-:S05]  /*136c0*/  F2FP.BF16.PACK_AB R22, RZ, R22 ;  /* 0x00000016ff16723e */ /* 0x000fca00000010ff */
[----:B------:R0:W-:Y:S01]  /*136d0*/  STG.E.U16 [R16.64], R22 ;  /* 0x0000001610007986 */ /* 0x0001e2000c101524 */
[----:B------:R-:W-:Y:S05]  /*136e0*/  BRA `(.L_x_23796) ;  /* 0x0000067000007947 */ /* 0x000fea0003800000 */
.L_x_23803:
        /* <DEDUP_REMOVED lines=11> */
.L_x_23815:
        /* <DEDUP_REMOVED lines=16> */
.L_x_23818:
[----:B------:R-:W-:-:S04]  /*138a0*/  LOP3.LUT R22, R22, 0x80000000, RZ, 0xc0, !PT ;  /* 0x8000000016167812 */ /* 0x000fc800078ec0ff */
[----:B------:R-:W-:-:S04]  /*138b0*/  SHF.R.U32.HI R3, RZ, 0x18, R22 ;  /* 0x00000018ff037819 */ /* 0x000fc80000011616 */
[----:B------:R-:W-:-:S04]  /*138c0*/  LOP3.LUT R0, R0, R3, RZ, 0xfc, !PT ;  /* 0x0000000300007212 */ /* 0x000fc800078efcff */
[----:B------:R-:W-:Y:S02]  /*138d0*/  PRMT R8, R0, 0x7610, R8 ;  /* 0x0000761000087816 */ /* 0x000fe40000000008 */
.L_x_23817:
[----:B------:R-:W-:Y:S05]  /*138e0*/  BSYNC B0 ;  /* 0x0000000000007941 */ /* 0x000fea0003800000 */
.L_x_23816:
[----:B------:R0:W-:Y:S01]  /*138f0*/  STG.E.U8 [R16.64], R8 ;  /* 0x0000000810007986 */ /* 0x0001e2000c101124 */
[----:B------:R-:W-:Y:S05]  /*13900*/  BRA `(.L_x_23796) ;  /* 0x0000045000007947 */ /* 0x000fea0003800000 */
.L_x_23814:
        /* <DEDUP_REMOVED lines=16> */
.L_x_23821:
[----:B------:R-:W-:-:S04]  /*13a10*/  LOP3.LUT R22, R22, 0x80000000, RZ, 0xc0, !PT ;  /* 0x8000000016167812 */ /* 0x000fc800078ec0ff */
[----:B------:R-:W-:-:S04]  /*13a20*/  SHF.R.U32.HI R3, RZ, 0x18, R22 ;  /* 0x00000018ff037819 */ /* 0x000fc80000011616 */
[----:B------:R-:W-:-:S04]  /*13a30*/  LOP3.LUT R0, R0, R3, RZ, 0xfc, !PT ;  /* 0x0000000300007212 */ /* 0x000fc800078efcff */
[----:B------:R-:W-:Y:S02]  /*13a40*/  PRMT R8, R0, 0x7610, R8 ;  /* 0x0000761000087816 */ /* 0x000fe40000000008 */
.L_x_23820:
[----:B------:R-:W-:Y:S05]  /*13a50*/  BSYNC B0 ;  /* 0x0000000000007941 */ /* 0x000fea0003800000 */
.L_x_23819:
[----:B------:R0:W-:Y:S01]  /*13a60*/  STG.E.U8 [R16.64], R8 ;  /* 0x0000000810007986 */ /* 0x0001e2000c101124 */
[----:B------:R-:W-:Y:S05]  /*13a70*/  BRA `(.L_x_23796) ;  /* 0x000002e000007947 */ /* 0x000fea0003800000 */
.L_x_23813:
        /* <DEDUP_REMOVED lines=21> */
.L_x_23795:
        /* <DEDUP_REMOVED lines=20> */
.L_x_23823:
[----:B------:R-:W0:Y:S02]  /*13d10*/  F2I.U64.TRUNC R22, R22 ;  /* 0x0000001600167311 */ /* 0x000e24000020d800 */
[----:B0-----:R0:W-:Y:S01]  /*13d20*/  STG.E.64 [R16.64], R22 ;  /* 0x0000001610007986 */ /* 0x0011e2000c101b24 */
[----:B------:R-:W-:Y:S05]  /*13d30*/  BRA `(.L_x_23796) ;  /* 0x0000002000007947 */ /* 0x000fea0003800000 */
.L_x_23822:
[----:B------:R-:W0:Y:S02]  /*13d40*/  F2I.FTZ.U32.TRUNC.NTZ R3, R22 ;  /* 0x0000001600037305 */ /* 0x000e24000021f000 */
[----:B0-----:R0:W-:Y:S02]  /*13d50*/  STG.E [R16.64], R3 ;  /* 0x0000000310007986 */ /* 0x0011e4000c101924 */
.L_x_23796:
[----:B------:R-:W-:Y:S02]  /*13d60*/  IADD3 R27, R27, 0x80, RZ ;  /* 0x000000801b1b7810 */ /* 0x000fe40007ffe0ff */
.L_x_23485:
[----:B------:R-:W-:Y:S05]  /*13d70*/  BSYNC B7 ;  /* 0x0000000000077941 */ /* 0x000fea0003800000 */
.L_x_23484:
[----:B------:R-:W-:-:S13]  /*13d80*/  ISETP.GE.AND P0, PT, R27, c[0x0][0x160], PT ;  /* 0x000058001b007a0c */ /* 0x000fda0003f06270 */
[----:B------:R-:W-:Y:S05]  /*13d90*/  @P0 EXIT ;  /* 0x000000000000094d */ /* 0x000fea0003800000 */
        /* <DEDUP_REMOVED lines=332> */
.L_x_23824:
        /* <DEDUP_REMOVED lines=20> */
.L_x_23829:
[----:B------:R-:W2:Y:S02]  /*153a0*/  LDG.E.U8 R2, [R2.64] ;  /* 0x0000002402027981 */ /* 0x000ea4000c1e1100 */
[----:B--2---:R0:W1:Y:S01]  /*153b0*/  I2F.U16 R19, R2 ;  /* 0x0000000200137306 */ /* 0x0040620000101000 */
[----:B------:R-:W-:Y:S05]  /*153c0*/  BRA `(.L_x_23831) ;  /* 0x00000ca000007947 */ /* 0x000fea0003800000 */
.L_x_23828:
        /* <DEDUP_REMOVED lines=9> */
.L_x_23833:
[----:B------:R-:W2:Y:S02]  /*15460*/  LDG.E R2, [R2.64] ;  /* 0x0000002402027981 */ /* 0x000ea4000c1e1900 */
[----:B--2---:R0:W1:Y:S01]  /*15470*/  I2F R19, R2 ;  /* 0x0000000200137306 */ /* 0x0040620000201400 */
[----:B------:R-:W-:Y:S05]  /*15480*/  BRA `(.L_x_23831) ;  /* 0x00000be000007947 */ /* 0x000fea0003800000 */
.L_x_23832:
[----:B------:R-:W2:Y:S02]  /*15490*/  LDG.E.U16 R2, [R2.64] ;  /* 0x0000002402027981 */ /* 0x000ea4000c1e1500 */
[----:B--2---:R0:W1:Y:S01]  /*154a0*/  I2F.S16 R19, R2 ;  /* 0x0000000200137306 */ /* 0x0040620000101400 */
[----:B------:R-:W-:Y:S05]  /*154b0*/  BRA `(.L_x_23831) ;  /* 0x00000bb000007947 */ /* 0x000fea0003800000 */
.L_x_23827:
        /* <DEDUP_REMOVED lines=8> */
.L_x_23835:
[----:B------:R-:W2:Y:S02]  /*15540*/  LDG.E.U16 R2, [R2.64] ;  /* 0x0000002402027981 */ /* 0x000ea4000c1e1500 */
[----:B--2---:R-:W-:Y:S01]  /*15550*/  HADD2.F32 R19, -RZ, R2.H0_H0 ;  /* 0x20000002ff137230 */ /* 0x004fe20000004100 */
[----:B------:R-:W-:Y:S05]  /*15560*/  BRA `(.L_x_23831) ;  /* 0x00000b0000007947 */ /* 0x000fea0003800000 */
.L_x_23834:
        /* <DEDUP_REMOVED lines=8> */
.L_x_23837:
[----:B------:R-:W2:Y:S02]  /*155f0*/  LDG.E.U16 R2, [R2.64] ;  /* 0x0000002402027981 */ /* 0x000ea4000c1e1500 */
[----:B--2---:R-:W-:Y:S01]  /*15600*/  HADD2.F32 R19, -RZ, R2.H0_H0 ;  /* 0x20000002ff137230 */ /* 0x004fe20000004100 */
[----:B------:R-:W-:Y:S05]  /*15610*/  BRA `(.L_x_23831) ;  /* 0x00000a5000007947 */ /* 0x000fea0003800000 */
.L_x_23836:
[----:B------:R-:W2:Y:S02]  /*15620*/  LDG.E.64 R2, [R2.64] ;  /* 0x0000002402027981 */ /* 0x000ea4000c1e1b00 */
[----:B--2---:R-:W0:Y:S01]  /*15630*/  F2F.F32.F64 R19, R2 ;  /* 0x0000000200137310 */ /* 0x004e220000301000 */
[----:B------:R-:W0:-:S14]  /*15640*/  DSETP.GEU.AND P0, PT, |R2|, c[0x2][0x0], PT ;  /* 0x008000000200762a */ /* 0x000e1c0003f0e200 */
[----:B0-----:R-:W-:Y:S01]  /*15650*/  @!P0 FMUL R19, R19, 1.175494350822287508e-38 ;  /* 0x0080000013138820 */ /* 0x001fe20000400000 */
[----:B------:R-:W-:Y:S05]  /*15660*/  BRA `(.L_x_23831) ;  /* 0x00000a0000007947 */ /* 0x000fea0003800000 */
.L_x_23826:
        /* <DEDUP_REMOVED lines=12> */
.L_x_23840:
[----:B------:R-:W2:Y:S02]  /*15730*/  LDG.E.64 R2, [R2.64] ;  /* 0x0000002402027981 */ /* 0x000ea4000c1e1b00 */
[----:B--2---:R-:W0:Y:S01]  /*15740*/  F2F.F32.F64 R19, R2 ;  /* 0x0000000200137310 */ /* 0x004e220000301000 */
[----:B------:R-:W0:-:S14]  /*15750*/  DSETP.GEU.AND P0, PT, |R2|, c[0x2][0x0], PT ;  /* 0x008000000200762a */ /* 0x000e1c0003f0e200 */
[----:B0-----:R-:W-:Y:S01]  /*15760*/  @!P0 FMUL R19, R19, 1.175494350822287508e-38 ;  /* 0x0080000013138820 */ /* 0x001fe20000400000 */
[----:B------:R-:W-:Y:S05]  /*15770*/  BRA `(.L_x_23831) ;  /* 0x000008f000007947 */ /* 0x000fea0003800000 */
.L_x_23839:
        /* <DEDUP_REMOVED lines=26> */
.L_x_23842:
        /* <DEDUP_REMOVED lines=13> */
.L_x_23841:
[----:B------:R-:W2:Y:S02]  /*159f0*/  LDG.E.U16 R2, [R2.64] ;  /* 0x0000002402027981 */ /* 0x000ea4000c1e1500 */
[----:B--2---:R-:W-:Y:S01]  /*15a00*/  PRMT R19, RZ, 0x5410, R2 ;  /* 0x00005410ff137816 */ /* 0x004fe20000000002 */
[----:B------:R-:W-:Y:S05]  /*15a10*/  BRA `(.L_x_23831) ;  /* 0x0000065000007947 */ /* 0x000fea0003800000 */
.L_x_23838:
        /* <DEDUP_REMOVED lines=11> */
.L_x_23845:
        /* <DEDUP_REMOVED lines=20> */
.L_x_23847:
[----:B------:R-:W-:Y:S05]  /*15c10*/  BSYNC B0 ;  /* 0x0000000000007941 */ /* 0x000fea0003800000 */
.L_x_23846:
[----:B------:R-:W-:Y:S01]  /*15c20*/  IMAD.SHL.U32 R2, R2, 0x100000, RZ ;  /* 0x0010000002027824 */ /* 0x000fe200078e00ff */
[----:B------:R-:W-:-:S04]  /*15c30*/  LEA R0, R0, 0x3b800000, 0x17 ;  /* 0x3b80000000007811 */ /* 0x000fc800078eb8ff */
[----:B------:R-:W-:Y:S01]  /*15c40*/  LOP3.LUT R19, R0, R2, R19, 0xfe, !PT ;  /* 0x0000000200137212 */ /* 0x000fe200078efe13 */
[----:B------:R-:W-:Y:S05]  /*15c50*/  BRA `(.L_x_23831) ;  /* 0x0000041000007947 */ /* 0x000fea0003800000 */
.L_x_23844:
        /* <DEDUP_REMOVED lines=20> */
.L_x_23849:
[----:B------:R-:W-:Y:S05]  /*15da0*/  BSYNC B0 ;  /* 0x0000000000007941 */ /* 0x000fea0003800000 */
.L_x_23848:
[----:B------:R-:W-:Y:S01]  /*15db0*/  IMAD.SHL.U32 R2, R2, 0x200000, RZ ;  /* 0x0020000002027824 */ /* 0x000fe200078e00ff */
[----:B------:R-:W-:-:S04]  /*15dc0*/  LEA R0, R0, 0x37800000, 0x17 ;  /* 0x3780000000007811 */ /* 0x000fc800078eb8ff */
[----:B------:R-:W-:Y:S01]  /*15dd0*/  LOP3.LUT R19, R0, R2, R19, 0xfe, !PT ;  /* 0x0000000200137212 */ /* 0x000fe200078efe13 */
[----:B------:R-:W-:Y:S05]  /*15de0*/  BRA `(.L_x_23831) ;  /* 0x0000028000007947 */ /* 0x000fea0003800000 */
.L_x_23843:
        /* <DEDUP_REMOVED lines=14> */
.L_x_23830:
        /* <DEDUP_REMOVED lines=21> */
.L_x_23851:
[----:B------:R-:W2:Y:S02]  /*16020*/  LDG.E.64 R2, [R2.64] ;  /* 0x0000002402027981 */ /* 0x000ea4000c1e1b00 */
[----:B--2---:R0:W1:Y:S01]  /*16030*/  I2F.U64 R19, R2 ;  /* 0x0000000200137312 */ /* 0x0040620000301000 */
[----:B------:R-:W-:Y:S05]  /*16040*/  BRA `(.L_x_23831) ;  /* 0x0000002000007947 */ /* 0x000fea0003800000 */
.L_x_23850:
[----:B------:R-:W2:Y:S02]  /*16050*/  LDG.E R2, [R2.64] ;  /* 0x0000002402027981 */ /* 0x000ea4000c1e1900 */
[----:B--2---:R0:W1:Y:S02]  /*16060*/  I2F.U32 R19, R2 ;  /* 0x0000000200137306 */ /* 0x0040640000201000 */
.L_x_23831:
[----:B------:R-:W-:Y:S05]  /*16070*/  BSYNC B6 ;  /* 0x0000000000067941 */ /* 0x000fea0003800000 */
.L_x_23825:
        /* <DEDUP_REMOVED lines=18> */
.L_x_23856:
[----:B------:R-:W2:Y:S02]  /*161a0*/  LDG.E.U8 R2, [R2.64] ;  /* 0x0000002402027981 */ /* 0x000ea4000c1e1100 */
[----:B--2---:R0:W2:Y:S01]  /*161b0*/  I2F.U16 R18, R2 ;  /* 0x0000000200127306 */ /* 0x0040a20000101000 */
[----:B------:R-:W-:Y:S05]  /*161c0*/  BRA `(.L_x_23858) ;  /* 0x00000ca000007947 */ /* 0x000fea0003800000 */
.L_x_23855:
        /* <DEDUP_REMOVED lines=9> */
.L_x_23860:
[----:B------:R-:W2:Y:S02]  /*16260*/  LDG.E R2, [R2.64] ;  /* 0x0000002402027981 */ /* 0x000ea4000c1e1900 */
[----:B--2---:R0:W2:Y:S01]  /*16270*/  I2F R18, R2 ;  /* 0x0000000200127306 */ /* 0x0040a20000201400 */
[----:B------:R-:W-:Y:S05]  /*16280*/  BRA `(.L_x_23858) ;  /* 0x00000be000007947 */ /* 0x000fea0003800000 */
.L_x_23859:
[----:B------:R-:W2:Y:S02]  /*16290*/  LDG.E.U16 R2, [R2.64] ;  /* 0x0000002402027981 */ /* 0x000ea4000c1e1500 */
[----:B--2---:R0:W2:Y:S01]  /*162a0*/  I2F.S16 R18, R2 ;  /* 0x0000000200127306 */ /* 0x0040a20000101400 */
[----:B------:R-:W-:Y:S05]  /*162b0*/  BRA `(.L_x_23858) ;  /* 0x00000bb000007947 */ /* 0x000fea0003800000 */
.L_x_23854:
        /* <DEDUP_REMOVED lines=8> */
.L_x_23862:
[----:B------:R-:W2:Y:S02]  /*16340*/  LDG.E.U16 R2, [R2.64] ;  /* 0x0000002402027981 */ /* 0x000ea4000c1e1500 */
[----:B--2---:R-:W-:Y:S01]  /*16350*/  HADD2.F32 R18, -RZ, R2.H0_H0 ;  /* 0x20000002ff127230 */ /* 0x004fe20000004100 */
[----:B------:R-:W-:Y:S05]  /*16360*/  BRA `(.L_x_23858) ;  /* 0x00000b0000007947 */ /* 0x000fea0003800000 */
.L_x_23861:
        /* <DEDUP_REMOVED lines=8> */
.L_x_23864:
[----:B------:R-:W2:Y:S02]  /*163f0*/  LDG.E.U16 R2, [R2.64] ;  /* 0x0000002402027981 */ /* 0x000ea4000c1e1500 */
[----:B--2---:R-:W-:Y:S01]  /*16400*/  HADD2.F32 R18, -RZ, R2.H0_H0 ;  /* 0x20000002ff127230 */ /* 0x004fe20000004100 */
[----:B------:R-:W-:Y:S05]  /*16410*/  BRA `(.L_x_23858) ;  /* 0x00000a5000007947 */ /* 0x000fea0003800000 */
.L_x_23863:
[----:B------:R-:W2:Y:S02]  /*16420*/  LDG.E.64 R2, [R2.64] ;  /* 0x0000002402027981 */ /* 0x000ea4000c1e1b00 */
[----:B--2---:R-:W0:Y:S01]  /*16430*/  F2F.F32.F64 R18, R2 ;  /* 0x0000000200127310 */ /* 0x004e220000301000 */
[----:B------:R-:W0:-:S14]  /*16440*/  DSETP.GEU.AND P0, PT, |R2|, c[0x2][0x0], PT ;  /* 0x008000000200762a */ /* 0x000e1c0003f0e200 */
[----:B0-----:R-:W-:Y:S01]  /*16450*/  @!P0 FMUL R18, R18, 1.175494350822287508e-38 ;  /* 0x0080000012128820 */ /* 0x001fe20000400000 */
[----:B------:R-:W-:Y:S05]  /*16460*/  BRA `(.L_x_23858) ;  /* 0x00000a0000007947 */ /* 0x000fea0003800000 */
.L_x_23853:
        /* <DEDUP_REMOVED lines=12> */
.L_x_23867:
[----:B------:R-:W2:Y:S02]  /*16530*/  LDG.E.64 R2, [R2.64] ;  /* 0x0000002402027981 */ /* 0x000ea4000c1e1b00 */
[----:B--2---:R-:W0:Y:S01]  /*16540*/  F2F.F32.F64 R18, R2 ;  /* 0x0000000200127310 */ /* 0x004e220000301000 */
[----:B------:R-:W0:-:S14]  /*16550*/  DSETP.GEU.AND P0, PT, |R2|, c[0x2][0x0], PT ;  /* 0x008000000200762a */ /* 0x000e1c0003f0e200 */
[----:B0-----:R-:W-:Y:S01]  /*16560*/  @!P0 FMUL R18, R18, 1.175494350822287508e-38 ;  /* 0x0080000012128820 */ /* 0x001fe20000400000 */
[----:B------:R-:W-:Y:S05]  /*16570*/  BRA `(.L_x_23858) ;  /* 0x000008f000007947 */ /* 0x000fea0003800000 */
.L_x_23866:
        /* <DEDUP_REMOVED lines=26> */
.L_x_23869:
        /* <DEDUP_REMOVED lines=13> */
.L_x_23868:
[----:B------:R-:W2:Y:S02]  /*167f0*/  LDG.E.U16 R2, [R2.64] ;  /* 0x0000002402027981 */ /* 0x000ea4000c1e1500 */
[----:B--2---:R-:W-:Y:S01]  /*16800*/  PRMT R18, RZ, 0x5410, R2 ;  /* 0x00005410ff127816 */ /* 0x004fe20000000002 */
[----:B------:R-:W-:Y:S05]  /*16810*/  BRA `(.L_x_23858) ;  /* 0x0000065000007947 */ /* 0x000fea0003800000 */
.L_x_23865:
        /* <DEDUP_REMOVED lines=11> */
.L_x_23872:
        /* <DEDUP_REMOVED lines=20> */
.L_x_23874:
[----:B------:R-:W-:Y:S05]  /*16a10*/  BSYNC B0 ;  /* 0x0000000000007941 */ /* 0x000fea0003800000 */
.L_x_23873:
[----:B------:R-:W-:Y:S01]  /*16a20*/  IMAD.SHL.U32 R2, R2, 0x100000, RZ ;  /* 0x0010000002027824 */ /* 0x000fe200078e00ff */
[----:B------:R-:W-:-:S04]  /*16a30*/  LEA R3, R0, 0x3b800000, 0x17 ;  /* 0x3b80000000037811 */ /* 0x000fc800078eb8ff */
[----:B------:R-:W-:Y:S01]  /*16a40*/  LOP3.LUT R18, R3, R2, R18, 0xfe, !PT ;  /* 0x0000000203127212 */ /* 0x000fe200078efe12 */
[----:B------:R-:W-:Y:S05]  /*16a50*/  BRA `(.L_x_23858) ;  /* 0x0000041000007947 */ /* 0x000fea0003800000 */
.L_x_23871:
        /* <DEDUP_REMOVED lines=20> */
.L_x_23876:
[----:B------:R-:W-:Y:S05]  /*16ba0*/  BSYNC B0 ;  /* 0x0000000000007941 */ /* 0x000fea0003800000 */
.L_x_23875:
[----:B------:R-:W-:Y:S01]  /*16bb0*/  IMAD.SHL.U32 R2, R2, 0x200000, RZ ;  /* 0x0020000002027824 */ /* 0x000fe200078e00ff */
[----:B------:R-:W-:-:S04]  /*16bc0*/  LEA R3, R0, 0x37800000, 0x17 ;  /* 0x3780000000037811 */ /* 0x000fc800078eb8ff */
[----:B------:R-:W-:Y:S01]  /*16bd0*/  LOP3.LUT R18, R3, R2, R18, 0xfe, !PT ;  /* 0x0000000203127212 */ /* 0x000fe200078efe12 */
[----:B------:R-:W-:Y:S05]  /*16be0*/  BRA `(.L_x_23858) ;  /* 0x0000028000007947 */ /* 0x000fea0003800000 */
.L_x_23870:
        /* <DEDUP_REMOVED lines=14> */
.L_x_23857:
        /* <DEDUP_REMOVED lines=21> */
.L_x_23878:
[----:B------:R-:W2:Y:S02]  /*16e20*/  LDG.E.64 R2, [R2.64] ;  /* 0x0000002402027981 */ /* 0x000ea4000c1e1b00 */
[----:B--2---:R0:W2:Y:S01]  /*16e30*/  I2F.U64 R18, R2 ;  /* 0x0000000200127312 */ /* 0x0040a20000301000 */
[----:B------:R-:W-:Y:S05]  /*16e40*/  BRA `(.L_x_23858) ;  /* 0x0000002000007947 */ /* 0x000fea0003800000 */
.L_x_23877:
[----:B------:R-:W2:Y:S02]  /*16e50*/  LDG.E R2, [R2.64] ;  /* 0x0000002402027981 */ /* 0x000ea4000c1e1900 */
[----:B--2---:R0:W2:Y:S02]  /*16e60*/  I2F.U32 R18, R2 ;  /* 0x0000000200127306 */ /* 0x0040a40000201000 */
.L_x_23858:
[----:B------:R-:W-:Y:S05]  /*16e70*/  BSYNC B6 ;  /* 0x0000000000067941 */ /* 0x000fea0003800000 */
.L_x_23852:
        /* <DEDUP_REMOVED lines=18> */
.L_x_23883:
[----:B------:R-:W3:Y:S02]  /*16fa0*/  LDG.E.U8 R2, [R2.64] ;  /* 0x0000002402027981 */ /* 0x000ee4000c1e1100 */
[----:B---3--:R0:W3:Y:S01]  /*16fb0*/  I2F.U16 R22, R2 ;  /* 0x0000000200167306 */ /* 0x0080e20000101000 */
[----:B------:R-:W-:Y:S05]  /*16fc0*/  BRA `(.L_x_23885) ;  /* 0x00000ca000007947 */ /* 0x000fea0003800000 */
.L_x_23882:
        /* <DEDUP_REMOVED lines=9> */
.L_x_23887:
[----:B------:R-:W3:Y:S02]  /*17060*/  LDG.E R2, [R2.64] ;  /* 0x0000002402027981 */ /* 0x000ee4000c1e1900 */
[----:B---3--:R0:W3:Y:S01]  /*17070*/  I2F R22, R2 ;  /* 0x0000000200167306 */ /* 0x0080e20000201400 */
[----:B------:R-:W-:Y:S05]  /*17080*/  BRA `(.L_x_23885) ;  /* 0x00000be000007947 */ /* 0x000fea0003800000 */
.L_x_23886:
[----:B------:R-:W3:Y:S02]  /*17090*/  LDG.E.U16 R2, [R2.64] ;  /* 0x0000002402027981 */ /* 0x000ee4000c1e1500 */
[----:B---3--:R0:W3:Y:S01]  /*170a0*/  I2F.S16 R22, R2 ;  /* 0x0000000200167306 */ /* 0x0080e20000101400 */
[----:B------:R-:W-:Y:S05]  /*170b0*/  BRA `(.L_x_23885) ;  /* 0x00000bb000007947 */ /* 0x000fea0003800000 */
.L_x_23881:
        /* <DEDUP_REMOVED lines=8> */
.L_x_23889:
[----:B------:R-:W3:Y:S02]  /*17140*/  LDG.E.U16 R2, [R2.64] ;  /* 0x0000002402027981 */ /* 0x000ee4000c1e1500 */
[----:B---3--:R-:W-:Y:S01]  /*17150*/  HADD2.F32 R22, -RZ, R2.H0_H0 ;  /* 0x20000002ff167230 */ /* 0x008fe20000004100 */
[----:B------:R-:W-:Y:S05]  /*17160*/  BRA `(.L_x_23885) ;  /* 0x00000b0000007947 */ /* 0x000fea0003800000 */
.L_x_23888:
        /* <DEDUP_REMOVED lines=8> */
.L_x_23891:
[----:B------:R-:W3:Y:S02]  /*171f0*/  LDG.E.U16 R2, [R2.64] ;  /* 0x0000002402027981 */ /* 0x000ee4000c1e1500 */
[----:B---3--:R-:W-:Y:S01]  /*17200*/  HADD2.F32 R22, -RZ, R2.H0_H0 ;  /* 0x20000002ff167230 */ /* 0x008fe20000004100 */
[----:B------:R-:W-:Y:S05]  /*17210*/  BRA `(.L_x_23885) ;  /* 0x00000a5000007947 */ /* 0x000fea0003800000 */
.L_x_23890:
[----:B------:R-:W3:Y:S02]  /*17220*/  LDG.E.64 R2, [R2.64] ;  /* 0x0000002402027981 */ /* 0x000ee4000c1e1b00 */
[----:B---3--:R-:W0:Y:S01]  /*17230*/  F2F.F32.F64 R22, R2 ;  /* 0x0000000200167310 */ /* 0x008e220000301000 */
[----:B------:R-:W0:-:S14]  /*17240*/  DSETP.GEU.AND P0, PT, |R2|, c[0x2][0x0], PT ;  /* 0x008000000200762a */ /* 0x000e1c0003f0e200 */
[----:B0-----:R-:W-:Y:S01]  /*17250*/  @!P0 FMUL R22, R22, 1.175494350822287508e-38 ;  /* 0x0080000016168820 */ /* 0x001fe20000400000 */
[----:B------:R-:W-:Y:S05]  /*17260*/  BRA `(.L_x_23885) ;  /* 0x00000a0000007947 */ /* 0x000fea0003800000 */
.L_x_23880:
        /* <DEDUP_REMOVED lines=12> */
.L_x_23894:
[----:B------:R-:W3:Y:S02]  /*17330*/  LDG.E.64 R2, [R2.64] ;  /* 0x0000002402027981 */ /* 0x000ee4000c1e1b00 */
[----:B---3--:R-:W0:Y:S01]  /*17340*/  F2F.F32.F64 R22, R2 ;  /* 0x0000000200167310 */ /* 0x008e220000301000 */
[----:B------:R-:W0:-:S14]  /*17350*/  DSETP.GEU.AND P0, PT, |R2|, c[0x2][0x0], PT ;  /* 0x008000000200762a */ /* 0x000e1c0003f0e200 */
[----:B0-----:R-:W-:Y:S01]  /*17360*/  @!P0 FMUL R22, R22, 1.175494350822287508e-38 ;  /* 0x0080000016168820 */ /* 0x001fe20000400000 */
[----:B------:R-:W-:Y:S05]  /*17370*/  BRA `(.L_x_23885) ;  /* 0x000008f000007947 */ /* 0x000fea0003800000 */
.L_x_23893:
        /* <DEDUP_REMOVED lines=26> */
.L_x_23896:
        /* <DEDUP_REMOVED lines=13> */
.L_x_23895:
[----:B------:R-:W3:Y:S02]  /*175f0*/  LDG.E.U16 R2, [R2.64] ;  /* 0x0000002402027981 */ /* 0x000ee4000c1e1500 */
[----:B---3--:R-:W-:Y:S01]  /*17600*/  PRMT R22, RZ, 0x5410, R2 ;  /* 0x00005410ff167816 */ /* 0x008fe20000000002 */
[----:B------:R-:W-:Y:S05]  /*17610*/  BRA `(.L_x_23885) ;  /* 0x0000065000007947 */ /* 0x000fea0003800000 */
.L_x_23892:
        /* <DEDUP_REMOVED lines=11> */
.L_x_23899:
        /* <DEDUP_REMOVED lines=20> */
.L_x_23901:
[----:B------:R-:W-:Y:S05]  /*17810*/  BSYNC B0 ;  /* 0x0000000000007941 */ /* 0x000fea0003800000 */
.L_x_23900:
[----:B------:R-:W-:Y:S01]  /*17820*/  IMAD.SHL.U32 R2, R2, 0x100000, RZ ;  /* 0x0010000002027824 */ /* 0x000fe200078e00ff */
[----:B------:R-:W-:-:S04]  /*17830*/  LEA R3, R0, 0x3b800000, 0x17 ;  /* 0x3b80000000037811 */ /* 0x000fc800078eb8ff */
[----:B------:R-:W-:Y:S01]  /*17840*/  LOP3.LUT R22, R3, R2, R22, 0xfe, !PT ;  /* 0x0000000203167212 */ /* 0x000fe200078efe16 */
[----:B------:R-:W-:Y:S05]  /*17850*/  BRA `(.L_x_23885) ;  /* 0x0000041000007947 */ /* 0x000fea0003800000 */
.L_x_23898:
        /* <DEDUP_REMOVED lines=20> */
.L_x_23903:
[----:B------:R-:W-:Y:S05]  /*179a0*/  BSYNC B0 ;  /* 0x0000000000007941 */ /* 0x000fea0003800000 */
.L_x_23902:
[----:B------:R-:W-:Y:S01]  /*179b0*/  IMAD.SHL.U32 R2, R2, 0x200000, RZ ;  /* 0x0020000002027824 */ /* 0x000fe200078e00ff */
[----:B------:R-:W-:-:S04]  /*179c0*/  LEA R3, R0, 0x37800000, 0x17 ;  /* 0x3780000000037811 */ /* 0x000fc800078eb8ff */
[----:B------:R-:W-:Y:S01]  /*179d0*/  LOP3.LUT R22, R3, R2, R22, 0xfe, !PT ;  /* 0x0000000203167212 */ /* 0x000fe200078efe16 */
[----:B------:R-:W-:Y:S05]  /*179e0*/  BRA `(.L_x_23885) ;  /* 0x0000028000007947 */ /* 0x000fea0003800000 */
.L_x_23897:
        /* <DEDUP_REMOVED lines=14> */
.L_x_23884:
        /* <DEDUP_REMOVED lines=21> */
.L_x_23905:
[----:B------:R-:W3:Y:S02]  /*17c20*/  LDG.E.64 R2, [R2.64] ;  /* 0x0000002402027981 */ /* 0x000ee4000c1e1b00 */
[----:B---3--:R0:W3:Y:S01]  /*17c30*/  I2F.U64 R22, R2 ;  /* 0x0000000200167312 */ /* 0x0080e20000301000 */
[----:B------:R-:W-:Y:S05]  /*17c40*/  BRA `(.L_x_23885) ;  /* 0x0000002000007947 */ /* 0x000fea0003800000 */
.L_x_23904:
[----:B------:R-:W3:Y:S02]  /*17c50*/  LDG.E R2, [R2.64] ;  /* 0x0000002402027981 */ /* 0x000ee4000c1e1900 */
[----:B---3--:R0:W3:Y:S02]  /*17c60*/  I2F.U32 R22, R2 ;  /* 0x0000000200167306 */ /* 0x0080e40000201000 */
.L_x_23885:
[----:B------:R-:W-:Y:S05]  /*17c70*/  BSYNC B6 ;  /* 0x0000000000067941 */ /* 0x000fea0003800000 */
.L_x_23879:
        /* <DEDUP_REMOVED lines=18> */
.L_x_23910:
[----:B------:R-:W4:Y:S02]  /*17da0*/  LDG.E.U8 R2, [R2.64] ;  /* 0x0000002402027981 */ /* 0x000f24000c1e1100 */
[----:B----4-:R0:W4:Y:S01]  /*17db0*/  I2F.U16 R24, R2 ;  /* 0x0000000200187306 */ /* 0x0101220000101000 */
[----:B------:R-:W-:Y:S05]  /*17dc0*/  BRA `(.L_x_23912) ;  /* 0x00000ca000007947 */ /* 0x000fea0003800000 */
.L_x_23909:
        /* <DEDUP_REMOVED lines=9> */
.L_x_23914:
[----:B------:R-:W4:Y:S02]  /*17e60*/  LDG.E R2, [R2.64] ;  /* 0x0000002402027981 */ /* 0x000f24000c1e1900 */
[----:B----4-:R0:W4:Y:S01]  /*17e70*/  I2F R24, R2 ;  /* 0x0000000200187306 */ /* 0x0101220000201400 */
[----:B------:R-:W-:Y:S05]  /*17e80*/  BRA `(.L_x_23912) ;  /* 0x00000be000007947 */ /* 0x000fea0003800000 */
.L_x_23913:
[----:B------:R-:W4:Y:S02]  /*17e90*/  LDG.E.U16 R2, [R2.64] ;  /* 0x0000002402027981 */ /* 0x000f24000c1e1500 */
[----:B----4-:R0:W4:Y:S01]  /*17ea0*/  I2F.S16 R24, R2 ;  /* 0x0000000200187306 */ /* 0x0101220000101400 */
[----:B------:R-:W-:Y:S05]  /*17eb0*/  BRA `(.L_x_23912) ;  /* 0x00000bb000007947 */ /* 0x000fea0003800000 */
.L_x_23908:
        /* <DEDUP_REMOVED lines=8> */
.L_x_23916:
[----:B------:R-:W4:Y:S02]  /*17f40*/  LDG.E.U16 R2, [R2.64] ;  /* 0x0000002402027981 */ /* 0x000f24000c1e1500 */
[----:B----4-:R-:W-:Y:S01]  /*17f50*/  HADD2.F32 R24, -RZ, R2.H0_H0 ;  /* 0x20000002ff187230 */ /* 0x010fe20000004100 */
[----:B------:R-:W-:Y:S05]  /*17f60*/  BRA `(.L_x_23912) ;  /* 0x00000b0000007947 */ /* 0x000fea0003800000 */
.L_x_23915:
        /* <DEDUP_REMOVED lines=8> */
.L_x_23918:
[----:B------:R-:W4:Y:S02]  /*17ff0*/  LDG.E.U16 R2, [R2.64] ;  /* 0x0000002402027981 */ /* 0x000f24000c1e1500 */
[----:B----4-:R-:W-:Y:S01]  /*18000*/  HADD2.F32 R24, -RZ, R2.H0_H0 ;  /* 0x20000002ff187230 */ /* 0x010fe20000004100 */
[----:B------:R-:W-:Y:S05]  /*18010*/  BRA `(.L_x_23912) ;  /* 0x00000a5000007947 */ /* 0x000fea0003800000 */
.L_x_23917:
[----:B------:R-:W4:Y:S02]  /*18020*/  LDG.E.64 R2, [R2.64] ;  /* 0x0000002402027981 */ /* 0x000f24000c1e1b00 */
[----:B----4-:R-:W0:Y:S01]  /*18030*/  F2F.F32.F64 R24, R2 ;  /* 0x0000000200187310 */ /* 0x010e220000301000 */
[----:B------:R-:W0:-:S14]  /*18040*/  DSETP.GEU.AND P0, PT, |R2|, c[0x2][0x0], PT ;  /* 0x008000000200762a */ /* 0x000e1c0003f0e200 */
[----:B0-----:R-:W-:Y:S01]  /*18050*/  @!P0 FMUL R24, R24, 1.175494350822287508e-38 ;  /* 0x0080000018188820 */ /* 0x001fe20000400000 */
[----:B------:R-:W-:Y:S05]  /*18060*/  BRA `(.L_x_23912) ;  /* 0x00000a0000007947 */ /* 0x000fea0003800000 */
.L_x_23907:
        /* <DEDUP_REMOVED lines=12> */
.L_x_23921:
[----:B------:R-:W4:Y:S02]  /*18130*/  LDG.E.64 R2, [R2.64] ;  /* 0x0000002402027981 */ /* 0x000f24000c1e1b00 */
[----:B----4-:R-:W0:Y:S01]  /*18140*/  F2F.F32.F64 R24, R2 ;  /* 0x0000000200187310 */ /* 0x010e220000301000 */
[----:B------:R-:W0:-:S14]  /*18150*/  DSETP.GEU.AND P0, PT, |R2|, c[0x2][0x0], PT ;  /* 0x008000000200762a */ /* 0x000e1c0003f0e200 */
[----:B0-----:R-:W-:Y:S01]  /*18160*/  @!P0 FMUL R24, R24, 1.175494350822287508e-38 ;  /* 0x0080000018188820 */ /* 0x001fe20000400000 */
[----:B------:R-:W-:Y:S05]  /*18170*/  BRA `(.L_x_23912) ;  /* 0x000008f000007947 */ /* 0x000fea0003800000 */
.L_x_23920:
        /* <DEDUP_REMOVED lines=26> */
.L_x_23923:
        /* <DEDUP_REMOVED lines=13> */
.L_x_23922:
[----:B------:R-:W4:Y:S02]  /*183f0*/  LDG.E.U16 R2, [R2.64] ;  /* 0x0000002402027981 */ /* 0x000f24000c1e1500 */
[----:B----4-:R-:W-:Y:S01]  /*18400*/  PRMT R24, RZ, 0x5410, R2 ;  /* 0x00005410ff187816 */ /* 0x010fe20000000002 */
[----:B------:R-:W-:Y:S05]  /*18410*/  BRA `(.L_x_23912) ;  /* 0x0000065000007947 */ /* 0x000fea0003800000 */
.L_x_23919:
        /* <DEDUP_REMOVED lines=11> */
.L_x_23926:
        /* <DEDUP_REMOVED lines=20> */
.L_x_23928:
[----:B------:R-:W-:Y:S05]  /*18610*/  BSYNC B0 ;  /* 0x0000000000007941 */ /* 0x000fea0003800000 */
.L_x_23927:
[----:B------:R-:W-:Y:S01]  /*18620*/  IMAD.SHL.U32 R2, R2, 0x100000, RZ ;  /* 0x0010000002027824 */ /* 0x000fe200078e00ff */
[----:B------:R-:W-:-:S04]  /*18630*/  LEA R3, R0, 0x3b800000, 0x17 ;  /* 0x3b80000000037811 */ /* 0x000fc800078eb8ff */
[----:B------:R-:W-:Y:S01]  /*18640*/  LOP3.LUT R24, R3, R2, R24, 0xfe, !PT ;  /* 0x0000000203187212 */ /* 0x000fe200078efe18 */
[----:B------:R-:W-:Y:S05]  /*18650*/  BRA `(.L_x_23912) ;  /* 0x0000041000007947 */ /* 0x000fea0003800000 */
.L_x_23925:
        /* <DEDUP_REMOVED lines=20> */
.L_x_23930:
[----:B------:R-:W-:Y:S05]  /*187a0*/  BSYNC B0 ;  /* 0x0000000000007941 */ /* 0x000fea0003800000 */
.L_x_23929:
[----:B------:R-:W-:Y:S01]  /*187b0*/  IMAD.SHL.U32 R2, R2, 0x200000, RZ ;  /* 0x0020000002027824 */ /* 0x000fe200078e00ff */
[----:B------:R-:W-:-:S04]  /*187c0*/  LEA R3, R0, 0x37800000, 0x17 ;  /* 0x3780000000037811 */ /* 0x000fc800078eb8ff */
[----:B------:R-:W-:Y:S01]  /*187d0*/  LOP3.LUT R24, R3, R2, R24, 0xfe, !PT ;  /* 0x0000000203187212 */ /* 0x000fe200078efe18 */
[----:B------:R-:W-:Y:S05]  /*187e0*/  BRA `(.L_x_23912) ;  /* 0x0000028000007947 */ /* 0x000fea0003800000 */
.L_x_23924:
        /* <DEDUP_REMOVED lines=14> */
.L_x_23911:
        /* <DEDUP_REMOVED lines=21> */
.L_x_23932:
[----:B------:R-:W4:Y:S02]  /*18a20*/  LDG.E.64 R24, [R2.64] ;  /* 0x0000002402187981 */ /* 0x000f24000c1e1b00 */
[----:B----4-:R0:W4:Y:S01]  /*18a30*/  I2F.U64 R24, R24 ;  /* 0x0000001800187312 */ /* 0x0101220000301000 */
[----:B------:R-:W-:Y:S05]  /*18a40*/  BRA `(.L_x_23912) ;  /* 0x0000002000007947 */ /* 0x000fea0003800000 */
.L_x_23931:
[----:B------:R-:W4:Y:S02]  /*18a50*/  LDG.E R2, [R2.64] ;  /* 0x0000002402027981 */ /* 0x000f24000c1e1900 */
[----:B----4-:R0:W4:Y:S02]  /*18a60*/  I2F.U32 R24, R2 ;  /* 0x0000000200187306 */ /* 0x0101240000201000 */
.L_x_23912:
[----:B------:R-:W-:Y:S05]  /*18a70*/  BSYNC B6 ;  /* 0x0000000000067941 */ /* 0x000fea0003800000 */
.L_x_23906:
        /* <DEDUP_REMOVED lines=18> */
.L_x_23937:
[----:B----4-:R-:W4:Y:S02]  /*18ba0*/  LDG.E.U8 R2, [R2.64] ;  /* 0x0000002402027981 */ /* 0x010f24000c1e1100 */
[----:B----4-:R0:W4:Y:S01]  /*18bb0*/  I2F.U16 R5, R2 ;  /* 0x0000000200057306 */ /* 0x0101220000101000 */
[----:B------:R-:W-:Y:S05]  /*18bc0*/  BRA `(.L_x_23939) ;  /* 0x00000ca000007947 */ /* 0x000fea0003800000 */
.L_x_23936:
        /* <DEDUP_REMOVED lines=9> */
.L_x_23941:
[----:B----4-:R-:W4:Y:S02]  /*18c60*/  LDG.E R2, [R2.64] ;  /* 0x0000002402027981 */ /* 0x010f24000c1e1900 */
[----:B----4-:R0:W4:Y:S01]  /*18c70*/  I2F R5, R2 ;  /* 0x0000000200057306 */ /* 0x0101220000201400 */
[----:B------:R-:W-:Y:S05]  /*18c80*/  BRA `(.L_x_23939) ;  /* 0x00000be000007947 */ /* 0x000fea0003800000 */
.L_x_23940:
[----:B----4-:R-:W4:Y:S02]  /*18c90*/  LDG.E.U16 R2, [R2.64] ;  /* 0x0000002402027981 */ /* 0x010f24000c1e1500 */
[----:B----4-:R0:W4:Y:S01]  /*18ca0*/  I2F.S16 R5, R2 ;  /* 0x0000000200057306 */ /* 0x0101220000101400 */
[----:B------:R-:W-:Y:S05]  /*18cb0*/  BRA `(.L_x_23939) ;  /* 0x00000bb000007947 */ /* 0x000fea0003800000 */
.L_x_23935:
        /* <DEDUP_REMOVED lines=8> */
.L_x_23943:
[----:B----4-:R-:W4:Y:S02]  /*18d40*/  LDG.E.U16 R2, [R2.64] ;  /* 0x0000002402027981 */ /* 0x010f24000c1e1500 */
[----:B----4-:R-:W-:Y:S01]  /*18d50*/  HADD2.F32 R5, -RZ, R2.H0_H0 ;  /* 0x20000002ff057230 */ /* 0x010fe20000004100 */
[----:B------:R-:W-:Y:S05]  /*18d60*/  BRA `(.L_x_23939) ;  /* 0x00000b0000007947 */ /* 0x000fea0003800000 */
.L_x_23942:
        /* <DEDUP_REMOVED lines=8> */
.L_x_23945:
[----:B----4-:R-:W4:Y:S02]  /*18df0*/  LDG.E.U16 R2, [R2.64] ;  /* 0x0000002402027981 */ /* 0x010f24000c1e1500 */
[----:B----4-:R-:W-:Y:S01]  /*18e00*/  HADD2.F32 R5, -RZ, R2.H0_H0 ;  /* 0x20000002ff057230 */ /* 0x010fe20000004100 */
[----:B------:R-:W-:Y:S05]  /*18e10*/  BRA `(.L_x_23939) ;  /* 0x00000a5000007947 */ /* 0x000fea0003800000 */
.L_x_23944:
[----:B----4-:R-:W4:Y:S02]  /*18e20*/  LDG.E.64 R2, [R2.64] ;  /* 0x0000002402027981 */ /* 0x010f24000c1e1b00 */
[----:B----4-:R-:W0:Y:S01]  /*18e30*/  F2F.F32.F64 R5, R2 ;  /* 0x0000000200057310 */ /* 0x010e220000301000 */
[----:B------:R-:W0:-:S14]  /*18e40*/  DSETP.GEU.AND P0, PT, |R2|, c[0x2][0x0], PT ;  /* 0x008000000200762a */ /* 0x000e1c0003f0e200 */
[----:B0-----:R-:W-:Y:S01]  /*18e50*/  @!P0 FMUL R5, R5, 1.175494350822287508e-38 ;  /* 0x0080000005058820 */ /* 0x001fe20000400000 */
[----:B------:R-:W-:Y:S05]  /*18e60*/  BRA `(.L_x_23939) ;  /* 0x00000a0000007947 */ /* 0x000fea0003800000 */
.L_x_23934:
        /* <DEDUP_REMOVED lines=12> */
.L_x_23948:
[----:B----4-:R-:W4:Y:S02]  /*18f30*/  LDG.E.64 R2, [R2.64] ;  /* 0x0000002402027981 */ /* 0x010f24000c1e1b00 */
[----:B----4-:R-:W0:Y:S01]  /*18f40*/  F2F.F32.F64 R5, R2 ;  /* 0x0000000200057310 */ /* 0x010e220000301000 */
[----:B------:R-:W0:-:S14]  /*18f50*/  DSETP.GEU.AND P0, PT, |R2|, c[0x2][0x0], PT ;  /* 0x008000000200762a */ /* 0x000e1c0003f0e200 */
[----:B0-----:R-:W-:Y:S01]  /*18f60*/  @!P0 FMUL R5, R5, 1.175494350822287508e-38 ;  /* 0x0080000005058820 */ /* 0x001fe20000400000 */
[----:B------:R-:W-:Y:S05]  /*18f70*/  BRA `(.L_x_23939) ;  /* 0x000008f000007947 */ /* 0x000fea0003800000 */
.L_x_23947:
        /* <DEDUP_REMOVED lines=26> */
.L_x_23950:
        /* <DEDUP_REMOVED lines=13> */
.L_x_23949:
[----:B----4-:R-:W4:Y:S02]  /*191f0*/  LDG.E.U16 R2, [R2.64] ;  /* 0x0000002402027981 */ /* 0x010f24000c1e1500 */
[----:B----4-:R-:W-:Y:S01]  /*19200*/  PRMT R5, RZ, 0x5410, R2 ;  /* 0x00005410ff057816 */ /* 0x010fe20000000002 */
[----:B------:R-:W-:Y:S05]  /*19210*/  BRA `(.L_x_23939) ;  /* 0x0000065000007947 */ /* 0x000fea0003800000 */
.L_x_23946:
        /* <DEDUP_REMOVED lines=11> */
.L_x_23953:
        /* <DEDUP_REMOVED lines=20> */
.L_x_23955:
[----:B------:R-:W-:Y:S05]  /*19410*/  BSYNC B0 ;  /* 0x0000000000007941 */ /* 0x000fea0003800000 */
.L_x_23954:
[----:B------:R-:W-:Y:S01]  /*19420*/  IMAD.SHL.U32 R2, R2, 0x100000, RZ ;  /* 0x0010000002027824 */ /* 0x000fe200078e00ff */
[----:B------:R-:W-:-:S04]  /*19430*/  LEA R5, R0, 0x3b800000, 0x17 ;  /* 0x3b80000000057811 */ /* 0x000fc800078eb8ff */
[----:B------:R-:W-:Y:S01]  /*19440*/  LOP3.LUT R5, R5, R2, R4, 0xfe, !PT ;  /* 0x0000000205057212 */ /* 0x000fe200078efe04 */
[----:B------:R-:W-:Y:S05]  /*19450*/  BRA `(.L_x_23939) ;  /* 0x0000041000007947 */ /* 0x000fea0003800000 */
.L_x_23952:
        /* <DEDUP_REMOVED lines=20> */
.L_x_23957:
[----:B------:R-:W-:Y:S05]  /*195a0*/  BSYNC B0 ;  /* 0x0000000000007941 */ /* 0x000fea0003800000 */
.L_x_23956:
[----:B------:R-:W-:Y:S01]  /*195b0*/  IMAD.SHL.U32 R2, R2, 0x200000, RZ ;  /* 0x0020000002027824 */ /* 0x000fe200078e00ff */
[----:B------:R-:W-:-:S04]  /*195c0*/  LEA R5, R0, 0x37800000, 0x17 ;  /* 0x3780000000057811 */ /* 0x000fc800078eb8ff */
[----:B------:R-:W-:Y:S01]  /*195d0*/  LOP3.LUT R5, R5, R2, R4, 0xfe, !PT ;  /* 0x0000000205057212 */ /* 0x000fe200078efe04 */
[----:B------:R-:W-:Y:S05]  /*195e0*/  BRA `(.L_x_23939) ;  /* 0x0000028000007947 */ /* 0x000fea0003800000 */
.L_x_23951:
        /* <DEDUP_REMOVED lines=14> */
.L_x_23938:
        /* <DEDUP_REMOVED lines=21> */
.L_x_23959:
[----:B----4-:R-:W4:Y:S02]  /*19820*/  LDG.E.64 R2, [R2.64] ;  /* 0x0000002402027981 */ /* 0x010f24000c1e1b00 */
[----:B----4-:R0:W4:Y:S01]  /*19830*/  I2F.U64 R5, R2 ;  /* 0x0000000200057312 */ /* 0x0101220000301000 */
[----:B------:R-:W-:Y:S05]  /*19840*/  BRA `(.L_x_23939) ;  /* 0x0000002000007947 */ /* 0x000fea0003800000 */
.L_x_23958:
[----:B----4-:R-:W4:Y:S02]  /*19850*/  LDG.E R2, [R2.64] ;  /* 0x0000002402027981 */ /* 0x010f24000c1e1900 */
[----:B----4-:R0:W4:Y:S02]  /*19860*/  I2F.U32 R5, R2 ;  /* 0x0000000200057306 */ /* 0x0101240000201000 */
.L_x_23939:
[----:B------:R-:W-:Y:S05]  /*19870*/  BSYNC B6 ;  /* 0x0000000000067941 */ /* 0x000fea0003800000 */
.L_x_23933:
        /* <DEDUP_REMOVED lines=18> */
.L_x_23963:
[----:B------:R-:W0:Y:S02]  /*199a0*/  F2I.S64.TRUNC R22, R22 ;  /* 0x0000001600167311 */ /* 0x000e24000020d900 */
[----:B0-----:R-:W-:-:S05]  /*199b0*/  IMAD.MOV.U32 R3, RZ, RZ, R22 ;  /* 0x000000ffff037224 */ /* 0x001fca00078e0016 */
[----:B------:R-:W-:Y:S01]  /*199c0*/  STG.E.U8 [R16.64], R3 ;  /* 0x0000000310007986 */ /* 0x000fe2000c101124 */
[----:B------:R-:W-:Y:S05]  /*199d0*/  EXIT ;  /* 0x000000000000794d */ /* 0x000fea0003800000 */
.L_x_23962:
        /* <DEDUP_REMOVED lines=9> */
.L_x_23966:
[----:B------:R-:W0:Y:S02]  /*19a70*/  F2I.FTZ.TRUNC.NTZ R3, R22 ;  /* 0x0000001600037305 */ /* 0x000e24000021f100 */
[----:B0-----:R-:W-:Y:S01]  /*19a80*/  STG.E [R16.64], R3 ;  /* 0x0000000310007986 */ /* 0x001fe2000c101924 */
[----:B------:R-:W-:Y:S05]  /*19a90*/  EXIT ;  /* 0x000000000000794d */ /* 0x000fea0003800000 */
.L_x_23965:
[----:B------:R-:W0:Y:S02]  /*19aa0*/  F2I.FTZ.TRUNC.NTZ R3, R22 ;  /* 0x0000001600037305 */ /* 0x000e24000021f100 */
[----:B0-----:R-:W-:Y:S01]  /*19ab0*/  STG.E.U16 [R16.64], R3 ;  /* 0x0000000310007986 */ /* 0x001fe2000c101524 */
[----:B------:R-:W-:Y:S05]  /*19ac0*/  EXIT ;  /* 0x000000000000794d */ /* 0x000fea0003800000 */
.L_x_23961:
        /* <DEDUP_REMOVED lines=8> */
.L_x_23968:
[----:B------:R-:W-:-:S05]  /*19b50*/  F2FP.PACK_AB R22, RZ, R22 ;  /* 0x00000016ff16723e */ /* 0x000fca00000000ff */
[----:B------:R-:W-:Y:S01]  /*19b60*/  STG.E.U16 [R16.64], R22 ;  /* 0x0000001610007986 */ /* 0x000fe2000c101524 */
[----:B------:R-:W-:Y:S05]  /*19b70*/  EXIT ;  /* 0x000000000000794d */ /* 0x000fea0003800000 */
.L_x_23967:
        /* <DEDUP_REMOVED lines=9> */
.L_x_23970:
[----:B------:R-:W-:-:S04]  /*19c10*/  F2FP.PACK_AB R3, RZ, R22 ;  /* 0x00000016ff03723e */ /* 0x000fc800000000ff */
[----:B------:R-:W-:-:S05]  /*19c20*/  PRMT R3, R3, 0x5410, RZ ;  /* 0x0000541003037816 */ /* 0x000fca00000000ff */
[----:B------:R-:W-:Y:S01]  /*19c30*/  STG.E [R16.64], R3 ;  /* 0x0000000310007986 */ /* 0x000fe2000c101924 */
[----:B------:R-:W-:Y:S05]  /*19c40*/  EXIT ;  /* 0x000000000000794d */ /* 0x000fea0003800000 */
.L_x_23969:
[----:B------:R-:W-:-:S06]  /*19c50*/  FMUL.FTZ R2, R22, 1 ;  /* 0x3f80000016027820 */ /* 0x000fcc0000410000 */
[----:B------:R-:W0:Y:S02]  /*19c60*/  F2F.F64.F32 R2, R2 ;  /* 0x0000000200027310 */ /* 0x000e240000201800 */
[----:B0-----:R-:W-:Y:S01]  /*19c70*/  STG.E.64 [R16.64], R2 ;  /* 0x0000000210007986 */ /* 0x001fe2000c101b24 */
[----:B------:R-:W-:Y:S05]  /*19c80*/  EXIT ;  /* 0x000000000000794d */ /* 0x000fea0003800000 */
.L_x_23960:
        /* <DEDUP_REMOVED lines=12> */
.L_x_23973:
[----:B------:R-:W-:Y:S01]  /*19d50*/  FMUL.FTZ R4, R22, 1 ;  /* 0x3f80000016047820 */ /* 0x000fe20000410000 */
[----:B------:R-:W-:-:S05]  /*19d60*/  CS2R R6, SRZ ;  /* 0x0000000000067805 */ /* 0x000fca000001ff00 */
[----:B------:R-:W0:Y:S02]  /*19d70*/  F2F.F64.F32 R4, R4 ;  /* 0x0000000400047310 */ /* 0x000e240000201800 */
[----:B0-----:R-:W-:Y:S01]  /*19d80*/  STG.E.128 [R16.64], R4 ;  /* 0x0000000410007986 */ /* 0x001fe2000c101d24 */
[----:B------:R-:W-:Y:S05]  /*19d90*/  EXIT ;  /* 0x000000000000794d */ /* 0x000fea0003800000 */
.L_x_23972:
        /* <DEDUP_REMOVED lines=20> */
.L_x_23977:
[----:B------:R-:W-:Y:S05]  /*19ee0*/  BSYNC B0 ;  /* 0x0000000000007941 */ /* 0x000fea0003800000 */
.L_x_23976:
[----:B------:R-:W-:-:S05]  /*19ef0*/  LOP3.LUT R5, R0, R5, RZ, 0xfc, !PT ;  /* 0x0000000500057212 */ /* 0x000fca00078efcff */
[----:B------:R-:W-:Y:S01]  /*19f00*/  STG.E.U8 [R16.64], R5 ;  /* 0x0000000510007986 */ /* 0x000fe2000c101124 */
[----:B------:R-:W-:Y:S05]  /*19f10*/  EXIT ;  /* 0x000000000000794d */ /* 0x000fea0003800000 */
.L_x_23975:
        /* <DEDUP_REMOVED lines=12> */
.L_x_23979:
[----:B------:R-:W-:Y:S01]  /*19fe0*/  IMAD.MOV.U32 R0, RZ, RZ, 0x7f ;  /* 0x0000007fff007424 */ /* 0x000fe200078e00ff */
[----:B------:R-:W-:-:S04]  /*19ff0*/  ISETP.GT.U32.AND P0, PT, R2, 0x7f800000, PT ;  /* 0x7f8000000200780c */ /* 0x000fc80003f04070 */
[----:B------:R-:W-:-:S04]  /*1a000*/  SEL R0, R0, 0x7c, P0 ;  /* 0x0000007c00007807 */ /* 0x000fc80000000000 */
.L_x_23980:
[----:B------:R-:W-:Y:S05]  /*1a010*/  BSYNC B0 ;  /* 0x0000000000007941 */ /* 0x000fea0003800000 */
.L_x_23978:
[----:B------:R-:W-:-:S04]  /*1a020*/  LOP3.LUT R22, R22, 0x80000000, RZ, 0xc0, !PT ;  /* 0x8000000016167812 */ /* 0x000fc800078ec0ff */
[----:B------:R-:W-:-:S04]  /*1a030*/  SHF.R.U32.HI R3, RZ, 0x18, R22 ;  /* 0x00000018ff037819 */ /* 0x000fc80000011616 */
[----:B------:R-:W-:-:S05]  /*1a040*/  LOP3.LUT R3, R0, R3, RZ, 0xfc, !PT ;  /* 0x0000000300037212 */ /* 0x000fca00078efcff */
[----:B------:R-:W-:Y:S01]  /*1a050*/  STG.E.U8 [R16.64], R3 ;  /* 0x0000000310007986 */ /* 0x000fe2000c101124 */
[----:B------:R-:W-:Y:S05]  /*1a060*/  EXIT ;  /* 0x000000000000794d */ /* 0x000fea0003800000 */
.L_x_23974:
[----:B------:R-:W-:-:S05]  /*1a070*/  F2FP.BF16.PACK_AB R22, RZ, R22 ;  /* 0x00000016ff16723e */ /* 0x000fca00000010ff */
[----:B------:R-:W-:Y:S01]  /*1a080*/  STG.E.U16 [R16.64], R22 ;  /* 0x0000001610007986 */ /* 0x000fe2000c101524 */
[----:B------:R-:W-:Y:S05]  /*1a090*/  EXIT ;  /* 0x000000000000794d */ /* 0x000fea0003800000 */
.L_x_23971:
        /* <DEDUP_REMOVED lines=11> */
.L_x_23983:
        /* <DEDUP_REMOVED lines=16> */
.L_x_23986:
[----:B------:R-:W-:-:S04]  /*1a250*/  LOP3.LUT R22, R22, 0x80000000, RZ, 0xc0, !PT ;  /* 0x8000000016167812 */ /* 0x000fc800078ec0ff */
[----:B------:R-:W-:-:S04]  /*1a260*/  SHF.R.U32.HI R3, RZ, 0x18, R22 ;  /* 0x00000018ff037819 */ /* 0x000fc80000011616 */
[----:B------:R-:W-:-:S04]  /*1a270*/  LOP3.LUT R0, R0, R3, RZ, 0xfc, !PT ;  /* 0x0000000300007212 */ /* 0x000fc800078efcff */
[----:B------:R-:W-:Y:S02]  /*1a280*/  PRMT R8, R0, 0x7610, R8 ;  /* 0x0000761000087816 */ /* 0x000fe40000000008 */
.L_x_23985:
[----:B------:R-:W-:Y:S05]  /*1a290*/  BSYNC B0 ;  /* 0x0000000000007941 */ /* 0x000fea0003800000 */
.L_x_23984:
[----:B------:R-:W-:Y:S01]  /*1a2a0*/  STG.E.U8 [R16.64], R8 ;  /* 0x0000000810007986 */ /* 0x000fe2000c101124 */
[----:B------:R-:W-:Y:S05]  /*1a2b0*/  EXIT ;  /* 0x000000000000794d */ /* 0x000fea0003800000 */
.L_x_23982:
        /* <DEDUP_REMOVED lines=16> */
.L_x_23989:
[----:B------:R-:W-:-:S04]  /*1a3c0*/  LOP3.LUT R22, R22, 0x80000000, RZ, 0xc0, !PT ;  /* 0x8000000016167812 */ /* 0x000fc800078ec0ff */
[----:B------:R-:W-:-:S04]  /*1a3d0*/  SHF.R.U32.HI R3, RZ, 0x18, R22 ;  /* 0x00000018ff037819 */ /* 0x000fc80000011616 */
[----:B------:R-:W-:-:S04]  /*1a3e0*/  LOP3.LUT R0, R0, R3, RZ, 0xfc, !PT ;  /* 0x0000000300007212 */ /* 0x000fc800078efcff */
[----:B------:R-:W-:Y:S02]  /*1a3f0*/  PRMT R8, R0, 0x7610, R8 ;  /* 0x0000761000087816 */ /* 0x000fe40000000008 */
.L_x_23988:
[----:B------:R-:W-:Y:S05]  /*1a400*/  BSYNC B0 ;  /* 0x0000000000007941 */ /* 0x000fea0003800000 */
.L_x_23987:
[----:B------:R-:W-:Y:S01]  /*1a410*/  STG.E.U8 [R16.64], R8 ;  /* 0x0000000810007986 */ /* 0x000fe2000c101124 */
[----:B------:R-:W-:Y:S05]  /*1a420*/  EXIT ;  /* 0x000000000000794d */ /* 0x000fea0003800000 */
.L_x_23981:
        /* <DEDUP_REMOVED lines=21> */
.L_x_23964:
        /* <DEDUP_REMOVED lines=20> */
.L_x_23991:
[----:B------:R-:W0:Y:S02]  /*1a6c0*/  F2I.U64.TRUNC R22, R22 ;  /* 0x0000001600167311 */ /* 0x000e24000020d800 */
[----:B0-----:R-:W-:Y:S01]  /*1a6d0*/  STG.E.64 [R16.64], R22 ;  /* 0x0000001610007986 */ /* 0x001fe2000c101b24 */
[----:B------:R-:W-:Y:S05]  /*1a6e0*/  EXIT ;  /* 0x000000000000794d */ /* 0x000fea0003800000 */
.L_x_23990:
[----:B------:R-:W0:Y:S02]  /*1a6f0*/  F2I.FTZ.U32.TRUNC.NTZ R3, R22 ;  /* 0x0000001600037305 */ /* 0x000e24000021f000 */
[----:B0-----:R-:W-:Y:S01]  /*1a700*/  STG.E [R16.64], R3 ;  /* 0x0000000310007986 */ /* 0x001fe2000c101924 */
[----:B------:R-:W-:Y:S05]  /*1a710*/  EXIT ;  /* 0x000000000000794d */ /* 0x000fea0003800000 */
.L_x_23992:
        /* <DEDUP_REMOVED lines=14> */
.L_x_26878:


//--------------------- .text._ZN2at6native27unrolled_elementwise_kernelIZZZNS0_49_GLOBAL__N__b919a28f_16_Normalization_cu_5c38458722batch_norm_elementwiseERKNS_6TensorES5_RKSt8optionalIS3_ES9_S5_S5_ENKUlvE0_clEvENKUlvE0_clEvEUlfffffE_St5arrayIPcLm6EELi4E23TrivialOffsetCalculatorILi5EjESG_ILi1EjENS0_6memory12LoadWithCastILi5EEENSJ_13StoreWithCastILi1EEEEEviT_T0_T2_T3_T4_T5_ --------------------------
	.section	.text._ZN2at6native27unrolled_elementwise_kernelIZZZNS0_49_GLOBAL__N__b919a28f_16_Normalization_cu_5c38458722batch_norm_elementwiseERKNS_6TensorES5_RKSt8optionalIS3_ES9_S5_S5_ENKUlvE0_clEvENKUlvE0_clEvEUlfffffE_St5arrayIPcLm6EELi4E23TrivialOffsetCalculatorILi5EjESG_ILi1EjENS0_6memory12LoadWithCastILi5EEENSJ_13StoreWithCastILi1EEEEEviT_T0_T2_T3_T4_T5_,"ax",@progbits
	.sectioninfo	@"SHI_REGISTERS=40"
	.align	128
        .global         _ZN2at6native27unrolled_elementwise_kernelIZZZNS0_49_GLOBAL__N__b919a28f_16_Normalization_cu_5c38458722batch_norm_elementwiseERKNS_6TensorES5_RKSt8optionalIS3_ES9_S5_S5_ENKUlvE0_clEvENKUlvE0_clEvEUlfffffE_St5arrayIPcLm6EELi4E23TrivialOffsetCalculatorILi5EjESG_ILi1EjENS0_6memory12LoadWithCastILi5EEENSJ_13StoreWithCastILi1EEEEEviT_T0_T2_T3_T4_T5_
        .type           _ZN2at6native27unrolled_elementwise_kernelIZZZNS0_49_GLOBAL__N__b919a28f_16_Normalization_cu_5c38458722batch_norm_elementwiseERKNS_6TensorES5_RKSt8optionalIS3_ES9_S5_S5_ENKUlvE0_clEvENKUlvE0_clEvEUlfffffE_St5arrayIPcLm6EELi4E23TrivialOffsetCalculatorILi5EjESG_ILi1EjENS0_6memory12LoadWithCastILi5EEENSJ_13StoreWithCastILi1EEEEEviT_T0_T2_T3_T4_T5_,@function
        .size           _ZN2at6native27unrolled_elementwise_kernelIZZZNS0_49_GLOBAL__N__b919a28f_16_Normalization_cu_5c38458722batch_norm_elementwiseERKNS_6TensorES5_RKSt8optionalIS3_ES9_S5_S5_ENKUlvE0_clEvENKUlvE0_clEvEUlfffffE_St5arrayIPcLm6EELi4E23TrivialOffsetCalculatorILi5EjESG_ILi1EjENS0_6memory12LoadWithCastILi5EEENSJ_13StoreWithCastILi1EEEEEviT_T0_T2_T3_T4_T5_,(.L_x_26879 - _ZN2at6native27unrolled_elementwise_kernelIZZZNS0_49_GLOBAL__N__b919a28f_16_Normalization_cu_5c38458722batch_norm_elementwiseERKNS_6TensorES5_RKSt8optionalIS3_ES9_S5_S5_ENKUlvE0_clEvENKUlvE0_clEvEUlfffffE_St5arrayIPcLm6EELi4E23TrivialOffsetCalculatorILi5EjESG_ILi1EjENS0_6memory12LoadWithCastILi5EEENSJ_13StoreWithCastILi1EEEEEviT_T0_T2_T3_T4_T5_)
        .other          _ZN2at6native27unrolled_elementwise_kernelIZZZNS0_49_GLOBAL__N__b919a28f_16_Normalization_cu_5c38458722batch_norm_elementwiseERKNS_6TensorES5_RKSt8optionalIS3_ES9_S5_S5_ENKUlvE0_clEvENKUlvE0_clEvEUlfffffE_St5arrayIPcLm6EELi4E23TrivialOffsetCalculatorILi5EjESG_ILi1EjENS0_6memory12LoadWithCastILi5EEENSJ_13StoreWithCastILi1EEEEEviT_T0_T2_T3_T4_T5_,@"STO_CUDA_ENTRY STV_DEFAULT"
_ZN2at6native27unrolled_elementwise_kernelIZZZNS0_49_GLOBAL__N__b919a28f_16_Normalization_cu_5c38458722batch_norm_elementwiseERKNS_6TensorES5_RKSt8optionalIS3_ES9_S5_S5_ENKUlvE0_clEvENKUlvE0_clEvEUlfffffE_St5arrayIPcLm6EELi4E23TrivialOffsetCalculatorILi5EjESG_ILi1EjENS0_6memory12LoadWithCastILi5EEENSJ_13StoreWithCastILi1EEEEEviT_T0_T2_T3_T4_T5_:
.text._ZN2at6native27unrolled_elementwise_kernelIZZZNS0_49_GLOBAL__N__b919a28f_16_Normalization_cu_5c38458722batch_norm_elementwiseERKNS_6TensorES5_RKSt8optionalIS3_ES9_S5_S5_ENKUlvE0_clEvENKUlvE0_clEvEUlfffffE_St5arrayIPcLm6EELi4E23TrivialOffsetCalculatorILi5EjESG_ILi1EjENS0_6memory12LoadWithCastILi5EEENSJ_13StoreWithCastILi1EEEEEviT_T0_T2_T3_T4_T5_:
[----:B------:R-:W-:Y:S02]  /*0000*/  IMAD.MOV.U32 R1, RZ, RZ, c[0x0][0x28] ;  /* 0x00000a00ff017624 */ /* 0x000fe400078e00ff */
[----:B------:R-:W0:Y:S01]  /*0010*/  S2R R2, SR_CTAID.X ;  /* 0x0000000000027919 */ /* 0x000e220000002500 */
[----:B------:R-:W-:Y:S01]  /*0020*/  IMAD.MOV.U32 R0, RZ, RZ, -0x200 ;  /* 0xfffffe00ff007424 */ /* 0x000fe200078e00ff */
[----:B------:R-:W1:Y:S01]  /*0030*/  LDC.U8 R23, c[0x0][0x19c] ;  /* 0x00006700ff177b82 */ /* 0x000e620000000000 */
[----:B------:R-:W-:Y:S01]  /*0040*/  ULDC.64 UR36, c[0x0][0x118] ;  /* 0x0000460000247ab9 */ /* 0x000fe20000000a00 */
[----:B------:R-:W2:Y:S01]  /*0050*/  S2R R37, SR_TID.X ;  /* 0x0000000000257919 */ /* 0x000ea20000002100 */
[----:B------:R-:W-:Y:S01]  /*0060*/  BSSY B7, `(.L_x_23993) ;  /* 0x0000470000077945 */ /* 0x000fe20003800000 */
[----:B------:R-:W-:Y:S02]  /*0070*/  IMAD.MOV.U32 R36, RZ, RZ, RZ ;  /* 0x000000ffff247224 */ /* 0x000fe400078e00ff */
[----:B------:R-:W-:Y:S02]  /*0080*/  IMAD.MOV.U32 R34, RZ, RZ, RZ ;  /* 0x000000ffff227224 */ /* 0x000fe400078e00ff */
[----:B------:R-:W3:Y:S01]  /*0090*/  LDC.U8 R33, c[0x0][0x19d] ;  /* 0x00006740ff217b82 */ /* 0x000ee20000000000 */
[----:B------:R-:W-:-:S02]  /*00a0*/  IMAD.MOV.U32 R30, RZ, RZ, RZ ;  /* 0x000000ffff1e7224 */ /* 0x000fc400078e00ff */
[----:B------:R-:W-:Y:S02]  /*00b0*/  IMAD.MOV.U32 R28, RZ, RZ, RZ ;  /* 0x000000ffff1c7224 */ /* 0x000fe400078e00ff */
[----:B------:R-:W-:Y:S02]  /*00c0*/  IMAD.MOV.U32 R26, RZ, RZ, RZ ;  /* 0x000000ffff1a7224 */ /* 0x000fe400078e00ff */
[----:B------:R-:W-:Y:S01]  /*00d0*/  IMAD.MOV.U32 R24, RZ, RZ, RZ ;  /* 0x000000ffff187224 */ /* 0x000fe200078e00ff */
[----:B------:R-:W4:Y:S01]  /*00e0*/  LDC.U8 R32, c[0x0][0x19e] ;  /* 0x00006780ff207b82 */ /* 0x000f220000000000 */
[----:B0-----:R-:W-:-:S07]  /*00f0*/  IMAD R3, R2, R0, c[0x0][0x160] ;  /* 0x0000580002037624 */ /* 0x001fce00078e0200 */
[----:B------:R-:W0:Y:S01]  /*0100*/  LDC.U8 R22, c[0x0][0x19f] ;  /* 0x000067c0ff167b82 */ /* 0x000e220000000000 */
[----:B--2---:R-:W-:-:S07]  /*0110*/  ISETP.GE.AND P0, PT, R37, R3, PT ;  /* 0x000000032500720c */ /* 0x004fce0003f06270 */
[----:B------:R-:W2:Y:S06]  /*0120*/  LDC.U8 R19, c[0x0][0x1a0] ;  /* 0x00006800ff137b82 */ /* 0x000eac0000000000 */
        /* <DEDUP_REMOVED lines=20> */
.L_x_23999:
[----:B------:R-:W3:Y:S02]  /*0270*/  LDG.E.U8 R2, [R2.64] ;  /* 0x0000002402027981 */ /* 0x000ee4000c1e1100 */
[----:B---3--:R1:W3:Y:S01]  /*0280*/  I2F.U16 R34, R2 ;  /* 0x0000000200227306 */ /* 0x0082e20000101000 */
[----:B------:R-:W-:Y:S05]  /*0290*/  BRA `(.L_x_24001) ;  /* 0x00000ca000007947 */ /* 0x000fea0003800000 */
.L_x_23998:
        /* <DEDUP_REMOVED lines=9> */
.L_x_24003:
[----:B------:R-:W3:Y:S02]  /*0330*/  LDG.E R2, [R2.64] ;  /* 0x0000002402027981 */ /* 0x000ee4000c1e1900 */
[----:B---3--:R1:W3:Y:S01]  /*0340*/  I2F R34, R2 ;  /* 0x0000000200227306 */ /* 0x0082e20000201400 */
[----:B------:R-:W-:Y:S05]  /*0350*/  BRA `(.L_x_24001) ;  /* 0x00000be000007947 */ /* 0x000fea0003800000 */
.L_x_24002:
[----:B------:R-:W3:Y:S02]  /*0360*/  LDG.E.U16 R2, [R2.64] ;  /* 0x0000002402027981 */ /* 0x000ee4000c1e1500 */
[----:B---3--:R1:W3:Y:S01]  /*0370*/  I2F.S16 R34, R2 ;  /* 0x0000000200227306 */ /* 0x0082e20000101400 */
[----:B------:R-:W-:Y:S05]  /*0380*/  BRA `(.L_x_24001) ;  /* 0x00000bb000007947 */ /* 0x000fea0003800000 */
.L_x_23997:
        /* <DEDUP_REMOVED lines=8> */
.L_x_24005:
[----:B------:R-:W3:Y:S02]  /*0410*/  LDG.E.U16 R2, [R2.64] ;  /* 0x0000002402027981 */ /* 0x000ee4000c1e1500 */
[----:B---3--:R-:W-:Y:S01]  /*0420*/  HADD2.F32 R34, -RZ, R2.H0_H0 ;  /* 0x20000002ff227230 */ /* 0x008fe20000004100 */
[----:B------:R-:W-:Y:S05]  /*0430*/  BRA `(.L_x_24001) ;  /* 0x00000b0000007947 */ /* 0x000fea0003800000 */
.L_x_24004:
        /* <DEDUP_REMOVED lines=8> */
.L_x_24007:
[----:B------:R-:W3:Y:S02]  /*04c0*/  LDG.E.U16 R2, [R2.64] ;  /* 0x0000002402027981 */ /* 0x000ee4000c1e1500 */
[----:B---3--:R-:W-:Y:S01]  /*04d0*/  HADD2.F32 R34, -RZ, R2.H0_H0 ;  /* 0x20000002ff227230 */ /* 0x008fe20000004100 */
[----:B------:R-:W-:Y:S05]  /*04e0*/  BRA `(.L_x_24001) ;  /* 0x00000a5000007947 */ /* 0x000fea0003800000 */
.L_x_24006:
[----:B------:R-:W3:Y:S02]  /*04f0*/  LDG.E.64 R2, [R2.64] ;  /* 0x0000002402027981 */ /* 0x000ee4000c1e1b00 */
[----:B---3--:R-:W1:Y:S01]  /*0500*/  F2F.F32.F64 R34, R2 ;  /* 0x0000000200227310 */ /* 0x008e620000301000 */
[----:B------:R-:W1:-:S14]  /*0510*/  DSETP.GEU.AND P0, PT, |R2|, c[0x2][0x0], PT ;  /* 0x008000000200762a */ /* 0x000e5c0003f0e200 */
[----:B-1----:R-:W-:Y:S01]  /*0520*/  @!P0 FMUL R34, R34, 1.175494350822287508e-38 ;  /* 0x0080000022228820 */ /* 0x002fe20000400000 */
[----:B------:R-:W-:Y:S05]  /*0530*/  BRA `(.L_x_24001) ;  /* 0x00000a0000007947 */ /* 0x000fea0003800000 */
.L_x_23996:
        /* <DEDUP_REMOVED lines=12> */
.L_x_24010:
[----:B------:R-:W3:Y:S02]  /*0600*/  LDG.E.64 R2, [R2.64] ;  /* 0x0000002402027981 */ /* 0x000ee4000c1e1b00 */
[----:B---3--:R-:W1:Y:S01]  /*0610*/  F2F.F32.F64 R34, R2 ;  /* 0x0000000200227310 */ /* 0x008e620000301000 */
[----:B------:R-:W1:-:S14]  /*0620*/  DSETP.GEU.AND P0, PT, |R2|, c[0x2][0x0], PT ;  /* 0x008000000200762a */ /* 0x000e5c0003f0e200 */
[----:B-1----:R-:W-:Y:S01]  /*0630*/  @!P0 FMUL R34, R34, 1.175494350822287508e-38 ;  /* 0x0080000022228820 */ /* 0x002fe20000400000 */
[----:B------:R-:W-:Y:S05]  /*0640*/  BRA `(.L_x_24001) ;  /* 0x000008f000007947 */ /* 0x000fea0003800000 */
.L_x_24009:
        /* <DEDUP_REMOVED lines=26> */
.L_x_24012:
        /* <DEDUP_REMOVED lines=13> */
.L_x_24011:
[----:B------:R-:W3:Y:S02]  /*08c0*/  LDG.E.U16 R2, [R2.64] ;  /* 0x0000002402027981 */ /* 0x000ee4000c1e1500 */
[----:B---3--:R-:W-:Y:S01]  /*08d0*/  PRMT R34, RZ, 0x5410, R2 ;  /* 0x00005410ff227816 */ /* 0x008fe20000000002 */
[----:B------:R-:W-:Y:S05]  /*08e0*/  BRA `(.L_x_24001) ;  /* 0x0000065000007947 */ /* 0x000fea0003800000 */
.L_x_24008:
        /* <DEDUP_REMOVED lines=11> */
.L_x_24015:
        /* <DEDUP_REMOVED lines=20> */
.L_x_24017:
[----:B------:R-:W-:Y:S05]  /*0ae0*/  BSYNC B0 ;  /* 0x0000000000007941 */ /* 0x000fea0003800000 */
.L_x_24016:
[----:B------:R-:W-:Y:S01]  /*0af0*/  IMAD.SHL.U32 R2, R2, 0x100000, RZ ;  /* 0x0010000002027824 */ /* 0x000fe200078e00ff */
[----:B------:R-:W-:-:S04]  /*0b00*/  LEA R3, R0, 0x3b800000, 0x17 ;  /* 0x3b80000000037811 */ /* 0x000fc800078eb8ff */
[----:B------:R-:W-:Y:S01]  /*0b10*/  LOP3.LUT R34, R3, R2, R34, 0xfe, !PT ;  /* 0x0000000203227212 */ /* 0x000fe200078efe22 */
[----:B------:R-:W-:Y:S05]  /*0b20*/  BRA `(.L_x_24001) ;  /* 0x0000041000007947 */ /* 0x000fea0003800000 */
.L_x_24014:
        /* <DEDUP_REMOVED lines=20> */
.L_x_24019:
[----:B------:R-:W-:Y:S05]  /*0c70*/  BSYNC B0 ;  /* 0x0000000000007941 */ /* 0x000fea0003800000 */
.L_x_24018:
[----:B------:R-:W-:Y:S01]  /*0c80*/  IMAD.SHL.U32 R2, R2, 0x200000, RZ ;  /* 0x0020000002027824 */ /* 0x000fe200078e00ff */
[----:B------:R-:W-:-:S04]  /*0c90*/  LEA R3, R0, 0x37800000, 0x17 ;  /* 0x3780000000037811 */ /* 0x000fc800078eb8ff */
[----:B------:R-:W-:Y:S01]  /*0ca0*/  LOP3.LUT R34, R3, R2, R34, 0xfe, !PT ;  /* 0x0000000203227212 */ /* 0x000fe200078efe22 */
[----:B------:R-:W-:Y:S05]  /*0cb0*/  BRA `(.L_x_24001) ;  /* 0x0000028000007947 */ /* 0x000fea0003800000 */
.L_x_24013:
        /* <DEDUP_REMOVED lines=14> */
.L_x_24000:
        /* <DEDUP_REMOVED lines=21> */
.L_x_24021:
[----:B------:R-:W3:Y:S02]  /*0ef0*/  LDG.E.64 R34, [R2.64] ;  /* 0x0000002402227981 */ /* 0x000ee4000c1e1b00 */
[----:B---3--:R1:W3:Y:S01]  /*0f00*/  I2F.U64 R34, R34 ;  /* 0x0000002200227312 */ /* 0x0082e20000301000 */
[----:B------:R-:W-:Y:S05]  /*0f10*/  BRA `(.L_x_24001) ;  /* 0x0000002000007947 */ /* 0x000fea0003800000 */
.L_x_24020:
[----:B------:R-:W3:Y:S02]  /*0f20*/  LDG.E R2, [R2.64] ;  /* 0x0000002402027981 */ /* 0x000ee4000c1e1900 */
[----:B---3--:R1:W3:Y:S02]  /*0f30*/  I2F.U32 R34, R2 ;  /* 0x0000000200227306 */ /* 0x0082e40000201000 */
.L_x_24001:
[----:B------:R-:W-:Y:S05]  /*0f40*/  BSYNC B6 ;  /* 0x0000000000067941 */ /* 0x000fea0003800000 */
.L_x_23995:
        /* <DEDUP_REMOVED lines=18> */
.L_x_24026:
[----:B------:R-:W4:Y:S02]  /*1070*/  LDG.E.U8 R2, [R2.64] ;  /* 0x0000002402027981 */ /* 0x000f24000c1e1100 */
[----:B----4-:R1:W4:Y:S01]  /*1080*/  I2F.U16 R30, R2 ;  /* 0x00000002001e7306 */ /* 0x0103220000101000 */
[----:B------:R-:W-:Y:S05]  /*1090*/  BRA `(.L_x_24028) ;  /* 0x00000ca000007947 */ /* 0x000fea0003800000 */
.L_x_24025:
        /* <DEDUP_REMOVED lines=9> */
.L_x_24030:
[----:B------:R-:W4:Y:S02]  /*1130*/  LDG.E R2, [R2.64] ;  /* 0x0000002402027981 */ /* 0x000f24000c1e1900 */
[----:B----4-:R1:W4:Y:S01]  /*1140*/  I2F R30, R2 ;  /* 0x00000002001e7306 */ /* 0x0103220000201400 */
[----:B------:R-:W-:Y:S05]  /*1150*/  BRA `(.L_x_24028) ;  /* 0x00000be000007947 */ /* 0x000fea0003800000 */
.L_x_24029:
[----:B------:R-:W4:Y:S02]  /*1160*/  LDG.E.U16 R2, [R2.64] ;  /* 0x0000002402027981 */ /* 0x000f24000c1e1500 */
[----:B----4-:R1:W4:Y:S01]  /*1170*/  I2F.S16 R30, R2 ;  /* 0x00000002001e7306 */ /* 0x0103220000101400 */
[----:B------:R-:W-:Y:S05]  /*1180*/  BRA `(.L_x_24028) ;  /* 0x00000bb000007947 */ /* 0x000fea0003800000 */
.L_x_24024:
        /* <DEDUP_REMOVED lines=8> */
.L_x_24032:
[----:B------:R-:W4:Y:S02]  /*1210*/  LDG.E.U16 R2, [R2.64] ;  /* 0x0000002402027981 */ /* 0x000f24000c1e1500 */
[----:B----4-:R-:W-:Y:S01]  /*1220*/  HADD2.F32 R30, -RZ, R2.H0_H0 ;  /* 0x20000002ff1e7230 */ /* 0x010fe20000004100 */
[----:B------:R-:W-:Y:S05]  /*1230*/  BRA `(.L_x_24028) ;  /* 0x00000b0000007947 */ /* 0x000fea0003800000 */
.L_x_24031:
        /* <DEDUP_REMOVED lines=8> */
.L_x_24034:
[----:B------:R-:W4:Y:S02]  /*12c0*/  LDG.E.U16 R2, [R2.64] ;  /* 0x0000002402027981 */ /* 0x000f24000c1e1500 */
[----:B----4-:R-:W-:Y:S01]  /*12d0*/  HADD2.F32 R30, -RZ, R2.H0_H0 ;  /* 0x20000002ff1e7230 */ /* 0x010fe20000004100 */
[----:B------:R-:W-:Y:S05]  /*12e0*/  BRA `(.L_x_24028) ;  /* 0x00000a5000007947 */ /* 0x000fea0003800000 */
.L_x_24033:
[----:B------:R-:W4:Y:S02]  /*12f0*/  LDG.E.64 R2, [R2.64] ;  /* 0x0000002402027981 */ /* 0x000f24000c1e1b00 */
[----:B----4-:R-:W1:Y:S01]  /*1300*/  F2F.F32.F64 R30, R2 ;  /* 0x00000002001e7310 */ /* 0x010e620000301000 */
[----:B------:R-:W1:-:S14]  /*1310*/  DSETP.GEU.AND P0, PT, |R2|, c[0x2][0x0], PT ;  /* 0x008000000200762a */ /* 0x000e5c0003f0e200 */
[----:B-1----:R-:W-:Y:S01]  /*1320*/  @!P0 FMUL R30, R30, 1.175494350822287508e-38 ;  /* 0x008000001e1e8820 */ /* 0x002fe20000400000 */
[----:B------:R-:W-:Y:S05]  /*1330*/  BRA `(.L_x_24028) ;  /* 0x00000a0000007947 */ /* 0x000fea0003800000 */
.L_x_24023:
        /* <DEDUP_REMOVED lines=12> */
.L_x_24037:
[----:B------:R-:W4:Y:S02]  /*1400*/  LDG.E.64 R2, [R2.64] ;  /* 0x0000002402027981 */ /* 0x000f24000c1e1b00 */
[----:B----4-:R-:W1:Y:S01]  /*1410*/  F2F.F32.F64 R30, R2 ;  /* 0x00000002001e7310 */ /* 0x010e620000301000 */
[----:B------:R-:W1:-:S14]  /*1420*/  DSETP.GEU.AND P0, PT, |R2|, c[0x2][0x0], PT ;  /* 0x008000000200762a */ /* 0x000e5c0003f0e200 */
[----:B-1----:R-:W-:Y:S01]  /*1430*/  @!P0 FMUL R30, R30, 1.175494350822287508e-38 ;  /* 0x008000001e1e8820 */ /* 0x002fe20000400000 */
[----:B------:R-:W-:Y:S05]  /*1440*/  BRA `(.L_x_24028) ;  /* 0x000008f000007947 */ /* 0x000fea0003800000 */
.L_x_24036:
        /* <DEDUP_REMOVED lines=26> */
.L_x_24039:
        /* <DEDUP_REMOVED lines=13> */
.L_x_24038:
[----:B------:R-:W4:Y:S02]  /*16c0*/  LDG.E.U16 R2, [R2.64] ;  /* 0x0000002402027981 */ /* 0x000f24000c1e1500 */
[----:B----4-:R-:W-:Y:S01]  /*16d0*/  PRMT R30, RZ, 0x5410, R2 ;  /* 0x00005410ff1e7816 */ /* 0x010fe20000000002 */
[----:B------:R-:W-:Y:S05]  /*16e0*/  BRA `(.L_x_24028) ;  /* 0x0000065000007947 */ /* 0x000fea0003800000 */
.L_x_24035:
        /* <DEDUP_REMOVED lines=11> */
.L_x_24042:
        /* <DEDUP_REMOVED lines=20> */
.L_x_24044:
[----:B------:R-:W-:Y:S05]  /*18e0*/  BSYNC B0 ;  /* 0x0000000000007941 */ /* 0x000fea0003800000 */
.L_x_24043:
[----:B------:R-:W-:Y:S01]  /*18f0*/  IMAD.SHL.U32 R2, R2, 0x100000, RZ ;  /* 0x0010000002027824 */ /* 0x000fe200078e00ff */
[----:B------:R-:W-:-:S04]  /*1900*/  LEA R3, R0, 0x3b800000, 0x17 ;  /* 0x3b80000000037811 */ /* 0x000fc800078eb8ff */
[----:B------:R-:W-:Y:S01]  /*1910*/  LOP3.LUT R30, R3, R2, R30, 0xfe, !PT ;  /* 0x00000002031e7212 */ /* 0x000fe200078efe1e */
[----:B------:R-:W-:Y:S05]  /*1920*/  BRA `(.L_x_24028) ;  /* 0x0000041000007947 */ /* 0x000fea0003800000 */
.L_x_24041:
        /* <DEDUP_REMOVED lines=20> */
.L_x_24046:
[----:B------:R-:W-:Y:S05]  /*1a70*/  BSYNC B0 ;  /* 0x0000000000007941 */ /* 0x000fea0003800000 */
.L_x_24045:
[----:B------:R-:W-:Y:S01]  /*1a80*/  IMAD.SHL.U32 R2, R2, 0x200000, RZ ;  /* 0x0020000002027824 */ /* 0x000fe200078e00ff */
[----:B------:R-:W-:-:S04]  /*1a90*/  LEA R3, R0, 0x37800000, 0x17 ;  /* 0x3780000000037811 */ /* 0x000fc800078eb8ff */
[----:B------:R-:W-:Y:S01]  /*1aa0*/  LOP3.LUT R30, R3, R2, R30, 0xfe, !PT ;  /* 0x00000002031e7212 */ /* 0x000fe200078efe1e */
[----:B------:R-:W-:Y:S05]  /*1ab0*/  BRA `(.L_x_24028) ;  /* 0x0000028000007947 */ /* 0x000fea0003800000 */
.L_x_24040:
        /* <DEDUP_REMOVED lines=14> */
.L_x_24027:
        /* <DEDUP_REMOVED lines=21> */
.L_x_24048:
[----:B------:R-:W4:Y:S02]  /*1cf0*/  LDG.E.64 R30, [R2.64] ;  /* 0x00000024021e7981 */ /* 0x000f24000c1e1b00 */
[----:B----4-:R1:W4:Y:S01]  /*1d00*/  I2F.U64 R30, R30 ;  /* 0x0000001e001e7312 */ /* 0x0103220000301000 */
[----:B------:R-:W-:Y:S05]  /*1d10*/  BRA `(.L_x_24028) ;  /* 0x0000002000007947 */ /* 0x000fea0003800000 */
.L_x_24047:
[----:B------:R-:W4:Y:S02]  /*1d20*/  LDG.E R2, [R2.64] ;  /* 0x0000002402027981 */ /* 0x000f24000c1e1900 */
[----:B----4-:R1:W4:Y:S02]  /*1d30*/  I2F.U32 R30, R2 ;  /* 0x00000002001e7306 */ /* 0x0103240000201000 */
.L_x_24028:
[----:B------:R-:W-:Y:S05]  /*1d40*/  BSYNC B6 ;  /* 0x0000000000067941 */ /* 0x000fea0003800000 */
.L_x_24022:
        /* <DEDUP_REMOVED lines=18> */
.L_x_24053:
[----:B----4-:R-:W4:Y:S02]  /*1e70*/  LDG.E.U8 R2, [R2.64] ;  /* 0x0000002402027981 */ /* 0x010f24000c1e1100 */
[----:B----4-:R1:W4:Y:S01]  /*1e80*/  I2F.U16 R28, R2 ;  /* 0x00000002001c7306 */ /* 0x0103220000101000 */
[----:B------:R-:W-:Y:S05]  /*1e90*/  BRA `(.L_x_24055) ;  /* 0x00000ca000007947 */ /* 0x000fea0003800000 */
.L_x_24052:
        /* <DEDUP_REMOVED lines=9> */
.L_x_24057:
[----:B----4-:R-:W4:Y:S02]  /*1f30*/  LDG.E R2, [R2.64] ;  /* 0x0000002402027981 */ /* 0x010f24000c1e1900 */
[----:B----4-:R1:W4:Y:S01]  /*1f40*/  I2F R28, R2 ;  /* 0x00000002001c7306 */ /* 0x0103220000201400 */
[----:B------:R-:W-:Y:S05]  /*1f50*/  BRA `(.L_x_24055) ;  /* 0x00000be000007947 */ /* 0x000fea0003800000 */
.L_x_24056:
[----:B----4-:R-:W4:Y:S02]  /*1f60*/  LDG.E.U16 R2, [R2.64] ;  /* 0x0000002402027981 */ /* 0x010f24000c1e1500 */
[----:B----4-:R1:W4:Y:S01]  /*1f70*/  I2F.S16 R28, R2 ;  /* 0x00000002001c7306 */ /* 0x0103220000101400 */
[----:B------:R-:W-:Y:S05]  /*1f80*/  BRA `(.L_x_24055) ;  /* 0x00000bb000007947 */ /* 0x000fea0003800000 */
.L_x_24051:
        /* <DEDUP_REMOVED lines=8> */
.L_x_24059:
[----:B----4-:R-:W4:Y:S02]  /*2010*/  LDG.E.U16 R2, [R2.64] ;  /* 0x0000002402027981 */ /* 0x010f24000c1e1500 */
[----:B----4-:R-:W-:Y:S01]  /*2020*/  HADD2.F32 R28, -RZ, R2.H0_H0 ;  /* 0x20000002ff1c7230 */ /* 0x010fe20000004100 */
[----:B------:R-:W-:Y:S05]  /*2030*/  BRA `(.L_x_24055) ;  /* 0x00000b0000007947 */ /* 0x000fea0003800000 */
.L_x_24058:
        /* <DEDUP_REMOVED lines=8> */
.L_x_24061:
[----:B----4-:R-:W4:Y:S02]  /*20c0*/  LDG.E.U16 R2, [R2.64] ;  /* 0x0000002402027981 */ /* 0x010f24000c1e1500 */
[----:B----4-:R-:W-:Y:S01]  /*20d0*/  HADD2.F32 R28, -RZ, R2.H0_H0 ;  /* 0x20000002ff1c7230 */ /* 0x010fe20000004100 */
[----:B------:R-:W-:Y:S05]  /*20e0*/  BRA `(.L_x_24055) ;  /* 0x00000a5000007947 */ /* 0x000fea0003800000 */
.L_x_24060:
[----:B----4-:R-:W4:Y:S02]  /*20f0*/  LDG.E.64 R2, [R2.64] ;  /* 0x0000002402027981 */ /* 0x010f24000c1e1b00 */
[----:B----4-:R-:W1:Y:S01]  /*2100*/  F2F.F32.F64 R28, R2 ;  /* 0x00000002001c7310 */ /* 0x010e620000301000 */
[----:B------:R-:W1:-:S14]  /*2110*/  DSETP.GEU.AND P0, PT, |R2|, c[0x2][0x0], PT ;  /* 0x008000000200762a */ /* 0x000e5c0003f0e200 */
[----:B-1----:R-:W-:Y:S01]  /*2120*/  @!P0 FMUL R28, R28, 1.175494350822287508e-38 ;  /* 0x008000001c1c8820 */ /* 0x002fe20000400000 */
[----:B------:R-:W-:Y:S05]  /*2130*/  BRA `(.L_x_24055) ;  /* 0x00000a0000007947 */ /* 0x000fea0003800000 */
.L_x_24050:
        /* <DEDUP_REMOVED lines=12> */
.L_x_24064:
[----:B----4-:R-:W4:Y:S02]  /*2200*/  LDG.E.64 R2, [R2.64] ;  /* 0x0000002402027981 */ /* 0x010f24000c1e1b00 */
[----:B----4-:R-:W1:Y:S01]  /*2210*/  F2F.F32.F64 R28, R2 ;  /* 0x00000002001c7310 */ /* 0x010e620000301000 */
[----:B------:R-:W1:-:S14]  /*2220*/  DSETP.GEU.AND P0, PT, |R2|, c[0x2][0x0], PT ;  /* 0x008000000200762a */ /* 0x000e5c0003f0e200 */
[----:B-1----:R-:W-:Y:S01]  /*2230*/  @!P0 FMUL R28, R28, 1.175494350822287508e-38 ;  /* 0x008000001c1c8820 */ /* 0x002fe20000400000 */
[----:B------:R-:W-:Y:S05]  /*2240*/  BRA `(.L_x_24055) ;  /* 0x000008f000007947 */ /* 0x000fea0003800000 */
.L_x_24063:
        /* <DEDUP_REMOVED lines=26> */
.L_x_24066:
        /* <DEDUP_REMOVED lines=13> */
.L_x_24065:
[----:B----4-:R-:W4:Y:S02]  /*24c0*/  LDG.E.U16 R2, [R2.64] ;  /* 0x0000002402027981 */ /* 0x010f24000c1e1500 */
[----:B----4-:R-:W-:Y:S01]  /*24d0*/  PRMT R28, RZ, 0x5410, R2 ;  /* 0x00005410ff1c7816 */ /* 0x010fe20000000002 */
[----:B------:R-:W-:Y:S05]  /*24e0*/  BRA `(.L_x_24055) ;  /* 0x0000065000007947 */ /* 0x000fea0003800000 */
.L_x_24062:
        /* <DEDUP_REMOVED lines=11> */
.L_x_24069:
        /* <DEDUP_REMOVED lines=20> */
.L_x_24071:
[----:B------:R-:W-:Y:S05]  /*26e0*/  BSYNC B0 ;  /* 0x0000000000007941 */ /* 0x000fea0003800000 */
.L_x_24070:
[----:B------:R-:W-:Y:S01]  /*26f0*/  IMAD.SHL.U32 R2, R2, 0x100000, RZ ;  /* 0x0010000002027824 */ /* 0x000fe200078e00ff */
[----:B------:R-:W-:-:S04]  /*2700*/  LEA R3, R0, 0x3b800000, 0x17 ;  /* 0x3b80000000037811 */ /* 0x000fc800078eb8ff */
[----:B------:R-:W-:Y:S01]  /*2710*/  LOP3.LUT R28, R3, R2, R28, 0xfe, !PT ;  /* 0x00000002031c7212 */ /* 0x000fe200078efe1c */
[----:B------:R-:W-:Y:S05]  /*2720*/  BRA `(.L_x_24055) ;  /* 0x0000041000007947 */ /* 0x000fea0003800000 */
.L_x_24068:
        /* <DEDUP_REMOVED lines=20> */
.L_x_24073:
[----:B------:R-:W-:Y:S05]  /*2870*/  BSYNC B0 ;  /* 0x0000000000007941 */ /* 0x000fea0003800000 */
.L_x_24072:
[----:B------:R-:W-:Y:S01]  /*2880*/  IMAD.SHL.U32 R2, R2, 0x200000, RZ ;  /* 0x0020000002027824 */ /* 0x000fe200078e00ff */
[----:B------:R-:W-:-:S04]  /*2890*/  LEA R3, R0, 0x37800000, 0x17 ;  /* 0x3780000000037811 */ /* 0x000fc800078eb8ff */
[----:B------:R-:W-:Y:S01]  /*28a0*/  LOP3.LUT R28, R3, R2, R28, 0xfe, !PT ;  /* 0x00000002031c7212 */ /* 0x000fe200078efe1c */
[----:B------:R-:W-:Y:S05]  /*28b0*/  BRA `(.L_x_24055) ;  /* 0x0000028000007947 */ /* 0x000fea0003800000 */
.L_x_24067:
        /* <DEDUP_REMOVED lines=14> */
.L_x_24054:
        /* <DEDUP_REMOVED lines=21> */
.L_x_24075:
[----:B----4-:R-:W4:Y:S02]  /*2af0*/  LDG.E.64 R28, [R2.64] ;  /* 0x00000024021c7981 */ /* 0x010f24000c1e1b00 */
[----:B----4-:R1:W4:Y:S01]  /*2b00*/  I2F.U64 R28, R28 ;  /* 0x0000001c001c7312 */ /* 0x0103220000301000 */
[----:B------:R-:W-:Y:S05]  /*2b10*/  BRA `(.L_x_24055) ;  /* 0x0000002000007947 */ /* 0x000fea0003800000 */
.L_x_24074:
[----:B----4-:R-:W4:Y:S02]  /*2b20*/  LDG.E R2, [R2.64] ;  /* 0x0000002402027981 */ /* 0x010f24000c1e1900 */
[----:B----4-:R1:W4:Y:S02]  /*2b30*/  I2F.U32 R28, R2 ;  /* 0x00000002001c7306 */ /* 0x0103240000201000 */
.L_x_24055:
[----:B------:R-:W-:Y:S05]  /*2b40*/  BSYNC B6 ;  /* 0x0000000000067941 */ /* 0x000fea0003800000 */
.L_x_24049:
        /* <DEDUP_REMOVED lines=18> */
.L_x_24080:
[----:B----4-:R-:W4:Y:S02]  /*2c70*/  LDG.E.U8 R2, [R2.64] ;  /* 0x0000002402027981 */ /* 0x010f24000c1e1100 */
[----:B----4-:R0:W1:Y:S01]  /*2c80*/  I2F.U16 R26, R2 ;  /* 0x00000002001a7306 */ /* 0x0100620000101000 */
[----:B------:R-:W-:Y:S05]  /*2c90*/  BRA `(.L_x_24082) ;  /* 0x00000ca000007947 */ /* 0x000fea0003800000 */
.L_x_24079:
        /* <DEDUP_REMOVED lines=9> */
.L_x_24084:
[----:B----4-:R-:W4:Y:S02]  /*2d30*/  LDG.E R2, [R2.64] ;  /* 0x0000002402027981 */ /* 0x010f24000c1e1900 */
[----:B----4-:R0:W1:Y:S01]  /*2d40*/  I2F R26, R2 ;  /* 0x00000002001a7306 */ /* 0x0100620000201400 */
[----:B------:R-:W-:Y:S05]  /*2d50*/  BRA `(.L_x_24082) ;  /* 0x00000be000007947 */ /* 0x000fea0003800000 */
.L_x_24083:
[----:B----4-:R-:W4:Y:S02]  /*2d60*/  LDG.E.U16 R2, [R2.64] ;  /* 0x0000002402027981 */ /* 0x010f24000c1e1500 */
[----:B----4-:R0:W1:Y:S01]  /*2d70*/  I2F.S16 R26, R2 ;  /* 0x00000002001a7306 */ /* 0x0100620000101400 */
[----:B------:R-:W-:Y:S05]  /*2d80*/  BRA `(.L_x_24082) ;  /* 0x00000bb000007947 */ /* 0x000fea0003800000 */
.L_x_24078:
        /* <DEDUP_REMOVED lines=8> */
.L_x_24086:
[----:B----4-:R-:W4:Y:S02]  /*2e10*/  LDG.E.U16 R2, [R2.64] ;  /* 0x0000002402027981 */ /* 0x010f24000c1e1500 */
[----:B----4-:R-:W-:Y:S01]  /*2e20*/  HADD2.F32 R26, -RZ, R2.H0_H0 ;  /* 0x20000002ff1a7230 */ /* 0x010fe20000004100 */
[----:B------:R-:W-:Y:S05]  /*2e30*/  BRA `(.L_x_24082) ;  /* 0x00000b0000007947 */ /* 0x000fea0003800000 */
.L_x_24085:
        /* <DEDUP_REMOVED lines=8> */
.L_x_24088:
[----:B----4-:R-:W4:Y:S02]  /*2ec0*/  LDG.E.U16 R2, [R2.64] ;  /* 0x0000002402027981 */ /* 0x010f24000c1e1500 */
[----:B----4-:R-:W-:Y:S01]  /*2ed0*/  HADD2.F32 R26, -RZ, R2.H0_H0 ;  /* 0x20000002ff1a7230 */ /* 0x010fe20000004100 */
[----:B------:R-:W-:Y:S05]  /*2ee0*/  BRA `(.L_x_24082) ;  /* 0x00000a5000007947 */ /* 0x000fea0003800000 */
.L_x_24087:
[----:B----4-:R-:W4:Y:S02]  /*2ef0*/  LDG.E.64 R2, [R2.64] ;  /* 0x0000002402027981 */ /* 0x010f24000c1e1b00 */
[----:B----4-:R-:W0:Y:S01]  /*2f00*/  F2F.F32.F64 R26, R2 ;  /* 0x00000002001a7310 */ /* 0x010e220000301000 */
[----:B------:R-:W0:-:S14]  /*2f10*/  DSETP.GEU.AND P0, PT, |R2|, c[0x2][0x0], PT ;  /* 0x008000000200762a */ /* 0x000e1c0003f0e200 */
[----:B0-----:R-:W-:Y:S01]  /*2f20*/  @!P0 FMUL R26, R26, 1.175494350822287508e-38 ;  /* 0x008000001a1a8820 */ /* 0x001fe20000400000 */
[----:B------:R-:W-:Y:S05]  /*2f30*/  BRA `(.L_x_24082) ;  /* 0x00000a0000007947 */ /* 0x000fea0003800000 */
.L_x_24077:
        /* <DEDUP_REMOVED lines=12> */
.L_x_24091:
[----:B----4-:R-:W4:Y:S02]  /*3000*/  LDG.E.64 R2, [R2.64] ;  /* 0x0000002402027981 */ /* 0x010f24000c1e1b00 */
[----:B----4-:R-:W0:Y:S01]  /*3010*/  F2F.F32.F64 R26, R2 ;  /* 0x00000002001a7310 */ /* 0x010e220000301000 */
[----:B------:R-:W0:-:S14]  /*3020*/  DSETP.GEU.AND P0, PT, |R2|, c[0x2][0x0], PT ;  /* 0x008000000200762a */ /* 0x000e1c0003f0e200 */
[----:B0-----:R-:W-:Y:S01]  /*3030*/  @!P0 FMUL R26, R26, 1.175494350822287508e-38 ;  /* 0x008000001a1a8820 */ /* 0x001fe20000400000 */
[----:B------:R-:W-:Y:S05]  /*3040*/  BRA `(.L_x_24082) ;  /* 0x000008f000007947 */ /* 0x000fea0003800000 */
.L_x_24090:
        /* <DEDUP_REMOVED lines=26> */
.L_x_24093:
        /* <DEDUP_REMOVED lines=13> */
.L_x_24092:
[----:B----4-:R-:W4:Y:S02]  /*32c0*/  LDG.E.U16 R2, [R2.64] ;  /* 0x0000002402027981 */ /* 0x010f24000c1e1500 */
[----:B----4-:R-:W-:Y:S01]  /*32d0*/  PRMT R26, RZ, 0x5410, R2 ;  /* 0x00005410ff1a7816 */ /* 0x010fe20000000002 */
[----:B------:R-:W-:Y:S05]  /*32e0*/  BRA `(.L_x_24082) ;  /* 0x0000065000007947 */ /* 0x000fea0003800000 */
.L_x_24089:
        /* <DEDUP_REMOVED lines=11> */
.L_x_24096:
        /* <DEDUP_REMOVED lines=20> */
.L_x_24098:
[----:B------:R-:W-:Y:S05]  /*34e0*/  BSYNC B0 ;  /* 0x0000000000007941 */ /* 0x000fea0003800000 */
.L_x_24097:
[----:B------:R-:W-:Y:S01]  /*34f0*/  IMAD.SHL.U32 R2, R2, 0x100000, RZ ;  /* 0x0010000002027824 */ /* 0x000fe200078e00ff */
[----:B------:R-:W-:-:S04]  /*3500*/  LEA R3, R0, 0x3b800000, 0x17 ;  /* 0x3b80000000037811 */ /* 0x000fc800078eb8ff */
[----:B------:R-:W-:Y:S01]  /*3510*/  LOP3.LUT R26, R3, R2, R26, 0xfe, !PT ;  /* 0x00000002031a7212 */ /* 0x000fe200078efe1a */
[----:B------:R-:W-:Y:S05]  /*3520*/  BRA `(.L_x_24082) ;  /* 0x0000041000007947 */ /* 0x000fea0003800000 */
.L_x_24095:
        /* <DEDUP_REMOVED lines=20> */
.L_x_24100:
[----:B------:R-:W-:Y:S05]  /*3670*/  BSYNC B0 ;  /* 0x0000000000007941 */ /* 0x000fea0003800000 */
.L_x_24099:
[----:B------:R-:W-:Y:S01]  /*3680*/  IMAD.SHL.U32 R2, R2, 0x200000, RZ ;  /* 0x0020000002027824 */ /* 0x000fe200078e00ff */
[----:B------:R-:W-:-:S04]  /*3690*/  LEA R3, R0, 0x37800000, 0x17 ;  /* 0x3780000000037811 */ /* 0x000fc800078eb8ff */
[----:B------:R-:W-:Y:S01]  /*36a0*/  LOP3.LUT R26, R3, R2, R26, 0xfe, !PT ;  /* 0x00000002031a7212 */ /* 0x000fe200078efe1a */
[----:B------:R-:W-:Y:S05]  /*36b0*/  BRA `(.L_x_24082) ;  /* 0x0000028000007947 */ /* 0x000fea0003800000 */
.L_x_24094:
        /* <DEDUP_REMOVED lines=14> */
.L_x_24081:
        /* <DEDUP_REMOVED lines=21> */
.L_x_24102:
[----:B----4-:R-:W4:Y:S02]  /*38f0*/  LDG.E.64 R26, [R2.64] ;  /* 0x00000024021a7981 */ /* 0x010f24000c1e1b00 */
[----:B----4-:R0:W1:Y:S01]  /*3900*/  I2F.U64 R26, R26 ;  /* 0x0000001a001a7312 */ /* 0x0100620000301000 */
[----:B------:R-:W-:Y:S05]  /*3910*/  BRA `(.L_x_24082) ;  /* 0x0000002000007947 */ /* 0x000fea0003800000 */
.L_x_24101:
[----:B----4-:R-:W4:Y:S02]  /*3920*/  LDG.E R2, [R2.64] ;  /* 0x0000002402027981 */ /* 0x010f24000c1e1900 */
[----:B----4-:R0:W1:Y:S02]  /*3930*/  I2F.U32 R26, R2 ;  /* 0x00000002001a7306 */ /* 0x0100640000201000 */
.L_x_24082:
[----:B------:R-:W-:Y:S05]  /*3940*/  BSYNC B6 ;  /* 0x0000000000067941 */ /* 0x000fea0003800000 */
.L_x_24076:
        /* <DEDUP_REMOVED lines=18> */
.L_x_24107:
[----:B------:R-:W2:Y:S02]  /*3a70*/  LDG.E.U8 R2, [R2.64] ;  /* 0x0000002402027981 */ /* 0x000ea4000c1e1100 */
[----:B--2---:R0:W2:Y:S01]  /*3a80*/  I2F.U16 R24, R2 ;  /* 0x0000000200187306 */ /* 0x0040a20000101000 */
[----:B------:R-:W-:Y:S05]  /*3a90*/  BRA `(.L_x_24109) ;  /* 0x00000ca000007947 */ /* 0x000fea0003800000 */
.L_x_24106:
        /* <DEDUP_REMOVED lines=9> */
.L_x_24111:
[----:B------:R-:W2:Y:S02]  /*3b30*/  LDG.E R2, [R2.64] ;  /* 0x0000002402027981 */ /* 0x000ea4000c1e1900 */
[----:B--2---:R0:W2:Y:S01]  /*3b40*/  I2F R24, R2 ;  /* 0x0000000200187306 */ /* 0x0040a20000201400 */
[----:B------:R-:W-:Y:S05]  /*3b50*/  BRA `(.L_x_24109) ;  /* 0x00000be000007947 */ /* 0x000fea0003800000 */
.L_x_24110:
[----:B------:R-:W2:Y:S02]  /*3b60*/  LDG.E.U16 R2, [R2.64] ;  /* 0x0000002402027981 */ /* 0x000ea4000c1e1500 */
[----:B--2---:R0:W2:Y:S01]  /*3b70*/  I2F.S16 R24, R2 ;  /* 0x0000000200187306 */ /* 0x0040a20000101400 */
[----:B------:R-:W-:Y:S05]  /*3b80*/  BRA `(.L_x_24109) ;  /* 0x00000bb000007947 */ /* 0x000fea0003800000 */
.L_x_24105:
        /* <DEDUP_REMOVED lines=8> */
.L_x_24113:
[----:B------:R-:W2:Y:S02]  /*3c10*/  LDG.E.U16 R2, [R2.64] ;  /* 0x0000002402027981 */ /* 0x000ea4000c1e1500 */
[----:B--2---:R-:W-:Y:S01]  /*3c20*/  HADD2.F32 R24, -RZ, R2.H0_H0 ;  /* 0x20000002ff187230 */ /* 0x004fe20000004100 */
[----:B------:R-:W-:Y:S05]  /*3c30*/  BRA `(.L_x_24109) ;  /* 0x00000b0000007947 */ /* 0x000fea0003800000 */
.L_x_24112:
        /* <DEDUP_REMOVED lines=8> */
.L_x_24115:
[----:B------:R-:W2:Y:S02]  /*3cc0*/  LDG.E.U16 R2, [R2.64] ;  /* 0x0000002402027981 */ /* 0x000ea4000c1e1500 */
[----:B--2---:R-:W-:Y:S01]  /*3cd0*/  HADD2.F32 R24, -RZ, R2.H0_H0 ;  /* 0x20000002ff187230 */ /* 0x004fe20000004100 */
[----:B------:R-:W-:Y:S05]  /*3ce0*/  BRA `(.L_x_24109) ;  /* 0x00000a5000007947 */ /* 0x000fea0003800000 */
.L_x_24114:
[----:B------:R-:W2:Y:S02]  /*3cf0*/  LDG.E.64 R2, [R2.64] ;  /* 0x0000002402027981 */ /* 0x000ea4000c1e1b00 */
[----:B--2---:R-:W0:Y:S01]  /*3d00*/  F2F.F32.F64 R24, R2 ;  /* 0x0000000200187310 */ /* 0x004e220000301000 */
[----:B------:R-:W0:-:S14]  /*3d10*/  DSETP.GEU.AND P0, PT, |R2|, c[0x2][0x0], PT ;  /* 0x008000000200762a */ /* 0x000e1c0003f0e200 */
[----:B0-----:R-:W-:Y:S01]  /*3d20*/  @!P0 FMUL R24, R24, 1.175494350822287508e-38 ;  /* 0x0080000018188820 */ /* 0x001fe20000400000 */
[----:B------:R-:W-:Y:S05]  /*3d30*/  BRA `(.L_x_24109) ;  /* 0x00000a0000007947 */ /* 0x000fea0003800000 */
.L_x_24104:
        /* <DEDUP_REMOVED lines=12> */
.L_x_24118:
[----:B------:R-:W2:Y:S02]  /*3e00*/  LDG.E.64 R2, [R2.64] ;  /* 0x0000002402027981 */ /* 0x000ea4000c1e1b00 */
[----:B--2---:R-:W0:Y:S01]  /*3e10*/  F2F.F32.F64 R24, R2 ;  /* 0x0000000200187310 */ /* 0x004e220000301000 */
[----:B------:R-:W0:-:S14]  /*3e20*/  DSETP.GEU.AND P0, PT, |R2|, c[0x2][0x0], PT ;  /* 0x008000000200762a */ /* 0x000e1c0003f0e200 */
[----:B0-----:R-:W-:Y:S01]  /*3e30*/  @!P0 FMUL R24, R24, 1.175494350822287508e-38 ;  /* 0x0080000018188820 */ /* 0x001fe20000400000 */
[----:B------:R-:W-:Y:S05]  /*3e40*/  BRA `(.L_x_24109) ;  /* 0x000008f000007947 */ /* 0x000fea0003800000 */
.L_x_24117:
        /* <DEDUP_REMOVED lines=26> */
.L_x_24120:
        /* <DEDUP_REMOVED lines=13> */
.L_x_24119:
[----:B------:R-:W2:Y:S02]  /*40c0*/  LDG.E.U16 R2, [R2.64] ;  /* 0x0000002402027981 */ /* 0x000ea4000c1e1500 */
[----:B--2---:R-:W-:Y:S01]  /*40d0*/  PRMT R24, RZ, 0x5410, R2 ;  /* 0x00005410ff187816 */ /* 0x004fe20000000002 */
[----:B------:R-:W-:Y:S05]  /*40e0*/  BRA `(.L_x_24109) ;  /* 0x0000065000007947 */ /* 0x000fea0003800000 */
.L_x_24116:
        /* <DEDUP_REMOVED lines=11> */
.L_x_24123:
        /* <DEDUP_REMOVED lines=20> */
.L_x_24125:
[----:B------:R-:W-:Y:S05]  /*42e0*/  BSYNC B0 ;  /* 0x0000000000007941 */ /* 0x000fea0003800000 */
.L_x_24124:
[----:B------:R-:W-:Y:S01]  /*42f0*/  IMAD.SHL.U32 R2, R2, 0x100000, RZ ;  /* 0x0010000002027824 */ /* 0x000fe200078e00ff */
[----:B------:R-:W-:-:S04]  /*4300*/  LEA R3, R0, 0x3b800000, 0x17 ;  /* 0x3b80000000037811 */ /* 0x000fc800078eb8ff */
[----:B------:R-:W-:Y:S01]  /*4310*/  LOP3.LUT R24, R3, R2, R24, 0xfe, !PT ;  /* 0x0000000203187212 */ /* 0x000fe200078efe18 */
[----:B------:R-:W-:Y:S05]  /*4320*/  BRA `(.L_x_24109) ;  /* 0x0000041000007947 */ /* 0x000fea0003800000 */
.L_x_24122:
        /* <DEDUP_REMOVED lines=20> */
.L_x_24127:
[----:B------:R-:W-:Y:S05]  /*4470*/  BSYNC B0 ;  /* 0x0000000000007941 */ /* 0x000fea0003800000 */
.L_x_24126:
[----:B------:R-:W-:Y:S01]  /*4480*/  IMAD.SHL.U32 R2, R2, 0x200000, RZ ;  /* 0x0020000002027824 */ /* 0x000fe200078e00ff */
[----:B------:R-:W-:-:S04]  /*4490*/  LEA R3, R0, 0x37800000, 0x17 ;  /* 0x3780000000037811 */ /* 0x000fc800078eb8ff */
[----:B------:R-:W-:Y:S01]  /*44a0*/  LOP3.LUT R24, R3, R2, R24, 0xfe, !PT ;  /* 0x0000000203187212 */ /* 0x000fe200078efe18 */
[----:B------:R-:W-:Y:S05]  /*44b0*/  BRA `(.L_x_24109) ;  /* 0x0000028000007947 */ /* 0x000fea0003800000 */
.L_x_24121:
        /* <DEDUP_REMOVED lines=14> */
.L_x_24108:
        /* <DEDUP_REMOVED lines=21> */
.L_x_24129:
[----:B------:R-:W2:Y:S02]  /*46f0*/  LDG.E.64 R24, [R2.64] ;  /* 0x0000002402187981 */ /* 0x000ea4000c1e1b00 */
[----:B--2---:R0:W2:Y:S01]  /*4700*/  I2F.U64 R24, R24 ;  /* 0x0000001800187312 */ /* 0x0040a20000301000 */
[----:B------:R-:W-:Y:S05]  /*4710*/  BRA `(.L_x_24109) ;  /* 0x0000002000007947 */ /* 0x000fea0003800000 */
.L_x_24128:
[----:B------:R-:W2:Y:S02]  /*4720*/  LDG.E R2, [R2.64] ;  /* 0x0000002402027981 */ /* 0x000ea4000c1e1900 */
[----:B--2---:R0:W2:Y:S02]  /*4730*/  I2F.U32 R24, R2 ;  /* 0x0000000200187306 */ /* 0x0040a40000201000 */
.L_x_24109:
[----:B------:R-:W-:Y:S05]  /*4740*/  BSYNC B6 ;  /* 0x0000000000067941 */ /* 0x000fea0003800000 */
.L_x_24103:
[----:B------:R-:W-:Y:S02]  /*4750*/  IADD3 R37, R37, 0x80, RZ ;  /* 0x0000008025257810 */ /* 0x000fe40007ffe0ff */
.L_x_23994:
[----:B-1-34-:R-:W-:Y:S05]  /*4760*/  BSYNC B7 ;  /* 0x0000000000077941 */ /* 0x01afea0003800000 */
.L_x_23993:
[----:B------:R-:W1:Y:S01]  /*4770*/  S2R R31, SR_CTAID.X ;  /* 0x00000000001f7919 */ /* 0x000e620000002500 */
[----:B------:R-:W-:Y:S01]  /*4780*/  IMAD.MOV.U32 R29, RZ, RZ, -0x200 ;  /* 0xfffffe00ff1d7424 */ /* 0x000fe200078e00ff */
[----:B------:R-:W-:Y:S01]  /*4790*/  BSSY B7, `(.L_x_24130) ;  /* 0x0000469000077945 */ /* 0x000fe20003800000 */
[----:B0-----:R-:W-:Y:S01]  /*47a0*/  IMAD.MOV.U32 R2, RZ, RZ, RZ ;  /* 0x000000ffff027224 */ /* 0x001fe200078e00ff */
[----:B------:R-:W-:Y:S01]  /*47b0*/  CS2R R16, SRZ ;  /* 0x0000000000107805 */ /* 0x000fe2000001ff00 */
[----:B------:R-:W-:-:S02]  /*47c0*/  IMAD.MOV.U32 R18, RZ, RZ, RZ ;  /* 0x000000ffff127224 */ /* 0x000fc400078e00ff */
[----:B-1----:R-:W-:-:S05]  /*47d0*/  IMAD R29, R31, R29, c[0x0][0x160] ;  /* 0x000058001f1d7624 */ /* 0x002fca00078e021d */
[----:B------:R-:W-:-:S13]  /*47e0*/  ISETP.GE.AND P0, PT, R37, R29, PT ;  /* 0x0000001d2500720c */ /* 0x000fda0003f06270 */
        /* <DEDUP_REMOVED lines=20> */
.L_x_24136:
[----:B------:R-:W3:Y:S02]  /*4930*/  LDG.E.U8 R2, [R2.64] ;  /* 0x0000002402027981 */ /* 0x000ee4000c1e1100 */
[----:B---3--:R0:W1:Y:S01]  /*4940*/  I2F.U16 R36, R2 ;  /* 0x0000000200247306 */ /* 0x0080620000101000 */
[----:B------:R-:W-:Y:S05]  /*4950*/  BRA `(.L_x_24138) ;  /* 0x00000ca000007947 */ /* 0x000fea0003800000 */
.L_x_24135:
        /* <DEDUP_REMOVED lines=9> */
.L_x_24140:
[----:B------:R-:W3:Y:S02]  /*49f0*/  LDG.E R2, [R2.64] ;  /* 0x0000002402027981 */ /* 0x000ee4000c1e1900 */
[----:B---3--:R0:W1:Y:S01]  /*4a00*/  I2F R36, R2 ;  /* 0x0000000200247306 */ /* 0x0080620000201400 */
[----:B------:R-:W-:Y:S05]  /*4a10*/  BRA `(.L_x_24138) ;  /* 0x00000be000007947 */ /* 0x000fea0003800000 */
.L_x_24139:
[----:B------:R-:W3:Y:S02]  /*4a20*/  LDG.E.U16 R2, [R2.64] ;  /* 0x0000002402027981 */ /* 0x000ee4000c1e1500 */
[----:B---3--:R0:W1:Y:S01]  /*4a30*/  I2F.S16 R36, R2 ;  /* 0x0000000200247306 */ /* 0x0080620000101400 */
[----:B------:R-:W-:Y:S05]  /*4a40*/  BRA `(.L_x_24138) ;  /* 0x00000bb000007947 */ /* 0x000fea0003800000 */
.L_x_24134:
        /* <DEDUP_REMOVED lines=8> */
.L_x_24142:
[----:B------:R-:W3:Y:S02]  /*4ad0*/  LDG.E.U16 R2, [R2.64] ;  /* 0x0000002402027981 */ /* 0x000ee4000c1e1500 */
[----:B---3--:R-:W-:Y:S01]  /*4ae0*/  HADD2.F32 R36, -RZ, R2.H0_H0 ;  /* 0x20000002ff247230 */ /* 0x008fe20000004100 */
[----:B------:R-:W-:Y:S05]  /*4af0*/  BRA `(.L_x_24138) ;  /* 0x00000b0000007947 */ /* 0x000fea0003800000 */
.L_x_24141:
        /* <DEDUP_REMOVED lines=8> */
.L_x_24144:
[----:B------:R-:W3:Y:S02]  /*4b80*/  LDG.E.U16 R2, [R2.64] ;  /* 0x0000002402027981 */ /* 0x000ee4000c1e1500 */
[----:B---3--:R-:W-:Y:S01]  /*4b90*/  HADD2.F32 R36, -RZ, R2.H0_H0 ;  /* 0x20000002ff247230 */ /* 0x008fe20000004100 */
[----:B------:R-:W-:Y:S05]  /*4ba0*/  BRA `(.L_x_24138) ;  /* 0x00000a5000007947 */ /* 0x000fea0003800000 */
.L_x_24143:
[----:B------:R-:W3:Y:S02]  /*4bb0*/  LDG.E.64 R2, [R2.64] ;  /* 0x0000002402027981 */ /* 0x000ee4000c1e1b00 */
[----:B---3--:R-:W0:Y:S01]  /*4bc0*/  F2F.F32.F64 R36, R2 ;  /* 0x0000000200247310 */ /* 0x008e220000301000 */
[----:B------:R-:W0:-:S14]  /*4bd0*/  DSETP.GEU.AND P0, PT, |R2|, c[0x2][0x0], PT ;  /* 0x008000000200762a */ /* 0x000e1c0003f0e200 */
[----:B0-----:R-:W-:Y:S01]  /*4be0*/  @!P0 FMUL R36, R36, 1.175494350822287508e-38 ;  /* 0x0080000024248820 */ /* 0x001fe20000400000 */
[----:B------:R-:W-:Y:S05]  /*4bf0*/  BRA `(.L_x_24138) ;  /* 0x00000a0000007947 */ /* 0x000fea0003800000 */
.L_x_24133:
        /* <DEDUP_REMOVED lines=12> */
.L_x_24147:
[----:B------:R-:W3:Y:S02]  /*4cc0*/  LDG.E.64 R2, [R2.64] ;  /* 0x0000002402027981 */ /* 0x000ee4000c1e1b00 */
[----:B---3--:R-:W0:Y:S01]  /*4cd0*/  F2F.F32.F64 R36, R2 ;  /* 0x0000000200247310 */ /* 0x008e220000301000 */
[----:B------:R-:W0:-:S14]  /*4ce0*/  DSETP.GEU.AND P0, PT, |R2|, c[0x2][0x0], PT ;  /* 0x008000000200762a */ /* 0x000e1c0003f0e200 */
[----:B0-----:R-:W-:Y:S01]  /*4cf0*/  @!P0 FMUL R36, R36, 1.175494350822287508e-38 ;  /* 0x0080000024248820 */ /* 0x001fe20000400000 */
[----:B------:R-:W-:Y:S05]  /*4d00*/  BRA `(.L_x_24138) ;  /* 0x000008f000007947 */ /* 0x000fea0003800000 */
.L_x_24146:
        /* <DEDUP_REMOVED lines=26> */
.L_x_24149:
        /* <DEDUP_REMOVED lines=13> */
.L_x_24148:
[----:B------:R-:W3:Y:S02]  /*4f80*/  LDG.E.U16 R2, [R2.64] ;  /* 0x0000002402027981 */ /* 0x000ee4000c1e1500 */
[----:B---3--:R-:W-:Y:S01]  /*4f90*/  PRMT R36, RZ, 0x5410, R2 ;  /* 0x00005410ff247816 */ /* 0x008fe20000000002 */
[----:B------:R-:W-:Y:S05]  /*4fa0*/  BRA `(.L_x_24138) ;  /* 0x0000065000007947 */ /* 0x000fea0003800000 */
.L_x_24145:
        /* <DEDUP_REMOVED lines=11> */
.L_x_24152:
        /* <DEDUP_REMOVED lines=20> */
.L_x_24154:
[----:B------:R-:W-:Y:S05]  /*51a0*/  BSYNC B0 ;  /* 0x0000000000007941 */ /* 0x000fea0003800000 */
.L_x_24153:
[----:B------:R-:W-:Y:S01]  /*51b0*/  IMAD.SHL.U32 R2, R2, 0x100000, RZ ;  /* 0x0010000002027824 */ /* 0x000fe200078e00ff */
[----:B------:R-:W-:-:S04]  /*51c0*/  LEA R3, R0, 0x3b800000, 0x17 ;  /* 0x3b80000000037811 */ /* 0x000fc800078eb8ff */
[----:B------:R-:W-:Y:S01]  /*51d0*/  LOP3.LUT R36, R3, R2, R36, 0xfe, !PT ;  /* 0x0000000203247212 */ /* 0x000fe200078efe24 */
[----:B------:R-:W-:Y:S05]  /*51e0*/  BRA `(.L_x_24138) ;  /* 0x0000041000007947 */ /* 0x000fea0003800000 */
.L_x_24151:
        /* <DEDUP_REMOVED lines=20> */
.L_x_24156:
[----:B------:R-:W-:Y:S05]  /*5330*/  BSYNC B0 ;  /* 0x0000000000007941 */ /* 0x000fea0003800000 */
.L_x_24155:
[----:B------:R-:W-:Y:S01]  /*5340*/  IMAD.SHL.U32 R2, R2, 0x200000, RZ ;  /* 0x0020000002027824 */ /* 0x000fe200078e00ff */
[----:B------:R-:W-:-:S04]  /*5350*/  LEA R3, R0, 0x37800000, 0x17 ;  /* 0x3780000000037811 */ /* 0x000fc800078eb8ff */
[----:B------:R-:W-:Y:S01]  /*5360*/  LOP3.LUT R36, R3, R2, R36, 0xfe, !PT ;  /* 0x0000000203247212 */ /* 0x000fe200078efe24 */
[----:B------:R-:W-:Y:S05]  /*5370*/  BRA `(.L_x_24138) ;  /* 0x0000028000007947 */ /* 0x000fea0003800000 */
.L_x_24150:
        /* <DEDUP_REMOVED lines=14> */
.L_x_24137:
        /* <DEDUP_REMOVED lines=21> */
.L_x_24158:
[----:B------:R-:W3:Y:S02]  /*55b0*/  LDG.E.64 R2, [R2.64] ;  /* 0x0000002402027981 */ /* 0x000ee4000c1e1b00 */
[----:B---3--:R0:W1:Y:S01]  /*55c0*/  I2F.U64 R36, R2 ;  /* 0x0000000200247312 */ /* 0x0080620000301000 */
[----:B------:R-:W-:Y:S05]  /*55d0*/  BRA `(.L_x_24138) ;  /* 0x0000002000007947 */ /* 0x000fea0003800000 */
.L_x_24157:
[----:B------:R-:W3:Y:S02]  /*55e0*/  LDG.E R2, [R2.64] ;  /* 0x0000002402027981 */ /* 0x000ee4000c1e1900 */
[----:B---3--:R0:W1:Y:S02]  /*55f0*/  I2F.U32 R36, R2 ;  /* 0x0000000200247306 */ /* 0x0080640000201000 */
.L_x_24138:
[----:B------:R-:W-:Y:S05]  /*5600*/  BSYNC B6 ;  /* 0x0000000000067941 */ /* 0x000fea0003800000 */
.L_x_24132:
        /* <DEDUP_REMOVED lines=15> */
[----:B0-----:R-:W3:Y:S02]  /*5700*/  LDG.E.S8 R2, [R4.64] ;  /* 0x0000002404027981 */ /* 0x001ee4000c1e1300 */
[----:B---3--:R-:W0:Y:S01]  /*5710*/  I2F.S16 R2, R2 ;  /* 0x0000000200027306 */ /* 0x008e220000101400 */
[----:B------:R-:W-:Y:S05]  /*5720*/  BRA `(.L_x_24165) ;  /* 0x00000cd000007947 */ /* 0x000fea0003800000 */
.L_x_24163:
[----:B0-----:R-:W3:Y:S02]  /*5730*/  LDG.E.U8 R2, [R4.64] ;  /* 0x0000002404027981 */ /* 0x001ee4000c1e1100 */
[----:B---3--:R-:W0:Y:S01]  /*5740*/  I2F.U16 R2, R2 ;  /* 0x0000000200027306 */ /* 0x008e220000101000 */
[----:B------:R-:W-:Y:S05]  /*5750*/  BRA `(.L_x_24165) ;  /* 0x00000ca000007947 */ /* 0x000fea0003800000 */
.L_x_24162:
[----:B------:R-:W-:-:S13]  /*5760*/  ISETP.NE.AND P0, PT, R0, 0x2, PT ;  /* 0x000000020000780c */ /* 0x000fda0003f05270 */
[----:B------:R-:W-:Y:S05]  /*5770*/  @!P0 BRA `(.L_x_24166) ;  /* 0x000000a000008947 */ /* 0x000fea0003800000 */
[----:B------:R-:W-:-:S13]  /*5780*/  ISETP.NE.AND P0, PT, R0, 0x3, PT ;  /* 0x000000030000780c */ /* 0x000fda0003f05270 */
[----:B------:R-:W-:Y:S05]  /*5790*/  @!P0 BRA `(.L_x_24167) ;  /* 0x0000005000008947 */ /* 0x000fea0003800000 */
[----:B------:R-:W-:-:S13]  /*57a0*/  ISETP.NE.AND P0, PT, R0, 0x4, PT ;  /* 0x000000040000780c */ /* 0x000fda0003f05270 */
[----:B------:R-:W-:Y:S05]  /*57b0*/  @P0 BRA `(.L_x_24164) ;  /* 0x00000aa000000947 */ /* 0x000fea0003800000 */
[----:B0-----:R-:W3:Y:S02]  /*57c0*/  LDG.E.64 R2, [R4.64] ;  /* 0x0000002404027981 */ /* 0x001ee4000c1e1b00 */
[----:B---3--:R0:W3:Y:S01]  /*57d0*/  I2F.S64 R2, R2 ;  /* 0x0000000200027312 */ /* 0x0080e20000301400 */
[----:B------:R-:W-:Y:S05]  /*57e0*/  BRA `(.L_x_24165) ;  /* 0x00000c1000007947 */ /* 0x000fea0003800000 */
.L_x_24167:
[----:B0-----:R-:W3:Y:S02]  /*57f0*/  LDG.E R2, [R4.64] ;  /* 0x0000002404027981 */ /* 0x001ee4000c1e1900 */
[----:B---3--:R-:W0:Y:S01]  /*5800*/  I2F R2, R2 ;  /* 0x0000000200027306 */ /* 0x008e220000201400 */
[----:B------:R-:W-:Y:S05]  /*5810*/  BRA `(.L_x_24165) ;  /* 0x00000be000007947 */ /* 0x000fea0003800000 */
.L_x_24166:
[----:B0-----:R-:W3:Y:S02]  /*5820*/  LDG.E.U16 R2, [R4.64] ;  /* 0x0000002404027981 */ /* 0x001ee4000c1e1500 */
[----:B---3--:R-:W0:Y:S01]  /*5830*/  I2F.S16 R2, R2 ;  /* 0x0000000200027306 */ /* 0x008e220000101400 */
[----:B------:R-:W-:Y:S05]  /*5840*/  BRA `(.L_x_24165) ;  /* 0x00000bb000007947 */ /* 0x000fea0003800000 */
.L_x_24161:
        /* <DEDUP_REMOVED lines=8> */
.L_x_24169:
[----:B0-----:R-:W3:Y:S02]  /*58d0*/  LDG.E.U16 R2, [R4.64] ;  /* 0x0000002404027981 */ /* 0x001ee4000c1e1500 */
[----:B---3--:R-:W-:Y:S01]  /*58e0*/  HADD2.F32 R2, -RZ, R2.H0_H0 ;  /* 0x20000002ff027230 */ /* 0x008fe20000004100 */
[----:B------:R-:W-:Y:S05]  /*58f0*/  BRA `(.L_x_24165) ;  /* 0x00000b0000007947 */ /* 0x000fea0003800000 */
.L_x_24168:
        /* <DEDUP_REMOVED lines=8> */
.L_x_24171:
[----:B0-----:R-:W3:Y:S02]  /*5980*/  LDG.E.U16 R2, [R4.64] ;  /* 0x0000002404027981 */ /* 0x001ee4000c1e1500 */
[----:B---3--:R-:W-:Y:S01]  /*5990*/  HADD2.F32 R2, -RZ, R2.H0_H0 ;  /* 0x20000002ff027230 */ /* 0x008fe20000004100 */
[----:B------:R-:W-:Y:S05]  /*59a0*/  BRA `(.L_x_24165) ;  /* 0x00000a5000007947 */ /* 0x000fea0003800000 */
.L_x_24170:
[----:B------:R-:W3:Y:S02]  /*59b0*/  LDG.E.64 R4, [R4.64] ;  /* 0x0000002404047981 */ /* 0x000ee4000c1e1b00 */
[----:B0--3--:R-:W0:Y:S01]  /*59c0*/  F2F.F32.F64 R2, R4 ;  /* 0x0000000400027310 */ /* 0x009e220000301000 */
[----:B------:R-:W0:-:S14]  /*59d0*/  DSETP.GEU.AND P0, PT, |R4|, c[0x2][0x0], PT ;  /* 0x008000000400762a */ /* 0x000e1c0003f0e200 */
[----:B0-----:R-:W-:Y:S01]  /*59e0*/  @!P0 FMUL R2, R2, 1.175494350822287508e-38 ;  /* 0x0080000002028820 */ /* 0x001fe20000400000 */
[----:B------:R-:W-:Y:S05]  /*59f0*/  BRA `(.L_x_24165) ;  /* 0x00000a0000007947 */ /* 0x000fea0003800000 */
.L_x_24160:
        /* <DEDUP_REMOVED lines=10> */
[----:B0-----:R-:W-:Y:S01]  /*5aa0*/  FSEL R2, RZ, 1, !P0 ;  /* 0x3f800000ff027808 */ /* 0x001fe20004000000 */
[----:B------:R-:W-:Y:S05]  /*5ab0*/  BRA `(.L_x_24165) ;  /* 0x0000094000007947 */ /* 0x000fea0003800000 */
.L_x_24174:
[----:B------:R-:W3:Y:S02]  /*5ac0*/  LDG.E.64 R4, [R4.64] ;  /* 0x0000002404047981 */ /* 0x000ee4000c1e1b00 */
[----:B0--3--:R-:W0:Y:S01]  /*5ad0*/  F2F.F32.F64 R2, R4 ;  /* 0x0000000400027310 */ /* 0x009e220000301000 */
[----:B------:R-:W0:-:S14]  /*5ae0*/  DSETP.GEU.AND P0, PT, |R4|, c[0x2][0x0], PT ;  /* 0x008000000400762a */ /* 0x000e1c0003f0e200 */
[----:B0-----:R-:W-:Y:S01]  /*5af0*/  @!P0 FMUL R2, R2, 1.175494350822287508e-38 ;  /* 0x0080000002028820 */ /* 0x001fe20000400000 */
[----:B------:R-:W-:Y:S05]  /*5b00*/  BRA `(.L_x_24165) ;  /* 0x000008f000007947 */ /* 0x000fea0003800000 */
.L_x_24173:
[----:B------:R-:W-:-:S13]  /*5b10*/  ISETP.NE.AND P0, PT, R0, 0xf, PT ;  /* 0x0000000f0000780c */ /* 0x000fda0003f05270 */
[----:B------:R-:W-:Y:S05]  /*5b20*/  @!P0 BRA `(.L_x_24175) ;  /* 0x0000025000008947 */ /* 0x000fea0003800000 */
[----:B------:R-:W-:-:S13]  /*5b30*/  ISETP.NE.AND P0, PT, R0, 0x17, PT ;  /* 0x000000170000780c */ /* 0x000fda0003f05270 */
[----:B------:R-:W-:Y:S05]  /*5b40*/  @!P0 BRA `(.L_x_24176) ;  /* 0x0000016000008947 */ /* 0x000fea0003800000 */
[----:B------:R-:W-:-:S13]  /*5b50*/  ISETP.NE.AND P0, PT, R0, 0x18, PT ;  /* 0x000000180000780c */ /* 0x000fda0003f05270 */
[----:B------:R-:W-:Y:S05]  /*5b60*/  @P0 BRA `(.L_x_24164) ;  /* 0x000006f000000947 */ /* 0x000fea0003800000 */
[----:B0-----:R-:W3:Y:S01]  /*5b70*/  LDG.E.U8 R2, [R4.64] ;  /* 0x0000002404027981 */ /* 0x001ee2000c1e1100 */
        /* <DEDUP_REMOVED lines=19> */
.L_x_24176:
[----:B0-----:R-:W3:Y:S02]  /*5cb0*/  LDG.E.U8 R3, [R4.64] ;  /* 0x0000002404037981 */ /* 0x001ee4000c1e1100 */
        /* <DEDUP_REMOVED lines=12> */
.L_x_24175:
[----:B0-----:R-:W3:Y:S02]  /*5d80*/  LDG.E.U16 R2, [R4.64] ;  /* 0x0000002404027981 */ /* 0x001ee4000c1e1500 */
[----:B---3--:R-:W-:Y:S01]  /*5d90*/  PRMT R2, RZ, 0x5410, R2 ;  /* 0x00005410ff027816 */ /* 0x008fe20000000002 */
[----:B------:R-:W-:Y:S05]  /*5da0*/  BRA `(.L_x_24165) ;  /* 0x0000065000007947 */ /* 0x000fea0003800000 */
.L_x_24172:
        /* <DEDUP_REMOVED lines=8> */
[----:B0-----:R-:W3:Y:S02]  /*5e30*/  LDG.E.U16 R2, [R4.64] ;  /* 0x0000002404027981 */ /* 0x001ee4000c1e1500 */
[----:B---3--:R-:W0:Y:S01]  /*5e40*/  I2F.U16 R2, R2 ;  /* 0x0000000200027306 */ /* 0x008e220000101000 */
[----:B------:R-:W-:Y:S05]  /*5e50*/  BRA `(.L_x_24165) ;  /* 0x000005a000007947 */ /* 0x000fea0003800000 */
.L_x_24179:
[----:B------:R-:W3:Y:S01]  /*5e60*/  LDG.E.U8 R4, [R4.64] ;  /* 0x0000002404047981 */ /* 0x000ee2000c1e1100 */
[----:B0-----:R-:W-:Y:S01]  /*5e70*/  IMAD.MOV.U32 R2, RZ, RZ, RZ ;  /* 0x000000ffff027224 */ /* 0x001fe200078e00ff */
        /* <DEDUP_REMOVED lines=18> */
.L_x_24181:
[----:B------:R-:W-:Y:S05]  /*5fa0*/  BSYNC B0 ;  /* 0x0000000000007941 */ /* 0x000fea0003800000 */
.L_x_24180:
[----:B------:R-:W-:Y:S01]  /*5fb0*/  IMAD.SHL.U32 R2, R2, 0x100000, RZ ;  /* 0x0010000002027824 */ /* 0x000fe200078e00ff */
[----:B------:R-:W-:-:S04]  /*5fc0*/  LEA R3, R0, 0x3b800000, 0x17 ;  /* 0x3b80000000037811 */ /* 0x000fc800078eb8ff */
[----:B------:R-:W-:Y:S01]  /*5fd0*/  LOP3.LUT R2, R3, R2, R4, 0xfe, !PT ;  /* 0x0000000203027212 */ /* 0x000fe200078efe04 */
[----:B------:R-:W-:Y:S05]  /*5fe0*/  BRA `(.L_x_24165) ;  /* 0x0000041000007947 */ /* 0x000fea0003800000 */
.L_x_24178:
        /* <DEDUP_REMOVED lines=20> */
.L_x_24183:
[----:B------:R-:W-:Y:S05]  /*6130*/  BSYNC B0 ;  /* 0x0000000000007941 */ /* 0x000fea0003800000 */
.L_x_24182:
[----:B------:R-:W-:Y:S01]  /*6140*/  IMAD.SHL.U32 R2, R2, 0x200000, RZ ;  /* 0x0020000002027824 */ /* 0x000fe200078e00ff */
[----:B------:R-:W-:-:S04]  /*6150*/  LEA R3, R0, 0x37800000, 0x17 ;  /* 0x3780000000037811 */ /* 0x000fc800078eb8ff */
[----:B------:R-:W-:Y:S01]  /*6160*/  LOP3.LUT R2, R3, R2, R4, 0xfe, !PT ;  /* 0x0000000203027212 */ /* 0x000fe200078efe04 */
[----:B------:R-:W-:Y:S05]  /*6170*/  BRA `(.L_x_24165) ;  /* 0x0000028000007947 */ /* 0x000fea0003800000 */
.L_x_24177:
[----:B------:R-:W-:-:S13]  /*6180*/  ISETP.NE.AND P0, PT, R0, 0x1c, PT ;  /* 0x0000001c0000780c */ /* 0x000fda0003f05270 */
[----:B------:R-:W-:Y:S05]  /*6190*/  @!P0 BRA `(.L_x_24184) ;  /* 0x0000024000008947 */ /* 0x000fea0003800000 */
[----:B------:R-:W-:-:S13]  /*61a0*/  ISETP.NE.AND P0, PT, R0, 0x1d, PT ;  /* 0x0000001d0000780c */ /* 0x000fda0003f05270 */
[----:B------:R-:W-:Y:S05]  /*61b0*/  @!P0 BRA `(.L_x_24185) ;  /* 0x000001f000008947 */ /* 0x000fea0003800000 */
[----:B------:R-:W-:-:S13]  /*61c0*/  ISETP.NE.AND P0, PT, R0, 0x2c, PT ;  /* 0x0000002c0000780c */ /* 0x000fda0003f05270 */
[----:B------:R-:W-:Y:S05]  /*61d0*/  @P0 BRA `(.L_x_24164) ;  /* 0x0000008000000947 */ /* 0x000fea0003800000 */
[----:B------:R-:W3:Y:S01]  /*61e0*/  LDG.E.U8 R4, [R4.64] ;  /* 0x0000002404047981 */ /* 0x000ee2000c1e1100 */
[----:B0-----:R-:W-:Y:S01]  /*61f0*/  IMAD.MOV.U32 R2, RZ, RZ, 0x400000 ;  /* 0x00400000ff027424 */ /* 0x001fe200078e00ff */
[----:B---3--:R-:W-:-:S13]  /*6200*/  ISETP.NE.AND P0, PT, R4, RZ, PT ;  /* 0x000000ff0400720c */ /* 0x008fda0003f05270 */
[----:B------:R-:W-:Y:S05]  /*6210*/  @!P0 BRA `(.L_x_24165) ;  /* 0x000001e000008947 */ /* 0x000fea0003800000 */
[----:B------:R-:W-:-:S13]  /*6220*/  ISETP.NE.AND P0, PT, R4, 0xff, PT ;  /* 0x000000ff0400780c */ /* 0x000fda0003f05270 */
[----:B------:R-:W-:Y:S02]  /*6230*/  @!P0 IMAD.MOV.U32 R2, RZ, RZ, 0x7f800001 ;  /* 0x7f800001ff028424 */ /* 0x000fe400078e00ff */
[----:B------:R-:W-:Y:S01]  /*6240*/  @P0 IMAD.SHL.U32 R2, R4, 0x800000, RZ ;  /* 0x0080000004020824 */ /* 0x000fe200078e00ff */
[----:B------:R-:W-:Y:S05]  /*6250*/  BRA `(.L_x_24165) ;  /* 0x000001a000007947 */ /* 0x000fea0003800000 */
.L_x_24164:
[----:B------:R-:W-:Y:S01]  /*6260*/  MOV R14, 0x130 ;  /* 0x00000130000e7802 */ /* 0x000fe20000000f00 */
[----:B------:R-:W-:Y:S02]  /*6270*/  IMAD.MOV.U32 R4, RZ, RZ, c[0x4][0x120] ;  /* 0x01004800ff047624 */ /* 0x000fe400078e00ff */
[----:B------:R-:W-:Y:S02]  /*6280*/  IMAD.MOV.U32 R5, RZ, RZ, c[0x4][0x124] ;  /* 0x01004900ff057624 */ /* 0x000fe400078e00ff */
[----:B------:R-:W-:Y:S01]  /*6290*/  IMAD.MOV.U32 R6, RZ, RZ, c[0x4][0x128] ;  /* 0x01004a00ff067624 */ /* 0x000fe200078e00ff */
[----:B------:R-:W3:Y:S01]  /*62a0*/  LDC.64 R14, c[0x4][R14] ;  /* 0x010000000e0e7b82 */ /* 0x000ee20000000a00 */
[----:B------:R-:W-:-:S02]  /*62b0*/  IMAD.MOV.U32 R7, RZ, RZ, c[0x4][0x12c] ;  /* 0x01004b00ff077624 */ /* 0x000fc400078e00ff */
[----:B------:R-:W-:Y:S02]  /*62c0*/  IMAD.MOV.U32 R8, RZ, RZ, 0x4e ;  /* 0x0000004eff087424 */ /* 0x000fe400078e00ff */
[----:B------:R-:W-:Y:S02]  /*62d0*/  IMAD.MOV.U32 R10, RZ, RZ, c[0x4][0x10] ;  /* 0x01000400ff0a7624 */ /* 0x000fe400078e00ff */
[----:B------:R-:W-:Y:S02]  /*62e0*/  IMAD.MOV.U32 R11, RZ, RZ, c[0x4][0x14] ;  /* 0x01000500ff0b7624 */ /* 0x000fe400078e00ff */
[----:B------:R-:W-:Y:S02]  /*62f0*/  IMAD.MOV.U32 R12, RZ, RZ, 0x1 ;  /* 0x00000001ff0c7424 */ /* 0x000fe400078e00ff */
[----:B------:R-:W-:Y:S02]  /*6300*/  IMAD.MOV.U32 R13, RZ, RZ, RZ ;  /* 0x000000ffff0d7224 */ /* 0x000fe400078e00ff */
[----:B0-----:R-:W-:Y:S01]  /*6310*/  LEPC R2 ;  /* 0x000000000002734e */ /* 0x001fe20000000000 */
[----:B------:R-:W-:Y:S02]  /*6320*/  MOV R9, 0x6390 ;  /* 0x0000639000097802 */ /* 0x000fe40000000f00 */
[----:B------:R-:W-:-:S02]  /*6330*/  MOV R20, 0x6310 ;  /* 0x0000631000147802 */ /* 0x000fc40000000f00 */
[----:B------:R-:W-:Y:S02]  /*6340*/  MOV R21, 0x0 ;  /* 0x0000000000157802 */ /* 0x000fe40000000f00 */
[----:B------:R-:W-:Y:S02]  /*6350*/  MOV R0, 0x0 ;  /* 0x0000000000007802 */ /* 0x000fe40000000f00 */
[----:B------:R-:W-:-:S04]  /*6360*/  IADD3 R20, P0, P1, -R20, R9, R2 ;  /* 0x0000000914147210 */ /* 0x000fc8000791e102 */
[----:B------:R-:W-:-:S04]  /*6370*/  IADD3.X R21, ~R0, R21, R3, P0, P1 ;  /* 0x0000001500157210 */ /* 0x000fc800007e2503 */
[----:B-123-5:R-:W-:Y:S05]  /*6380*/  CALL.ABS.NOINC R14 ;  /* 0x000000000e007343 */ /* 0x02efea0003c00000 */
[----:B------:R-:W-:Y:S01]  /*6390*/  IMAD.MOV.U32 R2, RZ, RZ, RZ ;  /* 0x000000ffff027224 */ /* 0x000fe200078e00ff */
[----:B------:R-:W-:Y:S05]  /*63a0*/  BRA `(.L_x_24165) ;  /* 0x0000005000007947 */ /* 0x000fea0003800000 */
.L_x_24185:
[----:B0-----:R-:W3:Y:S02]  /*63b0*/  LDG.E.64 R2, [R4.64] ;  /* 0x0000002404027981 */ /* 0x001ee4000c1e1b00 */
[----:B---3--:R0:W3:Y:S01]  /*63c0*/  I2F.U64 R2, R2 ;  /* 0x0000000200027312 */ /* 0x0080e20000301000 */
[----:B------:R-:W-:Y:S05]  /*63d0*/  BRA `(.L_x_24165) ;  /* 0x0000002000007947 */ /* 0x000fea0003800000 */
.L_x_24184:
[----:B0-----:R-:W3:Y:S02]  /*63e0*/  LDG.E R2, [R4.64] ;  /* 0x0000002404027981 */ /* 0x001ee4000c1e1900 */
[----:B---3--:R-:W0:Y:S02]  /*63f0*/  I2F.U32 R2, R2 ;  /* 0x0000000200027306 */ /* 0x008e240000201000 */
.L_x_24165:
[----:B------:R-:W-:Y:S05]  /*6400*/  BSYNC B6 ;  /* 0x0000000000067941 */ /* 0x000fea0003800000 */
.L_x_24159:
        /* <DEDUP_REMOVED lines=18> */
.L_x_24190:
[----:B------:R-:W4:Y:S02]  /*6530*/  LDG.E.U8 R4, [R4.64] ;  /* 0x0000002404047981 */ /* 0x000f24000c1e1100 */
[----:B----4-:R0:W4:Y:S01]  /*6540*/  I2F.U16 R16, R4 ;  /* 0x0000000400107306 */ /* 0x0101220000101000 */
[----:B------:R-:W-:Y:S05]  /*6550*/  BRA `(.L_x_24192) ;  /* 0x00000ca000007947 */ /* 0x000fea0003800000 */
.L_x_24189:
        /* <DEDUP_REMOVED lines=9> */
.L_x_24194:
[----:B------:R-:W4:Y:S02]  /*65f0*/  LDG.E R4, [R4.64] ;  /* 0x0000002404047981 */ /* 0x000f24000c1e1900 */
[----:B----4-:R0:W4:Y:S01]  /*6600*/  I2F R16, R4 ;  /* 0x0000000400107306 */ /* 0x0101220000201400 */
[----:B------:R-:W-:Y:S05]  /*6610*/  BRA `(.L_x_24192) ;  /* 0x00000be000007947 */ /* 0x000fea0003800000 */
.L_x_24193:
[----:B------:R-:W4:Y:S02]  /*6620*/  LDG.E.U16 R4, [R4.64] ;  /* 0x0000002404047981 */ /* 0x000f24000c1e1500 */
[----:B----4-:R0:W4:Y:S01]  /*6630*/  I2F.S16 R16, R4 ;  /* 0x0000000400107306 */ /* 0x0101220000101400 */
[----:B------:R-:W-:Y:S05]  /*6640*/  BRA `(.L_x_24192) ;  /* 0x00000bb000007947 */ /* 0x000fea0003800000 */
.L_x_24188:
        /* <DEDUP_REMOVED lines=8> */
.L_x_24196:
[----:B------:R-:W4:Y:S02]  /*66d0*/  LDG.E.U16 R4, [R4.64] ;  /* 0x0000002404047981 */ /* 0x000f24000c1e1500 */
[----:B----4-:R-:W-:Y:S01]  /*66e0*/  HADD2.F32 R16, -RZ, R4.H0_H0 ;  /* 0x20000004ff107230 */ /* 0x010fe20000004100 */
[----:B------:R-:W-:Y:S05]  /*66f0*/  BRA `(.L_x_24192) ;  /* 0x00000b0000007947 */ /* 0x000fea0003800000 */
.L_x_24195:
        /* <DEDUP_REMOVED lines=8> */
.L_x_24198:
[----:B------:R-:W4:Y:S02]  /*6780*/  LDG.E.U16 R4, [R4.64] ;  /* 0x0000002404047981 */ /* 0x000f24000c1e1500 */
[----:B----4-:R-:W-:Y:S01]  /*6790*/  HADD2.F32 R16, -RZ, R4.H0_H0 ;  /* 0x20000004ff107230 */ /* 0x010fe20000004100 */
[----:B------:R-:W-:Y:S05]  /*67a0*/  BRA `(.L_x_24192) ;  /* 0x00000a5000007947 */ /* 0x000fea0003800000 */
.L_x_24197:
[----:B------:R-:W4:Y:S02]  /*67b0*/  LDG.E.64 R4, [R4.64] ;  /* 0x0000002404047981 */ /* 0x000f24000c1e1b00 */
[----:B----4-:R-:W0:Y:S01]  /*67c0*/  F2F.F32.F64 R16, R4 ;  /* 0x0000000400107310 */ /* 0x010e220000301000 */
[----:B------:R-:W0:-:S14]  /*67d0*/  DSETP.GEU.AND P0, PT, |R4|, c[0x2][0x0], PT ;  /* 0x008000000400762a */ /* 0x000e1c0003f0e200 */
[----:B0-----:R-:W-:Y:S01]  /*67e0*/  @!P0 FMUL R16, R16, 1.175494350822287508e-38 ;  /* 0x0080000010108820 */ /* 0x001fe20000400000 */
[----:B------:R-:W-:Y:S05]  /*67f0*/  BRA `(.L_x_24192) ;  /* 0x00000a0000007947 */ /* 0x000fea0003800000 */
.L_x_24187:
        /* <DEDUP_REMOVED lines=12> */
.L_x_24201:
[----:B------:R-:W4:Y:S02]  /*68c0*/  LDG.E.64 R4, [R4.64] ;  /* 0x0000002404047981 */ /* 0x000f24000c1e1b00 */
[----:B----4-:R-:W0:Y:S01]  /*68d0*/  F2F.F32.F64 R16, R4 ;  /* 0x0000000400107310 */ /* 0x010e220000301000 */
[----:B------:R-:W0:-:S14]  /*68e0*/  DSETP.GEU.AND P0, PT, |R4|, c[0x2][0x0], PT ;  /* 0x008000000400762a */ /* 0x000e1c0003f0e200 */
[----:B0-----:R-:W-:Y:S01]  /*68f0*/  @!P0 FMUL R16, R16, 1.175494350822287508e-38 ;  /* 0x0080000010108820 */ /* 0x001fe20000400000 */
[----:B------:R-:W-:Y:S05]  /*6900*/  BRA `(.L_x_24192) ;  /* 0x000008f000007947 */ /* 0x000fea0003800000 */
.L_x_24200:
        /* <DEDUP_REMOVED lines=26> */
.L_x_24203:
        /* <DEDUP_REMOVED lines=13> */
.L_x_24202:
[----:B------:R-:W4:Y:S02]  /*6b80*/  LDG.E.U16 R4, [R4.64] ;  /* 0x0000002404047981 */ /* 0x000f24000c1e1500 */
[----:B----4-:R-:W-:Y:S01]  /*6b90*/  PRMT R16, RZ, 0x5410, R4 ;  /* 0x00005410ff107816 */ /* 0x010fe20000000004 */
[----:B------:R-:W-:Y:S05]  /*6ba0*/  BRA `(.L_x_24192) ;  /* 0x0000065000007947 */ /* 0x000fea0003800000 */
.L_x_24199:
        /* <DEDUP_REMOVED lines=11> */
.L_x_24206:
        /* <DEDUP_REMOVED lines=20> */
.L_x_24208:
[----:B------:R-:W-:Y:S05]  /*6da0*/  BSYNC B0 ;  /* 0x0000000000007941 */ /* 0x000fea0003800000 */
.L_x_24207:
[----:B------:R-:W-:Y:S01]  /*6db0*/  IMAD.SHL.U32 R3, R3, 0x100000, RZ ;  /* 0x0010000003037824 */ /* 0x000fe200078e00ff */
[----:B------:R-:W-:-:S04]  /*6dc0*/  LEA R5, R0, 0x3b800000, 0x17 ;  /* 0x3b80000000057811 */ /* 0x000fc800078eb8ff */
[----:B------:R-:W-:Y:S01]  /*6dd0*/  LOP3.LUT R16, R5, R3, R16, 0xfe, !PT ;  /* 0x0000000305107212 */ /* 0x000fe200078efe10 */
[----:B------:R-:W-:Y:S05]  /*6de0*/  BRA `(.L_x_24192) ;  /* 0x0000041000007947 */ /* 0x000fea0003800000 */
.L_x_24205:
        /* <DEDUP_REMOVED lines=20> */
.L_x_24210:
[----:B------:R-:W-:Y:S05]  /*6f30*/  BSYNC B0 ;  /* 0x0000000000007941 */ /* 0x000fea0003800000 */
.L_x_24209:
[----:B------:R-:W-:Y:S01]  /*6f40*/  IMAD.SHL.U32 R3, R3, 0x200000, RZ ;  /* 0x0020000003037824 */ /* 0x000fe200078e00ff */
[----:B------:R-:W-:-:S04]  /*6f50*/  LEA R5, R0, 0x37800000, 0x17 ;  /* 0x3780000000057811 */ /* 0x000fc800078eb8ff */
[----:B------:R-:W-:Y:S01]  /*6f60*/  LOP3.LUT R16, R5, R3, R16, 0xfe, !PT ;  /* 0x0000000305107212 */ /* 0x000fe200078efe10 */
[----:B------:R-:W-:Y:S05]  /*6f70*/  BRA `(.L_x_24192) ;  /* 0x0000028000007947 */ /* 0x000fea0003800000 */
.L_x_24204:
        /* <DEDUP_REMOVED lines=14> */
.L_x_24191:
        /* <DEDUP_REMOVED lines=21> */
.L_x_24212:
[----:B------:R-:W4:Y:S02]  /*71b0*/  LDG.E.64 R16, [R4.64] ;  /* 0x0000002404107981 */ /* 0x000f24000c1e1b00 */
[----:B----4-:R0:W4:Y:S01]  /*71c0*/  I2F.U64 R16, R16 ;  /* 0x0000001000107312 */ /* 0x0101220000301000 */
[----:B------:R-:W-:Y:S05]  /*71d0*/  BRA `(.L_x_24192) ;  /* 0x0000002000007947 */ /* 0x000fea0003800000 */
.L_x_24211:
[----:B------:R-:W4:Y:S02]  /*71e0*/  LDG.E R4, [R4.64] ;  /* 0x0000002404047981 */ /* 0x000f24000c1e1900 */
[----:B----4-:R0:W4:Y:S02]  /*71f0*/  I2F.U32 R16, R4 ;  /* 0x0000000400107306 */ /* 0x0101240000201000 */
.L_x_24192:
[----:B------:R-:W-:Y:S05]  /*7200*/  BSYNC B6 ;  /* 0x0000000000067941 */ /* 0x000fea0003800000 */
.L_x_24186:
        /* <DEDUP_REMOVED lines=18> */
.L_x_24217:
[----:B----4-:R-:W4:Y:S02]  /*7330*/  LDG.E.U8 R4, [R4.64] ;  /* 0x0000002404047981 */ /* 0x010f24000c1e1100 */
[----:B----4-:R0:W4:Y:S01]  /*7340*/  I2F.U16 R17, R4 ;  /* 0x0000000400117306 */ /* 0x0101220000101000 */
[----:B------:R-:W-:Y:S05]  /*7350*/  BRA `(.L_x_24219) ;  /* 0x00000ca000007947 */ /* 0x000fea0003800000 */
.L_x_24216:
        /* <DEDUP_REMOVED lines=9> */
.L_x_24221:
[----:B----4-:R-:W4:Y:S02]  /*73f0*/  LDG.E R4, [R4.64] ;  /* 0x0000002404047981 */ /* 0x010f24000c1e1900 */
[----:B----4-:R0:W4:Y:S01]  /*7400*/  I2F R17, R4 ;  /* 0x0000000400117306 */ /* 0x0101220000201400 */
[----:B------:R-:W-:Y:S05]  /*7410*/  BRA `(.L_x_24219) ;  /* 0x00000be000007947 */ /* 0x000fea0003800000 */
.L_x_24220:
[----:B----4-:R-:W4:Y:S02]  /*7420*/  LDG.E.U16 R4, [R4.64] ;  /* 0x0000002404047981 */ /* 0x010f24000c1e1500 */
[----:B----4-:R0:W4:Y:S01]  /*7430*/  I2F.S16 R17, R4 ;  /* 0x0000000400117306 */ /* 0x0101220000101400 */
[----:B------:R-:W-:Y:S05]  /*7440*/  BRA `(.L_x_24219) ;  /* 0x00000bb000007947 */ /* 0x000fea0003800000 */
.L_x_24215:
        /* <DEDUP_REMOVED lines=8> */
.L_x_24223:
[----:B----4-:R-:W4:Y:S02]  /*74d0*/  LDG.E.U16 R4, [R4.64] ;  /* 0x0000002404047981 */ /* 0x010f24000c1e1500 */
[----:B----4-:R-:W-:Y:S01]  /*74e0*/  HADD2.F32 R17, -RZ, R4.H0_H0 ;  /* 0x20000004ff117230 */ /* 0x010fe20000004100 */
[----:B------:R-:W-:Y:S05]  /*74f0*/  BRA `(.L_x_24219) ;  /* 0x00000b0000007947 */ /* 0x000fea0003800000 */
.L_x_24222:
        /* <DEDUP_REMOVED lines=8> */
.L_x_24225:
[----:B----4-:R-:W4:Y:S02]  /*7580*/  LDG.E.U16 R4, [R4.64] ;  /* 0x0000002404047981 */ /* 0x010f24000c1e1500 */
[----:B----4-:R-:W-:Y:S01]  /*7590*/  HADD2.F32 R17, -RZ, R4.H0_H0 ;  /* 0x20000004ff117230 */ /* 0x010fe20000004100 */
[----:B------:R-:W-:Y:S05]  /*75a0*/  BRA `(.L_x_24219) ;  /* 0x00000a5000007947 */ /* 0x000fea0003800000 */
.L_x_24224:
[----:B----4-:R-:W4:Y:S02]  /*75b0*/  LDG.E.64 R4, [R4.64] ;  /* 0x0000002404047981 */ /* 0x010f24000c1e1b00 */
[----:B----4-:R-:W0:Y:S01]  /*75c0*/  F2F.F32.F64 R17, R4 ;  /* 0x0000000400117310 */ /* 0x010e220000301000 */
[----:B------:R-:W0:-:S14]  /*75d0*/  DSETP.GEU.AND P0, PT, |R4|, c[0x2][0x0], PT ;  /* 0x008000000400762a */ /* 0x000e1c0003f0e200 */
[----:B0-----:R-:W-:Y:S01]  /*75e0*/  @!P0 FMUL R17, R17, 1.175494350822287508e-38 ;  /* 0x0080000011118820 */ /* 0x001fe20000400000 */
[----:B------:R-:W-:Y:S05]  /*75f0*/  BRA `(.L_x_24219) ;  /* 0x00000a0000007947 */ /* 0x000fea0003800000 */
.L_x_24214:
        /* <DEDUP_REMOVED lines=12> */
.L_x_24228:
[----:B----4-:R-:W4:Y:S02]  /*76c0*/  LDG.E.64 R4, [R4.64] ;  /* 0x0000002404047981 */ /* 0x010f24000c1e1b00 */
[----:B----4-:R-:W0:Y:S01]  /*76d0*/  F2F.F32.F64 R17, R4 ;  /* 0x0000000400117310 */ /* 0x010e220000301000 */
[----:B------:R-:W0:-:S14]  /*76e0*/  DSETP.GEU.AND P0, PT, |R4|, c[0x2][0x0], PT ;  /* 0x008000000400762a */ /* 0x000e1c0003f0e200 */
[----:B0-----:R-:W-:Y:S01]  /*76f0*/  @!P0 FMUL R17, R17, 1.175494350822287508e-38 ;  /* 0x0080000011118820 */ /* 0x001fe20000400000 */
[----:B------:R-:W-:Y:S05]  /*7700*/  BRA `(.L_x_24219) ;  /* 0x000008f000007947 */ /* 0x000fea0003800000 */
.L_x_24227:
        /* <DEDUP_REMOVED lines=26> */
.L_x_24230:
        /* <DEDUP_REMOVED lines=13> */
.L_x_24229:
[----:B----4-:R-:W4:Y:S02]  /*7980*/  LDG.E.U16 R4, [R4.64] ;  /* 0x0000002404047981 */ /* 0x010f24000c1e1500 */
[----:B----4-:R-:W-:Y:S01]  /*7990*/  PRMT R17, RZ, 0x5410, R4 ;  /* 0x00005410ff117816 */ /* 0x010fe20000000004 */
[----:B------:R-:W-:Y:S05]  /*79a0*/  BRA `(.L_x_24219) ;  /* 0x0000065000007947 */ /* 0x000fea0003800000 */
.L_x_24226:
        /* <DEDUP_REMOVED lines=11> */
.L_x_24233:
        /* <DEDUP_REMOVED lines=20> */
.L_x_24235:
[----:B------:R-:W-:Y:S05]  /*7ba0*/  BSYNC B0 ;  /* 0x0000000000007941 */ /* 0x000fea0003800000 */
.L_x_24234:
[----:B------:R-:W-:Y:S01]  /*7bb0*/  IMAD.SHL.U32 R3, R3, 0x100000, RZ ;  /* 0x0010000003037824 */ /* 0x000fe200078e00ff */
[----:B------:R-:W-:-:S04]  /*7bc0*/  LEA R0, R0, 0x3b800000, 0x17 ;  /* 0x3b80000000007811 */ /* 0x000fc800078eb8ff */
[----:B------:R-:W-:Y:S01]  /*7bd0*/  LOP3.LUT R17, R0, R3, R17, 0xfe, !PT ;  /* 0x0000000300117212 */ /* 0x000fe200078efe11 */
[----:B------:R-:W-:Y:S05]  /*7be0*/  BRA `(.L_x_24219) ;  /* 0x0000041000007947 */ /* 0x000fea0003800000 */
.L_x_24232:
        /* <DEDUP_REMOVED lines=20> */
.L_x_24237:
[----:B------:R-:W-:Y:S05]  /*7d30*/  BSYNC B0 ;  /* 0x0000000000007941 */ /* 0x000fea0003800000 */
.L_x_24236:
[----:B------:R-:W-:Y:S01]  /*7d40*/  IMAD.SHL.U32 R3, R3, 0x200000, RZ ;  /* 0x0020000003037824 */ /* 0x000fe200078e00ff */
[----:B------:R-:W-:-:S04]  /*7d50*/  LEA R0, R0, 0x37800000, 0x17 ;  /* 0x3780000000007811 */ /* 0x000fc800078eb8ff */
[----:B------:R-:W-:Y:S01]  /*7d60*/  LOP3.LUT R17, R0, R3, R17, 0xfe, !PT ;  /* 0x0000000300117212 */ /* 0x000fe200078efe11 */
[----:B------:R-:W-:Y:S05]  /*7d70*/  BRA `(.L_x_24219) ;  /* 0x0000028000007947 */ /* 0x000fea0003800000 */
.L_x_24231:
        /* <DEDUP_REMOVED lines=14> */
.L_x_24218:
        /* <DEDUP_REMOVED lines=21> */
.L_x_24239:
[----:B----4-:R-:W4:Y:S02]  /*7fb0*/  LDG.E.64 R4, [R4.64] ;  /* 0x0000002404047981 */ /* 0x010f24000c1e1b00 */
[----:B----4-:R0:W4:Y:S01]  /*7fc0*/  I2F.U64 R17, R4 ;  /* 0x0000000400117312 */ /* 0x0101220000301000 */
[----:B------:R-:W-:Y:S05]  /*7fd0*/  BRA `(.L_x_24219) ;  /* 0x0000002000007947 */ /* 0x000fea0003800000 */
.L_x_24238:
[----:B----4-:R-:W4:Y:S02]  /*7fe0*/  LDG.E R4, [R4.64] ;  /* 0x0000002404047981 */ /* 0x010f24000c1e1900 */
[----:B----4-:R0:W4:Y:S02]  /*7ff0*/  I2F.U32 R17, R4 ;  /* 0x0000000400117306 */ /* 0x0101240000201000 */
.L_x_24219:
[----:B------:R-:W-:Y:S05]  /*8000*/  BSYNC B6 ;  /* 0x0000000000067941 */ /* 0x000fea0003800000 */
.L_x_24213:
        /* <DEDUP_REMOVED lines=18> */
.L_x_24244:
[----:B------:R-:W2:Y:S02]  /*8130*/  LDG.E.U8 R4, [R4.64] ;  /* 0x0000002404047981 */ /* 0x000ea4000c1e1100 */
[----:B--2---:R0:W2:Y:S01]  /*8140*/  I2F.U16 R18, R4 ;  /* 0x0000000400127306 */ /* 0x0040a20000101000 */
[----:B------:R-:W-:Y:S05]  /*8150*/  BRA `(.L_x_24246) ;  /* 0x00000ca000007947 */ /* 0x000fea0003800000 */
.L_x_24243:
        /* <DEDUP_REMOVED lines=9> */
.L_x_24248:
[----:B------:R-:W2:Y:S02]  /*81f0*/  LDG.E R4, [R4.64] ;  /* 0x0000002404047981 */ /* 0x000ea4000c1e1900 */
[----:B--2---:R0:W2:Y:S01]  /*8200*/  I2F R18, R4 ;  /* 0x0000000400127306 */ /* 0x0040a20000201400 */
[----:B------:R-:W-:Y:S05]  /*8210*/  BRA `(.L_x_24246) ;  /* 0x00000be000007947 */ /* 0x000fea0003800000 */
.L_x_24247:
[----:B------:R-:W2:Y:S02]  /*8220*/  LDG.E.U16 R4, [R4.64] ;  /* 0x0000002404047981 */ /* 0x000ea4000c1e1500 */
[----:B--2---:R0:W2:Y:S01]  /*8230*/  I2F.S16 R18, R4 ;  /* 0x0000000400127306 */ /* 0x0040a20000101400 */
[----:B------:R-:W-:Y:S05]  /*8240*/  BRA `(.L_x_24246) ;  /* 0x00000bb000007947 */ /* 0x000fea0003800000 */
.L_x_24242:
        /* <DEDUP_REMOVED lines=8> */
.L_x_24250:
[----:B------:R-:W2:Y:S02]  /*82d0*/  LDG.E.U16 R4, [R4.64] ;  /* 0x0000002404047981 */ /* 0x000ea4000c1e1500 */
[----:B--2---:R-:W-:Y:S01]  /*82e0*/  HADD2.F32 R18, -RZ, R4.H0_H0 ;  /* 0x20000004ff127230 */ /* 0x004fe20000004100 */
[----:B------:R-:W-:Y:S05]  /*82f0*/  BRA `(.L_x_24246) ;  /* 0x00000b0000007947 */ /* 0x000fea0003800000 */
.L_x_24249:
        /* <DEDUP_REMOVED lines=8> */
.L_x_24252:
[----:B------:R-:W2:Y:S02]  /*8380*/  LDG.E.U16 R4, [R4.64] ;  /* 0x0000002404047981 */ /* 0x000ea4000c1e1500 */
[----:B--2---:R-:W-:Y:S01]  /*8390*/  HADD2.F32 R18, -RZ, R4.H0_H0 ;  /* 0x20000004ff127230 */ /* 0x004fe20000004100 */
[----:B------:R-:W-:Y:S05]  /*83a0*/  BRA `(.L_x_24246) ;  /* 0x00000a5000007947 */ /* 0x000fea0003800000 */
.L_x_24251:
[----:B------:R-:W2:Y:S02]  /*83b0*/  LDG.E.64 R4, [R4.64] ;  /* 0x0000002404047981 */ /* 0x000ea4000c1e1b00 */
[----:B--2---:R-:W0:Y:S01]  /*83c0*/  F2F.F32.F64 R18, R4 ;  /* 0x0000000400127310 */ /* 0x004e220000301000 */
[----:B------:R-:W0:-:S14]  /*83d0*/  DSETP.GEU.AND P0, PT, |R4|, c[0x2][0x0], PT ;  /* 0x008000000400762a */ /* 0x000e1c0003f0e200 */
[----:B0-----:R-:W-:Y:S01]  /*83e0*/  @!P0 FMUL R18, R18, 1.175494350822287508e-38 ;  /* 0x0080000012128820 */ /* 0x001fe20000400000 */
[----:B------:R-:W-:Y:S05]  /*83f0*/  BRA `(.L_x_24246) ;  /* 0x00000a0000007947 */ /* 0x000fea0003800000 */
.L_x_24241:
        /* <DEDUP_REMOVED lines=12> */
.L_x_24255:
[----:B------:R-:W2:Y:S02]  /*84c0*/  LDG.E.64 R4, [R4.64] ;  /* 0x0000002404047981 */ /* 0x000ea4000c1e1b00 */
[----:B--2---:R-:W0:Y:S01]  /*84d0*/  F2F.F32.F64 R18, R4 ;  /* 0x0000000400127310 */ /* 0x004e220000301000 */
[----:B------:R-:W0:-:S14]  /*84e0*/  DSETP.GEU.AND P0, PT, |R4|, c[0x2][0x0], PT ;  /* 0x008000000400762a */ /* 0x000e1c0003f0e200 */
[----:B0-----:R-:W-:Y:S01]  /*84f0*/  @!P0 FMUL R18, R18, 1.175494350822287508e-38 ;  /* 0x0080000012128820 */ /* 0x001fe20000400000 */
[----:B------:R-:W-:Y:S05]  /*8500*/  BRA `(.L_x_24246) ;  /* 0x000008f000007947 */ /* 0x000fea0003800000 */
.L_x_24254:
        /* <DEDUP_REMOVED lines=26> */
.L_x_24257:
        /* <DEDUP_REMOVED lines=13> */
.L_x_24256:
[----:B------:R-:W2:Y:S02]  /*8780*/  LDG.E.U16 R4, [R4.64] ;  /* 0x0000002404047981 */ /* 0x000ea4000c1e1500 */
[----:B--2---:R-:W-:Y:S01]  /*8790*/  PRMT R18, RZ, 0x5410, R4 ;  /* 0x00005410ff127816 */ /* 0x004fe20000000004 */
[----:B------:R-:W-:Y:S05]  /*87a0*/  BRA `(.L_x_24246) ;  /* 0x0000065000007947 */ /* 0x000fea0003800000 */
.L_x_24253:
        /* <DEDUP_REMOVED lines=11> */
.L_x_24260:
        /* <DEDUP_REMOVED lines=20> */
.L_x_24262:
[----:B------:R-:W-:Y:S05]  /*89a0*/  BSYNC B0 ;  /* 0x0000000000007941 */ /* 0x000fea0003800000 */
.L_x_24261:
[----:B------:R-:W-:Y:S01]  /*89b0*/  IMAD.SHL.U32 R3, R3, 0x100000, RZ ;  /* 0x0010000003037824 */ /* 0x000fe200078e00ff */
[----:B------:R-:W-:-:S04]  /*89c0*/  LEA R5, R0, 0x3b800000, 0x17 ;  /* 0x3b80000000057811 */ /* 0x000fc800078eb8ff */
[----:B------:R-:W-:Y:S01]  /*89d0*/  LOP3.LUT R18, R5, R3, R18, 0xfe, !PT ;  /* 0x0000000305127212 */ /* 0x000fe200078efe12 */
[----:B------:R-:W-:Y:S05]  /*89e0*/  BRA `(.L_x_24246) ;  /* 0x0000041000007947 */ /* 0x000fea0003800000 */
.L_x_24259:
        /* <DEDUP_REMOVED lines=20> */
.L_x_24264:
[----:B------:R-:W-:Y:S05]  /*8b30*/  BSYNC B0 ;  /* 0x0000000000007941 */ /* 0x000fea0003800000 */
.L_x_24263:
[----:B------:R-:W-:Y:S01]  /*8b40*/  IMAD.SHL.U32 R3, R3, 0x200000, RZ ;  /* 0x0020000003037824 */ /* 0x000fe200078e00ff */
[----:B------:R-:W-:-:S04]  /*8b50*/  LEA R5, R0, 0x37800000, 0x17 ;  /* 0x3780000000057811 */ /* 0x000fc800078eb8ff */
[----:B------:R-:W-:Y:S01]  /*8b60*/  LOP3.LUT R18, R5, R3, R18, 0xfe, !PT ;  /* 0x0000000305127212 */ /* 0x000fe200078efe12 */
[----:B------:R-:W-:Y:S05]  /*8b70*/  BRA `(.L_x_24246) ;  /* 0x0000028000007947 */ /* 0x000fea0003800000 */
.L_x_24258:
        /* <DEDUP_REMOVED lines=14> */
.L_x_24245:
        /* <DEDUP_REMOVED lines=21> */
.L_x_24266:
[----:B------:R-:W2:Y:S02]  /*8db0*/  LDG.E.64 R4, [R4.64] ;  /* 0x0000002404047981 */ /* 0x000ea4000c1e1b00 */
[----:B--2---:R0:W2:Y:S01]  /*8dc0*/  I2F.U64 R18, R4 ;  /* 0x0000000400127312 */ /* 0x0040a20000301000 */
[----:B------:R-:W-:Y:S05]  /*8dd0*/  BRA `(.L_x_24246) ;  /* 0x0000002000007947 */ /* 0x000fea0003800000 */
.L_x_24265:
[----:B------:R-:W2:Y:S02]  /*8de0*/  LDG.E R4, [R4.64] ;  /* 0x0000002404047981 */ /* 0x000ea4000c1e1900 */
[----:B--2---:R0:W2:Y:S02]  /*8df0*/  I2F.U32 R18, R4 ;  /* 0x0000000400127306 */ /* 0x0040a40000201000 */
.L_x_24246:
[----:B------:R-:W-:Y:S05]  /*8e00*/  BSYNC B6 ;  /* 0x0000000000067941 */ /* 0x000fea0003800000 */
.L_x_24240:
[----:B------:R-:W-:Y:S02]  /*8e10*/  IADD3 R37, R37, 0x80, RZ ;  /* 0x0000008025257810 */ /* 0x000fe40007ffe0ff */
.L_x_24131:
[----:B------:R-:W-:Y:S05]  /*8e20*/  BSYNC B7 ;  /* 0x0000000000077941 */ /* 0x000fea0003800000 */
.L_x_24130:
[----:B------:R-:W-:Y:S01]  /*8e30*/  ISETP.GE.AND P0, PT, R37, R29, PT ;  /* 0x0000001d2500720c */ /* 0x000fe20003f06270 */
[----:B------:R-:W-:Y:S01]  /*8e40*/  BSSY B7, `(.L_x_24267) ;  /* 0x000046c000077945 */ /* 0x000fe20003800000 */
[----:B------:R-:W-:Y:S01]  /*8e50*/  IMAD.MOV.U32 R35, RZ, RZ, RZ ;  /* 0x000000ffff237224 */ /* 0x000fe200078e00ff */
[----:B------:R-:W-:Y:S01]  /*8e60*/  CS2R R22, SRZ ;  /* 0x0000000000167805 */ /* 0x000fe2000001ff00 */
[----:B--2---:R-:W-:-:S02]  /*8e70*/  IMAD.MOV.U32 R19, RZ, RZ, RZ ;  /* 0x000000ffff137224 */ /* 0x004fc400078e00ff */
[----:B------:R-:W-:Y:S02]  /*8e80*/  IMAD.MOV.U32 R25, RZ, RZ, RZ ;  /* 0x000000ffff197224 */ /* 0x000fe400078e00ff */
[----:B------:R-:W-:-:S05]  /*8e90*/  IMAD.MOV.U32 R27, RZ, RZ, RZ ;  /* 0x000000ffff1b7224 */ /* 0x000fca00078e00ff */
[----:B------:R-:W-:Y:S05]  /*8ea0*/  @P0 BRA `(.L_x_24268) ;  /* 0x0000465000000947 */ /* 0x000fea0003800000 */
[----:B------:R-:W2:Y:S01]  /*8eb0*/  LDC.U8 R3, c[0x0][0x19c] ;  /* 0x00006700ff037b82 */ /* 0x000ea20000000000 */
[----:B------:R-:W-:Y:S01]  /*8ec0*/  IMAD R27, R31, 0x200, R37 ;  /* 0x000002001f1b7824 */ /* 0x000fe200078e0225 */
[----:B------:R-:W-:Y:S03]  /*8ed0*/  BSSY B6, `(.L_x_24269) ;  /* 0x00000df000067945 */ /* 0x000fe60003800000 */
[----:B0-----:R-:W-:-:S05]  /*8ee0*/  IMAD R4, R27, c[0x0][0x1a4], RZ ;  /* 0x000069001b047a24 */ /* 0x001fca00078e02ff */
[----:B------:R-:W-:-:S05]  /*8ef0*/  IADD3 R4, P0, R4, c[0x0][0x170], RZ ;  /* 0x00005c0004047a10 */ /* 0x000fca0007f1e0ff */
        /* <DEDUP_REMOVED lines=15> */
.L_x_24273:
[----:B------:R-:W2:Y:S02]  /*8ff0*/  LDG.E.U8 R4, [R4.64] ;  /* 0x0000002404047981 */ /* 0x000ea4000c1e1100 */
[----:B--2---:R0:W2:Y:S01]  /*9000*/  I2F.U16 R19, R4 ;  /* 0x0000000400137306 */ /* 0x0040a20000101000 */
[----:B------:R-:W-:Y:S05]  /*9010*/  BRA `(.L_x_24275) ;  /* 0x00000ca000007947 */ /* 0x000fea0003800000 */
.L_x_24272:
        /* <DEDUP_REMOVED lines=9> */
.L_x_24277:
[----:B------:R-:W2:Y:S02]  /*90b0*/  LDG.E R4, [R4.64] ;  /* 0x0000002404047981 */ /* 0x000ea4000c1e1900 */
[----:B--2---:R0:W2:Y:S01]  /*90c0*/  I2F R19, R4 ;  /* 0x0000000400137306 */ /* 0x0040a20000201400 */
[----:B------:R-:W-:Y:S05]  /*90d0*/  BRA `(.L_x_24275) ;  /* 0x00000be000007947 */ /* 0x000fea0003800000 */
.L_x_24276:
[----:B------:R-:W2:Y:S02]  /*90e0*/  LDG.E.U16 R4, [R4.64] ;  /* 0x0000002404047981 */ /* 0x000ea4000c1e1500 */
[----:B--2---:R0:W2:Y:S01]  /*90f0*/  I2F.S16 R19, R4 ;  /* 0x0000000400137306 */ /* 0x0040a20000101400 */
[----:B------:R-:W-:Y:S05]  /*9100*/  BRA `(.L_x_24275) ;  /* 0x00000bb000007947 */ /* 0x000fea0003800000 */
.L_x_24271:
        /* <DEDUP_REMOVED lines=8> */
.L_x_24279:
[----:B------:R-:W2:Y:S02]  /*9190*/  LDG.E.U16 R4, [R4.64] ;  /* 0x0000002404047981 */ /* 0x000ea4000c1e1500 */
[----:B--2---:R-:W-:Y:S01]  /*91a0*/  HADD2.F32 R19, -RZ, R4.H0_H0 ;  /* 0x20000004ff137230 */ /* 0x004fe20000004100 */
[----:B------:R-:W-:Y:S05]  /*91b0*/  BRA `(.L_x_24275) ;  /* 0x00000b0000007947 */ /* 0x000fea0003800000 */
.L_x_24278:
        /* <DEDUP_REMOVED lines=8> */
.L_x_24281:
[----:B------:R-:W2:Y:S02]  /*9240*/  LDG.E.U16 R4, [R4.64] ;  /* 0x0000002404047981 */ /* 0x000ea4000c1e1500 */
[----:B--2---:R-:W-:Y:S01]  /*9250*/  HADD2.F32 R19, -RZ, R4.H0_H0 ;  /* 0x20000004ff137230 */ /* 0x004fe20000004100 */
[----:B------:R-:W-:Y:S05]  /*9260*/  BRA `(.L_x_24275) ;  /* 0x00000a5000007947 */ /* 0x000fea0003800000 */
.L_x_24280:
[----:B------:R-:W2:Y:S02]  /*9270*/  LDG.E.64 R4, [R4.64] ;  /* 0x0000002404047981 */ /* 0x000ea4000c1e1b00 */
[----:B--2---:R-:W0:Y:S01]  /*9280*/  F2F.F32.F64 R19, R4 ;  /* 0x0000000400137310 */ /* 0x004e220000301000 */
[----:B------:R-:W0:-:S14]  /*9290*/  DSETP.GEU.AND P0, PT, |R4|, c[0x2][0x0], PT ;  /* 0x008000000400762a */ /* 0x000e1c0003f0e200 */
[----:B0-----:R-:W-:Y:S01]  /*92a0*/  @!P0 FMUL R19, R19, 1.175494350822287508e-38 ;  /* 0x0080000013138820 */ /* 0x001fe20000400000 */
[----:B------:R-:W-:Y:S05]  /*92b0*/  BRA `(.L_x_24275) ;  /* 0x00000a0000007947 */ /* 0x000fea0003800000 */
.L_x_24270:
        /* <DEDUP_REMOVED lines=12> */
.L_x_24284:
[----:B------:R-:W2:Y:S02]  /*9380*/  LDG.E.64 R4, [R4.64] ;  /* 0x0000002404047981 */ /* 0x000ea4000c1e1b00 */
[----:B--2---:R-:W0:Y:S01]  /*9390*/  F2F.F32.F64 R19, R4 ;  /* 0x0000000400137310 */ /* 0x004e220000301000 */
[----:B------:R-:W0:-:S14]  /*93a0*/  DSETP.GEU.AND P0, PT, |R4|, c[0x2][0x0], PT ;  /* 0x008000000400762a */ /* 0x000e1c0003f0e200 */
[----:B0-----:R-:W-:Y:S01]  /*93b0*/  @!P0 FMUL R19, R19, 1.175494350822287508e-38 ;  /* 0x0080000013138820 */ /* 0x001fe20000400000 */
[----:B------:R-:W-:Y:S05]  /*93c0*/  BRA `(.L_x_24275) ;  /* 0x000008f000007947 */ /* 0x000fea0003800000 */
.L_x_24283:
        /* <DEDUP_REMOVED lines=26> */
.L_x_24286:
        /* <DEDUP_REMOVED lines=13> */
.L_x_24285:
[----:B------:R-:W2:Y:S02]  /*9640*/  LDG.E.U16 R4, [R4.64] ;  /* 0x0000002404047981 */ /* 0x000ea4000c1e1500 */
[----:B--2---:R-:W-:Y:S01]  /*9650*/  PRMT R19, RZ, 0x5410, R4 ;  /* 0x00005410ff137816 */ /* 0x004fe20000000004 */
[----:B------:R-:W-:Y:S05]  /*9660*/  BRA `(.L_x_24275) ;  /* 0x0000065000007947 */ /* 0x000fea0003800000 */
.L_x_24282:
        /* <DEDUP_REMOVED lines=11> */
.L_x_24289:
        /* <DEDUP_REMOVED lines=20> */
.L_x_24291:
[----:B------:R-:W-:Y:S05]  /*9860*/  BSYNC B0 ;  /* 0x0000000000007941 */ /* 0x000fea0003800000 */
.L_x_24290:
[----:B------:R-:W-:Y:S01]  /*9870*/  IMAD.SHL.U32 R3, R3, 0x100000, RZ ;  /* 0x0010000003037824 */ /* 0x000fe200078e00ff */
[----:B------:R-:W-:-:S04]  /*9880*/  LEA R0, R0, 0x3b800000, 0x17 ;  /* 0x3b80000000007811 */ /* 0x000fc800078eb8ff */
[----:B------:R-:W-:Y:S01]  /*9890*/  LOP3.LUT R19, R0, R3, R19, 0xfe, !PT ;  /* 0x0000000300137212 */ /* 0x000fe200078efe13 */
[----:B------:R-:W-:Y:S05]  /*98a0*/  BRA `(.L_x_24275) ;  /* 0x0000041000007947 */ /* 0x000fea0003800000 */
.L_x_24288:
        /* <DEDUP_REMOVED lines=20> */
.L_x_24293:
[----:B------:R-:W-:Y:S05]  /*99f0*/  BSYNC B0 ;  /* 0x0000000000007941 */ /* 0x000fea0003800000 */
.L_x_24292:
[----:B------:R-:W-:Y:S01]  /*9a00*/  IMAD.SHL.U32 R3, R3, 0x200000, RZ ;  /* 0x0020000003037824 */ /* 0x000fe200078e00ff */
[----:B------:R-:W-:-:S04]  /*9a10*/  LEA R0, R0, 0x37800000, 0x17 ;  /* 0x3780000000007811 */ /* 0x000fc800078eb8ff */
[----:B------:R-:W-:Y:S01]  /*9a20*/  LOP3.LUT R19, R0, R3, R19, 0xfe, !PT ;  /* 0x0000000300137212 */ /* 0x000fe200078efe13 */
[----:B------:R-:W-:Y:S05]  /*9a30*/  BRA `(.L_x_24275) ;  /* 0x0000028000007947 */ /* 0x000fea0003800000 */
.L_x_24287:
        /* <DEDUP_REMOVED lines=14> */
.L_x_24274:
        /* <DEDUP_REMOVED lines=21> */
.L_x_24295:
[----:B------:R-:W2:Y:S02]  /*9c70*/  LDG.E.64 R4, [R4.64] ;  /* 0x0000002404047981 */ /* 0x000ea4000c1e1b00 */
[----:B--2---:R0:W2:Y:S01]  /*9c80*/  I2F.U64 R19, R4 ;  /* 0x0000000400137312 */ /* 0x0040a20000301000 */
[----:B------:R-:W-:Y:S05]  /*9c90*/  BRA `(.L_x_24275) ;  /* 0x0000002000007947 */ /* 0x000fea0003800000 */
.L_x_24294:
[----:B------:R-:W2:Y:S02]  /*9ca0*/  LDG.E R4, [R4.64] ;  /* 0x0000002404047981 */ /* 0x000ea4000c1e1900 */
[----:B--2---:R0:W2:Y:S02]  /*9cb0*/  I2F.U32 R19, R4 ;  /* 0x0000000400137306 */ /* 0x0040a40000201000 */
.L_x_24275:
[----:B------:R-:W-:Y:S05]  /*9cc0*/  BSYNC B6 ;  /* 0x0000000000067941 */ /* 0x000fea0003800000 */
.L_x_24269:
        /* <DEDUP_REMOVED lines=18> */
.L_x_24300:
[----:B----4-:R-:W4:Y:S02]  /*9df0*/  LDG.E.U8 R4, [R4.64] ;  /* 0x0000002404047981 */ /* 0x010f24000c1e1100 */
[----:B----4-:R0:W4:Y:S01]  /*9e00*/  I2F.U16 R22, R4 ;  /* 0x0000000400167306 */ /* 0x0101220000101000 */
[----:B------:R-:W-:Y:S05]  /*9e10*/  BRA `(.L_x_24302) ;  /* 0x00000ca000007947 */ /* 0x000fea0003800000 */
.L_x_24299:
        /* <DEDUP_REMOVED lines=9> */
.L_x_24304:
[----:B----4-:R-:W4:Y:S02]  /*9eb0*/  LDG.E R4, [R4.64] ;  /* 0x0000002404047981 */ /* 0x010f24000c1e1900 */
[----:B----4-:R0:W4:Y:S01]  /*9ec0*/  I2F R22, R4 ;  /* 0x0000000400167306 */ /* 0x0101220000201400 */
[----:B------:R-:W-:Y:S05]  /*9ed0*/  BRA `(.L_x_24302) ;  /* 0x00000be000007947 */ /* 0x000fea0003800000 */
.L_x_24303:
[----:B----4-:R-:W4:Y:S02]  /*9ee0*/  LDG.E.U16 R4, [R4.64] ;  /* 0x0000002404047981 */ /* 0x010f24000c1e1500 */
[----:B----4-:R0:W4:Y:S01]  /*9ef0*/  I2F.S16 R22, R4 ;  /* 0x0000000400167306 */ /* 0x0101220000101400 */
[----:B------:R-:W-:Y:S05]  /*9f00*/  BRA `(.L_x_24302) ;  /* 0x00000bb000007947 */ /* 0x000fea0003800000 */
.L_x_24298:
        /* <DEDUP_REMOVED lines=8> */
.L_x_24306:
[----:B----4-:R-:W4:Y:S02]  /*9f90*/  LDG.E.U16 R4, [R4.64] ;  /* 0x0000002404047981 */ /* 0x010f24000c1e1500 */
[----:B----4-:R-:W-:Y:S01]  /*9fa0*/  HADD2.F32 R22, -RZ, R4.H0_H0 ;  /* 0x20000004ff167230 */ /* 0x010fe20000004100 */
[----:B------:R-:W-:Y:S05]  /*9fb0*/  BRA `(.L_x_24302) ;  /* 0x00000b0000007947 */ /* 0x000fea0003800000 */
.L_x_24305:
        /* <DEDUP_REMOVED lines=8> */
.L_x_24308:
[----:B----4-:R-:W4:Y:S02]  /*a040*/  LDG.E.U16 R4, [R4.64] ;  /* 0x0000002404047981 */ /* 0x010f24000c1e1500 */
[----:B----4-:R-:W-:Y:S01]  /*a050*/  HADD2.F32 R22, -RZ, R4.H0_H0 ;  /* 0x20000004ff167230 */ /* 0x010fe20000004100 */
[----:B------:R-:W-:Y:S05]  /*a060*/  BRA `(.L_x_24302) ;  /* 0x00000a5000007947 */ /* 0x000fea0003800000 */
.L_x_24307:
[----:B----4-:R-:W4:Y:S02]  /*a070*/  LDG.E.64 R4, [R4.64] ;  /* 0x0000002404047981 */ /* 0x010f24000c1e1b00 */
[----:B----4-:R-:W0:Y:S01]  /*a080*/  F2F.F32.F64 R22, R4 ;  /* 0x0000000400167310 */ /* 0x010e220000301000 */
[----:B------:R-:W0:-:S14]  /*a090*/  DSETP.GEU.AND P0, PT, |R4|, c[0x2][0x0], PT ;  /* 0x008000000400762a */ /* 0x000e1c0003f0e200 */
[----:B0-----:R-:W-:Y:S01]  /*a0a0*/  @!P0 FMUL R22, R22, 1.175494350822287508e-38 ;  /* 0x0080000016168820 */ /* 0x001fe20000400000 */
[----:B------:R-:W-:Y:S05]  /*a0b0*/  BRA `(.L_x_24302) ;  /* 0x00000a0000007947 */ /* 0x000fea0003800000 */
.L_x_24297:
        /* <DEDUP_REMOVED lines=12> */
.L_x_24311:
[----:B----4-:R-:W4:Y:S02]  /*a180*/  LDG.E.64 R4, [R4.64] ;  /* 0x0000002404047981 */ /* 0x010f24000c1e1b00 */
[----:B----4-:R-:W0:Y:S01]  /*a190*/  F2F.F32.F64 R22, R4 ;  /* 0x0000000400167310 */ /* 0x010e220000301000 */
[----:B------:R-:W0:-:S14]  /*a1a0*/  DSETP.GEU.AND P0, PT, |R4|, c[0x2][0x0], PT ;  /* 0x008000000400762a */ /* 0x000e1c0003f0e200 */
[----:B0-----:R-:W-:Y:S01]  /*a1b0*/  @!P0 FMUL R22, R22, 1.175494350822287508e-38 ;  /* 0x0080000016168820 */ /* 0x001fe20000400000 */
[----:B------:R-:W-:Y:S05]  /*a1c0*/  BRA `(.L_x_24302) ;  /* 0x000008f000007947 */ /* 0x000fea0003800000 */
.L_x_24310:
        /* <DEDUP_REMOVED lines=26> */
.L_x_24313:
        /* <DEDUP_REMOVED lines=13> */
.L_x_24312:
[----:B----4-:R-:W4:Y:S02]  /*a440*/  LDG.E.U16 R4, [R4.64] ;  /* 0x0000002404047981 */ /* 0x010f24000c1e1500 */
[----:B----4-:R-:W-:Y:S01]  /*a450*/  PRMT R22, RZ, 0x5410, R4 ;  /* 0x00005410ff167816 */ /* 0x010fe20000000004 */
[----:B------:R-:W-:Y:S05]  /*a460*/  BRA `(.L_x_24302) ;  /* 0x0000065000007947 */ /* 0x000fea0003800000 */
.L_x_24309:
        /* <DEDUP_REMOVED lines=11> */
.L_x_24316:
        /* <DEDUP_REMOVED lines=20> */
.L_x_24318:
[----:B------:R-:W-:Y:S05]  /*a660*/  BSYNC B0 ;  /* 0x0000000000007941 */ /* 0x000fea0003800000 */
.L_x_24317:
[----:B------:R-:W-:Y:S01]  /*a670*/  IMAD.SHL.U32 R3, R3, 0x100000, RZ ;  /* 0x0010000003037824 */ /* 0x000fe200078e00ff */
[----:B------:R-:W-:-:S04]  /*a680*/  LEA R5, R0, 0x3b800000, 0x17 ;  /* 0x3b80000000057811 */ /* 0x000fc800078eb8ff */
[----:B------:R-:W-:Y:S01]  /*a690*/  LOP3.LUT R22, R5, R3, R22, 0xfe, !PT ;  /* 0x0000000305167212 */ /* 0x000fe200078efe16 */
[----:B------:R-:W-:Y:S05]  /*a6a0*/  BRA `(.L_x_24302) ;  /* 0x0000041000007947 */ /* 0x000fea0003800000 */
.L_x_24315:
        /* <DEDUP_REMOVED lines=20> */
.L_x_24320:
[----:B------:R-:W-:Y:S05]  /*a7f0*/  BSYNC B0 ;  /* 0x0000000000007941 */ /* 0x000fea0003800000 */
.L_x_24319:
[----:B------:R-:W-:Y:S01]  /*a800*/  IMAD.SHL.U32 R3, R3, 0x200000, RZ ;  /* 0x0020000003037824 */ /* 0x000fe200078e00ff */
[----:B------:R-:W-:-:S04]  /*a810*/  LEA R5, R0, 0x37800000, 0x17 ;  /* 0x3780000000057811 */ /* 0x000fc800078eb8ff */
[----:B------:R-:W-:Y:S01]  /*a820*/  LOP3.LUT R22, R5, R3, R22, 0xfe, !PT ;  /* 0x0000000305167212 */ /* 0x000fe200078efe16 */
[----:B------:R-:W-:Y:S05]  /*a830*/  BRA `(.L_x_24302) ;  /* 0x0000028000007947 */ /* 0x000fea0003800000 */
.L_x_24314:
        /* <DEDUP_REMOVED lines=14> */
.L_x_24301:
        /* <DEDUP_REMOVED lines=21> */
.L_x_24322:
[----:B----4-:R-:W4:Y:S02]  /*aa70*/  LDG.E.64 R4, [R4.64] ;  /* 0x0000002404047981 */ /* 0x010f24000c1e1b00 */
[----:B----4-:R0:W4:Y:S01]  /*aa80*/  I2F.U64 R22, R4 ;  /* 0x0000000400167312 */ /* 0x0101220000301000 */
[----:B------:R-:W-:Y:S05]  /*aa90*/  BRA `(.L_x_24302) ;  /* 0x0000002000007947 */ /* 0x000fea0003800000 */
.L_x_24321:
[----:B----4-:R-:W4:Y:S02]  /*aaa0*/  LDG.E R4, [R4.64] ;  /* 0x0000002404047981 */ /* 0x010f24000c1e1900 */
[----:B----4-:R0:W4:Y:S02]  /*aab0*/  I2F.U32 R22, R4 ;  /* 0x0000000400167306 */ /* 0x0101240000201000 */
.L_x_24302:
[----:B------:R-:W-:Y:S05]  /*aac0*/  BSYNC B6 ;  /* 0x0000000000067941 */ /* 0x000fea0003800000 */
.L_x_24296:
        /* <DEDUP_REMOVED lines=18> */
.L_x_24327:
[----:B----4-:R-:W4:Y:S02]  /*abf0*/  LDG.E.U8 R4, [R4.64] ;  /* 0x0000002404047981 */ /* 0x010f24000c1e1100 */
[----:B----4-:R0:W4:Y:S01]  /*ac00*/  I2F.U16 R23, R4 ;  /* 0x0000000400177306 */ /* 0x0101220000101000 */
[----:B------:R-:W-:Y:S05]  /*ac10*/  BRA `(.L_x_24329) ;  /* 0x00000ca000007947 */ /* 0x000fea0003800000 */
.L_x_24326:
        /* <DEDUP_REMOVED lines=9> */
.L_x_24331:
[----:B----4-:R-:W4:Y:S02]  /*acb0*/  LDG.E R4, [R4.64] ;  /* 0x0000002404047981 */ /* 0x010f24000c1e1900 */
[----:B----4-:R0:W4:Y:S01]  /*acc0*/  I2F R23, R4 ;  /* 0x0000000400177306 */ /* 0x0101220000201400 */
[----:B------:R-:W-:Y:S05]  /*acd0*/  BRA `(.L_x_24329) ;  /* 0x00000be000007947 */ /* 0x000fea0003800000 */
.L_x_24330:
[----:B----4-:R-:W4:Y:S02]  /*ace0*/  LDG.E.U16 R4, [R4.64] ;  /* 0x0000002404047981 */ /* 0x010f24000c1e1500 */
[----:B----4-:R0:W4:Y:S01]  /*acf0*/  I2F.S16 R23, R4 ;  /* 0x0000000400177306 */ /* 0x0101220000101400 */
[----:B------:R-:W-:Y:S05]  /*ad00*/  BRA `(.L_x_24329) ;  /* 0x00000bb000007947 */ /* 0x000fea0003800000 */
.L_x_24325:
        /* <DEDUP_REMOVED lines=8> */
.L_x_24333:
[----:B----4-:R-:W4:Y:S02]  /*ad90*/  LDG.E.U16 R4, [R4.64] ;  /* 0x0000002404047981 */ /* 0x010f24000c1e1500 */
[----:B----4-:R-:W-:Y:S01]  /*ada0*/  HADD2.F32 R23, -RZ, R4.H0_H0 ;  /* 0x20000004ff177230 */ /* 0x010fe20000004100 */
[----:B------:R-:W-:Y:S05]  /*adb0*/  BRA `(.L_x_24329) ;  /* 0x00000b0000007947 */ /* 0x000fea0003800000 */
.L_x_24332:
        /* <DEDUP_REMOVED lines=8> */
.L_x_24335:
[----:B----4-:R-:W4:Y:S02]  /*ae40*/  LDG.E.U16 R4, [R4.64] ;  /* 0x0000002404047981 */ /* 0x010f24000c1e1500 */
[----:B----4-:R-:W-:Y:S01]  /*ae50*/  HADD2.F32 R23, -RZ, R4.H0_H0 ;  /* 0x20000004ff177230 */ /* 0x010fe20000004100 */
[----:B------:R-:W-:Y:S05]  /*ae60*/  BRA `(.L_x_24329) ;  /* 0x00000a5000007947 */ /* 0x000fea0003800000 */
.L_x_24334:
[----:B----4-:R-:W4:Y:S02]  /*ae70*/  LDG.E.64 R4, [R4.64] ;  /* 0x0000002404047981 */ /* 0x010f24000c1e1b00 */
[----:B----4-:R-:W0:Y:S01]  /*ae80*/  F2F.F32.F64 R23, R4 ;  /* 0x0000000400177310 */ /* 0x010e220000301000 */
[----:B------:R-:W0:-:S14]  /*ae90*/  DSETP.GEU.AND P0, PT, |R4|, c[0x2][0x0], PT ;  /* 0x008000000400762a */ /* 0x000e1c0003f0e200 */
[----:B0-----:R-:W-:Y:S01]  /*aea0*/  @!P0 FMUL R23, R23, 1.175494350822287508e-38 ;  /* 0x0080000017178820 */ /* 0x001fe20000400000 */
[----:B------:R-:W-:Y:S05]  /*aeb0*/  BRA `(.L_x_24329) ;  /* 0x00000a0000007947 */ /* 0x000fea0003800000 */
.L_x_24324:
        /* <DEDUP_REMOVED lines=12> */
.L_x_24338:
[----:B----4-:R-:W4:Y:S02]  /*af80*/  LDG.E.64 R4, [R4.64] ;  /* 0x0000002404047981 */ /* 0x010f24000c1e1b00 */
[----:B----4-:R-:W0:Y:S01]  /*af90*/  F2F.F32.F64 R23, R4 ;  /* 0x0000000400177310 */ /* 0x010e220000301000 */
[----:B------:R-:W0:-:S14]  /*afa0*/  DSETP.GEU.AND P0, PT, |R4|, c[0x2][0x0], PT ;  /* 0x008000000400762a */ /* 0x000e1c0003f0e200 */
[----:B0-----:R-:W-:Y:S01]  /*afb0*/  @!P0 FMUL R23, R23, 1.175494350822287508e-38 ;  /* 0x0080000017178820 */ /* 0x001fe20000400000 */
[----:B------:R-:W-:Y:S05]  /*afc0*/  BRA `(.L_x_24329) ;  /* 0x000008f000007947 */ /* 0x000fea0003800000 */
.L_x_24337:
        /* <DEDUP_REMOVED lines=26> */
.L_x_24340:
        /* <DEDUP_REMOVED lines=13> */
.L_x_24339:
[----:B----4-:R-:W4:Y:S02]  /*b240*/  LDG.E.U16 R4, [R4.64] ;  /* 0x0000002404047981 */ /* 0x010f24000c1e1500 */
[----:B----4-:R-:W-:Y:S01]  /*b250*/  PRMT R23, RZ, 0x5410, R4 ;  /* 0x00005410ff177816 */ /* 0x010fe20000000004 */
[----:B------:R-:W-:Y:S05]  /*b260*/  BRA `(.L_x_24329) ;  /* 0x0000065000007947 */ /* 0x000fea0003800000 */
.L_x_24336:
        /* <DEDUP_REMOVED lines=11> */
.L_x_24343:
        /* <DEDUP_REMOVED lines=20> */
.L_x_24345:
[----:B------:R-:W-:Y:S05]  /*b460*/  BSYNC B0 ;  /* 0x0000000000007941 */ /* 0x000fea0003800000 */
.L_x_24344:
[----:B------:R-:W-:Y:S01]  /*b470*/  IMAD.SHL.U32 R3, R3, 0x100000, RZ ;  /* 0x0010000003037824 */ /* 0x000fe200078e00ff */
[----:B------:R-:W-:-:S04]  /*b480*/  LEA R0, R0, 0x3b800000, 0x17 ;  /* 0x3b80000000007811 */ /* 0x000fc800078eb8ff */
[----:B------:R-:W-:Y:S01]  /*b490*/  LOP3.LUT R23, R0, R3, R23, 0xfe, !PT ;  /* 0x0000000300177212 */ /* 0x000fe200078efe17 */
[----:B------:R-:W-:Y:S05]  /*b4a0*/  BRA `(.L_x_24329) ;  /* 0x0000041000007947 */ /* 0x000fea0003800000 */
.L_x_24342:
        /* <DEDUP_REMOVED lines=20> */
.L_x_24347:
[----:B------:R-:W-:Y:S05]  /*b5f0*/  BSYNC B0 ;  /* 0x0000000000007941 */ /* 0x000fea0003800000 */
.L_x_24346:
[----:B------:R-:W-:Y:S01]  /*b600*/  IMAD.SHL.U32 R3, R3, 0x200000, RZ ;  /* 0x0020000003037824 */ /* 0x000fe200078e00ff */
[----:B------:R-:W-:-:S04]  /*b610*/  LEA R0, R0, 0x37800000, 0x17 ;  /* 0x3780000000007811 */ /* 0x000fc800078eb8ff */
[----:B------:R-:W-:Y:S01]  /*b620*/  LOP3.LUT R23, R0, R3, R23, 0xfe, !PT ;  /* 0x0000000300177212 */ /* 0x000fe200078efe17 */
[----:B------:R-:W-:Y:S05]  /*b630*/  BRA `(.L_x_24329) ;  /* 0x0000028000007947 */ /* 0x000fea0003800000 */
.L_x_24341:
        /* <DEDUP_REMOVED lines=14> */
.L_x_24328:
        /* <DEDUP_REMOVED lines=21> */
.L_x_24349:
[----:B----4-:R-:W4:Y:S02]  /*b870*/  LDG.E.64 R4, [R4.64] ;  /* 0x0000002404047981 */ /* 0x010f24000c1e1b00 */
[----:B----4-:R0:W4:Y:S01]  /*b880*/  I2F.U64 R23, R4 ;  /* 0x0000000400177312 */ /* 0x0101220000301000 */
[----:B------:R-:W-:Y:S05]  /*b890*/  BRA `(.L_x_24329) ;  /* 0x0000002000007947 */ /* 0x000fea0003800000 */
.L_x_24348:
[----:B----4-:R-:W4:Y:S02]  /*b8a0*/  LDG.E R4, [R4.64] ;  /* 0x0000002404047981 */ /* 0x010f24000c1e1900 */
[----:B----4-:R0:W4:Y:S02]  /*b8b0*/  I2F.U32 R23, R4 ;  /* 0x0000000400177306 */ /* 0x0101240000201000 */
.L_x_24329:
[----:B------:R-:W-:Y:S05]  /*b8c0*/  BSYNC B6 ;  /* 0x0000000000067941 */ /* 0x000fea0003800000 */
.L_x_24323:
        /* <DEDUP_REMOVED lines=19> */
.L_x_24354:
[----:B----4-:R-:W4:Y:S02]  /*ba00*/  LDG.E.U8 R4, [R4.64] ;  /* 0x0000002404047981 */ /* 0x010f24000c1e1100 */
[----:B----4-:R0:W4:Y:S01]  /*ba10*/  I2F.U16 R25, R4 ;  /* 0x0000000400197306 */ /* 0x0101220000101000 */
[----:B------:R-:W-:Y:S05]  /*ba20*/  BRA `(.L_x_24356) ;  /* 0x00000ca000007947 */ /* 0x000fea0003800000 */
.L_x_24353:
        /* <DEDUP_REMOVED lines=9> */
.L_x_24358:
[----:B----4-:R-:W4:Y:S02]  /*bac0*/  LDG.E R4, [R4.64] ;  /* 0x0000002404047981 */ /* 0x010f24000c1e1900 */
[----:B----4-:R0:W4:Y:S01]  /*bad0*/  I2F R25, R4 ;  /* 0x0000000400197306 */ /* 0x0101220000201400 */
[----:B------:R-:W-:Y:S05]  /*bae0*/  BRA `(.L_x_24356) ;  /* 0x00000be000007947 */ /* 0x000fea0003800000 */
.L_x_24357:
[----:B----4-:R-:W4:Y:S02]  /*baf0*/  LDG.E.U16 R4, [R4.64] ;  /* 0x0000002404047981 */ /* 0x010f24000c1e1500 */
[----:B----4-:R0:W4:Y:S01]  /*bb00*/  I2F.S16 R25, R4 ;  /* 0x0000000400197306 */ /* 0x0101220000101400 */
[----:B------:R-:W-:Y:S05]  /*bb10*/  BRA `(.L_x_24356) ;  /* 0x00000bb000007947 */ /* 0x000fea0003800000 */
.L_x_24352:
        /* <DEDUP_REMOVED lines=8> */
.L_x_24360:
[----:B----4-:R-:W4:Y:S02]  /*bba0*/  LDG.E.U16 R4, [R4.64] ;  /* 0x0000002404047981 */ /* 0x010f24000c1e1500 */
[----:B----4-:R-:W-:Y:S01]  /*bbb0*/  HADD2.F32 R25, -RZ, R4.H0_H0 ;  /* 0x20000004ff197230 */ /* 0x010fe20000004100 */
[----:B------:R-:W-:Y:S05]  /*bbc0*/  BRA `(.L_x_24356) ;  /* 0x00000b0000007947 */ /* 0x000fea0003800000 */
.L_x_24359:
        /* <DEDUP_REMOVED lines=8> */
.L_x_24362:
[----:B----4-:R-:W4:Y:S02]  /*bc50*/  LDG.E.U16 R4, [R4.64] ;  /* 0x0000002404047981 */ /* 0x010f24000c1e1500 */
[----:B----4-:R-:W-:Y:S01]  /*bc60*/  HADD2.F32 R25, -RZ, R4.H0_H0 ;  /* 0x20000004ff197230 */ /* 0x010fe20000004100 */
[----:B------:R-:W-:Y:S05]  /*bc70*/  BRA `(.L_x_24356) ;  /* 0x00000a5000007947 */ /* 0x000fea0003800000 */
.L_x_24361:
[----:B----4-:R-:W4:Y:S02]  /*bc80*/  LDG.E.64 R4, [R4.64] ;  /* 0x0000002404047981 */ /* 0x010f24000c1e1b00 */
[----:B----4-:R-:W0:Y:S01]  /*bc90*/  F2F.F32.F64 R25, R4 ;  /* 0x0000000400197310 */ /* 0x010e220000301000 */
[----:B------:R-:W0:-:S14]  /*bca0*/  DSETP.GEU.AND P0, PT, |R4|, c[0x2][0x0], PT ;  /* 0x008000000400762a */ /* 0x000e1c0003f0e200 */
[----:B0-----:R-:W-:Y:S01]  /*bcb0*/  @!P0 FMUL R25, R25, 1.175494350822287508e-38 ;  /* 0x0080000019198820 */ /* 0x001fe20000400000 */
[----:B------:R-:W-:Y:S05]  /*bcc0*/  BRA `(.L_x_24356) ;  /* 0x00000a0000007947 */ /* 0x000fea0003800000 */
.L_x_24351:
        /* <DEDUP_REMOVED lines=12> */
.L_x_24365:
[----:B----4-:R-:W4:Y:S02]  /*bd90*/  LDG.E.64 R4, [R4.64] ;  /* 0x0000002404047981 */ /* 0x010f24000c1e1b00 */
[----:B----4-:R-:W0:Y:S01]  /*bda0*/  F2F.F32.F64 R25, R4 ;  /* 0x0000000400197310 */ /* 0x010e220000301000 */
[----:B------:R-:W0:-:S14]  /*bdb0*/  DSETP.GEU.AND P0, PT, |R4|, c[0x2][0x0], PT ;  /* 0x008000000400762a */ /* 0x000e1c0003f0e200 */
[----:B0-----:R-:W-:Y:S01]  /*bdc0*/  @!P0 FMUL R25, R25, 1.175494350822287508e-38 ;  /* 0x0080000019198820 */ /* 0x001fe20000400000 */
[----:B------:R-:W-:Y:S05]  /*bdd0*/  BRA `(.L_x_24356) ;  /* 0x000008f000007947 */ /* 0x000fea0003800000 */
.L_x_24364:
        /* <DEDUP_REMOVED lines=26> */
.L_x_24367:
        /* <DEDUP_REMOVED lines=13> */
.L_x_24366:
[----:B----4-:R-:W4:Y:S02]  /*c050*/  LDG.E.U16 R4, [R4.64] ;  /* 0x0000002404047981 */ /* 0x010f24000c1e1500 */
[----:B----4-:R-:W-:Y:S01]  /*c060*/  PRMT R25, RZ, 0x5410, R4 ;  /* 0x00005410ff197816 */ /* 0x010fe20000000004 */
[----:B------:R-:W-:Y:S05]  /*c070*/  BRA `(.L_x_24356) ;  /* 0x0000065000007947 */ /* 0x000fea0003800000 */
.L_x_24363:
        /* <DEDUP_REMOVED lines=11> */
.L_x_24370:
        /* <DEDUP_REMOVED lines=20> */
.L_x_24372:
[----:B------:R-:W-:Y:S05]  /*c270*/  BSYNC B0 ;  /* 0x0000000000007941 */ /* 0x000fea0003800000 */
.L_x_24371:
[----:B------:R-:W-:Y:S01]  /*c280*/  IMAD.SHL.U32 R3, R3, 0x100000, RZ ;  /* 0x0010000003037824 */ /* 0x000fe200078e00ff */
[----:B------:R-:W-:-:S04]  /*c290*/  LEA R0, R0, 0x3b800000, 0x17 ;  /* 0x3b80000000007811 */ /* 0x000fc800078eb8ff */
[----:B------:R-:W-:Y:S01]  /*c2a0*/  LOP3.LUT R25, R0, R3, R25, 0xfe, !PT ;  /* 0x0000000300197212 */ /* 0x000fe200078efe19 */
[----:B------:R-:W-:Y:S05]  /*c2b0*/  BRA `(.L_x_24356) ;  /* 0x0000041000007947 */ /* 0x000fea0003800000 */
.L_x_24369:
        /* <DEDUP_REMOVED lines=20> */
.L_x_24374:
[----:B------:R-:W-:Y:S05]  /*c400*/  BSYNC B0 ;  /* 0x0000000000007941 */ /* 0x000fea0003800000 */
.L_x_24373:
[----:B------:R-:W-:Y:S01]  /*c410*/  IMAD.SHL.U32 R3, R3, 0x200000, RZ ;  /* 0x0020000003037824 */ /* 0x000fe200078e00ff */
[----:B------:R-:W-:-:S04]  /*c420*/  LEA R0, R0, 0x37800000, 0x17 ;  /* 0x3780000000007811 */ /* 0x000fc800078eb8ff */
[----:B------:R-:W-:Y:S01]  /*c430*/  LOP3.LUT R25, R0, R3, R25, 0xfe, !PT ;  /* 0x0000000300197212 */ /* 0x000fe200078efe19 */
[----:B------:R-:W-:Y:S05]  /*c440*/  BRA `(.L_x_24356) ;  /* 0x0000028000007947 */ /* 0x000fea0003800000 */
.L_x_24368:
        /* <DEDUP_REMOVED lines=14> */
.L_x_24355:
        /* <DEDUP_REMOVED lines=21> */
.L_x_24376:
[----:B----4-:R-:W4:Y:S02]  /*c680*/  LDG.E.64 R4, [R4.64] ;  /* 0x0000002404047981 */ /* 0x010f24000c1e1b00 */
[----:B----4-:R0:W4:Y:S01]  /*c690*/  I2F.U64 R25, R4 ;  /* 0x0000000400197312 */ /* 0x0101220000301000 */
[----:B------:R-:W-:Y:S05]  /*c6a0*/  BRA `(.L_x_24356) ;  /* 0x0000002000007947 */ /* 0x000fea0003800000 */
.L_x_24375:
[----:B----4-:R-:W4:Y:S02]  /*c6b0*/  LDG.E R4, [R4.64] ;  /* 0x0000002404047981 */ /* 0x010f24000c1e1900 */
[----:B----4-:R0:W4:Y:S02]  /*c6c0*/  I2F.U32 R25, R4 ;  /* 0x0000000400197306 */ /* 0x0101240000201000 */
.L_x_24356:
[----:B------:R-:W-:Y:S05]  /*c6d0*/  BSYNC B6 ;  /* 0x0000000000067941 */ /* 0x000fea0003800000 */
.L_x_24350:
        /* <DEDUP_REMOVED lines=19> */
.L_x_24381:
[----:B----4-:R-:W4:Y:S02]  /*c810*/  LDG.E.U8 R4, [R4.64] ;  /* 0x0000002404047981 */ /* 0x010f24000c1e1100 */
[----:B----4-:R0:W4:Y:S01]  /*c820*/  I2F.U16 R27, R4 ;  /* 0x00000004001b7306 */ /* 0x0101220000101000 */
[----:B------:R-:W-:Y:S05]  /*c830*/  BRA `(.L_x_24383) ;  /* 0x00000ca000007947 */ /* 0x000fea0003800000 */
.L_x_24380:
        /* <DEDUP_REMOVED lines=9> */
.L_x_24385:
[----:B----4-:R-:W4:Y:S02]  /*c8d0*/  LDG.E R4, [R4.64] ;  /* 0x0000002404047981 */ /* 0x010f24000c1e1900 */
[----:B----4-:R0:W4:Y:S01]  /*c8e0*/  I2F R27, R4 ;  /* 0x00000004001b7306 */ /* 0x0101220000201400 */
[----:B------:R-:W-:Y:S05]  /*c8f0*/  BRA `(.L_x_24383) ;  /* 0x00000be000007947 */ /* 0x000fea0003800000 */
.L_x_24384:
[----:B----4-:R-:W4:Y:S02]  /*c900*/  LDG.E.U16 R4, [R4.64] ;  /* 0x0000002404047981 */ /* 0x010f24000c1e1500 */
[----:B----4-:R0:W4:Y:S01]  /*c910*/  I2F.S16 R27, R4 ;  /* 0x00000004001b7306 */ /* 0x0101220000101400 */
[----:B------:R-:W-:Y:S05]  /*c920*/  BRA `(.L_x_24383) ;  /* 0x00000bb000007947 */ /* 0x000fea0003800000 */
.L_x_24379:
        /* <DEDUP_REMOVED lines=8> */
.L_x_24387:
[----:B----4-:R-:W4:Y:S02]  /*c9b0*/  LDG.E.U16 R4, [R4.64] ;  /* 0x0000002404047981 */ /* 0x010f24000c1e1500 */
[----:B----4-:R-:W-:Y:S01]  /*c9c0*/  HADD2.F32 R27, -RZ, R4.H0_H0 ;  /* 0x20000004ff1b7230 */ /* 0x010fe20000004100 */
[----:B------:R-:W-:Y:S05]  /*c9d0*/  BRA `(.L_x_24383) ;  /* 0x00000b0000007947 */ /* 0x000fea0003800000 */
.L_x_24386:
        /* <DEDUP_REMOVED lines=8> */
.L_x_24389:
[----:B----4-:R-:W4:Y:S02]  /*ca60*/  LDG.E.U16 R4, [R4.64] ;  /* 0x0000002404047981 */ /* 0x010f24000c1e1500 */
[----:B----4-:R-:W-:Y:S01]  /*ca70*/  HADD2.F32 R27, -RZ, R4.H0_H0 ;  /* 0x20000004ff1b7230 */ /* 0x010fe20000004100 */
[----:B------:R-:W-:Y:S05]  /*ca80*/  BRA `(.L_x_24383) ;  /* 0x00000a5000007947 */ /* 0x000fea0003800000 */
.L_x_24388:
[----:B----4-:R-:W4:Y:S02]  /*ca90*/  LDG.E.64 R4, [R4.64] ;  /* 0x0000002404047981 */ /* 0x010f24000c1e1b00 */
[----:B----4-:R-:W0:Y:S01]  /*caa0*/  F2F.F32.F64 R27, R4 ;  /* 0x00000004001b7310 */ /* 0x010e220000301000 */
[----:B------:R-:W0:-:S14]  /*cab0*/  DSETP.GEU.AND P0, PT, |R4|, c[0x2][0x0], PT ;  /* 0x008000000400762a */ /* 0x000e1c0003f0e200 */
[----:B0-----:R-:W-:Y:S01]  /*cac0*/  @!P0 FMUL R27, R27, 1.175494350822287508e-38 ;  /* 0x008000001b1b8820 */ /* 0x001fe20000400000 */
[----:B------:R-:W-:Y:S05]  /*cad0*/  BRA `(.L_x_24383) ;  /* 0x00000a0000007947 */ /* 0x000fea0003800000 */
.L_x_24378:
        /* <DEDUP_REMOVED lines=12> */
.L_x_24392:
[----:B----4-:R-:W4:Y:S02]  /*cba0*/  LDG.E.64 R4, [R4.64] ;  /* 0x0000002404047981 */ /* 0x010f24000c1e1b00 */
[----:B----4-:R-:W0:Y:S01]  /*cbb0*/  F2F.F32.F64 R27, R4 ;  /* 0x00000004001b7310 */ /* 0x010e220000301000 */
[----:B------:R-:W0:-:S14]  /*cbc0*/  DSETP.GEU.AND P0, PT, |R4|, c[0x2][0x0], PT ;  /* 0x008000000400762a */ /* 0x000e1c0003f0e200 */
[----:B0-----:R-:W-:Y:S01]  /*cbd0*/  @!P0 FMUL R27, R27, 1.175494350822287508e-38 ;  /* 0x008000001b1b8820 */ /* 0x001fe20000400000 */
[----:B------:R-:W-:Y:S05]  /*cbe0*/  BRA `(.L_x_24383) ;  /* 0x000008f000007947 */ /* 0x000fea0003800000 */
.L_x_24391:
        /* <DEDUP_REMOVED lines=26> */
.L_x_24394:
        /* <DEDUP_REMOVED lines=13> */
.L_x_24393:
[----:B----4-:R-:W4:Y:S02]  /*ce60*/  LDG.E.U16 R4, [R4.64] ;  /* 0x0000002404047981 */ /* 0x010f24000c1e1500 */
[----:B----4-:R-:W-:Y:S01]  /*ce70*/  PRMT R27, RZ, 0x5410, R4 ;  /* 0x00005410ff1b7816 */ /* 0x010fe20000000004 */
[----:B------:R-:W-:Y:S05]  /*ce80*/  BRA `(.L_x_24383) ;  /* 0x0000065000007947 */ /* 0x000fea0003800000 */
.L_x_24390:
        /* <DEDUP_REMOVED lines=11> */
.L_x_24397:
        /* <DEDUP_REMOVED lines=20> */
.L_x_24399:
[----:B------:R-:W-:Y:S05]  /*d080*/  BSYNC B0 ;  /* 0x0000000000007941 */ /* 0x000fea0003800000 */
.L_x_24398:
[----:B------:R-:W-:Y:S01]  /*d090*/  IMAD.SHL.U32 R3, R3, 0x100000, RZ ;  /* 0x0010000003037824 */ /* 0x000fe200078e00ff */
[----:B------:R-:W-:-:S04]  /*d0a0*/  LEA R0, R0, 0x3b800000, 0x17 ;  /* 0x3b80000000007811 */ /* 0x000fc800078eb8ff */
[----:B------:R-:W-:Y:S01]  /*d0b0*/  LOP3.LUT R27, R0, R3, R27, 0xfe, !PT ;  /* 0x00000003001b7212 */ /* 0x000fe200078efe1b */
[----:B------:R-:W-:Y:S05]  /*d0c0*/  BRA `(.L_x_24383) ;  /* 0x0000041000007947 */ /* 0x000fea0003800000 */
.L_x_24396:
        /* <DEDUP_REMOVED lines=20> */
.L_x_24401:
[----:B------:R-:W-:Y:S05]  /*d210*/  BSYNC B0 ;  /* 0x0000000000007941 */ /* 0x000fea0003800000 */
.L_x_24400:
[----:B------:R-:W-:Y:S01]  /*d220*/  IMAD.SHL.U32 R3, R3, 0x200000, RZ ;  /* 0x0020000003037824 */ /* 0x000fe200078e00ff */
[----:B------:R-:W-:-:S04]  /*d230*/  LEA R0, R0, 0x37800000, 0x17 ;  /* 0x3780000000007811 */ /* 0x000fc800078eb8ff */
[----:B------:R-:W-:Y:S01]  /*d240*/  LOP3.LUT R27, R0, R3, R27, 0xfe, !PT ;  /* 0x00000003001b7212 */ /* 0x000fe200078efe1b */
[----:B------:R-:W-:Y:S05]  /*d250*/  BRA `(.L_x_24383) ;  /* 0x0000028000007947 */ /* 0x000fea0003800000 */
.L_x_24395:
        /* <DEDUP_REMOVED lines=14> */
.L_x_24382:
        /* <DEDUP_REMOVED lines=21> */
.L_x_24403:
[----:B----4-:R-:W4:Y:S02]  /*d490*/  LDG.E.64 R4, [R4.64] ;  /* 0x0000002404047981 */ /* 0x010f24000c1e1b00 */
[----:B----4-:R0:W4:Y:S01]  /*d4a0*/  I2F.U64 R27, R4 ;  /* 0x00000004001b7312 */ /* 0x0101220000301000 */
[----:B------:R-:W-:Y:S05]  /*d4b0*/  BRA `(.L_x_24383) ;  /* 0x0000002000007947 */ /* 0x000fea0003800000 */
.L_x_24402:
[----:B----4-:R-:W4:Y:S02]  /*d4c0*/  LDG.E R4, [R4.64] ;  /* 0x0000002404047981 */ /* 0x010f24000c1e1900 */
[----:B----4-:R0:W4:Y:S02]  /*d4d0*/  I2F.U32 R27, R4 ;  /* 0x00000004001b7306 */ /* 0x0101240000201000 */
.L_x_24383:
[----:B------:R-:W-:Y:S05]  /*d4e0*/  BSYNC B6 ;  /* 0x0000000000067941 */ /* 0x000fea0003800000 */
.L_x_24377:
[----:B------:R-:W-:Y:S02]  /*d4f0*/  IADD3 R37, R37, 0x80, RZ ;  /* 0x0000008025257810 */ /* 0x000fe40007ffe0ff */
.L_x_24268:
[----:B------:R-:W-:Y:S05]  /*d500*/  BSYNC B7 ;  /* 0x0000000000077941 */ /* 0x000fea0003800000 */
.L_x_24267:
[----:B------:R-:W-:Y:S01]  /*d510*/  ISETP.GE.AND P0, PT, R37, R29, PT ;  /* 0x0000001d2500720c */ /* 0x000fe20003f06270 */
[----:B------:R-:W-:Y:S01]  /*d520*/  BSSY B7, `(.L_x_24404) ;  /* 0x0000467000077945 */ /* 0x000fe20003800000 */
[----:B------:R-:W-:Y:S01]  /*d530*/  IMAD.MOV.U32 R29, RZ, RZ, RZ ;  /* 0x000000ffff1d7224 */ /* 0x000fe200078e00ff */
[----:B------:R-:W-:Y:S01]  /*d540*/  CS2R R32, SRZ ;  /* 0x0000000000207805 */ /* 0x000fe2000001ff00 */
[----:B------:R-:W-:-:S09]  /*d550*/  IMAD.MOV.U32 R31, RZ, RZ, RZ ;  /* 0x000000ffff1f7224 */ /* 0x000fd200078e00ff */
        /* <DEDUP_REMOVED lines=22> */
.L_x_24410:
[----:B------:R-:W4:Y:S02]  /*d6c0*/  LDG.E.U8 R4, [R4.64] ;  /* 0x0000002404047981 */ /* 0x000f24000c1e1100 */
[----:B----4-:R0:W4:Y:S01]  /*d6d0*/  I2F.U16 R29, R4 ;  /* 0x00000004001d7306 */ /* 0x0101220000101000 */
[----:B------:R-:W-:Y:S05]  /*d6e0*/  BRA `(.L_x_24412) ;  /* 0x00000ca000007947 */ /* 0x000fea0003800000 */
.L_x_24409:
        /* <DEDUP_REMOVED lines=9> */
.L_x_24414:
[----:B------:R-:W4:Y:S02]  /*d780*/  LDG.E R4, [R4.64] ;  /* 0x0000002404047981 */ /* 0x000f24000c1e1900 */
[----:B----4-:R0:W4:Y:S01]  /*d790*/  I2F R29, R4 ;  /* 0x00000004001d7306 */ /* 0x0101220000201400 */
[----:B------:R-:W-:Y:S05]  /*d7a0*/  BRA `(.L_x_24412) ;  /* 0x00000be000007947 */ /* 0x000fea0003800000 */
.L_x_24413:
[----:B------:R-:W4:Y:S02]  /*d7b0*/  LDG.E.U16 R4, [R4.64] ;  /* 0x0000002404047981 */ /* 0x000f24000c1e1500 */
[----:B----4-:R0:W4:Y:S01]  /*d7c0*/  I2F.S16 R29, R4 ;  /* 0x00000004001d7306 */ /* 0x0101220000101400 */
[----:B------:R-:W-:Y:S05]  /*d7d0*/  BRA `(.L_x_24412) ;  /* 0x00000bb000007947 */ /* 0x000fea0003800000 */
.L_x_24408:
        /* <DEDUP_REMOVED lines=8> */
.L_x_24416:
[----:B------:R-:W4:Y:S02]  /*d860*/  LDG.E.U16 R4, [R4.64] ;  /* 0x0000002404047981 */ /* 0x000f24000c1e1500 */
[----:B----4-:R-:W-:Y:S01]  /*d870*/  HADD2.F32 R29, -RZ, R4.H0_H0 ;  /* 0x20000004ff1d7230 */ /* 0x010fe20000004100 */
[----:B------:R-:W-:Y:S05]  /*d880*/  BRA `(.L_x_24412) ;  /* 0x00000b0000007947 */ /* 0x000fea0003800000 */
.L_x_24415:
        /* <DEDUP_REMOVED lines=8> */
.L_x_24418:
[----:B------:R-:W4:Y:S02]  /*d910*/  LDG.E.U16 R4, [R4.64] ;  /* 0x0000002404047981 */ /* 0x000f24000c1e1500 */
[----:B----4-:R-:W-:Y:S01]  /*d920*/  HADD2.F32 R29, -RZ, R4.H0_H0 ;  /* 0x20000004ff1d7230 */ /* 0x010fe20000004100 */
[----:B------:R-:W-:Y:S05]  /*d930*/  BRA `(.L_x_24412) ;  /* 0x00000a5000007947 */ /* 0x000fea0003800000 */
.L_x_24417:
[----:B------:R-:W4:Y:S02]  /*d940*/  LDG.E.64 R4, [R4.64] ;  /* 0x0000002404047981 */ /* 0x000f24000c1e1b00 */
[----:B----4-:R-:W0:Y:S01]  /*d950*/  F2F.F32.F64 R29, R4 ;  /* 0x00000004001d7310 */ /* 0x010e220000301000 */
[----:B------:R-:W0:-:S14]  /*d960*/  DSETP.GEU.AND P0, PT, |R4|, c[0x2][0x0], PT ;  /* 0x008000000400762a */ /* 0x000e1c0003f0e200 */
[----:B0-----:R-:W-:Y:S01]  /*d970*/  @!P0 FMUL R29, R29, 1.175494350822287508e-38 ;  /* 0x008000001d1d8820 */ /* 0x001fe20000400000 */
[----:B------:R-:W-:Y:S05]  /*d980*/  BRA `(.L_x_24412) ;  /* 0x00000a0000007947 */ /* 0x000fea0003800000 */
.L_x_24407:
        /* <DEDUP_REMOVED lines=12> */
.L_x_24421:
[----:B------:R-:W4:Y:S02]  /*da50*/  LDG.E.64 R4, [R4.64] ;  /* 0x0000002404047981 */ /* 0x000f24000c1e1b00 */
[----:B----4-:R-:W0:Y:S01]  /*da60*/  F2F.F32.F64 R29, R4 ;  /* 0x00000004001d7310 */ /* 0x010e220000301000 */
[----:B------:R-:W0:-:S14]  /*da70*/  DSETP.GEU.AND P0, PT, |R4|, c[0x2][0x0], PT ;  /* 0x008000000400762a */ /* 0x000e1c0003f0e200 */
[----:B0-----:R-:W-:Y:S01]  /*da80*/  @!P0 FMUL R29, R29, 1.175494350822287508e-38 ;  /* 0x008000001d1d8820 */ /* 0x001fe20000400000 */
[----:B------:R-:W-:Y:S05]  /*da90*/  BRA `(.L_x_24412) ;  /* 0x000008f000007947 */ /* 0x000fea0003800000 */
.L_x_24420:
        /* <DEDUP_REMOVED lines=26> */
.L_x_24423:
        /* <DEDUP_REMOVED lines=13> */
.L_x_24422:
[----:B------:R-:W4:Y:S02]  /*dd10*/  LDG.E.U16 R4, [R4.64] ;  /* 0x0000002404047981 */ /* 0x000f24000c1e1500 */
[----:B----4-:R-:W-:Y:S01]  /*dd20*/  PRMT R29, RZ, 0x5410, R4 ;  /* 0x00005410ff1d7816 */ /* 0x010fe20000000004 */
[----:B------:R-:W-:Y:S05]  /*dd30*/  BRA `(.L_x_24412) ;  /* 0x0000065000007947 */ /* 0x000fea0003800000 */
.L_x_24419:
        /* <DEDUP_REMOVED lines=11> */
.L_x_24426:
        /* <DEDUP_REMOVED lines=20> */
.L_x_24428:
[----:B------:R-:W-:Y:S05]  /*df30*/  BSYNC B0 ;  /* 0x0000000000007941 */ /* 0x000fea0003800000 */
.L_x_24427:
[----:B------:R-:W-:Y:S01]  /*df40*/  IMAD.SHL.U32 R3, R3, 0x100000, RZ ;  /* 0x0010000003037824 */ /* 0x000fe200078e00ff */
[----:B------:R-:W-:-:S04]  /*df50*/  LEA R0, R0, 0x3b800000, 0x17 ;  /* 0x3b80000000007811 */ /* 0x000fc800078eb8ff */
[----:B------:R-:W-:Y:S01]  /*df60*/  LOP3.LUT R29, R0, R3, R29, 0xfe, !PT ;  /* 0x00000003001d7212 */ /* 0x000fe200078efe1d */
[----:B------:R-:W-:Y:S05]  /*df70*/  BRA `(.L_x_24412) ;  /* 0x0000041000007947 */ /* 0x000fea0003800000 */
.L_x_24425:
        /* <DEDUP_REMOVED lines=20> */
.L_x_24430:
[----:B------:R-:W-:Y:S05]  /*e0c0*/  BSYNC B0 ;  /* 0x0000000000007941 */ /* 0x000fea0003800000 */
.L_x_24429:
[----:B------:R-:W-:Y:S01]  /*e0d0*/  IMAD.SHL.U32 R3, R3, 0x200000, RZ ;  /* 0x0020000003037824 */ /* 0x000fe200078e00ff */
[----:B------:R-:W-:-:S04]  /*e0e0*/  LEA R0, R0, 0x37800000, 0x17 ;  /* 0x3780000000007811 */ /* 0x000fc800078eb8ff */
[----:B------:R-:W-:Y:S01]  /*e0f0*/  LOP3.LUT R29, R0, R3, R29, 0xfe, !PT ;  /* 0x00000003001d7212 */ /* 0x000fe200078efe1d */
[----:B------:R-:W-:Y:S05]  /*e100*/  BRA `(.L_x_24412) ;  /* 0x0000028000007947 */ /* 0x000fea0003800000 */
.L_x_24424:
        /* <DEDUP_REMOVED lines=14> */
.L_x_24411:
        /* <DEDUP_REMOVED lines=21> */
.L_x_24432:
[----:B------:R-:W4:Y:S02]  /*e340*/  LDG.E.64 R4, [R4.64] ;  /* 0x0000002404047981 */ /* 0x000f24000c1e1b00 */
[----:B----4-:R0:W4:Y:S01]  /*e350*/  I2F.U64 R29, R4 ;  /* 0x00000004001d7312 */ /* 0x0101220000301000 */
[----:B------:R-:W-:Y:S05]  /*e360*/  BRA `(.L_x_24412) ;  /* 0x0000002000007947 */ /* 0x000fea0003800000 */
.L_x_24431:
[----:B------:R-:W4:Y:S02]  /*e370*/  LDG.E R4, [R4.64] ;  /* 0x0000002404047981 */ /* 0x000f24000c1e1900 */
[----:B----4-:R0:W4:Y:S02]  /*e380*/  I2F.U32 R29, R4 ;  /* 0x00000004001d7306 */ /* 0x0101240000201000 */
.L_x_24412:
[----:B------:R-:W-:Y:S05]  /*e390*/  BSYNC B6 ;  /* 0x0000000000067941 */ /* 0x000fea0003800000 */
.L_x_24406:
        /* <DEDUP_REMOVED lines=19> */
.L_x_24437:
[----:B----4-:R-:W4:Y:S02]  /*e4d0*/  LDG.E.U8 R4, [R4.64] ;  /* 0x0000002404047981 */ /* 0x010f24000c1e1100 */
[----:B----4-:R0:W4:Y:S01]  /*e4e0*/  I2F.U16 R31, R4 ;  /* 0x00000004001f7306 */ /* 0x0101220000101000 */
[----:B------:R-:W-:Y:S05]  /*e4f0*/  BRA `(.L_x_24439) ;  /* 0x00000ca000007947 */ /* 0x000fea0003800000 */
.L_x_24436:
        /* <DEDUP_REMOVED lines=9> */
.L_x_24441:
[----:B----4-:R-:W4:Y:S02]  /*e590*/  LDG.E R4, [R4.64] ;  /* 0x0000002404047981 */ /* 0x010f24000c1e1900 */
[----:B----4-:R0:W4:Y:S01]  /*e5a0*/  I2F R31, R4 ;  /* 0x00000004001f7306 */ /* 0x0101220000201400 */
[----:B------:R-:W-:Y:S05]  /*e5b0*/  BRA `(.L_x_24439) ;  /* 0x00000be000007947 */ /* 0x000fea0003800000 */
.L_x_24440:
[----:B----4-:R-:W4:Y:S02]  /*e5c0*/  LDG.E.U16 R4, [R4.64] ;  /* 0x0000002404047981 */ /* 0x010f24000c1e1500 */
[----:B----4-:R0:W4:Y:S01]  /*e5d0*/  I2F.S16 R31, R4 ;  /* 0x00000004001f7306 */ /* 0x0101220000101400 */
[----:B------:R-:W-:Y:S05]  /*e5e0*/  BRA `(.L_x_24439) ;  /* 0x00000bb000007947 */ /* 0x000fea0003800000 */
.L_x_24435:
        /* <DEDUP_REMOVED lines=8> */
.L_x_24443:
[----:B----4-:R-:W4:Y:S02]  /*e670*/  LDG.E.U16 R4, [R4.64] ;  /* 0x0000002404047981 */ /* 0x010f24000c1e1500 */
[----:B----4-:R-:W-:Y:S01]  /*e680*/  HADD2.F32 R31, -RZ, R4.H0_H0 ;  /* 0x20000004ff1f7230 */ /* 0x010fe20000004100 */
[----:B------:R-:W-:Y:S05]  /*e690*/  BRA `(.L_x_24439) ;  /* 0x00000b0000007947 */ /* 0x000fea0003800000 */
.L_x_24442:
        /* <DEDUP_REMOVED lines=8> */
.L_x_24445:
[----:B----4-:R-:W4:Y:S02]  /*e720*/  LDG.E.U16 R4, [R4.64] ;  /* 0x0000002404047981 */ /* 0x010f24000c1e1500 */
[----:B----4-:R-:W-:Y:S01]  /*e730*/  HADD2.F32 R31, -RZ, R4.H0_H0 ;  /* 0x20000004ff1f7230 */ /* 0x010fe20000004100 */
[----:B------:R-:W-:Y:S05]  /*e740*/  BRA `(.L_x_24439) ;  /* 0x00000a5000007947 */ /* 0x000fea0003800000 */
.L_x_24444:
[----:B----4-:R-:W4:Y:S02]  /*e750*/  LDG.E.64 R4, [R4.64] ;  /* 0x0000002404047981 */ /* 0x010f24000c1e1b00 */
[----:B----4-:R-:W0:Y:S01]  /*e760*/  F2F.F32.F64 R31, R4 ;  /* 0x00000004001f7310 */ /* 0x010e220000301000 */
[----:B------:R-:W0:-:S14]  /*e770*/  DSETP.GEU.AND P0, PT, |R4|, c[0x2][0x0], PT ;  /* 0x008000000400762a */ /* 0x000e1c0003f0e200 */
[----:B0-----:R-:W-:Y:S01]  /*e780*/  @!P0 FMUL R31, R31, 1.175494350822287508e-38 ;  /* 0x008000001f1f8820 */ /* 0x001fe20000400000 */
[----:B------:R-:W-:Y:S05]  /*e790*/  BRA `(.L_x_24439) ;  /* 0x00000a0000007947 */ /* 0x000fea0003800000 */
.L_x_24434:
        /* <DEDUP_REMOVED lines=12> */
.L_x_24448:
[----:B----4-:R-:W4:Y:S02]  /*e860*/  LDG.E.64 R4, [R4.64] ;  /* 0x0000002404047981 */ /* 0x010f24000c1e1b00 */
[----:B----4-:R-:W0:Y:S01]  /*e870*/  F2F.F32.F64 R31, R4 ;  /* 0x00000004001f7310 */ /* 0x010e220000301000 */
[----:B------:R-:W0:-:S14]  /*e880*/  DSETP.GEU.AND P0, PT, |R4|, c[0x2][0x0], PT ;  /* 0x008000000400762a */ /* 0x000e1c0003f0e200 */
[----:B0-----:R-:W-:Y:S01]  /*e890*/  @!P0 FMUL R31, R31, 1.175494350822287508e-38 ;  /* 0x008000001f1f8820 */ /* 0x001fe20000400000 */
[----:B------:R-:W-:Y:S05]  /*e8a0*/  BRA `(.L_x_24439) ;  /* 0x000008f000007947 */ /* 0x000fea0003800000 */
.L_x_24447:
        /* <DEDUP_REMOVED lines=26> */
.L_x_24450:
        /* <DEDUP_REMOVED lines=13> */
.L_x_24449:
[----:B----4-:R-:W4:Y:S02]  /*eb20*/  LDG.E.U16 R4, [R4.64] ;  /* 0x0000002404047981 */ /* 0x010f24000c1e1500 */
[----:B----4-:R-:W-:Y:S01]  /*eb30*/  PRMT R31, RZ, 0x5410, R4 ;  /* 0x00005410ff1f7816 */ /* 0x010fe20000000004 */
[----:B------:R-:W-:Y:S05]  /*eb40*/  BRA `(.L_x_24439) ;  /* 0x0000065000007947 */ /* 0x000fea0003800000 */
.L_x_24446:
        /* <DEDUP_REMOVED lines=11> */
.L_x_24453:
        /* <DEDUP_REMOVED lines=20> */
.L_x_24455:
[----:B------:R-:W-:Y:S05]  /*ed40*/  BSYNC B0 ;  /* 0x0000000000007941 */ /* 0x000fea0003800000 */
.L_x_24454:
[----:B------:R-:W-:Y:S01]  /*ed50*/  IMAD.SHL.U32 R3, R3, 0x100000, RZ ;  /* 0x0010000003037824 */ /* 0x000fe200078e00ff */
[----:B------:R-:W-:-:S04]  /*ed60*/  LEA R0, R0, 0x3b800000, 0x17 ;  /* 0x3b80000000007811 */ /* 0x000fc800078eb8ff */
[----:B------:R-:W-:Y:S01]  /*ed70*/  LOP3.LUT R31, R0, R3, R31, 0xfe, !PT ;  /* 0x00000003001f7212 */ /* 0x000fe200078efe1f */
[----:B------:R-:W-:Y:S05]  /*ed80*/  BRA `(.L_x_24439) ;  /* 0x0000041000007947 */ /* 0x000fea0003800000 */
.L_x_24452:
        /* <DEDUP_REMOVED lines=20> */
.L_x_24457:
[----:B------:R-:W-:Y:S05]  /*eed0*/  BSYNC B0 ;  /* 0x0000000000007941 */ /* 0x000fea0003800000 */
.L_x_24456:
[----:B------:R-:W-:Y:S01]  /*eee0*/  IMAD.SHL.U32 R3, R3, 0x200000, RZ ;  /* 0x0020000003037824 */ /* 0x000fe200078e00ff */
[----:B------:R-:W-:-:S04]  /*eef0*/  LEA R0, R0, 0x37800000, 0x17 ;  /* 0x3780000000007811 */ /* 0x000fc800078eb8ff */
[----:B------:R-:W-:Y:S01]  /*ef00*/  LOP3.LUT R31, R0, R3, R31, 0xfe, !PT ;  /* 0x00000003001f7212 */ /* 0x000fe200078efe1f */
[----:B------:R-:W-:Y:S05]  /*ef10*/  BRA `(.L_x_24439) ;  /* 0x0000028000007947 */ /* 0x000fea0003800000 */
.L_x_24451:
        /* <DEDUP_REMOVED lines=14> */
.L_x_24438:
        /* <DEDUP_REMOVED lines=21> */
.L_x_24459:
[----:B----4-:R-:W4:Y:S02]  /*f150*/  LDG.E.64 R4, [R4.64] ;  /* 0x0000002404047981 */ /* 0x010f24000c1e1b00 */
[----:B----4-:R0:W4:Y:S01]  /*f160*/  I2F.U64 R31, R4 ;  /* 0x00000004001f7312 */ /* 0x0101220000301000 */
[----:B------:R-:W-:Y:S05]  /*f170*/  BRA `(.L_x_24439) ;  /* 0x0000002000007947 */ /* 0x000fea0003800000 */
.L_x_24458:
[----:B----4-:R-:W4:Y:S02]  /*f180*/  LDG.E R4, [R4.64] ;  /* 0x0000002404047981 */ /* 0x010f24000c1e1900 */
[----:B----4-:R0:W4:Y:S02]  /*f190*/  I2F.U32 R31, R4 ;  /* 0x00000004001f7306 */ /* 0x0101240000201000 */
.L_x_24439:
[----:B------:R-:W-:Y:S05]  /*f1a0*/  BSYNC B6 ;  /* 0x0000000000067941 */ /* 0x000fea0003800000 */
.L_x_24433:
        /* <DEDUP_REMOVED lines=19> */
.L_x_24464:
[----:B----4-:R-:W4:Y:S02]  /*f2e0*/  LDG.E.U8 R4, [R4.64] ;  /* 0x0000002404047981 */ /* 0x010f24000c1e1100 */
[----:B----4-:R0:W4:Y:S01]  /*f2f0*/  I2F.U16 R32, R4 ;  /* 0x0000000400207306 */ /* 0x0101220000101000 */
[----:B------:R-:W-:Y:S05]  /*f300*/  BRA `(.L_x_24466) ;  /* 0x00000ca000007947 */ /* 0x000fea0003800000 */
.L_x_24463:
        /* <DEDUP_REMOVED lines=9> */
.L_x_24468:
[----:B----4-:R-:W4:Y:S02]  /*f3a0*/  LDG.E R4, [R4.64] ;  /* 0x0000002404047981 */ /* 0x010f24000c1e1900 */
[----:B----4-:R0:W4:Y:S01]  /*f3b0*/  I2F R32, R4 ;  /* 0x0000000400207306 */ /* 0x0101220000201400 */
[----:B------:R-:W-:Y:S05]  /*f3c0*/  BRA `(.L_x_24466) ;  /* 0x00000be000007947 */ /* 0x000fea0003800000 */
.L_x_24467:
[----:B----4-:R-:W4:Y:S02]  /*f3d0*/  LDG.E.U16 R4, [R4.64] ;  /* 0x0000002404047981 */ /* 0x010f24000c1e1500 */
[----:B----4-:R0:W4:Y:S01]  /*f3e0*/  I2F.S16 R32, R4 ;  /* 0x0000000400207306 */ /* 0x0101220000101400 */
[----:B------:R-:W-:Y:S05]  /*f3f0*/  BRA `(.L_x_24466) ;  /* 0x00000bb000007947 */ /* 0x000fea0003800000 */
.L_x_24462:
        /* <DEDUP_REMOVED lines=8> */
.L_x_24470:
[----:B----4-:R-:W4:Y:S02]  /*f480*/  LDG.E.U16 R4, [R4.64] ;  /* 0x0000002404047981 */ /* 0x010f24000c1e1500 */
[----:B----4-:R-:W-:Y:S01]  /*f490*/  HADD2.F32 R32, -RZ, R4.H0_H0 ;  /* 0x20000004ff207230 */ /* 0x010fe20000004100 */
[----:B------:R-:W-:Y:S05]  /*f4a0*/  BRA `(.L_x_24466) ;  /* 0x00000b0000007947 */ /* 0x000fea0003800000 */
.L_x_24469:
        /* <DEDUP_REMOVED lines=8> */
.L_x_24472:
[----:B----4-:R-:W4:Y:S02]  /*f530*/  LDG.E.U16 R4, [R4.64] ;  /* 0x0000002404047981 */ /* 0x010f24000c1e1500 */
[----:B----4-:R-:W-:Y:S01]  /*f540*/  HADD2.F32 R32, -RZ, R4.H0_H0 ;  /* 0x20000004ff207230 */ /* 0x010fe20000004100 */
[----:B------:R-:W-:Y:S05]  /*f550*/  BRA `(.L_x_24466) ;  /* 0x00000a5000007947 */ /* 0x000fea0003800000 */
.L_x_24471:
[----:B----4-:R-:W4:Y:S02]  /*f560*/  LDG.E.64 R4, [R4.64] ;  /* 0x0000002404047981 */ /* 0x010f24000c1e1b00 */
[----:B----4-:R-:W0:Y:S01]  /*f570*/  F2F.F32.F64 R32, R4 ;  /* 0x0000000400207310 */ /* 0x010e220000301000 */
[----:B------:R-:W0:-:S14]  /*f580*/  DSETP.GEU.AND P0, PT, |R4|, c[0x2][0x0], PT ;  /* 0x008000000400762a */ /* 0x000e1c0003f0e200 */
[----:B0-----:R-:W-:Y:S01]  /*f590*/  @!P0 FMUL R32, R32, 1.175494350822287508e-38 ;  /* 0x0080000020208820 */ /* 0x001fe20000400000 */
[----:B------:R-:W-:Y:S05]  /*f5a0*/  BRA `(.L_x_24466) ;  /* 0x00000a0000007947 */ /* 0x000fea0003800000 */
.L_x_24461:
        /* <DEDUP_REMOVED lines=12> */
.L_x_24475:
[----:B----4-:R-:W4:Y:S02]  /*f670*/  LDG.E.64 R4, [R4.64] ;  /* 0x0000002404047981 */ /* 0x010f24000c1e1b00 */
[----:B----4-:R-:W0:Y:S01]  /*f680*/  F2F.F32.F64 R32, R4 ;  /* 0x0000000400207310 */ /* 0x010e220000301000 */
[----:B------:R-:W0:-:S14]  /*f690*/  DSETP.GEU.AND P0, PT, |R4|, c[0x2][0x0], PT ;  /* 0x008000000400762a */ /* 0x000e1c0003f0e200 */
[----:B0-----:R-:W-:Y:S01]  /*f6a0*/  @!P0 FMUL R32, R32, 1.175494350822287508e-38 ;  /* 0x0080000020208820 */ /* 0x001fe20000400000 */
[----:B------:R-:W-:Y:S05]  /*f6b0*/  BRA `(.L_x_24466) ;  /* 0x000008f000007947 */ /* 0x000fea0003800000 */
.L_x_24474:
        /* <DEDUP_REMOVED lines=26> */
.L_x_24477:
        /* <DEDUP_REMOVED lines=13> */
.L_x_24476:
[----:B----4-:R-:W4:Y:S02]  /*f930*/  LDG.E.U16 R4, [R4.64] ;  /* 0x0000002404047981 */ /* 0x010f24000c1e1500 */
[----:B----4-:R-:W-:Y:S01]  /*f940*/  PRMT R32, RZ, 0x5410, R4 ;  /* 0x00005410ff207816 */ /* 0x010fe20000000004 */
[----:B------:R-:W-:Y:S05]  /*f950*/  BRA `(.L_x_24466) ;  /* 0x0000065000007947 */ /* 0x000fea0003800000 */
.L_x_24473:
        /* <DEDUP_REMOVED lines=11> */
.L_x_24480:
        /* <DEDUP_REMOVED lines=20> */
.L_x_24482:
[----:B------:R-:W-:Y:S05]  /*fb50*/  BSYNC B0 ;  /* 0x0000000000007941 */ /* 0x000fea0003800000 */
.L_x_24481:
[----:B------:R-:W-:Y:S01]  /*fb60*/  IMAD.SHL.U32 R3, R3, 0x100000, RZ ;  /* 0x0010000003037824 */ /* 0x000fe200078e00ff */
[----:B------:R-:W-:-:S04]  /*fb70*/  LEA R5, R0, 0x3b800000, 0x17 ;  /* 0x3b80000000057811 */ /* 0x000fc800078eb8ff */
[----:B------:R-:W-:Y:S01]  /*fb80*/  LOP3.LUT R32, R5, R3, R32, 0xfe, !PT ;  /* 0x0000000305207212 */ /* 0x000fe200078efe20 */
[----:B------:R-:W-:Y:S05]  /*fb90*/  BRA `(.L_x_24466) ;  /* 0x0000041000007947 */ /* 0x000fea0003800000 */
.L_x_24479:
        /* <DEDUP_REMOVED lines=20> */
.L_x_24484:
[----:B------:R-:W-:Y:S05]  /*fce0*/  BSYNC B0 ;  /* 0x0000000000007941 */ /* 0x000fea0003800000 */
.L_x_24483:
[----:B------:R-:W-:Y:S01]  /*fcf0*/  IMAD.SHL.U32 R3, R3, 0x200000, RZ ;  /* 0x0020000003037824 */ /* 0x000fe200078e00ff */
[----:B------:R-:W-:-:S04]  /*fd00*/  LEA R5, R0, 0x37800000, 0x17 ;  /* 0x3780000000057811 */ /* 0x000fc800078eb8ff */
[----:B------:R-:W-:Y:S01]  /*fd10*/  LOP3.LUT R32, R5, R3, R32, 0xfe, !PT ;  /* 0x0000000305207212 */ /* 0x000fe200078efe20 */
[----:B------:R-:W-:Y:S05]  /*fd20*/  BRA `(.L_x_24466) ;  /* 0x0000028000007947 */ /* 0x000fea0003800000 */
.L_x_24478:
        /* <DEDUP_REMOVED lines=14> */
.L_x_24465:
        /* <DEDUP_REMOVED lines=21> */
.L_x_24486:
[----:B----4-:R-:W4:Y:S02]  /*ff60*/  LDG.E.64 R4, [R4.64] ;  /* 0x0000002404047981 */ /* 0x010f24000c1e1b00 */
[----:B----4-:R0:W4:Y:S01]  /*ff70*/  I2F.U64 R32, R4 ;  /* 0x0000000400207312 */ /* 0x0101220000301000 */
[----:B------:R-:W-:Y:S05]  /*ff80*/  BRA `(.L_x_24466) ;  /* 0x0000002000007947 */ /* 0x000fea0003800000 */
.L_x_24485:
[----:B----4-:R-:W4:Y:S02]  /*ff90*/  LDG.E R4, [R4.64] ;  /* 0x0000002404047981 */ /* 0x010f24000c1e1900 */
[----:B----4-:R0:W4:Y:S02]  /*ffa0*/  I2F.U32 R32, R4 ;  /* 0x0000000400207306 */ /* 0x0101240000201000 */
.L_x_24466:
[----:B------:R-:W-:Y:S05]  /*ffb0*/  BSYNC B6 ;  /* 0x0000000000067941 */ /* 0x000fea0003800000 */
.L_x_24460:
        /* <DEDUP_REMOVED lines=19> */
.L_x_24491:
[----:B----4-:R-:W4:Y:S02]  /*100f0*/  LDG.E.U8 R4, [R4.64] ;  /* 0x0000002404047981 */ /* 0x010f24000c1e1100 */
[----:B----4-:R0:W4:Y:S01]  /*10100*/  I2F.U16 R33, R4 ;  /* 0x0000000400217306 */ /* 0x0101220000101000 */
[----:B------:R-:W-:Y:S05]  /*10110*/  BRA `(.L_x_24493) ;  /* 0x00000ca000007947 */ /* 0x000fea0003800000 */
.L_x_24490:
        /* <DEDUP_REMOVED lines=9> */
.L_x_24495:
[----:B----4-:R-:W4:Y:S02]  /*101b0*/  LDG.E R4, [R4.64] ;  /* 0x0000002404047981 */ /* 0x010f24000c1e1900 */
[----:B----4-:R0:W4:Y:S01]  /*101c0*/  I2F R33, R4 ;  /* 0x0000000400217306 */ /* 0x0101220000201400 */
[----:B------:R-:W-:Y:S05]  /*101d0*/  BRA `(.L_x_24493) ;  /* 0x00000be000007947 */ /* 0x000fea0003800000 */
.L_x_24494:
[----:B----4-:R-:W4:Y:S02]  /*101e0*/  LDG.E.U16 R4, [R4.64] ;  /* 0x0000002404047981 */ /* 0x010f24000c1e1500 */
[----:B----4-:R0:W4:Y:S01]  /*101f0*/  I2F.S16 R33, R4 ;  /* 0x0000000400217306 */ /* 0x0101220000101400 */
[----:B------:R-:W-:Y:S05]  /*10200*/  BRA `(.L_x_24493) ;  /* 0x00000bb000007947 */ /* 0x000fea0003800000 */
.L_x_24489:
        /* <DEDUP_REMOVED lines=8> */
.L_x_24497:
[----:B----4-:R-:W4:Y:S02]  /*10290*/  LDG.E.U16 R4, [R4.64] ;  /* 0x0000002404047981 */ /* 0x010f24000c1e1500 */
[----:B----4-:R-:W-:Y:S01]  /*102a0*/  HADD2.F32 R33, -RZ, R4.H0_H0 ;  /* 0x20000004ff217230 */ /* 0x010fe20000004100 */
[----:B------:R-:W-:Y:S05]  /*102b0*/  BRA `(.L_x_24493) ;  /* 0x00000b0000007947 */ /* 0x000fea0003800000 */
.L_x_24496:
        /* <DEDUP_REMOVED lines=8> */
.L_x_24499:
[----:B----4-:R-:W4:Y:S02]  /*10340*/  LDG.E.U16 R4, [R4.64] ;  /* 0x0000002404047981 */ /* 0x010f24000c1e1500 */
[----:B----4-:R-:W-:Y:S01]  /*10350*/  HADD2.F32 R33, -RZ, R4.H0_H0 ;  /* 0x20000004ff217230 */ /* 0x010fe20000004100 */
[----:B------:R-:W-:Y:S05]  /*10360*/  BRA `(.L_x_24493) ;  /* 0x00000a5000007947 */ /* 0x000fea0003800000 */
.L_x_24498:
[----:B----4-:R-:W4:Y:S02]  /*10370*/  LDG.E.64 R4, [R4.64] ;  /* 0x0000002404047981 */ /* 0x010f24000c1e1b00 */
[----:B----4-:R-:W0:Y:S01]  /*10380*/  F2F.F32.F64 R33, R4 ;  /* 0x0000000400217310 */ /* 0x010e220000301000 */
[----:B------:R-:W0:-:S14]  /*10390*/  DSETP.GEU.AND P0, PT, |R4|, c[0x2][0x0], PT ;  /* 0x008000000400762a */ /* 0x000e1c0003f0e200 */
[----:B0-----:R-:W-:Y:S01]  /*103a0*/  @!P0 FMUL R33, R33, 1.175494350822287508e-38 ;  /* 0x0080000021218820 */ /* 0x001fe20000400000 */
[----:B------:R-:W-:Y:S05]  /*103b0*/  BRA `(.L_x_24493) ;  /* 0x00000a0000007947 */ /* 0x000fea0003800000 */
.L_x_24488:
        /* <DEDUP_REMOVED lines=12> */
.L_x_24502:
[----:B----4-:R-:W4:Y:S02]  /*10480*/  LDG.E.64 R4, [R4.64] ;  /* 0x0000002404047981 */ /* 0x010f24000c1e1b00 */
[----:B----4-:R-:W0:Y:S01]  /*10490*/  F2F.F32.F64 R33, R4 ;  /* 0x0000000400217310 */ /* 0x010e220000301000 */
[----:B------:R-:W0:-:S14]  /*104a0*/  DSETP.GEU.AND P0, PT, |R4|, c[0x2][0x0], PT ;  /* 0x008000000400762a */ /* 0x000e1c0003f0e200 */
[----:B0-----:R-:W-:Y:S01]  /*104b0*/  @!P0 FMUL R33, R33, 1.175494350822287508e-38 ;  /* 0x0080000021218820 */ /* 0x001fe20000400000 */
[----:B------:R-:W-:Y:S05]  /*104c0*/  BRA `(.L_x_24493) ;  /* 0x000008f000007947 */ /* 0x000fea0003800000 */
.L_x_24501:
        /* <DEDUP_REMOVED lines=26> */
.L_x_24504:
        /* <DEDUP_REMOVED lines=13> */
.L_x_24503:
[----:B----4-:R-:W4:Y:S02]  /*10740*/  LDG.E.U16 R4, [R4.64] ;  /* 0x0000002404047981 */ /* 0x010f24000c1e1500 */
[----:B----4-:R-:W-:Y:S01]  /*10750*/  PRMT R33, RZ, 0x5410, R4 ;  /* 0x00005410ff217816 */ /* 0x010fe20000000004 */
[----:B------:R-:W-:Y:S05]  /*10760*/  BRA `(.L_x_24493) ;  /* 0x0000065000007947 */ /* 0x000fea0003800000 */
.L_x_24500:
        /* <DEDUP_REMOVED lines=11> */
.L_x_24507:
        /* <DEDUP_REMOVED lines=20> */
.L_x_24509:
[----:B------:R-:W-:Y:S05]  /*10960*/  BSYNC B0 ;  /* 0x0000000000007941 */ /* 0x000fea0003800000 */
.L_x_24508:
[----:B------:R-:W-:Y:S01]  /*10970*/  IMAD.SHL.U32 R3, R3, 0x100000, RZ ;  /* 0x0010000003037824 */ /* 0x000fe200078e00ff */
[----:B------:R-:W-:-:S04]  /*10980*/  LEA R0, R0, 0x3b800000, 0x17 ;  /* 0x3b80000000007811 */ /* 0x000fc800078eb8ff */
[----:B------:R-:W-:Y:S01]  /*10990*/  LOP3.LUT R33, R0, R3, R33, 0xfe, !PT ;  /* 0x0000000300217212 */ /* 0x000fe200078efe21 */
[----:B------:R-:W-:Y:S05]  /*109a0*/  BRA `(.L_x_24493) ;  /* 0x0000041000007947 */ /* 0x000fea0003800000 */
.L_x_24506:
        /* <DEDUP_REMOVED lines=20> */
.L_x_24511:
[----:B------:R-:W-:Y:S05]  /*10af0*/  BSYNC B0 ;  /* 0x0000000000007941 */ /* 0x000fea0003800000 */
.L_x_24510:
[----:B------:R-:W-:Y:S01]  /*10b00*/  IMAD.SHL.U32 R3, R3, 0x200000, RZ ;  /* 0x0020000003037824 */ /* 0x000fe200078e00ff */
[----:B------:R-:W-:-:S04]  /*10b10*/  LEA R0, R0, 0x37800000, 0x17 ;  /* 0x3780000000007811 */ /* 0x000fc800078eb8ff */
[----:B------:R-:W-:Y:S01]  /*10b20*/  LOP3.LUT R33, R0, R3, R33, 0xfe, !PT ;  /* 0x0000000300217212 */ /* 0x000fe200078efe21 */
[----:B------:R-:W-:Y:S05]  /*10b30*/  BRA `(.L_x_24493) ;  /* 0x0000028000007947 */ /* 0x000fea0003800000 */
.L_x_24505:
        /* <DEDUP_REMOVED lines=14> */
.L_x_24492:
        /* <DEDUP_REMOVED lines=21> */
.L_x_24513:
[----:B----4-:R-:W4:Y:S02]  /*10d70*/  LDG.E.64 R4, [R4.64] ;  /* 0x0000002404047981 */ /* 0x010f24000c1e1b00 */
[----:B----4-:R0:W4:Y:S01]  /*10d80*/  I2F.U64 R33, R4 ;  /* 0x0000000400217312 */ /* 0x0101220000301000 */
[----:B------:R-:W-:Y:S05]  /*10d90*/  BRA `(.L_x_24493) ;  /* 0x0000002000007947 */ /* 0x000fea0003800000 */
.L_x_24512:
[----:B----4-:R-:W4:Y:S02]  /*10da0*/  LDG.E R4, [R4.64] ;  /* 0x0000002404047981 */ /* 0x010f24000c1e1900 */
[----:B----4-:R0:W4:Y:S02]  /*10db0*/  I2F.U32 R33, R4 ;  /* 0x0000000400217306 */ /* 0x0101240000201000 */
.L_x_24493:
[----:B------:R-:W-:Y:S05]  /*10dc0*/  BSYNC B6 ;  /* 0x0000000000067941 */ /* 0x000fea0003800000 */
.L_x_24487:
        /* <DEDUP_REMOVED lines=18> */
.L_x_24517:
[----:B----4-:R-:W4:Y:S02]  /*10ef0*/  LDG.E.U8 R4, [R4.64] ;  /* 0x0000002404047981 */ /* 0x010f24000c1e1100 */
[----:B----4-:R0:W4:Y:S01]  /*10f00*/  I2F.U16 R35, R4 ;  /* 0x0000000400237306 */ /* 0x0101220000101000 */
[----:B------:R-:W-:Y:S05]  /*10f10*/  BRA `(.L_x_24405) ;  /* 0x00000c7000007947 */ /* 0x000fea0003800000 */
.L_x_24516:
        /* <DEDUP_REMOVED lines=9> */
.L_x_24520:
[----:B----4-:R-:W4:Y:S02]  /*10fb0*/  LDG.E R4, [R4.64] ;  /* 0x0000002404047981 */ /* 0x010f24000c1e1900 */
[----:B----4-:R0:W4:Y:S01]  /*10fc0*/  I2F R35, R4 ;  /* 0x0000000400237306 */ /* 0x0101220000201400 */
[----:B------:R-:W-:Y:S05]  /*10fd0*/  BRA `(.L_x_24405) ;  /* 0x00000bb000007947 */ /* 0x000fea0003800000 */
.L_x_24519:
[----:B----4-:R-:W4:Y:S02]  /*10fe0*/  LDG.E.U16 R4, [R4.64] ;  /* 0x0000002404047981 */ /* 0x010f24000c1e1500 */
[----:B----4-:R0:W4:Y:S01]  /*10ff0*/  I2F.S16 R35, R4 ;  /* 0x0000000400237306 */ /* 0x0101220000101400 */
[----:B------:R-:W-:Y:S05]  /*11000*/  BRA `(.L_x_24405) ;  /* 0x00000b8000007947 */ /* 0x000fea0003800000 */
.L_x_24515:
        /* <DEDUP_REMOVED lines=8> */
.L_x_24522:
[----:B----4-:R-:W4:Y:S02]  /*11090*/  LDG.E.U16 R4, [R4.64] ;  /* 0x0000002404047981 */ /* 0x010f24000c1e1500 */
[----:B----4-:R-:W-:Y:S01]  /*110a0*/  HADD2.F32 R35, -RZ, R4.H0_H0 ;  /* 0x20000004ff237230 */ /* 0x010fe20000004100 */
[----:B------:R-:W-:Y:S05]  /*110b0*/  BRA `(.L_x_24405) ;  /* 0x00000ad000007947 */ /* 0x000fea0003800000 */
.L_x_24521:
        /* <DEDUP_REMOVED lines=8> */
.L_x_24524:
[----:B----4-:R-:W4:Y:S02]  /*11140*/  LDG.E.U16 R4, [R4.64] ;  /* 0x0000002404047981 */ /* 0x010f24000c1e1500 */
[----:B----4-:R-:W-:Y:S01]  /*11150*/  HADD2.F32 R35, -RZ, R4.H0_H0 ;  /* 0x20000004ff237230 */ /* 0x010fe20000004100 */
[----:B------:R-:W-:Y:S05]  /*11160*/  BRA `(.L_x_24405) ;  /* 0x00000a2000007947 */ /* 0x000fea0003800000 */
.L_x_24523:
[----:B----4-:R-:W4:Y:S02]  /*11170*/  LDG.E.64 R4, [R4.64] ;  /* 0x0000002404047981 */ /* 0x010f24000c1e1b00 */
[----:B----4-:R-:W0:Y:S01]  /*11180*/  F2F.F32.F64 R35, R4 ;  /* 0x0000000400237310 */ /* 0x010e220000301000 */
[----:B------:R-:W0:-:S14]  /*11190*/  DSETP.GEU.AND P0, PT, |R4|, c[0x2][0x0], PT ;  /* 0x008000000400762a */ /* 0x000e1c0003f0e200 */
[----:B0-----:R-:W-:Y:S01]  /*111a0*/  @!P0 FMUL R35, R35, 1.175494350822287508e-38 ;  /* 0x0080000023238820 */ /* 0x001fe20000400000 */
[----:B------:R-:W-:Y:S05]  /*111b0*/  BRA `(.L_x_24405) ;  /* 0x000009d000007947 */ /* 0x000fea0003800000 */
.L_x_24514:
        /* <DEDUP_REMOVED lines=12> */
.L_x_24527:
[----:B----4-:R-:W4:Y:S02]  /*11280*/  LDG.E.64 R4, [R4.64] ;  /* 0x0000002404047981 */ /* 0x010f24000c1e1b00 */
[----:B----4-:R-:W0:Y:S01]  /*11290*/  F2F.F32.F64 R35, R4 ;  /* 0x0000000400237310 */ /* 0x010e220000301000 */
[----:B------:R-:W0:-:S14]  /*112a0*/  DSETP.GEU.AND P0, PT, |R4|, c[0x2][0x0], PT ;  /* 0x008000000400762a */ /* 0x000e1c0003f0e200 */
[----:B0-----:R-:W-:Y:S01]  /*112b0*/  @!P0 FMUL R35, R35, 1.175494350822287508e-38 ;  /* 0x0080000023238820 */ /* 0x001fe20000400000 */
[----:B------:R-:W-:Y:S05]  /*112c0*/  BRA `(.L_x_24405) ;  /* 0x000008c000007947 */ /* 0x000fea0003800000 */
.L_x_24526:
        /* <DEDUP_REMOVED lines=26> */
.L_x_24529:
        /* <DEDUP_REMOVED lines=13> */
.L_x_24528:
[----:B----4-:R-:W4:Y:S02]  /*11540*/  LDG.E.U16 R4, [R4.64] ;  /* 0x0000002404047981 */ /* 0x010f24000c1e1500 */
[----:B----4-:R-:W-:Y:S01]  /*11550*/  PRMT R35, RZ, 0x5410, R4 ;  /* 0x00005410ff237816 */ /* 0x010fe20000000004 */
[----:B------:R-:W-:Y:S05]  /*11560*/  BRA `(.L_x_24405) ;  /* 0x0000062000007947 */ /* 0x000fea0003800000 */
.L_x_24525:
        /* <DEDUP_REMOVED lines=11> */
.L_x_24532:
        /* <DEDUP_REMOVED lines=19> */
.L_x_24534:
[----:B------:R-:W-:Y:S05]  /*11750*/  BSYNC B0 ;  /* 0x0000000000007941 */ /* 0x000fea0003800000 */
.L_x_24533:
[----:B------:R-:W-:Y:S01]  /*11760*/  IMAD.SHL.U32 R3, R3, 0x100000, RZ ;  /* 0x0010000003037824 */ /* 0x000fe200078e00ff */
[----:B------:R-:W-:-:S04]  /*11770*/  LEA R0, R0, 0x3b800000, 0x17 ;  /* 0x3b80000000007811 */ /* 0x000fc800078eb8ff */
[----:B------:R-:W-:Y:S01]  /*11780*/  LOP3.LUT R35, R0, R3, R35, 0xfe, !PT ;  /* 0x0000000300237212 */ /* 0x000fe200078efe23 */
[----:B------:R-:W-:Y:S05]  /*11790*/  BRA `(.L_x_24405) ;  /* 0x000003f000007947 */ /* 0x000fea0003800000 */
.L_x_24531:
        /* <DEDUP_REMOVED lines=19> */
.L_x_24536:
[----:B------:R-:W-:Y:S05]  /*118d0*/  BSYNC B0 ;  /* 0x0000000000007941 */ /* 0x000fea0003800000 */
.L_x_24535:
[----:B------:R-:W-:Y:S01]  /*118e0*/  IMAD.SHL.U32 R3, R3, 0x200000, RZ ;  /* 0x0020000003037824 */ /* 0x000fe200078e00ff */
[----:B------:R-:W-:-:S04]  /*118f0*/  LEA R0, R0, 0x37800000, 0x17 ;  /* 0x3780000000007811 */ /* 0x000fc800078eb8ff */
[----:B------:R-:W-:Y:S01]  /*11900*/  LOP3.LUT R35, R0, R3, R35, 0xfe, !PT ;  /* 0x0000000300237212 */ /* 0x000fe200078efe23 */
[----:B------:R-:W-:Y:S05]  /*11910*/  BRA `(.L_x_24405) ;  /* 0x0000027000007947 */ /* 0x000fea0003800000 */
.L_x_24530:
        /* <DEDUP_REMOVED lines=14> */
.L_x_24518:
        /* <DEDUP_REMOVED lines=20> */
.L_x_24538:
[----:B----4-:R-:W4:Y:S02]  /*11b40*/  LDG.E.64 R4, [R4.64] ;  /* 0x0000002404047981 */ /* 0x010f24000c1e1b00 */
[----:B----4-:R0:W4:Y:S01]  /*11b50*/  I2F.U64 R35, R4 ;  /* 0x0000000400237312 */ /* 0x0101220000301000 */
[----:B------:R-:W-:Y:S05]  /*11b60*/  BRA `(.L_x_24405) ;  /* 0x0000002000007947 */ /* 0x000fea0003800000 */
.L_x_24537:
[----:B----4-:R-:W4:Y:S02]  /*11b70*/  LDG.E R4, [R4.64] ;  /* 0x0000002404047981 */ /* 0x010f24000c1e1900 */
[----:B----4-:R0:W4:Y:S02]  /*11b80*/  I2F.U32 R35, R4 ;  /* 0x0000000400237306 */ /* 0x0101240000201000 */
.L_x_24405:
[----:B------:R-:W-:Y:S05]  /*11b90*/  BSYNC B7 ;  /* 0x0000000000077941 */ /* 0x000fea0003800000 */
.L_x_24404:
[----:B-----5:R-:W-:Y:S01]  /*11ba0*/  FADD.FTZ R3, -R26, R34 ;  /* 0x000000221a037221 */ /* 0x020fe20000010100 */
[----:B------:R-:W0:Y:S01]  /*11bb0*/  S2R R37, SR_TID.X ;  /* 0x0000000000257919 */ /* 0x000e220000002100 */
[----:B------:R-:W-:Y:S01]  /*11bc0*/  IMAD.MOV.U32 R34, RZ, RZ, -0x200 ;  /* 0xfffffe00ff227424 */ /* 0x000fe200078e00ff */
[----:B0-----:R-:W0:Y:S01]  /*11bd0*/  LDC.U8 R4, c[0x0][0x1b8] ;  /* 0x00006e00ff047b82 */ /* 0x001e220000000000 */
[----:B-1--4-:R-:W-:Y:S01]  /*11be0*/  FADD.FTZ R17, -R17, R36 ;  /* 0x0000002411117221 */ /* 0x012fe20000010100 */
[----:B------:R-:W1:Y:S01]  /*11bf0*/  S2R R26, SR_CTAID.X ;  /* 0x00000000001a7919 */ /* 0x000e620000002500 */
[----:B--2---:R-:W-:Y:S01]  /*11c00*/  FADD.FTZ R19, -R25, R19 ;  /* 0x0000001319137221 */ /* 0x004fe20000010100 */
[----:B------:R-:W-:Y:S01]  /*11c10*/  BSSY B6, `(.L_x_24539) ;  /* 0x00000f8000067945 */ /* 0x000fe20003800000 */
[----:B------:R-:W-:-:S02]  /*11c20*/  FADD.FTZ R0, -R33, R29 ;  /* 0x0000001d21007221 */ /* 0x000fc40000010100 */
[----:B---3--:R-:W-:Y:S02]  /*11c30*/  FMUL.FTZ R17, R17, R2 ;  /* 0x0000000211117220 */ /* 0x008fe40000410000 */
[----:B------:R-:W-:Y:S02]  /*11c40*/  FMUL.FTZ R3, R3, R30 ;  /* 0x0000001e03037220 */ /* 0x000fe40000410000 */
[----:B------:R-:W-:Y:S02]  /*11c50*/  FMUL.FTZ R22, R19, R22 ;  /* 0x0000001613167220 */ /* 0x000fe40000410000 */
[----:B------:R-:W-:Y:S02]  /*11c60*/  FMUL.FTZ R0, R0, R31 ;  /* 0x0000001f00007220 */ /* 0x000fe40000410000 */
[----:B------:R-:W-:Y:S02]  /*11c70*/  FFMA.FTZ R16, R17, R18, R16 ;  /* 0x0000001211107223 */ /* 0x000fe40000010010 */
[----:B------:R-:W-:-:S02]  /*11c80*/  FFMA.FTZ R24, R3, R24, R28 ;  /* 0x0000001803187223 */ /* 0x000fc4000001001c */
[----:B------:R-:W-:Y:S02]  /*11c90*/  FFMA.FTZ R18, R22, R27, R23 ;  /* 0x0000001b16127223 */ /* 0x000fe40000010017 */
[----:B------:R-:W-:Y:S02]  /*11ca0*/  FFMA.FTZ R32, R0, R35, R32 ;  /* 0x0000002300207223 */ /* 0x000fe40000010020 */
[----:B-1----:R-:W-:-:S05]  /*11cb0*/  IMAD R34, R26, R34, c[0x0][0x160] ;  /* 0x000058001a227624 */ /* 0x002fca00078e0222 */
[----:B------:R-:W-:-:S13]  /*11cc0*/  ISETP.GE.AND P0, PT, R37, R34, PT ;  /* 0x000000222500720c */ /* 0x000fda0003f06270 */
        /* <DEDUP_REMOVED lines=21> */
.L_x_24544:
[----:B------:R-:W0:Y:S02]  /*11e20*/  F2I.S64.TRUNC R24, R24 ;  /* 0x0000001800187311 */ /* 0x000e24000020d900 */
[----:B0-----:R-:W-:-:S05]  /*11e30*/  IMAD.MOV.U32 R5, RZ, RZ, R24 ;  /* 0x000000ffff057224 */ /* 0x001fca00078e0018 */
[----:B------:R0:W-:Y:S01]  /*11e40*/  STG.E.U8 [R2.64], R5 ;  /* 0x0000000502007986 */ /* 0x0001e2000c101124 */
[----:B------:R-:W-:Y:S05]  /*11e50*/  BRA `(.L_x_24540) ;  /* 0x00000d3000007947 */ /* 0x000fea0003800000 */
.L_x_24543:
        /* <DEDUP_REMOVED lines=9> */
.L_x_24547:
[----:B------:R-:W0:Y:S02]  /*11ef0*/  F2I.FTZ.TRUNC.NTZ R5, R24 ;  /* 0x0000001800057305 */ /* 0x000e24000021f100 */
[----:B0-----:R0:W-:Y:S01]  /*11f00*/  STG.E [R2.64], R5 ;  /* 0x0000000502007986 */ /* 0x0011e2000c101924 */
[----:B------:R-:W-:Y:S05]  /*11f10*/  BRA `(.L_x_24540) ;  /* 0x00000c7000007947 */ /* 0x000fea0003800000 */
.L_x_24546:
[----:B------:R-:W0:Y:S02]  /*11f20*/  F2I.FTZ.TRUNC.NTZ R5, R24 ;  /* 0x0000001800057305 */ /* 0x000e24000021f100 */
[----:B0-----:R0:W-:Y:S01]  /*11f30*/  STG.E.U16 [R2.64], R5 ;  /* 0x0000000502007986 */ /* 0x0011e2000c101524 */
[----:B------:R-:W-:Y:S05]  /*11f40*/  BRA `(.L_x_24540) ;  /* 0x00000c4000007947 */ /* 0x000fea0003800000 */
.L_x_24542:
        /* <DEDUP_REMOVED lines=8> */
.L_x_24549:
[----:B------:R-:W-:-:S05]  /*11fd0*/  F2FP.PACK_AB R24, RZ, R24 ;  /* 0x00000018ff18723e */ /* 0x000fca00000000ff */
[----:B------:R0:W-:Y:S01]  /*11fe0*/  STG.E.U16 [R2.64], R24 ;  /* 0x0000001802007986 */ /* 0x0001e2000c101524 */
[----:B------:R-:W-:Y:S05]  /*11ff0*/  BRA `(.L_x_24540) ;  /* 0x00000b9000007947 */ /* 0x000fea0003800000 */
.L_x_24548:
        /* <DEDUP_REMOVED lines=9> */
.L_x_24551:
[----:B------:R-:W-:-:S04]  /*12090*/  F2FP.PACK_AB R5, RZ, R24 ;  /* 0x00000018ff05723e */ /* 0x000fc800000000ff */
[----:B------:R-:W-:-:S05]  /*120a0*/  PRMT R5, R5, 0x5410, RZ ;  /* 0x0000541005057816 */ /* 0x000fca00000000ff */
[----:B------:R0:W-:Y:S01]  /*120b0*/  STG.E [R2.64], R5 ;  /* 0x0000000502007986 */ /* 0x0001e2000c101924 */
[----:B------:R-:W-:Y:S05]  /*120c0*/  BRA `(.L_x_24540) ;  /* 0x00000ac000007947 */ /* 0x000fea0003800000 */
.L_x_24550:
[----:B------:R-:W-:-:S06]  /*120d0*/  FMUL.FTZ R4, R24, 1 ;  /* 0x3f80000018047820 */ /* 0x000fcc0000410000 */
[----:B------:R-:W0:Y:S02]  /*120e0*/  F2F.F64.F32 R4, R4 ;  /* 0x0000000400047310 */ /* 0x000e240000201800 */
[----:B0-----:R0:W-:Y:S01]  /*120f0*/  STG.E.64 [R2.64], R4 ;  /* 0x0000000402007986 */ /* 0x0011e2000c101b24 */
[----:B------:R-:W-:Y:S05]  /*12100*/  BRA `(.L_x_24540) ;  /* 0x00000a8000007947 */ /* 0x000fea0003800000 */
.L_x_24541:
        /* <DEDUP_REMOVED lines=12> */
.L_x_24554:
[----:B------:R-:W-:Y:S01]  /*121d0*/  FMUL.FTZ R4, R24, 1 ;  /* 0x3f80000018047820 */ /* 0x000fe20000410000 */
[----:B------:R-:W-:-:S05]  /*121e0*/  CS2R R6, SRZ ;  /* 0x0000000000067805 */ /* 0x000fca000001ff00 */
[----:B------:R-:W0:Y:S02]  /*121f0*/  F2F.F64.F32 R4, R4 ;  /* 0x0000000400047310 */ /* 0x000e240000201800 */
[----:B0-----:R0:W-:Y:S01]  /*12200*/  STG.E.128 [R2.64], R4 ;  /* 0x0000000402007986 */ /* 0x0011e2000c101d24 */
[----:B------:R-:W-:Y:S05]  /*12210*/  BRA `(.L_x_24540) ;  /* 0x0000097000007947 */ /* 0x000fea0003800000 */
.L_x_24553:
        /* <DEDUP_REMOVED lines=20> */
.L_x_24558:
[----:B------:R-:W-:Y:S05]  /*12360*/  BSYNC B0 ;  /* 0x0000000000007941 */ /* 0x000fea0003800000 */
.L_x_24557:
[----:B------:R-:W-:-:S05]  /*12370*/  LOP3.LUT R7, R0, R7, RZ, 0xfc, !PT ;  /* 0x0000000700077212 */ /* 0x000fca00078efcff */
[----:B------:R0:W-:Y:S01]  /*12380*/  STG.E.U8 [R2.64], R7 ;  /* 0x0000000702007986 */ /* 0x0001e2000c101124 */
[----:B------:R-:W-:Y:S05]  /*12390*/  BRA `(.L_x_24540) ;  /* 0x000007f000007947 */ /* 0x000fea0003800000 */
.L_x_24556:
        /* <DEDUP_REMOVED lines=12> */
.L_x_24560:
[----:B------:R-:W-:Y:S01]  /*12460*/  IMAD.MOV.U32 R0, RZ, RZ, 0x7f ;  /* 0x0000007fff007424 */ /* 0x000fe200078e00ff */
[----:B------:R-:W-:-:S04]  /*12470*/  ISETP.GT.U32.AND P0, PT, R4, 0x7f800000, PT ;  /* 0x7f8000000400780c */ /* 0x000fc80003f04070 */
[----:B------:R-:W-:-:S04]  /*12480*/  SEL R0, R0, 0x7c, P0 ;  /* 0x0000007c00007807 */ /* 0x000fc80000000000 */
.L_x_24561:
[----:B------:R-:W-:Y:S05]  /*12490*/  BSYNC B0 ;  /* 0x0000000000007941 */ /* 0x000fea0003800000 */
.L_x_24559:
[----:B------:R-:W-:-:S04]  /*124a0*/  LOP3.LUT R24, R24, 0x80000000, RZ, 0xc0, !PT ;  /* 0x8000000018187812 */ /* 0x000fc800078ec0ff */
[----:B------:R-:W-:-:S04]  /*124b0*/  SHF.R.U32.HI R5, RZ, 0x18, R24 ;  /* 0x00000018ff057819 */ /* 0x000fc80000011618 */
[----:B------:R-:W-:-:S05]  /*124c0*/  LOP3.LUT R5, R0, R5, RZ, 0xfc, !PT ;  /* 0x0000000500057212 */ /* 0x000fca00078efcff */
[----:B------:R0:W-:Y:S01]  /*124d0*/  STG.E.U8 [R2.64], R5 ;  /* 0x0000000502007986 */ /* 0x0001e2000c101124 */
[----:B------:R-:W-:Y:S05]  /*124e0*/  BRA `(.L_x_24540) ;  /* 0x000006a000007947 */ /* 0x000fea0003800000 */
.L_x_24555:
[----:B------:R-:W-:-:S05]  /*124f0*/  F2FP.BF16.PACK_AB R24, RZ, R24 ;  /* 0x00000018ff18723e */ /* 0x000fca00000010ff */
[----:B------:R0:W-:Y:S01]  /*12500*/  STG.E.U16 [R2.64], R24 ;  /* 0x0000001802007986 */ /* 0x0001e2000c101524 */
[----:B------:R-:W-:Y:S05]  /*12510*/  BRA `(.L_x_24540) ;  /* 0x0000067000007947 */ /* 0x000fea0003800000 */
.L_x_24552:
        /* <DEDUP_REMOVED lines=11> */
.L_x_24564:
        /* <DEDUP_REMOVED lines=16> */
.L_x_24567:
[----:B------:R-:W-:-:S04]  /*126d0*/  LOP3.LUT R24, R24, 0x80000000, RZ, 0xc0, !PT ;  /* 0x8000000018187812 */ /* 0x000fc800078ec0ff */
[----:B------:R-:W-:-:S04]  /*126e0*/  SHF.R.U32.HI R5, RZ, 0x18, R24 ;  /* 0x00000018ff057819 */ /* 0x000fc80000011618 */
[----:B------:R-:W-:-:S04]  /*126f0*/  LOP3.LUT R4, R4, R5, RZ, 0xfc, !PT ;  /* 0x0000000504047212 */ /* 0x000fc800078efcff */
[----:B------:R-:W-:Y:S02]  /*12700*/  PRMT R0, R4, 0x7610, R0 ;  /* 0x0000761004007816 */ /* 0x000fe40000000000 */
.L_x_24566:
[----:B------:R-:W-:Y:S05]  /*12710*/  BSYNC B0 ;  /* 0x0000000000007941 */ /* 0x000fea0003800000 */
.L_x_24565:
[----:B------:R0:W-:Y:S01]  /*12720*/  STG.E.U8 [R2.64], R0 ;  /* 0x0000000002007986 */ /* 0x0001e2000c101124 */
[----:B------:R-:W-:Y:S05]  /*12730*/  BRA `(.L_x_24540) ;  /* 0x0000045000007947 */ /* 0x000fea0003800000 */
.L_x_24563:
        /* <DEDUP_REMOVED lines=16> */
.L_x_24570:
[----:B------:R-:W-:-:S04]  /*12840*/  LOP3.LUT R24, R24, 0x80000000, RZ, 0xc0, !PT ;  /* 0x8000000018187812 */ /* 0x000fc800078ec0ff */
[----:B------:R-:W-:-:S04]  /*12850*/  SHF.R.U32.HI R5, RZ, 0x18, R24 ;  /* 0x00000018ff057819 */ /* 0x000fc80000011618 */
[----:B------:R-:W-:-:S04]  /*12860*/  LOP3.LUT R4, R4, R5, RZ, 0xfc, !PT ;  /* 0x0000000504047212 */ /* 0x000fc800078efcff */
[----:B------:R-:W-:Y:S02]  /*12870*/  PRMT R0, R4, 0x7610, R0 ;  /* 0x0000761004007816 */ /* 0x000fe40000000000 */
.L_x_24569:
[----:B------:R-:W-:Y:S05]  /*12880*/  BSYNC B0 ;  /* 0x0000000000007941 */ /* 0x000fea0003800000 */
.L_x_24568:
[----:B------:R0:W-:Y:S01]  /*12890*/  STG.E.U8 [R2.64], R0 ;  /* 0x0000000002007986 */ /* 0x0001e2000c101124 */
[----:B------:R-:W-:Y:S05]  /*128a0*/  BRA `(.L_x_24540) ;  /* 0x000002e000007947 */ /* 0x000fea0003800000 */
.L_x_24562:
        /* <DEDUP_REMOVED lines=21> */
.L_x_24545:
        /* <DEDUP_REMOVED lines=20> */
.L_x_24572:
[----:B------:R-:W0:Y:S02]  /*12b40*/  F2I.U64.TRUNC R24, R24 ;  /* 0x0000001800187311 */ /* 0x000e24000020d800 */
[----:B0-----:R0:W-:Y:S01]  /*12b50*/  STG.E.64 [R2.64], R24 ;  /* 0x0000001802007986 */ /* 0x0011e2000c101b24 */
[----:B------:R-:W-:Y:S05]  /*12b60*/  BRA `(.L_x_24540) ;  /* 0x0000002000007947 */ /* 0x000fea0003800000 */
.L_x_24571:
[----:B------:R-:W0:Y:S02]  /*12b70*/  F2I.FTZ.U32.TRUNC.NTZ R5, R24 ;  /* 0x0000001800057305 */ /* 0x000e24000021f000 */
[----:B0-----:R0:W-:Y:S02]  /*12b80*/  STG.E [R2.64], R5 ;  /* 0x0000000502007986 */ /* 0x0011e4000c101924 */
.L_x_24540:
[----:B0-----:R-:W-:Y:S05]  /*12b90*/  BSYNC B6 ;  /* 0x0000000000067941 */ /* 0x001fea0003800000 */
.L_x_24539:
[----:B------:R-:W-:Y:S01]  /*12ba0*/  ISETP.GE.AND P0, PT, R37, R34, PT ;  /* 0x000000222500720c */ /* 0x000fe20003f06270 */
[----:B------:R-:W-:-:S12]  /*12bb0*/  BSSY B6, `(.L_x_24573) ;  /* 0x00001db000067945 */ /* 0x000fd80003800000 */
[----:B------:R-:W-:Y:S05]  /*12bc0*/  @P0 BRA `(.L_x_24574) ;  /* 0x00001d9000000947 */ /* 0x000fea0003800000 */
[----:B------:R-:W0:Y:S01]  /*12bd0*/  LDC.U8 R19, c[0x0][0x1b8] ;  /* 0x00006e00ff137b82 */ /* 0x000e220000000000 */
[----:B------:R-:W-:-:S04]  /*12be0*/  IMAD R0, R26, 0x200, R37 ;  /* 0x000002001a007824 */ /* 0x000fc800078e0225 */
[----:B------:R-:W-:-:S05]  /*12bf0*/  IMAD R2, R0, c[0x0][0x1bc], RZ ;  /* 0x00006f0000027a24 */ /* 0x000fca00078e02ff */
[----:B------:R-:W-:Y:S02]  /*12c00*/  IADD3 R2, P0, R2, c[0x0][0x168], RZ ;  /* 0x00005a0002027a10 */ /* 0x000fe40007f1e0ff */
[----:B0-----:R-:W-:-:S05]  /*12c10*/  PRMT R3, R19, 0x9910, RZ ;  /* 0x0000991013037816 */ /* 0x001fca00000000ff */
[----:B------:R-:W-:Y:S02]  /*12c20*/  IMAD.MOV.U32 R0, RZ, RZ, R3 ;  /* 0x000000ffff007224 */ /* 0x000fe400078e0003 */
[----:B------:R-:W-:-:S03]  /*12c30*/  IMAD.X R3, RZ, RZ, c[0x0][0x16c], P0 ;  /* 0x00005b00ff037624 */ /* 0x000fc600000e06ff */
        /* <DEDUP_REMOVED lines=13> */
.L_x_24578:
[----:B------:R-:W0:Y:S02]  /*12d10*/  F2I.S64.TRUNC R16, R16 ;  /* 0x0000001000107311 */ /* 0x000e24000020d900 */
[----:B0-----:R-:W-:-:S05]  /*12d20*/  IMAD.MOV.U32 R5, RZ, RZ, R16 ;  /* 0x000000ffff057224 */ /* 0x001fca00078e0010 */
[----:B------:R0:W-:Y:S01]  /*12d30*/  STG.E.U8 [R2.64], R5 ;  /* 0x0000000502007986 */ /* 0x0001e2000c101124 */
[----:B------:R-:W-:Y:S05]  /*12d40*/  BRA `(.L_x_24580) ;  /* 0x00000d3000007947 */ /* 0x000fea0003800000 */
.L_x_24577:
        /* <DEDUP_REMOVED lines=9> */
.L_x_24582:
[----:B------:R-:W0:Y:S02]  /*12de0*/  F2I.FTZ.TRUNC.NTZ R5, R16 ;  /* 0x0000001000057305 */ /* 0x000e24000021f100 */
[----:B0-----:R0:W-:Y:S01]  /*12df0*/  STG.E [R2.64], R5 ;  /* 0x0000000502007986 */ /* 0x0011e2000c101924 */
[----:B------:R-:W-:Y:S05]  /*12e00*/  BRA `(.L_x_24580) ;  /* 0x00000c7000007947 */ /* 0x000fea0003800000 */
.L_x_24581:
[----:B------:R-:W0:Y:S02]  /*12e10*/  F2I.FTZ.TRUNC.NTZ R5, R16 ;  /* 0x0000001000057305 */ /* 0x000e24000021f100 */
[----:B0-----:R0:W-:Y:S01]  /*12e20*/  STG.E.U16 [R2.64], R5 ;  /* 0x0000000502007986 */ /* 0x0011e2000c101524 */
[----:B------:R-:W-:Y:S05]  /*12e30*/  BRA `(.L_x_24580) ;  /* 0x00000c4000007947 */ /* 0x000fea0003800000 */
.L_x_24576:
        /* <DEDUP_REMOVED lines=8> */
.L_x_24584:
[----:B------:R-:W-:-:S05]  /*12ec0*/  F2FP.PACK_AB R16, RZ, R16 ;  /* 0x00000010ff10723e */ /* 0x000fca00000000ff */
[----:B------:R0:W-:Y:S01]  /*12ed0*/  STG.E.U16 [R2.64], R16 ;  /* 0x0000001002007986 */ /* 0x0001e2000c101524 */
[----:B------:R-:W-:Y:S05]  /*12ee0*/  BRA `(.L_x_24580) ;  /* 0x00000b9000007947 */ /* 0x000fea0003800000 */
.L_x_24583:
        /* <DEDUP_REMOVED lines=9> */
.L_x_24586:
[----:B------:R-:W-:-:S04]  /*12f80*/  F2FP.PACK_AB R5, RZ, R16 ;  /* 0x00000010ff05723e */ /* 0x000fc800000000ff */
[----:B------:R-:W-:-:S05]  /*12f90*/  PRMT R5, R5, 0x5410, RZ ;  /* 0x0000541005057816 */ /* 0x000fca00000000ff */
[----:B------:R0:W-:Y:S01]  /*12fa0*/  STG.E [R2.64], R5 ;  /* 0x0000000502007986 */ /* 0x0001e2000c101924 */
[----:B------:R-:W-:Y:S05]  /*12fb0*/  BRA `(.L_x_24580) ;  /* 0x00000ac000007947 */ /* 0x000fea0003800000 */
.L_x_24585:
[----:B------:R-:W-:-:S06]  /*12fc0*/  FMUL.FTZ R4, R16, 1 ;  /* 0x3f80000010047820 */ /* 0x000fcc0000410000 */
[----:B------:R-:W0:Y:S02]  /*12fd0*/  F2F.F64.F32 R4, R4 ;  /* 0x0000000400047310 */ /* 0x000e240000201800 */
[----:B0-----:R0:W-:Y:S01]  /*12fe0*/  STG.E.64 [R2.64], R4 ;  /* 0x0000000402007986 */ /* 0x0011e2000c101b24 */
[----:B------:R-:W-:Y:S05]  /*12ff0*/  BRA `(.L_x_24580) ;  /* 0x00000a8000007947 */ /* 0x000fea0003800000 */
.L_x_24575:
        /* <DEDUP_REMOVED lines=12> */
.L_x_24589:
[----:B------:R-:W-:Y:S01]  /*130c0*/  FMUL.FTZ R4, R16, 1 ;  /* 0x3f80000010047820 */ /* 0x000fe20000410000 */
[----:B------:R-:W-:-:S05]  /*130d0*/  CS2R R6, SRZ ;  /* 0x0000000000067805 */ /* 0x000fca000001ff00 */
[----:B------:R-:W0:Y:S02]  /*130e0*/  F2F.F64.F32 R4, R4 ;  /* 0x0000000400047310 */ /* 0x000e240000201800 */
[----:B0-----:R0:W-:Y:S01]  /*130f0*/  STG.E.128 [R2.64], R4 ;  /* 0x0000000402007986 */ /* 0x0011e2000c101d24 */
[----:B------:R-:W-:Y:S05]  /*13100*/  BRA `(.L_x_24580) ;  /* 0x0000097000007947 */ /* 0x000fea0003800000 */
.L_x_24588:
        /* <DEDUP_REMOVED lines=20> */
.L_x_24593:
[----:B------:R-:W-:Y:S05]  /*13250*/  BSYNC B0 ;  /* 0x0000000000007941 */ /* 0x000fea0003800000 */
.L_x_24592:
[----:B------:R-:W-:-:S05]  /*13260*/  LOP3.LUT R7, R0, R7, RZ, 0xfc, !PT ;  /* 0x0000000700077212 */ /* 0x000fca00078efcff */
[----:B------:R0:W-:Y:S01]  /*13270*/  STG.E.U8 [R2.64], R7 ;  /* 0x0000000702007986 */ /* 0x0001e2000c101124 */
[----:B------:R-:W-:Y:S05]  /*13280*/  BRA `(.L_x_24580) ;  /* 0x000007f000007947 */ /* 0x000fea0003800000 */
.L_x_24591:
        /* <DEDUP_REMOVED lines=12> */
.L_x_24595:
[----:B------:R-:W-:Y:S01]  /*13350*/  IMAD.MOV.U32 R0, RZ, RZ, 0x7f ;  /* 0x0000007fff007424 */ /* 0x000fe200078e00ff */
[----:B------:R-:W-:-:S04]  /*13360*/  ISETP.GT.U32.AND P0, PT, R4, 0x7f800000, PT ;  /* 0x7f8000000400780c */ /* 0x000fc80003f04070 */
[----:B------:R-:W-:-:S04]  /*13370*/  SEL R0, R0, 0x7c, P0 ;  /* 0x0000007c00007807 */ /* 0x000fc80000000000 */
.L_x_24596:
[----:B------:R-:W-:Y:S05]  /*13380*/  BSYNC B0 ;  /* 0x0000000000007941 */ /* 0x000fea0003800000 */
.L_x_24594:
[----:B------:R-:W-:-:S04]  /*13390*/  LOP3.LUT R16, R16, 0x80000000, RZ, 0xc0, !PT ;  /* 0x8000000010107812 */ /* 0x000fc800078ec0ff */
[----:B------:R-:W-:-:S04]  /*133a0*/  SHF.R.U32.HI R5, RZ, 0x18, R16 ;  /* 0x00000018ff057819 */ /* 0x000fc80000011610 */
[----:B------:R-:W-:-:S05]  /*133b0*/  LOP3.LUT R5, R0, R5, RZ, 0xfc, !PT ;  /* 0x0000000500057212 */ /* 0x000fca00078efcff */
[----:B------:R0:W-:Y:S01]  /*133c0*/  STG.E.U8 [R2.64], R5 ;  /* 0x0000000502007986 */ /* 0x0001e2000c101124 */
[----:B------:R-:W-:Y:S05]  /*133d0*/  BRA `(.L_x_24580) ;  /* 0x000006a000007947 */ /* 0x000fea0003800000 */
.L_x_24590:
[----:B------:R-:W-:-:S05]  /*133e0*/  F2FP.BF16.PACK_AB R16, RZ, R16 ;  /* 0x00000010ff10723e */ /* 0x000fca00000010ff */
[----:B------:R0:W-:Y:S01]  /*133f0*/  STG.E.U16 [R2.64], R16 ;  /* 0x0000001002007986 */ /* 0x0001e2000c101524 */
[----:B------:R-:W-:Y:S05]  /*13400*/  BRA `(.L_x_24580) ;  /* 0x0000067000007947 */ /* 0x000fea0003800000 */
.L_x_24587:
        /* <DEDUP_REMOVED lines=11> */
.L_x_24599:
        /* <DEDUP_REMOVED lines=16> */
.L_x_24602:
[----:B------:R-:W-:-:S04]  /*135c0*/  LOP3.LUT R16, R16, 0x80000000, RZ, 0xc0, !PT ;  /* 0x8000000010107812 */ /* 0x000fc800078ec0ff */
[----:B------:R-:W-:-:S04]  /*135d0*/  SHF.R.U32.HI R5, RZ, 0x18, R16 ;  /* 0x00000018ff057819 */ /* 0x000fc80000011610 */
[----:B------:R-:W-:-:S04]  /*135e0*/  LOP3.LUT R4, R4, R5, RZ, 0xfc, !PT ;  /* 0x0000000504047212 */ /* 0x000fc800078efcff */
[----:B------:R-:W-:Y:S02]  /*135f0*/  PRMT R0, R4, 0x7610, R0 ;  /* 0x0000761004007816 */ /* 0x000fe40000000000 */
.L_x_24601:
[----:B------:R-:W-:Y:S05]  /*13600*/  BSYNC B0 ;  /* 0x0000000000007941 */ /* 0x000fea0003800000 */
.L_x_24600:
[----:B------:R0:W-:Y:S01]  /*13610*/  STG.E.U8 [R2.64], R0 ;  /* 0x0000000002007986 */ /* 0x0001e2000c101124 */
[----:B------:R-:W-:Y:S05]  /*13620*/  BRA `(.L_x_24580) ;  /* 0x0000045000007947 */ /* 0x000fea0003800000 */
.L_x_24598:
        /* <DEDUP_REMOVED lines=16> */
.L_x_24605:
[----:B------:R-:W-:-:S04]  /*13730*/  LOP3.LUT R16, R16, 0x80000000, RZ, 0xc0, !PT ;  /* 0x8000000010107812 */ /* 0x000fc800078ec0ff */
[----:B------:R-:W-:-:S04]  /*13740*/  SHF.R.U32.HI R5, RZ, 0x18, R16 ;  /* 0x00000018ff057819 */ /* 0x000fc80000011610 */
[----:B------:R-:W-:-:S04]  /*13750*/  LOP3.LUT R4, R4, R5, RZ, 0xfc, !PT ;  /* 0x0000000504047212 */ /* 0x000fc800078efcff */
[----:B------:R-:W-:Y:S02]  /*13760*/  PRMT R0, R4, 0x7610, R0 ;  /* 0x0000761004007816 */ /* 0x000fe40000000000 */
.L_x_24604:
[----:B------:R-:W-:Y:S05]  /*13770*/  BSYNC B0 ;  /* 0x0000000000007941 */ /* 0x000fea0003800000 */
.L_x_24603:
[----:B------:R0:W-:Y:S01]  /*13780*/  STG.E.U8 [R2.64], R0 ;  /* 0x0000000002007986 */ /* 0x0001e2000c101124 */
[----:B------:R-:W-:Y:S05]  /*13790*/  BRA `(.L_x_24580) ;  /* 0x000002e000007947 */ /* 0x000fea0003800000 */
.L_x_24597:
        /* <DEDUP_REMOVED lines=21> */
.L_x_24579:
        /* <DEDUP_REMOVED lines=20> */
.L_x_24607:
[----:B------:R-:W0:Y:S02]  /*13a30*/  F2I.U64.TRUNC R16, R16 ;  /* 0x0000001000107311 */ /* 0x000e24000020d800 */
[----:B0-----:R0:W-:Y:S01]  /*13a40*/  STG.E.64 [R2.64], R16 ;  /* 0x0000001002007986 */ /* 0x0011e2000c101b24 */
[----:B------:R-:W-:Y:S05]  /*13a50*/  BRA `(.L_x_24580) ;  /* 0x0000002000007947 */ /* 0x000fea0003800000 */
.L_x_24606:
[----:B------:R-:W0:Y:S02]  /*13a60*/  F2I.FTZ.U32.TRUNC.NTZ R5, R16 ;  /* 0x0000001000057305 */ /* 0x000e24000021f000 */
[----:B0-----:R0:W-:Y:S02]  /*13a70*/  STG.E [R2.64], R5 ;  /* 0x0000000502007986 */ /* 0x0011e4000c101924 */
.L_x_24580:
        /* <DEDUP_REMOVED lines=22> */
.L_x_24611:
[----:B------:R-:W0:Y:S02]  /*13be0*/  F2I.S64.TRUNC R18, R18 ;  /* 0x0000001200127311 */ /* 0x000e24000020d900 */
[----:B0-----:R-:W-:-:S05]  /*13bf0*/  IMAD.MOV.U32 R5, RZ, RZ, R18 ;  /* 0x000000ffff057224 */ /* 0x001fca00078e0012 */
[----:B------:R0:W-:Y:S01]  /*13c00*/  STG.E.U8 [R2.64], R5 ;  /* 0x0000000502007986 */ /* 0x0001e2000c101124 */
[----:B------:R-:W-:Y:S05]  /*13c10*/  BRA `(.L_x_24613) ;  /* 0x00000d3000007947 */ /* 0x000fea0003800000 */
.L_x_24610:
        /* <DEDUP_REMOVED lines=9> */
.L_x_24615:
[----:B------:R-:W0:Y:S02]  /*13cb0*/  F2I.FTZ.TRUNC.NTZ R5, R18 ;  /* 0x0000001200057305 */ /* 0x000e24000021f100 */
[----:B0-----:R0:W-:Y:S01]  /*13cc0*/  STG.E [R2.64], R5 ;  /* 0x0000000502007986 */ /* 0x0011e2000c101924 */
[----:B------:R-:W-:Y:S05]  /*13cd0*/  BRA `(.L_x_24613) ;  /* 0x00000c7000007947 */ /* 0x000fea0003800000 */
.L_x_24614:
[----:B------:R-:W0:Y:S02]  /*13ce0*/  F2I.FTZ.TRUNC.NTZ R5, R18 ;  /* 0x0000001200057305 */ /* 0x000e24000021f100 */
[----:B0-----:R0:W-:Y:S01]  /*13cf0*/  STG.E.U16 [R2.64], R5 ;  /* 0x0000000502007986 */ /* 0x0011e2000c101524 */
[----:B------:R-:W-:Y:S05]  /*13d00*/  BRA `(.L_x_24613) ;  /* 0x00000c4000007947 */ /* 0x000fea0003800000 */
.L_x_24609:
        /* <DEDUP_REMOVED lines=8> */
.L_x_24617:
[----:B------:R-:W-:-:S05]  /*13d90*/  F2FP.PACK_AB R18, RZ, R18 ;  /* 0x00000012ff12723e */ /* 0x000fca00000000ff */
[----:B------:R0:W-:Y:S01]  /*13da0*/  STG.E.U16 [R2.64], R18 ;  /* 0x0000001202007986 */ /* 0x0001e2000c101524 */
[----:B------:R-:W-:Y:S05]  /*13db0*/  BRA `(.L_x_24613) ;  /* 0x00000b9000007947 */ /* 0x000fea0003800000 */
.L_x_24616:
        /* <DEDUP_REMOVED lines=9> */
.L_x_24619:
[----:B------:R-:W-:-:S04]  /*13e50*/  F2FP.PACK_AB R5, RZ, R18 ;  /* 0x00000012ff05723e */ /* 0x000fc800000000ff */
[----:B------:R-:W-:-:S05]  /*13e60*/  PRMT R5, R5, 0x5410, RZ ;  /* 0x0000541005057816 */ /* 0x000fca00000000ff */
[----:B------:R0:W-:Y:S01]  /*13e70*/  STG.E [R2.64], R5 ;  /* 0x0000000502007986 */ /* 0x0001e2000c101924 */
[----:B------:R-:W-:Y:S05]  /*13e80*/  BRA `(.L_x_24613) ;  /* 0x00000ac000007947 */ /* 0x000fea0003800000 */
.L_x_24618:
[----:B------:R-:W-:-:S06]  /*13e90*/  FMUL.FTZ R4, R18, 1 ;  /* 0x3f80000012047820 */ /* 0x000fcc0000410000 */
[----:B------:R-:W0:Y:S02]  /*13ea0*/  F2F.F64.F32 R4, R4 ;  /* 0x0000000400047310 */ /* 0x000e240000201800 */
[----:B0-----:R0:W-:Y:S01]  /*13eb0*/  STG.E.64 [R2.64], R4 ;  /* 0x0000000402007986 */ /* 0x0011e2000c101b24 */
[----:B------:R-:W-:Y:S05]  /*13ec0*/  BRA `(.L_x_24613) ;  /* 0x00000a8000007947 */ /* 0x000fea0003800000 */
.L_x_24608:
        /* <DEDUP_REMOVED lines=12> */
.L_x_24622:
[----:B------:R-:W-:Y:S01]  /*13f90*/  FMUL.FTZ R4, R18, 1 ;  /* 0x3f80000012047820 */ /* 0x000fe20000410000 */
[----:B------:R-:W-:-:S05]  /*13fa0*/  CS2R R6, SRZ ;  /* 0x0000000000067805 */ /* 0x000fca000001ff00 */
[----:B------:R-:W0:Y:S02]  /*13fb0*/  F2F.F64.F32 R4, R4 ;  /* 0x0000000400047310 */ /* 0x000e240000201800 */
[----:B0-----:R0:W-:Y:S01]  /*13fc0*/  STG.E.128 [R2.64], R4 ;  /* 0x0000000402007986 */ /* 0x0011e2000c101d24 */
[----:B------:R-:W-:Y:S05]  /*13fd0*/  BRA `(.L_x_24613) ;  /* 0x0000097000007947 */ /* 0x000fea0003800000 */
.L_x_24621:
        /* <DEDUP_REMOVED lines=20> */
.L_x_24626:
[----:B------:R-:W-:Y:S05]  /*14120*/  BSYNC B0 ;  /* 0x0000000000007941 */ /* 0x000fea0003800000 */
.L_x_24625:
[----:B------:R-:W-:-:S05]  /*14130*/  LOP3.LUT R7, R0, R7, RZ, 0xfc, !PT ;  /* 0x0000000700077212 */ /* 0x000fca00078efcff */
[----:B------:R0:W-:Y:S01]  /*14140*/  STG.E.U8 [R2.64], R7 ;  /* 0x0000000702007986 */ /* 0x0001e2000c101124 */
[----:B------:R-:W-:Y:S05]  /*14150*/  BRA `(.L_x_24613) ;  /* 0x000007f000007947 */ /* 0x000fea0003800000 */
.L_x_24624:
        /* <DEDUP_REMOVED lines=12> */
.L_x_24628:
[----:B------:R-:W-:Y:S01]  /*14220*/  IMAD.MOV.U32 R0, RZ, RZ, 0x7f ;  /* 0x0000007fff007424 */ /* 0x000fe200078e00ff */
[----:B------:R-:W-:-:S04]  /*14230*/  ISETP.GT.U32.AND P0, PT, R4, 0x7f800000, PT ;  /* 0x7f8000000400780c */ /* 0x000fc80003f04070 */
[----:B------:R-:W-:-:S04]  /*14240*/  SEL R0, R0, 0x7c, P0 ;  /* 0x0000007c00007807 */ /* 0x000fc80000000000 */
.L_x_24629:
[----:B------:R-:W-:Y:S05]  /*14250*/  BSYNC B0 ;  /* 0x0000000000007941 */ /* 0x000fea0003800000 */
.L_x_24627:
[----:B------:R-:W-:-:S04]  /*14260*/  LOP3.LUT R18, R18, 0x80000000, RZ, 0xc0, !PT ;  /* 0x8000000012127812 */ /* 0x000fc800078ec0ff */
[----:B------:R-:W-:-:S04]  /*14270*/  SHF.R.U32.HI R5, RZ, 0x18, R18 ;  /* 0x00000018ff057819 */ /* 0x000fc80000011612 */
[----:B------:R-:W-:-:S05]  /*14280*/  LOP3.LUT R5, R0, R5, RZ, 0xfc, !PT ;  /* 0x0000000500057212 */ /* 0x000fca00078efcff */
[----:B------:R0:W-:Y:S01]  /*14290*/  STG.E.U8 [R2.64], R5 ;  /* 0x0000000502007986 */ /* 0x0001e2000c101124 */
[----:B------:R-:W-:Y:S05]  /*142a0*/  BRA `(.L_x_24613) ;  /* 0x000006a000007947 */ /* 0x000fea0003800000 */
.L_x_24623:
[----:B------:R-:W-:-:S05]  /*142b0*/  F2FP.BF16.PACK_AB R18, RZ, R18 ;  /* 0x00000012ff12723e */ /* 0x000fca00000010ff */
[----:B------:R0:W-:Y:S01]  /*142c0*/  STG.E.U16 [R2.64], R18 ;  /* 0x0000001202007986 */ /* 0x0001e2000c101524 */
[----:B------:R-:W-:Y:S05]  /*142d0*/  BRA `(.L_x_24613) ;  /* 0x0000067000007947 */ /* 0x000fea0003800000 */
.L_x_24620:
        /* <DEDUP_REMOVED lines=11> */
.L_x_24632:
        /* <DEDUP_REMOVED lines=16> */
.L_x_24635:
[----:B------:R-:W-:-:S04]  /*14490*/  LOP3.LUT R18, R18, 0x80000000, RZ, 0xc0, !PT ;  /* 0x8000000012127812 */ /* 0x000fc800078ec0ff */
[----:B------:R-:W-:-:S04]  /*144a0*/  SHF.R.U32.HI R5, RZ, 0x18, R18 ;  /* 0x00000018ff057819 */ /* 0x000fc80000011612 */
[----:B------:R-:W-:-:S04]  /*144b0*/  LOP3.LUT R4, R4, R5, RZ, 0xfc, !PT ;  /* 0x0000000504047212 */ /* 0x000fc800078efcff */
[----:B------:R-:W-:Y:S02]  /*144c0*/  PRMT R0, R4, 0x7610, R0 ;  /* 0x0000761004007816 */ /* 0x000fe40000000000 */
.L_x_24634:
[----:B------:R-:W-:Y:S05]  /*144d0*/  BSYNC B0 ;  /* 0x0000000000007941 */ /* 0x000fea0003800000 */
.L_x_24633:
[----:B------:R0:W-:Y:S01]  /*144e0*/  STG.E.U8 [R2.64], R0 ;  /* 0x0000000002007986 */ /* 0x0001e2000c101124 */
[----:B------:R-:W-:Y:S05]  /*144f0*/  BRA `(.L_x_24613) ;  /* 0x0000045000007947 */ /* 0x000fea0003800000 */
.L_x_24631:
        /* <DEDUP_REMOVED lines=16> */
.L_x_24638:
[----:B------:R-:W-:-:S04]  /*14600*/  LOP3.LUT R18, R18, 0x80000000, RZ, 0xc0, !PT ;  /* 0x8000000012127812 */ /* 0x000fc800078ec0ff */
[----:B------:R-:W-:-:S04]  /*14610*/  SHF.R.U32.HI R5, RZ, 0x18, R18 ;  /* 0x00000018ff057819 */ /* 0x000fc80000011612 */
[----:B------:R-:W-:-:S04]  /*14620*/  LOP3.LUT R4, R4, R5, RZ, 0xfc, !PT ;  /* 0x0000000504047212 */ /* 0x000fc800078efcff */
[----:B------:R-:W-:Y:S02]  /*14630*/  PRMT R0, R4, 0x7610, R0 ;  /* 0x0000761004007816 */ /* 0x000fe40000000000 */
.L_x_24637:
[----:B------:R-:W-:Y:S05]  /*14640*/  BSYNC B0 ;  /* 0x0000000000007941 */ /* 0x000fea0003800000 */
.L_x_24636:
[----:B------:R0:W-:Y:S01]  /*14650*/  STG.E.U8 [R2.64], R0 ;  /* 0x0000000002007986 */ /* 0x0001e2000c101124 */
[----:B------:R-:W-:Y:S05]  /*14660*/  BRA `(.L_x_24613) ;  /* 0x000002e000007947 */ /* 0x000fea0003800000 */
.L_x_24630:
        /* <DEDUP_REMOVED lines=21> */
.L_x_24612:
        /* <DEDUP_REMOVED lines=20> */
.L_x_24640:
[----:B------:R-:W0:Y:S02]  /*14900*/  F2I.U64.TRUNC R18, R18 ;  /* 0x0000001200127311 */ /* 0x000e24000020d800 */
[----:B0-----:R0:W-:Y:S01]  /*14910*/  STG.E.64 [R2.64], R18 ;  /* 0x0000001202007986 */ /* 0x0011e2000c101b24 */
[----:B------:R-:W-:Y:S05]  /*14920*/  BRA `(.L_x_24613) ;  /* 0x0000002000007947 */ /* 0x000fea0003800000 */
.L_x_24639:
[----:B------:R-:W0:Y:S02]  /*14930*/  F2I.FTZ.U32.TRUNC.NTZ R5, R18 ;  /* 0x0000001200057305 */ /* 0x000e24000021f000 */
[----:B0-----:R0:W-:Y:S02]  /*14940*/  STG.E [R2.64], R5 ;  /* 0x0000000502007986 */ /* 0x0011e4000c101924 */
.L_x_24613:
[----:B------:R-:W-:Y:S02]  /*14950*/  IADD3 R37, R37, 0x80, RZ ;  /* 0x0000008025257810 */ /* 0x000fe40007ffe0ff */
.L_x_24574:
[----:B------:R-:W-:Y:S05]  /*14960*/  BSYNC B6 ;  /* 0x0000000000067941 */ /* 0x000fea0003800000 */
.L_x_24573:
        /* <DEDUP_REMOVED lines=22> */
.L_x_24644:
[----:B------:R-:W0:Y:S02]  /*14ad0*/  F2I.S64.TRUNC R32, R32 ;  /* 0x0000002000207311 */ /* 0x000e24000020d900 */
[----:B0-----:R-:W-:-:S05]  /*14ae0*/  IMAD.MOV.U32 R5, RZ, RZ, R32 ;  /* 0x000000ffff057224 */ /* 0x001fca00078e0020 */
[----:B------:R-:W-:Y:S01]  /*14af0*/  STG.E.U8 [R2.64], R5 ;  /* 0x0000000502007986 */ /* 0x000fe2000c101124 */
[----:B------:R-:W-:Y:S05]  /*14b00*/  EXIT ;  /* 0x000000000000794d */ /* 0x000fea0003800000 */
.L_x_24643:
        /* <DEDUP_REMOVED lines=9> */
.L_x_24647:
[----:B------:R-:W0:Y:S02]  /*14ba0*/  F2I.FTZ.TRUNC.NTZ R5, R32 ;  /* 0x0000002000057305 */ /* 0x000e24000021f100 */
[----:B0-----:R-:W-:Y:S01]  /*14bb0*/  STG.E [R2.64], R5 ;  /* 0x0000000502007986 */ /* 0x001fe2000c101924 */
[----:B------:R-:W-:Y:S05]  /*14bc0*/  EXIT ;  /* 0x000000000000794d */ /* 0x000fea0003800000 */
.L_x_24646:
[----:B------:R-:W0:Y:S02]  /*14bd0*/  F2I.FTZ.TRUNC.NTZ R5, R32 ;  /* 0x0000002000057305 */ /* 0x000e24000021f100 */
[----:B0-----:R-:W-:Y:S01]  /*14be0*/  STG.E.U16 [R2.64], R5 ;  /* 0x0000000502007986 */ /* 0x001fe2000c101524 */
[----:B------:R-:W-:Y:S05]  /*14bf0*/  EXIT ;  /* 0x000000000000794d */ /* 0x000fea0003800000 */
.L_x_24642:
        /* <DEDUP_REMOVED lines=8> */
.L_x_24649:
[----:B------:R-:W-:-:S05]  /*14c80*/  F2FP.PACK_AB R32, RZ, R32 ;  /* 0x00000020ff20723e */ /* 0x000fca00000000ff */
[----:B------:R-:W-:Y:S01]  /*14c90*/  STG.E.U16 [R2.64], R32 ;  /* 0x0000002002007986 */ /* 0x000fe2000c101524 */
[----:B------:R-:W-:Y:S05]  /*14ca0*/  EXIT ;  /* 0x000000000000794d */ /* 0x000fea0003800000 */
.L_x_24648:
        /* <DEDUP_REMOVED lines=9> */
.L_x_24651:
[----:B------:R-:W-:-:S04]  /*14d40*/  F2FP.PACK_AB R5, RZ, R32 ;  /* 0x00000020ff05723e */ /* 0x000fc800000000ff */
[----:B------:R-:W-:-:S05]  /*14d50*/  PRMT R5, R5, 0x5410, RZ ;  /* 0x0000541005057816 */ /* 0x000fca00000000ff */
[----:B------:R-:W-:Y:S01]  /*14d60*/  STG.E [R2.64], R5 ;  /* 0x0000000502007986 */ /* 0x000fe2000c101924 */
[----:B------:R-:W-:Y:S05]  /*14d70*/  EXIT ;  /* 0x000000000000794d */ /* 0x000fea0003800000 */
.L_x_24650:
[----:B------:R-:W-:-:S06]  /*14d80*/  FMUL.FTZ R4, R32, 1 ;  /* 0x3f80000020047820 */ /* 0x000fcc0000410000 */
[----:B------:R-:W0:Y:S02]  /*14d90*/  F2F.F64.F32 R4, R4 ;  /* 0x0000000400047310 */ /* 0x000e240000201800 */
[----:B0-----:R-:W-:Y:S01]  /*14da0*/  STG.E.64 [R2.64], R4 ;  /* 0x0000000402007986 */ /* 0x001fe2000c101b24 */
[----:B------:R-:W-:Y:S05]  /*14db0*/  EXIT ;  /* 0x000000000000794d */ /* 0x000fea0003800000 */
.L_x_24641:
        /* <DEDUP_REMOVED lines=12> */
.L_x_24654:
[----:B------:R-:W-:Y:S01]  /*14e80*/  FMUL.FTZ R4, R32, 1 ;  /* 0x3f80000020047820 */ /* 0x000fe20000410000 */
[----:B------:R-:W-:-:S05]  /*14e90*/  CS2R R6, SRZ ;  /* 0x0000000000067805 */ /* 0x000fca000001ff00 */
[----:B------:R-:W0:Y:S02]  /*14ea0*/  F2F.F64.F32 R4, R4 ;  /* 0x0000000400047310 */ /* 0x000e240000201800 */
[----:B0-----:R-:W-:Y:S01]  /*14eb0*/  STG.E.128 [R2.64], R4 ;  /* 0x0000000402007986 */ /* 0x001fe2000c101d24 */
[----:B------:R-:W-:Y:S05]  /*14ec0*/  EXIT ;  /* 0x000000000000794d */ /* 0x000fea0003800000 */
.L_x_24653:
        /* <DEDUP_REMOVED lines=20> */
.L_x_24658:
[----:B------:R-:W-:Y:S05]  /*15010*/  BSYNC B0 ;  /* 0x0000000000007941 */ /* 0x000fea0003800000 */
.L_x_24657:
[----:B------:R-:W-:-:S05]  /*15020*/  LOP3.LUT R7, R0, R7, RZ, 0xfc, !PT ;  /* 0x0000000700077212 */ /* 0x000fca00078efcff */
[----:B------:R-:W-:Y:S01]  /*15030*/  STG.E.U8 [R2.64], R7 ;  /* 0x0000000702007986 */ /* 0x000fe2000c101124 */
[----:B------:R-:W-:Y:S05]  /*15040*/  EXIT ;  /* 0x000000000000794d */ /* 0x000fea0003800000 */
.L_x_24656:
        /* <DEDUP_REMOVED lines=12> */
.L_x_24660:
[----:B------:R-:W-:Y:S01]  /*15110*/  IMAD.MOV.U32 R0, RZ, RZ, 0x7f ;  /* 0x0000007fff007424 */ /* 0x000fe200078e00ff */
[----:B------:R-:W-:-:S04]  /*15120*/  ISETP.GT.U32.AND P0, PT, R4, 0x7f800000, PT ;  /* 0x7f8000000400780c */ /* 0x000fc80003f04070 */
[----:B------:R-:W-:-:S04]  /*15130*/  SEL R0, R0, 0x7c, P0 ;  /* 0x0000007c00007807 */ /* 0x000fc80000000000 */
.L_x_24661:
[----:B------:R-:W-:Y:S05]  /*15140*/  BSYNC B0 ;  /* 0x0000000000007941 */ /* 0x000fea0003800000 */
.L_x_24659:
[----:B------:R-:W-:-:S04]  /*15150*/  LOP3.LUT R32, R32, 0x80000000, RZ, 0xc0, !PT ;  /* 0x8000000020207812 */ /* 0x000fc800078ec0ff */
[----:B------:R-:W-:-:S04]  /*15160*/  SHF.R.U32.HI R5, RZ, 0x18, R32 ;  /* 0x00000018ff057819 */ /* 0x000fc80000011620 */
[----:B------:R-:W-:-:S05]  /*15170*/  LOP3.LUT R5, R0, R5, RZ, 0xfc, !PT ;  /* 0x0000000500057212 */ /* 0x000fca00078efcff */
[----:B------:R-:W-:Y:S01]  /*15180*/  STG.E.U8 [R2.64], R5 ;  /* 0x0000000502007986 */ /* 0x000fe2000c101124 */
[----:B------:R-:W-:Y:S05]  /*15190*/  EXIT ;  /* 0x000000000000794d */ /* 0x000fea0003800000 */
.L_x_24655:
[----:B------:R-:W-:-:S05]  /*151a0*/  F2FP.BF16.PACK_AB R32, RZ, R32 ;  /* 0x00000020ff20723e */ /* 0x000fca00000010ff */
[----:B------:R-:W-:Y:S01]  /*151b0*/  STG.E.U16 [R2.64], R32 ;  /* 0x0000002002007986 */ /* 0x000fe2000c101524 */
[----:B------:R-:W-:Y:S05]  /*151c0*/  EXIT ;  /* 0x000000000000794d */ /* 0x000fea0003800000 */
.L_x_24652:
        /* <DEDUP_REMOVED lines=11> */
.L_x_24664:
        /* <DEDUP_REMOVED lines=16> */
.L_x_24667:
[----:B------:R-:W-:-:S04]  /*15380*/  LOP3.LUT R32, R32, 0x80000000, RZ, 0xc0, !PT ;  /* 0x8000000020207812 */ /* 0x000fc800078ec0ff */
[----:B------:R-:W-:-:S04]  /*15390*/  SHF.R.U32.HI R5, RZ, 0x18, R32 ;  /* 0x00000018ff057819 */ /* 0x000fc80000011620 */
[----:B------:R-:W-:-:S04]  /*153a0*/  LOP3.LUT R4, R4, R5, RZ, 0xfc, !PT ;  /* 0x0000000504047212 */ /* 0x000fc800078efcff */
[----:B------:R-:W-:Y:S02]  /*153b0*/  PRMT R0, R4, 0x7610, R0 ;  /* 0x0000761004007816 */ /* 0x000fe40000000000 */
.L_x_24666:
[----:B------:R-:W-:Y:S05]  /*153c0*/  BSYNC B0 ;  /* 0x0000000000007941 */ /* 0x000fea0003800000 */
.L_x_24665:
[----:B------:R-:W-:Y:S01]  /*153d0*/  STG.E.U8 [R2.64], R0 ;  /* 0x0000000002007986 */ /* 0x000fe2000c101124 */
[----:B------:R-:W-:Y:S05]  /*153e0*/  EXIT ;  /* 0x000000000000794d */ /* 0x000fea0003800000 */
.L_x_24663:
        /* <DEDUP_REMOVED lines=16> */
.L_x_24670:
[----:B------:R-:W-:-:S04]  /*154f0*/  LOP3.LUT R32, R32, 0x80000000, RZ, 0xc0, !PT ;  /* 0x8000000020207812 */ /* 0x000fc800078ec0ff */
[----:B------:R-:W-:-:S04]  /*15500*/  SHF.R.U32.HI R5, RZ, 0x18, R32 ;  /* 0x00000018ff057819 */ /* 0x000fc80000011620 */
[----:B------:R-:W-:-:S04]  /*15510*/  LOP3.LUT R4, R4, R5, RZ, 0xfc, !PT ;  /* 0x0000000504047212 */ /* 0x000fc800078efcff */
[----:B------:R-:W-:Y:S02]  /*15520*/  PRMT R0, R4, 0x7610, R0 ;  /* 0x0000761004007816 */ /* 0x000fe40000000000 */
.L_x_24669:
[----:B------:R-:W-:Y:S05]  /*15530*/  BSYNC B0 ;  /* 0x0000000000007941 */ /* 0x000fea0003800000 */
.L_x_24668:
[----:B------:R-:W-:Y:S01]  /*15540*/  STG.E.U8 [R2.64], R0 ;  /* 0x0000000002007986 */ /* 0x000fe2000c101124 */
[----:B------:R-:W-:Y:S05]  /*15550*/  EXIT ;  /* 0x000000000000794d */ /* 0x000fea0003800000 */
.L_x_24662:
        /* <DEDUP_REMOVED lines=21> */
.L_x_24645:
        /* <DEDUP_REMOVED lines=20> */
.L_x_24672:
[----:B------:R-:W0:Y:S02]  /*157f0*/  F2I.U64.TRUNC R32, R32 ;  /* 0x0000002000207311 */ /* 0x000e24000020d800 */
[----:B0-----:R-:W-:Y:S01]  /*15800*/  STG.E.64 [R2.64], R32 ;  /* 0x0000002002007986 */ /* 0x001fe2000c101b24 */
[----:B------:R-:W-:Y:S05]  /*15810*/  EXIT ;  /* 0x000000000000794d */ /* 0x000fea0003800000 */
.L_x_24671:
[----:B------:R-:W0:Y:S02]  /*15820*/  F2I.FTZ.U32.TRUNC.NTZ R5, R32 ;  /* 0x0000002000057305 */ /* 0x000e24000021f000 */
[----:B0-----:R-:W-:Y:S01]  /*15830*/  STG.E [R2.64], R5 ;  /* 0x0000000502007986 */ /* 0x001fe2000c101924 */
[----:B------:R-:W-:Y:S05]  /*15840*/  EXIT ;  /* 0x000000000000794d */ /* 0x000fea0003800000 */
.L_x_24673:
        /* <DEDUP_REMOVED lines=11> */
.L_x_26879:


//--------------------- .text._ZN2at6native18elementwise_kernelILi128ELi2EZNS0_22gpu_kernel_impl_nocastIZZZNS0_49_GLOBAL__N__b919a28f_16_Normalization_cu_5c38458722batch_norm_elementwiseERKNS_6TensorES6_RKSt8optionalIS4_ESA_S6_S6_ENKUlvE0_clEvENKUlvE0_clEvEUlfffffE_EEvRNS_18TensorIteratorBaseERKT_EUliE_EEviT1_ --------------------------
	.section	.text._ZN2at6native18elementwise_kernelILi128ELi2EZNS0_22gpu_kernel_impl_nocastIZZZNS0_49_GLOBAL__N__b919a28f_16_Normalization_cu_5c38458722batch_norm_elementwiseERKNS_6TensorES6_RKSt8optionalIS4_ESA_S6_S6_ENKUlvE0_clEvENKUlvE0_clEvEUlfffffE_EEvRNS_18TensorIteratorBaseERKT_EUliE_EEviT1_,"ax",@progbits
	.sectioninfo	@"SHI_REGISTERS=20"
	.align	128
        .global         _ZN2at6native18elementwise_kernelILi128ELi2EZNS0_22gpu_kernel_impl_nocastIZZZNS0_49_GLOBAL__N__b919a28f_16_Normalization_cu_5c38458722batch_norm_elementwiseERKNS_6TensorES6_RKSt8optionalIS4_ESA_S6_S6_ENKUlvE0_clEvENKUlvE0_clEvEUlfffffE_EEvRNS_18TensorIteratorBaseERKT_EUliE_EEviT1_
        .type           _ZN2at6native18elementwise_kernelILi128ELi2EZNS0_22gpu_kernel_impl_nocastIZZZNS0_49_GLOBAL__N__b919a28f_16_Normalization_cu_5c38458722batch_norm_elementwiseERKNS_6TensorES6_RKSt8optionalIS4_ESA_S6_S6_ENKUlvE0_clEvENKUlvE0_clEvEUlfffffE_EEvRNS_18TensorIteratorBaseERKT_EUliE_EEviT1_,@function
        .size           _ZN2at6native18elementwise_kernelILi128ELi2EZNS0_22gpu_kernel_impl_nocastIZZZNS0_49_GLOBAL__N__b919a28f_16_Normalization_cu_5c38458722batch_norm_elementwiseERKNS_6TensorES6_RKSt8optionalIS4_ESA_S6_S6_ENKUlvE0_clEvENKUlvE0_clEvEUlfffffE_EEvRNS_18TensorIteratorBaseERKT_EUliE_EEviT1_,(.L_x_26880 - _ZN2at6native18elementwise_kernelILi128ELi2EZNS0_22gpu_kernel_impl_nocastIZZZNS0_49_GLOBAL__N__b919a28f_16_Normalization_cu_5c38458722batch_norm_elementwiseERKNS_6TensorES6_RKSt8optionalIS4_ESA_S6_S6_ENKUlvE0_clEvENKUlvE0_clEvEUlfffffE_EEvRNS_18TensorIteratorBaseERKT_EUliE_EEviT1_)
        .other          _ZN2at6native18elementwise_kernelILi128ELi2EZNS0_22gpu_kernel_impl_nocastIZZZNS0_49_GLOBAL__N__b919a28f_16_Normalization_cu_5c38458722batch_norm_elementwiseERKNS_6TensorES6_RKSt8optionalIS4_ESA_S6_S6_ENKUlvE0_clEvENKUlvE0_clEvEUlfffffE_EEvRNS_18TensorIteratorBaseERKT_EUliE_EEviT1_,@"STO_CUDA_ENTRY STV_DEFAULT"
_ZN2at6native18elementwise_kernelILi128ELi2EZNS0_22gpu_kernel_impl_nocastIZZZNS0_49_GLOBAL__N__b919a28f_16_Normalization_cu_5c38458722batch_norm_elementwiseERKNS_6TensorES6_RKSt8optionalIS4_ESA_S6_S6_ENKUlvE0_clEvENKUlvE0_clEvEUlfffffE_EEvRNS_18TensorIteratorBaseERKT_EUliE_EEviT1_:
.text._ZN2at6native18elementwise_kernelILi128ELi2EZNS0_22gpu_kernel_impl_nocastIZZZNS0_49_GLOBAL__N__b919a28f_16_Normalization_cu_5c38458722batch_norm_elementwiseERKNS_6TensorES6_RKSt8optionalIS4_ESA_S6_S6_ENKUlvE0_clEvENKUlvE0_clEvEUlfffffE_EEvRNS_18TensorIteratorBaseERKT_EUliE_EEviT1_:
        /* <DEDUP_REMOVED lines=338> */
[----:B------:R-:W-:-:S03]  /*1520*/  @P0 IMAD R6, R11, c[0x0][0x4ec], R6 ;  /* 0x00013b000b060a24 */ /* 0x000fc600078e0206 */
.L_x_24676:
[----:B------:R-:W-:Y:S02]  /*1530*/  IADD3 R8, P0, R5, c[0x0][0x510], RZ ;  /* 0x0001440005087a10 */ /* 0x000fe40007f1e0ff */
[----:B------:R-:W-:Y:S02]  /*1540*/  IADD3 R2, P1, R2, c[0x0][0x4f8], RZ ;  /* 0x00013e0002027a10 */ /* 0x000fe40007f3e0ff */
[----:B------:R-:W-:Y:S02]  /*1550*/  IADD3.X R9, RZ, c[0x0][0x514], RZ, P0, !PT ;  /* 0x00014500ff097a10 */ /* 0x000fe400007fe4ff */
[----:B------:R-:W-:Y:S02]  /*1560*/  IADD3 R10, P0, R3, c[0x0][0x500], RZ ;  /* 0x00014000030a7a10 */ /* 0x000fe40007f1e0ff */
[----:B------:R-:W-:Y:S01]  /*1570*/  IADD3.X R3, RZ, c[0x0][0x4fc], RZ, P1, !PT ;  /* 0x00013f00ff037a10 */ /* 0x000fe20000ffe4ff */
[----:B------:R-:W2:Y:S01]  /*1580*/  LDG.E R8, [R8.64] ;  /* 0x0000000408087981 */ /* 0x000ea2000c1e1900 */
[----:B------:R-:W-:-:S02]  /*1590*/  IADD3 R12, P1, R4, c[0x0][0x508], RZ ;  /* 0x00014200040c7a10 */ /* 0x000fc40007f3e0ff */
[----:B------:R-:W-:Y:S02]  /*15a0*/  IADD3 R4, P2, R6, c[0x0][0x518], RZ ;  /* 0x0001460006047a10 */ /* 0x000fe40007f5e0ff */
[----:B------:R-:W-:Y:S01]  /*15b0*/  IADD3.X R11, RZ, c[0x0][0x504], RZ, P0, !PT ;  /* 0x00014100ff0b7a10 */ /* 0x000fe200007fe4ff */
[----:B------:R-:W2:Y:S01]  /*15c0*/  LDG.E R3, [R2.64] ;  /* 0x0000000402037981 */ /* 0x000ea2000c1e1900 */
[----:B------:R-:W-:Y:S02]  /*15d0*/  IADD3.X R5, RZ, c[0x0][0x51c], RZ, P2, !PT ;  /* 0x00014700ff057a10 */ /* 0x000fe400017fe4ff */
[----:B------:R-:W-:Y:S02]  /*15e0*/  IADD3.X R13, RZ, c[0x0][0x50c], RZ, P1, !PT ;  /* 0x00014300ff0d7a10 */ /* 0x000fe40000ffe4ff */
[----:B------:R-:W3:Y:S04]  /*15f0*/  LDG.E R11, [R10.64] ;  /* 0x000000040a0b7981 */ /* 0x000ee8000c1e1900 */
[----:B------:R-:W4:Y:S04]  /*1600*/  LDG.E R5, [R4.64] ;  /* 0x0000000404057981 */ /* 0x000f28000c1e1900 */
[----:B------:R-:W4:Y:S01]  /*1610*/  LDG.E R12, [R12.64] ;  /* 0x000000040c0c7981 */ /* 0x000f22000c1e1900 */
[----:B------:R-:W-:Y:S01]  /*1620*/  IADD3 R15, R7, 0x80, RZ ;  /* 0x00000080070f7810 */ /* 0x000fe20007ffe0ff */
[----:B--2---:R-:W-:Y:S01]  /*1630*/  FADD.FTZ R6, -R8, R3 ;  /* 0x0000000308067221 */ /* 0x004fe20000010100 */
[----:B------:R-:W-:-:S03]  /*1640*/  IADD3 R8, P0, R0, c[0x0][0x4f0], RZ ;  /* 0x00013c0000087a10 */ /* 0x000fc60007f1e0ff */
[----:B---3--:R-:W-:Y:S01]  /*1650*/  FMUL.FTZ R6, R6, R11 ;  /* 0x0000000b06067220 */ /* 0x008fe20000410000 */
[----:B------:R-:W-:-:S03]  /*1660*/  IADD3.X R9, RZ, c[0x0][0x4f4], RZ, P0, !PT ;  /* 0x00013d00ff097a10 */ /* 0x000fc600007fe4ff */
[----:B----4-:R-:W-:-:S05]  /*1670*/  FFMA.FTZ R17, R6, R5, R12 ;  /* 0x0000000506117223 */ /* 0x010fca000001000c */
[----:B------:R0:W-:Y:S02]  /*1680*/  STG.E [R8.64], R17 ;  /* 0x0000001108007986 */ /* 0x0001e4000c101904 */
.L_x_24675:
[----:B------:R-:W-:Y:S05]  /*1690*/  BSYNC B0 ;  /* 0x0000000000007941 */ /* 0x000fea0003800000 */
.L_x_24674:
[----:B------:R-:W-:-:S13]  /*16a0*/  ISETP.GE.AND P0, PT, R15, c[0x0][0x160], PT ;  /* 0x000058000f007a0c */ /* 0x000fda0003f06270 */
[----:B------:R-:W-:Y:S05]  /*16b0*/  @P0 EXIT ;  /* 0x000000000000094d */ /* 0x000fea0003800000 */
[----:B------:R-:W-:Y:S01]  /*16c0*/  ISETP.NE.AND P0, PT, RZ, c[0x0][0x168], PT ;  /* 0x00005a00ff007a0c */ /* 0x000fe20003f05270 */
[----:B------:R-:W-:Y:S01]  /*16d0*/  HFMA2.MMA R0, -RZ, RZ, 0, 0 ;  /* 0x00000000ff007435 */ /* 0x000fe200000001ff */
[----:B------:R-:W-:Y:S01]  /*16e0*/  CS2R R2, SRZ ;  /* 0x0000000000027805 */ /* 0x000fe2000001ff00 */
[----:B------:R-:W-:Y:S01]  /*16f0*/  MOV R6, RZ ;  /* 0x000000ff00067202 */ /* 0x000fe20000000f00 */
[----:B------:R-:W-:-:S09]  /*1700*/  CS2R R4, SRZ ;  /* 0x0000000000047805 */ /* 0x000fd2000001ff00 */
[----:B------:R-:W-:Y:S05]  /*1710*/  @!P0 BRA `(.L_x_24677) ;  /* 0x0000144000008947 */ /* 0x000fea0003800000 */
[----:B------:R-:W-:Y:S02]  /*1720*/  MOV R2, RZ ;  /* 0x000000ff00027202 */ /* 0x000fe40000000f00 */
[----:B------:R-:W-:Y:S02]  /*1730*/  MOV R3, R15 ;  /* 0x0000000f00037202 */ /* 0x000fe40000000f00 */
[----:B------:R-:W-:-:S03]  /*1740*/  MOV R7, c[0x0][0x168] ;  /* 0x00005a0000077a02 */ /* 0x000fc60000000f00 */
[----:B0-----:R-:W-:Y:S01]  /*1750*/  IMAD.HI.U32 R8, R15, c[0x0][0x170], R2 ;  /* 0x00005c000f087a27 */ /* 0x001fe200078e0002 */
        /* <DEDUP_REMOVED lines=320> */
.L_x_24677:
[----:B------:R-:W-:Y:S02]  /*2b60*/  IADD3 R6, P0, R6, c[0x0][0x510], RZ ;  /* 0x0001440006067a10 */ /* 0x000fe40007f1e0ff */
[----:B0-----:R-:W-:Y:S02]  /*2b70*/  IADD3 R8, P1, R5, c[0x0][0x4f8], RZ ;  /* 0x00013e0005087a10 */ /* 0x001fe40007f3e0ff */
[----:B------:R-:W-:Y:S02]  /*2b80*/  IADD3.X R7, RZ, c[0x0][0x514], RZ, P0, !PT ;  /* 0x00014500ff077a10 */ /* 0x000fe400007fe4ff */
[----:B------:R-:W-:Y:S02]  /*2b90*/  IADD3 R4, P0, R4, c[0x0][0x500], RZ ;  /* 0x0001400004047a10 */ /* 0x000fe40007f1e0ff */
[----:B------:R-:W-:Y:S01]  /*2ba0*/  IADD3.X R9, RZ, c[0x0][0x4fc], RZ, P1, !PT ;  /* 0x00013f00ff097a10 */ /* 0x000fe20000ffe4ff */
[----:B------:R-:W2:Y:S01]  /*2bb0*/  LDG.E R6, [R6.64] ;  /* 0x0000000406067981 */ /* 0x000ea2000c1e1900 */
[----:B------:R-:W-:-:S02]  /*2bc0*/  IADD3 R2, P2, R2, c[0x0][0x518], RZ ;  /* 0x0001460002027a10 */ /* 0x000fc40007f5e0ff */
[----:B------:R-:W-:Y:S02]  /*2bd0*/  IADD3.X R5, RZ, c[0x0][0x504], RZ, P0, !PT ;  /* 0x00014100ff057a10 */ /* 0x000fe400007fe4ff */
[----:B------:R-:W-:Y:S01]  /*2be0*/  IADD3 R10, P1, R3, c[0x0][0x508], RZ ;  /* 0x00014200030a7a10 */ /* 0x000fe20007f3e0ff */
[----:B------:R-:W2:Y:S01]  /*2bf0*/  LDG.E R9, [R8.64] ;  /* 0x0000000408097981 */ /* 0x000ea2000c1e1900 */
[----:B------:R-:W-:Y:S02]  /*2c00*/  IADD3.X R3, RZ, c[0x0][0x51c], RZ, P2, !PT ;  /* 0x00014700ff037a10 */ /* 0x000fe400017fe4ff */
[----:B------:R-:W-:Y:S01]  /*2c10*/  IADD3.X R11, RZ, c[0x0][0x50c], RZ, P1, !PT ;  /* 0x00014300ff0b7a10 */ /* 0x000fe20000ffe4ff */
[----:B------:R-:W3:Y:S04]  /*2c20*/  LDG.E R5, [R4.64] ;  /* 0x0000000404057981 */ /* 0x000ee8000c1e1900 */
[----:B------:R-:W4:Y:S04]  /*2c30*/  LDG.E R3, [R2.64] ;  /* 0x0000000402037981 */ /* 0x000f28000c1e1900 */
[----:B------:R-:W4:Y:S01]  /*2c40*/  LDG.E R10, [R10.64] ;  /* 0x000000040a0a7981 */ /* 0x000f22000c1e1900 */
[----:B--2---:R-:W-:Y:S01]  /*2c50*/  FADD.FTZ R12, -R6, R9 ;  /* 0x00000009060c7221 */ /* 0x004fe20000010100 */
[----:B------:R-:W-:-:S03]  /*2c60*/  IADD3 R6, P0, R0, c[0x0][0x4f0], RZ ;  /* 0x00013c0000067a10 */ /* 0x000fc60007f1e0ff */
[----:B---3--:R-:W-:Y:S01]  /*2c70*/  FMUL.FTZ R12, R12, R5 ;  /* 0x000000050c0c7220 */ /* 0x008fe20000410000 */
[----:B------:R-:W-:-:S03]  /*2c80*/  IADD3.X R7, RZ, c[0x0][0x4f4], RZ, P0, !PT ;  /* 0x00013d00ff077a10 */ /* 0x000fc600007fe4ff */
[----:B----4-:R-:W-:-:S05]  /*2c90*/  FFMA.FTZ R13, R12, R3, R10 ;  /* 0x000000030c0d7223 */ /* 0x010fca000001000a */
[----:B------:R-:W-:Y:S01]  /*2ca0*/  STG.E [R6.64], R13 ;  /* 0x0000000d06007986 */ /* 0x000fe2000c101904 */
[----:B------:R-:W-:Y:S05]  /*2cb0*/  EXIT ;  /* 0x000000000000794d */ /* 0x000fea0003800000 */
.L_x_24678:
        /* <DEDUP_REMOVED lines=12> */
.L_x_26880:


//--------------------- .text._ZN2at6native27unrolled_elementwise_kernelIZZZNS0_49_GLOBAL__N__b919a28f_16_Normalization_cu_5c38458722batch_norm_elementwiseERKNS_6TensorES5_RKSt8optionalIS3_ES9_S5_S5_ENKUlvE0_clEvENKUlvE0_clEvEUlfffffE_St5arrayIPcLm6EELi4E23TrivialOffsetCalculatorILi5EjESG_ILi1EjENS0_6memory15LoadWithoutCastENSJ_16StoreWithoutCastEEEviT_T0_T2_T3_T4_T5_ --------------------------
	.section	.text._ZN2at6native27unrolled_elementwise_kernelIZZZNS0_49_GLOBAL__N__b919a28f_16_Normalization_cu_5c38458722batch_norm_elementwiseERKNS_6TensorES5_RKSt8optionalIS3_ES9_S5_S5_ENKUlvE0_clEvENKUlvE0_clEvEUlfffffE_St5arrayIPcLm6EELi4E23TrivialOffsetCalculatorILi5EjESG_ILi1EjENS0_6memory15LoadWithoutCastENSJ_16StoreWithoutCastEEEviT_T0_T2_T3_T4_T5_,"ax",@progbits
	.sectioninfo	@"SHI_REGISTERS=32"
	.align	128
        .global         _ZN2at6native27unrolled_elementwise_kernelIZZZNS0_49_GLOBAL__N__b919a28f_16_Normalization_cu_5c38458722batch_norm_elementwiseERKNS_6TensorES5_RKSt8optionalIS3_ES9_S5_S5_ENKUlvE0_clEvENKUlvE0_clEvEUlfffffE_St5arrayIPcLm6EELi4E23TrivialOffsetCalculatorILi5EjESG_ILi1EjENS0_6memory15LoadWithoutCastENSJ_16StoreWithoutCastEEEviT_T0_T2_T3_T4_T5_
        .type           _ZN2at6native27unrolled_elementwise_kernelIZZZNS0_49_GLOBAL__N__b919a28f_16_Normalization_cu_5c38458722batch_norm_elementwiseERKNS_6TensorES5_RKSt8optionalIS3_ES9_S5_S5_ENKUlvE0_clEvENKUlvE0_clEvEUlfffffE_St5arrayIPcLm6EELi4E23TrivialOffsetCalculatorILi5EjESG_ILi1EjENS0_6memory15LoadWithoutCastENSJ_16StoreWithoutCastEEEviT_T0_T2_T3_T4_T5_,@function
        .size           _ZN2at6native27unrolled_elementwise_kernelIZZZNS0_49_GLOBAL__N__b919a28f_16_Normalization_cu_5c38458722batch_norm_elementwiseERKNS_6TensorES5_RKSt8optionalIS3_ES9_S5_S5_ENKUlvE0_clEvENKUlvE0_clEvEUlfffffE_St5arrayIPcLm6EELi4E23TrivialOffsetCalculatorILi5EjESG_ILi1EjENS0_6memory15LoadWithoutCastENSJ_16StoreWithoutCastEEEviT_T0_T2_T3_T4_T5_,(.L_x_26881 - _ZN2at6native27unrolled_elementwise_kernelIZZZNS0_49_GLOBAL__N__b919a28f_16_Normalization_cu_5c38458722batch_norm_elementwiseERKNS_6TensorES5_RKSt8optionalIS3_ES9_S5_S5_ENKUlvE0_clEvENKUlvE0_clEvEUlfffffE_St5arrayIPcLm6EELi4E23TrivialOffsetCalculatorILi5EjESG_ILi1EjENS0_6memory15LoadWithoutCastENSJ_16StoreWithoutCastEEEviT_T0_T2_T3_T4_T5_)
        .other          _ZN2at6native27unrolled_elementwise_kernelIZZZNS0_49_GLOBAL__N__b919a28f_16_Normalization_cu_5c38458722batch_norm_elementwiseERKNS_6TensorES5_RKSt8optionalIS3_ES9_S5_S5_ENKUlvE0_clEvENKUlvE0_clEvEUlfffffE_St5arrayIPcLm6EELi4E23TrivialOffsetCalculatorILi5EjESG_ILi1EjENS0_6memory15LoadWithoutCastENSJ_16StoreWithoutCastEEEviT_T0_T2_T3_T4_T5_,@"STO_CUDA_ENTRY STV_DEFAULT"
_ZN2at6native27unrolled_elementwise_kernelIZZZNS0_49_GLOBAL__N__b919a28f_16_Normalization_cu_5c38458722batch_norm_elementwiseERKNS_6TensorES5_RKSt8optionalIS3_ES9_S5_S5_ENKUlvE0_clEvENKUlvE0_clEvEUlfffffE_St5arrayIPcLm6EELi4E23TrivialOffsetCalculatorILi5EjESG_ILi1EjENS0_6memory15LoadWithoutCastENSJ_16StoreWithoutCastEEEviT_T0_T2_T3_T4_T5_:
.text._ZN2at6native27unrolled_elementwise_kernelIZZZNS0_49_GLOBAL__N__b919a28f_16_Normalization_cu_5c38458722batch_norm_elementwiseERKNS_6TensorES5_RKSt8optionalIS3_ES9_S5_S5_ENKUlvE0_clEvENKUlvE0_clEvEUlfffffE_St5arrayIPcLm6EELi4E23TrivialOffsetCalculatorILi5EjESG_ILi1EjENS0_6memory15LoadWithoutCastENSJ_16StoreWithoutCastEEEviT_T0_T2_T3_T4_T5_:
[----:B------:R-:W-:Y:S02]  /*0000*/  MOV R1, c[0x0][0x28] ;  /* 0x00000a0000017a02 */ /* 0x000fe40000000f00 */
[----:B------:R-:W0:Y:S01]  /*0010*/  S2R R0, SR_CTAID.X ;  /* 0x0000000000007919 */ /* 0x000e220000002500 */
[----:B------:R-:W-:Y:S01]  /*0020*/  MOV R5, 0xfffffe00 ;  /* 0xfffffe0000057802 */ /* 0x000fe20000000f00 */
[----:B------:R-:W-:Y:S01]  /*0030*/  HFMA2.MMA R7, -RZ, RZ, 0, 0 ;  /* 0x00000000ff077435 */ /* 0x000fe200000001ff */
[----:B------:R-:W-:Y:S01]  /*0040*/  MOV R28, RZ ;  /* 0x000000ff001c7202 */ /* 0x000fe20000000f00 */
[----:B------:R-:W1:Y:S01]  /*0050*/  S2R R3, SR_TID.X ;  /* 0x0000000000037919 */ /* 0x000e620000002100 */
[----:B------:R-:W-:Y:S01]  /*0060*/  ULDC.64 UR4, c[0x0][0x118] ;  /* 0x0000460000047ab9 */ /* 0x000fe20000000a00 */
[----:B------:R-:W-:Y:S01]  /*0070*/  CS2R R24, SRZ ;  /* 0x0000000000187805 */ /* 0x000fe2000001ff00 */
[----:B------:R-:W-:Y:S01]  /*0080*/  CS2R R10, SRZ ;  /* 0x00000000000a7805 */ /* 0x000fe2000001ff00 */
[----:B------:R-:W-:Y:S01]  /*0090*/  CS2R R22, SRZ ;  /* 0x0000000000167805 */ /* 0x000fe2000001ff00 */
[----:B0-----:R-:W-:Y:S01]  /*00a0*/  IMAD R2, R0, R5, c[0x0][0x160] ;  /* 0x0000580000027624 */ /* 0x001fe200078e0205 */
[----:B-1----:R-:W-:-:S04]  /*00b0*/  MOV R27, R3 ;  /* 0x00000003001b7202 */ /* 0x002fc80000000f00 */
[----:B------:R-:W-:-:S13]  /*00c0*/  ISETP.GE.AND P0, PT, R3, R2, PT ;  /* 0x000000020300720c */ /* 0x000fda0003f06270 */
[----:B------:R-:W-:Y:S02]  /*00d0*/  @!P0 LEA R18, R0, R27, 0x9 ;  /* 0x0000001b00128211 */ /* 0x000fe400078e48ff */
[----:B------:R-:W-:Y:S02]  /*00e0*/  @!P0 IADD3 R27, R27, 0x80, RZ ;  /* 0x000000801b1b8810 */ /* 0x000fe40007ffe0ff */
[----:B------:R-:W-:Y:S02]  /*00f0*/  @!P0 MOV R19, 0x4 ;  /* 0x0000000400138802 */ /* 0x000fe40000000f00 */
[----:B------:R-:W-:-:S03]  /*0100*/  ISETP.GE.AND P2, PT, R27, R2, PT ;  /* 0x000000021b00720c */ /* 0x000fc60003f46270 */
[----:B------:R-:W-:-:S04]  /*0110*/  @!P0 IMAD.WIDE.U32 R4, R18, R19, c[0x0][0x170] ;  /* 0x00005c0012048625 */ /* 0x000fc800078e0013 */
[CC--:B------:R-:W-:Y:S01]  /*0120*/  @!P0 IMAD.WIDE.U32 R8, R18.reuse, R19.reuse, c[0x0][0x188] ;  /* 0x0000620012088625 */ /* 0x0c0fe200078e0013 */
[----:B------:R0:W2:Y:S03]  /*0130*/  @!P0 LDG.E R7, [R4.64] ;  /* 0x0000000404078981 */ /* 0x0000a6000c1e1900 */
[----:B------:R-:W-:Y:S01]  /*0140*/  @!P0 IMAD.WIDE.U32 R12, R18, R19, c[0x0][0x178] ;  /* 0x00005e00120c8625 */ /* 0x000fe200078e0013 */
[----:B------:R1:W2:Y:S01]  /*0150*/  @!P0 LDG.E R28, [R8.64] ;  /* 0x00000004081c8981 */ /* 0x0002a2000c1e1900 */
[----:B------:R-:W-:Y:S02]  /*0160*/  @!P2 LEA R6, R0, R27, 0x9 ;  /* 0x0000001b0006a211 */ /* 0x000fe400078e48ff */
[----:B------:R-:W-:Y:S01]  /*0170*/  @!P2 IADD3 R27, R27, 0x80, RZ ;  /* 0x000000801b1ba810 */ /* 0x000fe20007ffe0ff */
[CC--:B------:R-:W-:Y:S01]  /*0180*/  @!P0 IMAD.WIDE.U32 R14, R18.reuse, R19.reuse, c[0x0][0x180] ;  /* 0x00006000120e8625 */ /* 0x0c0fe200078e0013 */
[----:B------:R3:W4:Y:S02]  /*0190*/  @!P0 LDG.E R25, [R12.64] ;  /* 0x000000040c198981 */ /* 0x000724000c1e1900 */
[----:B------:R-:W-:Y:S01]  /*01a0*/  ISETP.GE.AND P1, PT, R27, R2, PT ;  /* 0x000000021b00720c */ /* 0x000fe20003f26270 */
[----:B------:R-:W-:Y:S01]  /*01b0*/  @!P0 IMAD.WIDE.U32 R18, R18, R19, c[0x0][0x190] ;  /* 0x0000640012128625 */ /* 0x000fe200078e0013 */
[----:B------:R0:W4:Y:S01]  /*01c0*/  @!P0 LDG.E R11, [R14.64] ;  /* 0x000000040e0b8981 */ /* 0x000122000c1e1900 */
[----:B------:R-:W-:-:S03]  /*01d0*/  @!P2 MOV R21, 0x4 ;  /* 0x000000040015a802 */ /* 0x000fc60000000f00 */
[----:B------:R3:W4:Y:S01]  /*01e0*/  @!P0 LDG.E R22, [R18.64] ;  /* 0x0000000412168981 */ /* 0x000722000c1e1900 */
[----:B------:R-:W-:Y:S01]  /*01f0*/  HFMA2.MMA R26, -RZ, RZ, 0, 0 ;  /* 0x00000000ff1a7435 */ /* 0x000fe200000001ff */
[----:B-1----:R-:W-:Y:S01]  /*0200*/  CS2R R8, SRZ ;  /* 0x0000000000087805 */ /* 0x002fe2000001ff00 */
[----:B------:R-:W-:Y:S01]  /*0210*/  @!P2 IMAD.WIDE.U32 R16, R6, R21, c[0x0][0x170] ;  /* 0x00005c000610a625 */ /* 0x000fe200078e0015 */
[----:B------:R-:W-:-:S03]  /*0220*/  HFMA2.MMA R20, -RZ, RZ, 0, 0 ;  /* 0x00000000ff147435 */ /* 0x000fc600000001ff */
[CC--:B0-----:R-:W-:Y:S01]  /*0230*/  @!P2 IMAD.WIDE.U32 R4, R6.reuse, R21.reuse, c[0x0][0x188] ;  /* 0x000062000604a625 */ /* 0x0c1fe200078e0015 */
[----:B------:R-:W-:Y:S01]  /*0240*/  @!P1 MOV R29, 0x4 ;  /* 0x00000004001d9802 */ /* 0x000fe20000000f00 */
[----:B------:R0:W4:Y:S02]  /*0250*/  @!P2 LDG.E R23, [R16.64] ;  /* 0x000000041017a981 */ /* 0x000124000c1e1900 */
[CC--:B---3--:R-:W-:Y:S02]  /*0260*/  @!P2 IMAD.WIDE.U32 R12, R6.reuse, R21.reuse, c[0x0][0x178] ;  /* 0x00005e00060ca625 */ /* 0x0c8fe400078e0015 */
[----:B------:R1:W3:Y:S02]  /*0270*/  @!P2 LDG.E R26, [R4.64] ;  /* 0x00000004041aa981 */ /* 0x0002e4000c1e1900 */
[CC--:B------:R-:W-:Y:S02]  /*0280*/  @!P2 IMAD.WIDE.U32 R14, R6.reuse, R21.reuse, c[0x0][0x180] ;  /* 0x00006000060ea625 */ /* 0x0c0fe400078e0015 */
[----:B------:R1:W3:Y:S02]  /*0290*/  @!P2 LDG.E R10, [R12.64] ;  /* 0x000000040c0aa981 */ /* 0x0002e4000c1e1900 */
[----:B------:R-:W-:Y:S01]  /*02a0*/  @!P2 IMAD.WIDE.U32 R18, R6, R21, c[0x0][0x190] ;  /* 0x000064000612a625 */ /* 0x000fe200078e0015 */
[----:B------:R-:W-:Y:S01]  /*02b0*/  @!P1 LEA R6, R0, R27, 0x9 ;  /* 0x0000001b00069211 */ /* 0x000fe200078e48ff */
[----:B------:R-:W-:Y:S01]  /*02c0*/  HFMA2.MMA R21, -RZ, RZ, 0, 0 ;  /* 0x00000000ff157435 */ /* 0x000fe200000001ff */
[----:B------:R1:W3:Y:S03]  /*02d0*/  @!P2 LDG.E R9, [R14.64] ;  /* 0x000000040e09a981 */ /* 0x0002e6000c1e1900 */
[----:B0-----:R-:W-:Y:S01]  /*02e0*/  @!P1 IMAD.WIDE.U32 R16, R6, R29, c[0x0][0x170] ;  /* 0x00005c0006109625 */ /* 0x001fe200078e001d */
[----:B------:R0:W3:Y:S01]  /*02f0*/  @!P2 LDG.E R20, [R18.64] ;  /* 0x000000041214a981 */ /* 0x0000e2000c1e1900 */
[----:B-1----:R-:W-:-:S02]  /*0300*/  CS2R R12, SRZ ;  /* 0x00000000000c7805 */ /* 0x002fc4000001ff00 */
[CC--:B------:R-:W-:Y:S02]  /*0310*/  @!P1 IMAD.WIDE.U32 R4, R6.reuse, R29.reuse, c[0x0][0x178] ;  /* 0x00005e0006049625 */ /* 0x0c0fe400078e001d */
[----:B------:R1:W3:Y:S02]  /*0320*/  @!P1 LDG.E R21, [R16.64] ;  /* 0x0000000410159981 */ /* 0x0002e4000c1e1900 */
[CC--:B------:R-:W-:Y:S02]  /*0330*/  @!P1 IMAD.WIDE.U32 R14, R6.reuse, R29.reuse, c[0x0][0x188] ;  /* 0x00006200060e9625 */ /* 0x0c0fe400078e001d */
[----:B------:R1:W3:Y:S04]  /*0340*/  @!P1 LDG.E R12, [R4.64] ;  /* 0x00000004040c9981 */ /* 0x0002e8000c1e1900 */
[----:B------:R1:W3:Y:S01]  /*0350*/  @!P1 LDG.E R24, [R14.64] ;  /* 0x000000040e189981 */ /* 0x0002e2000c1e1900 */
[----:B0-----:R-:W-:-:S04]  /*0360*/  @!P1 IMAD.WIDE.U32 R18, R6, R29, c[0x0][0x190] ;  /* 0x0000640006129625 */ /* 0x001fc800078e001d */
[----:B-1----:R-:W-:Y:S01]  /*0370*/  @!P1 IMAD.WIDE.U32 R16, R6, R29, c[0x0][0x180] ;  /* 0x0000600006109625 */ /* 0x002fe200078e001d */
[----:B------:R0:W3:Y:S04]  /*0380*/  @!P1 LDG.E R13, [R18.64] ;  /* 0x00000004120d9981 */ /* 0x0000e8000c1e1900 */
[----:B------:R1:W3:Y:S01]  /*0390*/  @!P1 LDG.E R8, [R16.64] ;  /* 0x0000000410089981 */ /* 0x0002e2000c1e1900 */
[----:B------:R-:W-:-:S04]  /*03a0*/  @!P1 IADD3 R27, R27, 0x80, RZ ;  /* 0x000000801b1b9810 */ /* 0x000fc80007ffe0ff */
[----:B------:R-:W-:Y:S01]  /*03b0*/  ISETP.GE.AND P2, PT, R27, R2, PT ;  /* 0x000000021b00720c */ /* 0x000fe20003f46270 */
[----:B------:R-:W-:Y:S01]  /*03c0*/  CS2R R4, SRZ ;  /* 0x0000000000047805 */ /* 0x000fe2000001ff00 */
[----:B------:R-:W-:-:S11]  /*03d0*/  HFMA2.MMA R29, -RZ, RZ, 0, 0 ;  /* 0x00000000ff1d7435 */ /* 0x000fd600000001ff */
[----:B------:R-:W-:Y:S02]  /*03e0*/  @!P2 LEA R27, R0, R27, 0x9 ;  /* 0x0000001b001ba211 */ /* 0x000fe400078e48ff */
[----:B------:R-:W-:-:S05]  /*03f0*/  @!P2 MOV R6, 0x4 ;  /* 0x000000040006a802 */ /* 0x000fca0000000f00 */
[----:B------:R-:W-:-:S04]  /*0400*/  @!P2 IMAD.WIDE.U32 R14, R27, R6, c[0x0][0x170] ;  /* 0x00005c001b0ea625 */ /* 0x000fc800078e0006 */
[CC--:B-1----:R-:W-:Y:S01]  /*0410*/  @!P2 IMAD.WIDE.U32 R16, R27.reuse, R6.reuse, c[0x0][0x188] ;  /* 0x000062001b10a625 */ /* 0x0c2fe200078e0006 */
[----:B------:R1:W5:Y:S03]  /*0420*/  @!P2 LDG.E R4, [R14.64] ;  /* 0x000000040e04a981 */ /* 0x000366000c1e1900 */
[CC--:B0-----:R-:W-:Y:S01]  /*0430*/  @!P2 IMAD.WIDE.U32 R18, R27.reuse, R6.reuse, c[0x0][0x180] ;  /* 0x000060001b12a625 */ /* 0x0c1fe200078e0006 */
[----:B------:R0:W5:Y:S03]  /*0440*/  @!P2 LDG.E R5, [R16.64] ;  /* 0x000000041005a981 */ /* 0x000166000c1e1900 */
[----:B-1----:R-:W-:-:S04]  /*0450*/  @!P2 IMAD.WIDE.U32 R14, R27, R6, c[0x0][0x178] ;  /* 0x00005e001b0ea625 */ /* 0x002fc800078e0006 */
[----:B0-----:R-:W-:Y:S01]  /*0460*/  @!P2 IMAD.WIDE.U32 R16, R27, R6, c[0x0][0x190] ;  /* 0x000064001b10a625 */ /* 0x001fe200078e0006 */
[----:B------:R-:W-:Y:S01]  /*0470*/  HFMA2.MMA R27, -RZ, RZ, 0, 0 ;  /* 0x00000000ff1b7435 */ /* 0x000fe200000001ff */
[----:B------:R-:W-:Y:S01]  /*0480*/  @!P0 LEA R6, R0, R3, 0x9 ;  /* 0x0000000300068211 */ /* 0x000fe200078e48ff */
[----:B------:R0:W5:Y:S01]  /*0490*/  @!P2 LDG.E R29, [R14.64] ;  /* 0x000000040e1da981 */ /* 0x000162000c1e1900 */
[----:B------:R-:W-:-:S07]  /*04a0*/  @!P0 IADD3 R3, R3, 0x80, RZ ;  /* 0x0000008003038810 */ /* 0x000fce0007ffe0ff */
[----:B------:R1:W5:Y:S01]  /*04b0*/  @!P2 LDG.E R27, [R16.64] ;  /* 0x00000004101ba981 */ /* 0x000362000c1e1900 */
[----:B0-----:R-:W-:-:S06]  /*04c0*/  MOV R14, RZ ;  /* 0x000000ff000e7202 */ /* 0x001fcc0000000f00 */
[----:B------:R1:W5:Y:S01]  /*04d0*/  @!P2 LDG.E R14, [R18.64] ;  /* 0x00000004120ea981 */ /* 0x000362000c1e1900 */
[----:B------:R-:W-:Y:S01]  /*04e0*/  ISETP.GE.AND P1, PT, R3, R2, PT ;  /* 0x000000020300720c */ /* 0x000fe20003f26270 */
[----:B------:R-:W-:Y:S01]  /*04f0*/  BSSY B0, `(.L_x_24679) ;  /* 0x0000018000007945 */ /* 0x000fe20003800000 */
[----:B--2---:R-:W-:Y:S01]  /*0500*/  FADD.FTZ R28, -R28, R7 ;  /* 0x000000071c1c7221 */ /* 0x004fe20000010100 */
[----:B------:R-:W-:-:S03]  /*0510*/  @!P0 MOV R7, 0x4 ;  /* 0x0000000400078802 */ /* 0x000fc60000000f00 */
[----:B----4-:R-:W-:Y:S02]  /*0520*/  FMUL.FTZ R25, R28, R25 ;  /* 0x000000191c197220 */ /* 0x010fe40000410000 */
[----:B------:R-:W-:-:S04]  /*0530*/  @!P0 IMAD.WIDE.U32 R6, R6, R7, c[0x0][0x168] ;  /* 0x00005a0006068625 */ /* 0x000fc800078e0007 */
[----:B------:R-:W-:-:S05]  /*0540*/  FFMA.FTZ R11, R25, R22, R11 ;  /* 0x00000016190b7223 */ /* 0x000fca000001000b */
[----:B------:R1:W-:Y:S01]  /*0550*/  @!P0 STG.E [R6.64], R11 ;  /* 0x0000000b06008986 */ /* 0x0003e2000c101904 */
[----:B---3--:R-:W-:-:S04]  /*0560*/  FADD.FTZ R23, -R26, R23 ;  /* 0x000000171a177221 */ /* 0x008fc80000010100 */
[----:B------:R-:W-:-:S04]  /*0570*/  FMUL.FTZ R10, R23, R10 ;  /* 0x0000000a170a7220 */ /* 0x000fc80000410000 */
[----:B------:R-:W-:Y:S02]  /*0580*/  FFMA.FTZ R15, R10, R20, R9 ;  /* 0x000000140a0f7223 */ /* 0x000fe40000010009 */
[----:B------:R-:W-:-:S04]  /*0590*/  FADD.FTZ R21, -R24, R21 ;  /* 0x0000001518157221 */ /* 0x000fc80000010100 */
[----:B------:R-:W-:-:S04]  /*05a0*/  FMUL.FTZ R12, R21, R12 ;  /* 0x0000000c150c7220 */ /* 0x000fc80000410000 */
[----:B------:R-:W-:Y:S01]  /*05b0*/  FFMA.FTZ R13, R12, R13, R8 ;  /* 0x0000000d0c0d7223 */ /* 0x000fe20000010008 */
[----:B------:R-:W-:Y:S05]  /*05c0*/  @P1 BRA `(.L_x_24680) ;  /* 0x000000a000001947 */ /* 0x000fea0003800000 */
[----:B-1----:R-:W-:Y:S02]  /*05d0*/  LEA R6, R0, R3, 0x9 ;  /* 0x0000000300067211 */ /* 0x002fe400078e48ff */
        /* <DEDUP_REMOVED lines=9> */
.L_x_24680:
[----:B-1----:R-:W-:Y:S05]  /*0670*/  BSYNC B0 ;  /* 0x0000000000007941 */ /* 0x002fea0003800000 */
.L_x_24679:
[----:B------:R-:W-:Y:S01]  /*0680*/  ISETP.GE.AND P0, PT, R3, R2, PT ;  /* 0x000000020300720c */ /* 0x000fe20003f06270 */
[----:B-----5:R-:W-:-:S04]  /*0690*/  FADD.FTZ R4, -R5, R4 ;  /* 0x0000000405047221 */ /* 0x020fc80000010100 */
[----:B------:R-:W-:-:S08]  /*06a0*/  FMUL.FTZ R4, R4, R29 ;  /* 0x0000001d04047220 */ /* 0x000fd00000410000 */
[----:B------:R-:W-:Y:S05]  /*06b0*/  @P0 EXIT ;  /* 0x000000000000094d */ /* 0x000fea0003800000 */
[----:B------:R-:W-:Y:S01]  /*06c0*/  HFMA2.MMA R2, -RZ, RZ, 0, 2.384185791015625e-07 ;  /* 0x00000004ff027435 */ /* 0x000fe200000001ff */
[----:B------:R-:W-:Y:S01]  /*06d0*/  LEA R3, R0, R3, 0x9 ;  /* 0x0000000300037211 */ /* 0x000fe200078e48ff */
[----:B------:R-:W-:-:S08]  /*06e0*/  FFMA.FTZ R27, R4, R27, R14 ;  /* 0x0000001b041b7223 */ /* 0x000fd0000001000e */
[----:B------:R-:W-:-:S05]  /*06f0*/  IMAD.WIDE.U32 R2, R3, R2, c[0x0][0x168] ;  /* 0x00005a0003027625 */ /* 0x000fca00078e0002 */
[----:B------:R-:W-:Y:S01]  /*0700*/  STG.E [R2.64], R27 ;  /* 0x0000001b02007986 */ /* 0x000fe2000c101904 */
[----:B------:R-:W-:Y:S05]  /*0710*/  EXIT ;  /* 0x000000000000794d */ /* 0x000fea0003800000 */
.L_x_24681:
        /* <DEDUP_REMOVED lines=14> */
.L_x_26881:


//--------------------- .text._ZN2at6native29vectorized_elementwise_kernelILi2EZZZNS0_49_GLOBAL__N__b919a28f_16_Normalization_cu_5c38458722batch_norm_elementwiseERKNS_6TensorES5_RKSt8optionalIS3_ES9_S5_S5_ENKUlvE0_clEvENKUlvE0_clEvEUlfffffE_St5arrayIPcLm6EEEEviT0_T1_ --------------------------
	.section	.text._ZN2at6native29vectorized_elementwise_kernelILi2EZZZNS0_49_GLOBAL__N__b919a28f_16_Normalization_cu_5c38458722batch_norm_elementwiseERKNS_6TensorES5_RKSt8optionalIS3_ES9_S5_S5_ENKUlvE0_clEvENKUlvE0_clEvEUlfffffE_St5arrayIPcLm6EEEEviT0_T1_,"ax",@progbits
	.sectioninfo	@"SHI_REGISTERS=32"
	.align	128
        .global         _ZN2at6native29vectorized_elementwise_kernelILi2EZZZNS0_49_GLOBAL__N__b919a28f_16_Normalization_cu_5c38458722batch_norm_elementwiseERKNS_6TensorES5_RKSt8optionalIS3_ES9_S5_S5_ENKUlvE0_clEvENKUlvE0_clEvEUlfffffE_St5arrayIPcLm6EEEEviT0_T1_
        .type           _ZN2at6native29vectorized_elementwise_kernelILi2EZZZNS0_49_GLOBAL__N__b919a28f_16_Normalization_cu_5c38458722batch_norm_elementwiseERKNS_6TensorES5_RKSt8optionalIS3_ES9_S5_S5_ENKUlvE0_clEvENKUlvE0_clEvEUlfffffE_St5arrayIPcLm6EEEEviT0_T1_,@function
        .size           _ZN2at6native29vectorized_elementwise_kernelILi2EZZZNS0_49_GLOBAL__N__b919a28f_16_Normalization_cu_5c38458722batch_norm_elementwiseERKNS_6TensorES5_RKSt8optionalIS3_ES9_S5_S5_ENKUlvE0_clEvENKUlvE0_clEvEUlfffffE_St5arrayIPcLm6EEEEviT0_T1_,(.L_x_26882 - _ZN2at6native29vectorized_elementwise_kernelILi2EZZZNS0_49_GLOBAL__N__b919a28f_16_Normalization_cu_5c38458722batch_norm_elementwiseERKNS_6TensorES5_RKSt8optionalIS3_ES9_S5_S5_ENKUlvE0_clEvENKUlvE0_clEvEUlfffffE_St5arrayIPcLm6EEEEviT0_T1_)
        .other          _ZN2at6native29vectorized_elementwise_kernelILi2EZZZNS0_49_GLOBAL__N__b919a28f_16_Normalization_cu_5c38458722batch_norm_elementwiseERKNS_6TensorES5_RKSt8optionalIS3_ES9_S5_S5_ENKUlvE0_clEvENKUlvE0_clEvEUlfffffE_St5arrayIPcLm6EEEEviT0_T1_,@"STO_CUDA_ENTRY STV_DEFAULT"
_ZN2at6native29vectorized_elementwise_kernelILi2EZZZNS0_49_GLOBAL__N__b919a28f_16_Normalization_cu_5c38458722batch_norm_elementwiseERKNS_6TensorES5_RKSt8optionalIS3_ES9_S5_S5_ENKUlvE0_clEvENKUlvE0_clEvEUlfffffE_St5arrayIPcLm6EEEEviT0_T1_:
.text._ZN2at6native29vectorized_elementwise_kernelILi2EZZZNS0_49_GLOBAL__N__b919a28f_16_Normalization_cu_5c38458722batch_norm_elementwiseERKNS_6TensorES5_RKSt8optionalIS3_ES9_S5_S5_ENKUlvE0_clEvENKUlvE0_clEvEUlfffffE_St5arrayIPcLm6EEEEviT0_T1_:
        /* <DEDUP_REMOVED lines=11> */
[----:B0-----:R-:W-:-:S04]  /*00b0*/  IMAD.WIDE.U32 R28, R6, 0x8, R2 ;  /* 0x00000008061c7825 */ /* 0x001fc800078e0002 */
[----:B------:R-:W-:Y:S01]  /*00c0*/  IMAD.WIDE.U32 R8, R6, 0x8, R8 ;  /* 0x0000000806087825 */ /* 0x000fe200078e0008 */
[----:B------:R-:W2:Y:S04]  /*00d0*/  LDG.E.64 R2, [R28.64] ;  /* 0x000000041c027981 */ /* 0x000ea8000c1e1b00 */
[----:B------:R0:W2:Y:S04]  /*00e0*/  LDG.E.64 R18, [R8.64] ;  /* 0x0000000408127981 */ /* 0x0000a8000c1e1b00 */
[----:B------:R-:W3:Y:S04]  /*00f0*/  LDG.E.64 R16, [R28.64+0x400] ;  /* 0x000400041c107981 */ /* 0x000ee8000c1e1b00 */
[----:B------:R0:W3:Y:S04]  /*0100*/  LDG.E.64 R26, [R8.64+0x400] ;  /* 0x00040004081a7981 */ /* 0x0000e8000c1e1b00 */
[----:B------:R-:W4:Y:S04]  /*0110*/  LDG.E.64 R12, [R28.64+0x800] ;  /* 0x000800041c0c7981 */ /* 0x000f28000c1e1b00 */
[----:B------:R0:W4:Y:S04]  /*0120*/  LDG.E.64 R14, [R8.64+0x800] ;  /* 0x00080004080e7981 */ /* 0x000128000c1e1b00 */
[----:B------:R-:W5:Y:S04]  /*0130*/  LDG.E.64 R10, [R28.64+0xc00] ;  /* 0x000c00041c0a7981 */ /* 0x000f68000c1e1b00 */
[----:B0-----:R-:W5:Y:S01]  /*0140*/  LDG.E.64 R8, [R8.64+0xc00] ;  /* 0x000c000408087981 */ /* 0x001f62000c1e1b00 */
[----:B------:R-:W-:-:S04]  /*0150*/  IMAD.WIDE R22, R0, R5, c[0x0][0x178] ;  /* 0x00005e0000167625 */ /* 0x000fc800078e0205 */
[----:B------:R-:W-:-:S04]  /*0160*/  IMAD.WIDE R20, R0, R5, c[0x0][0x180] ;  /* 0x0000600000147625 */ /* 0x000fc800078e0205 */
[----:B------:R-:W-:-:S04]  /*0170*/  IMAD.WIDE R24, R0, R5, c[0x0][0x190] ;  /* 0x0000640000187625 */ /* 0x000fc800078e0205 */
[----:B------:R-:W-:-:S04]  /*0180*/  IMAD.WIDE.U32 R4, R0, R5, c[0x0][0x168] ;  /* 0x00005a0000047625 */ /* 0x000fc800078e0005 */
[----:B------:R-:W-:-:S04]  /*0190*/  IMAD.WIDE.U32 R22, R6, 0x8, R22 ;  /* 0x0000000806167825 */ /* 0x000fc800078e0016 */
[----:B------:R-:W-:-:S04]  /*01a0*/  IMAD.WIDE.U32 R20, R6, 0x8, R20 ;  /* 0x0000000806147825 */ /* 0x000fc800078e0014 */
[----:B------:R-:W-:-:S04]  /*01b0*/  IMAD.WIDE.U32 R24, R6, 0x8, R24 ;  /* 0x0000000806187825 */ /* 0x000fc800078e0018 */
[----:B------:R-:W-:-:S04]  /*01c0*/  IMAD.WIDE R6, R6, 0x8, R4 ;  /* 0x0000000806067825 */ /* 0x000fc800078e0204 */
[----:B--2---:R-:W-:Y:S02]  /*01d0*/  FADD.FTZ R5, R2, -R18 ;  /* 0x8000001202057221 */ /* 0x004fe40000010000 */
[----:B------:R-:W-:Y:S02]  /*01e0*/  FADD.FTZ R2, R3, -R19 ;  /* 0x8000001303027221 */ /* 0x000fe40000010000 */
[----:B---3--:R-:W-:Y:S02]  /*01f0*/  FADD.FTZ R19, R16, -R26 ;  /* 0x8000001a10137221 */ /* 0x008fe40000010000 */
[----:B------:R-:W-:Y:S02]  /*0200*/  FADD.FTZ R3, R17, -R27 ;  /* 0x8000001b11037221 */ /* 0x000fe40000010000 */
[----:B------:R-:W2:Y:S01]  /*0210*/  LDG.E.64 R16, [R22.64] ;  /* 0x0000000416107981 */ /* 0x000ea2000c1e1b00 */
[----:B----4-:R-:W-:Y:S02]  /*0220*/  FADD.FTZ R4, R12, -R14 ;  /* 0x8000000e0c047221 */ /* 0x010fe40000010000 */
[----:B------:R-:W-:-:S02]  /*0230*/  FADD.FTZ R26, R13, -R15 ;  /* 0x8000000f0d1a7221 */ /* 0x000fc40000010000 */
[----:B------:R-:W3:Y:S04]  /*0240*/  LDG.E.64 R12, [R22.64+0x800] ;  /* 0x00080004160c7981 */ /* 0x000ee8000c1e1b00 */
[----:B------:R-:W4:Y:S01]  /*0250*/  LDG.E.64 R14, [R22.64+0x400] ;  /* 0x00040004160e7981 */ /* 0x000f22000c1e1b00 */
[----:B-----5:R-:W-:Y:S02]  /*0260*/  FADD.FTZ R0, R10, -R8 ;  /* 0x800000080a007221 */ /* 0x020fe40000010000 */
[----:B------:R-:W-:Y:S02]  /*0270*/  FADD.FTZ R28, R11, -R9 ;  /* 0x800000090b1c7221 */ /* 0x000fe40000010000 */
[----:B------:R-:W5:Y:S04]  /*0280*/  LDG.E.64 R10, [R20.64] ;  /* 0x00000004140a7981 */ /* 0x000f68000c1e1b00 */
[----:B------:R-:W5:Y:S01]  /*0290*/  LDG.E.64 R8, [R24.64] ;  /* 0x0000000418087981 */ /* 0x000f62000c1e1b00 */
[----:B--2---:R-:W-:-:S02]  /*02a0*/  FMUL.FTZ R5, R16, R5 ;  /* 0x0000000510057220 */ /* 0x004fc40000410000 */
[----:B------:R-:W-:Y:S02]  /*02b0*/  FMUL.FTZ R16, R17, R2 ;  /* 0x0000000211107220 */ /* 0x000fe40000410000 */
[----:B---3--:R-:W-:Y:S02]  /*02c0*/  FMUL.FTZ R4, R12, R4 ;  /* 0x000000040c047220 */ /* 0x008fe40000410000 */
[----:B------:R-:W-:Y:S02]  /*02d0*/  FMUL.FTZ R26, R13, R26 ;  /* 0x0000001a0d1a7220 */ /* 0x000fe40000410000 */
[----:B------:R0:W2:Y:S01]  /*02e0*/  LDG.E.64 R12, [R22.64+0xc00] ;  /* 0x000c0004160c7981 */ /* 0x0000a2000c1e1b00 */
[----:B----4-:R-:W-:Y:S02]  /*02f0*/  FMUL.FTZ R2, R14, R19 ;  /* 0x000000130e027220 */ /* 0x010fe40000410000 */
[----:B------:R-:W-:Y:S01]  /*0300*/  FMUL.FTZ R3, R15, R3 ;  /* 0x000000030f037220 */ /* 0x000fe20000410000 */
[----:B------:R1:W3:Y:S04]  /*0310*/  LDG.E.64 R18, [R20.64+0x800] ;  /* 0x0008000414127981 */ /* 0x0002e8000c1e1b00 */
[----:B------:R1:W4:Y:S01]  /*0320*/  LDG.E.64 R14, [R20.64+0x400] ;  /* 0x00040004140e7981 */ /* 0x000322000c1e1b00 */
[----:B-----5:R-:W-:-:S03]  /*0330*/  FFMA.FTZ R9, R9, R16, R11 ;  /* 0x0000001009097223 */ /* 0x020fc6000001000b */
[----:B------:R5:W4:Y:S04]  /*0340*/  LDG.E.64 R16, [R24.64+0x400] ;  /* 0x0004000418107981 */ /* 0x000b28000c1e1b00 */
[----:B0-----:R5:W3:Y:S04]  /*0350*/  LDG.E.64 R22, [R24.64+0x800] ;  /* 0x0008000418167981 */ /* 0x001ae8000c1e1b00 */
[----:B-1----:R-:W3:Y:S04]  /*0360*/  LDG.E.64 R20, [R20.64+0xc00] ;  /* 0x000c000414147981 */ /* 0x002ee8000c1e1b00 */
[----:B-----5:R-:W5:Y:S01]  /*0370*/  LDG.E.64 R24, [R24.64+0xc00] ;  /* 0x000c000418187981 */ /* 0x020f62000c1e1b00 */
[----:B------:R-:W-:-:S05]  /*0380*/  FFMA.FTZ R8, R8, R5, R10 ;  /* 0x0000000508087223 */ /* 0x000fca000001000a */
[----:B------:R-:W-:Y:S01]  /*0390*/  STG.E.64 [R6.64], R8 ;  /* 0x0000000806007986 */ /* 0x000fe2000c101b04 */
[----:B--2---:R-:W-:Y:S02]  /*03a0*/  FMUL.FTZ R11, R12, R0 ;  /* 0x000000000c0b7220 */ /* 0x004fe40000410000 */
[----:B------:R-:W-:Y:S02]  /*03b0*/  FMUL.FTZ R28, R13, R28 ;  /* 0x0000001c0d1c7220 */ /* 0x000fe40000410000 */
[----:B----4-:R-:W-:Y:S02]  /*03c0*/  FFMA.FTZ R3, R17, R3, R15 ;  /* 0x0000000311037223 */ /* 0x010fe4000001000f */
[----:B------:R-:W-:Y:S02]  /*03d0*/  FFMA.FTZ R2, R16, R2, R14 ;  /* 0x0000000210027223 */ /* 0x000fe4000001000e */
[----:B---3--:R-:W-:Y:S02]  /*03e0*/  FFMA.FTZ R18, R22, R4, R18 ;  /* 0x0000000416127223 */ /* 0x008fe40000010012 */
[----:B------:R-:W-:Y:S01]  /*03f0*/  FFMA.FTZ R19, R23, R26, R19 ;  /* 0x0000001a17137223 */ /* 0x000fe20000010013 */
[----:B------:R-:W-:Y:S01]  /*0400*/  STG.E.64 [R6.64+0x400], R2 ;  /* 0x0004000206007986 */ /* 0x000fe2000c101b04 */
[----:B-----5:R-:W-:-:S02]  /*0410*/  FFMA.FTZ R5, R25, R28, R21 ;  /* 0x0000001c19057223 */ /* 0x020fc40000010015 */
[----:B------:R-:W-:Y:S01]  /*0420*/  FFMA.FTZ R4, R24, R11, R20 ;  /* 0x0000000b18047223 */ /* 0x000fe20000010014 */
[----:B------:R-:W-:Y:S04]  /*0430*/  STG.E.64 [R6.64+0x800], R18 ;  /* 0x0008001206007986 */ /* 0x000fe8000c101b04 */
[----:B------:R-:W-:Y:S01]  /*0440*/  STG.E.64 [R6.64+0xc00], R4 ;  /* 0x000c000406007986 */ /* 0x000fe2000c101b04 */
[----:B------:R-:W-:Y:S05]  /*0450*/  EXIT ;  /* 0x000000000000794d */ /* 0x000fea0003800000 */
.L_x_24682:
[----:B------:R-:W0:Y:S01]  /*0460*/  S2R R3, SR_TID.X ;  /* 0x0000000000037919 */ /* 0x000e220000002100 */
[----:B------:R-:W-:Y:S01]  /*0470*/  CS2R R12, SRZ ;  /* 0x00000000000c7805 */ /* 0x000fe2000001ff00 */
[----:B------:R-:W-:Y:S01]  /*0480*/  CS2R R26, SRZ ;  /* 0x00000000001a7805 */ /* 0x000fe2000001ff00 */
[----:B0-----:R-:W-:Y:S02]  /*0490*/  ISETP.GE.AND P0, PT, R3, R2, PT ;  /* 0x000000020300720c */ /* 0x001fe40003f06270 */
[----:B------:R-:W-:-:S11]  /*04a0*/  MOV R11, R3 ;  /* 0x00000003000b7202 */ /* 0x000fd60000000f00 */
[----:B------:R-:W-:Y:S02]  /*04b0*/  @!P0 IADD3 R18, R0, R11, RZ ;  /* 0x0000000b00128210 */ /* 0x000fe40007ffe0ff */
[----:B------:R-:W-:-:S05]  /*04c0*/  @!P0 MOV R19, 0x4 ;  /* 0x0000000400138802 */ /* 0x000fca0000000f00 */
[----:B------:R-:W-:-:S04]  /*04d0*/  @!P0 IMAD.WIDE.U32 R4, R18, R19, c[0x0][0x170] ;  /* 0x00005c0012048625 */ /* 0x000fc800078e0013 */
[CC--:B------:R-:W-:Y:S01]  /*04e0*/  @!P0 IMAD.WIDE.U32 R6, R18.reuse, R19.reuse, c[0x0][0x188] ;  /* 0x0000620012068625 */ /* 0x0c0fe200078e0013 */
[----:B------:R0:W2:Y:S04]  /*04f0*/  @!P0 LDG.E R13, [R4.64] ;  /* 0x00000004040d8981 */ /* 0x0000a8000c1e1900 */
[----:B------:R1:W2:Y:S01]  /*0500*/  @!P0 LDG.E R26, [R6.64] ;  /* 0x00000004061a8981 */ /* 0x0002a2000c1e1900 */
[----:B------:R-:W-:Y:S01]  /*0510*/  @!P0 IADD3 R11, R11, 0x80, RZ ;  /* 0x000000800b0b8810 */ /* 0x000fe20007ffe0ff */
[----:B------:R-:W-:Y:S01]  /*0520*/  CS2R R20, SRZ ;  /* 0x0000000000147805 */ /* 0x000fe2000001ff00 */
[CC--:B------:R-:W-:Y:S02]  /*0530*/  @!P0 IMAD.WIDE.U32 R14, R18.reuse, R19.reuse, c[0x0][0x178] ;  /* 0x00005e00120e8625 */ /* 0x0c0fe400078e0013 */
[----:B------:R-:W-:Y:S01]  /*0540*/  ISETP.GE.AND P1, PT, R11, R2, PT ;  /* 0x000000020b00720c */ /* 0x000fe20003f26270 */
[----:B------:R-:W-:Y:S01]  /*0550*/  CS2R R24, SRZ ;  /* 0x0000000000187805 */ /* 0x000fe2000001ff00 */
[----:B------:R-:W-:Y:S01]  /*0560*/  CS2R R22, SRZ ;  /* 0x0000000000167805 */ /* 0x000fe2000001ff00 */
[CC--:B------:R-:W-:Y:S01]  /*0570*/  @!P0 IMAD.WIDE.U32 R16, R18.reuse, R19.reuse, c[0x0][0x180] ;  /* 0x0000600012108625 */ /* 0x0c0fe200078e0013 */
[----:B------:R3:W4:Y:S03]  /*0580*/  @!P0 LDG.E R21, [R14.64] ;  /* 0x000000040e158981 */ /* 0x000726000c1e1900 */
[----:B------:R-:W-:Y:S01]  /*0590*/  @!P0 IMAD.WIDE.U32 R18, R18, R19, c[0x0][0x190] ;  /* 0x0000640012128625 */ /* 0x000fe200078e0013 */
[----:B-1----:R-:W-:Y:S01]  /*05a0*/  HFMA2.MMA R6, -RZ, RZ, 0, 0 ;  /* 0x00000000ff067435 */ /* 0x002fe200000001ff */
[----:B------:R1:W5:Y:S04]  /*05b0*/  @!P0 LDG.E R25, [R16.64] ;  /* 0x0000000410198981 */ /* 0x000368000c1e1900 */
[----:B------:R-:W-:Y:S01]  /*05c0*/  @!P1 IADD3 R7, R0, R11, RZ ;  /* 0x0000000b00079210 */ /* 0x000fe20007ffe0ff */
[----:B------:R0:W5:Y:S01]  /*05d0*/  @!P0 LDG.E R22, [R18.64] ;  /* 0x0000000412168981 */ /* 0x000162000c1e1900 */
[----:B------:R-:W-:-:S02]  /*05e0*/  @!P1 MOV R8, 0x4 ;  /* 0x0000000400089802 */ /* 0x000fc40000000f00 */
[----:B------:R-:W-:-:S03]  /*05f0*/  MOV R9, RZ ;  /* 0x000000ff00097202 */ /* 0x000fc60000000f00 */
[----:B---3--:R-:W-:-:S04]  /*0600*/  @!P1 IMAD.WIDE.U32 R14, R7, R8, c[0x0][0x170] ;  /* 0x00005c00070e9625 */ /* 0x008fc800078e0008 */
[----:B------:R-:W-:Y:S01]  /*0610*/  @!P1 IMAD.WIDE.U32 R28, R7, R8, c[0x0][0x188] ;  /* 0x00006200071c9625 */ /* 0x000fe200078e0008 */
[----:B------:R3:W5:Y:S01]  /*0620*/  @!P1 LDG.E R6, [R14.64] ;  /* 0x000000040e069981 */ /* 0x000762000c1e1900 */
[----:B------:R-:W-:-:S03]  /*0630*/  HFMA2.MMA R10, -RZ, RZ, 0, 0 ;  /* 0x00000000ff0a7435 */ /* 0x000fc600000001ff */
[----:B------:R1:W5:Y:S01]  /*0640*/  @!P1 LDG.E R9, [R28.64] ;  /* 0x000000041c099981 */ /* 0x000362000c1e1900 */
[----:B------:R-:W-:Y:S01]  /*0650*/  @!P1 IADD3 R11, R11, 0x80, RZ ;  /* 0x000000800b0b9810 */ /* 0x000fe20007ffe0ff */
[----:B0-----:R-:W-:-:S03]  /*0660*/  @!P1 IMAD.WIDE.U32 R4, R7, R8, c[0x0][0x178] ;  /* 0x00005e0007049625 */ /* 0x001fc600078e0008 */
[----:B------:R-:W-:Y:S02]  /*0670*/  ISETP.GE.AND P2, PT, R11, R2, PT ;  /* 0x000000020b00720c */ /* 0x000fe40003f46270 */
[----:B------:R0:W5:Y:S01]  /*0680*/  @!P1 LDG.E R10, [R4.64] ;  /* 0x00000004040a9981 */ /* 0x000162000c1e1900 */
[----:B------:R-:W-:-:S04]  /*0690*/  @!P1 IMAD.WIDE.U32 R18, R7, R8, c[0x0][0x180] ;  /* 0x0000600007129625 */ /* 0x000fc800078e0008 */
[----:B-1----:R-:W-:Y:S01]  /*06a0*/  @!P1 IMAD.WIDE.U32 R28, R7, R8, c[0x0][0x190] ;  /* 0x00006400071c9625 */ /* 0x002fe200078e0008 */
[----:B------:R1:W5:Y:S01]  /*06b0*/  @!P1 LDG.E R20, [R18.64] ;  /* 0x0000000412149981 */ /* 0x000362000c1e1900 */
[----:B0-----:R-:W-:-:S04]  /*06c0*/  CS2R R4, SRZ ;  /* 0x0000000000047805 */ /* 0x001fc8000001ff00 */
[----:B------:R-:W-:Y:S02]  /*06d0*/  @!P2 IADD3 R17, R0, R11, RZ ;  /* 0x0000000b0011a210 */ /* 0x000fe40007ffe0ff */
[----:B------:R-:W-:Y:S02]  /*06e0*/  @!P2 MOV R16, 0x4 ;  /* 0x000000040010a802 */ /* 0x000fe40000000f00 */
[----:B------:R-:W-:Y:S01]  /*06f0*/  @!P2 IADD3 R11, R11, 0x80, RZ ;  /* 0x000000800b0ba810 */ /* 0x000fe20007ffe0ff */
[----:B------:R0:W5:Y:S02]  /*0700*/  @!P1 LDG.E R5, [R28.64] ;  /* 0x000000041c059981 */ /* 0x000164000c1e1900 */
[----:B---3--:R-:W-:Y:S01]  /*0710*/  @!P2 IMAD.WIDE.U32 R14, R17, R16, c[0x0][0x170] ;  /* 0x00005c00110ea625 */ /* 0x008fe200078e0010 */
[----:B------:R-:W-:-:S04]  /*0720*/  ISETP.GE.AND P3, PT, R11, R2, PT ;  /* 0x000000020b00720c */ /* 0x000fc80003f66270 */
[----:B------:R3:W5:Y:S01]  /*0730*/  @!P2 LDG.E R27, [R14.64] ;  /* 0x000000040e1ba981 */ /* 0x000762000c1e1900 */
[----:B-1----:R-:W-:Y:S01]  /*0740*/  @!P2 IMAD.WIDE.U32 R18, R17, R16, c[0x0][0x178] ;  /* 0x00005e001112a625 */ /* 0x002fe200078e0010 */
[----:B------:R-:W-:-:S04]  /*0750*/  HFMA2.MMA R7, -RZ, RZ, 0, 0 ;  /* 0x00000000ff077435 */ /* 0x000fc800000001ff */
[----:B------:R1:W5:Y:S01]  /*0760*/  @!P2 LDG.E R23, [R18.64] ;  /* 0x000000041217a981 */ /* 0x000362000c1e1900 */
[----:B---3--:R-:W-:Y:S02]  /*0770*/  @!P2 IMAD.WIDE.U32 R14, R17, R16, c[0x0][0x188] ;  /* 0x00006200110ea625 */ /* 0x008fe400078e0010 */
[----:B0-----:R-:W-:-:S03]  /*0780*/  @!P3 IADD3 R29, R0, R11, RZ ;  /* 0x0000000b001db210 */ /* 0x001fc60007ffe0ff */
[----:B------:R0:W5:Y:S01]  /*0790*/  @!P2 LDG.E R4, [R14.64] ;  /* 0x000000040e04a981 */ /* 0x000162000c1e1900 */
[----:B-1----:R-:W-:Y:S01]  /*07a0*/  @!P2 IMAD.WIDE.U32 R18, R17, R16, c[0x0][0x180] ;  /* 0x000060001112a625 */ /* 0x002fe200078e0010 */
[----:B------:R-:W-:-:S04]  /*07b0*/  @!P3 MOV R8, 0x4 ;  /* 0x000000040008b802 */ /* 0x000fc80000000f00 */
[----:B------:R1:W5:Y:S01]  /*07c0*/  @!P2 LDG.E R7, [R18.64] ;  /* 0x000000041207a981 */ /* 0x000362000c1e1900 */
[----:B0-----:R-:W-:-:S04]  /*07d0*/  @!P2 IMAD.WIDE.U32 R14, R17, R16, c[0x0][0x190] ;  /* 0x00006400110ea625 */ /* 0x001fc800078e0010 */
[CC--:B------:R-:W-:Y:S01]  /*07e0*/  @!P3 IMAD.WIDE.U32 R16, R29.reuse, R8.reuse, c[0x0][0x170] ;  /* 0x00005c001d10b625 */ /* 0x0c0fe200078e0008 */
[----:B------:R0:W5:Y:S04]  /*07f0*/  @!P2 LDG.E R12, [R14.64] ;  /* 0x000000040e0ca981 */ /* 0x000168000c1e1900 */
[----:B------:R0:W5:Y:S01]  /*0800*/  @!P3 LDG.E R24, [R16.64] ;  /* 0x000000041018b981 */ /* 0x000162000c1e1900 */
[----:B------:R-:W-:Y:S01]  /*0810*/  HFMA2.MMA R28, -RZ, RZ, 0, 0 ;  /* 0x00000000ff1c7435 */ /* 0x000fe200000001ff */
[----:B0-----:R-:W-:-:S04]  /*0820*/  @!P3 IMAD.WIDE.U32 R16, R29, R8, c[0x0][0x188] ;  /* 0x000062001d10b625 */ /* 0x001fc800078e0008 */
[----:B------:R-:W-:-:S05]  /*0830*/  @!P3 IMAD.WIDE.U32 R14, R29, R8, c[0x0][0x178] ;  /* 0x00005e001d0eb625 */ /* 0x000fca00078e0008 */
[----:B------:R0:W5:Y:S01]  /*0840*/  @!P3 LDG.E R28, [R14.64] ;  /* 0x000000040e1cb981 */ /* 0x000162000c1e1900 */
[----:B--2---:R-:W-:Y:S01]  /*0850*/  FADD.FTZ R26, -R26, R13 ;  /* 0x0000000d1a1a7221 */ /* 0x004fe20000010100 */
[----:B------:R-:W-:-:S10]  /*0860*/  HFMA2.MMA R13, -RZ, RZ, 0, 0 ;  /* 0x00000000ff0d7435 */ /* 0x000fd400000001ff */
[----:B------:R2:W3:Y:S01]  /*0870*/  @!P3 LDG.E R13, [R16.64] ;  /* 0x00000004100db981 */ /* 0x0004e2000c1e1900 */
[----:B------:R-:W-:-:S04]  /*0880*/  @!P3 IADD3 R11, R11, 0x80, RZ ;  /* 0x000000800b0bb810 */ /* 0x000fc80007ffe0ff */
[----:B------:R-:W-:Y:S01]  /*0890*/  ISETP.GE.AND P1, PT, R11, R2, PT ;  /* 0x000000020b00720c */ /* 0x000fe20003f26270 */
[----:B-1----:R-:W-:-:S04]  /*08a0*/  @!P3 IMAD.WIDE.U32 R18, R29, R8, c[0x0][0x180] ;  /* 0x000060001d12b625 */ /* 0x002fc800078e0008 */
[----:B--2---:R-:W-:Y:S01]  /*08b0*/  @!P3 IMAD.WIDE.U32 R16, R29, R8, c[0x0][0x190] ;  /* 0x000064001d10b625 */ /* 0x004fe200078e0008 */
[----:B------:R-:W-:-:S03]  /*08c0*/  MOV R29, RZ ;  /* 0x000000ff001d7202 */ /* 0x000fc60000000f00 */
[----:B----4-:R-:W-:-:S03]  /*08d0*/  FMUL.FTZ R21, R26, R21 ;  /* 0x000000151a157220 */ /* 0x010fc60000410000 */
[----:B------:R1:W2:Y:S01]  /*08e0*/  @!P3 LDG.E R29, [R16.64] ;  /* 0x00000004101db981 */ /* 0x0002a2000c1e1900 */
[----:B0-----:R-:W-:Y:S02]  /*08f0*/  @!P1 IADD3 R15, R0, R11, RZ ;  /* 0x0000000b000f9210 */ /* 0x001fe40007ffe0ff */
[----:B------:R-:W-:Y:S01]  /*0900*/  @!P1 MOV R26, 0x4 ;  /* 0x00000004001a9802 */ /* 0x000fe20000000f00 */
[----:B-----5:R-:W-:Y:S01]  /*0910*/  FFMA.FTZ R22, R21, R22, R25 ;  /* 0x0000001615167223 */ /* 0x020fe20000010019 */
[----:B------:R-:W-:-:S03]  /*0920*/  MOV R25, RZ ;  /* 0x000000ff00197202 */ /* 0x000fc60000000f00 */
[----:B-1----:R-:W-:Y:S01]  /*0930*/  @!P1 IMAD.WIDE.U32 R16, R15, R26, c[0x0][0x178] ;  /* 0x00005e000f109625 */ /* 0x002fe200078e001a */
[----:B------:R-:W-:Y:S01]  /*0940*/  MOV R14, RZ ;  /* 0x000000ff000e7202 */ /* 0x000fe20000000f00 */
[----:B------:R-:W-:-:S03]  /*0950*/  HFMA2.MMA R21, -RZ, RZ, 0, 0 ;  /* 0x00000000ff157435 */ /* 0x000fc600000001ff */
[----:B------:R0:W4:Y:S01]  /*0960*/  @!P1 LDG.E R25, [R16.64] ;  /* 0x0000000410199981 */ /* 0x000122000c1e1900 */
[----:B------:R-:W-:-:S03]  /*0970*/  @!P1 IADD3 R11, R11, 0x80, RZ ;  /* 0x000000800b0b9810 */ /* 0x000fc60007ffe0ff */
[----:B------:R1:W2:Y:S01]  /*0980*/  @!P3 LDG.E R14, [R18.64] ;  /* 0x00000004120eb981 */ /* 0x0002a2000c1e1900 */
[----:B0-----:R-:W-:Y:S01]  /*0990*/  FADD.FTZ R17, -R9, R6 ;  /* 0x0000000609117221 */ /* 0x001fe20000010100 */
[----:B------:R-:W-:Y:S01]  /*09a0*/  HFMA2.MMA R6, -RZ, RZ, 0, 0 ;  /* 0x00000000ff067435 */ /* 0x000fe200000001ff */
[----:B------:R-:W-:-:S04]  /*09b0*/  @!P1 IMAD.WIDE.U32 R8, R15, R26, c[0x0][0x180] ;  /* 0x000060000f089625 */ /* 0x000fc800078e001a */
[----:B-1----:R-:W-:Y:S01]  /*09c0*/  @!P1 IMAD.WIDE.U32 R18, R15, R26, c[0x0][0x170] ;  /* 0x00005c000f129625 */ /* 0x002fe200078e001a */
[----:B------:R-:W-:-:S04]  /*09d0*/  ISETP.GE.AND P2, PT, R11, R2, PT ;  /* 0x000000020b00720c */ /* 0x000fc80003f46270 */
[----:B------:R0:W5:Y:S04]  /*09e0*/  @!P1 LDG.E R6, [R8.64] ;  /* 0x0000000408069981 */ /* 0x000168000c1e1900 */
[----:B------:R1:W4:Y:S01]  /*09f0*/  @!P1 LDG.E R21, [R18.64] ;  /* 0x0000000412159981 */ /* 0x000322000c1e1900 */
[----:B0-----:R-:W-:Y:S02]  /*0a00*/  FMUL.FTZ R8, R17, R10 ;  /* 0x0000000a11087220 */ /* 0x001fe40000410000 */
[----:B------:R-:W-:-:S04]  /*0a10*/  @!P1 IMAD.WIDE.U32 R16, R15, R26, c[0x0][0x190] ;  /* 0x000064000f109625 */ /* 0x000fc800078e001a */
[----:B-1----:R-:W-:Y:S01]  /*0a20*/  @!P1 IMAD.WIDE.U32 R18, R15, R26, c[0x0][0x188] ;  /* 0x000062000f129625 */ /* 0x002fe200078e001a */
[----:B------:R-:W-:Y:S01]  /*0a30*/  HFMA2.MMA R15, -RZ, RZ, 0, 0 ;  /* 0x00000000ff0f7435 */ /* 0x000fe200000001ff */
[----:B------:R-:W-:Y:S02]  /*0a40*/  @!P2 IADD3 R26, R0, R11, RZ ;  /* 0x0000000b001aa210 */ /* 0x000fe40007ffe0ff */
[----:B------:R-:W-:-:S07]  /*0a50*/  FFMA.FTZ R20, R8, R5, R20 ;  /* 0x0000000508147223 */ /* 0x000fce0000010014 */
[----:B------:R0:W5:Y:S02]  /*0a60*/  @!P1 LDG.E R15, [R16.64] ;  /* 0x00000004100f9981 */ /* 0x000164000c1e1900 */
[----:B0-----:R-:W-:Y:S01]  /*0a70*/  @!P2 MOV R17, 0x4 ;  /* 0x000000040011a802 */ /* 0x001fe20000000f00 */
[----:B------:R-:W-:-:S04]  /*0a80*/  HFMA2.MMA R16, -RZ, RZ, 0, 0 ;  /* 0x00000000ff107435 */ /* 0x000fc800000001ff */
[----:B------:R-:W-:Y:S01]  /*0a90*/  @!P2 IMAD.WIDE.U32 R8, R26, R17, c[0x0][0x170] ;  /* 0x00005c001a08a625 */ /* 0x000fe200078e0011 */
[----:B------:R-:W-:-:S05]  /*0aa0*/  MOV R10, RZ ;  /* 0x000000ff000a7202 */ /* 0x000fca0000000f00 */
[----:B------:R0:W4:Y:S01]  /*0ab0*/  @!P2 LDG.E R16, [R8.64] ;  /* 0x000000040810a981 */ /* 0x000122000c1e1900 */
[----:B------:R-:W-:-:S03]  /*0ac0*/  @!P2 IADD3 R11, R11, 0x80, RZ ;  /* 0x000000800b0ba810 */ /* 0x000fc60007ffe0ff */
[----:B------:R1:W4:Y:S01]  /*0ad0*/  @!P1 LDG.E R10, [R18.64] ;  /* 0x00000004120a9981 */ /* 0x000322000c1e1900 */
[----:B0-----:R-:W-:Y:S01]  /*0ae0*/  FADD.FTZ R8, -R4, R27 ;  /* 0x0000001b04087221 */ /* 0x001fe20000010100 */
[----:B------:R-:W-:Y:S01]  /*0af0*/  MOV R27, RZ ;  /* 0x000000ff001b7202 */ /* 0x000fe20000000f00 */
[----:B------:R-:W-:-:S04]  /*0b00*/  @!P2 IMAD.WIDE.U32 R4, R26, R17, c[0x0][0x178] ;  /* 0x00005e001a04a625 */ /* 0x000fc800078e0011 */
[----:B------:R-:W-:Y:S01]  /*0b10*/  FMUL.FTZ R8, R8, R23 ;  /* 0x0000001708087220 */ /* 0x000fe20000410000 */
[----:B------:R0:W5:Y:S01]  /*0b20*/  @!P2 LDG.E R27, [R4.64] ;  /* 0x00000004041ba981 */ /* 0x000162000c1e1900 */
[----:B------:R-:W-:Y:S01]  /*0b30*/  ISETP.GE.AND P3, PT, R11, R2, PT ;  /* 0x000000020b00720c */ /* 0x000fe20003f66270 */
[----:B------:R-:W-:Y:S01]  /*0b40*/  HFMA2.MMA R23, -RZ, RZ, 0, 0 ;  /* 0x00000000ff177435 */ /* 0x000fe200000001ff */
[----:B------:R-:W-:Y:S02]  /*0b50*/  FFMA.FTZ R7, R8, R12, R7 ;  /* 0x0000000c08077223 */ /* 0x000fe40000010007 */
[----:B-1----:R-:W-:-:S04]  /*0b60*/  @!P2 IMAD.WIDE.U32 R18, R26, R17, c[0x0][0x180] ;  /* 0x000060001a12a625 */ /* 0x002fc800078e0011 */
[----:B------:R-:W-:-:S03]  /*0b70*/  @!P2 IMAD.WIDE.U32 R8, R26, R17, c[0x0][0x188] ;  /* 0x000062001a08a625 */ /* 0x000fc600078e0011 */
[----:B------:R3:W5:Y:S01]  /*0b80*/  @!P2 LDG.E R23, [R18.64] ;  /* 0x000000041217a981 */ /* 0x000762000c1e1900 */
[----:B0-----:R-:W-:Y:S01]  /*0b90*/  @!P2 IMAD.WIDE.U32 R4, R26, R17, c[0x0][0x190] ;  /* 0x000064001a04a625 */ /* 0x001fe200078e0011 */
[----:B------:R-:W-:-:S10]  /*0ba0*/  HFMA2.MMA R26, -RZ, RZ, 0, 0 ;  /* 0x00000000ff1a7435 */ /* 0x000fd400000001ff */
[----:B------:R0:W5:Y:S02]  /*0bb0*/  @!P2 LDG.E R26, [R4.64] ;  /* 0x00000004041aa981 */ /* 0x000164000c1e1900 */
[----:B0-----:R-:W-:Y:S02]  /*0bc0*/  @!P3 IADD3 R4, R0, R11, RZ ;  /* 0x0000000b0004b210 */ /* 0x001fe40007ffe0ff */
[----:B------:R-:W-:Y:S02]  /*0bd0*/  @!P3 MOV R5, 0x4 ;  /* 0x000000040005b802 */ /* 0x000fe40000000f00 */
[----:B------:R-:W-:-:S06]  /*0be0*/  MOV R17, RZ ;  /* 0x000000ff00117202 */ /* 0x000fcc0000000f00 */
[----:B------:R0:W5:Y:S02]  /*0bf0*/  @!P2 LDG.E R17, [R8.64] ;  /* 0x000000040811a981 */ /* 0x000164000c1e1900 */
[----:B0-----:R-:W-:-:S04]  /*0c00*/  @!P3 IMAD.WIDE.U32 R8, R4, R5, c[0x0][0x188] ;  /* 0x000062000408b625 */ /* 0x001fc800078e0005 */
[----:B---3--:R-:W-:Y:S01]  /*0c10*/  FADD.FTZ R19, -R13, R24 ;  /* 0x000000180d137221 */ /* 0x008fe20000010100 */
[----:B------:R-:W-:Y:S01]  /*0c20*/  HFMA2.MMA R24, -RZ, RZ, 0, 0 ;  /* 0x00000000ff187435 */ /* 0x000fe200000001ff */
[----:B------:R-:W-:-:S04]  /*0c30*/  @!P3 IMAD.WIDE.U32 R12, R4, R5, c[0x0][0x170] ;  /* 0x00005c00040cb625 */ /* 0x000fc800078e0005 */
[----:B------:R-:W-:Y:S02]  /*0c40*/  FMUL.FTZ R28, R19, R28 ;  /* 0x0000001c131c7220 */ /* 0x000fe40000410000 */
[----:B------:R-:W-:-:S03]  /*0c50*/  @!P3 IMAD.WIDE.U32 R18, R4, R5, c[0x0][0x178] ;  /* 0x00005e000412b625 */ /* 0x000fc600078e0005 */
[----:B------:R0:W3:Y:S02]  /*0c60*/  @!P3 LDG.E R24, [R12.64] ;  /* 0x000000040c18b981 */ /* 0x0000e4000c1e1900 */
[----:B0-----:R-:W-:-:S06]  /*0c70*/  MOV R12, RZ ;  /* 0x000000ff000c7202 */ /* 0x001fcc0000000f00 */
[----:B------:R0:W3:Y:S02]  /*0c80*/  @!P3 LDG.E R12, [R18.64] ;  /* 0x00000004120cb981 */ /* 0x0000e4000c1e1900 */
[----:B0-----:R-:W-:-:S06]  /*0c90*/  CS2R R18, SRZ ;  /* 0x0000000000127805 */ /* 0x001fcc000001ff00 */
[----:B------:R0:W3:Y:S01]  /*0ca0*/  @!P3 LDG.E R19, [R8.64] ;  /* 0x000000040813b981 */ /* 0x0000e2000c1e1900 */
[----:B------:R-:W-:Y:S01]  /*0cb0*/  @!P3 IADD3 R11, R11, 0x80, RZ ;  /* 0x000000800b0bb810 */ /* 0x000fe20007ffe0ff */
[----:B------:R-:W-:-:S03]  /*0cc0*/  HFMA2.MMA R13, -RZ, RZ, 0, 0 ;  /* 0x00000000ff0d7435 */ /* 0x000fc600000001ff */
[----:B------:R-:W-:Y:S01]  /*0cd0*/  ISETP.GE.AND P1, PT, R11, R2, PT ;  /* 0x000000020b00720c */ /* 0x000fe20003f26270 */
[----:B--2---:R-:W-:Y:S02]  /*0ce0*/  FFMA.FTZ R14, R28, R29, R14 ;  /* 0x0000001d1c0e7223 */ /* 0x004fe4000001000e */
[----:B------:R-:W-:-:S04]  /*0cf0*/  @!P3 IMAD.WIDE.U32 R28, R4, R5, c[0x0][0x180] ;  /* 0x00006000041cb625 */ /* 0x000fc800078e0005 */
[----:B------:R-:W-:Y:S01]  /*0d00*/  @!P3 IMAD.WIDE.U32 R4, R4, R5, c[0x0][0x190] ;  /* 0x000064000404b625 */ /* 0x000fe200078e0005 */
[----:B------:R4:W2:Y:S04]  /*0d10*/  @!P3 LDG.E R13, [R28.64] ;  /* 0x000000041c0db981 */ /* 0x0008a8000c1e1900 */
[----:B------:R1:W2:Y:S02]  /*0d20*/  @!P3 LDG.E R18, [R4.64] ;  /* 0x000000040412b981 */ /* 0x0002a4000c1e1900 */
[----:B-1----:R-:W-:Y:S02]  /*0d30*/  @!P1 IADD3 R5, R0, R11, RZ ;  /* 0x0000000b00059210 */ /* 0x002fe40007ffe0ff */
[----:B------:R-:W-:-:S05]  /*0d40*/  @!P1 MOV R4, 0x4 ;  /* 0x0000000400049802 */ /* 0x000fca0000000f00 */
[----:B0-----:R-:W-:-:S04]  /*0d50*/  @!P1 IMAD.WIDE.U32 R8, R5, R4, c[0x0][0x188] ;  /* 0x0000620005089625 */ /* 0x001fc800078e0004 */
[----:B----4-:R-:W-:Y:S01]  /*0d60*/  FADD.FTZ R28, -R10, R21 ;  /* 0x000000150a1c7221 */ /* 0x010fe20000010100 */
[----:B------:R-:W-:-:S03]  /*0d70*/  HFMA2.MMA R21, -RZ, RZ, 0, 0 ;  /* 0x00000000ff157435 */ /* 0x000fc600000001ff */
[----:B------:R-:W-:Y:S02]  /*0d80*/  FMUL.FTZ R25, R28, R25 ;  /* 0x000000191c197220 */ /* 0x000fe40000410000 */
[----:B------:R-:W-:Y:S01]  /*0d90*/  CS2R R28, SRZ ;  /* 0x00000000001c7805 */ /* 0x000fe2000001ff00 */
[----:B------:R-:W-:-:S05]  /*0da0*/  @!P1 IMAD.WIDE.U32 R10, R5, R4, c[0x0][0x170] ;  /* 0x00005c00050a9625 */ /* 0x000fca00078e0004 */
[----:B------:R0:W4:Y:S04]  /*0db0*/  @!P1 LDG.E R28, [R8.64] ;  /* 0x00000004081c9981 */ /* 0x000128000c1e1900 */
[----:B------:R1:W4:Y:S01]  /*0dc0*/  @!P1 LDG.E R21, [R10.64] ;  /* 0x000000040a159981 */ /* 0x000322000c1e1900 */
[----:B0-----:R-:W-:Y:S01]  /*0dd0*/  HFMA2.MMA R9, -RZ, RZ, 0, 0 ;  /* 0x00000000ff097435 */ /* 0x001fe200000001ff */
[----:B-1----:R-:W-:-:S04]  /*0de0*/  @!P1 IMAD.WIDE.U32 R10, R5, R4, c[0x0][0x180] ;  /* 0x00006000050a9625 */ /* 0x002fc800078e0004 */
[----:B-----5:R-:W-:Y:S02]  /*0df0*/  FADD.FTZ R8, -R17, R16 ;  /* 0x0000001011087221 */ /* 0x020fe40000010100 */
[----:B------:R-:W-:-:S04]  /*0e00*/  @!P1 IMAD.WIDE.U32 R16, R5, R4, c[0x0][0x178] ;  /* 0x00005e0005109625 */ /* 0x000fc800078e0004 */
[----:B------:R-:W-:Y:S01]  /*0e10*/  @!P1 IMAD.WIDE.U32 R4, R5, R4, c[0x0][0x190] ;  /* 0x0000640005049625 */ /* 0x000fe200078e0004 */
[----:B------:R-:W5:Y:S04]  /*0e20*/  @!P1 LDG.E R29, [R16.64] ;  /* 0x00000004101d9981 */ /* 0x000f68000c1e1900 */
[----:B------:R0:W5:Y:S01]  /*0e30*/  @!P1 LDG.E R9, [R4.64] ;  /* 0x0000000404099981 */ /* 0x000162000c1e1900 */
[----:B---3--:R-:W-:Y:S01]  /*0e40*/  FADD.FTZ R24, -R19, R24 ;  /* 0x0000001813187221 */ /* 0x008fe20000010100 */
[----:B------:R-:W-:-:S06]  /*0e50*/  MOV R19, RZ ;  /* 0x000000ff00137202 */ /* 0x000fcc0000000f00 */
[----:B------:R-:W3:Y:S01]  /*0e60*/  @!P1 LDG.E R19, [R10.64] ;  /* 0x000000040a139981 */ /* 0x000ee2000c1e1900 */
[----:B0-----:R-:W-:Y:S02]  /*0e70*/  @!P0 IADD3 R4, R0, R3, RZ ;  /* 0x0000000300048210 */ /* 0x001fe40007ffe0ff */
[----:B------:R-:W-:Y:S02]  /*0e80*/  @!P0 MOV R5, 0x4 ;  /* 0x0000000400058802 */ /* 0x000fe40000000f00 */
[----:B------:R-:W-:-:S03]  /*0e90*/  @!P0 IADD3 R3, R3, 0x80, RZ ;  /* 0x0000008003038810 */ /* 0x000fc60007ffe0ff */
[----:B------:R-:W-:-:S05]  /*0ea0*/  @!P0 IMAD.WIDE.U32 R4, R4, R5, c[0x0][0x168] ;  /* 0x00005a0004048625 */ /* 0x000fca00078e0005 */
[----:B------:R0:W-:Y:S01]  /*0eb0*/  @!P0 STG.E [R4.64], R22 ;  /* 0x0000001604008986 */ /* 0x0001e2000c101904 */
[----:B------:R-:W-:Y:S01]  /*0ec0*/  ISETP.GE.AND P0, PT, R3, R2, PT ;  /* 0x000000020300720c */ /* 0x000fe20003f06270 */
[----:B------:R-:W-:Y:S01]  /*0ed0*/  FMUL.FTZ R8, R8, R27 ;  /* 0x0000001b08087220 */ /* 0x000fe20000410000 */
[----:B------:R-:W-:Y:S01]  /*0ee0*/  BSSY B0, `(.L_x_24683) ;  /* 0x0000033000007945 */ /* 0x000fe20003800000 */
[----:B------:R-:W-:Y:S01]  /*0ef0*/  FMUL.FTZ R12, R24, R12 ;  /* 0x0000000c180c7220 */ /* 0x000fe20000410000 */
[----:B------:R-:W-:Y:S01]  /*0f00*/  BSSY B1, `(.L_x_24684) ;  /* 0x000002a000017945 */ /* 0x000fe20003800000 */
[----:B------:R-:W-:Y:S02]  /*0f10*/  FFMA.FTZ R6, R25, R15, R6 ;  /* 0x0000000f19067223 */ /* 0x000fe40000010006 */
[----:B------:R-:W-:Y:S02]  /*0f20*/  FFMA.FTZ R23, R8, R26, R23 ;  /* 0x0000001a08177223 */ /* 0x000fe40000010017 */
[----:B--2---:R-:W-:-:S02]  /*0f30*/  FFMA.FTZ R13, R12, R18, R13 ;  /* 0x000000120c0d7223 */ /* 0x004fc4000001000d */
[----:B----4-:R-:W-:-:S04]  /*0f40*/  FADD.FTZ R28, -R28, R21 ;  /* 0x000000151c1c7221 */ /* 0x010fc80000010100 */
[----:B-----5:R-:W-:-:S04]  /*0f50*/  FMUL.FTZ R28, R28, R29 ;  /* 0x0000001d1c1c7220 */ /* 0x020fc80000410000 */
[----:B---3--:R-:W-:Y:S01]  /*0f60*/  FFMA.FTZ R9, R28, R9, R19 ;  /* 0x000000091c097223 */ /* 0x008fe20000010013 */
        /* <DEDUP_REMOVED lines=13> */
.L_x_24685:
[----:B0-----:R-:W-:-:S13]  /*1040*/  ISETP.GE.AND P0, PT, R3, R2, PT ;  /* 0x000000020300720c */ /* 0x001fda0003f06270 */
[----:B------:R-:W-:Y:S05]  /*1050*/  @P0 BRA `(.L_x_24687) ;  /* 0x000000c000000947 */ /* 0x000fea0003800000 */
[----:B------:R-:W-:Y:S02]  /*1060*/  IADD3 R4, R0, R3, RZ ;  /* 0x0000000300047210 */ /* 0x000fe40007ffe0ff */
[----:B------:R-:W-:Y:S02]  /*1070*/  MOV R5, 0x4 ;  /* 0x0000000400057802 */ /* 0x000fe40000000f00 */
[----:B------:R-:W-:-:S03]  /*1080*/  IADD3 R3, R3, 0x80, RZ ;  /* 0x0000008003037810 */ /* 0x000fc60007ffe0ff */
[----:B------:R-:W-:-:S05]  /*1090*/  IMAD.WIDE.U32 R4, R4, R5, c[0x0][0x168] ;  /* 0x00005a0004047625 */ /* 0x000fca00078e0005 */
[----:B------:R0:W-:Y:S02]  /*10a0*/  STG.E [R4.64], R14 ;  /* 0x0000000e04007986 */ /* 0x0001e4000c101904 */
.L_x_24686:
[----:B------:R-:W-:-:S13]  /*10b0*/  ISETP.GE.AND P0, PT, R3, R2, PT ;  /* 0x000000020300720c */ /* 0x000fda0003f06270 */
[----:B------:R-:W-:Y:S05]  /*10c0*/  @P0 BRA `(.L_x_24688) ;  /* 0x000000d000000947 */ /* 0x000fea0003800000 */
[----:B0-----:R-:W-:Y:S01]  /*10d0*/  HFMA2.MMA R5, -RZ, RZ, 0, 2.384185791015625e-07 ;  /* 0x00000004ff057435 */ /* 0x001fe200000001ff */
[----:B------:R-:W-:Y:S02]  /*10e0*/  IADD3 R4, R0, R3, RZ ;  /* 0x0000000300047210 */ /* 0x000fe40007ffe0ff */
[----:B------:R-:W-:-:S07]  /*10f0*/  IADD3 R3, R3, 0x80, RZ ;  /* 0x0000008003037810 */ /* 0x000fce0007ffe0ff */
[----:B------:R-:W-:-:S05]  /*1100*/  IMAD.WIDE.U32 R4, R4, R5, c[0x0][0x168] ;  /* 0x00005a0004047625 */ /* 0x000fca00078e0005 */
[----:B------:R0:W-:Y:S02]  /*1110*/  STG.E [R4.64], R6 ;  /* 0x0000000604007986 */ /* 0x0001e4000c101904 */
.L_x_24687:
        /* <DEDUP_REMOVED lines=8> */
.L_x_24688:
[----:B------:R-:W-:Y:S05]  /*11a0*/  BSYNC B1 ;  /* 0x0000000000017941 */ /* 0x000fea0003800000 */
.L_x_24684:
[----:B------:R-:W-:-:S13]  /*11b0*/  ISETP.GE.AND P0, PT, R3, R2, PT ;  /* 0x000000020300720c */ /* 0x000fda0003f06270 */
[----:B0-----:R-:W-:Y:S02]  /*11c0*/  @!P0 IADD3 R4, R0, R3, RZ ;  /* 0x0000000300048210 */ /* 0x001fe40007ffe0ff */
[----:B------:R-:W-:Y:S02]  /*11d0*/  @!P0 MOV R5, 0x4 ;  /* 0x0000000400058802 */ /* 0x000fe40000000f00 */
[----:B------:R-:W-:-:S03]  /*11e0*/  @!P0 IADD3 R3, R3, 0x80, RZ ;  /* 0x0000008003038810 */ /* 0x000fc60007ffe0ff */
[----:B------:R-:W-:-:S05]  /*11f0*/  @!P0 IMAD.WIDE.U32 R4, R4, R5, c[0x0][0x168] ;  /* 0x00005a0004048625 */ /* 0x000fca00078e0005 */
[----:B------:R0:W-:Y:S02]  /*1200*/  @!P0 STG.E [R4.64], R13 ;  /* 0x0000000d04008986 */ /* 0x0001e4000c101904 */
.L_x_24689:
[----:B------:R-:W-:Y:S05]  /*1210*/  BSYNC B0 ;  /* 0x0000000000007941 */ /* 0x000fea0003800000 */
.L_x_24683:
        /* <DEDUP_REMOVED lines=8> */
.L_x_24690:
        /* <DEDUP_REMOVED lines=14> */
.L_x_26882:


//--------------------- .text._ZN2at6native29vectorized_elementwise_kernelILi4EZZZNS0_49_GLOBAL__N__b919a28f_16_Normalization_cu_5c38458722batch_norm_elementwiseERKNS_6TensorES5_RKSt8optionalIS3_ES9_S5_S5_ENKUlvE0_clEvENKUlvE0_clEvEUlfffffE_St5arrayIPcLm6EEEEviT0_T1_ --------------------------
	.section	.text._ZN2at6native29vectorized_elementwise_kernelILi4EZZZNS0_49_GLOBAL__N__b919a28f_16_Normalization_cu_5c38458722batch_norm_elementwiseERKNS_6TensorES5_RKSt8optionalIS3_ES9_S5_S5_ENKUlvE0_clEvENKUlvE0_clEvEUlfffffE_St5arrayIPcLm6EEEEviT0_T1_,"ax",@progbits
	.sectioninfo	@"SHI_REGISTERS=38"
	.align	128
        .global         _ZN2at6native29vectorized_elementwise_kernelILi4EZZZNS0_49_GLOBAL__N__b919a28f_16_Normalization_cu_5c38458722batch_norm_elementwiseERKNS_6TensorES5_RKSt8optionalIS3_ES9_S5_S5_ENKUlvE0_clEvENKUlvE0_clEvEUlfffffE_St5arrayIPcLm6EEEEviT0_T1_
        .type           _ZN2at6native29vectorized_elementwise_kernelILi4EZZZNS0_49_GLOBAL__N__b919a28f_16_Normalization_cu_5c38458722batch_norm_elementwiseERKNS_6TensorES5_RKSt8optionalIS3_ES9_S5_S5_ENKUlvE0_clEvENKUlvE0_clEvEUlfffffE_St5arrayIPcLm6EEEEviT0_T1_,@function
        .size           _ZN2at6native29vectorized_elementwise_kernelILi4EZZZNS0_49_GLOBAL__N__b919a28f_16_Normalization_cu_5c38458722batch_norm_elementwiseERKNS_6TensorES5_RKSt8optionalIS3_ES9_S5_S5_ENKUlvE0_clEvENKUlvE0_clEvEUlfffffE_St5arrayIPcLm6EEEEviT0_T1_,(.L_x_26883 - _ZN2at6native29vectorized_elementwise_kernelILi4EZZZNS0_49_GLOBAL__N__b919a28f_16_Normalization_cu_5c38458722batch_norm_elementwiseERKNS_6TensorES5_RKSt8optionalIS3_ES9_S5_S5_ENKUlvE0_clEvENKUlvE0_clEvEUlfffffE_St5arrayIPcLm6EEEEviT0_T1_)
        .other          _ZN2at6native29vectorized_elementwise_kernelILi4EZZZNS0_49_GLOBAL__N__b919a28f_16_Normalization_cu_5c38458722batch_norm_elementwiseERKNS_6TensorES5_RKSt8optionalIS3_ES9_S5_S5_ENKUlvE0_clEvENKUlvE0_clEvEUlfffffE_St5arrayIPcLm6EEEEviT0_T1_,@"STO_CUDA_ENTRY STV_DEFAULT"
_ZN2at6native29vectorized_elementwise_kernelILi4EZZZNS0_49_GLOBAL__N__b919a28f_16_Normalization_cu_5c38458722batch_norm_elementwiseERKNS_6TensorES5_RKSt8optionalIS3_ES9_S5_S5_ENKUlvE0_clEvENKUlvE0_clEvEUlfffffE_St5arrayIPcLm6EEEEviT0_T1_:
.text._ZN2at6native29vectorized_elementwise_kernelILi4EZZZNS0_49_GLOBAL__N__b919a28f_16_Normalization_cu_5c38458722batch_norm_elementwiseERKNS_6TensorES5_RKSt8optionalIS3_ES9_S5_S5_ENKUlvE0_clEvENKUlvE0_clEvEUlfffffE_St5arrayIPcLm6EEEEviT0_T1_:
        /* <DEDUP_REMOVED lines=14> */
[----:B------:R-:W2:Y:S03]  /*00e0*/  LDG.E.128 R16, [R34.64] ;  /* 0x0000000422107981 */ /* 0x000ea6000c1e1d00 */
[CC--:B------:R-:W-:Y:S01]  /*00f0*/  IMAD.WIDE R28, R0.reuse, R5.reuse, c[0x0][0x180] ;  /* 0x00006000001c7625 */ /* 0x0c0fe200078e0205 */
[----:B------:R-:W2:Y:S03]  /*0100*/  LDG.E.128 R20, [R30.64] ;  /* 0x000000041e147981 */ /* 0x000ea6000c1e1d00 */
[----:B------:R-:W-:-:S04]  /*0110*/  IMAD.WIDE R24, R0, R5, c[0x0][0x190] ;  /* 0x0000640000187625 */ /* 0x000fc800078e0205 */
[----:B------:R-:W-:-:S04]  /*0120*/  IMAD.WIDE.U32 R4, R0, R5, c[0x0][0x168] ;  /* 0x00005a0000047625 */ /* 0x000fc800078e0005 */
[----:B------:R-:W-:-:S04]  /*0130*/  IMAD.WIDE.U32 R26, R2, 0x10, R26 ;  /* 0x00000010021a7825 */ /* 0x000fc800078e001a */
[----:B------:R-:W-:-:S04]  /*0140*/  IMAD.WIDE.U32 R28, R2, 0x10, R28 ;  /* 0x00000010021c7825 */ /* 0x000fc800078e001c */
[C---:B------:R-:W-:Y:S01]  /*0150*/  IMAD.WIDE.U32 R24, R2.reuse, 0x10, R24 ;  /* 0x0000001002187825 */ /* 0x040fe200078e0018 */
[----:B------:R-:W3:Y:S03]  /*0160*/  LDG.E.128 R8, [R28.64] ;  /* 0x000000041c087981 */ /* 0x000ee6000c1e1d00 */
[----:B------:R-:W-:Y:S01]  /*0170*/  IMAD.WIDE R2, R2, 0x10, R4 ;  /* 0x0000001002027825 */ /* 0x000fe200078e0204 */
[----:B------:R-:W3:Y:S04]  /*0180*/  LDG.E.128 R12, [R24.64] ;  /* 0x00000004180c7981 */ /* 0x000ee8000c1e1d00 */
[----:B------:R-:W4:Y:S01]  /*0190*/  LDG.E.128 R4, [R26.64] ;  /* 0x000000041a047981 */ /* 0x000f22000c1e1d00 */
[----:B--2---:R-:W-:-:S02]  /*01a0*/  FADD.FTZ R0, R16, -R20 ;  /* 0x8000001410007221 */ /* 0x004fc40000010000 */
[----:B------:R-:W-:Y:S02]  /*01b0*/  FADD.FTZ R16, R19, -R23 ;  /* 0x8000001713107221 */ /* 0x000fe40000010000 */
[----:B------:R-:W-:Y:S02]  /*01c0*/  FADD.FTZ R33, R18, -R22 ;  /* 0x8000001612217221 */ /* 0x000fe40000010000 */
[----:B------:R-:W-:Y:S02]  /*01d0*/  FADD.FTZ R18, R17, -R21 ;  /* 0x8000001511127221 */ /* 0x000fe40000010000 */
[----:B------:R-:W2:Y:S01]  /*01e0*/  LDG.E.128 R20, [R30.64+0x800] ;  /* 0x000800041e147981 */ /* 0x000ea2000c1e1d00 */
[----:B----4-:R-:W-:Y:S02]  /*01f0*/  FMUL.FTZ R16, R7, R16 ;  /* 0x0000001007107220 */ /* 0x010fe40000410000 */
[----:B------:R-:W-:Y:S02]  /*0200*/  FMUL.FTZ R33, R6, R33 ;  /* 0x0000002106217220 */ /* 0x000fe40000410000 */
[----:B---3--:R-:W-:-:S02]  /*0210*/  FFMA.FTZ R11, R15, R16, R11 ;  /* 0x000000100f0b7223 */ /* 0x008fc4000001000b */
[----:B------:R-:W-:Y:S02]  /*0220*/  FMUL.FTZ R6, R5, R18 ;  /* 0x0000001205067220 */ /* 0x000fe40000410000 */
[----:B------:R-:W2:Y:S01]  /*0230*/  LDG.E.128 R16, [R34.64+0x800] ;  /* 0x0008000422107981 */ /* 0x000ea2000c1e1d00 */
[----:B------:R-:W-:Y:S02]  /*0240*/  FMUL.FTZ R15, R4, R0 ;  /* 0x00000000040f7220 */ /* 0x000fe40000410000 */
[----:B------:R-:W-:Y:S02]  /*0250*/  FFMA.FTZ R9, R13, R6, R9 ;  /* 0x000000060d097223 */ /* 0x000fe40000010009 */
[----:B------:R0:W3:Y:S01]  /*0260*/  LDG.E.128 R4, [R26.64+0x800] ;  /* 0x000800041a047981 */ /* 0x0000e2000c1e1d00 */
[----:B------:R-:W-:Y:S02]  /*0270*/  FFMA.FTZ R10, R14, R33, R10 ;  /* 0x000000210e0a7223 */ /* 0x000fe4000001000a */
[----:B------:R-:W-:-:S02]  /*0280*/  FFMA.FTZ R8, R12, R15, R8 ;  /* 0x0000000f0c087223 */ /* 0x000fc40000010008 */
[----:B------:R-:W4:Y:S04]  /*0290*/  LDG.E.128 R12, [R28.64+0x800] ;  /* 0x000800041c0c7981 */ /* 0x000f28000c1e1d00 */
[----:B0-----:R-:W4:Y:S04]  /*02a0*/  LDG.E.128 R24, [R24.64+0x800] ;  /* 0x0008000418187981 */ /* 0x001f28000c1e1d00 */
[----:B------:R-:W-:Y:S01]  /*02b0*/  STG.E.128 [R2.64], R8 ;  /* 0x0000000802007986 */ /* 0x000fe2000c101d04 */
[----:B--2---:R-:W-:Y:S02]  /*02c0*/  FADD.FTZ R32, R19, -R23 ;  /* 0x8000001713207221 */ /* 0x004fe40000010000 */
[----:B------:R-:W-:-:S02]  /*02d0*/  FADD.FTZ R0, R17, -R21 ;  /* 0x8000001511007221 */ /* 0x000fc40000010000 */
[----:B------:R-:W-:Y:S02]  /*02e0*/  FADD.FTZ R19, R18, -R22 ;  /* 0x8000001612137221 */ /* 0x000fe40000010000 */
[----:B------:R-:W-:Y:S02]  /*02f0*/  FADD.FTZ R17, R16, -R20 ;  /* 0x8000001410117221 */ /* 0x000fe40000010000 */
[----:B---3--:R-:W-:Y:S02]  /*0300*/  FMUL.FTZ R32, R7, R32 ;  /* 0x0000002007207220 */ /* 0x008fe40000410000 */
[----:B------:R-:W-:Y:S02]  /*0310*/  FMUL.FTZ R19, R6, R19 ;  /* 0x0000001306137220 */ /* 0x000fe40000410000 */
[----:B------:R-:W-:Y:S02]  /*0320*/  FMUL.FTZ R0, R5, R0 ;  /* 0x0000000005007220 */ /* 0x000fe40000410000 */
[----:B------:R-:W-:-:S02]  /*0330*/  FMUL.FTZ R17, R4, R17 ;  /* 0x0000001104117220 */ /* 0x000fc40000410000 */
[----:B----4-:R-:W-:Y:S02]  /*0340*/  FFMA.FTZ R15, R27, R32, R15 ;  /* 0x000000201b0f7223 */ /* 0x010fe4000001000f */
[----:B------:R-:W-:Y:S02]  /*0350*/  FFMA.FTZ R14, R26, R19, R14 ;  /* 0x000000131a0e7223 */ /* 0x000fe4000001000e */
[----:B------:R-:W-:Y:S02]  /*0360*/  FFMA.FTZ R13, R25, R0, R13 ;  /* 0x00000000190d7223 */ /* 0x000fe4000001000d */
[----:B------:R-:W-:-:S05]  /*0370*/  FFMA.FTZ R12, R24, R17, R12 ;  /* 0x00000011180c7223 */ /* 0x000fca000001000c */
[----:B------:R-:W-:Y:S01]  /*0380*/  STG.E.128 [R2.64+0x800], R12 ;  /* 0x0008000c02007986 */ /* 0x000fe2000c101d04 */
[----:B------:R-:W-:Y:S05]  /*0390*/  EXIT ;  /* 0x000000000000794d */ /* 0x000fea0003800000 */
.L_x_24691:
        /* <DEDUP_REMOVED lines=20> */
[----:B------:R5:W4:Y:S01]  /*04e0*/  @!P0 LDG.E R25, [R16.64] ;  /* 0x0000000410198981 */ /* 0x000b22000c1e1900 */
[----:B-1----:R-:W-:-:S03]  /*04f0*/  HFMA2.MMA R6, -RZ, RZ, 0, 0 ;  /* 0x00000000ff067435 */ /* 0x002fc600000001ff */
[----:B------:R1:W4:Y:S01]  /*0500*/  @!P0 LDG.E R22, [R28.64] ;  /* 0x000000041c168981 */ /* 0x000322000c1e1900 */
[----:B0-----:R-:W-:Y:S02]  /*0510*/  @!P1 IADD3 R4, R0, R11, RZ ;  /* 0x0000000b00049210 */ /* 0x001fe40007ffe0ff */
[----:B------:R-:W-:Y:S02]  /*0520*/  @!P1 IADD3 R11, R11, 0x80, RZ ;  /* 0x000000800b0b9810 */ /* 0x000fe40007ffe0ff */
[----:B------:R-:W-:Y:S02]  /*0530*/  @!P1 MOV R7, 0x4 ;  /* 0x0000000400079802 */ /* 0x000fe40000000f00 */
[----:B------:R-:W-:Y:S02]  /*0540*/  ISETP.GE.AND P2, PT, R11, R2, PT ;  /* 0x000000020b00720c */ /* 0x000fe40003f46270 */
[----:B------:R-:W-:Y:S01]  /*0550*/  MOV R9, RZ ;  /* 0x000000ff00097202 */ /* 0x000fe20000000f00 */
[----:B---3--:R-:W-:-:S04]  /*0560*/  @!P1 IMAD.WIDE.U32 R14, R4, R7, c[0x0][0x170] ;  /* 0x00005c00040e9625 */ /* 0x008fc800078e0007 */
[----:B------:R-:W-:Y:S01]  /*0570*/  @!P1 IMAD.WIDE.U32 R18, R4, R7, c[0x0][0x188] ;  /* 0x0000620004129625 */ /* 0x000fe200078e0007 */
[----:B------:R0:W3:Y:S01]  /*0580*/  @!P1 LDG.E R6, [R14.64] ;  /* 0x000000040e069981 */ /* 0x0000e2000c1e1900 */
[----:B------:R-:W-:-:S03]  /*0590*/  HFMA2.MMA R10, -RZ, RZ, 0, 0 ;  /* 0x00000000ff0a7435 */ /* 0x000fc600000001ff */
[----:B------:R0:W3:Y:S01]  /*05a0*/  @!P1 LDG.E R9, [R18.64] ;  /* 0x0000000412099981 */ /* 0x0000e2000c1e1900 */
[----:B-----5:R-:W-:Y:S01]  /*05b0*/  @!P2 IADD3 R17, R0, R11, RZ ;  /* 0x0000000b0011a210 */ /* 0x020fe20007ffe0ff */
[CC--:B------:R-:W-:Y:S01]  /*05c0*/  @!P1 IMAD.WIDE.U32 R32, R4.reuse, R7.reuse, c[0x0][0x178] ;  /* 0x00005e0004209625 */ /* 0x0c0fe200078e0007 */
[----:B------:R-:W-:Y:S02]  /*05d0*/  @!P2 MOV R16, 0x4 ;  /* 0x000000040010a802 */ /* 0x000fe40000000f00 */
[----:B------:R-:W-:Y:S01]  /*05e0*/  @!P2 IADD3 R11, R11, 0x80, RZ ;  /* 0x000000800b0ba810 */ /* 0x000fe20007ffe0ff */
[CC--:B------:R-:W-:Y:S01]  /*05f0*/  @!P1 IMAD.WIDE.U32 R30, R4.reuse, R7.reuse, c[0x0][0x180] ;  /* 0x00006000041e9625 */ /* 0x0c0fe200078e0007 */
[----:B------:R-:W-:Y:S01]  /*0600*/  MOV R5, RZ ;  /* 0x000000ff00057202 */ /* 0x000fe20000000f00 */
[----:B------:R-:W5:Y:S01]  /*0610*/  @!P1 LDG.E R10, [R32.64] ;  /* 0x00000004200a9981 */ /* 0x000f62000c1e1900 */
[----:B------:R-:W-:Y:S01]  /*0620*/  ISETP.GE.AND P3, PT, R11, R2, PT ;  /* 0x000000020b00720c */ /* 0x000fe20003f66270 */
[----:B-1----:R-:W-:Y:S01]  /*0630*/  @!P1 IMAD.WIDE.U32 R28, R4, R7, c[0x0][0x190] ;  /* 0x00006400041c9625 */ /* 0x002fe200078e0007 */
[----:B------:R-:W-:Y:S01]  /*0640*/  HFMA2.MMA R4, -RZ, RZ, 0, 0 ;  /* 0x00000000ff047435 */ /* 0x000fe200000001ff */
[----:B------:R3:W5:Y:S02]  /*0650*/  @!P1 LDG.E R20, [R30.64] ;  /* 0x000000041e149981 */ /* 0x000764000c1e1900 */
[----:B0-----:R-:W-:-:S02]  /*0660*/  @!P2 IMAD.WIDE.U32 R14, R17, R16, c[0x0][0x170] ;  /* 0x00005c00110ea625 */ /* 0x001fc400078e0010 */
[----:B------:R0:W5:Y:S04]  /*0670*/  @!P1 LDG.E R5, [R28.64] ;  /* 0x000000041c059981 */ /* 0x000168000c1e1900 */
[----:B------:R1:W5:Y:S01]  /*0680*/  @!P2 LDG.E R27, [R14.64] ;  /* 0x000000040e1ba981 */ /* 0x000362000c1e1900 */
[CC--:B------:R-:W-:Y:S01]  /*0690*/  @!P2 IMAD.WIDE.U32 R18, R17.reuse, R16.reuse, c[0x0][0x178] ;  /* 0x00005e001112a625 */ /* 0x0c0fe200078e0010 */
[----:B------:R-:W-:Y:S02]  /*06a0*/  @!P3 MOV R8, 0x4 ;  /* 0x000000040008b802 */ /* 0x000fe40000000f00 */
[----:B0-----:R-:W-:Y:S02]  /*06b0*/  @!P3 IADD3 R29, R0, R11, RZ ;  /* 0x0000000b001db210 */ /* 0x001fe40007ffe0ff */
[----:B------:R0:W5:Y:S01]  /*06c0*/  @!P2 LDG.E R23, [R18.64] ;  /* 0x000000041217a981 */ /* 0x000162000c1e1900 */
[----:B-1----:R-:W-:-:S05]  /*06d0*/  @!P2 IMAD.WIDE.U32 R14, R17, R16, c[0x0][0x188] ;  /* 0x00006200110ea625 */ /* 0x002fca00078e0010 */
[----:B------:R1:W5:Y:S01]  /*06e0*/  @!P2 LDG.E R4, [R14.64] ;  /* 0x000000040e04a981 */ /* 0x000362000c1e1900 */
[----:B0-----:R-:W-:-:S04]  /*06f0*/  @!P2 IMAD.WIDE.U32 R18, R17, R16, c[0x0][0x180] ;  /* 0x000060001112a625 */ /* 0x001fc800078e0010 */
[----:B-1----:R-:W-:-:S04]  /*0700*/  @!P2 IMAD.WIDE.U32 R14, R17, R16, c[0x0][0x190] ;  /* 0x00006400110ea625 */ /* 0x002fc800078e0010 */
[CC--:B------:R-:W-:Y:S01]  /*0710*/  @!P3 IMAD.WIDE.U32 R16, R29.reuse, R8.reuse, c[0x0][0x170] ;  /* 0x00005c001d10b625 */ /* 0x0c0fe200078e0008 */
[----:B------:R-:W-:Y:S01]  /*0720*/  MOV R7, RZ ;  /* 0x000000ff00077202 */ /* 0x000fe20000000f00 */
[----:B------:R-:W-:Y:S01]  /*0730*/  HFMA2.MMA R28, -RZ, RZ, 0, 0 ;  /* 0x00000000ff1c7435 */ /* 0x000fe200000001ff */
[----:B------:R0:W5:Y:S04]  /*0740*/  @!P2 LDG.E R12, [R14.64] ;  /* 0x000000040e0ca981 */ /* 0x000168000c1e1900 */
[----:B------:R1:W5:Y:S04]  /*0750*/  @!P3 LDG.E R24, [R16.64] ;  /* 0x000000041018b981 */ /* 0x000368000c1e1900 */
[----:B------:R0:W5:Y:S01]  /*0760*/  @!P2 LDG.E R7, [R18.64] ;  /* 0x000000041207a981 */ /* 0x000162000c1e1900 */
[----:B-1----:R-:W-:-:S04]  /*0770*/  @!P3 IMAD.WIDE.U32 R16, R29, R8, c[0x0][0x188] ;  /* 0x000062001d10b625 */ /* 0x002fc800078e0008 */
[----:B0-----:R-:W-:-:S05]  /*0780*/  @!P3 IMAD.WIDE.U32 R14, R29, R8, c[0x0][0x178] ;  /* 0x00005e001d0eb625 */ /* 0x001fca00078e0008 */
[----:B------:R0:W5:Y:S01]  /*0790*/  @!P3 LDG.E R28, [R14.64] ;  /* 0x000000040e1cb981 */ /* 0x000162000c1e1900 */
[----:B--2---:R-:W-:Y:S01]  /*07a0*/  FADD.FTZ R26, -R26, R13 ;  /* 0x0000000d1a1a7221 */ /* 0x004fe20000010100 */
[----:B------:R-:W-:-:S10]  /*07b0*/  HFMA2.MMA R13, -RZ, RZ, 0, 0 ;  /* 0x00000000ff0d7435 */ /* 0x000fd400000001ff */
[----:B------:R1:W2:Y:S01]  /*07c0*/  @!P3 LDG.E R13, [R16.64] ;  /* 0x00000004100db981 */ /* 0x0002a2000c1e1900 */
[----:B------:R-:W-:-:S04]  /*07d0*/  @!P3 IADD3 R11, R11, 0x80, RZ ;  /* 0x000000800b0bb810 */ /* 0x000fc80007ffe0ff */
[----:B------:R-:W-:Y:S01]  /*07e0*/  ISETP.GE.AND P1, PT, R11, R2, PT ;  /* 0x000000020b00720c */ /* 0x000fe20003f26270 */
[----:B----4-:R-:W-:Y:S01]  /*07f0*/  FMUL.FTZ R21, R26, R21 ;  /* 0x000000151a157220 */ /* 0x010fe20000410000 */
[----:B0-----:R-:W-:Y:S01]  /*0800*/  MOV R14, RZ ;  /* 0x000000ff000e7202 */ /* 0x001fe20000000f00 */
[----:B------:R-:W-:-:S04]  /*0810*/  @!P3 IMAD.WIDE.U32 R18, R29, R8, c[0x0][0x180] ;  /* 0x000060001d12b625 */ /* 0x000fc800078e0008 */
[----:B-1----:R-:W-:Y:S01]  /*0820*/  @!P3 IMAD.WIDE.U32 R16, R29, R8, c[0x0][0x190] ;  /* 0x000064001d10b625 */ /* 0x002fe200078e0008 */
[----:B------:R-:W-:Y:S01]  /*0830*/  MOV R29, RZ ;  /* 0x000000ff001d7202 */ /* 0x000fe20000000f00 */
[----:B------:R0:W4:Y:S02]  /*0840*/  @!P3 LDG.E R14, [R18.64] ;  /* 0x00000004120eb981 */ /* 0x000124000c1e1900 */
[----:B------:R-:W-:Y:S01]  /*0850*/  FFMA.FTZ R22, R21, R22, R25 ;  /* 0x0000001615167223 */ /* 0x000fe20000010019 */
[----:B------:R-:W-:Y:S01]  /*0860*/  HFMA2.MMA R21, -RZ, RZ, 0, 0 ;  /* 0x00000000ff157435 */ /* 0x000fe200000001ff */
[----:B------:R-:W-:Y:S01]  /*0870*/  @!P1 IADD3 R15, R0, R11, RZ ;  /* 0x0000000b000f9210 */ /* 0x000fe20007ffe0ff */
[----:B------:R1:W4:Y:S01]  /*0880*/  @!P3 LDG.E R29, [R16.64] ;  /* 0x00000004101db981 */ /* 0x000322000c1e1900 */
[----:B------:R-:W-:Y:S02]  /*0890*/  @!P1 MOV R26, 0x4 ;  /* 0x00000004001a9802 */ /* 0x000fe40000000f00 */
[----:B------:R-:W-:-:S02]  /*08a0*/  MOV R25, RZ ;  /* 0x000000ff00197202 */ /* 0x000fc40000000f00 */
[----:B------:R-:W-:Y:S01]  /*08b0*/  @!P1 IADD3 R11, R11, 0x80, RZ ;  /* 0x000000800b0b9810 */ /* 0x000fe20007ffe0ff */
[----:B0-----:R-:W-:-:S04]  /*08c0*/  @!P1 IMAD.WIDE.U32 R18, R15, R26, c[0x0][0x170] ;  /* 0x00005c000f129625 */ /* 0x001fc800078e001a */
[----:B-1----:R-:W-:Y:S01]  /*08d0*/  @!P1 IMAD.WIDE.U32 R16, R15, R26, c[0x0][0x178] ;  /* 0x00005e000f109625 */ /* 0x002fe200078e001a */
[----:B------:R0:W4:Y:S01]  /*08e0*/  @!P1 LDG.E R21, [R18.64] ;  /* 0x0000000412159981 */ /* 0x000122000c1e1900 */
[----:B------:R-:W-:Y:S02]  /*08f0*/  ISETP.GE.AND P2, PT, R11, R2, PT ;  /* 0x000000020b00720c */ /* 0x000fe40003f46270 */
[----:B---3--:R-:W-:Y:S01]  /*0900*/  FADD.FTZ R31, -R9, R6 ;  /* 0x00000006091f7221 */ /* 0x008fe20000010100 */
[----:B------:R1:W3:Y:S01]  /*0910*/  @!P1 LDG.E R25, [R16.64] ;  /* 0x0000000410199981 */ /* 0x0002e2000c1e1900 */
[----:B------:R-:W-:Y:S01]  /*0920*/  @!P1 IMAD.WIDE.U32 R8, R15, R26, c[0x0][0x180] ;  /* 0x000060000f089625 */ /* 0x000fe200078e001a */
[----:B------:R-:W-:-:S03]  /*0930*/  HFMA2.MMA R6, -RZ, RZ, 0, 0 ;  /* 0x00000000ff067435 */ /* 0x000fc600000001ff */
[----:B0-----:R-:W-:-:S04]  /*0940*/  @!P1 IMAD.WIDE.U32 R18, R15, R26, c[0x0][0x188] ;  /* 0x000062000f129625 */ /* 0x001fc800078e001a */
[----:B-1----:R-:W-:Y:S01]  /*0950*/  @!P1 IMAD.WIDE.U32 R16, R15, R26, c[0x0][0x190] ;  /* 0x000064000f109625 */ /* 0x002fe200078e001a */
[----:B------:R-:W-:Y:S02]  /*0960*/  HFMA2.MMA R15, -RZ, RZ, 0, 0 ;  /* 0x00000000ff0f7435 */ /* 0x000fe400000001ff */
[----:B------:R5:W3:Y:S01]  /*0970*/  @!P1 LDG.E R6, [R8.64] ;  /* 0x0000000408069981 */ /* 0x000ae2000c1e1900 */
[----:B------:R-:W-:-:S07]  /*0980*/  @!P2 IADD3 R26, R0, R11, RZ ;  /* 0x0000000b001aa210 */ /* 0x000fce0007ffe0ff */
[----:B------:R0:W3:Y:S01]  /*0990*/  @!P1 LDG.E R15, [R16.64] ;  /* 0x00000004100f9981 */ /* 0x0000e2000c1e1900 */
[----:B-----5:R-:W-:Y:S01]  /*09a0*/  FMUL.FTZ R8, R31, R10 ;  /* 0x0000000a1f087220 */ /* 0x020fe20000410000 */
[----:B------:R-:W-:Y:S01]  /*09b0*/  MOV R10, RZ ;  /* 0x000000ff000a7202 */ /* 0x000fe20000000f00 */
[----:B------:R-:W-:Y:S01]  /*09c0*/  FADD.FTZ R30, -R4, R27 ;  /* 0x0000001b041e7221 */ /* 0x000fe20000010100 */
[----:B------:R-:W-:Y:S02]  /*09d0*/  MOV R27, RZ ;  /* 0x000000ff001b7202 */ /* 0x000fe40000000f00 */
[----:B0-----:R-:W-:Y:S01]  /*09e0*/  @!P2 MOV R17, 0x4 ;  /* 0x000000040011a802 */ /* 0x001fe20000000f00 */
[----:B------:R-:W-:Y:S01]  /*09f0*/  HFMA2.MMA R16, -RZ, RZ, 0, 0 ;  /* 0x00000000ff107435 */ /* 0x000fe200000001ff */
[----:B------:R-:W-:Y:S01]  /*0a00*/  FFMA.FTZ R20, R8, R5, R20 ;  /* 0x0000000508147223 */ /* 0x000fe20000010014 */
[----:B------:R-:W-:Y:S01]  /*0a10*/  @!P2 IADD3 R11, R11, 0x80, RZ ;  /* 0x000000800b0ba810 */ /* 0x000fe20007ffe0ff */
[----:B------:R0:W5:Y:S01]  /*0a20*/  @!P1 LDG.E R10, [R18.64] ;  /* 0x00000004120a9981 */ /* 0x000162000c1e1900 */
[----:B------:R-:W-:-:S04]  /*0a30*/  @!P2 IMAD.WIDE.U32 R8, R26, R17, c[0x0][0x170] ;  /* 0x00005c001a08a625 */ /* 0x000fc800078e0011 */
[----:B------:R-:W-:Y:S01]  /*0a40*/  @!P2 IMAD.WIDE.U32 R4, R26, R17, c[0x0][0x178] ;  /* 0x00005e001a04a625 */ /* 0x000fe200078e0011 */
[----:B------:R-:W-:Y:S01]  /*0a50*/  ISETP.GE.AND P3, PT, R11, R2, PT ;  /* 0x000000020b00720c */ /* 0x000fe20003f66270 */
[----:B------:R1:W3:Y:S02]  /*0a60*/  @!P2 LDG.E R16, [R8.64] ;  /* 0x000000040810a981 */ /* 0x0002e4000c1e1900 */
[----:B------:R-:W-:Y:S01]  /*0a70*/  FMUL.FTZ R30, R30, R23 ;  /* 0x000000171e1e7220 */ /* 0x000fe20000410000 */
[----:B------:R-:W-:Y:S01]  /*0a80*/  HFMA2.MMA R23, -RZ, RZ, 0, 0 ;  /* 0x00000000ff177435 */ /* 0x000fe200000001ff */
[----:B------:R1:W3:Y:S01]  /*0a90*/  @!P2 LDG.E R27, [R4.64] ;  /* 0x00000004041ba981 */ /* 0x0002e2000c1e1900 */
[----:B0-----:R-:W-:-:S04]  /*0aa0*/  @!P2 IMAD.WIDE.U32 R18, R26, R17, c[0x0][0x180] ;  /* 0x000060001a12a625 */ /* 0x001fc800078e0011 */
[----:B-1----:R-:W-:-:S04]  /*0ab0*/  @!P2 IMAD.WIDE.U32 R8, R26, R17, c[0x0][0x188] ;  /* 0x000062001a08a625 */ /* 0x002fc800078e0011 */
[----:B------:R2:W3:Y:S01]  /*0ac0*/  @!P2 LDG.E R23, [R18.64] ;  /* 0x000000041217a981 */ /* 0x0004e2000c1e1900 */
[----:B------:R-:W-:Y:S01]  /*0ad0*/  @!P2 IMAD.WIDE.U32 R4, R26, R17, c[0x0][0x190] ;  /* 0x000064001a04a625 */ /* 0x000fe200078e0011 */
[----:B------:R-:W-:-:S03]  /*0ae0*/  HFMA2.MMA R26, -RZ, RZ, 0, 0 ;  /* 0x00000000ff1a7435 */ /* 0x000fc600000001ff */
[----:B------:R-:W-:-:S07]  /*0af0*/  FFMA.FTZ R7, R30, R12, R7 ;  /* 0x0000000c1e077223 */ /* 0x000fce0000010007 */
[----:B------:R0:W3:Y:S02]  /*0b00*/  @!P2 LDG.E R26, [R4.64] ;  /* 0x00000004041aa981 */ /* 0x0000e4000c1e1900 */
[----:B0-----:R-:W-:Y:S02]  /*0b10*/  @!P3 IADD3 R4, R0, R11, RZ ;  /* 0x0000000b0004b210 */ /* 0x001fe40007ffe0ff */
[----:B------:R-:W-:Y:S02]  /*0b20*/  @!P3 MOV R5, 0x4 ;  /* 0x000000040005b802 */ /* 0x000fe40000000f00 */
[----:B------:R-:W-:-:S06]  /*0b30*/  MOV R17, RZ ;  /* 0x000000ff00117202 */ /* 0x000fcc0000000f00 */
[----:B------:R0:W3:Y:S02]  /*0b40*/  @!P2 LDG.E R17, [R8.64] ;  /* 0x000000040811a981 */ /* 0x0000e4000c1e1900 */
[----:B0-----:R-:W-:-:S04]  /*0b50*/  @!P3 IMAD.WIDE.U32 R8, R4, R5, c[0x0][0x188] ;  /* 0x000062000408b625 */ /* 0x001fc800078e0005 */
[----:B--2---:R-:W-:Y:S01]  /*0b60*/  FADD.FTZ R19, -R13, R24 ;  /* 0x000000180d137221 */ /* 0x004fe20000010100 */
[----:B------:R-:W-:Y:S01]  /*0b70*/  HFMA2.MMA R24, -RZ, RZ, 0, 0 ;  /* 0x00000000ff187435 */ /* 0x000fe200000001ff */
[----:B------:R-:W-:-:S04]  /*0b80*/  @!P3 IMAD.WIDE.U32 R12, R4, R5, c[0x0][0x170] ;  /* 0x00005c00040cb625 */ /* 0x000fc800078e0005 */
[----:B------:R-:W-:Y:S02]  /*0b90*/  FMUL.FTZ R28, R19, R28 ;  /* 0x0000001c131c7220 */ /* 0x000fe40000410000 */
[----:B------:R-:W-:-:S03]  /*0ba0*/  @!P3 IMAD.WIDE.U32 R18, R4, R5, c[0x0][0x178] ;  /* 0x00005e000412b625 */ /* 0x000fc600078e0005 */
[----:B------:R0:W2:Y:S02]  /*0bb0*/  @!P3 LDG.E R24, [R12.64] ;  /* 0x000000040c18b981 */ /* 0x0000a4000c1e1900 */
[----:B0-----:R-:W-:-:S06]  /*0bc0*/  MOV R12, RZ ;  /* 0x000000ff000c7202 */ /* 0x001fcc0000000f00 */
[----:B------:R0:W2:Y:S02]  /*0bd0*/  @!P3 LDG.E R12, [R18.64] ;  /* 0x00000004120cb981 */ /* 0x0000a4000c1e1900 */
[----:B0-----:R-:W-:-:S06]  /*0be0*/  CS2R R18, SRZ ;  /* 0x0000000000127805 */ /* 0x001fcc000001ff00 */
[----:B------:R0:W2:Y:S01]  /*0bf0*/  @!P3 LDG.E R19, [R8.64] ;  /* 0x000000040813b981 */ /* 0x0000a2000c1e1900 */
[----:B------:R-:W-:Y:S01]  /*0c00*/  @!P3 IADD3 R11, R11, 0x80, RZ ;  /* 0x000000800b0bb810 */ /* 0x000fe20007ffe0ff */
[----:B------:R-:W-:-:S03]  /*0c10*/  HFMA2.MMA R13, -RZ, RZ, 0, 0 ;  /* 0x00000000ff0d7435 */ /* 0x000fc600000001ff */
[----:B------:R-:W-:Y:S01]  /*0c20*/  ISETP.GE.AND P1, PT, R11, R2, PT ;  /* 0x000000020b00720c */ /* 0x000fe20003f26270 */
[----:B----4-:R-:W-:Y:S02]  /*0c30*/  FFMA.FTZ R14, R28, R29, R14 ;  /* 0x0000001d1c0e7223 */ /* 0x010fe4000001000e */
[----:B------:R-:W-:-:S04]  /*0c40*/  @!P3 IMAD.WIDE.U32 R28, R4, R5, c[0x0][0x180] ;  /* 0x00006000041cb625 */ /* 0x000fc800078e0005 */
[----:B------:R-:W-:Y:S01]  /*0c50*/  @!P3 IMAD.WIDE.U32 R4, R4, R5, c[0x0][0x190] ;  /* 0x000064000404b625 */ /* 0x000fe200078e0005 */
[----:B------:R5:W4:Y:S04]  /*0c60*/  @!P3 LDG.E R13, [R28.64] ;  /* 0x000000041c0db981 */ /* 0x000b28000c1e1900 */
[----:B------:R1:W4:Y:S01]  /*0c70*/  @!P3 LDG.E R18, [R4.64] ;  /* 0x000000040412b981 */ /* 0x000322000c1e1900 */
[----:B-----5:R-:W-:Y:S01]  /*0c80*/  FADD.FTZ R28, -R10, R21 ;  /* 0x000000150a1c7221 */ /* 0x020fe20000010100 */
[----:B-1----:R-:W-:Y:S02]  /*0c90*/  @!P1 IADD3 R5, R0, R11, RZ ;  /* 0x0000000b00059210 */ /* 0x002fe40007ffe0ff */
[----:B------:R-:W-:Y:S01]  /*0ca0*/  @!P1 MOV R4, 0x4 ;  /* 0x0000000400049802 */ /* 0x000fe20000000f00 */
[----:B------:R-:W-:Y:S01]  /*0cb0*/  HFMA2.MMA R21, -RZ, RZ, 0, 0 ;  /* 0x00000000ff157435 */ /* 0x000fe200000001ff */
[----:B---3--:R-:W-:-:S02]  /*0cc0*/  FMUL.FTZ R25, R28, R25 ;  /* 0x000000191c197220 */ /* 0x008fc40000410000 */
[----:B------:R-:W-:Y:S01]  /*0cd0*/  CS2R R28, SRZ ;  /* 0x00000000001c7805 */ /* 0x000fe2000001ff00 */
[----:B0-----:R-:W-:Y:S01]  /*0ce0*/  @!P1 IMAD.WIDE.U32 R8, R5, R4, c[0x0][0x188] ;  /* 0x0000620005089625 */ /* 0x001fe200078e0004 */
[----:B------:R-:W-:-:S03]  /*0cf0*/  HFMA2.MMA R30, -RZ, RZ, 0, 0 ;  /* 0x00000000ff1e7435 */ /* 0x000fc600000001ff */
[CC--:B------:R-:W-:Y:S01]  /*0d00*/  @!P1 IMAD.WIDE.U32 R10, R5.reuse, R4.reuse, c[0x0][0x170] ;  /* 0x00005c00050a9625 */ /* 0x0c0fe200078e0004 */
[----:B------:R0:W3:Y:S04]  /*0d10*/  @!P1 LDG.E R28, [R8.64] ;  /* 0x00000004081c9981 */ /* 0x0000e8000c1e1900 */
[----:B------:R1:W3:Y:S02]  /*0d20*/  @!P1 LDG.E R21, [R10.64] ;  /* 0x000000040a159981 */ /* 0x0002e4000c1e1900 */
[----:B-1----:R-:W-:-:S04]  /*0d30*/  @!P1 IMAD.WIDE.U32 R10, R5, R4, c[0x0][0x180] ;  /* 0x00006000050a9625 */ /* 0x002fc800078e0004 */
[----:B0-----:R-:W-:Y:S02]  /*0d40*/  FADD.FTZ R8, -R17, R16 ;  /* 0x0000001011087221 */ /* 0x001fe40000010100 */
[----:B------:R-:W-:-:S04]  /*0d50*/  @!P1 IMAD.WIDE.U32 R16, R5, R4, c[0x0][0x178] ;  /* 0x00005e0005109625 */ /* 0x000fc800078e0004 */
[----:B------:R-:W-:Y:S01]  /*0d60*/  @!P1 IMAD.WIDE.U32 R4, R5, R4, c[0x0][0x190] ;  /* 0x0000640005049625 */ /* 0x000fe200078e0004 */
[----:B------:R-:W5:Y:S04]  /*0d70*/  @!P1 LDG.E R29, [R16.64] ;  /* 0x00000004101d9981 */ /* 0x000f68000c1e1900 */
[----:B------:R0:W5:Y:S01]  /*0d80*/  @!P1 LDG.E R30, [R4.64] ;  /* 0x00000004041e9981 */ /* 0x000162000c1e1900 */
[----:B--2---:R-:W-:Y:S01]  /*0d90*/  FADD.FTZ R24, -R19, R24 ;  /* 0x0000001813187221 */ /* 0x004fe20000010100 */
[----:B------:R-:W-:-:S06]  /*0da0*/  MOV R19, RZ ;  /* 0x000000ff00137202 */ /* 0x000fcc0000000f00 */
[----:B------:R-:W2:Y:S01]  /*0db0*/  @!P1 LDG.E R19, [R10.64] ;  /* 0x000000040a139981 */ /* 0x000ea2000c1e1900 */
[----:B------:R-:W-:Y:S02]  /*0dc0*/  @!P0 IADD3 R9, R0, R3, RZ ;  /* 0x0000000300098210 */ /* 0x000fe40007ffe0ff */
[----:B------:R-:W-:Y:S02]  /*0dd0*/  @!P0 MOV R32, 0x4 ;  /* 0x0000000400208802 */ /* 0x000fe40000000f00 */
[----:B------:R-:W-:-:S03]  /*0de0*/  @!P0 IADD3 R3, R3, 0x80, RZ ;  /* 0x0000008003038810 */ /* 0x000fc60007ffe0ff */
[----:B0-----:R-:W-:-:S05]  /*0df0*/  @!P0 IMAD.WIDE.U32 R4, R9, R32, c[0x0][0x168] ;  /* 0x00005a0009048625 */ /* 0x001fca00078e0020 */
        /* <DEDUP_REMOVED lines=8> */
[----:B----4-:R-:W-:-:S02]  /*0e80*/  FFMA.FTZ R13, R12, R18, R13 ;  /* 0x000000120c0d7223 */ /* 0x010fc4000001000d */
[----:B---3--:R-:W-:-:S04]  /*0e90*/  FADD.FTZ R28, -R28, R21 ;  /* 0x000000151c1c7221 */ /* 0x008fc80000010100 */
[----:B-----5:R-:W-:-:S04]  /*0ea0*/  FMUL.FTZ R28, R28, R29 ;  /* 0x0000001d1c1c7220 */ /* 0x020fc80000410000 */
[----:B--2---:R-:W-:Y:S01]  /*0eb0*/  FFMA.FTZ R19, R28, R30, R19 ;  /* 0x0000001e1c137223 */ /* 0x004fe20000010013 */
        /* <DEDUP_REMOVED lines=13> */
.L_x_24694:
[----:B0-----:R-:W-:-:S13]  /*0f90*/  ISETP.GE.AND P0, PT, R3, R2, PT ;  /* 0x000000020300720c */ /* 0x001fda0003f06270 */
[----:B------:R-:W-:Y:S05]  /*0fa0*/  @P0 BRA `(.L_x_24696) ;  /* 0x000000c000000947 */ /* 0x000fea0003800000 */
[----:B------:R-:W-:Y:S02]  /*0fb0*/  IADD3 R4, R0, R3, RZ ;  /* 0x0000000300047210 */ /* 0x000fe40007ffe0ff */
[----:B------:R-:W-:Y:S02]  /*0fc0*/  MOV R5, 0x4 ;  /* 0x0000000400057802 */ /* 0x000fe40000000f00 */
[----:B------:R-:W-:-:S03]  /*0fd0*/  IADD3 R3, R3, 0x80, RZ ;  /* 0x0000008003037810 */ /* 0x000fc60007ffe0ff */
[----:B------:R-:W-:-:S05]  /*0fe0*/  IMAD.WIDE.U32 R4, R4, R5, c[0x0][0x168] ;  /* 0x00005a0004047625 */ /* 0x000fca00078e0005 */
[----:B------:R0:W-:Y:S02]  /*0ff0*/  STG.E [R4.64], R14 ;  /* 0x0000000e04007986 */ /* 0x0001e4000c101904 */
.L_x_24695:
[----:B------:R-:W-:-:S13]  /*1000*/  ISETP.GE.AND P0, PT, R3, R2, PT ;  /* 0x000000020300720c */ /* 0x000fda0003f06270 */
[----:B------:R-:W-:Y:S05]  /*1010*/  @P0 BRA `(.L_x_24697) ;  /* 0x000000d000000947 */ /* 0x000fea0003800000 */
[----:B0-----:R-:W-:Y:S01]  /*1020*/  HFMA2.MMA R5, -RZ, RZ, 0, 2.384185791015625e-07 ;  /* 0x00000004ff057435 */ /* 0x001fe200000001ff */
[----:B------:R-:W-:Y:S02]  /*1030*/  IADD3 R4, R0, R3, RZ ;  /* 0x0000000300047210 */ /* 0x000fe40007ffe0ff */
[----:B------:R-:W-:-:S07]  /*1040*/  IADD3 R3, R3, 0x80, RZ ;  /* 0x0000008003037810 */ /* 0x000fce0007ffe0ff */
[----:B------:R-:W-:-:S05]  /*1050*/  IMAD.WIDE.U32 R4, R4, R5, c[0x0][0x168] ;  /* 0x00005a0004047625 */ /* 0x000fca00078e0005 */
[----:B------:R0:W-:Y:S02]  /*1060*/  STG.E [R4.64], R6 ;  /* 0x0000000604007986 */ /* 0x0001e4000c101904 */
.L_x_24696:
        /* <DEDUP_REMOVED lines=8> */
.L_x_24697:
[----:B------:R-:W-:Y:S05]  /*10f0*/  BSYNC B1 ;  /* 0x0000000000017941 */ /* 0x000fea0003800000 */
.L_x_24693:
[----:B------:R-:W-:-:S13]  /*1100*/  ISETP.GE.AND P0, PT, R3, R2, PT ;  /* 0x000000020300720c */ /* 0x000fda0003f06270 */
[----:B0-----:R-:W-:Y:S02]  /*1110*/  @!P0 IADD3 R4, R0, R3, RZ ;  /* 0x0000000300048210 */ /* 0x001fe40007ffe0ff */
[----:B------:R-:W-:Y:S02]  /*1120*/  @!P0 MOV R5, 0x4 ;  /* 0x0000000400058802 */ /* 0x000fe40000000f00 */
[----:B------:R-:W-:-:S03]  /*1130*/  @!P0 IADD3 R3, R3, 0x80, RZ ;  /* 0x0000008003038810 */ /* 0x000fc60007ffe0ff */
[----:B------:R-:W-:-:S05]  /*1140*/  @!P0 IMAD.WIDE.U32 R4, R4, R5, c[0x0][0x168] ;  /* 0x00005a0004048625 */ /* 0x000fca00078e0005 */
[----:B------:R0:W-:Y:S02]  /*1150*/  @!P0 STG.E [R4.64], R13 ;  /* 0x0000000d04008986 */ /* 0x0001e4000c101904 */
.L_x_24698:
[----:B------:R-:W-:Y:S05]  /*1160*/  BSYNC B0 ;  /* 0x0000000000007941 */ /* 0x000fea0003800000 */
.L_x_24692:
        /* <DEDUP_REMOVED lines=8> */
.L_x_24699:
        /* <DEDUP_REMOVED lines=9> */
.L_x_26883:


//--------------------- .text._ZN2at6native29vectorized_elementwise_kernelILi8EZZZNS0_49_GLOBAL__N__b919a28f_16_Normalization_cu_5c38458722batch_norm_elementwiseERKNS_6TensorES5_RKSt8optionalIS3_ES9_S5_S5_ENKUlvE0_clEvENKUlvE0_clEvEUlfffffE_St5arrayIPcLm6EEEEviT0_T1_ --------------------------
	.section	.text._ZN2at6native29vectorized_elementwise_kernelILi8EZZZNS0_49_GLOBAL__N__b919a28f_16_Normalization_cu_5c38458722batch_norm_elementwiseERKNS_6TensorES5_RKSt8optionalIS3_ES9_S5_S5_ENKUlvE0_clEvENKUlvE0_clEvEUlfffffE_St5arrayIPcLm6EEEEviT0_T1_,"ax",@progbits
	.sectioninfo	@"SHI_REGISTERS=4"
	.align	128
        .global         _ZN2at6native29vectorized_elementwise_kernelILi8EZZZNS0_49_GLOBAL__N__b919a28f_16_Normalization_cu_5c38458722batch_norm_elementwiseERKNS_6TensorES5_RKSt8optionalIS3_ES9_S5_S5_ENKUlvE0_clEvENKUlvE0_clEvEUlfffffE_St5arrayIPcLm6EEEEviT0_T1_
        .type           _ZN2at6native29vectorized_elementwise_kernelILi8EZZZNS0_49_GLOBAL__N__b919a28f_16_Normalization_cu_5c38458722batch_norm_elementwiseERKNS_6TensorES5_RKSt8optionalIS3_ES9_S5_S5_ENKUlvE0_clEvENKUlvE0_clEvEUlfffffE_St5arrayIPcLm6EEEEviT0_T1_,@function
        .size           _ZN2at6native29vectorized_elementwise_kernelILi8EZZZNS0_49_GLOBAL__N__b919a28f_16_Normalization_cu_5c38458722batch_norm_elementwiseERKNS_6TensorES5_RKSt8optionalIS3_ES9_S5_S5_ENKUlvE0_clEvENKUlvE0_clEvEUlfffffE_St5arrayIPcLm6EEEEviT0_T1_,(.L_x_26884 - _ZN2at6native29vectorized_elementwise_kernelILi8EZZZNS0_49_GLOBAL__N__b919a28f_16_Normalization_cu_5c38458722batch_norm_elementwiseERKNS_6TensorES5_RKSt8optionalIS3_ES9_S5_S5_ENKUlvE0_clEvENKUlvE0_clEvEUlfffffE_St5arrayIPcLm6EEEEviT0_T1_)
        .other          _ZN2at6native29vectorized_elementwise_kernelILi8EZZZNS0_49_GLOBAL__N__b919a28f_16_Normalization_cu_5c38458722batch_norm_elementwiseERKNS_6TensorES5_RKSt8optionalIS3_ES9_S5_S5_ENKUlvE0_clEvENKUlvE0_clEvEUlfffffE_St5arrayIPcLm6EEEEviT0_T1_,@"STO_CUDA_ENTRY STV_DEFAULT"
_ZN2at6native29vectorized_elementwise_kernelILi8EZZZNS0_49_GLOBAL__N__b919a28f_16_Normalization_cu_5c38458722batch_norm_elementwiseERKNS_6TensorES5_RKSt8optionalIS3_ES9_S5_S5_ENKUlvE0_clEvENKUlvE0_clEvEUlfffffE_St5arrayIPcLm6EEEEviT0_T1_:
.text._ZN2at6native29vectorized_elementwise_kernelILi8EZZZNS0_49_GLOBAL__N__b919a28f_16_Normalization_cu_5c38458722batch_norm_elementwiseERKNS_6TensorES5_RKSt8optionalIS3_ES9_S5_S5_ENKUlvE0_clEvENKUlvE0_clEvEUlfffffE_St5arrayIPcLm6EEEEviT0_T1_:
[----:B------:R-:W-:Y:S02]  /*0000*/  MOV R1, c[0x0][0x28] ;  /* 0x00000a0000017a02 */ /* 0x000fe40000000f00 */
[----:B------:R-:W-:Y:S05]  /*0010*/  EXIT ;  /* 0x000000000000794d */ /* 0x000fea0003800000 */
.L_x_24700:
        /* <DEDUP_REMOVED lines=14> */
.L_x_26884:


//--------------------- .text._ZN2at6native18elementwise_kernelILi128ELi4EZNS0_15gpu_kernel_implIZZZNS0_49_GLOBAL__N__b919a28f_16_Normalization_cu_5c38458722batch_norm_elementwiseERKNS_6TensorES6_RKSt8optionalIS4_ESA_S6_S6_ENKUlvE0_clEvENKUlvE_clEvEUldddddE_EEvRNS_18TensorIteratorBaseERKT_EUliE_EEviT1_ --------------------------
	.section	.text._ZN2at6native18elementwise_kernelILi128ELi4EZNS0_15gpu_kernel_implIZZZNS0_49_GLOBAL__N__b919a28f_16_Normalization_cu_5c38458722batch_norm_elementwiseERKNS_6TensorES6_RKSt8optionalIS4_ESA_S6_S6_ENKUlvE0_clEvENKUlvE_clEvEUldddddE_EEvRNS_18TensorIteratorBaseERKT_EUliE_EEviT1_,"ax",@progbits
	.sectioninfo	@"SHI_REGISTERS=32"
	.align	128
        .global         _ZN2at6native18elementwise_kernelILi128ELi4EZNS0_15gpu_kernel_implIZZZNS0_49_GLOBAL__N__b919a28f_16_Normalization_cu_5c38458722batch_norm_elementwiseERKNS_6TensorES6_RKSt8optionalIS4_ESA_S6_S6_ENKUlvE0_clEvENKUlvE_clEvEUldddddE_EEvRNS_18TensorIteratorBaseERKT_EUliE_EEviT1_
        .type           _ZN2at6native18elementwise_kernelILi128ELi4EZNS0_15gpu_kernel_implIZZZNS0_49_GLOBAL__N__b919a28f_16_Normalization_cu_5c38458722batch_norm_elementwiseERKNS_6TensorES6_RKSt8optionalIS4_ESA_S6_S6_ENKUlvE0_clEvENKUlvE_clEvEUldddddE_EEvRNS_18TensorIteratorBaseERKT_EUliE_EEviT1_,@function
        .size           _ZN2at6native18elementwise_kernelILi128ELi4EZNS0_15gpu_kernel_implIZZZNS0_49_GLOBAL__N__b919a28f_16_Normalization_cu_5c38458722batch_norm_elementwiseERKNS_6TensorES6_RKSt8optionalIS4_ESA_S6_S6_ENKUlvE0_clEvENKUlvE_clEvEUldddddE_EEvRNS_18TensorIteratorBaseERKT_EUliE_EEviT1_,(.L_x_26885 - _ZN2at6native18elementwise_kernelILi128ELi4EZNS0_15gpu_kernel_implIZZZNS0_49_GLOBAL__N__b919a28f_16_Normalization_cu_5c38458722batch_norm_elementwiseERKNS_6TensorES6_RKSt8optionalIS4_ESA_S6_S6_ENKUlvE0_clEvENKUlvE_clEvEUldddddE_EEvRNS_18TensorIteratorBaseERKT_EUliE_EEviT1_)
        .other          _ZN2at6native18elementwise_kernelILi128ELi4EZNS0_15gpu_kernel_implIZZZNS0_49_GLOBAL__N__b919a28f_16_Normalization_cu_5c38458722batch_norm_elementwiseERKNS_6TensorES6_RKSt8optionalIS4_ESA_S6_S6_ENKUlvE0_clEvENKUlvE_clEvEUldddddE_EEvRNS_18TensorIteratorBaseERKT_EUliE_EEviT1_,@"STO_CUDA_ENTRY STV_DEFAULT"
_ZN2at6native18elementwise_kernelILi128ELi4EZNS0_15gpu_kernel_implIZZZNS0_49_GLOBAL__N__b919a28f_16_Normalization_cu_5c38458722batch_norm_elementwiseERKNS_6TensorES6_RKSt8optionalIS4_ESA_S6_S6_ENKUlvE0_clEvENKUlvE_clEvEUldddddE_EEvRNS_18TensorIteratorBaseERKT_EUliE_EEviT1_:
.text._ZN2at6native18elementwise_kernelILi128ELi4EZNS0_15gpu_kernel_implIZZZNS0_49_GLOBAL__N__b919a28f_16_Normalization_cu_5c38458722batch_norm_elementwiseERKNS_6TensorES6_RKSt8optionalIS4_ESA_S6_S6_ENKUlvE0_clEvENKUlvE_clEvEUldddddE_EEvRNS_18TensorIteratorBaseERKT_EUliE_EEviT1_:
        /* <DEDUP_REMOVED lines=340> */
.L_x_24703:
        /* <DEDUP_REMOVED lines=19> */
.L_x_24707:
[----:B------:R-:W2:Y:S02]  /*1670*/  LDG.E.U8 R4, [R4.64] ;  /* 0x0000002404047981 */ /* 0x000ea4000c1e1100 */
[----:B--2---:R0:W1:Y:S01]  /*1680*/  I2F.F64.U16 R26, R4 ;  /* 0x00000004001a7312 */ /* 0x0040620000101800 */
[----:B------:R-:W-:Y:S05]  /*1690*/  BRA `(.L_x_24709) ;  /* 0x00000df000007947 */ /* 0x000fea0003800000 */
.L_x_24706:
        /* <DEDUP_REMOVED lines=9> */
.L_x_24711:
[----:B------:R-:W2:Y:S02]  /*1730*/  LDG.E R4, [R4.64] ;  /* 0x0000002404047981 */ /* 0x000ea4000c1e1900 */
[----:B--2---:R0:W1:Y:S01]  /*1740*/  I2F.F64 R26, R4 ;  /* 0x00000004001a7312 */ /* 0x0040620000201c00 */
[----:B------:R-:W-:Y:S05]  /*1750*/  BRA `(.L_x_24709) ;  /* 0x00000d3000007947 */ /* 0x000fea0003800000 */
.L_x_24710:
[----:B------:R-:W2:Y:S02]  /*1760*/  LDG.E.U16 R4, [R4.64] ;  /* 0x0000002404047981 */ /* 0x000ea4000c1e1500 */
[----:B--2---:R0:W1:Y:S01]  /*1770*/  I2F.F64.S16 R26, R4 ;  /* 0x00000004001a7312 */ /* 0x0040620000101c00 */
[----:B------:R-:W-:Y:S05]  /*1780*/  BRA `(.L_x_24709) ;  /* 0x00000d0000007947 */ /* 0x000fea0003800000 */
.L_x_24705:
        /* <DEDUP_REMOVED lines=10> */
.L_x_24713:
[----:B------:R-:W2:Y:S02]  /*1830*/  LDG.E.U16 R0, [R4.64] ;  /* 0x0000002404007981 */ /* 0x000ea4000c1e1500 */
[----:B--2---:R-:W-:-:S05]  /*1840*/  HADD2.F32 R0, -RZ, R0.H0_H0 ;  /* 0x20000000ff007230 */ /* 0x004fca0000004100 */
[----:B------:R-:W-:-:S04]  /*1850*/  FMUL.FTZ R0, R0, 1 ;  /* 0x3f80000000007820 */ /* 0x000fc80000410000 */
[----:B------:R0:W1:Y:S01]  /*1860*/  F2F.F64.F32 R26, R0 ;  /* 0x00000000001a7310 */ /* 0x0000620000201800 */
[----:B------:R-:W-:Y:S05]  /*1870*/  BRA `(.L_x_24709) ;  /* 0x00000c1000007947 */ /* 0x000fea0003800000 */
.L_x_24712:
        /* <DEDUP_REMOVED lines=10> */
.L_x_24715:
[----:B------:R-:W2:Y:S02]  /*1920*/  LDG.E.U16 R4, [R4.64] ;  /* 0x0000002404047981 */ /* 0x000ea4000c1e1500 */
[----:B--2---:R-:W-:-:S05]  /*1930*/  HADD2.F32 R0, -RZ, R4.H0_H0 ;  /* 0x20000004ff007230 */ /* 0x004fca0000004100 */
[----:B------:R-:W-:-:S04]  /*1940*/  FMUL.FTZ R0, R0, 1 ;  /* 0x3f80000000007820 */ /* 0x000fc80000410000 */
[----:B------:R0:W1:Y:S01]  /*1950*/  F2F.F64.F32 R26, R0 ;  /* 0x00000000001a7310 */ /* 0x0000620000201800 */
[----:B------:R-:W-:Y:S05]  /*1960*/  BRA `(.L_x_24709) ;  /* 0x00000b2000007947 */ /* 0x000fea0003800000 */
.L_x_24714:
[----:B------:R0:W5:Y:S01]  /*1970*/  LDG.E.64 R26, [R4.64] ;  /* 0x00000024041a7981 */ /* 0x000162000c1e1b00 */
[----:B------:R-:W-:Y:S05]  /*1980*/  BRA `(.L_x_24709) ;  /* 0x00000b0000007947 */ /* 0x000fea0003800000 */
.L_x_24704:
        /* <DEDUP_REMOVED lines=13> */
.L_x_24718:
[----:B------:R0:W5:Y:S01]  /*1a60*/  LDG.E.64 R26, [R4.64] ;  /* 0x00000024041a7981 */ /* 0x000162000c1e1b00 */
[----:B------:R-:W-:Y:S05]  /*1a70*/  BRA `(.L_x_24709) ;  /* 0x00000a1000007947 */ /* 0x000fea0003800000 */
.L_x_24717:
        /* <DEDUP_REMOVED lines=28> */
.L_x_24720:
        /* <DEDUP_REMOVED lines=15> */
.L_x_24719:
[----:B------:R-:W2:Y:S02]  /*1d30*/  LDG.E.U16 R0, [R4.64] ;  /* 0x0000002404007981 */ /* 0x000ea4000c1e1500 */
[----:B--2---:R-:W-:-:S05]  /*1d40*/  PRMT R0, RZ, 0x5410, R0 ;  /* 0x00005410ff007816 */ /* 0x004fca0000000000 */
[----:B------:R-:W-:-:S04]  /*1d50*/  FMUL.FTZ R0, R0, 1 ;  /* 0x3f80000000007820 */ /* 0x000fc80000410000 */
[----:B------:R0:W1:Y:S01]  /*1d60*/  F2F.F64.F32 R26, R0 ;  /* 0x00000000001a7310 */ /* 0x0000620000201800 */
[----:B------:R-:W-:Y:S05]  /*1d70*/  BRA `(.L_x_24709) ;  /* 0x0000071000007947 */ /* 0x000fea0003800000 */
.L_x_24716:
        /* <DEDUP_REMOVED lines=11> */
.L_x_24723:
        /* <DEDUP_REMOVED lines=21> */
.L_x_24727:
[----:B------:R-:W-:Y:S05]  /*1f80*/  BSYNC B1 ;  /* 0x0000000000017941 */ /* 0x000fea0003800000 */
.L_x_24726:
[----:B------:R-:W-:Y:S01]  /*1f90*/  LEA R5, R0, 0x3b800000, 0x17 ;  /* 0x3b80000000057811 */ /* 0x000fe200078eb8ff */
[----:B------:R-:W-:-:S05]  /*1fa0*/  IMAD.SHL.U32 R0, R3, 0x100000, RZ ;  /* 0x0010000003007824 */ /* 0x000fca00078e00ff */
[----:B------:R-:W-:Y:S02]  /*1fb0*/  LOP3.LUT R0, R5, R0, R6, 0xfe, !PT ;  /* 0x0000000005007212 */ /* 0x000fe400078efe06 */
.L_x_24725:
[----:B------:R-:W-:Y:S05]  /*1fc0*/  BSYNC B0 ;  /* 0x0000000000007941 */ /* 0x000fea0003800000 */
.L_x_24724:
[----:B------:R-:W-:-:S04]  /*1fd0*/  FMUL.FTZ R0, R0, 1 ;  /* 0x3f80000000007820 */ /* 0x000fc80000410000 */
[----:B------:R0:W1:Y:S01]  /*1fe0*/  F2F.F64.F32 R26, R0 ;  /* 0x00000000001a7310 */ /* 0x0000620000201800 */
[----:B------:R-:W-:Y:S05]  /*1ff0*/  BRA `(.L_x_24709) ;  /* 0x0000049000007947 */ /* 0x000fea0003800000 */
.L_x_24722:
        /* <DEDUP_REMOVED lines=21> */
.L_x_24731:
[----:B------:R-:W-:Y:S05]  /*2150*/  BSYNC B1 ;  /* 0x0000000000017941 */ /* 0x000fea0003800000 */
.L_x_24730:
[----:B------:R-:W-:Y:S01]  /*2160*/  LEA R5, R0, 0x37800000, 0x17 ;  /* 0x3780000000057811 */ /* 0x000fe200078eb8ff */
[----:B------:R-:W-:-:S05]  /*2170*/  IMAD.SHL.U32 R0, R3, 0x200000, RZ ;  /* 0x0020000003007824 */ /* 0x000fca00078e00ff */
[----:B------:R-:W-:Y:S02]  /*2180*/  LOP3.LUT R0, R5, R0, R6, 0xfe, !PT ;  /* 0x0000000005007212 */ /* 0x000fe400078efe06 */
.L_x_24729:
[----:B------:R-:W-:Y:S05]  /*2190*/  BSYNC B0 ;  /* 0x0000000000007941 */ /* 0x000fea0003800000 */
.L_x_24728:
[----:B------:R-:W-:-:S04]  /*21a0*/  FMUL.FTZ R0, R0, 1 ;  /* 0x3f80000000007820 */ /* 0x000fc80000410000 */
[----:B------:R0:W1:Y:S01]  /*21b0*/  F2F.F64.F32 R26, R0 ;  /* 0x00000000001a7310 */ /* 0x0000620000201800 */
[----:B------:R-:W-:Y:S05]  /*21c0*/  BRA `(.L_x_24709) ;  /* 0x000002c000007947 */ /* 0x000fea0003800000 */
.L_x_24721:
        /* <DEDUP_REMOVED lines=14> */
.L_x_24735:
[----:B------:R-:W-:Y:S05]  /*22b0*/  BSYNC B0 ;  /* 0x0000000000007941 */ /* 0x000fea0003800000 */
.L_x_24734:
[----:B------:R-:W-:-:S04]  /*22c0*/  FMUL.FTZ R0, R0, 1 ;  /* 0x3f80000000007820 */ /* 0x000fc80000410000 */
[----:B------:R0:W1:Y:S01]  /*22d0*/  F2F.F64.F32 R26, R0 ;  /* 0x00000000001a7310 */ /* 0x0000620000201800 */
[----:B------:R-:W-:Y:S05]  /*22e0*/  BRA `(.L_x_24709) ;  /* 0x000001a000007947 */ /* 0x000fea0003800000 */
.L_x_24708:
        /* <DEDUP_REMOVED lines=21> */
.L_x_24733:
[----:B------:R-:W2:Y:S02]  /*2440*/  LDG.E.64 R26, [R4.64] ;  /* 0x00000024041a7981 */ /* 0x000ea4000c1e1b00 */
[----:B--2---:R-:W0:Y:S01]  /*2450*/  I2F.F64.U64 R26, R26 ;  /* 0x0000001a001a7312 */ /* 0x004e220000301800 */
[----:B------:R-:W-:Y:S05]  /*2460*/  BRA `(.L_x_24709) ;  /* 0x0000002000007947 */ /* 0x000fea0003800000 */
.L_x_24732:
[----:B------:R-:W2:Y:S02]  /*2470*/  LDG.E R4, [R4.64] ;  /* 0x0000002404047981 */ /* 0x000ea4000c1e1900 */
[----:B--2---:R0:W1:Y:S02]  /*2480*/  I2F.F64.U32 R26, R4 ;  /* 0x00000004001a7312 */ /* 0x0040640000201800 */
.L_x_24709:
[----:B------:R-:W2:Y:S01]  /*2490*/  LDC.U8 R3, c[0x0][0x523] ;  /* 0x000148c0ff037b82 */ /* 0x000ea20000000000 */
[----:B------:R-:W-:-:S05]  /*24a0*/  IADD3 R22, P1, R22, c[0x0][0x500], RZ ;  /* 0x0001400016167a10 */ /* 0x000fca0007f3e0ff */
[----:B------:R-:W-:Y:S01]  /*24b0*/  IMAD.X R23, RZ, RZ, c[0x0][0x504], P1 ;  /* 0x00014100ff177624 */ /* 0x000fe200008e06ff */
[----:B0-2---:R-:W-:-:S04]  /*24c0*/  PRMT R0, R3, 0x9910, RZ ;  /* 0x0000991003007816 */ /* 0x005fc800000000ff */
        /* <DEDUP_REMOVED lines=13> */
.L_x_24739:
[----:B------:R-:W2:Y:S02]  /*25a0*/  LDG.E.U8 R22, [R22.64] ;  /* 0x0000002416167981 */ /* 0x000ea4000c1e1100 */
[----:B--2---:R0:W2:Y:S01]  /*25b0*/  I2F.F64.U16 R24, R22 ;  /* 0x0000001600187312 */ /* 0x0040a20000101800 */
[----:B------:R-:W-:Y:S05]  /*25c0*/  BRA `(.L_x_24741) ;  /* 0x00000df000007947 */ /* 0x000fea0003800000 */
.L_x_24738:
        /* <DEDUP_REMOVED lines=9> */
.L_x_24743:
[----:B------:R-:W2:Y:S02]  /*2660*/  LDG.E R22, [R22.64] ;  /* 0x0000002416167981 */ /* 0x000ea4000c1e1900 */
[----:B--2---:R0:W2:Y:S01]  /*2670*/  I2F.F64 R24, R22 ;  /* 0x0000001600187312 */ /* 0x0040a20000201c00 */
[----:B------:R-:W-:Y:S05]  /*2680*/  BRA `(.L_x_24741) ;  /* 0x00000d3000007947 */ /* 0x000fea0003800000 */
.L_x_24742:
[----:B------:R-:W2:Y:S02]  /*2690*/  LDG.E.U16 R22, [R22.64] ;  /* 0x0000002416167981 */ /* 0x000ea4000c1e1500 */
[----:B--2---:R0:W2:Y:S01]  /*26a0*/  I2F.F64.S16 R24, R22 ;  /* 0x0000001600187312 */ /* 0x0040a20000101c00 */
[----:B------:R-:W-:Y:S05]  /*26b0*/  BRA `(.L_x_24741) ;  /* 0x00000d0000007947 */ /* 0x000fea0003800000 */
.L_x_24737:
        /* <DEDUP_REMOVED lines=10> */
.L_x_24745:
[----:B------:R-:W2:Y:S02]  /*2760*/  LDG.E.U16 R0, [R22.64] ;  /* 0x0000002416007981 */ /* 0x000ea4000c1e1500 */
[----:B--2---:R-:W-:-:S05]  /*2770*/  HADD2.F32 R0, -RZ, R0.H0_H0 ;  /* 0x20000000ff007230 */ /* 0x004fca0000004100 */
[----:B------:R-:W-:-:S04]  /*2780*/  FMUL.FTZ R0, R0, 1 ;  /* 0x3f80000000007820 */ /* 0x000fc80000410000 */
[----:B------:R0:W2:Y:S01]  /*2790*/  F2F.F64.F32 R24, R0 ;  /* 0x0000000000187310 */ /* 0x0000a20000201800 */
[----:B------:R-:W-:Y:S05]  /*27a0*/  BRA `(.L_x_24741) ;  /* 0x00000c1000007947 */ /* 0x000fea0003800000 */
.L_x_24744:
        /* <DEDUP_REMOVED lines=10> */
.L_x_24747:
[----:B------:R-:W2:Y:S02]  /*2850*/  LDG.E.U16 R22, [R22.64] ;  /* 0x0000002416167981 */ /* 0x000ea4000c1e1500 */
[----:B--2---:R-:W-:-:S05]  /*2860*/  HADD2.F32 R0, -RZ, R22.H0_H0 ;  /* 0x20000016ff007230 */ /* 0x004fca0000004100 */
[----:B------:R-:W-:-:S04]  /*2870*/  FMUL.FTZ R0, R0, 1 ;  /* 0x3f80000000007820 */ /* 0x000fc80000410000 */
[----:B------:R0:W2:Y:S01]  /*2880*/  F2F.F64.F32 R24, R0 ;  /* 0x0000000000187310 */ /* 0x0000a20000201800 */
[----:B------:R-:W-:Y:S05]  /*2890*/  BRA `(.L_x_24741) ;  /* 0x00000b2000007947 */ /* 0x000fea0003800000 */
.L_x_24746:
[----:B------:R0:W5:Y:S01]  /*28a0*/  LDG.E.64 R24, [R22.64] ;  /* 0x0000002416187981 */ /* 0x000162000c1e1b00 */
[----:B------:R-:W-:Y:S05]  /*28b0*/  BRA `(.L_x_24741) ;  /* 0x00000b0000007947 */ /* 0x000fea0003800000 */
.L_x_24736:
        /* <DEDUP_REMOVED lines=13> */
.L_x_24750:
[----:B------:R0:W5:Y:S01]  /*2990*/  LDG.E.64 R24, [R22.64] ;  /* 0x0000002416187981 */ /* 0x000162000c1e1b00 */
[----:B------:R-:W-:Y:S05]  /*29a0*/  BRA `(.L_x_24741) ;  /* 0x00000a1000007947 */ /* 0x000fea0003800000 */
.L_x_24749:
        /* <DEDUP_REMOVED lines=28> */
.L_x_24752:
        /* <DEDUP_REMOVED lines=15> */
.L_x_24751:
[----:B------:R-:W2:Y:S02]  /*2c60*/  LDG.E.U16 R0, [R22.64] ;  /* 0x0000002416007981 */ /* 0x000ea4000c1e1500 */
[----:B--2---:R-:W-:-:S05]  /*2c70*/  PRMT R0, RZ, 0x5410, R0 ;  /* 0x00005410ff007816 */ /* 0x004fca0000000000 */
[----:B------:R-:W-:-:S04]  /*2c80*/  FMUL.FTZ R0, R0, 1 ;  /* 0x3f80000000007820 */ /* 0x000fc80000410000 */
[----:B------:R0:W2:Y:S01]  /*2c90*/  F2F.F64.F32 R24, R0 ;  /* 0x0000000000187310 */ /* 0x0000a20000201800 */
[----:B------:R-:W-:Y:S05]  /*2ca0*/  BRA `(.L_x_24741) ;  /* 0x0000071000007947 */ /* 0x000fea0003800000 */
.L_x_24748:
        /* <DEDUP_REMOVED lines=11> */
.L_x_24755:
        /* <DEDUP_REMOVED lines=21> */
.L_x_24759:
[----:B------:R-:W-:Y:S05]  /*2eb0*/  BSYNC B1 ;  /* 0x0000000000017941 */ /* 0x000fea0003800000 */
.L_x_24758:
[----:B------:R-:W-:Y:S01]  /*2ec0*/  LEA R5, R0, 0x3b800000, 0x17 ;  /* 0x3b80000000057811 */ /* 0x000fe200078eb8ff */
[----:B------:R-:W-:-:S05]  /*2ed0*/  IMAD.SHL.U32 R0, R3, 0x100000, RZ ;  /* 0x0010000003007824 */ /* 0x000fca00078e00ff */
[----:B------:R-:W-:Y:S02]  /*2ee0*/  LOP3.LUT R0, R5, R0, R6, 0xfe, !PT ;  /* 0x0000000005007212 */ /* 0x000fe400078efe06 */
.L_x_24757:
[----:B------:R-:W-:Y:S05]  /*2ef0*/  BSYNC B0 ;  /* 0x0000000000007941 */ /* 0x000fea0003800000 */
.L_x_24756:
[----:B------:R-:W-:-:S04]  /*2f00*/  FMUL.FTZ R0, R0, 1 ;  /* 0x3f80000000007820 */ /* 0x000fc80000410000 */
[----:B------:R0:W2:Y:S01]  /*2f10*/  F2F.F64.F32 R24, R0 ;  /* 0x0000000000187310 */ /* 0x0000a20000201800 */
[----:B------:R-:W-:Y:S05]  /*2f20*/  BRA `(.L_x_24741) ;  /* 0x0000049000007947 */ /* 0x000fea0003800000 */
.L_x_24754:
        /* <DEDUP_REMOVED lines=21> */
.L_x_24763:
[----:B------:R-:W-:Y:S05]  /*3080*/  BSYNC B1 ;  /* 0x0000000000017941 */ /* 0x000fea0003800000 */
.L_x_24762:
[----:B------:R-:W-:Y:S01]  /*3090*/  LEA R5, R0, 0x37800000, 0x17 ;  /* 0x3780000000057811 */ /* 0x000fe200078eb8ff */
[----:B------:R-:W-:-:S05]  /*30a0*/  IMAD.SHL.U32 R0, R3, 0x200000, RZ ;  /* 0x0020000003007824 */ /* 0x000fca00078e00ff */
[----:B------:R-:W-:Y:S02]  /*30b0*/  LOP3.LUT R0, R5, R0, R6, 0xfe, !PT ;  /* 0x0000000005007212 */ /* 0x000fe400078efe06 */
.L_x_24761:
[----:B------:R-:W-:Y:S05]  /*30c0*/  BSYNC B0 ;  /* 0x0000000000007941 */ /* 0x000fea0003800000 */
.L_x_24760:
[----:B------:R-:W-:-:S04]  /*30d0*/  FMUL.FTZ R0, R0, 1 ;  /* 0x3f80000000007820 */ /* 0x000fc80000410000 */
[----:B------:R0:W2:Y:S01]  /*30e0*/  F2F.F64.F32 R24, R0 ;  /* 0x0000000000187310 */ /* 0x0000a20000201800 */
[----:B------:R-:W-:Y:S05]  /*30f0*/  BRA `(.L_x_24741) ;  /* 0x000002c000007947 */ /* 0x000fea0003800000 */
.L_x_24753:
        /* <DEDUP_REMOVED lines=14> */
.L_x_24767:
[----:B------:R-:W-:Y:S05]  /*31e0*/  BSYNC B0 ;  /* 0x0000000000007941 */ /* 0x000fea0003800000 */
.L_x_24766:
[----:B------:R-:W-:-:S04]  /*31f0*/  FMUL.FTZ R0, R0, 1 ;  /* 0x3f80000000007820 */ /* 0x000fc80000410000 */
[----:B------:R0:W2:Y:S01]  /*3200*/  F2F.F64.F32 R24, R0 ;  /* 0x0000000000187310 */ /* 0x0000a20000201800 */
[----:B------:R-:W-:Y:S05]  /*3210*/  BRA `(.L_x_24741) ;  /* 0x000001a000007947 */ /* 0x000fea0003800000 */
.L_x_24740:
        /* <DEDUP_REMOVED lines=21> */
.L_x_24765:
[----:B------:R-:W2:Y:S02]  /*3370*/  LDG.E.64 R24, [R22.64] ;  /* 0x0000002416187981 */ /* 0x000ea4000c1e1b00 */
[----:B--2---:R-:W0:Y:S01]  /*3380*/  I2F.F64.U64 R24, R24 ;  /* 0x0000001800187312 */ /* 0x004e220000301800 */
[----:B------:R-:W-:Y:S05]  /*3390*/  BRA `(.L_x_24741) ;  /* 0x0000002000007947 */ /* 0x000fea0003800000 */
.L_x_24764:
[----:B------:R-:W2:Y:S02]  /*33a0*/  LDG.E R22, [R22.64] ;  /* 0x0000002416167981 */ /* 0x000ea4000c1e1900 */
[----:B--2---:R0:W2:Y:S02]  /*33b0*/  I2F.F64.U32 R24, R22 ;  /* 0x0000001600187312 */ /* 0x0040a40000201800 */
.L_x_24741:
[----:B------:R-:W3:Y:S01]  /*33c0*/  LDC.U8 R3, c[0x0][0x524] ;  /* 0x00014900ff037b82 */ /* 0x000ee20000000000 */
[----:B------:R-:W-:-:S05]  /*33d0*/  IADD3 R4, P1, R19, c[0x0][0x508], RZ ;  /* 0x0001420013047a10 */ /* 0x000fca0007f3e0ff */
[----:B0-----:R-:W-:Y:S01]  /*33e0*/  IMAD.X R5, RZ, RZ, c[0x0][0x50c], P1 ;  /* 0x00014300ff057624 */ /* 0x001fe200008e06ff */
        /* <DEDUP_REMOVED lines=14> */
.L_x_24771:
[----:B------:R-:W3:Y:S02]  /*34d0*/  LDG.E.U8 R4, [R4.64] ;  /* 0x0000002404047981 */ /* 0x000ee4000c1e1100 */
[----:B---3--:R0:W3:Y:S01]  /*34e0*/  I2F.F64.U16 R22, R4 ;  /* 0x0000000400167312 */ /* 0x0080e20000101800 */
[----:B------:R-:W-:Y:S05]  /*34f0*/  BRA `(.L_x_24773) ;  /* 0x00000df000007947 */ /* 0x000fea0003800000 */
.L_x_24770:
        /* <DEDUP_REMOVED lines=9> */
.L_x_24775:
[----:B------:R-:W3:Y:S02]  /*3590*/  LDG.E R4, [R4.64] ;  /* 0x0000002404047981 */ /* 0x000ee4000c1e1900 */
[----:B---3--:R0:W3:Y:S01]  /*35a0*/  I2F.F64 R22, R4 ;  /* 0x0000000400167312 */ /* 0x0080e20000201c00 */
[----:B------:R-:W-:Y:S05]  /*35b0*/  BRA `(.L_x_24773) ;  /* 0x00000d3000007947 */ /* 0x000fea0003800000 */
.L_x_24774:
[----:B------:R-:W3:Y:S02]  /*35c0*/  LDG.E.U16 R4, [R4.64] ;  /* 0x0000002404047981 */ /* 0x000ee4000c1e1500 */
[----:B---3--:R0:W3:Y:S01]  /*35d0*/  I2F.F64.S16 R22, R4 ;  /* 0x0000000400167312 */ /* 0x0080e20000101c00 */
[----:B------:R-:W-:Y:S05]  /*35e0*/  BRA `(.L_x_24773) ;  /* 0x00000d0000007947 */ /* 0x000fea0003800000 */
.L_x_24769:
        /* <DEDUP_REMOVED lines=10> */
.L_x_24777:
[----:B------:R-:W3:Y:S02]  /*3690*/  LDG.E.U16 R0, [R4.64] ;  /* 0x0000002404007981 */ /* 0x000ee4000c1e1500 */
[----:B---3--:R-:W-:-:S05]  /*36a0*/  HADD2.F32 R0, -RZ, R0.H0_H0 ;  /* 0x20000000ff007230 */ /* 0x008fca0000004100 */
[----:B------:R-:W-:-:S04]  /*36b0*/  FMUL.FTZ R0, R0, 1 ;  /* 0x3f80000000007820 */ /* 0x000fc80000410000 */
[----:B------:R0:W3:Y:S01]  /*36c0*/  F2F.F64.F32 R22, R0 ;  /* 0x0000000000167310 */ /* 0x0000e20000201800 */
[----:B------:R-:W-:Y:S05]  /*36d0*/  BRA `(.L_x_24773) ;  /* 0x00000c1000007947 */ /* 0x000fea0003800000 */
.L_x_24776:
        /* <DEDUP_REMOVED lines=10> */
.L_x_24779:
[----:B------:R-:W3:Y:S02]  /*3780*/  LDG.E.U16 R4, [R4.64] ;  /* 0x0000002404047981 */ /* 0x000ee4000c1e1500 */
[----:B---3--:R-:W-:-:S05]  /*3790*/  HADD2.F32 R0, -RZ, R4.H0_H0 ;  /* 0x20000004ff007230 */ /* 0x008fca0000004100 */
[----:B------:R-:W-:-:S04]  /*37a0*/  FMUL.FTZ R0, R0, 1 ;  /* 0x3f80000000007820 */ /* 0x000fc80000410000 */
[----:B------:R0:W3:Y:S01]  /*37b0*/  F2F.F64.F32 R22, R0 ;  /* 0x0000000000167310 */ /* 0x0000e20000201800 */
[----:B------:R-:W-:Y:S05]  /*37c0*/  BRA `(.L_x_24773) ;  /* 0x00000b2000007947 */ /* 0x000fea0003800000 */
.L_x_24778:
[----:B------:R0:W5:Y:S01]  /*37d0*/  LDG.E.64 R22, [R4.64] ;  /* 0x0000002404167981 */ /* 0x000162000c1e1b00 */
[----:B------:R-:W-:Y:S05]  /*37e0*/  BRA `(.L_x_24773) ;  /* 0x00000b0000007947 */ /* 0x000fea0003800000 */
.L_x_24768:
        /* <DEDUP_REMOVED lines=13> */
.L_x_24782:
[----:B------:R0:W5:Y:S01]  /*38c0*/  LDG.E.64 R22, [R4.64] ;  /* 0x0000002404167981 */ /* 0x000162000c1e1b00 */
[----:B------:R-:W-:Y:S05]  /*38d0*/  BRA `(.L_x_24773) ;  /* 0x00000a1000007947 */ /* 0x000fea0003800000 */
.L_x_24781:
        /* <DEDUP_REMOVED lines=28> */
.L_x_24784:
        /* <DEDUP_REMOVED lines=15> */
.L_x_24783:
[----:B------:R-:W3:Y:S02]  /*3b90*/  LDG.E.U16 R0, [R4.64] ;  /* 0x0000002404007981 */ /* 0x000ee4000c1e1500 */
[----:B---3--:R-:W-:-:S05]  /*3ba0*/  PRMT R0, RZ, 0x5410, R0 ;  /* 0x00005410ff007816 */ /* 0x008fca0000000000 */
[----:B------:R-:W-:-:S04]  /*3bb0*/  FMUL.FTZ R0, R0, 1 ;  /* 0x3f80000000007820 */ /* 0x000fc80000410000 */
[----:B------:R0:W3:Y:S01]  /*3bc0*/  F2F.F64.F32 R22, R0 ;  /* 0x0000000000167310 */ /* 0x0000e20000201800 */
[----:B------:R-:W-:Y:S05]  /*3bd0*/  BRA `(.L_x_24773) ;  /* 0x0000071000007947 */ /* 0x000fea0003800000 */
.L_x_24780:
        /* <DEDUP_REMOVED lines=11> */
.L_x_24787:
        /* <DEDUP_REMOVED lines=21> */
.L_x_24791:
[----:B------:R-:W-:Y:S05]  /*3de0*/  BSYNC B1 ;  /* 0x0000000000017941 */ /* 0x000fea0003800000 */
.L_x_24790:
[----:B------:R-:W-:Y:S01]  /*3df0*/  LEA R5, R0, 0x3b800000, 0x17 ;  /* 0x3b80000000057811 */ /* 0x000fe200078eb8ff */
[----:B------:R-:W-:-:S05]  /*3e00*/  IMAD.SHL.U32 R0, R3, 0x100000, RZ ;  /* 0x0010000003007824 */ /* 0x000fca00078e00ff */
[----:B------:R-:W-:Y:S02]  /*3e10*/  LOP3.LUT R0, R5, R0, R6, 0xfe, !PT ;  /* 0x0000000005007212 */ /* 0x000fe400078efe06 */
.L_x_24789:
[----:B------:R-:W-:Y:S05]  /*3e20*/  BSYNC B0 ;  /* 0x0000000000007941 */ /* 0x000fea0003800000 */
.L_x_24788:
[----:B------:R-:W-:-:S04]  /*3e30*/  FMUL.FTZ R0, R0, 1 ;  /* 0x3f80000000007820 */ /* 0x000fc80000410000 */
[----:B------:R0:W3:Y:S01]  /*3e40*/  F2F.F64.F32 R22, R0 ;  /* 0x0000000000167310 */ /* 0x0000e20000201800 */
[----:B------:R-:W-:Y:S05]  /*3e50*/  BRA `(.L_x_24773) ;  /* 0x0000049000007947 */ /* 0x000fea0003800000 */
.L_x_24786:
        /* <DEDUP_REMOVED lines=21> */
.L_x_24795:
[----:B------:R-:W-:Y:S05]  /*3fb0*/  BSYNC B1 ;  /* 0x0000000000017941 */ /* 0x000fea0003800000 */
.L_x_24794:
[----:B------:R-:W-:Y:S01]  /*3fc0*/  LEA R5, R0, 0x37800000, 0x17 ;  /* 0x3780000000057811 */ /* 0x000fe200078eb8ff */
[----:B------:R-:W-:-:S05]  /*3fd0*/  IMAD.SHL.U32 R0, R3, 0x200000, RZ ;  /* 0x0020000003007824 */ /* 0x000fca00078e00ff */
[----:B------:R-:W-:Y:S02]  /*3fe0*/  LOP3.LUT R0, R5, R0, R6, 0xfe, !PT ;  /* 0x0000000005007212 */ /* 0x000fe400078efe06 */
.L_x_24793:
[----:B------:R-:W-:Y:S05]  /*3ff0*/  BSYNC B0 ;  /* 0x0000000000007941 */ /* 0x000fea0003800000 */
.L_x_24792:
[----:B------:R-:W-:-:S04]  /*4000*/  FMUL.FTZ R0, R0, 1 ;  /* 0x3f80000000007820 */ /* 0x000fc80000410000 */
[----:B------:R0:W3:Y:S01]  /*4010*/  F2F.F64.F32 R22, R0 ;  /* 0x0000000000167310 */ /* 0x0000e20000201800 */
[----:B------:R-:W-:Y:S05]  /*4020*/  BRA `(.L_x_24773) ;  /* 0x000002c000007947 */ /* 0x000fea0003800000 */
.L_x_24785:
        /* <DEDUP_REMOVED lines=14> */
.L_x_24799:
[----:B------:R-:W-:Y:S05]  /*4110*/  BSYNC B0 ;  /* 0x0000000000007941 */ /* 0x000fea0003800000 */
.L_x_24798:
[----:B------:R-:W-:-:S04]  /*4120*/  FMUL.FTZ R0, R0, 1 ;  /* 0x3f80000000007820 */ /* 0x000fc80000410000 */
[----:B------:R0:W3:Y:S01]  /*4130*/  F2F.F64.F32 R22, R0 ;  /* 0x0000000000167310 */ /* 0x0000e20000201800 */
[----:B------:R-:W-:Y:S05]  /*4140*/  BRA `(.L_x_24773) ;  /* 0x000001a000007947 */ /* 0x000fea0003800000 */
.L_x_24772:
        /* <DEDUP_REMOVED lines=21> */
.L_x_24797:
[----:B------:R-:W3:Y:S02]  /*42a0*/  LDG.E.64 R22, [R4.64] ;  /* 0x0000002404167981 */ /* 0x000ee4000c1e1b00 */
[----:B---3--:R-:W0:Y:S01]  /*42b0*/  I2F.F64.U64 R22, R22 ;  /* 0x0000001600167312 */ /* 0x008e220000301800 */
[----:B------:R-:W-:Y:S05]  /*42c0*/  BRA `(.L_x_24773) ;  /* 0x0000002000007947 */ /* 0x000fea0003800000 */
.L_x_24796:
[----:B------:R-:W3:Y:S02]  /*42d0*/  LDG.E R4, [R4.64] ;  /* 0x0000002404047981 */ /* 0x000ee4000c1e1900 */
[----:B---3--:R0:W3:Y:S02]  /*42e0*/  I2F.F64.U32 R22, R4 ;  /* 0x0000000400167312 */ /* 0x0080e40000201800 */
.L_x_24773:
        /* <DEDUP_REMOVED lines=17> */
.L_x_24803:
[----:B------:R-:W4:Y:S02]  /*4400*/  LDG.E.U8 R4, [R4.64] ;  /* 0x0000002404047981 */ /* 0x000f24000c1e1100 */
[----:B----4-:R0:W4:Y:S01]  /*4410*/  I2F.F64.U16 R18, R4 ;  /* 0x0000000400127312 */ /* 0x0101220000101800 */
[----:B------:R-:W-:Y:S05]  /*4420*/  BRA `(.L_x_24805) ;  /* 0x00000df000007947 */ /* 0x000fea0003800000 */
.L_x_24802:
        /* <DEDUP_REMOVED lines=9> */
.L_x_24807:
[----:B------:R-:W4:Y:S02]  /*44c0*/  LDG.E R4, [R4.64] ;  /* 0x0000002404047981 */ /* 0x000f24000c1e1900 */
[----:B----4-:R0:W4:Y:S01]  /*44d0*/  I2F.F64 R18, R4 ;  /* 0x0000000400127312 */ /* 0x0101220000201c00 */
[----:B------:R-:W-:Y:S05]  /*44e0*/  BRA `(.L_x_24805) ;  /* 0x00000d3000007947 */ /* 0x000fea0003800000 */
.L_x_24806:
[----:B------:R-:W4:Y:S02]  /*44f0*/  LDG.E.U16 R4, [R4.64] ;  /* 0x0000002404047981 */ /* 0x000f24000c1e1500 */
[----:B----4-:R0:W4:Y:S01]  /*4500*/  I2F.F64.S16 R18, R4 ;  /* 0x0000000400127312 */ /* 0x0101220000101c00 */
[----:B------:R-:W-:Y:S05]  /*4510*/  BRA `(.L_x_24805) ;  /* 0x00000d0000007947 */ /* 0x000fea0003800000 */
.L_x_24801:
        /* <DEDUP_REMOVED lines=10> */
.L_x_24809:
[----:B------:R-:W4:Y:S02]  /*45c0*/  LDG.E.U16 R0, [R4.64] ;  /* 0x0000002404007981 */ /* 0x000f24000c1e1500 */
[----:B----4-:R-:W-:-:S05]  /*45d0*/  HADD2.F32 R0, -RZ, R0.H0_H0 ;  /* 0x20000000ff007230 */ /* 0x010fca0000004100 */
[----:B------:R-:W-:-:S04]  /*45e0*/  FMUL.FTZ R0, R0, 1 ;  /* 0x3f80000000007820 */ /* 0x000fc80000410000 */
[----:B------:R0:W4:Y:S01]  /*45f0*/  F2F.F64.F32 R18, R0 ;  /* 0x0000000000127310 */ /* 0x0001220000201800 */
[----:B------:R-:W-:Y:S05]  /*4600*/  BRA `(.L_x_24805) ;  /* 0x00000c1000007947 */ /* 0x000fea0003800000 */
.L_x_24808:
        /* <DEDUP_REMOVED lines=10> */
.L_x_24811:
[----:B------:R-:W4:Y:S02]  /*46b0*/  LDG.E.U16 R4, [R4.64] ;  /* 0x0000002404047981 */ /* 0x000f24000c1e1500 */
[----:B----4-:R-:W-:-:S05]  /*46c0*/  HADD2.F32 R0, -RZ, R4.H0_H0 ;  /* 0x20000004ff007230 */ /* 0x010fca0000004100 */
[----:B------:R-:W-:-:S04]  /*46d0*/  FMUL.FTZ R0, R0, 1 ;  /* 0x3f80000000007820 */ /* 0x000fc80000410000 */
[----:B------:R0:W4:Y:S01]  /*46e0*/  F2F.F64.F32 R18, R0 ;  /* 0x0000000000127310 */ /* 0x0001220000201800 */
[----:B------:R-:W-:Y:S05]  /*46f0*/  BRA `(.L_x_24805) ;  /* 0x00000b2000007947 */ /* 0x000fea0003800000 */
.L_x_24810:
[----:B------:R0:W5:Y:S01]  /*4700*/  LDG.E.64 R18, [R4.64] ;  /* 0x0000002404127981 */ /* 0x000162000c1e1b00 */
[----:B------:R-:W-:Y:S05]  /*4710*/  BRA `(.L_x_24805) ;  /* 0x00000b0000007947 */ /* 0x000fea0003800000 */
.L_x_24800:
        /* <DEDUP_REMOVED lines=13> */
.L_x_24814:
[----:B------:R0:W5:Y:S01]  /*47f0*/  LDG.E.64 R18, [R4.64] ;  /* 0x0000002404127981 */ /* 0x000162000c1e1b00 */
[----:B------:R-:W-:Y:S05]  /*4800*/  BRA `(.L_x_24805) ;  /* 0x00000a1000007947 */ /* 0x000fea0003800000 */
.L_x_24813:
        /* <DEDUP_REMOVED lines=28> */
.L_x_24816:
        /* <DEDUP_REMOVED lines=15> */
.L_x_24815:
[----:B------:R-:W4:Y:S02]  /*4ac0*/  LDG.E.U16 R0, [R4.64] ;  /* 0x0000002404007981 */ /* 0x000f24000c1e1500 */
[----:B----4-:R-:W-:-:S05]  /*4ad0*/  PRMT R0, RZ, 0x5410, R0 ;  /* 0x00005410ff007816 */ /* 0x010fca0000000000 */
[----:B------:R-:W-:-:S04]  /*4ae0*/  FMUL.FTZ R0, R0, 1 ;  /* 0x3f80000000007820 */ /* 0x000fc80000410000 */
[----:B------:R0:W4:Y:S01]  /*4af0*/  F2F.F64.F32 R18, R0 ;  /* 0x0000000000127310 */ /* 0x0001220000201800 */
[----:B------:R-:W-:Y:S05]  /*4b00*/  BRA `(.L_x_24805) ;  /* 0x0000071000007947 */ /* 0x000fea0003800000 */
.L_x_24812:
        /* <DEDUP_REMOVED lines=11> */
.L_x_24819:
        /* <DEDUP_REMOVED lines=21> */
.L_x_24823:
[----:B------:R-:W-:Y:S05]  /*4d10*/  BSYNC B1 ;  /* 0x0000000000017941 */ /* 0x000fea0003800000 */
.L_x_24822:
[----:B------:R-:W-:Y:S01]  /*4d20*/  LEA R5, R0, 0x3b800000, 0x17 ;  /* 0x3b80000000057811 */ /* 0x000fe200078eb8ff */
[----:B------:R-:W-:-:S05]  /*4d30*/  IMAD.SHL.U32 R0, R3, 0x100000, RZ ;  /* 0x0010000003007824 */ /* 0x000fca00078e00ff */
[----:B------:R-:W-:Y:S02]  /*4d40*/  LOP3.LUT R0, R5, R0, R6, 0xfe, !PT ;  /* 0x0000000005007212 */ /* 0x000fe400078efe06 */
.L_x_24821:
[----:B------:R-:W-:Y:S05]  /*4d50*/  BSYNC B0 ;  /* 0x0000000000007941 */ /* 0x000fea0003800000 */
.L_x_24820:
[----:B------:R-:W-:-:S04]  /*4d60*/  FMUL.FTZ R0, R0, 1 ;  /* 0x3f80000000007820 */ /* 0x000fc80000410000 */
[----:B------:R0:W4:Y:S01]  /*4d70*/  F2F.F64.F32 R18, R0 ;  /* 0x0000000000127310 */ /* 0x0001220000201800 */
[----:B------:R-:W-:Y:S05]  /*4d80*/  BRA `(.L_x_24805) ;  /* 0x0000049000007947 */ /* 0x000fea0003800000 */
.L_x_24818:
        /* <DEDUP_REMOVED lines=21> */
.L_x_24827:
[----:B------:R-:W-:Y:S05]  /*4ee0*/  BSYNC B1 ;  /* 0x0000000000017941 */ /* 0x000fea0003800000 */
.L_x_24826:
[----:B------:R-:W-:Y:S01]  /*4ef0*/  LEA R5, R0, 0x37800000, 0x17 ;  /* 0x3780000000057811 */ /* 0x000fe200078eb8ff */
[----:B------:R-:W-:-:S05]  /*4f00*/  IMAD.SHL.U32 R0, R3, 0x200000, RZ ;  /* 0x0020000003007824 */ /* 0x000fca00078e00ff */
[----:B------:R-:W-:Y:S02]  /*4f10*/  LOP3.LUT R0, R5, R0, R6, 0xfe, !PT ;  /* 0x0000000005007212 */ /* 0x000fe400078efe06 */
.L_x_24825:
[----:B------:R-:W-:Y:S05]  /*4f20*/  BSYNC B0 ;  /* 0x0000000000007941 */ /* 0x000fea0003800000 */
.L_x_24824:
[----:B------:R-:W-:-:S04]  /*4f30*/  FMUL.FTZ R0, R0, 1 ;  /* 0x3f80000000007820 */ /* 0x000fc80000410000 */
[----:B------:R0:W4:Y:S01]  /*4f40*/  F2F.F64.F32 R18, R0 ;  /* 0x0000000000127310 */ /* 0x0001220000201800 */
[----:B------:R-:W-:Y:S05]  /*4f50*/  BRA `(.L_x_24805) ;  /* 0x000002c000007947 */ /* 0x000fea0003800000 */
.L_x_24817:
        /* <DEDUP_REMOVED lines=14> */
.L_x_24831:
[----:B------:R-:W-:Y:S05]  /*5040*/  BSYNC B0 ;  /* 0x0000000000007941 */ /* 0x000fea0003800000 */
.L_x_24830:
[----:B------:R-:W-:-:S04]  /*5050*/  FMUL.FTZ R0, R0, 1 ;  /* 0x3f80000000007820 */ /* 0x000fc80000410000 */
[----:B------:R0:W4:Y:S01]  /*5060*/  F2F.F64.F32 R18, R0 ;  /* 0x0000000000127310 */ /* 0x0001220000201800 */
[----:B------:R-:W-:Y:S05]  /*5070*/  BRA `(.L_x_24805) ;  /* 0x000001a000007947 */ /* 0x000fea0003800000 */
.L_x_24804:
        /* <DEDUP_REMOVED lines=21> */
.L_x_24829:
[----:B------:R-:W4:Y:S02]  /*51d0*/  LDG.E.64 R18, [R4.64] ;  /* 0x0000002404127981 */ /* 0x000f24000c1e1b00 */
[----:B----4-:R-:W0:Y:S01]  /*51e0*/  I2F.F64.U64 R18, R18 ;  /* 0x0000001200127312 */ /* 0x010e220000301800 */
[----:B------:R-:W-:Y:S05]  /*51f0*/  BRA `(.L_x_24805) ;  /* 0x0000002000007947 */ /* 0x000fea0003800000 */
.L_x_24828:
[----:B------:R-:W4:Y:S02]  /*5200*/  LDG.E R4, [R4.64] ;  /* 0x0000002404047981 */ /* 0x000f24000c1e1900 */
[----:B----4-:R0:W4:Y:S02]  /*5210*/  I2F.F64.U32 R18, R4 ;  /* 0x0000000400127312 */ /* 0x0101240000201800 */
.L_x_24805:
[----:B------:R-:W4:Y:S01]  /*5220*/  LDC.U8 R3, c[0x0][0x526] ;  /* 0x00014980ff037b82 */ /* 0x000f220000000000 */
[----:B------:R-:W-:-:S05]  /*5230*/  IADD3 R6, P1, R28, c[0x0][0x518], RZ ;  /* 0x000146001c067a10 */ /* 0x000fca0007f3e0ff */
[----:B0-----:R-:W-:Y:S01]  /*5240*/  IMAD.X R7, RZ, RZ, c[0x0][0x51c], P1 ;  /* 0x00014700ff077624 */ /* 0x001fe200008e06ff */
        /* <DEDUP_REMOVED lines=12> */
[----:B----4-:R-:W0:Y:S01]  /*5310*/  I2F.F64.S16 R4, R4 ;  /* 0x0000000400047312 */ /* 0x010e220000101c00 */
[----:B------:R-:W-:Y:S05]  /*5320*/  BRA `(.L_x_24837) ;  /* 0x00000e2000007947 */ /* 0x000fea0003800000 */
.L_x_24835:
[----:B------:R-:W4:Y:S02]  /*5330*/  LDG.E.U8 R4, [R6.64] ;  /* 0x0000002406047981 */ /* 0x000f24000c1e1100 */
[----:B----4-:R-:W0:Y:S01]  /*5340*/  I2F.F64.U16 R4, R4 ;  /* 0x0000000400047312 */ /* 0x010e220000101800 */
[----:B------:R-:W-:Y:S05]  /*5350*/  BRA `(.L_x_24837) ;  /* 0x00000df000007947 */ /* 0x000fea0003800000 */
.L_x_24834:
        /* <DEDUP_REMOVED lines=9> */
.L_x_24839:
[----:B------:R-:W4:Y:S02]  /*53f0*/  LDG.E R4, [R6.64] ;  /* 0x0000002406047981 */ /* 0x000f24000c1e1900 */
[----:B----4-:R-:W0:Y:S01]  /*5400*/  I2F.F64 R4, R4 ;  /* 0x0000000400047312 */ /* 0x010e220000201c00 */
[----:B------:R-:W-:Y:S05]  /*5410*/  BRA `(.L_x_24837) ;  /* 0x00000d3000007947 */ /* 0x000fea0003800000 */
.L_x_24838:
[----:B------:R-:W4:Y:S02]  /*5420*/  LDG.E.U16 R4, [R6.64] ;  /* 0x0000002406047981 */ /* 0x000f24000c1e1500 */
[----:B----4-:R-:W0:Y:S01]  /*5430*/  I2F.F64.S16 R4, R4 ;  /* 0x0000000400047312 */ /* 0x010e220000101c00 */
[----:B------:R-:W-:Y:S05]  /*5440*/  BRA `(.L_x_24837) ;  /* 0x00000d0000007947 */ /* 0x000fea0003800000 */
.L_x_24833:
        /* <DEDUP_REMOVED lines=10> */
.L_x_24841:
[----:B------:R-:W4:Y:S02]  /*54f0*/  LDG.E.U16 R0, [R6.64] ;  /* 0x0000002406007981 */ /* 0x000f24000c1e1500 */
[----:B----4-:R-:W-:-:S05]  /*5500*/  HADD2.F32 R0, -RZ, R0.H0_H0 ;  /* 0x20000000ff007230 */ /* 0x010fca0000004100 */
[----:B------:R-:W-:-:S04]  /*5510*/  FMUL.FTZ R0, R0, 1 ;  /* 0x3f80000000007820 */ /* 0x000fc80000410000 */
[----:B------:R0:W4:Y:S01]  /*5520*/  F2F.F64.F32 R4, R0 ;  /* 0x0000000000047310 */ /* 0x0001220000201800 */
[----:B------:R-:W-:Y:S05]  /*5530*/  BRA `(.L_x_24837) ;  /* 0x00000c1000007947 */ /* 0x000fea0003800000 */
.L_x_24840:
        /* <DEDUP_REMOVED lines=10> */
.L_x_24843:
[----:B------:R-:W4:Y:S02]  /*55e0*/  LDG.E.U16 R6, [R6.64] ;  /* 0x0000002406067981 */ /* 0x000f24000c1e1500 */
[----:B----4-:R-:W-:-:S05]  /*55f0*/  HADD2.F32 R0, -RZ, R6.H0_H0 ;  /* 0x20000006ff007230 */ /* 0x010fca0000004100 */
[----:B------:R-:W-:-:S04]  /*5600*/  FMUL.FTZ R0, R0, 1 ;  /* 0x3f80000000007820 */ /* 0x000fc80000410000 */
[----:B------:R0:W4:Y:S01]  /*5610*/  F2F.F64.F32 R4, R0 ;  /* 0x0000000000047310 */ /* 0x0001220000201800 */
[----:B------:R-:W-:Y:S05]  /*5620*/  BRA `(.L_x_24837) ;  /* 0x00000b2000007947 */ /* 0x000fea0003800000 */
.L_x_24842:
[----:B------:R0:W5:Y:S01]  /*5630*/  LDG.E.64 R4, [R6.64] ;  /* 0x0000002406047981 */ /* 0x000162000c1e1b00 */
[----:B------:R-:W-:Y:S05]  /*5640*/  BRA `(.L_x_24837) ;  /* 0x00000b0000007947 */ /* 0x000fea0003800000 */
.L_x_24832:
        /* <DEDUP_REMOVED lines=13> */
.L_x_24846:
[----:B------:R0:W5:Y:S01]  /*5720*/  LDG.E.64 R4, [R6.64] ;  /* 0x0000002406047981 */ /* 0x000162000c1e1b00 */
[----:B------:R-:W-:Y:S05]  /*5730*/  BRA `(.L_x_24837) ;  /* 0x00000a1000007947 */ /* 0x000fea0003800000 */
.L_x_24845:
        /* <DEDUP_REMOVED lines=28> */
.L_x_24848:
        /* <DEDUP_REMOVED lines=15> */
.L_x_24847:
[----:B------:R-:W4:Y:S02]  /*59f0*/  LDG.E.U16 R0, [R6.64] ;  /* 0x0000002406007981 */ /* 0x000f24000c1e1500 */
[----:B----4-:R-:W-:-:S05]  /*5a00*/  PRMT R0, RZ, 0x5410, R0 ;  /* 0x00005410ff007816 */ /* 0x010fca0000000000 */
[----:B------:R-:W-:-:S04]  /*5a10*/  FMUL.FTZ R0, R0, 1 ;  /* 0x3f80000000007820 */ /* 0x000fc80000410000 */
[----:B------:R0:W4:Y:S01]  /*5a20*/  F2F.F64.F32 R4, R0 ;  /* 0x0000000000047310 */ /* 0x0001220000201800 */
[----:B------:R-:W-:Y:S05]  /*5a30*/  BRA `(.L_x_24837) ;  /* 0x0000071000007947 */ /* 0x000fea0003800000 */
.L_x_24844:
        /* <DEDUP_REMOVED lines=9> */
[----:B----4-:R-:W0:Y:S01]  /*5ad0*/  I2F.F64.U16 R4, R4 ;  /* 0x0000000400047312 */ /* 0x010e220000101800 */
[----:B------:R-:W-:Y:S05]  /*5ae0*/  BRA `(.L_x_24837) ;  /* 0x0000066000007947 */ /* 0x000fea0003800000 */
.L_x_24851:
        /* <DEDUP_REMOVED lines=21> */
.L_x_24855:
[----:B------:R-:W-:Y:S05]  /*5c40*/  BSYNC B1 ;  /* 0x0000000000017941 */ /* 0x000fea0003800000 */
.L_x_24854:
[----:B------:R-:W-:Y:S01]  /*5c50*/  LEA R5, R0, 0x3b800000, 0x17 ;  /* 0x3b80000000057811 */ /* 0x000fe200078eb8ff */
[----:B------:R-:W-:-:S05]  /*5c60*/  IMAD.SHL.U32 R0, R3, 0x100000, RZ ;  /* 0x0010000003007824 */ /* 0x000fca00078e00ff */
[----:B------:R-:W-:Y:S02]  /*5c70*/  LOP3.LUT R0, R5, R0, R6, 0xfe, !PT ;  /* 0x0000000005007212 */ /* 0x000fe400078efe06 */
.L_x_24853:
[----:B------:R-:W-:Y:S05]  /*5c80*/  BSYNC B0 ;  /* 0x0000000000007941 */ /* 0x000fea0003800000 */
.L_x_24852:
[----:B------:R-:W-:-:S04]  /*5c90*/  FMUL.FTZ R0, R0, 1 ;  /* 0x3f80000000007820 */ /* 0x000fc80000410000 */
[----:B------:R0:W4:Y:S01]  /*5ca0*/  F2F.F64.F32 R4, R0 ;  /* 0x0000000000047310 */ /* 0x0001220000201800 */
[----:B------:R-:W-:Y:S05]  /*5cb0*/  BRA `(.L_x_24837) ;  /* 0x0000049000007947 */ /* 0x000fea0003800000 */
.L_x_24850:
        /* <DEDUP_REMOVED lines=21> */
.L_x_24859:
[----:B------:R-:W-:Y:S05]  /*5e10*/  BSYNC B1 ;  /* 0x0000000000017941 */ /* 0x000fea0003800000 */
.L_x_24858:
[----:B------:R-:W-:Y:S01]  /*5e20*/  LEA R5, R0, 0x37800000, 0x17 ;  /* 0x3780000000057811 */ /* 0x000fe200078eb8ff */
[----:B------:R-:W-:-:S05]  /*5e30*/  IMAD.SHL.U32 R0, R3, 0x200000, RZ ;  /* 0x0020000003007824 */ /* 0x000fca00078e00ff */
[----:B------:R-:W-:Y:S02]  /*5e40*/  LOP3.LUT R0, R5, R0, R6, 0xfe, !PT ;  /* 0x0000000005007212 */ /* 0x000fe400078efe06 */
.L_x_24857:
[----:B------:R-:W-:Y:S05]  /*5e50*/  BSYNC B0 ;  /* 0x0000000000007941 */ /* 0x000fea0003800000 */
.L_x_24856:
[----:B------:R-:W-:-:S04]  /*5e60*/  FMUL.FTZ R0, R0, 1 ;  /* 0x3f80000000007820 */ /* 0x000fc80000410000 */
[----:B------:R0:W4:Y:S01]  /*5e70*/  F2F.F64.F32 R4, R0 ;  /* 0x0000000000047310 */ /* 0x0001220000201800 */
[----:B------:R-:W-:Y:S05]  /*5e80*/  BRA `(.L_x_24837) ;  /* 0x000002c000007947 */ /* 0x000fea0003800000 */
.L_x_24849:
        /* <DEDUP_REMOVED lines=14> */
.L_x_24863:
[----:B------:R-:W-:Y:S05]  /*5f70*/  BSYNC B0 ;  /* 0x0000000000007941 */ /* 0x000fea0003800000 */
.L_x_24862:
[----:B------:R-:W-:-:S04]  /*5f80*/  FMUL.FTZ R0, R0, 1 ;  /* 0x3f80000000007820 */ /* 0x000fc80000410000 */
[----:B------:R0:W4:Y:S01]  /*5f90*/  F2F.F64.F32 R4, R0 ;  /* 0x0000000000047310 */ /* 0x0001220000201800 */
[----:B------:R-:W-:Y:S05]  /*5fa0*/  BRA `(.L_x_24837) ;  /* 0x000001a000007947 */ /* 0x000fea0003800000 */
.L_x_24836:
        /* <DEDUP_REMOVED lines=21> */
.L_x_24861:
[----:B------:R-:W4:Y:S02]  /*6100*/  LDG.E.64 R4, [R6.64] ;  /* 0x0000002406047981 */ /* 0x000f24000c1e1b00 */
[----:B----4-:R-:W0:Y:S01]  /*6110*/  I2F.F64.U64 R4, R4 ;  /* 0x0000000400047312 */ /* 0x010e220000301800 */
[----:B------:R-:W-:Y:S05]  /*6120*/  BRA `(.L_x_24837) ;  /* 0x0000002000007947 */ /* 0x000fea0003800000 */
.L_x_24860:
[----:B------:R-:W4:Y:S02]  /*6130*/  LDG.E R4, [R6.64] ;  /* 0x0000002406047981 */ /* 0x000f24000c1e1900 */
[----:B----4-:R-:W0:Y:S02]  /*6140*/  I2F.F64.U32 R4, R4 ;  /* 0x0000000400047312 */ /* 0x010e240000201800 */
.L_x_24837:
[----:B------:R-:W4:Y:S01]  /*6150*/  LDC.U8 R3, c[0x0][0x521] ;  /* 0x00014840ff037b82 */ /* 0x000f220000000000 */
[----:B-1---5:R-:W1:-:S06]  /*6160*/  DADD R18, -R18, R26 ;  /* 0x0000000012127229 */ /* 0x022e4c000000011a */
[----:B-12---:R-:W1:-:S06]  /*6170*/  DMUL R18, R18, R24 ;  /* 0x0000001812127228 */ /* 0x006e4c0000000000 */
[----:B01-34-:R0:W1:Y:S01]  /*6180*/  DFMA R4, R18, R4, R22 ;  /* 0x000000041204722b */ /* 0x01b0620000000016 */
[----:B------:R-:W-:-:S04]  /*6190*/  PRMT R0, R3, 0x9910, RZ ;  /* 0x0000991003007816 */ /* 0x000fc800000000ff */
        /* <DEDUP_REMOVED lines=13> */
.L_x_24867:
[----:B------:R-:W0:Y:S02]  /*6270*/  F2I.S64.F64.TRUNC R4, R4 ;  /* 0x0000000400047311 */ /* 0x000e24000030d900 */
[----:B0-----:R-:W-:-:S05]  /*6280*/  IMAD.MOV.U32 R3, RZ, RZ, R4 ;  /* 0x000000ffff037224 */ /* 0x001fca00078e0004 */
[----:B------:R0:W-:Y:S01]  /*6290*/  STG.E.U8 [R16.64], R3 ;  /* 0x0000000310007986 */ /* 0x0001e2000c101124 */
[----:B------:R-:W-:Y:S05]  /*62a0*/  BRA `(.L_x_24869) ;  /* 0x00000ed000007947 */ /* 0x000fea0003800000 */
.L_x_24866:
        /* <DEDUP_REMOVED lines=9> */
.L_x_24871:
[----:B------:R-:W0:Y:S02]  /*6340*/  F2I.F64.TRUNC R5, R4 ;  /* 0x0000000400057311 */ /* 0x000e24000030d100 */
[----:B0-----:R0:W-:Y:S01]  /*6350*/  STG.E [R16.64], R5 ;  /* 0x0000000510007986 */ /* 0x0011e2000c101924 */
[----:B------:R-:W-:Y:S05]  /*6360*/  BRA `(.L_x_24869) ;  /* 0x00000e1000007947 */ /* 0x000fea0003800000 */
.L_x_24870:
[----:B------:R-:W0:Y:S02]  /*6370*/  F2I.F64.TRUNC R5, R4 ;  /* 0x0000000400057311 */ /* 0x000e24000030d100 */
[----:B0-----:R0:W-:Y:S01]  /*6380*/  STG.E.U16 [R16.64], R5 ;  /* 0x0000000510007986 */ /* 0x0011e2000c101524 */
[----:B------:R-:W-:Y:S05]  /*6390*/  BRA `(.L_x_24869) ;  /* 0x00000de000007947 */ /* 0x000fea0003800000 */
.L_x_24865:
        /* <DEDUP_REMOVED lines=11> */
.L_x_24873:
[----:B------:R-:W0:Y:S01]  /*6450*/  F2F.F32.F64 R0, R4 ;  /* 0x0000000400007310 */ /* 0x000e220000301000 */
[----:B------:R-:W0:-:S14]  /*6460*/  DSETP.GEU.AND P0, PT, |R4|, c[0x2][0x0], PT ;  /* 0x008000000400762a */ /* 0x000e1c0003f0e200 */
[----:B0-----:R-:W-:-:S05]  /*6470*/  @!P0 FMUL R0, R0, 1.175494350822287508e-38 ;  /* 0x0080000000008820 */ /* 0x001fca0000400000 */
[----:B------:R-:W-:-:S05]  /*6480*/  F2FP.PACK_AB R0, RZ, R0 ;  /* 0x00000000ff00723e */ /* 0x000fca00000000ff */
[----:B------:R0:W-:Y:S01]  /*6490*/  STG.E.U16 [R16.64], R0 ;  /* 0x0000000010007986 */ /* 0x0001e2000c101524 */
[----:B------:R-:W-:Y:S05]  /*64a0*/  BRA `(.L_x_24869) ;  /* 0x00000cd000007947 */ /* 0x000fea0003800000 */
.L_x_24872:
        /* <DEDUP_REMOVED lines=12> */
.L_x_24875:
[----:B------:R-:W0:Y:S01]  /*6570*/  F2F.F32.F64 R0, R4 ;  /* 0x0000000400007310 */ /* 0x000e220000301000 */
[----:B------:R-:W0:-:S14]  /*6580*/  DSETP.GEU.AND P0, PT, |R4|, c[0x2][0x0], PT ;  /* 0x008000000400762a */ /* 0x000e1c0003f0e200 */
[----:B0-----:R-:W-:-:S05]  /*6590*/  @!P0 FMUL R0, R0, 1.175494350822287508e-38 ;  /* 0x0080000000008820 */ /* 0x001fca0000400000 */
[----:B------:R-:W-:-:S04]  /*65a0*/  F2FP.PACK_AB R3, RZ, R0 ;  /* 0x00000000ff03723e */ /* 0x000fc800000000ff */
[----:B------:R-:W-:-:S05]  /*65b0*/  PRMT R3, R3, 0x5410, RZ ;  /* 0x0000541003037816 */ /* 0x000fca00000000ff */
[----:B------:R0:W-:Y:S01]  /*65c0*/  STG.E [R16.64], R3 ;  /* 0x0000000310007986 */ /* 0x0001e2000c101924 */
[----:B------:R-:W-:Y:S05]  /*65d0*/  BRA `(.L_x_24869) ;  /* 0x00000ba000007947 */ /* 0x000fea0003800000 */
.L_x_24874:
[----:B------:R0:W-:Y:S01]  /*65e0*/  STG.E.64 [R16.64], R4 ;  /* 0x0000000410007986 */ /* 0x0001e2000c101b24 */
[----:B------:R-:W-:Y:S05]  /*65f0*/  BRA `(.L_x_24869) ;  /* 0x00000b8000007947 */ /* 0x000fea0003800000 */
.L_x_24864:
        /* <DEDUP_REMOVED lines=12> */
.L_x_24878:
[----:B------:R-:W-:-:S05]  /*66c0*/  CS2R R6, SRZ ;  /* 0x0000000000067805 */ /* 0x000fca000001ff00 */
[----:B------:R0:W-:Y:S01]  /*66d0*/  STG.E.128 [R16.64], R4 ;  /* 0x0000000410007986 */ /* 0x0001e2000c101d24 */
[----:B------:R-:W-:Y:S05]  /*66e0*/  BRA `(.L_x_24869) ;  /* 0x00000a9000007947 */ /* 0x000fea0003800000 */
.L_x_24877:
        /* <DEDUP_REMOVED lines=23> */
.L_x_24882:
[----:B------:R-:W-:Y:S05]  /*6860*/  BSYNC B0 ;  /* 0x0000000000007941 */ /* 0x000fea0003800000 */
.L_x_24881:
[----:B------:R-:W-:-:S05]  /*6870*/  LOP3.LUT R7, R0, R7, RZ, 0xfc, !PT ;  /* 0x0000000700077212 */ /* 0x000fca00078efcff */
[----:B------:R0:W-:Y:S01]  /*6880*/  STG.E.U8 [R16.64], R7 ;  /* 0x0000000710007986 */ /* 0x0001e2000c101124 */
[----:B------:R-:W-:Y:S05]  /*6890*/  BRA `(.L_x_24869) ;  /* 0x000008e000007947 */ /* 0x000fea0003800000 */
.L_x_24880:
        /* <DEDUP_REMOVED lines=15> */
.L_x_24884:
[----:B------:R-:W-:Y:S01]  /*6990*/  IMAD.MOV.U32 R0, RZ, RZ, 0x7f ;  /* 0x0000007fff007424 */ /* 0x000fe200078e00ff */
[----:B------:R-:W-:-:S04]  /*69a0*/  ISETP.GT.U32.AND P0, PT, R3, 0x7f800000, PT ;  /* 0x7f8000000300780c */ /* 0x000fc80003f04070 */
[----:B------:R-:W-:-:S04]  /*69b0*/  SEL R0, R0, 0x7c, P0 ;  /* 0x0000007c00007807 */ /* 0x000fc80000000000 */
.L_x_24885:
[----:B------:R-:W-:Y:S05]  /*69c0*/  BSYNC B0 ;  /* 0x0000000000007941 */ /* 0x000fea0003800000 */
.L_x_24883:
[----:B------:R-:W-:-:S04]  /*69d0*/  LOP3.LUT R3, R7, 0x80000000, RZ, 0xc0, !PT ;  /* 0x8000000007037812 */ /* 0x000fc800078ec0ff */
[----:B------:R-:W-:-:S04]  /*69e0*/  SHF.R.U32.HI R3, RZ, 0x18, R3 ;  /* 0x00000018ff037819 */ /* 0x000fc80000011603 */
[----:B------:R-:W-:-:S05]  /*69f0*/  LOP3.LUT R3, R0, R3, RZ, 0xfc, !PT ;  /* 0x0000000300037212 */ /* 0x000fca00078efcff */
[----:B------:R0:W-:Y:S01]  /*6a00*/  STG.E.U8 [R16.64], R3 ;  /* 0x0000000310007986 */ /* 0x0001e2000c101124 */
[----:B------:R-:W-:Y:S05]  /*6a10*/  BRA `(.L_x_24869) ;  /* 0x0000076000007947 */ /* 0x000fea0003800000 */
.L_x_24879:
[----:B------:R-:W0:Y:S01]  /*6a20*/  F2F.F32.F64 R0, R4 ;  /* 0x0000000400007310 */ /* 0x000e220000301000 */
[----:B------:R-:W0:-:S14]  /*6a30*/  DSETP.GEU.AND P0, PT, |R4|, c[0x2][0x0], PT ;  /* 0x008000000400762a */ /* 0x000e1c0003f0e200 */
[----:B0-----:R-:W-:-:S05]  /*6a40*/  @!P0 FMUL R0, R0, 1.175494350822287508e-38 ;  /* 0x0080000000008820 */ /* 0x001fca0000400000 */
[----:B------:R-:W-:-:S05]  /*6a50*/  F2FP.BF16.PACK_AB R0, RZ, R0 ;  /* 0x00000000ff00723e */ /* 0x000fca00000010ff */
[----:B------:R0:W-:Y:S01]  /*6a60*/  STG.E.U16 [R16.64], R0 ;  /* 0x0000000010007986 */ /* 0x0001e2000c101524 */
[----:B------:R-:W-:Y:S05]  /*6a70*/  BRA `(.L_x_24869) ;  /* 0x0000070000007947 */ /* 0x000fea0003800000 */
.L_x_24876:
        /* <DEDUP_REMOVED lines=11> */
.L_x_24888:
        /* <DEDUP_REMOVED lines=19> */
.L_x_24891:
[----:B------:R-:W-:-:S04]  /*6c60*/  LOP3.LUT R3, R7, 0x80000000, RZ, 0xc0, !PT ;  /* 0x8000000007037812 */ /* 0x000fc800078ec0ff */
[----:B------:R-:W-:-:S04]  /*6c70*/  SHF.R.U32.HI R3, RZ, 0x18, R3 ;  /* 0x00000018ff037819 */ /* 0x000fc80000011603 */
[----:B------:R-:W-:-:S04]  /*6c80*/  LOP3.LUT R0, R0, R3, RZ, 0xfc, !PT ;  /* 0x0000000300007212 */ /* 0x000fc800078efcff */
[----:B------:R-:W-:Y:S02]  /*6c90*/  PRMT R8, R0, 0x7610, R8 ;  /* 0x0000761000087816 */ /* 0x000fe40000000008 */
.L_x_24890:
[----:B------:R-:W-:Y:S05]  /*6ca0*/  BSYNC B0 ;  /* 0x0000000000007941 */ /* 0x000fea0003800000 */
.L_x_24889:
[----:B------:R0:W-:Y:S01]  /*6cb0*/  STG.E.U8 [R16.64], R8 ;  /* 0x0000000810007986 */ /* 0x0001e2000c101124 */
[----:B------:R-:W-:Y:S05]  /*6cc0*/  BRA `(.L_x_24869) ;  /* 0x000004b000007947 */ /* 0x000fea0003800000 */
.L_x_24887:
        /* <DEDUP_REMOVED lines=19> */
.L_x_24894:
[----:B------:R-:W-:-:S04]  /*6e00*/  LOP3.LUT R3, R7, 0x80000000, RZ, 0xc0, !PT ;  /* 0x8000000007037812 */ /* 0x000fc800078ec0ff */
[----:B------:R-:W-:-:S04]  /*6e10*/  SHF.R.U32.HI R3, RZ, 0x18, R3 ;  /* 0x00000018ff037819 */ /* 0x000fc80000011603 */
[----:B------:R-:W-:-:S04]  /*6e20*/  LOP3.LUT R0, R0, R3, RZ, 0xfc, !PT ;  /* 0x0000000300007212 */ /* 0x000fc800078efcff */
[----:B------:R-:W-:Y:S02]  /*6e30*/  PRMT R8, R0, 0x7610, R8 ;  /* 0x0000761000087816 */ /* 0x000fe40000000008 */
.L_x_24893:
[----:B------:R-:W-:Y:S05]  /*6e40*/  BSYNC B0 ;  /* 0x0000000000007941 */ /* 0x000fea0003800000 */
.L_x_24892:
[----:B------:R0:W-:Y:S01]  /*6e50*/  STG.E.U8 [R16.64], R8 ;  /* 0x0000000810007986 */ /* 0x0001e2000c101124 */
[----:B------:R-:W-:Y:S05]  /*6e60*/  BRA `(.L_x_24869) ;  /* 0x0000031000007947 */ /* 0x000fea0003800000 */
.L_x_24886:
        /* <DEDUP_REMOVED lines=24> */
.L_x_24868:
        /* <DEDUP_REMOVED lines=20> */
.L_x_24896:
[----:B------:R-:W0:Y:S02]  /*7130*/  F2I.U64.F64.TRUNC R4, R4 ;  /* 0x0000000400047311 */ /* 0x000e24000030d800 */
[----:B0-----:R0:W-:Y:S01]  /*7140*/  STG.E.64 [R16.64], R4 ;  /* 0x0000000410007986 */ /* 0x0011e2000c101b24 */
[----:B------:R-:W-:Y:S05]  /*7150*/  BRA `(.L_x_24869) ;  /* 0x0000002000007947 */ /* 0x000fea0003800000 */
.L_x_24895:
[----:B------:R-:W0:Y:S02]  /*7160*/  F2I.U32.F64.TRUNC R5, R4 ;  /* 0x0000000400057311 */ /* 0x000e24000030d000 */
[----:B0-----:R0:W-:Y:S02]  /*7170*/  STG.E [R16.64], R5 ;  /* 0x0000000510007986 */ /* 0x0011e4000c101924 */
.L_x_24869:
[----:B------:R-:W-:-:S05]  /*7180*/  IMAD R2, R29, 0x200, R2 ;  /* 0x000002001d027824 */ /* 0x000fca00078e0202 */
[----:B------:R-:W-:Y:S02]  /*7190*/  IADD3 R27, R2, 0x80, RZ ;  /* 0x00000080021b7810 */ /* 0x000fe40007ffe0ff */
.L_x_24702:
[----:B------:R-:W-:Y:S05]  /*71a0*/  BSYNC B6 ;  /* 0x0000000000067941 */ /* 0x000fea0003800000 */
.L_x_24701:
[----:B------:R-:W-:Y:S01]  /*71b0*/  ISETP.GE.AND P0, PT, R27, c[0x0][0x160], PT ;  /* 0x000058001b007a0c */ /* 0x000fe20003f06270 */
[----:B------:R-:W-:-:S12]  /*71c0*/  BSSY B6, `(.L_x_24897) ;  /* 0x0000e26000067945 */ /* 0x000fd80003800000 */
[----:B------:R-:W-:Y:S05]  /*71d0*/  @P0 BRA `(.L_x_24898) ;  /* 0x0000e24000000947 */ /* 0x000fea0003800000 */
[----:B------:R-:W-:Y:S01]  /*71e0*/  ISETP.NE.AND P0, PT, RZ, c[0x0][0x168], PT ;  /* 0x00005a00ff007a0c */ /* 0x000fe20003f05270 */
[----:B------:R-:W-:Y:S01]  /*71f0*/  IMAD.MOV.U32 R2, RZ, RZ, RZ ;  /* 0x000000ffff027224 */ /* 0x000fe200078e00ff */
[----:B------:R-:W-:Y:S01]  /*7200*/  CS2R R18, SRZ ;  /* 0x0000000000127805 */ /* 0x000fe2000001ff00 */
        /* <DEDUP_REMOVED lines=329> */
.L_x_24899:
        /* <DEDUP_REMOVED lines=19> */
.L_x_24903:
[----:B------:R-:W2:Y:S02]  /*87d0*/  LDG.E.U8 R4, [R4.64] ;  /* 0x0000002404047981 */ /* 0x000ea4000c1e1100 */
[----:B--2---:R0:W1:Y:S01]  /*87e0*/  I2F.F64.U16 R28, R4 ;  /* 0x00000004001c7312 */ /* 0x0040620000101800 */
[----:B------:R-:W-:Y:S05]  /*87f0*/  BRA `(.L_x_24905) ;  /* 0x00000df000007947 */ /* 0x000fea0003800000 */
.L_x_24902:
        /* <DEDUP_REMOVED lines=9> */
.L_x_24907:
[----:B------:R-:W2:Y:S02]  /*8890*/  LDG.E R4, [R4.64] ;  /* 0x0000002404047981 */ /* 0x000ea4000c1e1900 */
[----:B--2---:R0:W1:Y:S01]  /*88a0*/  I2F.F64 R28, R4 ;  /* 0x00000004001c7312 */ /* 0x0040620000201c00 */
[----:B------:R-:W-:Y:S05]  /*88b0*/  BRA `(.L_x_24905) ;  /* 0x00000d3000007947 */ /* 0x000fea0003800000 */
.L_x_24906:
[----:B------:R-:W2:Y:S02]  /*88c0*/  LDG.E.U16 R4, [R4.64] ;  /* 0x0000002404047981 */ /* 0x000ea4000c1e1500 */
[----:B--2---:R0:W1:Y:S01]  /*88d0*/  I2F.F64.S16 R28, R4 ;  /* 0x00000004001c7312 */ /* 0x0040620000101c00 */
[----:B------:R-:W-:Y:S05]  /*88e0*/  BRA `(.L_x_24905) ;  /* 0x00000d0000007947 */ /* 0x000fea0003800000 */
.L_x_24901:
        /* <DEDUP_REMOVED lines=10> */
.L_x_24909:
[----:B------:R-:W2:Y:S02]  /*8990*/  LDG.E.U16 R0, [R4.64] ;  /* 0x0000002404007981 */ /* 0x000ea4000c1e1500 */
[----:B--2---:R-:W-:-:S05]  /*89a0*/  HADD2.F32 R0, -RZ, R0.H0_H0 ;  /* 0x20000000ff007230 */ /* 0x004fca0000004100 */
[----:B------:R-:W-:-:S04]  /*89b0*/  FMUL.FTZ R0, R0, 1 ;  /* 0x3f80000000007820 */ /* 0x000fc80000410000 */
[----:B------:R0:W1:Y:S01]  /*89c0*/  F2F.F64.F32 R28, R0 ;  /* 0x00000000001c7310 */ /* 0x0000620000201800 */
[----:B------:R-:W-:Y:S05]  /*89d0*/  BRA `(.L_x_24905) ;  /* 0x00000c1000007947 */ /* 0x000fea0003800000 */
.L_x_24908:
        /* <DEDUP_REMOVED lines=10> */
.L_x_24911:
[----:B------:R-:W2:Y:S02]  /*8a80*/  LDG.E.U16 R4, [R4.64] ;  /* 0x0000002404047981 */ /* 0x000ea4000c1e1500 */
[----:B--2---:R-:W-:-:S05]  /*8a90*/  HADD2.F32 R0, -RZ, R4.H0_H0 ;  /* 0x20000004ff007230 */ /* 0x004fca0000004100 */
[----:B------:R-:W-:-:S04]  /*8aa0*/  FMUL.FTZ R0, R0, 1 ;  /* 0x3f80000000007820 */ /* 0x000fc80000410000 */
[----:B------:R0:W1:Y:S01]  /*8ab0*/  F2F.F64.F32 R28, R0 ;  /* 0x00000000001c7310 */ /* 0x0000620000201800 */
[----:B------:R-:W-:Y:S05]  /*8ac0*/  BRA `(.L_x_24905) ;  /* 0x00000b2000007947 */ /* 0x000fea0003800000 */
.L_x_24910:
[----:B------:R0:W5:Y:S01]  /*8ad0*/  LDG.E.64 R28, [R4.64] ;  /* 0x00000024041c7981 */ /* 0x000162000c1e1b00 */
[----:B------:R-:W-:Y:S05]  /*8ae0*/  BRA `(.L_x_24905) ;  /* 0x00000b0000007947 */ /* 0x000fea0003800000 */
.L_x_24900:
        /* <DEDUP_REMOVED lines=13> */
.L_x_24914:
[----:B------:R0:W5:Y:S01]  /*8bc0*/  LDG.E.64 R28, [R4.64] ;  /* 0x00000024041c7981 */ /* 0x000162000c1e1b00 */
[----:B------:R-:W-:Y:S05]  /*8bd0*/  BRA `(.L_x_24905) ;  /* 0x00000a1000007947 */ /* 0x000fea0003800000 */
.L_x_24913:
        /* <DEDUP_REMOVED lines=28> */
.L_x_24916:
        /* <DEDUP_REMOVED lines=15> */
.L_x_24915:
[----:B------:R-:W2:Y:S02]  /*8e90*/  LDG.E.U16 R0, [R4.64] ;  /* 0x0000002404007981 */ /* 0x000ea4000c1e1500 */
[----:B--2---:R-:W-:-:S05]  /*8ea0*/  PRMT R0, RZ, 0x5410, R0 ;  /* 0x00005410ff007816 */ /* 0x004fca0000000000 */
[----:B------:R-:W-:-:S04]  /*8eb0*/  FMUL.FTZ R0, R0, 1 ;  /* 0x3f80000000007820 */ /* 0x000fc80000410000 */
[----:B------:R0:W1:Y:S01]  /*8ec0*/  F2F.F64.F32 R28, R0 ;  /* 0x00000000001c7310 */ /* 0x0000620000201800 */
[----:B------:R-:W-:Y:S05]  /*8ed0*/  BRA `(.L_x_24905) ;  /* 0x0000071000007947 */ /* 0x000fea0003800000 */
.L_x_24912:
        /* <DEDUP_REMOVED lines=11> */
.L_x_24919:
        /* <DEDUP_REMOVED lines=21> */
.L_x_24923:
[----:B------:R-:W-:Y:S05]  /*90e0*/  BSYNC B1 ;  /* 0x0000000000017941 */ /* 0x000fea0003800000 */
.L_x_24922:
[----:B------:R-:W-:Y:S01]  /*90f0*/  LEA R5, R0, 0x3b800000, 0x17 ;  /* 0x3b80000000057811 */ /* 0x000fe200078eb8ff */
[----:B------:R-:W-:-:S05]  /*9100*/  IMAD.SHL.U32 R0, R3, 0x100000, RZ ;  /* 0x0010000003007824 */ /* 0x000fca00078e00ff */
[----:B------:R-:W-:Y:S02]  /*9110*/  LOP3.LUT R0, R5, R0, R6, 0xfe, !PT ;  /* 0x0000000005007212 */ /* 0x000fe400078efe06 */
.L_x_24921:
[----:B------:R-:W-:Y:S05]  /*9120*/  BSYNC B0 ;  /* 0x0000000000007941 */ /* 0x000fea0003800000 */
.L_x_24920:
[----:B------:R-:W-:-:S04]  /*9130*/  FMUL.FTZ R0, R0, 1 ;  /* 0x3f80000000007820 */ /* 0x000fc80000410000 */
[----:B------:R0:W1:Y:S01]  /*9140*/  F2F.F64.F32 R28, R0 ;  /* 0x00000000001c7310 */ /* 0x0000620000201800 */
[----:B------:R-:W-:Y:S05]  /*9150*/  BRA `(.L_x_24905) ;  /* 0x0000049000007947 */ /* 0x000fea0003800000 */
.L_x_24918:
        /* <DEDUP_REMOVED lines=21> */
.L_x_24927:
[----:B------:R-:W-:Y:S05]  /*92b0*/  BSYNC B1 ;  /* 0x0000000000017941 */ /* 0x000fea0003800000 */
.L_x_24926:
[----:B------:R-:W-:Y:S01]  /*92c0*/  LEA R5, R0, 0x37800000, 0x17 ;  /* 0x3780000000057811 */ /* 0x000fe200078eb8ff */
[----:B------:R-:W-:-:S05]  /*92d0*/  IMAD.SHL.U32 R0, R3, 0x200000, RZ ;  /* 0x0020000003007824 */ /* 0x000fca00078e00ff */
[----:B------:R-:W-:Y:S02]  /*92e0*/  LOP3.LUT R0, R5, R0, R6, 0xfe, !PT ;  /* 0x0000000005007212 */ /* 0x000fe400078efe06 */
.L_x_24925:
[----:B------:R-:W-:Y:S05]  /*92f0*/  BSYNC B0 ;  /* 0x0000000000007941 */ /* 0x000fea0003800000 */
.L_x_24924:
[----:B------:R-:W-:-:S04]  /*9300*/  FMUL.FTZ R0, R0, 1 ;  /* 0x3f80000000007820 */ /* 0x000fc80000410000 */
[----:B------:R0:W1:Y:S01]  /*9310*/  F2F.F64.F32 R28, R0 ;  /* 0x00000000001c7310 */ /* 0x0000620000201800 */
[----:B------:R-:W-:Y:S05]  /*9320*/  BRA `(.L_x_24905) ;  /* 0x000002c000007947 */ /* 0x000fea0003800000 */
.L_x_24917:
        /* <DEDUP_REMOVED lines=14> */
.L_x_24931:
[----:B------:R-:W-:Y:S05]  /*9410*/  BSYNC B0 ;  /* 0x0000000000007941 */ /* 0x000fea0003800000 */
.L_x_24930:
[----:B------:R-:W-:-:S04]  /*9420*/  FMUL.FTZ R0, R0, 1 ;  /* 0x3f80000000007820 */ /* 0x000fc80000410000 */
[----:B------:R0:W1:Y:S01]  /*9430*/  F2F.F64.F32 R28, R0 ;  /* 0x00000000001c7310 */ /* 0x0000620000201800 */
[----:B------:R-:W-:Y:S05]  /*9440*/  BRA `(.L_x_24905) ;  /* 0x000001a000007947 */ /* 0x000fea0003800000 */
.L_x_24904:
        /* <DEDUP_REMOVED lines=21> */
.L_x_24929:
[----:B------:R-:W2:Y:S02]  /*95a0*/  LDG.E.64 R28, [R4.64] ;  /* 0x00000024041c7981 */ /* 0x000ea4000c1e1b00 */
[----:B--2---:R-:W0:Y:S01]  /*95b0*/  I2F.F64.U64 R28, R28 ;  /* 0x0000001c001c7312 */ /* 0x004e220000301800 */
[----:B------:R-:W-:Y:S05]  /*95c0*/  BRA `(.L_x_24905) ;  /* 0x0000002000007947 */ /* 0x000fea0003800000 */
.L_x_24928:
[----:B------:R-:W2:Y:S02]  /*95d0*/  LDG.E R4, [R4.64] ;  /* 0x0000002404047981 */ /* 0x000ea4000c1e1900 */
[----:B--2---:R0:W1:Y:S02]  /*95e0*/  I2F.F64.U32 R28, R4 ;  /* 0x00000004001c7312 */ /* 0x0040640000201800 */
.L_x_24905:
        /* <DEDUP_REMOVED lines=17> */
.L_x_24935:
[----:B------:R-:W2:Y:S02]  /*9700*/  LDG.E.U8 R22, [R22.64] ;  /* 0x0000002416167981 */ /* 0x000ea4000c1e1100 */
[----:B--2---:R0:W2:Y:S01]  /*9710*/  I2F.F64.U16 R24, R22 ;  /* 0x0000001600187312 */ /* 0x0040a20000101800 */
[----:B------:R-:W-:Y:S05]  /*9720*/  BRA `(.L_x_24937) ;  /* 0x00000df000007947 */ /* 0x000fea0003800000 */
.L_x_24934:
        /* <DEDUP_REMOVED lines=9> */
.L_x_24939:
[----:B------:R-:W2:Y:S02]  /*97c0*/  LDG.E R22, [R22.64] ;  /* 0x0000002416167981 */ /* 0x000ea4000c1e1900 */
[----:B--2---:R0:W2:Y:S01]  /*97d0*/  I2F.F64 R24, R22 ;  /* 0x0000001600187312 */ /* 0x0040a20000201c00 */
[----:B------:R-:W-:Y:S05]  /*97e0*/  BRA `(.L_x_24937) ;  /* 0x00000d3000007947 */ /* 0x000fea0003800000 */
.L_x_24938:
[----:B------:R-:W2:Y:S02]  /*97f0*/  LDG.E.U16 R22, [R22.64] ;  /* 0x0000002416167981 */ /* 0x000ea4000c1e1500 */
[----:B--2---:R0:W2:Y:S01]  /*9800*/  I2F.F64.S16 R24, R22 ;  /* 0x0000001600187312 */ /* 0x0040a20000101c00 */
[----:B------:R-:W-:Y:S05]  /*9810*/  BRA `(.L_x_24937) ;  /* 0x00000d0000007947 */ /* 0x000fea0003800000 */
.L_x_24933:
        /* <DEDUP_REMOVED lines=10> */
.L_x_24941:
[----:B------:R-:W2:Y:S02]  /*98c0*/  LDG.E.U16 R0, [R22.64] ;  /* 0x0000002416007981 */ /* 0x000ea4000c1e1500 */
[----:B--2---:R-:W-:-:S05]  /*98d0*/  HADD2.F32 R0, -RZ, R0.H0_H0 ;  /* 0x20000000ff007230 */ /* 0x004fca0000004100 */
[----:B------:R-:W-:-:S04]  /*98e0*/  FMUL.FTZ R0, R0, 1 ;  /* 0x3f80000000007820 */ /* 0x000fc80000410000 */
[----:B------:R0:W2:Y:S01]  /*98f0*/  F2F.F64.F32 R24, R0 ;  /* 0x0000000000187310 */ /* 0x0000a20000201800 */
[----:B------:R-:W-:Y:S05]  /*9900*/  BRA `(.L_x_24937) ;  /* 0x00000c1000007947 */ /* 0x000fea0003800000 */
.L_x_24940:
        /* <DEDUP_REMOVED lines=10> */
.L_x_24943:
[----:B------:R-:W2:Y:S02]  /*99b0*/  LDG.E.U16 R22, [R22.64] ;  /* 0x0000002416167981 */ /* 0x000ea4000c1e1500 */
[----:B--2---:R-:W-:-:S05]  /*99c0*/  HADD2.F32 R0, -RZ, R22.H0_H0 ;  /* 0x20000016ff007230 */ /* 0x004fca0000004100 */
[----:B------:R-:W-:-:S04]  /*99d0*/  FMUL.FTZ R0, R0, 1 ;  /* 0x3f80000000007820 */ /* 0x000fc80000410000 */
[----:B------:R0:W2:Y:S01]  /*99e0*/  F2F.F64.F32 R24, R0 ;  /* 0x0000000000187310 */ /* 0x0000a20000201800 */
[----:B------:R-:W-:Y:S05]  /*99f0*/  BRA `(.L_x_24937) ;  /* 0x00000b2000007947 */ /* 0x000fea0003800000 */
.L_x_24942:
[----:B------:R0:W5:Y:S01]  /*9a00*/  LDG.E.64 R24, [R22.64] ;  /* 0x0000002416187981 */ /* 0x000162000c1e1b00 */
[----:B------:R-:W-:Y:S05]  /*9a10*/  BRA `(.L_x_24937) ;  /* 0x00000b0000007947 */ /* 0x000fea0003800000 */
.L_x_24932:
        /* <DEDUP_REMOVED lines=13> */
.L_x_24946:
[----:B------:R0:W5:Y:S01]  /*9af0*/  LDG.E.64 R24, [R22.64] ;  /* 0x0000002416187981 */ /* 0x000162000c1e1b00 */
[----:B------:R-:W-:Y:S05]  /*9b00*/  BRA `(.L_x_24937) ;  /* 0x00000a1000007947 */ /* 0x000fea0003800000 */
.L_x_24945:
        /* <DEDUP_REMOVED lines=28> */
.L_x_24948:
        /* <DEDUP_REMOVED lines=15> */
.L_x_24947:
[----:B------:R-:W2:Y:S02]  /*9dc0*/  LDG.E.U16 R0, [R22.64] ;  /* 0x0000002416007981 */ /* 0x000ea4000c1e1500 */
[----:B--2---:R-:W-:-:S05]  /*9dd0*/  PRMT R0, RZ, 0x5410, R0 ;  /* 0x00005410ff007816 */ /* 0x004fca0000000000 */
[----:B------:R-:W-:-:S04]  /*9de0*/  FMUL.FTZ R0, R0, 1 ;  /* 0x3f80000000007820 */ /* 0x000fc80000410000 */
[----:B------:R0:W2:Y:S01]  /*9df0*/  F2F.F64.F32 R24, R0 ;  /* 0x0000000000187310 */ /* 0x0000a20000201800 */
[----:B------:R-:W-:Y:S05]  /*9e00*/  BRA `(.L_x_24937) ;  /* 0x0000071000007947 */ /* 0x000fea0003800000 */
.L_x_24944:
        /* <DEDUP_REMOVED lines=11> */
.L_x_24951:
        /* <DEDUP_REMOVED lines=21> */
.L_x_24955:
[----:B------:R-:W-:Y:S05]  /*a010*/  BSYNC B1 ;  /* 0x0000000000017941 */ /* 0x000fea0003800000 */
.L_x_24954:
[----:B------:R-:W-:Y:S01]  /*a020*/  LEA R5, R0, 0x3b800000, 0x17 ;  /* 0x3b80000000057811 */ /* 0x000fe200078eb8ff */
[----:B------:R-:W-:-:S05]  /*a030*/  IMAD.SHL.U32 R0, R3, 0x100000, RZ ;  /* 0x0010000003007824 */ /* 0x000fca00078e00ff */
[----:B------:R-:W-:Y:S02]  /*a040*/  LOP3.LUT R0, R5, R0, R6, 0xfe, !PT ;  /* 0x0000000005007212 */ /* 0x000fe400078efe06 */
.L_x_24953:
[----:B------:R-:W-:Y:S05]  /*a050*/  BSYNC B0 ;  /* 0x0000000000007941 */ /* 0x000fea0003800000 */
.L_x_24952:
[----:B------:R-:W-:-:S04]  /*a060*/  FMUL.FTZ R0, R0, 1 ;  /* 0x3f80000000007820 */ /* 0x000fc80000410000 */
[----:B------:R0:W2:Y:S01]  /*a070*/  F2F.F64.F32 R24, R0 ;  /* 0x0000000000187310 */ /* 0x0000a20000201800 */
[----:B------:R-:W-:Y:S05]  /*a080*/  BRA `(.L_x_24937) ;  /* 0x0000049000007947 */ /* 0x000fea0003800000 */
.L_x_24950:
        /* <DEDUP_REMOVED lines=21> */
.L_x_24959:
[----:B------:R-:W-:Y:S05]  /*a1e0*/  BSYNC B1 ;  /* 0x0000000000017941 */ /* 0x000fea0003800000 */
.L_x_24958:
[----:B------:R-:W-:Y:S01]  /*a1f0*/  LEA R5, R0, 0x37800000, 0x17 ;  /* 0x3780000000057811 */ /* 0x000fe200078eb8ff */
[----:B------:R-:W-:-:S05]  /*a200*/  IMAD.SHL.U32 R0, R3, 0x200000, RZ ;  /* 0x0020000003007824 */ /* 0x000fca00078e00ff */
[----:B------:R-:W-:Y:S02]  /*a210*/  LOP3.LUT R0, R5, R0, R6, 0xfe, !PT ;  /* 0x0000000005007212 */ /* 0x000fe400078efe06 */
.L_x_24957:
[----:B------:R-:W-:Y:S05]  /*a220*/  BSYNC B0 ;  /* 0x0000000000007941 */ /* 0x000fea0003800000 */
.L_x_24956:
[----:B------:R-:W-:-:S04]  /*a230*/  FMUL.FTZ R0, R0, 1 ;  /* 0x3f80000000007820 */ /* 0x000fc80000410000 */
[----:B------:R0:W2:Y:S01]  /*a240*/  F2F.F64.F32 R24, R0 ;  /* 0x0000000000187310 */ /* 0x0000a20000201800 */
[----:B------:R-:W-:Y:S05]  /*a250*/  BRA `(.L_x_24937) ;  /* 0x000002c000007947 */ /* 0x000fea0003800000 */
.L_x_24949:
        /* <DEDUP_REMOVED lines=14> */
.L_x_24963:
[----:B------:R-:W-:Y:S05]  /*a340*/  BSYNC B0 ;  /* 0x0000000000007941 */ /* 0x000fea0003800000 */
.L_x_24962:
[----:B------:R-:W-:-:S04]  /*a350*/  FMUL.FTZ R0, R0, 1 ;  /* 0x3f80000000007820 */ /* 0x000fc80000410000 */
[----:B------:R0:W2:Y:S01]  /*a360*/  F2F.F64.F32 R24, R0 ;  /* 0x0000000000187310 */ /* 0x0000a20000201800 */
[----:B------:R-:W-:Y:S05]  /*a370*/  BRA `(.L_x_24937) ;  /* 0x000001a000007947 */ /* 0x000fea0003800000 */
.L_x_24936:
        /* <DEDUP_REMOVED lines=21> */
.L_x_24961:
[----:B------:R-:W2:Y:S02]  /*a4d0*/  LDG.E.64 R24, [R22.64] ;  /* 0x0000002416187981 */ /* 0x000ea4000c1e1b00 */
[----:B--2---:R-:W0:Y:S01]  /*a4e0*/  I2F.F64.U64 R24, R24 ;  /* 0x0000001800187312 */ /* 0x004e220000301800 */
[----:B------:R-:W-:Y:S05]  /*a4f0*/  BRA `(.L_x_24937) ;  /* 0x0000002000007947 */ /* 0x000fea0003800000 */
.L_x_24960:
[----:B------:R-:W2:Y:S02]  /*a500*/  LDG.E R22, [R22.64] ;  /* 0x0000002416167981 */ /* 0x000ea4000c1e1900 */
[----:B--2---:R0:W2:Y:S02]  /*a510*/  I2F.F64.U32 R24, R22 ;  /* 0x0000001600187312 */ /* 0x0040a40000201800 */
.L_x_24937:
        /* <DEDUP_REMOVED lines=17> */
.L_x_24967:
[----:B------:R-:W3:Y:S02]  /*a630*/  LDG.E.U8 R4, [R4.64] ;  /* 0x0000002404047981 */ /* 0x000ee4000c1e1100 */
[----:B---3--:R0:W3:Y:S01]  /*a640*/  I2F.F64.U16 R22, R4 ;  /* 0x0000000400167312 */ /* 0x0080e20000101800 */
[----:B------:R-:W-:Y:S05]  /*a650*/  BRA `(.L_x_24969) ;  /* 0x00000df000007947 */ /* 0x000fea0003800000 */
.L_x_24966:
        /* <DEDUP_REMOVED lines=9> */
.L_x_24971:
[----:B------:R-:W3:Y:S02]  /*a6f0*/  LDG.E R4, [R4.64] ;  /* 0x0000002404047981 */ /* 0x000ee4000c1e1900 */
[----:B---3--:R0:W3:Y:S01]  /*a700*/  I2F.F64 R22, R4 ;  /* 0x0000000400167312 */ /* 0x0080e20000201c00 */
[----:B------:R-:W-:Y:S05]  /*a710*/  BRA `(.L_x_24969) ;  /* 0x00000d3000007947 */ /* 0x000fea0003800000 */
.L_x_24970:
[----:B------:R-:W3:Y:S02]  /*a720*/  LDG.E.U16 R4, [R4.64] ;  /* 0x0000002404047981 */ /* 0x000ee4000c1e1500 */
[----:B---3--:R0:W3:Y:S01]  /*a730*/  I2F.F64.S16 R22, R4 ;  /* 0x0000000400167312 */ /* 0x0080e20000101c00 */
[----:B------:R-:W-:Y:S05]  /*a740*/  BRA `(.L_x_24969) ;  /* 0x00000d0000007947 */ /* 0x000fea0003800000 */
.L_x_24965:
        /* <DEDUP_REMOVED lines=10> */
.L_x_24973:
[----:B------:R-:W3:Y:S02]  /*a7f0*/  LDG.E.U16 R0, [R4.64] ;  /* 0x0000002404007981 */ /* 0x000ee4000c1e1500 */
[----:B---3--:R-:W-:-:S05]  /*a800*/  HADD2.F32 R0, -RZ, R0.H0_H0 ;  /* 0x20000000ff007230 */ /* 0x008fca0000004100 */
[----:B------:R-:W-:-:S04]  /*a810*/  FMUL.FTZ R0, R0, 1 ;  /* 0x3f80000000007820 */ /* 0x000fc80000410000 */
[----:B------:R0:W3:Y:S01]  /*a820*/  F2F.F64.F32 R22, R0 ;  /* 0x0000000000167310 */ /* 0x0000e20000201800 */
[----:B------:R-:W-:Y:S05]  /*a830*/  BRA `(.L_x_24969) ;  /* 0x00000c1000007947 */ /* 0x000fea0003800000 */
.L_x_24972:
        /* <DEDUP_REMOVED lines=10> */
.L_x_24975:
[----:B------:R-:W3:Y:S02]  /*a8e0*/  LDG.E.U16 R4, [R4.64] ;  /* 0x0000002404047981 */ /* 0x000ee4000c1e1500 */
[----:B---3--:R-:W-:-:S05]  /*a8f0*/  HADD2.F32 R0, -RZ, R4.H0_H0 ;  /* 0x20000004ff007230 */ /* 0x008fca0000004100 */
[----:B------:R-:W-:-:S04]  /*a900*/  FMUL.FTZ R0, R0, 1 ;  /* 0x3f80000000007820 */ /* 0x000fc80000410000 */
[----:B------:R0:W3:Y:S01]  /*a910*/  F2F.F64.F32 R22, R0 ;  /* 0x0000000000167310 */ /* 0x0000e20000201800 */
[----:B------:R-:W-:Y:S05]  /*a920*/  BRA `(.L_x_24969) ;  /* 0x00000b2000007947 */ /* 0x000fea0003800000 */
.L_x_24974:
[----:B------:R0:W5:Y:S01]  /*a930*/  LDG.E.64 R22, [R4.64] ;  /* 0x0000002404167981 */ /* 0x000162000c1e1b00 */
[----:B------:R-:W-:Y:S05]  /*a940*/  BRA `(.L_x_24969) ;  /* 0x00000b0000007947 */ /* 0x000fea0003800000 */
.L_x_24964:
        /* <DEDUP_REMOVED lines=13> */
.L_x_24978:
[----:B------:R0:W5:Y:S01]  /*aa20*/  LDG.E.64 R22, [R4.64] ;  /* 0x0000002404167981 */ /* 0x000162000c1e1b00 */
[----:B------:R-:W-:Y:S05]  /*aa30*/  BRA `(.L_x_24969) ;  /* 0x00000a1000007947 */ /* 0x000fea0003800000 */
.L_x_24977:
        /* <DEDUP_REMOVED lines=28> */
.L_x_24980:
        /* <DEDUP_REMOVED lines=15> */
.L_x_24979:
[----:B------:R-:W3:Y:S02]  /*acf0*/  LDG.E.U16 R0, [R4.64] ;  /* 0x0000002404007981 */ /* 0x000ee4000c1e1500 */
[----:B---3--:R-:W-:-:S05]  /*ad00*/  PRMT R0, RZ, 0x5410, R0 ;  /* 0x00005410ff007816 */ /* 0x008fca0000000000 */
[----:B------:R-:W-:-:S04]  /*ad10*/  FMUL.FTZ R0, R0, 1 ;  /* 0x3f80000000007820 */ /* 0x000fc80000410000 */
[----:B------:R0:W3:Y:S01]  /*ad20*/  F2F.F64.F32 R22, R0 ;  /* 0x0000000000167310 */ /* 0x0000e20000201800 */
[----:B------:R-:W-:Y:S05]  /*ad30*/  BRA `(.L_x_24969) ;  /* 0x0000071000007947 */ /* 0x000fea0003800000 */
.L_x_24976:
        /* <DEDUP_REMOVED lines=11> */
.L_x_24983:
        /* <DEDUP_REMOVED lines=21> */
.L_x_24987:
[----:B------:R-:W-:Y:S05]  /*af40*/  BSYNC B1 ;  /* 0x0000000000017941 */ /* 0x000fea0003800000 */
.L_x_24986:
[----:B------:R-:W-:Y:S01]  /*af50*/  LEA R5, R0, 0x3b800000, 0x17 ;  /* 0x3b80000000057811 */ /* 0x000fe200078eb8ff */
[----:B------:R-:W-:-:S05]  /*af60*/  IMAD.SHL.U32 R0, R3, 0x100000, RZ ;  /* 0x0010000003007824 */ /* 0x000fca00078e00ff */
[----:B------:R-:W-:Y:S02]  /*af70*/  LOP3.LUT R0, R5, R0, R6, 0xfe, !PT ;  /* 0x0000000005007212 */ /* 0x000fe400078efe06 */
.L_x_24985:
[----:B------:R-:W-:Y:S05]  /*af80*/  BSYNC B0 ;  /* 0x0000000000007941 */ /* 0x000fea0003800000 */
.L_x_24984:
[----:B------:R-:W-:-:S04]  /*af90*/  FMUL.FTZ R0, R0, 1 ;  /* 0x3f80000000007820 */ /* 0x000fc80000410000 */
[----:B------:R0:W3:Y:S01]  /*afa0*/  F2F.F64.F32 R22, R0 ;  /* 0x0000000000167310 */ /* 0x0000e20000201800 */
[----:B------:R-:W-:Y:S05]  /*afb0*/  BRA `(.L_x_24969) ;  /* 0x0000049000007947 */ /* 0x000fea0003800000 */
.L_x_24982:
        /* <DEDUP_REMOVED lines=21> */
.L_x_24991:
[----:B------:R-:W-:Y:S05]  /*b110*/  BSYNC B1 ;  /* 0x0000000000017941 */ /* 0x000fea0003800000 */
.L_x_24990:
[----:B------:R-:W-:Y:S01]  /*b120*/  LEA R5, R0, 0x37800000, 0x17 ;  /* 0x3780000000057811 */ /* 0x000fe200078eb8ff */
[----:B------:R-:W-:-:S05]  /*b130*/  IMAD.SHL.U32 R0, R3, 0x200000, RZ ;  /* 0x0020000003007824 */ /* 0x000fca00078e00ff */
[----:B------:R-:W-:Y:S02]  /*b140*/  LOP3.LUT R0, R5, R0, R6, 0xfe, !PT ;  /* 0x0000000005007212 */ /* 0x000fe400078efe06 */
.L_x_24989:
[----:B------:R-:W-:Y:S05]  /*b150*/  BSYNC B0 ;  /* 0x0000000000007941 */ /* 0x000fea0003800000 */
.L_x_24988:
[----:B------:R-:W-:-:S04]  /*b160*/  FMUL.FTZ R0, R0, 1 ;  /* 0x3f80000000007820 */ /* 0x000fc80000410000 */
[----:B------:R0:W3:Y:S01]  /*b170*/  F2F.F64.F32 R22, R0 ;  /* 0x0000000000167310 */ /* 0x0000e20000201800 */
[----:B------:R-:W-:Y:S05]  /*b180*/  BRA `(.L_x_24969) ;  /* 0x000002c000007947 */ /* 0x000fea0003800000 */
.L_x_24981:
        /* <DEDUP_REMOVED lines=14> */
.L_x_24995:
[----:B------:R-:W-:Y:S05]  /*b270*/  BSYNC B0 ;  /* 0x0000000000007941 */ /* 0x000fea0003800000 */
.L_x_24994:
[----:B------:R-:W-:-:S04]  /*b280*/  FMUL.FTZ R0, R0, 1 ;  /* 0x3f80000000007820 */ /* 0x000fc80000410000 */
[----:B------:R0:W3:Y:S01]  /*b290*/  F2F.F64.F32 R22, R0 ;  /* 0x0000000000167310 */ /* 0x0000e20000201800 */
[----:B------:R-:W-:Y:S05]  /*b2a0*/  BRA `(.L_x_24969) ;  /* 0x000001a000007947 */ /* 0x000fea0003800000 */
.L_x_24968:
        /* <DEDUP_REMOVED lines=21> */
.L_x_24993:
[----:B------:R-:W3:Y:S02]  /*b400*/  LDG.E.64 R22, [R4.64] ;  /* 0x0000002404167981 */ /* 0x000ee4000c1e1b00 */
[----:B---3--:R-:W0:Y:S01]  /*b410*/  I2F.F64.U64 R22, R22 ;  /* 0x0000001600167312 */ /* 0x008e220000301800 */
[----:B------:R-:W-:Y:S05]  /*b420*/  BRA `(.L_x_24969) ;  /* 0x0000002000007947 */ /* 0x000fea0003800000 */
.L_x_24992:
[----:B------:R-:W3:Y:S02]  /*b430*/  LDG.E R4, [R4.64] ;  /* 0x0000002404047981 */ /* 0x000ee4000c1e1900 */
[----:B---3--:R0:W3:Y:S02]  /*b440*/  I2F.F64.U32 R22, R4 ;  /* 0x0000000400167312 */ /* 0x0080e40000201800 */
.L_x_24969:
        /* <DEDUP_REMOVED lines=17> */
.L_x_24999:
[----:B------:R-:W4:Y:S02]  /*b560*/  LDG.E.U8 R4, [R4.64] ;  /* 0x0000002404047981 */ /* 0x000f24000c1e1100 */
[----:B----4-:R0:W4:Y:S01]  /*b570*/  I2F.F64.U16 R18, R4 ;  /* 0x0000000400127312 */ /* 0x0101220000101800 */
[----:B------:R-:W-:Y:S05]  /*b580*/  BRA `(.L_x_25001) ;  /* 0x00000df000007947 */ /* 0x000fea0003800000 */
.L_x_24998:
        /* <DEDUP_REMOVED lines=9> */
.L_x_25003:
[----:B------:R-:W4:Y:S02]  /*b620*/  LDG.E R4, [R4.64] ;  /* 0x0000002404047981 */ /* 0x000f24000c1e1900 */
[----:B----4-:R0:W4:Y:S01]  /*b630*/  I2F.F64 R18, R4 ;  /* 0x0000000400127312 */ /* 0x0101220000201c00 */
[----:B------:R-:W-:Y:S05]  /*b640*/  BRA `(.L_x_25001) ;  /* 0x00000d3000007947 */ /* 0x000fea0003800000 */
.L_x_25002:
[----:B------:R-:W4:Y:S02]  /*b650*/  LDG.E.U16 R4, [R4.64] ;  /* 0x0000002404047981 */ /* 0x000f24000c1e1500 */
[----:B----4-:R0:W4:Y:S01]  /*b660*/  I2F.F64.S16 R18, R4 ;  /* 0x0000000400127312 */ /* 0x0101220000101c00 */
[----:B------:R-:W-:Y:S05]  /*b670*/  BRA `(.L_x_25001) ;  /* 0x00000d0000007947 */ /* 0x000fea0003800000 */
.L_x_24997:
        /* <DEDUP_REMOVED lines=10> */
.L_x_25005:
[----:B------:R-:W4:Y:S02]  /*b720*/  LDG.E.U16 R0, [R4.64] ;  /* 0x0000002404007981 */ /* 0x000f24000c1e1500 */
[----:B----4-:R-:W-:-:S05]  /*b730*/  HADD2.F32 R0, -RZ, R0.H0_H0 ;  /* 0x20000000ff007230 */ /* 0x010fca0000004100 */
[----:B------:R-:W-:-:S04]  /*b740*/  FMUL.FTZ R0, R0, 1 ;  /* 0x3f80000000007820 */ /* 0x000fc80000410000 */
[----:B------:R0:W4:Y:S01]  /*b750*/  F2F.F64.F32 R18, R0 ;  /* 0x0000000000127310 */ /* 0x0001220000201800 */
[----:B------:R-:W-:Y:S05]  /*b760*/  BRA `(.L_x_25001) ;  /* 0x00000c1000007947 */ /* 0x000fea0003800000 */
.L_x_25004:
        /* <DEDUP_REMOVED lines=10> */
.L_x_25007:
[----:B------:R-:W4:Y:S02]  /*b810*/  LDG.E.U16 R4, [R4.64] ;  /* 0x0000002404047981 */ /* 0x000f24000c1e1500 */
[----:B----4-:R-:W-:-:S05]  /*b820*/  HADD2.F32 R0, -RZ, R4.H0_H0 ;  /* 0x20000004ff007230 */ /* 0x010fca0000004100 */
[----:B------:R-:W-:-:S04]  /*b830*/  FMUL.FTZ R0, R0, 1 ;  /* 0x3f80000000007820 */ /* 0x000fc80000410000 */
[----:B------:R0:W4:Y:S01]  /*b840*/  F2F.F64.F32 R18, R0 ;  /* 0x0000000000127310 */ /* 0x0001220000201800 */
[----:B------:R-:W-:Y:S05]  /*b850*/  BRA `(.L_x_25001) ;  /* 0x00000b2000007947 */ /* 0x000fea0003800000 */
.L_x_25006:
[----:B------:R0:W5:Y:S01]  /*b860*/  LDG.E.64 R18, [R4.64] ;  /* 0x0000002404127981 */ /* 0x000162000c1e1b00 */
[----:B------:R-:W-:Y:S05]  /*b870*/  BRA `(.L_x_25001) ;  /* 0x00000b0000007947 */ /* 0x000fea0003800000 */
.L_x_24996:
        /* <DEDUP_REMOVED lines=13> */
.L_x_25010:
[----:B------:R0:W5:Y:S01]  /*b950*/  LDG.E.64 R18, [R4.64] ;  /* 0x0000002404127981 */ /* 0x000162000c1e1b00 */
[----:B------:R-:W-:Y:S05]  /*b960*/  BRA `(.L_x_25001) ;  /* 0x00000a1000007947 */ /* 0x000fea0003800000 */
.L_x_25009:
        /* <DEDUP_REMOVED lines=28> */
.L_x_25012:
        /* <DEDUP_REMOVED lines=15> */
.L_x_25011:
[----:B------:R-:W4:Y:S02]  /*bc20*/  LDG.E.U16 R0, [R4.64] ;  /* 0x0000002404007981 */ /* 0x000f24000c1e1500 */
[----:B----4-:R-:W-:-:S05]  /*bc30*/  PRMT R0, RZ, 0x5410, R0 ;  /* 0x00005410ff007816 */ /* 0x010fca0000000000 */
[----:B------:R-:W-:-:S04]  /*bc40*/  FMUL.FTZ R0, R0, 1 ;  /* 0x3f80000000007820 */ /* 0x000fc80000410000 */
[----:B------:R0:W4:Y:S01]  /*bc50*/  F2F.F64.F32 R18, R0 ;  /* 0x0000000000127310 */ /* 0x0001220000201800 */
[----:B------:R-:W-:Y:S05]  /*bc60*/  BRA `(.L_x_25001) ;  /* 0x0000071000007947 */ /* 0x000fea0003800000 */
.L_x_25008:
        /* <DEDUP_REMOVED lines=11> */
.L_x_25015:
        /* <DEDUP_REMOVED lines=21> */
.L_x_25019:
[----:B------:R-:W-:Y:S05]  /*be70*/  BSYNC B1 ;  /* 0x0000000000017941 */ /* 0x000fea0003800000 */
.L_x_25018:
[----:B------:R-:W-:Y:S01]  /*be80*/  LEA R5, R0, 0x3b800000, 0x17 ;  /* 0x3b80000000057811 */ /* 0x000fe200078eb8ff */
[----:B------:R-:W-:-:S05]  /*be90*/  IMAD.SHL.U32 R0, R3, 0x100000, RZ ;  /* 0x0010000003007824 */ /* 0x000fca00078e00ff */
[----:B------:R-:W-:Y:S02]  /*bea0*/  LOP3.LUT R0, R5, R0, R6, 0xfe, !PT ;  /* 0x0000000005007212 */ /* 0x000fe400078efe06 */
.L_x_25017:
[----:B------:R-:W-:Y:S05]  /*beb0*/  BSYNC B0 ;  /* 0x0000000000007941 */ /* 0x000fea0003800000 */
.L_x_25016:
[----:B------:R-:W-:-:S04]  /*bec0*/  FMUL.FTZ R0, R0, 1 ;  /* 0x3f80000000007820 */ /* 0x000fc80000410000 */
[----:B------:R0:W4:Y:S01]  /*bed0*/  F2F.F64.F32 R18, R0 ;  /* 0x0000000000127310 */ /* 0x0001220000201800 */
[----:B------:R-:W-:Y:S05]  /*bee0*/  BRA `(.L_x_25001) ;  /* 0x0000049000007947 */ /* 0x000fea0003800000 */
.L_x_25014:
        /* <DEDUP_REMOVED lines=21> */
.L_x_25023:
[----:B------:R-:W-:Y:S05]  /*c040*/  BSYNC B1 ;  /* 0x0000000000017941 */ /* 0x000fea0003800000 */
.L_x_25022:
[----:B------:R-:W-:Y:S01]  /*c050*/  LEA R5, R0, 0x37800000, 0x17 ;  /* 0x3780000000057811 */ /* 0x000fe200078eb8ff */
[----:B------:R-:W-:-:S05]  /*c060*/  IMAD.SHL.U32 R0, R3, 0x200000, RZ ;  /* 0x0020000003007824 */ /* 0x000fca00078e00ff */
[----:B------:R-:W-:Y:S02]  /*c070*/  LOP3.LUT R0, R5, R0, R6, 0xfe, !PT ;  /* 0x0000000005007212 */ /* 0x000fe400078efe06 */
.L_x_25021:
[----:B------:R-:W-:Y:S05]  /*c080*/  BSYNC B0 ;  /* 0x0000000000007941 */ /* 0x000fea0003800000 */
.L_x_25020:
[----:B------:R-:W-:-:S04]  /*c090*/  FMUL.FTZ R0, R0, 1 ;  /* 0x3f80000000007820 */ /* 0x000fc80000410000 */
[----:B------:R0:W4:Y:S01]  /*c0a0*/  F2F.F64.F32 R18, R0 ;  /* 0x0000000000127310 */ /* 0x0001220000201800 */
[----:B------:R-:W-:Y:S05]  /*c0b0*/  BRA `(.L_x_25001) ;  /* 0x000002c000007947 */ /* 0x000fea0003800000 */
.L_x_25013:
        /* <DEDUP_REMOVED lines=14> */
.L_x_25027:
[----:B------:R-:W-:Y:S05]  /*c1a0*/  BSYNC B0 ;  /* 0x0000000000007941 */ /* 0x000fea0003800000 */
.L_x_25026:
[----:B------:R-:W-:-:S04]  /*c1b0*/  FMUL.FTZ R0, R0, 1 ;  /* 0x3f80000000007820 */ /* 0x000fc80000410000 */
[----:B------:R0:W4:Y:S01]  /*c1c0*/  F2F.F64.F32 R18, R0 ;  /* 0x0000000000127310 */ /* 0x0001220000201800 */
[----:B------:R-:W-:Y:S05]  /*c1d0*/  BRA `(.L_x_25001) ;  /* 0x000001a000007947 */ /* 0x000fea0003800000 */
.L_x_25000:
        /* <DEDUP_REMOVED lines=21> */
.L_x_25025:
[----:B------:R-:W4:Y:S02]  /*c330*/  LDG.E.64 R18, [R4.64] ;  /* 0x0000002404127981 */ /* 0x000f24000c1e1b00 */
[----:B----4-:R-:W0:Y:S01]  /*c340*/  I2F.F64.U64 R18, R18 ;  /* 0x0000001200127312 */ /* 0x010e220000301800 */
[----:B------:R-:W-:Y:S05]  /*c350*/  BRA `(.L_x_25001) ;  /* 0x0000002000007947 */ /* 0x000fea0003800000 */
.L_x_25024:
[----:B------:R-:W4:Y:S02]  /*c360*/  LDG.E R4, [R4.64] ;  /* 0x0000002404047981 */ /* 0x000f24000c1e1900 */
[----:B----4-:R0:W4:Y:S02]  /*c370*/  I2F.F64.U32 R18, R4 ;  /* 0x0000000400127312 */ /* 0x0101240000201800 */
.L_x_25001:
        /* <DEDUP_REMOVED lines=17> */
.L_x_25031:
[----:B----4-:R-:W4:Y:S02]  /*c490*/  LDG.E.U8 R2, [R2.64] ;  /* 0x0000002402027981 */ /* 0x010f24000c1e1100 */
[----:B----4-:R0:W4:Y:S01]  /*c4a0*/  I2F.F64.U16 R4, R2 ;  /* 0x0000000200047312 */ /* 0x0101220000101800 */
[----:B------:R-:W-:Y:S05]  /*c4b0*/  BRA `(.L_x_25033) ;  /* 0x00000df000007947 */ /* 0x000fea0003800000 */
.L_x_25030:
        /* <DEDUP_REMOVED lines=9> */
.L_x_25035:
[----:B----4-:R-:W4:Y:S02]  /*c550*/  LDG.E R2, [R2.64] ;  /* 0x0000002402027981 */ /* 0x010f24000c1e1900 */
[----:B----4-:R0:W4:Y:S01]  /*c560*/  I2F.F64 R4, R2 ;  /* 0x0000000200047312 */ /* 0x0101220000201c00 */
[----:B------:R-:W-:Y:S05]  /*c570*/  BRA `(.L_x_25033) ;  /* 0x00000d3000007947 */ /* 0x000fea0003800000 */
.L_x_25034:
[----:B----4-:R-:W4:Y:S02]  /*c580*/  LDG.E.U16 R2, [R2.64] ;  /* 0x0000002402027981 */ /* 0x010f24000c1e1500 */
[----:B----4-:R0:W4:Y:S01]  /*c590*/  I2F.F64.S16 R4, R2 ;  /* 0x0000000200047312 */ /* 0x0101220000101c00 */
[----:B------:R-:W-:Y:S05]  /*c5a0*/  BRA `(.L_x_25033) ;  /* 0x00000d0000007947 */ /* 0x000fea0003800000 */
.L_x_25029:
        /* <DEDUP_REMOVED lines=10> */
.L_x_25037:
[----:B----4-:R-:W4:Y:S02]  /*c650*/  LDG.E.U16 R0, [R2.64] ;  /* 0x0000002402007981 */ /* 0x010f24000c1e1500 */
[----:B----4-:R-:W-:-:S05]  /*c660*/  HADD2.F32 R0, -RZ, R0.H0_H0 ;  /* 0x20000000ff007230 */ /* 0x010fca0000004100 */
[----:B------:R-:W-:-:S04]  /*c670*/  FMUL.FTZ R0, R0, 1 ;  /* 0x3f80000000007820 */ /* 0x000fc80000410000 */
[----:B------:R0:W4:Y:S01]  /*c680*/  F2F.F64.F32 R4, R0 ;  /* 0x0000000000047310 */ /* 0x0001220000201800 */
[----:B------:R-:W-:Y:S05]  /*c690*/  BRA `(.L_x_25033) ;  /* 0x00000c1000007947 */ /* 0x000fea0003800000 */
.L_x_25036:
        /* <DEDUP_REMOVED lines=10> */
.L_x_25039:
[----:B----4-:R-:W4:Y:S02]  /*c740*/  LDG.E.U16 R2, [R2.64] ;  /* 0x0000002402027981 */ /* 0x010f24000c1e1500 */
[----:B----4-:R-:W-:-:S05]  /*c750*/  HADD2.F32 R0, -RZ, R2.H0_H0 ;  /* 0x20000002ff007230 */ /* 0x010fca0000004100 */
[----:B------:R-:W-:-:S04]  /*c760*/  FMUL.FTZ R0, R0, 1 ;  /* 0x3f80000000007820 */ /* 0x000fc80000410000 */
[----:B------:R0:W4:Y:S01]  /*c770*/  F2F.F64.F32 R4, R0 ;  /* 0x0000000000047310 */ /* 0x0001220000201800 */
[----:B------:R-:W-:Y:S05]  /*c780*/  BRA `(.L_x_25033) ;  /* 0x00000b2000007947 */ /* 0x000fea0003800000 */
.L_x_25038:
[----:B------:R0:W5:Y:S01]  /*c790*/  LDG.E.64 R4, [R2.64] ;  /* 0x0000002402047981 */ /* 0x000162000c1e1b00 */
[----:B------:R-:W-:Y:S05]  /*c7a0*/  BRA `(.L_x_25033) ;  /* 0x00000b0000007947 */ /* 0x000fea0003800000 */
.L_x_25028:
        /* <DEDUP_REMOVED lines=13> */
.L_x_25042:
[----:B------:R0:W5:Y:S01]  /*c880*/  LDG.E.64 R4, [R2.64] ;  /* 0x0000002402047981 */ /* 0x000162000c1e1b00 */
[----:B------:R-:W-:Y:S05]  /*c890*/  BRA `(.L_x_25033) ;  /* 0x00000a1000007947 */ /* 0x000fea0003800000 */
.L_x_25041:
        /* <DEDUP_REMOVED lines=28> */
.L_x_25044:
        /* <DEDUP_REMOVED lines=15> */
.L_x_25043:
[----:B----4-:R-:W4:Y:S02]  /*cb50*/  LDG.E.U16 R0, [R2.64] ;  /* 0x0000002402007981 */ /* 0x010f24000c1e1500 */
[----:B----4-:R-:W-:-:S05]  /*cb60*/  PRMT R0, RZ, 0x5410, R0 ;  /* 0x00005410ff007816 */ /* 0x010fca0000000000 */
[----:B------:R-:W-:-:S04]  /*cb70*/  FMUL.FTZ R0, R0, 1 ;  /* 0x3f80000000007820 */ /* 0x000fc80000410000 */
[----:B------:R0:W4:Y:S01]  /*cb80*/  F2F.F64.F32 R4, R0 ;  /* 0x0000000000047310 */ /* 0x0001220000201800 */
[----:B------:R-:W-:Y:S05]  /*cb90*/  BRA `(.L_x_25033) ;  /* 0x0000071000007947 */ /* 0x000fea0003800000 */
.L_x_25040:
        /* <DEDUP_REMOVED lines=11> */
.L_x_25047:
        /* <DEDUP_REMOVED lines=21> */
.L_x_25051:
[----:B------:R-:W-:Y:S05]  /*cda0*/  BSYNC B1 ;  /* 0x0000000000017941 */ /* 0x000fea0003800000 */
.L_x_25050:
[----:B------:R-:W-:Y:S01]  /*cdb0*/  LEA R3, R0, 0x3b800000, 0x17 ;  /* 0x3b80000000037811 */ /* 0x000fe200078eb8ff */
[----:B------:R-:W-:-:S05]  /*cdc0*/  IMAD.SHL.U32 R0, R2, 0x100000, RZ ;  /* 0x0010000002007824 */ /* 0x000fca00078e00ff */
[----:B------:R-:W-:Y:S02]  /*cdd0*/  LOP3.LUT R0, R3, R0, R4, 0xfe, !PT ;  /* 0x0000000003007212 */ /* 0x000fe400078efe04 */
.L_x_25049:
[----:B------:R-:W-:Y:S05]  /*cde0*/  BSYNC B0 ;  /* 0x0000000000007941 */ /* 0x000fea0003800000 */
.L_x_25048:
[----:B------:R-:W-:-:S04]  /*cdf0*/  FMUL.FTZ R0, R0, 1 ;  /* 0x3f80000000007820 */ /* 0x000fc80000410000 */
[----:B------:R0:W4:Y:S01]  /*ce00*/  F2F.F64.F32 R4, R0 ;  /* 0x0000000000047310 */ /* 0x0001220000201800 */
[----:B------:R-:W-:Y:S05]  /*ce10*/  BRA `(.L_x_25033) ;  /* 0x0000049000007947 */ /* 0x000fea0003800000 */
.L_x_25046:
        /* <DEDUP_REMOVED lines=21> */
.L_x_25055:
[----:B------:R-:W-:Y:S05]  /*cf70*/  BSYNC B1 ;  /* 0x0000000000017941 */ /* 0x000fea0003800000 */
.L_x_25054:
[----:B------:R-:W-:Y:S01]  /*cf80*/  LEA R3, R0, 0x37800000, 0x17 ;  /* 0x3780000000037811 */ /* 0x000fe200078eb8ff */
[----:B------:R-:W-:-:S05]  /*cf90*/  IMAD.SHL.U32 R0, R2, 0x200000, RZ ;  /* 0x0020000002007824 */ /* 0x000fca00078e00ff */
[----:B------:R-:W-:Y:S02]  /*cfa0*/  LOP3.LUT R0, R3, R0, R4, 0xfe, !PT ;  /* 0x0000000003007212 */ /* 0x000fe400078efe04 */
.L_x_25053:
[----:B------:R-:W-:Y:S05]  /*cfb0*/  BSYNC B0 ;  /* 0x0000000000007941 */ /* 0x000fea0003800000 */
.L_x_25052:
[----:B------:R-:W-:-:S04]  /*cfc0*/  FMUL.FTZ R0, R0, 1 ;  /* 0x3f80000000007820 */ /* 0x000fc80000410000 */
[----:B------:R0:W4:Y:S01]  /*cfd0*/  F2F.F64.F32 R4, R0 ;  /* 0x0000000000047310 */ /* 0x0001220000201800 */
[----:B------:R-:W-:Y:S05]  /*cfe0*/  BRA `(.L_x_25033) ;  /* 0x000002c000007947 */ /* 0x000fea0003800000 */
.L_x_25045:
        /* <DEDUP_REMOVED lines=14> */
.L_x_25059:
[----:B------:R-:W-:Y:S05]  /*d0d0*/  BSYNC B0 ;  /* 0x0000000000007941 */ /* 0x000fea0003800000 */
.L_x_25058:
[----:B------:R-:W-:-:S04]  /*d0e0*/  FMUL.FTZ R0, R0, 1 ;  /* 0x3f80000000007820 */ /* 0x000fc80000410000 */
[----:B------:R0:W4:Y:S01]  /*d0f0*/  F2F.F64.F32 R4, R0 ;  /* 0x0000000000047310 */ /* 0x0001220000201800 */
[----:B------:R-:W-:Y:S05]  /*d100*/  BRA `(.L_x_25033) ;  /* 0x000001a000007947 */ /* 0x000fea0003800000 */
.L_x_25032:
        /* <DEDUP_REMOVED lines=21> */
.L_x_25057:
[----:B----4-:R-:W4:Y:S02]  /*d260*/  LDG.E.64 R4, [R2.64] ;  /* 0x0000002402047981 */ /* 0x010f24000c1e1b00 */
[----:B----4-:R-:W0:Y:S01]  /*d270*/  I2F.F64.U64 R4, R4 ;  /* 0x0000000400047312 */ /* 0x010e220000301800 */
[----:B------:R-:W-:Y:S05]  /*d280*/  BRA `(.L_x_25033) ;  /* 0x0000002000007947 */ /* 0x000fea0003800000 */
.L_x_25056:
[----:B----4-:R-:W4:Y:S02]  /*d290*/  LDG.E R2, [R2.64] ;  /* 0x0000002402027981 */ /* 0x010f24000c1e1900 */
[----:B----4-:R0:W4:Y:S02]  /*d2a0*/  I2F.F64.U32 R4, R2 ;  /* 0x0000000200047312 */ /* 0x0101240000201800 */
.L_x_25033:
[----:B0-----:R-:W0:Y:S01]  /*d2b0*/  LDC.U8 R2, c[0x0][0x521] ;  /* 0x00014840ff027b82 */ /* 0x001e220000000000 */
[----:B-1--45:R-:W1:-:S06]  /*d2c0*/  DADD R18, -R18, R28 ;  /* 0x0000000012127229 */ /* 0x032e4c000000011c */
[----:B-12---:R-:W1:-:S06]  /*d2d0*/  DMUL R18, R18, R24 ;  /* 0x0000001812127228 */ /* 0x006e4c0000000000 */
[----:B-1-3--:R1:W2:Y:S01]  /*d2e0*/  DFMA R4, R18, R4, R22 ;  /* 0x000000041204722b */ /* 0x00a2a20000000016 */
        /* <DEDUP_REMOVED lines=14> */
.L_x_25063:
[----:B------:R-:W0:Y:S02]  /*d3d0*/  F2I.S64.F64.TRUNC R4, R4 ;  /* 0x0000000400047311 */ /* 0x000e24000030d900 */
[----:B0-----:R-:W-:-:S05]  /*d3e0*/  IMAD.MOV.U32 R3, RZ, RZ, R4 ;  /* 0x000000ffff037224 */ /* 0x001fca00078e0004 */
[----:B------:R0:W-:Y:S01]  /*d3f0*/  STG.E.U8 [R16.64], R3 ;  /* 0x0000000310007986 */ /* 0x0001e2000c101124 */
[----:B------:R-:W-:Y:S05]  /*d400*/  BRA `(.L_x_25065) ;  /* 0x00000ed000007947 */ /* 0x000fea0003800000 */
.L_x_25062:
        /* <DEDUP_REMOVED lines=9> */
.L_x_25067:
[----:B------:R-:W0:Y:S02]  /*d4a0*/  F2I.F64.TRUNC R5, R4 ;  /* 0x0000000400057311 */ /* 0x000e24000030d100 */
[----:B0-----:R0:W-:Y:S01]  /*d4b0*/  STG.E [R16.64], R5 ;  /* 0x0000000510007986 */ /* 0x0011e2000c101924 */
[----:B------:R-:W-:Y:S05]  /*d4c0*/  BRA `(.L_x_25065) ;  /* 0x00000e1000007947 */ /* 0x000fea0003800000 */
.L_x_25066:
[----:B------:R-:W0:Y:S02]  /*d4d0*/  F2I.F64.TRUNC R5, R4 ;  /* 0x0000000400057311 */ /* 0x000e24000030d100 */
[----:B0-----:R0:W-:Y:S01]  /*d4e0*/  STG.E.U16 [R16.64], R5 ;  /* 0x0000000510007986 */ /* 0x0011e2000c101524 */
[----:B------:R-:W-:Y:S05]  /*d4f0*/  BRA `(.L_x_25065) ;  /* 0x00000de000007947 */ /* 0x000fea0003800000 */
.L_x_25061:
        /* <DEDUP_REMOVED lines=11> */
.L_x_25069:
[----:B------:R-:W0:Y:S01]  /*d5b0*/  F2F.F32.F64 R0, R4 ;  /* 0x0000000400007310 */ /* 0x000e220000301000 */
[----:B------:R-:W0:-:S14]  /*d5c0*/  DSETP.GEU.AND P0, PT, |R4|, c[0x2][0x0], PT ;  /* 0x008000000400762a */ /* 0x000e1c0003f0e200 */
[----:B0-----:R-:W-:-:S05]  /*d5d0*/  @!P0 FMUL R0, R0, 1.175494350822287508e-38 ;  /* 0x0080000000008820 */ /* 0x001fca0000400000 */
[----:B------:R-:W-:-:S05]  /*d5e0*/  F2FP.PACK_AB R0, RZ, R0 ;  /* 0x00000000ff00723e */ /* 0x000fca00000000ff */
[----:B------:R0:W-:Y:S01]  /*d5f0*/  STG.E.U16 [R16.64], R0 ;  /* 0x0000000010007986 */ /* 0x0001e2000c101524 */
[----:B------:R-:W-:Y:S05]  /*d600*/  BRA `(.L_x_25065) ;  /* 0x00000cd000007947 */ /* 0x000fea0003800000 */
.L_x_25068:
        /* <DEDUP_REMOVED lines=12> */
.L_x_25071:
[----:B------:R-:W0:Y:S01]  /*d6d0*/  F2F.F32.F64 R0, R4 ;  /* 0x0000000400007310 */ /* 0x000e220000301000 */
[----:B------:R-:W0:-:S14]  /*d6e0*/  DSETP.GEU.AND P0, PT, |R4|, c[0x2][0x0], PT ;  /* 0x008000000400762a */ /* 0x000e1c0003f0e200 */
[----:B0-----:R-:W-:-:S05]  /*d6f0*/  @!P0 FMUL R0, R0, 1.175494350822287508e-38 ;  /* 0x0080000000008820 */ /* 0x001fca0000400000 */
[----:B------:R-:W-:-:S04]  /*d700*/  F2FP.PACK_AB R3, RZ, R0 ;  /* 0x00000000ff03723e */ /* 0x000fc800000000ff */
[----:B------:R-:W-:-:S05]  /*d710*/  PRMT R3, R3, 0x5410, RZ ;  /* 0x0000541003037816 */ /* 0x000fca00000000ff */
[----:B------:R0:W-:Y:S01]  /*d720*/  STG.E [R16.64], R3 ;  /* 0x0000000310007986 */ /* 0x0001e2000c101924 */
[----:B------:R-:W-:Y:S05]  /*d730*/  BRA `(.L_x_25065) ;  /* 0x00000ba000007947 */ /* 0x000fea0003800000 */
.L_x_25070:
[----:B------:R0:W-:Y:S01]  /*d740*/  STG.E.64 [R16.64], R4 ;  /* 0x0000000410007986 */ /* 0x0001e2000c101b24 */
[----:B------:R-:W-:Y:S05]  /*d750*/  BRA `(.L_x_25065) ;  /* 0x00000b8000007947 */ /* 0x000fea0003800000 */
.L_x_25060:
        /* <DEDUP_REMOVED lines=12> */
.L_x_25074:
[----:B------:R-:W-:-:S05]  /*d820*/  CS2R R6, SRZ ;  /* 0x0000000000067805 */ /* 0x000fca000001ff00 */
[----:B------:R0:W-:Y:S01]  /*d830*/  STG.E.128 [R16.64], R4 ;  /* 0x0000000410007986 */ /* 0x0001e2000c101d24 */
[----:B------:R-:W-:Y:S05]  /*d840*/  BRA `(.L_x_25065) ;  /* 0x00000a9000007947 */ /* 0x000fea0003800000 */
.L_x_25073:
        /* <DEDUP_REMOVED lines=23> */
.L_x_25078:
[----:B------:R-:W-:Y:S05]  /*d9c0*/  BSYNC B0 ;  /* 0x0000000000007941 */ /* 0x000fea0003800000 */
.L_x_25077:
[----:B------:R-:W-:-:S05]  /*d9d0*/  LOP3.LUT R3, R0, R3, RZ, 0xfc, !PT ;  /* 0x0000000300037212 */ /* 0x000fca00078efcff */
[----:B------:R0:W-:Y:S01]  /*d9e0*/  STG.E.U8 [R16.64], R3 ;  /* 0x0000000310007986 */ /* 0x0001e2000c101124 */
[----:B------:R-:W-:Y:S05]  /*d9f0*/  BRA `(.L_x_25065) ;  /* 0x000008e000007947 */ /* 0x000fea0003800000 */
.L_x_25076:
        /* <DEDUP_REMOVED lines=15> */
.L_x_25080:
[----:B------:R-:W-:Y:S01]  /*daf0*/  IMAD.MOV.U32 R0, RZ, RZ, 0x7f ;  /* 0x0000007fff007424 */ /* 0x000fe200078e00ff */
[----:B------:R-:W-:-:S04]  /*db00*/  ISETP.GT.U32.AND P0, PT, R2, 0x7f800000, PT ;  /* 0x7f8000000200780c */ /* 0x000fc80003f04070 */
[----:B------:R-:W-:-:S04]  /*db10*/  SEL R0, R0, 0x7c, P0 ;  /* 0x0000007c00007807 */ /* 0x000fc80000000000 */
.L_x_25081:
[----:B------:R-:W-:Y:S05]  /*db20*/  BSYNC B0 ;  /* 0x0000000000007941 */ /* 0x000fea0003800000 */
.L_x_25079:
[----:B------:R-:W-:-:S04]  /*db30*/  LOP3.LUT R2, R3, 0x80000000, RZ, 0xc0, !PT ;  /* 0x8000000003027812 */ /* 0x000fc800078ec0ff */
[----:B------:R-:W-:-:S04]  /*db40*/  SHF.R.U32.HI R3, RZ, 0x18, R2 ;  /* 0x00000018ff037819 */ /* 0x000fc80000011602 */
[----:B------:R-:W-:-:S05]  /*db50*/  LOP3.LUT R3, R0, R3, RZ, 0xfc, !PT ;  /* 0x0000000300037212 */ /* 0x000fca00078efcff */
[----:B------:R0:W-:Y:S01]  /*db60*/  STG.E.U8 [R16.64], R3 ;  /* 0x0000000310007986 */ /* 0x0001e2000c101124 */
[----:B------:R-:W-:Y:S05]  /*db70*/  BRA `(.L_x_25065) ;  /* 0x0000076000007947 */ /* 0x000fea0003800000 */
.L_x_25075:
[----:B------:R-:W0:Y:S01]  /*db80*/  F2F.F32.F64 R0, R4 ;  /* 0x0000000400007310 */ /* 0x000e220000301000 */
[----:B------:R-:W0:-:S14]  /*db90*/  DSETP.GEU.AND P0, PT, |R4|, c[0x2][0x0], PT ;  /* 0x008000000400762a */ /* 0x000e1c0003f0e200 */
[----:B0-----:R-:W-:-:S05]  /*dba0*/  @!P0 FMUL R0, R0, 1.175494350822287508e-38 ;  /* 0x0080000000008820 */ /* 0x001fca0000400000 */
[----:B------:R-:W-:-:S05]  /*dbb0*/  F2FP.BF16.PACK_AB R0, RZ, R0 ;  /* 0x00000000ff00723e */ /* 0x000fca00000010ff */
[----:B------:R0:W-:Y:S01]  /*dbc0*/  STG.E.U16 [R16.64], R0 ;  /* 0x0000000010007986 */ /* 0x0001e2000c101524 */
[----:B------:R-:W-:Y:S05]  /*dbd0*/  BRA `(.L_x_25065) ;  /* 0x0000070000007947 */ /* 0x000fea0003800000 */
.L_x_25072:
        /* <DEDUP_REMOVED lines=11> */
.L_x_25084:
        /* <DEDUP_REMOVED lines=19> */
.L_x_25087:
[----:B------:R-:W-:-:S04]  /*ddc0*/  LOP3.LUT R2, R3, 0x80000000, RZ, 0xc0, !PT ;  /* 0x8000000003027812 */ /* 0x000fc800078ec0ff */
[----:B------:R-:W-:-:S04]  /*ddd0*/  SHF.R.U32.HI R3, RZ, 0x18, R2 ;  /* 0x00000018ff037819 */ /* 0x000fc80000011602 */
[----:B------:R-:W-:-:S04]  /*dde0*/  LOP3.LUT R0, R0, R3, RZ, 0xfc, !PT ;  /* 0x0000000300007212 */ /* 0x000fc800078efcff */
[----:B------:R-:W-:Y:S02]  /*ddf0*/  PRMT R8, R0, 0x7610, R8 ;  /* 0x0000761000087816 */ /* 0x000fe40000000008 */
.L_x_25086:
[----:B------:R-:W-:Y:S05]  /*de00*/  BSYNC B0 ;  /* 0x0000000000007941 */ /* 0x000fea0003800000 */
.L_x_25085:
[----:B------:R0:W-:Y:S01]  /*de10*/  STG.E.U8 [R16.64], R8 ;  /* 0x0000000810007986 */ /* 0x0001e2000c101124 */
[----:B------:R-:W-:Y:S05]  /*de20*/  BRA `(.L_x_25065) ;  /* 0x000004b000007947 */ /* 0x000fea0003800000 */
.L_x_25083:
        /* <DEDUP_REMOVED lines=19> */
.L_x_25090:
[----:B------:R-:W-:-:S04]  /*df60*/  LOP3.LUT R2, R3, 0x80000000, RZ, 0xc0, !PT ;  /* 0x8000000003027812 */ /* 0x000fc800078ec0ff */
[----:B------:R-:W-:-:S04]  /*df70*/  SHF.R.U32.HI R3, RZ, 0x18, R2 ;  /* 0x00000018ff037819 */ /* 0x000fc80000011602 */
[----:B------:R-:W-:-:S04]  /*df80*/  LOP3.LUT R0, R0, R3, RZ, 0xfc, !PT ;  /* 0x0000000300007212 */ /* 0x000fc800078efcff */
[----:B------:R-:W-:Y:S02]  /*df90*/  PRMT R8, R0, 0x7610, R8 ;  /* 0x0000761000087816 */ /* 0x000fe40000000008 */
.L_x_25089:
[----:B------:R-:W-:Y:S05]  /*dfa0*/  BSYNC B0 ;  /* 0x0000000000007941 */ /* 0x000fea0003800000 */
.L_x_25088:
[----:B------:R0:W-:Y:S01]  /*dfb0*/  STG.E.U8 [R16.64], R8 ;  /* 0x0000000810007986 */ /* 0x0001e2000c101124 */
[----:B------:R-:W-:Y:S05]  /*dfc0*/  BRA `(.L_x_25065) ;  /* 0x0000031000007947 */ /* 0x000fea0003800000 */
.L_x_25082:
        /* <DEDUP_REMOVED lines=24> */
.L_x_25064:
        /* <DEDUP_REMOVED lines=20> */
.L_x_25092:
[----:B------:R-:W0:Y:S02]  /*e290*/  F2I.U64.F64.TRUNC R4, R4 ;  /* 0x0000000400047311 */ /* 0x000e24000030d800 */
[----:B0-----:R0:W-:Y:S01]  /*e2a0*/  STG.E.64 [R16.64], R4 ;  /* 0x0000000410007986 */ /* 0x0011e2000c101b24 */
[----:B------:R-:W-:Y:S05]  /*e2b0*/  BRA `(.L_x_25065) ;  /* 0x0000002000007947 */ /* 0x000fea0003800000 */
.L_x_25091:
[----:B------:R-:W0:Y:S02]  /*e2c0*/  F2I.U32.F64.TRUNC R5, R4 ;  /* 0x0000000400057311 */ /* 0x000e24000030d000 */
[----:B0-----:R0:W-:Y:S02]  /*e2d0*/  STG.E [R16.64], R5 ;  /* 0x0000000510007986 */ /* 0x0011e4000c101924 */
.L_x_25065:
[----:B------:R-:W-:-:S04]  /*e2e0*/  IADD3 R27, R27, 0x80, RZ ;  /* 0x000000801b1b7810 */ /* 0x000fc80007ffe0ff */
[----:B------:R-:W-:-:S13]  /*e2f0*/  ISETP.GE.AND P0, PT, R27, c[0x0][0x160], PT ;  /* 0x000058001b007a0c */ /* 0x000fda0003f06270 */
[----:B------:R-:W-:Y:S05]  /*e300*/  @P0 BRA `(.L_x_24898) ;  /* 0x0000711000000947 */ /* 0x000fea0003800000 */
[----:B------:R-:W-:Y:S01]  /*e310*/  ISETP.NE.AND P0, PT, RZ, c[0x0][0x168], PT ;  /* 0x00005a00ff007a0c */ /* 0x000fe20003f05270 */
[----:B0-----:R-:W-:Y:S01]  /*e320*/  IMAD.MOV.U32 R2, RZ, RZ, RZ ;  /* 0x000000ffff027224 */ /* 0x001fe200078e00ff */
[----:B------:R-:W-:Y:S01]  /*e330*/  CS2R R18, SRZ ;  /* 0x0000000000127805 */ /* 0x000fe2000001ff00 */
        /* <DEDUP_REMOVED lines=329> */
.L_x_25093:
        /* <DEDUP_REMOVED lines=19> */
.L_x_25097:
[----:B------:R-:W2:Y:S02]  /*f900*/  LDG.E.U8 R4, [R4.64] ;  /* 0x0000002404047981 */ /* 0x000ea4000c1e1100 */
[----:B--2---:R0:W1:Y:S01]  /*f910*/  I2F.F64.U16 R28, R4 ;  /* 0x00000004001c7312 */ /* 0x0040620000101800 */
[----:B------:R-:W-:Y:S05]  /*f920*/  BRA `(.L_x_25099) ;  /* 0x00000df000007947 */ /* 0x000fea0003800000 */
.L_x_25096:
        /* <DEDUP_REMOVED lines=9> */
.L_x_25101:
[----:B------:R-:W2:Y:S02]  /*f9c0*/  LDG.E R4, [R4.64] ;  /* 0x0000002404047981 */ /* 0x000ea4000c1e1900 */
[----:B--2---:R0:W1:Y:S01]  /*f9d0*/  I2F.F64 R28, R4 ;  /* 0x00000004001c7312 */ /* 0x0040620000201c00 */
[----:B------:R-:W-:Y:S05]  /*f9e0*/  BRA `(.L_x_25099) ;  /* 0x00000d3000007947 */ /* 0x000fea0003800000 */
.L_x_25100:
[----:B------:R-:W2:Y:S02]  /*f9f0*/  LDG.E.U16 R4, [R4.64] ;  /* 0x0000002404047981 */ /* 0x000ea4000c1e1500 */
[----:B--2---:R0:W1:Y:S01]  /*fa00*/  I2F.F64.S16 R28, R4 ;  /* 0x00000004001c7312 */ /* 0x0040620000101c00 */
[----:B------:R-:W-:Y:S05]  /*fa10*/  BRA `(.L_x_25099) ;  /* 0x00000d0000007947 */ /* 0x000fea0003800000 */
.L_x_25095:
        /* <DEDUP_REMOVED lines=10> */
.L_x_25103:
[----:B------:R-:W2:Y:S02]  /*fac0*/  LDG.E.U16 R0, [R4.64] ;  /* 0x0000002404007981 */ /* 0x000ea4000c1e1500 */
[----:B--2---:R-:W-:-:S05]  /*fad0*/  HADD2.F32 R0, -RZ, R0.H0_H0 ;  /* 0x20000000ff007230 */ /* 0x004fca0000004100 */
[----:B------:R-:W-:-:S04]  /*fae0*/  FMUL.FTZ R0, R0, 1 ;  /* 0x3f80000000007820 */ /* 0x000fc80000410000 */
[----:B------:R0:W1:Y:S01]  /*faf0*/  F2F.F64.F32 R28, R0 ;  /* 0x00000000001c7310 */ /* 0x0000620000201800 */
[----:B------:R-:W-:Y:S05]  /*fb00*/  BRA `(.L_x_25099) ;  /* 0x00000c1000007947 */ /* 0x000fea0003800000 */
.L_x_25102:
        /* <DEDUP_REMOVED lines=10> */
.L_x_25105:
[----:B------:R-:W2:Y:S02]  /*fbb0*/  LDG.E.U16 R4, [R4.64] ;  /* 0x0000002404047981 */ /* 0x000ea4000c1e1500 */
[----:B--2---:R-:W-:-:S05]  /*fbc0*/  HADD2.F32 R0, -RZ, R4.H0_H0 ;  /* 0x20000004ff007230 */ /* 0x004fca0000004100 */
[----:B------:R-:W-:-:S04]  /*fbd0*/  FMUL.FTZ R0, R0, 1 ;  /* 0x3f80000000007820 */ /* 0x000fc80000410000 */
[----:B------:R0:W1:Y:S01]  /*fbe0*/  F2F.F64.F32 R28, R0 ;  /* 0x00000000001c7310 */ /* 0x0000620000201800 */
[----:B------:R-:W-:Y:S05]  /*fbf0*/  BRA `(.L_x_25099) ;  /* 0x00000b2000007947 */ /* 0x000fea0003800000 */
.L_x_25104:
[----:B------:R0:W5:Y:S01]  /*fc00*/  LDG.E.64 R28, [R4.64] ;  /* 0x00000024041c7981 */ /* 0x000162000c1e1b00 */
[----:B------:R-:W-:Y:S05]  /*fc10*/  BRA `(.L_x_25099) ;  /* 0x00000b0000007947 */ /* 0x000fea0003800000 */
.L_x_25094:
        /* <DEDUP_REMOVED lines=13> */
.L_x_25108:
[----:B------:R0:W5:Y:S01]  /*fcf0*/  LDG.E.64 R28, [R4.64] ;  /* 0x00000024041c7981 */ /* 0x000162000c1e1b00 */
[----:B------:R-:W-:Y:S05]  /*fd00*/  BRA `(.L_x_25099) ;  /* 0x00000a1000007947 */ /* 0x000fea0003800000 */
.L_x_25107:
        /* <DEDUP_REMOVED lines=28> */
.L_x_25110:
        /* <DEDUP_REMOVED lines=15> */
.L_x_25109:
[----:B------:R-:W2:Y:S02]  /*ffc0*/  LDG.E.U16 R0, [R4.64] ;  /* 0x0000002404007981 */ /* 0x000ea4000c1e1500 */
[----:B--2---:R-:W-:-:S05]  /*ffd0*/  PRMT R0, RZ, 0x5410, R0 ;  /* 0x00005410ff007816 */ /* 0x004fca0000000000 */
[----:B------:R-:W-:-:S04]  /*ffe0*/  FMUL.FTZ R0, R0, 1 ;  /* 0x3f80000000007820 */ /* 0x000fc80000410000 */
[----:B------:R0:W1:Y:S01]  /*fff0*/  F2F.F64.F32 R28, R0 ;  /* 0x00000000001c7310 */ /* 0x0000620000201800 */
[----:B------:R-:W-:Y:S05]  /*10000*/  BRA `(.L_x_25099) ;  /* 0x0000071000007947 */ /* 0x000fea0003800000 */
.L_x_25106:
        /* <DEDUP_REMOVED lines=11> */
.L_x_25113:
        /* <DEDUP_REMOVED lines=21> */
.L_x_25117:
[----:B------:R-:W-:Y:S05]  /*10210*/  BSYNC B1 ;  /* 0x0000000000017941 */ /* 0x000fea0003800000 */
.L_x_25116:
[----:B------:R-:W-:Y:S01]  /*10220*/  LEA R5, R0, 0x3b800000, 0x17 ;  /* 0x3b80000000057811 */ /* 0x000fe200078eb8ff */
[----:B------:R-:W-:-:S05]  /*10230*/  IMAD.SHL.U32 R0, R3, 0x100000, RZ ;  /* 0x0010000003007824 */ /* 0x000fca00078e00ff */
[----:B------:R-:W-:Y:S02]  /*10240*/  LOP3.LUT R0, R5, R0, R6, 0xfe, !PT ;  /* 0x0000000005007212 */ /* 0x000fe400078efe06 */
.L_x_25115:
[----:B------:R-:W-:Y:S05]  /*10250*/  BSYNC B0 ;  /* 0x0000000000007941 */ /* 0x000fea0003800000 */
.L_x_25114:
[----:B------:R-:W-:-:S04]  /*10260*/  FMUL.FTZ R0, R0, 1 ;  /* 0x3f80000000007820 */ /* 0x000fc80000410000 */
[----:B------:R0:W1:Y:S01]  /*10270*/  F2F.F64.F32 R28, R0 ;  /* 0x00000000001c7310 */ /* 0x0000620000201800 */
[----:B------:R-:W-:Y:S05]  /*10280*/  BRA `(.L_x_25099) ;  /* 0x0000049000007947 */ /* 0x000fea0003800000 */
.L_x_25112:
        /* <DEDUP_REMOVED lines=21> */
.L_x_25121:
[----:B------:R-:W-:Y:S05]  /*103e0*/  BSYNC B1 ;  /* 0x0000000000017941 */ /* 0x000fea0003800000 */
.L_x_25120:
[----:B------:R-:W-:Y:S01]  /*103f0*/  LEA R5, R0, 0x37800000, 0x17 ;  /* 0x3780000000057811 */ /* 0x000fe200078eb8ff */
[----:B------:R-:W-:-:S05]  /*10400*/  IMAD.SHL.U32 R0, R3, 0x200000, RZ ;  /* 0x0020000003007824 */ /* 0x000fca00078e00ff */
[----:B------:R-:W-:Y:S02]  /*10410*/  LOP3.LUT R0, R5, R0, R6, 0xfe, !PT ;  /* 0x0000000005007212 */ /* 0x000fe400078efe06 */
.L_x_25119:
[----:B------:R-:W-:Y:S05]  /*10420*/  BSYNC B0 ;  /* 0x0000000000007941 */ /* 0x000fea0003800000 */
.L_x_25118:
[----:B------:R-:W-:-:S04]  /*10430*/  FMUL.FTZ R0, R0, 1 ;  /* 0x3f80000000007820 */ /* 0x000fc80000410000 */
[----:B------:R0:W1:Y:S01]  /*10440*/  F2F.F64.F32 R28, R0 ;  /* 0x00000000001c7310 */ /* 0x0000620000201800 */
[----:B------:R-:W-:Y:S05]  /*10450*/  BRA `(.L_x_25099) ;  /* 0x000002c000007947 */ /* 0x000fea0003800000 */
.L_x_25111:
        /* <DEDUP_REMOVED lines=14> */
.L_x_25125:
[----:B------:R-:W-:Y:S05]  /*10540*/  BSYNC B0 ;  /* 0x0000000000007941 */ /* 0x000fea0003800000 */
.L_x_25124:
[----:B------:R-:W-:-:S04]  /*10550*/  FMUL.FTZ R0, R0, 1 ;  /* 0x3f80000000007820 */ /* 0x000fc80000410000 */
[----:B------:R0:W1:Y:S01]  /*10560*/  F2F.F64.F32 R28, R0 ;  /* 0x00000000001c7310 */ /* 0x0000620000201800 */
[----:B------:R-:W-:Y:S05]  /*10570*/  BRA `(.L_x_25099) ;  /* 0x000001a000007947 */ /* 0x000fea0003800000 */
.L_x_25098:
        /* <DEDUP_REMOVED lines=21> */
.L_x_25123:
[----:B------:R-:W2:Y:S02]  /*106d0*/  LDG.E.64 R28, [R4.64] ;  /* 0x00000024041c7981 */ /* 0x000ea4000c1e1b00 */
[----:B--2---:R-:W0:Y:S01]  /*106e0*/  I2F.F64.U64 R28, R28 ;  /* 0x0000001c001c7312 */ /* 0x004e220000301800 */
[----:B------:R-:W-:Y:S05]  /*106f0*/  BRA `(.L_x_25099) ;  /* 0x0000002000007947 */ /* 0x000fea0003800000 */
.L_x_25122:
[----:B------:R-:W2:Y:S02]  /*10700*/  LDG.E R4, [R4.64] ;  /* 0x0000002404047981 */ /* 0x000ea4000c1e1900 */
[----:B--2---:R0:W1:Y:S02]  /*10710*/  I2F.F64.U32 R28, R4 ;  /* 0x00000004001c7312 */ /* 0x0040640000201800 */
.L_x_25099:
        /* <DEDUP_REMOVED lines=17> */
.L_x_25129:
[----:B------:R-:W2:Y:S02]  /*10830*/  LDG.E.U8 R22, [R22.64] ;  /* 0x0000002416167981 */ /* 0x000ea4000c1e1100 */
[----:B--2---:R0:W2:Y:S01]  /*10840*/  I2F.F64.U16 R24, R22 ;  /* 0x0000001600187312 */ /* 0x0040a20000101800 */
[----:B------:R-:W-:Y:S05]  /*10850*/  BRA `(.L_x_25131) ;  /* 0x00000df000007947 */ /* 0x000fea0003800000 */
.L_x_25128:
        /* <DEDUP_REMOVED lines=9> */
.L_x_25133:
[----:B------:R-:W2:Y:S02]  /*108f0*/  LDG.E R22, [R22.64] ;  /* 0x0000002416167981 */ /* 0x000ea4000c1e1900 */
[----:B--2---:R0:W2:Y:S01]  /*10900*/  I2F.F64 R24, R22 ;  /* 0x0000001600187312 */ /* 0x0040a20000201c00 */
[----:B------:R-:W-:Y:S05]  /*10910*/  BRA `(.L_x_25131) ;  /* 0x00000d3000007947 */ /* 0x000fea0003800000 */
.L_x_25132:
[----:B------:R-:W2:Y:S02]  /*10920*/  LDG.E.U16 R22, [R22.64] ;  /* 0x0000002416167981 */ /* 0x000ea4000c1e1500 */
[----:B--2---:R0:W2:Y:S01]  /*10930*/  I2F.F64.S16 R24, R22 ;  /* 0x0000001600187312 */ /* 0x0040a20000101c00 */
[----:B------:R-:W-:Y:S05]  /*10940*/  BRA `(.L_x_25131) ;  /* 0x00000d0000007947 */ /* 0x000fea0003800000 */
.L_x_25127:
        /* <DEDUP_REMOVED lines=10> */
.L_x_25135:
[----:B------:R-:W2:Y:S02]  /*109f0*/  LDG.E.U16 R0, [R22.64] ;  /* 0x0000002416007981 */ /* 0x000ea4000c1e1500 */
[----:B--2---:R-:W-:-:S05]  /*10a00*/  HADD2.F32 R0, -RZ, R0.H0_H0 ;  /* 0x20000000ff007230 */ /* 0x004fca0000004100 */
[----:B------:R-:W-:-:S04]  /*10a10*/  FMUL.FTZ R0, R0, 1 ;  /* 0x3f80000000007820 */ /* 0x000fc80000410000 */
[----:B------:R0:W2:Y:S01]  /*10a20*/  F2F.F64.F32 R24, R0 ;  /* 0x0000000000187310 */ /* 0x0000a20000201800 */
[----:B------:R-:W-:Y:S05]  /*10a30*/  BRA `(.L_x_25131) ;  /* 0x00000c1000007947 */ /* 0x000fea0003800000 */
.L_x_25134:
        /* <DEDUP_REMOVED lines=10> */
.L_x_25137:
[----:B------:R-:W2:Y:S02]  /*10ae0*/  LDG.E.U16 R22, [R22.64] ;  /* 0x0000002416167981 */ /* 0x000ea4000c1e1500 */
[----:B--2---:R-:W-:-:S05]  /*10af0*/  HADD2.F32 R0, -RZ, R22.H0_H0 ;  /* 0x20000016ff007230 */ /* 0x004fca0000004100 */
[----:B------:R-:W-:-:S04]  /*10b00*/  FMUL.FTZ R0, R0, 1 ;  /* 0x3f80000000007820 */ /* 0x000fc80000410000 */
[----:B------:R0:W2:Y:S01]  /*10b10*/  F2F.F64.F32 R24, R0 ;  /* 0x0000000000187310 */ /* 0x0000a20000201800 */
[----:B------:R-:W-:Y:S05]  /*10b20*/  BRA `(.L_x_25131) ;  /* 0x00000b2000007947 */ /* 0x000fea0003800000 */
.L_x_25136:
[----:B------:R0:W5:Y:S01]  /*10b30*/  LDG.E.64 R24, [R22.64] ;  /* 0x0000002416187981 */ /* 0x000162000c1e1b00 */
[----:B------:R-:W-:Y:S05]  /*10b40*/  BRA `(.L_x_25131) ;  /* 0x00000b0000007947 */ /* 0x000fea0003800000 */
.L_x_25126:
        /* <DEDUP_REMOVED lines=13> */
.L_x_25140:
[----:B------:R0:W5:Y:S01]  /*10c20*/  LDG.E.64 R24, [R22.64] ;  /* 0x0000002416187981 */ /* 0x000162000c1e1b00 */
[----:B------:R-:W-:Y:S05]  /*10c30*/  BRA `(.L_x_25131) ;  /* 0x00000a1000007947 */ /* 0x000fea0003800000 */
.L_x_25139:
        /* <DEDUP_REMOVED lines=28> */
.L_x_25142:
        /* <DEDUP_REMOVED lines=15> */
.L_x_25141:
[----:B------:R-:W2:Y:S02]  /*10ef0*/  LDG.E.U16 R0, [R22.64] ;  /* 0x0000002416007981 */ /* 0x000ea4000c1e1500 */
[----:B--2---:R-:W-:-:S05]  /*10f00*/  PRMT R0, RZ, 0x5410, R0 ;  /* 0x00005410ff007816 */ /* 0x004fca0000000000 */
[----:B------:R-:W-:-:S04]  /*10f10*/  FMUL.FTZ R0, R0, 1 ;  /* 0x3f80000000007820 */ /* 0x000fc80000410000 */
[----:B------:R0:W2:Y:S01]  /*10f20*/  F2F.F64.F32 R24, R0 ;  /* 0x0000000000187310 */ /* 0x0000a20000201800 */
[----:B------:R-:W-:Y:S05]  /*10f30*/  BRA `(.L_x_25131) ;  /* 0x0000071000007947 */ /* 0x000fea0003800000 */
.L_x_25138:
        /* <DEDUP_REMOVED lines=11> */
.L_x_25145:
        /* <DEDUP_REMOVED lines=21> */
.L_x_25149:
[----:B------:R-:W-:Y:S05]  /*11140*/  BSYNC B1 ;  /* 0x0000000000017941 */ /* 0x000fea0003800000 */
.L_x_25148:
[----:B------:R-:W-:Y:S01]  /*11150*/  LEA R5, R0, 0x3b800000, 0x17 ;  /* 0x3b80000000057811 */ /* 0x000fe200078eb8ff */
[----:B------:R-:W-:-:S05]  /*11160*/  IMAD.SHL.U32 R0, R3, 0x100000, RZ ;  /* 0x0010000003007824 */ /* 0x000fca00078e00ff */
[----:B------:R-:W-:Y:S02]  /*11170*/  LOP3.LUT R0, R5, R0, R6, 0xfe, !PT ;  /* 0x0000000005007212 */ /* 0x000fe400078efe06 */
.L_x_25147:
[----:B------:R-:W-:Y:S05]  /*11180*/  BSYNC B0 ;  /* 0x0000000000007941 */ /* 0x000fea0003800000 */
.L_x_25146:
[----:B------:R-:W-:-:S04]  /*11190*/  FMUL.FTZ R0, R0, 1 ;  /* 0x3f80000000007820 */ /* 0x000fc80000410000 */
[----:B------:R0:W2:Y:S01]  /*111a0*/  F2F.F64.F32 R24, R0 ;  /* 0x0000000000187310 */ /* 0x0000a20000201800 */
[----:B------:R-:W-:Y:S05]  /*111b0*/  BRA `(.L_x_25131) ;  /* 0x0000049000007947 */ /* 0x000fea0003800000 */
.L_x_25144:
        /* <DEDUP_REMOVED lines=21> */
.L_x_25153:
[----:B------:R-:W-:Y:S05]  /*11310*/  BSYNC B1 ;  /* 0x0000000000017941 */ /* 0x000fea0003800000 */
.L_x_25152:
[----:B------:R-:W-:Y:S01]  /*11320*/  LEA R5, R0, 0x37800000, 0x17 ;  /* 0x3780000000057811 */ /* 0x000fe200078eb8ff */
[----:B------:R-:W-:-:S05]  /*11330*/  IMAD.SHL.U32 R0, R3, 0x200000, RZ ;  /* 0x0020000003007824 */ /* 0x000fca00078e00ff */
[----:B------:R-:W-:Y:S02]  /*11340*/  LOP3.LUT R0, R5, R0, R6, 0xfe, !PT ;  /* 0x0000000005007212 */ /* 0x000fe400078efe06 */
.L_x_25151:
[----:B------:R-:W-:Y:S05]  /*11350*/  BSYNC B0 ;  /* 0x0000000000007941 */ /* 0x000fea0003800000 */
.L_x_25150:
[----:B------:R-:W-:-:S04]  /*11360*/  FMUL.FTZ R0, R0, 1 ;  /* 0x3f80000000007820 */ /* 0x000fc80000410000 */
[----:B------:R0:W2:Y:S01]  /*11370*/  F2F.F64.F32 R24, R0 ;  /* 0x0000000000187310 */ /* 0x0000a20000201800 */
[----:B------:R-:W-:Y:S05]  /*11380*/  BRA `(.L_x_25131) ;  /* 0x000002c000007947 */ /* 0x000fea0003800000 */
.L_x_25143:
        /* <DEDUP_REMOVED lines=14> */
.L_x_25157:
[----:B------:R-:W-:Y:S05]  /*11470*/  BSYNC B0 ;  /* 0x0000000000007941 */ /* 0x000fea0003800000 */
.L_x_25156:
[----:B------:R-:W-:-:S04]  /*11480*/  FMUL.FTZ R0, R0, 1 ;  /* 0x3f80000000007820 */ /* 0x000fc80000410000 */
[----:B------:R0:W2:Y:S01]  /*11490*/  F2F.F64.F32 R24, R0 ;  /* 0x0000000000187310 */ /* 0x0000a20000201800 */
[----:B------:R-:W-:Y:S05]  /*114a0*/  BRA `(.L_x_25131) ;  /* 0x000001a000007947 */ /* 0x000fea0003800000 */
.L_x_25130:
        /* <DEDUP_REMOVED lines=21> */
.L_x_25155:
[----:B------:R-:W2:Y:S02]  /*11600*/  LDG.E.64 R24, [R22.64] ;  /* 0x0000002416187981 */ /* 0x000ea4000c1e1b00 */
[----:B--2---:R-:W0:Y:S01]  /*11610*/  I2F.F64.U64 R24, R24 ;  /* 0x0000001800187312 */ /* 0x004e220000301800 */
[----:B------:R-:W-:Y:S05]  /*11620*/  BRA `(.L_x_25131) ;  /* 0x0000002000007947 */ /* 0x000fea0003800000 */
.L_x_25154:
[----:B------:R-:W2:Y:S02]  /*11630*/  LDG.E R22, [R22.64] ;  /* 0x0000002416167981 */ /* 0x000ea4000c1e1900 */
[----:B--2---:R0:W2:Y:S02]  /*11640*/  I2F.F64.U32 R24, R22 ;  /* 0x0000001600187312 */ /* 0x0040a40000201800 */
.L_x_25131:
        /* <DEDUP_REMOVED lines=17> */
.L_x_25161:
[----:B------:R-:W3:Y:S02]  /*11760*/  LDG.E.U8 R4, [R4.64] ;  /* 0x0000002404047981 */ /* 0x000ee4000c1e1100 */
[----:B---3--:R0:W3:Y:S01]  /*11770*/  I2F.F64.U16 R22, R4 ;  /* 0x0000000400167312 */ /* 0x0080e20000101800 */
[----:B------:R-:W-:Y:S05]  /*11780*/  BRA `(.L_x_25163) ;  /* 0x00000df000007947 */ /* 0x000fea0003800000 */
.L_x_25160:
        /* <DEDUP_REMOVED lines=9> */
.L_x_25165:
[----:B------:R-:W3:Y:S02]  /*11820*/  LDG.E R4, [R4.64] ;  /* 0x0000002404047981 */ /* 0x000ee4000c1e1900 */
[----:B---3--:R0:W3:Y:S01]  /*11830*/  I2F.F64 R22, R4 ;  /* 0x0000000400167312 */ /* 0x0080e20000201c00 */
[----:B------:R-:W-:Y:S05]  /*11840*/  BRA `(.L_x_25163) ;  /* 0x00000d3000007947 */ /* 0x000fea0003800000 */
.L_x_25164:
[----:B------:R-:W3:Y:S02]  /*11850*/  LDG.E.U16 R4, [R4.64] ;  /* 0x0000002404047981 */ /* 0x000ee4000c1e1500 */
[----:B---3--:R0:W3:Y:S01]  /*11860*/  I2F.F64.S16 R22, R4 ;  /* 0x0000000400167312 */ /* 0x0080e20000101c00 */
[----:B------:R-:W-:Y:S05]  /*11870*/  BRA `(.L_x_25163) ;  /* 0x00000d0000007947 */ /* 0x000fea0003800000 */
.L_x_25159:
        /* <DEDUP_REMOVED lines=10> */
.L_x_25167:
[----:B------:R-:W3:Y:S02]  /*11920*/  LDG.E.U16 R0, [R4.64] ;  /* 0x0000002404007981 */ /* 0x000ee4000c1e1500 */
[----:B---3--:R-:W-:-:S05]  /*11930*/  HADD2.F32 R0, -RZ, R0.H0_H0 ;  /* 0x20000000ff007230 */ /* 0x008fca0000004100 */
[----:B------:R-:W-:-:S04]  /*11940*/  FMUL.FTZ R0, R0, 1 ;  /* 0x3f80000000007820 */ /* 0x000fc80000410000 */
[----:B------:R0:W3:Y:S01]  /*11950*/  F2F.F64.F32 R22, R0 ;  /* 0x0000000000167310 */ /* 0x0000e20000201800 */
[----:B------:R-:W-:Y:S05]  /*11960*/  BRA `(.L_x_25163) ;  /* 0x00000c1000007947 */ /* 0x000fea0003800000 */
.L_x_25166:
        /* <DEDUP_REMOVED lines=10> */
.L_x_25169:
[----:B------:R-:W3:Y:S02]  /*11a10*/  LDG.E.U16 R4, [R4.64] ;  /* 0x0000002404047981 */ /* 0x000ee4000c1e1500 */
[----:B---3--:R-:W-:-:S05]  /*11a20*/  HADD2.F32 R0, -RZ, R4.H0_H0 ;  /* 0x20000004ff007230 */ /* 0x008fca0000004100 */
[----:B------:R-:W-:-:S04]  /*11a30*/  FMUL.FTZ R0, R0, 1 ;  /* 0x3f80000000007820 */ /* 0x000fc80000410000 */
[----:B------:R0:W3:Y:S01]  /*11a40*/  F2F.F64.F32 R22, R0 ;  /* 0x0000000000167310 */ /* 0x0000e20000201800 */
[----:B------:R-:W-:Y:S05]  /*11a50*/  BRA `(.L_x_25163) ;  /* 0x00000b2000007947 */ /* 0x000fea0003800000 */
.L_x_25168:
[----:B------:R0:W5:Y:S01]  /*11a60*/  LDG.E.64 R22, [R4.64] ;  /* 0x0000002404167981 */ /* 0x000162000c1e1b00 */
[----:B------:R-:W-:Y:S05]  /*11a70*/  BRA `(.L_x_25163) ;  /* 0x00000b0000007947 */ /* 0x000fea0003800000 */
.L_x_25158:
        /* <DEDUP_REMOVED lines=13> */
.L_x_25172:
[----:B------:R0:W5:Y:S01]  /*11b50*/  LDG.E.64 R22, [R4.64] ;  /* 0x0000002404167981 */ /* 0x000162000c1e1b00 */
[----:B------:R-:W-:Y:S05]  /*11b60*/  BRA `(.L_x_25163) ;  /* 0x00000a1000007947 */ /* 0x000fea0003800000 */
.L_x_25171:
        /* <DEDUP_REMOVED lines=28> */
.L_x_25174:
        /* <DEDUP_REMOVED lines=15> */
.L_x_25173:
[----:B------:R-:W3:Y:S02]  /*11e20*/  LDG.E.U16 R0, [R4.64] ;  /* 0x0000002404007981 */ /* 0x000ee4000c1e1500 */
[----:B---3--:R-:W-:-:S05]  /*11e30*/  PRMT R0, RZ, 0x5410, R0 ;  /* 0x00005410ff007816 */ /* 0x008fca0000000000 */
[----:B------:R-:W-:-:S04]  /*11e40*/  FMUL.FTZ R0, R0, 1 ;  /* 0x3f80000000007820 */ /* 0x000fc80000410000 */
[----:B------:R0:W3:Y:S01]  /*11e50*/  F2F.F64.F32 R22, R0 ;  /* 0x0000000000167310 */ /* 0x0000e20000201800 */
[----:B------:R-:W-:Y:S05]  /*11e60*/  BRA `(.L_x_25163) ;  /* 0x0000071000007947 */ /* 0x000fea0003800000 */
.L_x_25170:
        /* <DEDUP_REMOVED lines=11> */
.L_x_25177:
        /* <DEDUP_REMOVED lines=21> */
.L_x_25181:
[----:B------:R-:W-:Y:S05]  /*12070*/  BSYNC B1 ;  /* 0x0000000000017941 */ /* 0x000fea0003800000 */
.L_x_25180:
[----:B------:R-:W-:Y:S01]  /*12080*/  LEA R5, R0, 0x3b800000, 0x17 ;  /* 0x3b80000000057811 */ /* 0x000fe200078eb8ff */
[----:B------:R-:W-:-:S05]  /*12090*/  IMAD.SHL.U32 R0, R3, 0x100000, RZ ;  /* 0x0010000003007824 */ /* 0x000fca00078e00ff */
[----:B------:R-:W-:Y:S02]  /*120a0*/  LOP3.LUT R0, R5, R0, R6, 0xfe, !PT ;  /* 0x0000000005007212 */ /* 0x000fe400078efe06 */
.L_x_25179:
[----:B------:R-:W-:Y:S05]  /*120b0*/  BSYNC B0 ;  /* 0x0000000000007941 */ /* 0x000fea0003800000 */
.L_x_25178:
[----:B------:R-:W-:-:S04]  /*120c0*/  FMUL.FTZ R0, R0, 1 ;  /* 0x3f80000000007820 */ /* 0x000fc80000410000 */
[----:B------:R0:W3:Y:S01]  /*120d0*/  F2F.F64.F32 R22, R0 ;  /* 0x0000000000167310 */ /* 0x0000e20000201800 */
[----:B------:R-:W-:Y:S05]  /*120e0*/  BRA `(.L_x_25163) ;  /* 0x0000049000007947 */ /* 0x000fea0003800000 */
.L_x_25176:
        /* <DEDUP_REMOVED lines=21> */
.L_x_25185:
[----:B------:R-:W-:Y:S05]  /*12240*/  BSYNC B1 ;  /* 0x0000000000017941 */ /* 0x000fea0003800000 */
.L_x_25184:
[----:B------:R-:W-:Y:S01]  /*12250*/  LEA R5, R0, 0x37800000, 0x17 ;  /* 0x3780000000057811 */ /* 0x000fe200078eb8ff */
[----:B------:R-:W-:-:S05]  /*12260*/  IMAD.SHL.U32 R0, R3, 0x200000, RZ ;  /* 0x0020000003007824 */ /* 0x000fca00078e00ff */
[----:B------:R-:W-:Y:S02]  /*12270*/  LOP3.LUT R0, R5, R0, R6, 0xfe, !PT ;  /* 0x0000000005007212 */ /* 0x000fe400078efe06 */
.L_x_25183:
[----:B------:R-:W-:Y:S05]  /*12280*/  BSYNC B0 ;  /* 0x0000000000007941 */ /* 0x000fea0003800000 */
.L_x_25182:
[----:B------:R-:W-:-:S04]  /*12290*/  FMUL.FTZ R0, R0, 1 ;  /* 0x3f80000000007820 */ /* 0x000fc80000410000 */
[----:B------:R0:W3:Y:S01]  /*122a0*/  F2F.F64.F32 R22, R0 ;  /* 0x0000000000167310 */ /* 0x0000e20000201800 */
[----:B------:R-:W-:Y:S05]  /*122b0*/  BRA `(.L_x_25163) ;  /* 0x000002c000007947 */ /* 0x000fea0003800000 */
.L_x_25175:
        /* <DEDUP_REMOVED lines=14> */
.L_x_25189:
[----:B------:R-:W-:Y:S05]  /*123a0*/  BSYNC B0 ;  /* 0x0000000000007941 */ /* 0x000fea0003800000 */
.L_x_25188:
[----:B------:R-:W-:-:S04]  /*123b0*/  FMUL.FTZ R0, R0, 1 ;  /* 0x3f80000000007820 */ /* 0x000fc80000410000 */
[----:B------:R0:W3:Y:S01]  /*123c0*/  F2F.F64.F32 R22, R0 ;  /* 0x0000000000167310 */ /* 0x0000e20000201800 */
[----:B------:R-:W-:Y:S05]  /*123d0*/  BRA `(.L_x_25163) ;  /* 0x000001a000007947 */ /* 0x000fea0003800000 */
.L_x_25162:
        /* <DEDUP_REMOVED lines=21> */
.L_x_25187:
[----:B------:R-:W3:Y:S02]  /*12530*/  LDG.E.64 R22, [R4.64] ;  /* 0x0000002404167981 */ /* 0x000ee4000c1e1b00 */
[----:B---3--:R-:W0:Y:S01]  /*12540*/  I2F.F64.U64 R22, R22 ;  /* 0x0000001600167312 */ /* 0x008e220000301800 */
[----:B------:R-:W-:Y:S05]  /*12550*/  BRA `(.L_x_25163) ;  /* 0x0000002000007947 */ /* 0x000fea0003800000 */
.L_x_25186:
[----:B------:R-:W3:Y:S02]  /*12560*/  LDG.E R4, [R4.64] ;  /* 0x0000002404047981 */ /* 0x000ee4000c1e1900 */
[----:B---3--:R0:W3:Y:S02]  /*12570*/  I2F.F64.U32 R22, R4 ;  /* 0x0000000400167312 */ /* 0x0080e40000201800 */
.L_x_25163:
        /* <DEDUP_REMOVED lines=17> */
.L_x_25193:
[----:B------:R-:W4:Y:S02]  /*12690*/  LDG.E.U8 R4, [R4.64] ;  /* 0x0000002404047981 */ /* 0x000f24000c1e1100 */
[----:B----4-:R0:W4:Y:S01]  /*126a0*/  I2F.F64.U16 R18, R4 ;  /* 0x0000000400127312 */ /* 0x0101220000101800 */
[----:B------:R-:W-:Y:S05]  /*126b0*/  BRA `(.L_x_25195) ;  /* 0x00000df000007947 */ /* 0x000fea0003800000 */
.L_x_25192:
        /* <DEDUP_REMOVED lines=9> */
.L_x_25197:
[----:B------:R-:W4:Y:S02]  /*12750*/  LDG.E R4, [R4.64] ;  /* 0x0000002404047981 */ /* 0x000f24000c1e1900 */
[----:B----4-:R0:W4:Y:S01]  /*12760*/  I2F.F64 R18, R4 ;  /* 0x0000000400127312 */ /* 0x0101220000201c00 */
[----:B------:R-:W-:Y:S05]  /*12770*/  BRA `(.L_x_25195) ;  /* 0x00000d3000007947 */ /* 0x000fea0003800000 */
.L_x_25196:
[----:B------:R-:W4:Y:S02]  /*12780*/  LDG.E.U16 R4, [R4.64] ;  /* 0x0000002404047981 */ /* 0x000f24000c1e1500 */
[----:B----4-:R0:W4:Y:S01]  /*12790*/  I2F.F64.S16 R18, R4 ;  /* 0x0000000400127312 */ /* 0x0101220000101c00 */
[----:B------:R-:W-:Y:S05]  /*127a0*/  BRA `(.L_x_25195) ;  /* 0x00000d0000007947 */ /* 0x000fea0003800000 */
.L_x_25191:
        /* <DEDUP_REMOVED lines=10> */
.L_x_25199:
[----:B------:R-:W4:Y:S02]  /*12850*/  LDG.E.U16 R0, [R4.64] ;  /* 0x0000002404007981 */ /* 0x000f24000c1e1500 */
[----:B----4-:R-:W-:-:S05]  /*12860*/  HADD2.F32 R0, -RZ, R0.H0_H0 ;  /* 0x20000000ff007230 */ /* 0x010fca0000004100 */
[----:B------:R-:W-:-:S04]  /*12870*/  FMUL.FTZ R0, R0, 1 ;  /* 0x3f80000000007820 */ /* 0x000fc80000410000 */
[----:B------:R0:W4:Y:S01]  /*12880*/  F2F.F64.F32 R18, R0 ;  /* 0x0000000000127310 */ /* 0x0001220000201800 */
[----:B------:R-:W-:Y:S05]  /*12890*/  BRA `(.L_x_25195) ;  /* 0x00000c1000007947 */ /* 0x000fea0003800000 */
.L_x_25198:
        /* <DEDUP_REMOVED lines=10> */
.L_x_25201:
[----:B------:R-:W4:Y:S02]  /*12940*/  LDG.E.U16 R4, [R4.64] ;  /* 0x0000002404047981 */ /* 0x000f24000c1e1500 */
[----:B----4-:R-:W-:-:S05]  /*12950*/  HADD2.F32 R0, -RZ, R4.H0_H0 ;  /* 0x20000004ff007230 */ /* 0x010fca0000004100 */
[----:B------:R-:W-:-:S04]  /*12960*/  FMUL.FTZ R0, R0, 1 ;  /* 0x3f80000000007820 */ /* 0x000fc80000410000 */
[----:B------:R0:W4:Y:S01]  /*12970*/  F2F.F64.F32 R18, R0 ;  /* 0x0000000000127310 */ /* 0x0001220000201800 */
[----:B------:R-:W-:Y:S05]  /*12980*/  BRA `(.L_x_25195) ;  /* 0x00000b2000007947 */ /* 0x000fea0003800000 */
.L_x_25200:
[----:B------:R0:W5:Y:S01]  /*12990*/  LDG.E.64 R18, [R4.64] ;  /* 0x0000002404127981 */ /* 0x000162000c1e1b00 */
[----:B------:R-:W-:Y:S05]  /*129a0*/  BRA `(.L_x_25195) ;  /* 0x00000b0000007947 */ /* 0x000fea0003800000 */
.L_x_25190:
        /* <DEDUP_REMOVED lines=13> */
.L_x_25204:
[----:B------:R0:W5:Y:S01]  /*12a80*/  LDG.E.64 R18, [R4.64] ;  /* 0x0000002404127981 */ /* 0x000162000c1e1b00 */
[----:B------:R-:W-:Y:S05]  /*12a90*/  BRA `(.L_x_25195) ;  /* 0x00000a1000007947 */ /* 0x000fea0003800000 */
.L_x_25203:
        /* <DEDUP_REMOVED lines=28> */
.L_x_25206:
        /* <DEDUP_REMOVED lines=15> */
.L_x_25205:
[----:B------:R-:W4:Y:S02]  /*12d50*/  LDG.E.U16 R0, [R4.64] ;  /* 0x0000002404007981 */ /* 0x000f24000c1e1500 */
[----:B----4-:R-:W-:-:S05]  /*12d60*/  PRMT R0, RZ, 0x5410, R0 ;  /* 0x00005410ff007816 */ /* 0x010fca0000000000 */
[----:B------:R-:W-:-:S04]  /*12d70*/  FMUL.FTZ R0, R0, 1 ;  /* 0x3f80000000007820 */ /* 0x000fc80000410000 */
[----:B------:R0:W4:Y:S01]  /*12d80*/  F2F.F64.F32 R18, R0 ;  /* 0x0000000000127310 */ /* 0x0001220000201800 */
[----:B------:R-:W-:Y:S05]  /*12d90*/  BRA `(.L_x_25195) ;  /* 0x0000071000007947 */ /* 0x000fea0003800000 */
.L_x_25202:
        /* <DEDUP_REMOVED lines=11> */
.L_x_25209:
        /* <DEDUP_REMOVED lines=21> */
.L_x_25213:
[----:B------:R-:W-:Y:S05]  /*12fa0*/  BSYNC B1 ;  /* 0x0000000000017941 */ /* 0x000fea0003800000 */
.L_x_25212:
[----:B------:R-:W-:Y:S01]  /*12fb0*/  LEA R5, R0, 0x3b800000, 0x17 ;  /* 0x3b80000000057811 */ /* 0x000fe200078eb8ff */
[----:B------:R-:W-:-:S05]  /*12fc0*/  IMAD.SHL.U32 R0, R3, 0x100000, RZ ;  /* 0x0010000003007824 */ /* 0x000fca00078e00ff */
[----:B------:R-:W-:Y:S02]  /*12fd0*/  LOP3.LUT R0, R5, R0, R6, 0xfe, !PT ;  /* 0x0000000005007212 */ /* 0x000fe400078efe06 */
.L_x_25211:
[----:B------:R-:W-:Y:S05]  /*12fe0*/  BSYNC B0 ;  /* 0x0000000000007941 */ /* 0x000fea0003800000 */
.L_x_25210:
[----:B------:R-:W-:-:S04]  /*12ff0*/  FMUL.FTZ R0, R0, 1 ;  /* 0x3f80000000007820 */ /* 0x000fc80000410000 */
[----:B------:R0:W4:Y:S01]  /*13000*/  F2F.F64.F32 R18, R0 ;  /* 0x0000000000127310 */ /* 0x0001220000201800 */
[----:B------:R-:W-:Y:S05]  /*13010*/  BRA `(.L_x_25195) ;  /* 0x0000049000007947 */ /* 0x000fea0003800000 */
.L_x_25208:
        /* <DEDUP_REMOVED lines=21> */
.L_x_25217:
[----:B------:R-:W-:Y:S05]  /*13170*/  BSYNC B1 ;  /* 0x0000000000017941 */ /* 0x000fea0003800000 */
.L_x_25216:
[----:B------:R-:W-:Y:S01]  /*13180*/  LEA R5, R0, 0x37800000, 0x17 ;  /* 0x3780000000057811 */ /* 0x000fe200078eb8ff */
[----:B------:R-:W-:-:S05]  /*13190*/  IMAD.SHL.U32 R0, R3, 0x200000, RZ ;  /* 0x0020000003007824 */ /* 0x000fca00078e00ff */
[----:B------:R-:W-:Y:S02]  /*131a0*/  LOP3.LUT R0, R5, R0, R6, 0xfe, !PT ;  /* 0x0000000005007212 */ /* 0x000fe400078efe06 */
.L_x_25215:
[----:B------:R-:W-:Y:S05]  /*131b0*/  BSYNC B0 ;  /* 0x0000000000007941 */ /* 0x000fea0003800000 */
.L_x_25214:
[----:B------:R-:W-:-:S04]  /*131c0*/  FMUL.FTZ R0, R0, 1 ;  /* 0x3f80000000007820 */ /* 0x000fc80000410000 */
[----:B------:R0:W4:Y:S01]  /*131d0*/  F2F.F64.F32 R18, R0 ;  /* 0x0000000000127310 */ /* 0x0001220000201800 */
[----:B------:R-:W-:Y:S05]  /*131e0*/  BRA `(.L_x_25195) ;  /* 0x000002c000007947 */ /* 0x000fea0003800000 */
.L_x_25207:
        /* <DEDUP_REMOVED lines=14> */
.L_x_25221:
[----:B------:R-:W-:Y:S05]  /*132d0*/  BSYNC B0 ;  /* 0x0000000000007941 */ /* 0x000fea0003800000 */
.L_x_25220:
[----:B------:R-:W-:-:S04]  /*132e0*/  FMUL.FTZ R0, R0, 1 ;  /* 0x3f80000000007820 */ /* 0x000fc80000410000 */
[----:B------:R0:W4:Y:S01]  /*132f0*/  F2F.F64.F32 R18, R0 ;  /* 0x0000000000127310 */ /* 0x0001220000201800 */
[----:B------:R-:W-:Y:S05]  /*13300*/  BRA `(.L_x_25195) ;  /* 0x000001a000007947 */ /* 0x000fea0003800000 */
.L_x_25194:
        /* <DEDUP_REMOVED lines=21> */
.L_x_25219:
[----:B------:R-:W4:Y:S02]  /*13460*/  LDG.E.64 R18, [R4.64] ;  /* 0x0000002404127981 */ /* 0x000f24000c1e1b00 */
[----:B----4-:R-:W0:Y:S01]  /*13470*/  I2F.F64.U64 R18, R18 ;  /* 0x0000001200127312 */ /* 0x010e220000301800 */
[----:B------:R-:W-:Y:S05]  /*13480*/  BRA `(.L_x_25195) ;  /* 0x0000002000007947 */ /* 0x000fea0003800000 */
.L_x_25218:
[----:B------:R-:W4:Y:S02]  /*13490*/  LDG.E R4, [R4.64] ;  /* 0x0000002404047981 */ /* 0x000f24000c1e1900 */
[----:B----4-:R0:W4:Y:S02]  /*134a0*/  I2F.F64.U32 R18, R4 ;  /* 0x0000000400127312 */ /* 0x0101240000201800 */
.L_x_25195:
        /* <DEDUP_REMOVED lines=17> */
.L_x_25225:
[----:B----4-:R-:W4:Y:S02]  /*135c0*/  LDG.E.U8 R2, [R2.64] ;  /* 0x0000002402027981 */ /* 0x010f24000c1e1100 */
[----:B----4-:R0:W4:Y:S01]  /*135d0*/  I2F.F64.U16 R4, R2 ;  /* 0x0000000200047312 */ /* 0x0101220000101800 */
[----:B------:R-:W-:Y:S05]  /*135e0*/  BRA `(.L_x_25227) ;  /* 0x00000df000007947 */ /* 0x000fea0003800000 */
.L_x_25224:
        /* <DEDUP_REMOVED lines=9> */
.L_x_25229:
[----:B----4-:R-:W4:Y:S02]  /*13680*/  LDG.E R2, [R2.64] ;  /* 0x0000002402027981 */ /* 0x010f24000c1e1900 */
[----:B----4-:R0:W4:Y:S01]  /*13690*/  I2F.F64 R4, R2 ;  /* 0x0000000200047312 */ /* 0x0101220000201c00 */
[----:B------:R-:W-:Y:S05]  /*136a0*/  BRA `(.L_x_25227) ;  /* 0x00000d3000007947 */ /* 0x000fea0003800000 */
.L_x_25228:
[----:B----4-:R-:W4:Y:S02]  /*136b0*/  LDG.E.U16 R2, [R2.64] ;  /* 0x0000002402027981 */ /* 0x010f24000c1e1500 */
[----:B----4-:R0:W4:Y:S01]  /*136c0*/  I2F.F64.S16 R4, R2 ;  /* 0x0000000200047312 */ /* 0x0101220000101c00 */
[----:B------:R-:W-:Y:S05]  /*136d0*/  BRA `(.L_x_25227) ;  /* 0x00000d0000007947 */ /* 0x000fea0003800000 */
.L_x_25223:
        /* <DEDUP_REMOVED lines=10> */
.L_x_25231:
[----:B----4-:R-:W4:Y:S02]  /*13780*/  LDG.E.U16 R0, [R2.64] ;  /* 0x0000002402007981 */ /* 0x010f24000c1e1500 */
[----:B----4-:R-:W-:-:S05]  /*13790*/  HADD2.F32 R0, -RZ, R0.H0_H0 ;  /* 0x20000000ff007230 */ /* 0x010fca0000004100 */
[----:B------:R-:W-:-:S04]  /*137a0*/  FMUL.FTZ R0, R0, 1 ;  /* 0x3f80000000007820 */ /* 0x000fc80000410000 */
[----:B------:R0:W4:Y:S01]  /*137b0*/  F2F.F64.F32 R4, R0 ;  /* 0x0000000000047310 */ /* 0x0001220000201800 */
[----:B------:R-:W-:Y:S05]  /*137c0*/  BRA `(.L_x_25227) ;  /* 0x00000c1000007947 */ /* 0x000fea0003800000 */
.L_x_25230:
        /* <DEDUP_REMOVED lines=10> */
.L_x_25233:
[----:B----4-:R-:W4:Y:S02]  /*13870*/  LDG.E.U16 R2, [R2.64] ;  /* 0x0000002402027981 */ /* 0x010f24000c1e1500 */
[----:B----4-:R-:W-:-:S05]  /*13880*/  HADD2.F32 R0, -RZ, R2.H0_H0 ;  /* 0x20000002ff007230 */ /* 0x010fca0000004100 */
[----:B------:R-:W-:-:S04]  /*13890*/  FMUL.FTZ R0, R0, 1 ;  /* 0x3f80000000007820 */ /* 0x000fc80000410000 */
[----:B------:R0:W4:Y:S01]  /*138a0*/  F2F.F64.F32 R4, R0 ;  /* 0x0000000000047310 */ /* 0x0001220000201800 */
[----:B------:R-:W-:Y:S05]  /*138b0*/  BRA `(.L_x_25227) ;  /* 0x00000b2000007947 */ /* 0x000fea0003800000 */
.L_x_25232:
[----:B------:R0:W5:Y:S01]  /*138c0*/  LDG.E.64 R4, [R2.64] ;  /* 0x0000002402047981 */ /* 0x000162000c1e1b00 */
[----:B------:R-:W-:Y:S05]  /*138d0*/  BRA `(.L_x_25227) ;  /* 0x00000b0000007947 */ /* 0x000fea0003800000 */
.L_x_25222:
        /* <DEDUP_REMOVED lines=13> */
.L_x_25236:
[----:B------:R0:W5:Y:S01]  /*139b0*/  LDG.E.64 R4, [R2.64] ;  /* 0x0000002402047981 */ /* 0x000162000c1e1b00 */
[----:B------:R-:W-:Y:S05]  /*139c0*/  BRA `(.L_x_25227) ;  /* 0x00000a1000007947 */ /* 0x000fea0003800000 */
.L_x_25235:
        /* <DEDUP_REMOVED lines=28> */
.L_x_25238:
        /* <DEDUP_REMOVED lines=15> */
.L_x_25237:
[----:B----4-:R-:W4:Y:S02]  /*13c80*/  LDG.E.U16 R0, [R2.64] ;  /* 0x0000002402007981 */ /* 0x010f24000c1e1500 */
[----:B----4-:R-:W-:-:S05]  /*13c90*/  PRMT R0, RZ, 0x5410, R0 ;  /* 0x00005410ff007816 */ /* 0x010fca0000000000 */
[----:B------:R-:W-:-:S04]  /*13ca0*/  FMUL.FTZ R0, R0, 1 ;  /* 0x3f80000000007820 */ /* 0x000fc80000410000 */
[----:B------:R0:W4:Y:S01]  /*13cb0*/  F2F.F64.F32 R4, R0 ;  /* 0x0000000000047310 */ /* 0x0001220000201800 */
[----:B------:R-:W-:Y:S05]  /*13cc0*/  BRA `(.L_x_25227) ;  /* 0x0000071000007947 */ /* 0x000fea0003800000 */
.L_x_25234:
        /* <DEDUP_REMOVED lines=11> */
.L_x_25241:
        /* <DEDUP_REMOVED lines=21> */
.L_x_25245:
[----:B------:R-:W-:Y:S05]  /*13ed0*/  BSYNC B1 ;  /* 0x0000000000017941 */ /* 0x000fea0003800000 */
.L_x_25244:
[----:B------:R-:W-:Y:S01]  /*13ee0*/  LEA R3, R0, 0x3b800000, 0x17 ;  /* 0x3b80000000037811 */ /* 0x000fe200078eb8ff */
[----:B------:R-:W-:-:S05]  /*13ef0*/  IMAD.SHL.U32 R0, R2, 0x100000, RZ ;  /* 0x0010000002007824 */ /* 0x000fca00078e00ff */
[----:B------:R-:W-:Y:S02]  /*13f00*/  LOP3.LUT R0, R3, R0, R4, 0xfe, !PT ;  /* 0x0000000003007212 */ /* 0x000fe400078efe04 */
.L_x_25243:
[----:B------:R-:W-:Y:S05]  /*13f10*/  BSYNC B0 ;  /* 0x0000000000007941 */ /* 0x000fea0003800000 */
.L_x_25242:
[----:B------:R-:W-:-:S04]  /*13f20*/  FMUL.FTZ R0, R0, 1 ;  /* 0x3f80000000007820 */ /* 0x000fc80000410000 */
[----:B------:R0:W4:Y:S01]  /*13f30*/  F2F.F64.F32 R4, R0 ;  /* 0x0000000000047310 */ /* 0x0001220000201800 */
[----:B------:R-:W-:Y:S05]  /*13f40*/  BRA `(.L_x_25227) ;  /* 0x0000049000007947 */ /* 0x000fea0003800000 */
.L_x_25240:
        /* <DEDUP_REMOVED lines=21> */
.L_x_25249:
[----:B------:R-:W-:Y:S05]  /*140a0*/  BSYNC B1 ;  /* 0x0000000000017941 */ /* 0x000fea0003800000 */
.L_x_25248:
[----:B------:R-:W-:Y:S01]  /*140b0*/  LEA R3, R0, 0x37800000, 0x17 ;  /* 0x3780000000037811 */ /* 0x000fe200078eb8ff */
[----:B------:R-:W-:-:S05]  /*140c0*/  IMAD.SHL.U32 R0, R2, 0x200000, RZ ;  /* 0x0020000002007824 */ /* 0x000fca00078e00ff */
[----:B------:R-:W-:Y:S02]  /*140d0*/  LOP3.LUT R0, R3, R0, R4, 0xfe, !PT ;  /* 0x0000000003007212 */ /* 0x000fe400078efe04 */
.L_x_25247:
[----:B------:R-:W-:Y:S05]  /*140e0*/  BSYNC B0 ;  /* 0x0000000000007941 */ /* 0x000fea0003800000 */
.L_x_25246:
[----:B------:R-:W-:-:S04]  /*140f0*/  FMUL.FTZ R0, R0, 1 ;  /* 0x3f80000000007820 */ /* 0x000fc80000410000 */
[----:B------:R0:W4:Y:S01]  /*14100*/  F2F.F64.F32 R4, R0 ;  /* 0x0000000000047310 */ /* 0x0001220000201800 */
[----:B------:R-:W-:Y:S05]  /*14110*/  BRA `(.L_x_25227) ;  /* 0x000002c000007947 */ /* 0x000fea0003800000 */
.L_x_25239:
        /* <DEDUP_REMOVED lines=14> */
.L_x_25253:
[----:B------:R-:W-:Y:S05]  /*14200*/  BSYNC B0 ;  /* 0x0000000000007941 */ /* 0x000fea0003800000 */
.L_x_25252:
[----:B------:R-:W-:-:S04]  /*14210*/  FMUL.FTZ R0, R0, 1 ;  /* 0x3f80000000007820 */ /* 0x000fc80000410000 */
[----:B------:R0:W4:Y:S01]  /*14220*/  F2F.F64.F32 R4, R0 ;  /* 0x0000000000047310 */ /* 0x0001220000201800 */
[----:B------:R-:W-:Y:S05]  /*14230*/  BRA `(.L_x_25227) ;  /* 0x000001a000007947 */ /* 0x000fea0003800000 */
.L_x_25226:
        /* <DEDUP_REMOVED lines=21> */
.L_x_25251:
[----:B----4-:R-:W4:Y:S02]  /*14390*/  LDG.E.64 R4, [R2.64] ;  /* 0x0000002402047981 */ /* 0x010f24000c1e1b00 */
[----:B----4-:R-:W0:Y:S01]  /*143a0*/  I2F.F64.U64 R4, R4 ;  /* 0x0000000400047312 */ /* 0x010e220000301800 */
[----:B------:R-:W-:Y:S05]  /*143b0*/  BRA `(.L_x_25227) ;  /* 0x0000002000007947 */ /* 0x000fea0003800000 */
.L_x_25250:
[----:B----4-:R-:W4:Y:S02]  /*143c0*/  LDG.E R2, [R2.64] ;  /* 0x0000002402027981 */ /* 0x010f24000c1e1900 */
[----:B----4-:R0:W4:Y:S02]  /*143d0*/  I2F.F64.U32 R4, R2 ;  /* 0x0000000200047312 */ /* 0x0101240000201800 */
.L_x_25227:
        /* <DEDUP_REMOVED lines=18> */
.L_x_25257:
[----:B------:R-:W0:Y:S02]  /*14500*/  F2I.S64.F64.TRUNC R4, R4 ;  /* 0x0000000400047311 */ /* 0x000e24000030d900 */
[----:B0-----:R-:W-:-:S05]  /*14510*/  IMAD.MOV.U32 R3, RZ, RZ, R4 ;  /* 0x000000ffff037224 */ /* 0x001fca00078e0004 */
[----:B------:R0:W-:Y:S01]  /*14520*/  STG.E.U8 [R16.64], R3 ;  /* 0x0000000310007986 */ /* 0x0001e2000c101124 */
[----:B------:R-:W-:Y:S05]  /*14530*/  BRA `(.L_x_25259) ;  /* 0x00000ed000007947 */ /* 0x000fea0003800000 */
.L_x_25256:
        /* <DEDUP_REMOVED lines=9> */
.L_x_25261:
[----:B------:R-:W0:Y:S02]  /*145d0*/  F2I.F64.TRUNC R5, R4 ;  /* 0x0000000400057311 */ /* 0x000e24000030d100 */
[----:B0-----:R0:W-:Y:S01]  /*145e0*/  STG.E [R16.64], R5 ;  /* 0x0000000510007986 */ /* 0x0011e2000c101924 */
[----:B------:R-:W-:Y:S05]  /*145f0*/  BRA `(.L_x_25259) ;  /* 0x00000e1000007947 */ /* 0x000fea0003800000 */
.L_x_25260:
[----:B------:R-:W0:Y:S02]  /*14600*/  F2I.F64.TRUNC R5, R4 ;  /* 0x0000000400057311 */ /* 0x000e24000030d100 */
[----:B0-----:R0:W-:Y:S01]  /*14610*/  STG.E.U16 [R16.64], R5 ;  /* 0x0000000510007986 */ /* 0x0011e2000c101524 */
[----:B------:R-:W-:Y:S05]  /*14620*/  BRA `(.L_x_25259) ;  /* 0x00000de000007947 */ /* 0x000fea0003800000 */
.L_x_25255:
        /* <DEDUP_REMOVED lines=11> */
.L_x_25263:
[----:B------:R-:W0:Y:S01]  /*146e0*/  F2F.F32.F64 R0, R4 ;  /* 0x0000000400007310 */ /* 0x000e220000301000 */
[----:B------:R-:W0:-:S14]  /*146f0*/  DSETP.GEU.AND P0, PT, |R4|, c[0x2][0x0], PT ;  /* 0x008000000400762a */ /* 0x000e1c0003f0e200 */
[----:B0-----:R-:W-:-:S05]  /*14700*/  @!P0 FMUL R0, R0, 1.175494350822287508e-38 ;  /* 0x0080000000008820 */ /* 0x001fca0000400000 */
[----:B------:R-:W-:-:S05]  /*14710*/  F2FP.PACK_AB R0, RZ, R0 ;  /* 0x00000000ff00723e */ /* 0x000fca00000000ff */
[----:B------:R0:W-:Y:S01]  /*14720*/  STG.E.U16 [R16.64], R0 ;  /* 0x0000000010007986 */ /* 0x0001e2000c101524 */
[----:B------:R-:W-:Y:S05]  /*14730*/  BRA `(.L_x_25259) ;  /* 0x00000cd000007947 */ /* 0x000fea0003800000 */
.L_x_25262:
        /* <DEDUP_REMOVED lines=12> */
.L_x_25265:
[----:B------:R-:W0:Y:S01]  /*14800*/  F2F.F32.F64 R0, R4 ;  /* 0x0000000400007310 */ /* 0x000e220000301000 */
[----:B------:R-:W0:-:S14]  /*14810*/  DSETP.GEU.AND P0, PT, |R4|, c[0x2][0x0], PT ;  /* 0x008000000400762a */ /* 0x000e1c0003f0e200 */
[----:B0-----:R-:W-:-:S05]  /*14820*/  @!P0 FMUL R0, R0, 1.175494350822287508e-38 ;  /* 0x0080000000008820 */ /* 0x001fca0000400000 */
[----:B------:R-:W-:-:S04]  /*14830*/  F2FP.PACK_AB R3, RZ, R0 ;  /* 0x00000000ff03723e */ /* 0x000fc800000000ff */
[----:B------:R-:W-:-:S05]  /*14840*/  PRMT R3, R3, 0x5410, RZ ;  /* 0x0000541003037816 */ /* 0x000fca00000000ff */
[----:B------:R0:W-:Y:S01]  /*14850*/  STG.E [R16.64], R3 ;  /* 0x0000000310007986 */ /* 0x0001e2000c101924 */
[----:B------:R-:W-:Y:S05]  /*14860*/  BRA `(.L_x_25259) ;  /* 0x00000ba000007947 */ /* 0x000fea0003800000 */
.L_x_25264:
[----:B------:R0:W-:Y:S01]  /*14870*/  STG.E.64 [R16.64], R4 ;  /* 0x0000000410007986 */ /* 0x0001e2000c101b24 */
[----:B------:R-:W-:Y:S05]  /*14880*/  BRA `(.L_x_25259) ;  /* 0x00000b8000007947 */ /* 0x000fea0003800000 */
.L_x_25254:
        /* <DEDUP_REMOVED lines=12> */
.L_x_25268:
[----:B------:R-:W-:-:S05]  /*14950*/  CS2R R6, SRZ ;  /* 0x0000000000067805 */ /* 0x000fca000001ff00 */
[----:B------:R0:W-:Y:S01]  /*14960*/  STG.E.128 [R16.64], R4 ;  /* 0x0000000410007986 */ /* 0x0001e2000c101d24 */
[----:B------:R-:W-:Y:S05]  /*14970*/  BRA `(.L_x_25259) ;  /* 0x00000a9000007947 */ /* 0x000fea0003800000 */
.L_x_25267:
        /* <DEDUP_REMOVED lines=23> */
.L_x_25272:
[----:B------:R-:W-:Y:S05]  /*14af0*/  BSYNC B0 ;  /* 0x0000000000007941 */ /* 0x000fea0003800000 */
.L_x_25271:
[----:B------:R-:W-:-:S05]  /*14b00*/  LOP3.LUT R3, R0, R3, RZ, 0xfc, !PT ;  /* 0x0000000300037212 */ /* 0x000fca00078efcff */
[----:B------:R0:W-:Y:S01]  /*14b10*/  STG.E.U8 [R16.64], R3 ;  /* 0x0000000310007986 */ /* 0x0001e2000c101124 */
[----:B------:R-:W-:Y:S05]  /*14b20*/  BRA `(.L_x_25259) ;  /* 0x000008e000007947 */ /* 0x000fea0003800000 */
.L_x_25270:
        /* <DEDUP_REMOVED lines=15> */
.L_x_25274:
[----:B------:R-:W-:Y:S01]  /*14c20*/  IMAD.MOV.U32 R0, RZ, RZ, 0x7f ;  /* 0x0000007fff007424 */ /* 0x000fe200078e00ff */
[----:B------:R-:W-:-:S04]  /*14c30*/  ISETP.GT.U32.AND P0, PT, R2, 0x7f800000, PT ;  /* 0x7f8000000200780c */ /* 0x000fc80003f04070 */
[----:B------:R-:W-:-:S04]  /*14c40*/  SEL R0, R0, 0x7c, P0 ;  /* 0x0000007c00007807 */ /* 0x000fc80000000000 */
.L_x_25275:
[----:B------:R-:W-:Y:S05]  /*14c50*/  BSYNC B0 ;  /* 0x0000000000007941 */ /* 0x000fea0003800000 */
.L_x_25273:
[----:B------:R-:W-:-:S04]  /*14c60*/  LOP3.LUT R2, R3, 0x80000000, RZ, 0xc0, !PT ;  /* 0x8000000003027812 */ /* 0x000fc800078ec0ff */
[----:B------:R-:W-:-:S04]  /*14c70*/  SHF.R.U32.HI R3, RZ, 0x18, R2 ;  /* 0x00000018ff037819 */ /* 0x000fc80000011602 */
[----:B------:R-:W-:-:S05]  /*14c80*/  LOP3.LUT R3, R0, R3, RZ, 0xfc, !PT ;  /* 0x0000000300037212 */ /* 0x000fca00078efcff */
[----:B------:R0:W-:Y:S01]  /*14c90*/  STG.E.U8 [R16.64], R3 ;  /* 0x0000000310007986 */ /* 0x0001e2000c101124 */
[----:B------:R-:W-:Y:S05]  /*14ca0*/  BRA `(.L_x_25259) ;  /* 0x0000076000007947 */ /* 0x000fea0003800000 */
.L_x_25269:
[----:B------:R-:W0:Y:S01]  /*14cb0*/  F2F.F32.F64 R0, R4 ;  /* 0x0000000400007310 */ /* 0x000e220000301000 */
[----:B------:R-:W0:-:S14]  /*14cc0*/  DSETP.GEU.AND P0, PT, |R4|, c[0x2][0x0], PT ;  /* 0x008000000400762a */ /* 0x000e1c0003f0e200 */
[----:B0-----:R-:W-:-:S05]  /*14cd0*/  @!P0 FMUL R0, R0, 1.175494350822287508e-38 ;  /* 0x0080000000008820 */ /* 0x001fca0000400000 */
[----:B------:R-:W-:-:S05]  /*14ce0*/  F2FP.BF16.PACK_AB R0, RZ, R0 ;  /* 0x00000000ff00723e */ /* 0x000fca00000010ff */
[----:B------:R0:W-:Y:S01]  /*14cf0*/  STG.E.U16 [R16.64], R0 ;  /* 0x0000000010007986 */ /* 0x0001e2000c101524 */
[----:B------:R-:W-:Y:S05]  /*14d00*/  BRA `(.L_x_25259) ;  /* 0x0000070000007947 */ /* 0x000fea0003800000 */
.L_x_25266:
        /* <DEDUP_REMOVED lines=11> */
.L_x_25278:
        /* <DEDUP_REMOVED lines=19> */
.L_x_25281:
[----:B------:R-:W-:-:S04]  /*14ef0*/  LOP3.LUT R2, R3, 0x80000000, RZ, 0xc0, !PT ;  /* 0x8000000003027812 */ /* 0x000fc800078ec0ff */
[----:B------:R-:W-:-:S04]  /*14f00*/  SHF.R.U32.HI R3, RZ, 0x18, R2 ;  /* 0x00000018ff037819 */ /* 0x000fc80000011602 */
[----:B------:R-:W-:-:S04]  /*14f10*/  LOP3.LUT R0, R0, R3, RZ, 0xfc, !PT ;  /* 0x0000000300007212 */ /* 0x000fc800078efcff */
[----:B------:R-:W-:Y:S02]  /*14f20*/  PRMT R8, R0, 0x7610, R8 ;  /* 0x0000761000087816 */ /* 0x000fe40000000008 */
.L_x_25280:
[----:B------:R-:W-:Y:S05]  /*14f30*/  BSYNC B0 ;  /* 0x0000000000007941 */ /* 0x000fea0003800000 */
.L_x_25279:
[----:B------:R0:W-:Y:S01]  /*14f40*/  STG.E.U8 [R16.64], R8 ;  /* 0x0000000810007986 */ /* 0x0001e2000c101124 */
[----:B------:R-:W-:Y:S05]  /*14f50*/  BRA `(.L_x_25259) ;  /* 0x000004b000007947 */ /* 0x000fea0003800000 */
.L_x_25277:
        /* <DEDUP_REMOVED lines=19> */
.L_x_25284:
[----:B------:R-:W-:-:S04]  /*15090*/  LOP3.LUT R2, R3, 0x80000000, RZ, 0xc0, !PT ;  /* 0x8000000003027812 */ /* 0x000fc800078ec0ff */
[----:B------:R-:W-:-:S04]  /*150a0*/  SHF.R.U32.HI R3, RZ, 0x18, R2 ;  /* 0x00000018ff037819 */ /* 0x000fc80000011602 */
[----:B------:R-:W-:-:S04]  /*150b0*/  LOP3.LUT R0, R0, R3, RZ, 0xfc, !PT ;  /* 0x0000000300007212 */ /* 0x000fc800078efcff */
[----:B------:R-:W-:Y:S02]  /*150c0*/  PRMT R8, R0, 0x7610, R8 ;  /* 0x0000761000087816 */ /* 0x000fe40000000008 */
.L_x_25283:
[----:B------:R-:W-:Y:S05]  /*150d0*/  BSYNC B0 ;  /* 0x0000000000007941 */ /* 0x000fea0003800000 */
.L_x_25282:
[----:B------:R0:W-:Y:S01]  /*150e0*/  STG.E.U8 [R16.64], R8 ;  /* 0x0000000810007986 */ /* 0x0001e2000c101124 */
[----:B------:R-:W-:Y:S05]  /*150f0*/  BRA `(.L_x_25259) ;  /* 0x0000031000007947 */ /* 0x000fea0003800000 */
.L_x_25276:
        /* <DEDUP_REMOVED lines=24> */
.L_x_25258:
        /* <DEDUP_REMOVED lines=20> */
.L_x_25286:
[----:B------:R-:W0:Y:S02]  /*153c0*/  F2I.U64.F64.TRUNC R4, R4 ;  /* 0x0000000400047311 */ /* 0x000e24000030d800 */
[----:B0-----:R0:W-:Y:S01]  /*153d0*/  STG.E.64 [R16.64], R4 ;  /* 0x0000000410007986 */ /* 0x0011e2000c101b24 */
[----:B------:R-:W-:Y:S05]  /*153e0*/  BRA `(.L_x_25259) ;  /* 0x0000002000007947 */ /* 0x000fea0003800000 */
.L_x_25285:
[----:B------:R-:W0:Y:S02]  /*153f0*/  F2I.U32.F64.TRUNC R5, R4 ;  /* 0x0000000400057311 */ /* 0x000e24000030d000 */
[----:B0-----:R0:W-:Y:S02]  /*15400*/  STG.E [R16.64], R5 ;  /* 0x0000000510007986 */ /* 0x0011e4000c101924 */
.L_x_25259:
[----:B------:R-:W-:Y:S02]  /*15410*/  IADD3 R27, R27, 0x80, RZ ;  /* 0x000000801b1b7810 */ /* 0x000fe40007ffe0ff */
.L_x_24898:
[----:B------:R-:W-:Y:S05]  /*15420*/  BSYNC B6 ;  /* 0x0000000000067941 */ /* 0x000fea0003800000 */
.L_x_24897:
[----:B------:R-:W-:-:S13]  /*15430*/  ISETP.GE.AND P0, PT, R27, c[0x0][0x160], PT ;  /* 0x000058001b007a0c */ /* 0x000fda0003f06270 */
[----:B------:R-:W-:Y:S05]  /*15440*/  @P0 EXIT ;  /* 0x000000000000094d */ /* 0x000fea0003800000 */
        /* <DEDUP_REMOVED lines=332> */
.L_x_25287:
        /* <DEDUP_REMOVED lines=19> */
.L_x_25291:
[----:B------:R-:W2:Y:S02]  /*16a40*/  LDG.E.U8 R4, [R4.64] ;  /* 0x0000002404047981 */ /* 0x000ea4000c1e1100 */
[----:B--2---:R0:W1:Y:S01]  /*16a50*/  I2F.F64.U16 R26, R4 ;  /* 0x00000004001a7312 */ /* 0x0040620000101800 */
[----:B------:R-:W-:Y:S05]  /*16a60*/  BRA `(.L_x_25293) ;  /* 0x00000df000007947 */ /* 0x000fea0003800000 */
.L_x_25290:
        /* <DEDUP_REMOVED lines=9> */
.L_x_25295:
[----:B------:R-:W2:Y:S02]  /*16b00*/  LDG.E R4, [R4.64] ;  /* 0x0000002404047981 */ /* 0x000ea4000c1e1900 */
[----:B--2---:R0:W1:Y:S01]  /*16b10*/  I2F.F64 R26, R4 ;  /* 0x00000004001a7312 */ /* 0x0040620000201c00 */
[----:B------:R-:W-:Y:S05]  /*16b20*/  BRA `(.L_x_25293) ;  /* 0x00000d3000007947 */ /* 0x000fea0003800000 */
.L_x_25294:
[----:B------:R-:W2:Y:S02]  /*16b30*/  LDG.E.U16 R4, [R4.64] ;  /* 0x0000002404047981 */ /* 0x000ea4000c1e1500 */
[----:B--2---:R0:W1:Y:S01]  /*16b40*/  I2F.F64.S16 R26, R4 ;  /* 0x00000004001a7312 */ /* 0x0040620000101c00 */
[----:B------:R-:W-:Y:S05]  /*16b50*/  BRA `(.L_x_25293) ;  /* 0x00000d0000007947 */ /* 0x000fea0003800000 */
.L_x_25289:
        /* <DEDUP_REMOVED lines=10> */
.L_x_25297:
[----:B------:R-:W2:Y:S02]  /*16c00*/  LDG.E.U16 R0, [R4.64] ;  /* 0x0000002404007981 */ /* 0x000ea4000c1e1500 */
[----:B--2---:R-:W-:-:S05]  /*16c10*/  HADD2.F32 R0, -RZ, R0.H0_H0 ;  /* 0x20000000ff007230 */ /* 0x004fca0000004100 */
[----:B------:R-:W-:-:S04]  /*16c20*/  FMUL.FTZ R0, R0, 1 ;  /* 0x3f80000000007820 */ /* 0x000fc80000410000 */
[----:B------:R0:W1:Y:S01]  /*16c30*/  F2F.F64.F32 R26, R0 ;  /* 0x00000000001a7310 */ /* 0x0000620000201800 */
[----:B------:R-:W-:Y:S05]  /*16c40*/  BRA `(.L_x_25293) ;  /* 0x00000c1000007947 */ /* 0x000fea0003800000 */
.L_x_25296:
        /* <DEDUP_REMOVED lines=10> */
.L_x_25299:
[----:B------:R-:W2:Y:S02]  /*16cf0*/  LDG.E.U16 R4, [R4.64] ;  /* 0x0000002404047981 */ /* 0x000ea4000c1e1500 */
[----:B--2---:R-:W-:-:S05]  /*16d00*/  HADD2.F32 R0, -RZ, R4.H0_H0 ;  /* 0x20000004ff007230 */ /* 0x004fca0000004100 */
[----:B------:R-:W-:-:S04]  /*16d10*/  FMUL.FTZ R0, R0, 1 ;  /* 0x3f80000000007820 */ /* 0x000fc80000410000 */
[----:B------:R0:W1:Y:S01]  /*16d20*/  F2F.F64.F32 R26, R0 ;  /* 0x00000000001a7310 */ /* 0x0000620000201800 */
[----:B------:R-:W-:Y:S05]  /*16d30*/  BRA `(.L_x_25293) ;  /* 0x00000b2000007947 */ /* 0x000fea0003800000 */
.L_x_25298:
[----:B------:R0:W5:Y:S01]  /*16d40*/  LDG.E.64 R26, [R4.64] ;  /* 0x00000024041a7981 */ /* 0x000162000c1e1b00 */
[----:B------:R-:W-:Y:S05]  /*16d50*/  BRA `(.L_x_25293) ;  /* 0x00000b0000007947 */ /* 0x000fea0003800000 */
.L_x_25288:
        /* <DEDUP_REMOVED lines=13> */
.L_x_25302:
[----:B------:R0:W5:Y:S01]  /*16e30*/  LDG.E.64 R26, [R4.64] ;  /* 0x00000024041a7981 */ /* 0x000162000c1e1b00 */
[----:B------:R-:W-:Y:S05]  /*16e40*/  BRA `(.L_x_25293) ;  /* 0x00000a1000007947 */ /* 0x000fea0003800000 */
.L_x_25301:
        /* <DEDUP_REMOVED lines=28> */
.L_x_25304:
        /* <DEDUP_REMOVED lines=15> */
.L_x_25303:
[----:B------:R-:W2:Y:S02]  /*17100*/  LDG.E.U16 R0, [R4.64] ;  /* 0x0000002404007981 */ /* 0x000ea4000c1e1500 */
[----:B--2---:R-:W-:-:S05]  /*17110*/  PRMT R0, RZ, 0x5410, R0 ;  /* 0x00005410ff007816 */ /* 0x004fca0000000000 */
[----:B------:R-:W-:-:S04]  /*17120*/  FMUL.FTZ R0, R0, 1 ;  /* 0x3f80000000007820 */ /* 0x000fc80000410000 */
[----:B------:R0:W1:Y:S01]  /*17130*/  F2F.F64.F32 R26, R0 ;  /* 0x00000000001a7310 */ /* 0x0000620000201800 */
[----:B------:R-:W-:Y:S05]  /*17140*/  BRA `(.L_x_25293) ;  /* 0x0000071000007947 */ /* 0x000fea0003800000 */
.L_x_25300:
        /* <DEDUP_REMOVED lines=11> */
.L_x_25307:
        /* <DEDUP_REMOVED lines=21> */
.L_x_25311:
[----:B------:R-:W-:Y:S05]  /*17350*/  BSYNC B1 ;  /* 0x0000000000017941 */ /* 0x000fea0003800000 */
.L_x_25310:
[----:B------:R-:W-:Y:S01]  /*17360*/  LEA R5, R0, 0x3b800000, 0x17 ;  /* 0x3b80000000057811 */ /* 0x000fe200078eb8ff */
[----:B------:R-:W-:-:S05]  /*17370*/  IMAD.SHL.U32 R0, R3, 0x100000, RZ ;  /* 0x0010000003007824 */ /* 0x000fca00078e00ff */
[----:B------:R-:W-:Y:S02]  /*17380*/  LOP3.LUT R0, R5, R0, R6, 0xfe, !PT ;  /* 0x0000000005007212 */ /* 0x000fe400078efe06 */
.L_x_25309:
[----:B------:R-:W-:Y:S05]  /*17390*/  BSYNC B0 ;  /* 0x0000000000007941 */ /* 0x000fea0003800000 */
.L_x_25308:
[----:B------:R-:W-:-:S04]  /*173a0*/  FMUL.FTZ R0, R0, 1 ;  /* 0x3f80000000007820 */ /* 0x000fc80000410000 */
[----:B------:R0:W1:Y:S01]  /*173b0*/  F2F.F64.F32 R26, R0 ;  /* 0x00000000001a7310 */ /* 0x0000620000201800 */
[----:B------:R-:W-:Y:S05]  /*173c0*/  BRA `(.L_x_25293) ;  /* 0x0000049000007947 */ /* 0x000fea0003800000 */
.L_x_25306:
        /* <DEDUP_REMOVED lines=21> */
.L_x_25315:
[----:B------:R-:W-:Y:S05]  /*17520*/  BSYNC B1 ;  /* 0x0000000000017941 */ /* 0x000fea0003800000 */
.L_x_25314:
[----:B------:R-:W-:Y:S01]  /*17530*/  LEA R5, R0, 0x37800000, 0x17 ;  /* 0x3780000000057811 */ /* 0x000fe200078eb8ff */
[----:B------:R-:W-:-:S05]  /*17540*/  IMAD.SHL.U32 R0, R3, 0x200000, RZ ;  /* 0x0020000003007824 */ /* 0x000fca00078e00ff */
[----:B------:R-:W-:Y:S02]  /*17550*/  LOP3.LUT R0, R5, R0, R6, 0xfe, !PT ;  /* 0x0000000005007212 */ /* 0x000fe400078efe06 */
.L_x_25313:
[----:B------:R-:W-:Y:S05]  /*17560*/  BSYNC B0 ;  /* 0x0000000000007941 */ /* 0x000fea0003800000 */
.L_x_25312:
[----:B------:R-:W-:-:S04]  /*17570*/  FMUL.FTZ R0, R0, 1 ;  /* 0x3f80000000007820 */ /* 0x000fc80000410000 */
[----:B------:R0:W1:Y:S01]  /*17580*/  F2F.F64.F32 R26, R0 ;  /* 0x00000000001a7310 */ /* 0x0000620000201800 */
[----:B------:R-:W-:Y:S05]  /*17590*/  BRA `(.L_x_25293) ;  /* 0x000002c000007947 */ /* 0x000fea0003800000 */
.L_x_25305:
        /* <DEDUP_REMOVED lines=14> */
.L_x_25319:
[----:B------:R-:W-:Y:S05]  /*17680*/  BSYNC B0 ;  /* 0x0000000000007941 */ /* 0x000fea0003800000 */
.L_x_25318:
[----:B------:R-:W-:-:S04]  /*17690*/  FMUL.FTZ R0, R0, 1 ;  /* 0x3f80000000007820 */ /* 0x000fc80000410000 */
[----:B------:R0:W1:Y:S01]  /*176a0*/  F2F.F64.F32 R26, R0 ;  /* 0x00000000001a7310 */ /* 0x0000620000201800 */
[----:B------:R-:W-:Y:S05]  /*176b0*/  BRA `(.L_x_25293) ;  /* 0x000001a000007947 */ /* 0x000fea0003800000 */
.L_x_25292:
        /* <DEDUP_REMOVED lines=21> */
.L_x_25317:
[----:B------:R-:W2:Y:S02]  /*17810*/  LDG.E.64 R26, [R4.64] ;  /* 0x00000024041a7981 */ /* 0x000ea4000c1e1b00 */
[----:B--2---:R-:W0:Y:S01]  /*17820*/  I2F.F64.U64 R26, R26 ;  /* 0x0000001a001a7312 */ /* 0x004e220000301800 */
[----:B------:R-:W-:Y:S05]  /*17830*/  BRA `(.L_x_25293) ;  /* 0x0000002000007947 */ /* 0x000fea0003800000 */
.L_x_25316:
[----:B------:R-:W2:Y:S02]  /*17840*/  LDG.E R4, [R4.64] ;  /* 0x0000002404047981 */ /* 0x000ea4000c1e1900 */
[----:B--2---:R0:W1:Y:S02]  /*17850*/  I2F.F64.U32 R26, R4 ;  /* 0x00000004001a7312 */ /* 0x0040640000201800 */
.L_x_25293:
        /* <DEDUP_REMOVED lines=17> */
.L_x_25323:
[----:B------:R-:W2:Y:S02]  /*17970*/  LDG.E.U8 R22, [R22.64] ;  /* 0x0000002416167981 */ /* 0x000ea4000c1e1100 */
[----:B--2---:R0:W2:Y:S01]  /*17980*/  I2F.F64.U16 R24, R22 ;  /* 0x0000001600187312 */ /* 0x0040a20000101800 */
[----:B------:R-:W-:Y:S05]  /*17990*/  BRA `(.L_x_25325) ;  /* 0x00000df000007947 */ /* 0x000fea0003800000 */
.L_x_25322:
        /* <DEDUP_REMOVED lines=9> */
.L_x_25327:
[----:B------:R-:W2:Y:S02]  /*17a30*/  LDG.E R22, [R22.64] ;  /* 0x0000002416167981 */ /* 0x000ea4000c1e1900 */
[----:B--2---:R0:W2:Y:S01]  /*17a40*/  I2F.F64 R24, R22 ;  /* 0x0000001600187312 */ /* 0x0040a20000201c00 */
[----:B------:R-:W-:Y:S05]  /*17a50*/  BRA `(.L_x_25325) ;  /* 0x00000d3000007947 */ /* 0x000fea0003800000 */
.L_x_25326:
[----:B------:R-:W2:Y:S02]  /*17a60*/  LDG.E.U16 R22, [R22.64] ;  /* 0x0000002416167981 */ /* 0x000ea4000c1e1500 */
[----:B--2---:R0:W2:Y:S01]  /*17a70*/  I2F.F64.S16 R24, R22 ;  /* 0x0000001600187312 */ /* 0x0040a20000101c00 */
[----:B------:R-:W-:Y:S05]  /*17a80*/  BRA `(.L_x_25325) ;  /* 0x00000d0000007947 */ /* 0x000fea0003800000 */
.L_x_25321:
        /* <DEDUP_REMOVED lines=10> */
.L_x_25329:
[----:B------:R-:W2:Y:S02]  /*17b30*/  LDG.E.U16 R0, [R22.64] ;  /* 0x0000002416007981 */ /* 0x000ea4000c1e1500 */
[----:B--2---:R-:W-:-:S05]  /*17b40*/  HADD2.F32 R0, -RZ, R0.H0_H0 ;  /* 0x20000000ff007230 */ /* 0x004fca0000004100 */
[----:B------:R-:W-:-:S04]  /*17b50*/  FMUL.FTZ R0, R0, 1 ;  /* 0x3f80000000007820 */ /* 0x000fc80000410000 */
[----:B------:R0:W2:Y:S01]  /*17b60*/  F2F.F64.F32 R24, R0 ;  /* 0x0000000000187310 */ /* 0x0000a20000201800 */
[----:B------:R-:W-:Y:S05]  /*17b70*/  BRA `(.L_x_25325) ;  /* 0x00000c1000007947 */ /* 0x000fea0003800000 */
.L_x_25328:
        /* <DEDUP_REMOVED lines=10> */
.L_x_25331:
[----:B------:R-:W2:Y:S02]  /*17c20*/  LDG.E.U16 R22, [R22.64] ;  /* 0x0000002416167981 */ /* 0x000ea4000c1e1500 */
[----:B--2---:R-:W-:-:S05]  /*17c30*/  HADD2.F32 R0, -RZ, R22.H0_H0 ;  /* 0x20000016ff007230 */ /* 0x004fca0000004100 */
[----:B------:R-:W-:-:S04]  /*17c40*/  FMUL.FTZ R0, R0, 1 ;  /* 0x3f80000000007820 */ /* 0x000fc80000410000 */
[----:B------:R0:W2:Y:S01]  /*17c50*/  F2F.F64.F32 R24, R0 ;  /* 0x0000000000187310 */ /* 0x0000a20000201800 */
[----:B------:R-:W-:Y:S05]  /*17c60*/  BRA `(.L_x_25325) ;  /* 0x00000b2000007947 */ /* 0x000fea0003800000 */
.L_x_25330:
[----:B------:R0:W5:Y:S01]  /*17c70*/  LDG.E.64 R24, [R22.64] ;  /* 0x0000002416187981 */ /* 0x000162000c1e1b00 */
[----:B------:R-:W-:Y:S05]  /*17c80*/  BRA `(.L_x_25325) ;  /* 0x00000b0000007947 */ /* 0x000fea0003800000 */
.L_x_25320:
        /* <DEDUP_REMOVED lines=13> */
.L_x_25334:
[----:B------:R0:W5:Y:S01]  /*17d60*/  LDG.E.64 R24, [R22.64] ;  /* 0x0000002416187981 */ /* 0x000162000c1e1b00 */
[----:B------:R-:W-:Y:S05]  /*17d70*/  BRA `(.L_x_25325) ;  /* 0x00000a1000007947 */ /* 0x000fea0003800000 */
.L_x_25333:
        /* <DEDUP_REMOVED lines=28> */
.L_x_25336:
        /* <DEDUP_REMOVED lines=15> */
.L_x_25335:
[----:B------:R-:W2:Y:S02]  /*18030*/  LDG.E.U16 R0, [R22.64] ;  /* 0x0000002416007981 */ /* 0x000ea4000c1e1500 */
[----:B--2---:R-:W-:-:S05]  /*18040*/  PRMT R0, RZ, 0x5410, R0 ;  /* 0x00005410ff007816 */ /* 0x004fca0000000000 */
[----:B------:R-:W-:-:S04]  /*18050*/  FMUL.FTZ R0, R0, 1 ;  /* 0x3f80000000007820 */ /* 0x000fc80000410000 */
[----:B------:R0:W2:Y:S01]  /*18060*/  F2F.F64.F32 R24, R0 ;  /* 0x0000000000187310 */ /* 0x0000a20000201800 */
[----:B------:R-:W-:Y:S05]  /*18070*/  BRA `(.L_x_25325) ;  /* 0x0000071000007947 */ /* 0x000fea0003800000 */
.L_x_25332:
        /* <DEDUP_REMOVED lines=11> */
.L_x_25339:
        /* <DEDUP_REMOVED lines=21> */
.L_x_25343:
[----:B------:R-:W-:Y:S05]  /*18280*/  BSYNC B1 ;  /* 0x0000000000017941 */ /* 0x000fea0003800000 */
.L_x_25342:
[----:B------:R-:W-:Y:S01]  /*18290*/  LEA R5, R0, 0x3b800000, 0x17 ;  /* 0x3b80000000057811 */ /* 0x000fe200078eb8ff */
[----:B------:R-:W-:-:S05]  /*182a0*/  IMAD.SHL.U32 R0, R3, 0x100000, RZ ;  /* 0x0010000003007824 */ /* 0x000fca00078e00ff */
[----:B------:R-:W-:Y:S02]  /*182b0*/  LOP3.LUT R0, R5, R0, R6, 0xfe, !PT ;  /* 0x0000000005007212 */ /* 0x000fe400078efe06 */
.L_x_25341:
[----:B------:R-:W-:Y:S05]  /*182c0*/  BSYNC B0 ;  /* 0x0000000000007941 */ /* 0x000fea0003800000 */
.L_x_25340:
[----:B------:R-:W-:-:S04]  /*182d0*/  FMUL.FTZ R0, R0, 1 ;  /* 0x3f80000000007820 */ /* 0x000fc80000410000 */
[----:B------:R0:W2:Y:S01]  /*182e0*/  F2F.F64.F32 R24, R0 ;  /* 0x0000000000187310 */ /* 0x0000a20000201800 */
[----:B------:R-:W-:Y:S05]  /*182f0*/  BRA `(.L_x_25325) ;  /* 0x0000049000007947 */ /* 0x000fea0003800000 */
.L_x_25338:
        /* <DEDUP_REMOVED lines=21> */
.L_x_25347:
[----:B------:R-:W-:Y:S05]  /*18450*/  BSYNC B1 ;  /* 0x0000000000017941 */ /* 0x000fea0003800000 */
.L_x_25346:
[----:B------:R-:W-:Y:S01]  /*18460*/  LEA R5, R0, 0x37800000, 0x17 ;  /* 0x3780000000057811 */ /* 0x000fe200078eb8ff */
[----:B------:R-:W-:-:S05]  /*18470*/  IMAD.SHL.U32 R0, R3, 0x200000, RZ ;  /* 0x0020000003007824 */ /* 0x000fca00078e00ff */
[----:B------:R-:W-:Y:S02]  /*18480*/  LOP3.LUT R0, R5, R0, R6, 0xfe, !PT ;  /* 0x0000000005007212 */ /* 0x000fe400078efe06 */
.L_x_25345:
[----:B------:R-:W-:Y:S05]  /*18490*/  BSYNC B0 ;  /* 0x0000000000007941 */ /* 0x000fea0003800000 */
.L_x_25344:
[----:B------:R-:W-:-:S04]  /*184a0*/  FMUL.FTZ R0, R0, 1 ;  /* 0x3f80000000007820 */ /* 0x000fc80000410000 */
[----:B------:R0:W2:Y:S01]  /*184b0*/  F2F.F64.F32 R24, R0 ;  /* 0x0000000000187310 */ /* 0x0000a20000201800 */
[----:B------:R-:W-:Y:S05]  /*184c0*/  BRA `(.L_x_25325) ;  /* 0x000002c000007947 */ /* 0x000fea0003800000 */
.L_x_25337:
        /* <DEDUP_REMOVED lines=14> */
.L_x_25351:
[----:B------:R-:W-:Y:S05]  /*185b0*/  BSYNC B0 ;  /* 0x0000000000007941 */ /* 0x000fea0003800000 */
.L_x_25350:
[----:B------:R-:W-:-:S04]  /*185c0*/  FMUL.FTZ R0, R0, 1 ;  /* 0x3f80000000007820 */ /* 0x000fc80000410000 */
[----:B------:R0:W2:Y:S01]  /*185d0*/  F2F.F64.F32 R24, R0 ;  /* 0x0000000000187310 */ /* 0x0000a20000201800 */
[----:B------:R-:W-:Y:S05]  /*185e0*/  BRA `(.L_x_25325) ;  /* 0x000001a000007947 */ /* 0x000fea0003800000 */
.L_x_25324:
        /* <DEDUP_REMOVED lines=21> */
.L_x_25349:
[----:B------:R-:W2:Y:S02]  /*18740*/  LDG.E.64 R24, [R22.64] ;  /* 0x0000002416187981 */ /* 0x000ea4000c1e1b00 */
[----:B--2---:R-:W0:Y:S01]  /*18750*/  I2F.F64.U64 R24, R24 ;  /* 0x0000001800187312 */ /* 0x004e220000301800 */
[----:B------:R-:W-:Y:S05]  /*18760*/  BRA `(.L_x_25325) ;  /* 0x0000002000007947 */ /* 0x000fea0003800000 */
.L_x_25348:
[----:B------:R-:W2:Y:S02]  /*18770*/  LDG.E R22, [R22.64] ;  /* 0x0000002416167981 */ /* 0x000ea4000c1e1900 */
[----:B--2---:R0:W2:Y:S02]  /*18780*/  I2F.F64.U32 R24, R22 ;  /* 0x0000001600187312 */ /* 0x0040a40000201800 */
.L_x_25325:
        /* <DEDUP_REMOVED lines=17> */
.L_x_25355:
[----:B------:R-:W3:Y:S02]  /*188a0*/  LDG.E.U8 R4, [R4.64] ;  /* 0x0000002404047981 */ /* 0x000ee4000c1e1100 */
[----:B---3--:R0:W3:Y:S01]  /*188b0*/  I2F.F64.U16 R22, R4 ;  /* 0x0000000400167312 */ /* 0x0080e20000101800 */
[----:B------:R-:W-:Y:S05]  /*188c0*/  BRA `(.L_x_25357) ;  /* 0x00000df000007947 */ /* 0x000fea0003800000 */
.L_x_25354:
        /* <DEDUP_REMOVED lines=9> */
.L_x_25359:
[----:B------:R-:W3:Y:S02]  /*18960*/  LDG.E R4, [R4.64] ;  /* 0x0000002404047981 */ /* 0x000ee4000c1e1900 */
[----:B---3--:R0:W3:Y:S01]  /*18970*/  I2F.F64 R22, R4 ;  /* 0x0000000400167312 */ /* 0x0080e20000201c00 */
[----:B------:R-:W-:Y:S05]  /*18980*/  BRA `(.L_x_25357) ;  /* 0x00000d3000007947 */ /* 0x000fea0003800000 */
.L_x_25358:
[----:B------:R-:W3:Y:S02]  /*18990*/  LDG.E.U16 R4, [R4.64] ;  /* 0x0000002404047981 */ /* 0x000ee4000c1e1500 */
[----:B---3--:R0:W3:Y:S01]  /*189a0*/  I2F.F64.S16 R22, R4 ;  /* 0x0000000400167312 */ /* 0x0080e20000101c00 */
[----:B------:R-:W-:Y:S05]  /*189b0*/  BRA `(.L_x_25357) ;  /* 0x00000d0000007947 */ /* 0x000fea0003800000 */
.L_x_25353:
        /* <DEDUP_REMOVED lines=10> */
.L_x_25361:
[----:B------:R-:W3:Y:S02]  /*18a60*/  LDG.E.U16 R0, [R4.64] ;  /* 0x0000002404007981 */ /* 0x000ee4000c1e1500 */
[----:B---3--:R-:W-:-:S05]  /*18a70*/  HADD2.F32 R0, -RZ, R0.H0_H0 ;  /* 0x20000000ff007230 */ /* 0x008fca0000004100 */
[----:B------:R-:W-:-:S04]  /*18a80*/  FMUL.FTZ R0, R0, 1 ;  /* 0x3f80000000007820 */ /* 0x000fc80000410000 */
[----:B------:R0:W3:Y:S01]  /*18a90*/  F2F.F64.F32 R22, R0 ;  /* 0x0000000000167310 */ /* 0x0000e20000201800 */
[----:B------:R-:W-:Y:S05]  /*18aa0*/  BRA `(.L_x_25357) ;  /* 0x00000c1000007947 */ /* 0x000fea0003800000 */
.L_x_25360:
        /* <DEDUP_REMOVED lines=10> */
.L_x_25363:
[----:B------:R-:W3:Y:S02]  /*18b50*/  LDG.E.U16 R4, [R4.64] ;  /* 0x0000002404047981 */ /* 0x000ee4000c1e1500 */
[----:B---3--:R-:W-:-:S05]  /*18b60*/  HADD2.F32 R0, -RZ, R4.H0_H0 ;  /* 0x20000004ff007230 */ /* 0x008fca0000004100 */
[----:B------:R-:W-:-:S04]  /*18b70*/  FMUL.FTZ R0, R0, 1 ;  /* 0x3f80000000007820 */ /* 0x000fc80000410000 */
[----:B------:R0:W3:Y:S01]  /*18b80*/  F2F.F64.F32 R22, R0 ;  /* 0x0000000000167310 */ /* 0x0000e20000201800 */
[----:B------:R-:W-:Y:S05]  /*18b90*/  BRA `(.L_x_25357) ;  /* 0x00000b2000007947 */ /* 0x000fea0003800000 */
.L_x_25362:
[----:B------:R0:W5:Y:S01]  /*18ba0*/  LDG.E.64 R22, [R4.64] ;  /* 0x0000002404167981 */ /* 0x000162000c1e1b00 */
[----:B------:R-:W-:Y:S05]  /*18bb0*/  BRA `(.L_x_25357) ;  /* 0x00000b0000007947 */ /* 0x000fea0003800000 */
.L_x_25352:
        /* <DEDUP_REMOVED lines=13> */
.L_x_25366:
[----:B------:R0:W5:Y:S01]  /*18c90*/  LDG.E.64 R22, [R4.64] ;  /* 0x0000002404167981 */ /* 0x000162000c1e1b00 */
[----:B------:R-:W-:Y:S05]  /*18ca0*/  BRA `(.L_x_25357) ;  /* 0x00000a1000007947 */ /* 0x000fea0003800000 */
.L_x_25365:
        /* <DEDUP_REMOVED lines=28> */
.L_x_25368:
        /* <DEDUP_REMOVED lines=15> */
.L_x_25367:
[----:B------:R-:W3:Y:S02]  /*18f60*/  LDG.E.U16 R0, [R4.64] ;  /* 0x0000002404007981 */ /* 0x000ee4000c1e1500 */
[----:B---3--:R-:W-:-:S05]  /*18f70*/  PRMT R0, RZ, 0x5410, R0 ;  /* 0x00005410ff007816 */ /* 0x008fca0000000000 */
[----:B------:R-:W-:-:S04]  /*18f80*/  FMUL.FTZ R0, R0, 1 ;  /* 0x3f80000000007820 */ /* 0x000fc80000410000 */
[----:B------:R0:W3:Y:S01]  /*18f90*/  F2F.F64.F32 R22, R0 ;  /* 0x0000000000167310 */ /* 0x0000e20000201800 */
[----:B------:R-:W-:Y:S05]  /*18fa0*/  BRA `(.L_x_25357) ;  /* 0x0000071000007947 */ /* 0x000fea0003800000 */
.L_x_25364:
        /* <DEDUP_REMOVED lines=11> */
.L_x_25371:
        /* <DEDUP_REMOVED lines=21> */
.L_x_25375:
[----:B------:R-:W-:Y:S05]  /*191b0*/  BSYNC B1 ;  /* 0x0000000000017941 */ /* 0x000fea0003800000 */
.L_x_25374:
[----:B------:R-:W-:Y:S01]  /*191c0*/  LEA R5, R0, 0x3b800000, 0x17 ;  /* 0x3b80000000057811 */ /* 0x000fe200078eb8ff */
[----:B------:R-:W-:-:S05]  /*191d0*/  IMAD.SHL.U32 R0, R3, 0x100000, RZ ;  /* 0x0010000003007824 */ /* 0x000fca00078e00ff */
[----:B------:R-:W-:Y:S02]  /*191e0*/  LOP3.LUT R0, R5, R0, R6, 0xfe, !PT ;  /* 0x0000000005007212 */ /* 0x000fe400078efe06 */
.L_x_25373:
[----:B------:R-:W-:Y:S05]  /*191f0*/  BSYNC B0 ;  /* 0x0000000000007941 */ /* 0x000fea0003800000 */
.L_x_25372:
[----:B------:R-:W-:-:S04]  /*19200*/  FMUL.FTZ R0, R0, 1 ;  /* 0x3f80000000007820 */ /* 0x000fc80000410000 */
[----:B------:R0:W3:Y:S01]  /*19210*/  F2F.F64.F32 R22, R0 ;  /* 0x0000000000167310 */ /* 0x0000e20000201800 */
[----:B------:R-:W-:Y:S05]  /*19220*/  BRA `(.L_x_25357) ;  /* 0x0000049000007947 */ /* 0x000fea0003800000 */
.L_x_25370:
        /* <DEDUP_REMOVED lines=21> */
.L_x_25379:
[----:B------:R-:W-:Y:S05]  /*19380*/  BSYNC B1 ;  /* 0x0000000000017941 */ /* 0x000fea0003800000 */
.L_x_25378:
[----:B------:R-:W-:Y:S01]  /*19390*/  LEA R5, R0, 0x37800000, 0x17 ;  /* 0x3780000000057811 */ /* 0x000fe200078eb8ff */
[----:B------:R-:W-:-:S05]  /*193a0*/  IMAD.SHL.U32 R0, R3, 0x200000, RZ ;  /* 0x0020000003007824 */ /* 0x000fca00078e00ff */
[----:B------:R-:W-:Y:S02]  /*193b0*/  LOP3.LUT R0, R5, R0, R6, 0xfe, !PT ;  /* 0x0000000005007212 */ /* 0x000fe400078efe06 */
.L_x_25377:
[----:B------:R-:W-:Y:S05]  /*193c0*/  BSYNC B0 ;  /* 0x0000000000007941 */ /* 0x000fea0003800000 */
.L_x_25376:
[----:B------:R-:W-:-:S04]  /*193d0*/  FMUL.FTZ R0, R0, 1 ;  /* 0x3f80000000007820 */ /* 0x000fc80000410000 */
[----:B------:R0:W3:Y:S01]  /*193e0*/  F2F.F64.F32 R22, R0 ;  /* 0x0000000000167310 */ /* 0x0000e20000201800 */
[----:B------:R-:W-:Y:S05]  /*193f0*/  BRA `(.L_x_25357) ;  /* 0x000002c000007947 */ /* 0x000fea0003800000 */
.L_x_25369:
        /* <DEDUP_REMOVED lines=14> */
.L_x_25383:
[----:B------:R-:W-:Y:S05]  /*194e0*/  BSYNC B0 ;  /* 0x0000000000007941 */ /* 0x000fea0003800000 */
.L_x_25382:
[----:B------:R-:W-:-:S04]  /*194f0*/  FMUL.FTZ R0, R0, 1 ;  /* 0x3f80000000007820 */ /* 0x000fc80000410000 */
[----:B------:R0:W3:Y:S01]  /*19500*/  F2F.F64.F32 R22, R0 ;  /* 0x0000000000167310 */ /* 0x0000e20000201800 */
[----:B------:R-:W-:Y:S05]  /*19510*/  BRA `(.L_x_25357) ;  /* 0x000001a000007947 */ /* 0x000fea0003800000 */
.L_x_25356:
        /* <DEDUP_REMOVED lines=21> */
.L_x_25381:
[----:B------:R-:W3:Y:S02]  /*19670*/  LDG.E.64 R22, [R4.64] ;  /* 0x0000002404167981 */ /* 0x000ee4000c1e1b00 */
[----:B---3--:R-:W0:Y:S01]  /*19680*/  I2F.F64.U64 R22, R22 ;  /* 0x0000001600167312 */ /* 0x008e220000301800 */
[----:B------:R-:W-:Y:S05]  /*19690*/  BRA `(.L_x_25357) ;  /* 0x0000002000007947 */ /* 0x000fea0003800000 */
.L_x_25380:
[----:B------:R-:W3:Y:S02]  /*196a0*/  LDG.E R4, [R4.64] ;  /* 0x0000002404047981 */ /* 0x000ee4000c1e1900 */
[----:B---3--:R0:W3:Y:S02]  /*196b0*/  I2F.F64.U32 R22, R4 ;  /* 0x0000000400167312 */ /* 0x0080e40000201800 */
.L_x_25357:
        /* <DEDUP_REMOVED lines=17> */
.L_x_25387:
[----:B------:R-:W4:Y:S02]  /*197d0*/  LDG.E.U8 R4, [R4.64] ;  /* 0x0000002404047981 */ /* 0x000f24000c1e1100 */
[----:B----4-:R0:W4:Y:S01]  /*197e0*/  I2F.F64.U16 R18, R4 ;  /* 0x0000000400127312 */ /* 0x0101220000101800 */
[----:B------:R-:W-:Y:S05]  /*197f0*/  BRA `(.L_x_25389) ;  /* 0x00000df000007947 */ /* 0x000fea0003800000 */
.L_x_25386:
        /* <DEDUP_REMOVED lines=9> */
.L_x_25391:
[----:B------:R-:W4:Y:S02]  /*19890*/  LDG.E R4, [R4.64] ;  /* 0x0000002404047981 */ /* 0x000f24000c1e1900 */
[----:B----4-:R0:W4:Y:S01]  /*198a0*/  I2F.F64 R18, R4 ;  /* 0x0000000400127312 */ /* 0x0101220000201c00 */
[----:B------:R-:W-:Y:S05]  /*198b0*/  BRA `(.L_x_25389) ;  /* 0x00000d3000007947 */ /* 0x000fea0003800000 */
.L_x_25390:
[----:B------:R-:W4:Y:S02]  /*198c0*/  LDG.E.U16 R4, [R4.64] ;  /* 0x0000002404047981 */ /* 0x000f24000c1e1500 */
[----:B----4-:R0:W4:Y:S01]  /*198d0*/  I2F.F64.S16 R18, R4 ;  /* 0x0000000400127312 */ /* 0x0101220000101c00 */
[----:B------:R-:W-:Y:S05]  /*198e0*/  BRA `(.L_x_25389) ;  /* 0x00000d0000007947 */ /* 0x000fea0003800000 */
.L_x_25385:
        /* <DEDUP_REMOVED lines=10> */
.L_x_25393:
[----:B------:R-:W4:Y:S02]  /*19990*/  LDG.E.U16 R0, [R4.64] ;  /* 0x0000002404007981 */ /* 0x000f24000c1e1500 */
[----:B----4-:R-:W-:-:S05]  /*199a0*/  HADD2.F32 R0, -RZ, R0.H0_H0 ;  /* 0x20000000ff007230 */ /* 0x010fca0000004100 */
[----:B------:R-:W-:-:S04]  /*199b0*/  FMUL.FTZ R0, R0, 1 ;  /* 0x3f80000000007820 */ /* 0x000fc80000410000 */
[----:B------:R0:W4:Y:S01]  /*199c0*/  F2F.F64.F32 R18, R0 ;  /* 0x0000000000127310 */ /* 0x0001220000201800 */
[----:B------:R-:W-:Y:S05]  /*199d0*/  BRA `(.L_x_25389) ;  /* 0x00000c1000007947 */ /* 0x000fea0003800000 */
.L_x_25392:
        /* <DEDUP_REMOVED lines=10> */
.L_x_25395:
[----:B------:R-:W4:Y:S02]  /*19a80*/  LDG.E.U16 R4, [R4.64] ;  /* 0x0000002404047981 */ /* 0x000f24000c1e1500 */
[----:B----4-:R-:W-:-:S05]  /*19a90*/  HADD2.F32 R0, -RZ, R4.H0_H0 ;  /* 0x20000004ff007230 */ /* 0x010fca0000004100 */
[----:B------:R-:W-:-:S04]  /*19aa0*/  FMUL.FTZ R0, R0, 1 ;  /* 0x3f80000000007820 */ /* 0x000fc80000410000 */
[----:B------:R0:W4:Y:S01]  /*19ab0*/  F2F.F64.F32 R18, R0 ;  /* 0x0000000000127310 */ /* 0x0001220000201800 */
[----:B------:R-:W-:Y:S05]  /*19ac0*/  BRA `(.L_x_25389) ;  /* 0x00000b2000007947 */ /* 0x000fea0003800000 */
.L_x_25394:
[----:B------:R0:W5:Y:S01]  /*19ad0*/  LDG.E.64 R18, [R4.64] ;  /* 0x0000002404127981 */ /* 0x000162000c1e1b00 */
[----:B------:R-:W-:Y:S05]  /*19ae0*/  BRA `(.L_x_25389) ;  /* 0x00000b0000007947 */ /* 0x000fea0003800000 */
.L_x_25384:
        /* <DEDUP_REMOVED lines=13> */
.L_x_25398:
[----:B------:R0:W5:Y:S01]  /*19bc0*/  LDG.E.64 R18, [R4.64] ;  /* 0x0000002404127981 */ /* 0x000162000c1e1b00 */
[----:B------:R-:W-:Y:S05]  /*19bd0*/  BRA `(.L_x_25389) ;  /* 0x00000a1000007947 */ /* 0x000fea0003800000 */
.L_x_25397:
        /* <DEDUP_REMOVED lines=28> */
.L_x_25400:
        /* <DEDUP_REMOVED lines=15> */
.L_x_25399:
[----:B------:R-:W4:Y:S02]  /*19e90*/  LDG.E.U16 R0, [R4.64] ;  /* 0x0000002404007981 */ /* 0x000f24000c1e1500 */
[----:B----4-:R-:W-:-:S05]  /*19ea0*/  PRMT R0, RZ, 0x5410, R0 ;  /* 0x00005410ff007816 */ /* 0x010fca0000000000 */
[----:B------:R-:W-:-:S04]  /*19eb0*/  FMUL.FTZ R0, R0, 1 ;  /* 0x3f80000000007820 */ /* 0x000fc80000410000 */
[----:B------:R0:W4:Y:S01]  /*19ec0*/  F2F.F64.F32 R18, R0 ;  /* 0x0000000000127310 */ /* 0x0001220000201800 */
[----:B------:R-:W-:Y:S05]  /*19ed0*/  BRA `(.L_x_25389) ;  /* 0x0000071000007947 */ /* 0x000fea0003800000 */
.L_x_25396:
        /* <DEDUP_REMOVED lines=11> */
.L_x_25403:
        /* <DEDUP_REMOVED lines=21> */
.L_x_25407:
[----:B------:R-:W-:Y:S05]  /*1a0e0*/  BSYNC B1 ;  /* 0x0000000000017941 */ /* 0x000fea0003800000 */
.L_x_25406:
[----:B------:R-:W-:Y:S01]  /*1a0f0*/  LEA R5, R0, 0x3b800000, 0x17 ;  /* 0x3b80000000057811 */ /* 0x000fe200078eb8ff */
[----:B------:R-:W-:-:S05]  /*1a100*/  IMAD.SHL.U32 R0, R3, 0x100000, RZ ;  /* 0x0010000003007824 */ /* 0x000fca00078e00ff */
[----:B------:R-:W-:Y:S02]  /*1a110*/  LOP3.LUT R0, R5, R0, R6, 0xfe, !PT ;  /* 0x0000000005007212 */ /* 0x000fe400078efe06 */
.L_x_25405:
[----:B------:R-:W-:Y:S05]  /*1a120*/  BSYNC B0 ;  /* 0x0000000000007941 */ /* 0x000fea0003800000 */
.L_x_25404:
[----:B------:R-:W-:-:S04]  /*1a130*/  FMUL.FTZ R0, R0, 1 ;  /* 0x3f80000000007820 */ /* 0x000fc80000410000 */
[----:B------:R0:W4:Y:S01]  /*1a140*/  F2F.F64.F32 R18, R0 ;  /* 0x0000000000127310 */ /* 0x0001220000201800 */
[----:B------:R-:W-:Y:S05]  /*1a150*/  BRA `(.L_x_25389) ;  /* 0x0000049000007947 */ /* 0x000fea0003800000 */
.L_x_25402:
        /* <DEDUP_REMOVED lines=21> */
.L_x_25411:
[----:B------:R-:W-:Y:S05]  /*1a2b0*/  BSYNC B1 ;  /* 0x0000000000017941 */ /* 0x000fea0003800000 */
.L_x_25410:
[----:B------:R-:W-:Y:S01]  /*1a2c0*/  LEA R5, R0, 0x37800000, 0x17 ;  /* 0x3780000000057811 */ /* 0x000fe200078eb8ff */
[----:B------:R-:W-:-:S05]  /*1a2d0*/  IMAD.SHL.U32 R0, R3, 0x200000, RZ ;  /* 0x0020000003007824 */ /* 0x000fca00078e00ff */
[----:B------:R-:W-:Y:S02]  /*1a2e0*/  LOP3.LUT R0, R5, R0, R6, 0xfe, !PT ;  /* 0x0000000005007212 */ /* 0x000fe400078efe06 */
.L_x_25409:
[----:B------:R-:W-:Y:S05]  /*1a2f0*/  BSYNC B0 ;  /* 0x0000000000007941 */ /* 0x000fea0003800000 */
.L_x_25408:
[----:B------:R-:W-:-:S04]  /*1a300*/  FMUL.FTZ R0, R0, 1 ;  /* 0x3f80000000007820 */ /* 0x000fc80000410000 */
[----:B------:R0:W4:Y:S01]  /*1a310*/  F2F.F64.F32 R18, R0 ;  /* 0x0000000000127310 */ /* 0x0001220000201800 */
[----:B------:R-:W-:Y:S05]  /*1a320*/  BRA `(.L_x_25389) ;  /* 0x000002c000007947 */ /* 0x000fea0003800000 */
.L_x_25401:
        /* <DEDUP_REMOVED lines=14> */
.L_x_25415:
[----:B------:R-:W-:Y:S05]  /*1a410*/  BSYNC B0 ;  /* 0x0000000000007941 */ /* 0x000fea0003800000 */
.L_x_25414:
[----:B------:R-:W-:-:S04]  /*1a420*/  FMUL.FTZ R0, R0, 1 ;  /* 0x3f80000000007820 */ /* 0x000fc80000410000 */
[----:B------:R0:W4:Y:S01]  /*1a430*/  F2F.F64.F32 R18, R0 ;  /* 0x0000000000127310 */ /* 0x0001220000201800 */
[----:B------:R-:W-:Y:S05]  /*1a440*/  BRA `(.L_x_25389) ;  /* 0x000001a000007947 */ /* 0x000fea0003800000 */
.L_x_25388:
        /* <DEDUP_REMOVED lines=21> */
.L_x_25413:
[----:B------:R-:W4:Y:S02]  /*1a5a0*/  LDG.E.64 R18, [R4.64] ;  /* 0x0000002404127981 */ /* 0x000f24000c1e1b00 */
[----:B----4-:R-:W0:Y:S01]  /*1a5b0*/  I2F.F64.U64 R18, R18 ;  /* 0x0000001200127312 */ /* 0x010e220000301800 */
[----:B------:R-:W-:Y:S05]  /*1a5c0*/  BRA `(.L_x_25389) ;  /* 0x0000002000007947 */ /* 0x000fea0003800000 */
.L_x_25412:
[----:B------:R-:W4:Y:S02]  /*1a5d0*/  LDG.E R4, [R4.64] ;  /* 0x0000002404047981 */ /* 0x000f24000c1e1900 */
[----:B----4-:R0:W4:Y:S02]  /*1a5e0*/  I2F.F64.U32 R18, R4 ;  /* 0x0000000400127312 */ /* 0x0101240000201800 */
.L_x_25389:
        /* <DEDUP_REMOVED lines=17> */
.L_x_25419:
[----:B----4-:R-:W4:Y:S02]  /*1a700*/  LDG.E.U8 R2, [R2.64] ;  /* 0x0000002402027981 */ /* 0x010f24000c1e1100 */
[----:B----4-:R0:W4:Y:S01]  /*1a710*/  I2F.F64.U16 R4, R2 ;  /* 0x0000000200047312 */ /* 0x0101220000101800 */
[----:B------:R-:W-:Y:S05]  /*1a720*/  BRA `(.L_x_25421) ;  /* 0x00000df000007947 */ /* 0x000fea0003800000 */
.L_x_25418:
        /* <DEDUP_REMOVED lines=9> */
.L_x_25423:
[----:B----4-:R-:W4:Y:S02]  /*1a7c0*/  LDG.E R2, [R2.64] ;  /* 0x0000002402027981 */ /* 0x010f24000c1e1900 */
[----:B----4-:R0:W4:Y:S01]  /*1a7d0*/  I2F.F64 R4, R2 ;  /* 0x0000000200047312 */ /* 0x0101220000201c00 */
[----:B------:R-:W-:Y:S05]  /*1a7e0*/  BRA `(.L_x_25421) ;  /* 0x00000d3000007947 */ /* 0x000fea0003800000 */
.L_x_25422:
[----:B----4-:R-:W4:Y:S02]  /*1a7f0*/  LDG.E.U16 R2, [R2.64] ;  /* 0x0000002402027981 */ /* 0x010f24000c1e1500 */
[----:B----4-:R0:W4:Y:S01]  /*1a800*/  I2F.F64.S16 R4, R2 ;  /* 0x0000000200047312 */ /* 0x0101220000101c00 */
[----:B------:R-:W-:Y:S05]  /*1a810*/  BRA `(.L_x_25421) ;  /* 0x00000d0000007947 */ /* 0x000fea0003800000 */
.L_x_25417:
        /* <DEDUP_REMOVED lines=10> */
.L_x_25425:
[----:B----4-:R-:W4:Y:S02]  /*1a8c0*/  LDG.E.U16 R0, [R2.64] ;  /* 0x0000002402007981 */ /* 0x010f24000c1e1500 */
[----:B----4-:R-:W-:-:S05]  /*1a8d0*/  HADD2.F32 R0, -RZ, R0.H0_H0 ;  /* 0x20000000ff007230 */ /* 0x010fca0000004100 */
[----:B------:R-:W-:-:S04]  /*1a8e0*/  FMUL.FTZ R0, R0, 1 ;  /* 0x3f80000000007820 */ /* 0x000fc80000410000 */
[----:B------:R0:W4:Y:S01]  /*1a8f0*/  F2F.F64.F32 R4, R0 ;  /* 0x0000000000047310 */ /* 0x0001220000201800 */
[----:B------:R-:W-:Y:S05]  /*1a900*/  BRA `(.L_x_25421) ;  /* 0x00000c1000007947 */ /* 0x000fea0003800000 */
.L_x_25424:
        /* <DEDUP_REMOVED lines=10> */
.L_x_25427:
[----:B----4-:R-:W4:Y:S02]  /*1a9b0*/  LDG.E.U16 R2, [R2.64] ;  /* 0x0000002402027981 */ /* 0x010f24000c1e1500 */
[----:B----4-:R-:W-:-:S05]  /*1a9c0*/  HADD2.F32 R0, -RZ, R2.H0_H0 ;  /* 0x20000002ff007230 */ /* 0x010fca0000004100 */
[----:B------:R-:W-:-:S04]  /*1a9d0*/  FMUL.FTZ R0, R0, 1 ;  /* 0x3f80000000007820 */ /* 0x000fc80000410000 */
[----:B------:R0:W4:Y:S01]  /*1a9e0*/  F2F.F64.F32 R4, R0 ;  /* 0x0000000000047310 */ /* 0x0001220000201800 */
[----:B------:R-:W-:Y:S05]  /*1a9f0*/  BRA `(.L_x_25421) ;  /* 0x00000b2000007947 */ /* 0x000fea0003800000 */
.L_x_25426:
[----:B------:R0:W5:Y:S01]  /*1aa00*/  LDG.E.64 R4, [R2.64] ;  /* 0x0000002402047981 */ /* 0x000162000c1e1b00 */
[----:B------:R-:W-:Y:S05]  /*1aa10*/  BRA `(.L_x_25421) ;  /* 0x00000b0000007947 */ /* 0x000fea0003800000 */
.L_x_25416:
        /* <DEDUP_REMOVED lines=13> */
.L_x_25430:
[----:B------:R0:W5:Y:S01]  /*1aaf0*/  LDG.E.64 R4, [R2.64] ;  /* 0x0000002402047981 */ /* 0x000162000c1e1b00 */
[----:B------:R-:W-:Y:S05]  /*1ab00*/  BRA `(.L_x_25421) ;  /* 0x00000a1000007947 */ /* 0x000fea0003800000 */
.L_x_25429:
        /* <DEDUP_REMOVED lines=28> */
.L_x_25432:
        /* <DEDUP_REMOVED lines=15> */
.L_x_25431:
[----:B----4-:R-:W4:Y:S02]  /*1adc0*/  LDG.E.U16 R0, [R2.64] ;  /* 0x0000002402007981 */ /* 0x010f24000c1e1500 */
[----:B----4-:R-:W-:-:S05]  /*1add0*/  PRMT R0, RZ, 0x5410, R0 ;  /* 0x00005410ff007816 */ /* 0x010fca0000000000 */
[----:B------:R-:W-:-:S04]  /*1ade0*/  FMUL.FTZ R0, R0, 1 ;  /* 0x3f80000000007820 */ /* 0x000fc80000410000 */
[----:B------:R0:W4:Y:S01]  /*1adf0*/  F2F.F64.F32 R4, R0 ;  /* 0x0000000000047310 */ /* 0x0001220000201800 */
[----:B------:R-:W-:Y:S05]  /*1ae00*/  BRA `(.L_x_25421) ;  /* 0x0000071000007947 */ /* 0x000fea0003800000 */
.L_x_25428:
        /* <DEDUP_REMOVED lines=11> */
.L_x_25435:
        /* <DEDUP_REMOVED lines=21> */
.L_x_25439:
[----:B------:R-:W-:Y:S05]  /*1b010*/  BSYNC B1 ;  /* 0x0000000000017941 */ /* 0x000fea0003800000 */
.L_x_25438:
[----:B------:R-:W-:Y:S01]  /*1b020*/  LEA R3, R0, 0x3b800000, 0x17 ;  /* 0x3b80000000037811 */ /* 0x000fe200078eb8ff */
[----:B------:R-:W-:-:S05]  /*1b030*/  IMAD.SHL.U32 R0, R2, 0x100000, RZ ;  /* 0x0010000002007824 */ /* 0x000fca00078e00ff */
[----:B------:R-:W-:Y:S02]  /*1b040*/  LOP3.LUT R0, R3, R0, R4, 0xfe, !PT ;  /* 0x0000000003007212 */ /* 0x000fe400078efe04 */
.L_x_25437:
[----:B------:R-:W-:Y:S05]  /*1b050*/  BSYNC B0 ;  /* 0x0000000000007941 */ /* 0x000fea0003800000 */
.L_x_25436:
[----:B------:R-:W-:-:S04]  /*1b060*/  FMUL.FTZ R0, R0, 1 ;  /* 0x3f80000000007820 */ /* 0x000fc80000410000 */
[----:B------:R0:W4:Y:S01]  /*1b070*/  F2F.F64.F32 R4, R0 ;  /* 0x0000000000047310 */ /* 0x0001220000201800 */
[----:B------:R-:W-:Y:S05]  /*1b080*/  BRA `(.L_x_25421) ;  /* 0x0000049000007947 */ /* 0x000fea0003800000 */
.L_x_25434:
        /* <DEDUP_REMOVED lines=21> */
.L_x_25443:
[----:B------:R-:W-:Y:S05]  /*1b1e0*/  BSYNC B1 ;  /* 0x0000000000017941 */ /* 0x000fea0003800000 */
.L_x_25442:
[----:B------:R-:W-:Y:S01]  /*1b1f0*/  LEA R3, R0, 0x37800000, 0x17 ;  /* 0x3780000000037811 */ /* 0x000fe200078eb8ff */
[----:B------:R-:W-:-:S05]  /*1b200*/  IMAD.SHL.U32 R0, R2, 0x200000, RZ ;  /* 0x0020000002007824 */ /* 0x000fca00078e00ff */
[----:B------:R-:W-:Y:S02]  /*1b210*/  LOP3.LUT R0, R3, R0, R4, 0xfe, !PT ;  /* 0x0000000003007212 */ /* 0x000fe400078efe04 */
.L_x_25441:
[----:B------:R-:W-:Y:S05]  /*1b220*/  BSYNC B0 ;  /* 0x0000000000007941 */ /* 0x000fea0003800000 */
.L_x_25440:
[----:B------:R-:W-:-:S04]  /*1b230*/  FMUL.FTZ R0, R0, 1 ;  /* 0x3f80000000007820 */ /* 0x000fc80000410000 */
[----:B------:R0:W4:Y:S01]  /*1b240*/  F2F.F64.F32 R4, R0 ;  /* 0x0000000000047310 */ /* 0x0001220000201800 */
[----:B------:R-:W-:Y:S05]  /*1b250*/  BRA `(.L_x_25421) ;  /* 0x000002c000007947 */ /* 0x000fea0003800000 */
.L_x_25433:
        /* <DEDUP_REMOVED lines=14> */
.L_x_25447:
[----:B------:R-:W-:Y:S05]  /*1b340*/  BSYNC B0 ;  /* 0x0000000000007941 */ /* 0x000fea0003800000 */
.L_x_25446:
[----:B------:R-:W-:-:S04]  /*1b350*/  FMUL.FTZ R0, R0, 1 ;  /* 0x3f80000000007820 */ /* 0x000fc80000410000 */
[----:B------:R0:W4:Y:S01]  /*1b360*/  F2F.F64.F32 R4, R0 ;  /* 0x0000000000047310 */ /* 0x0001220000201800 */
[----:B------:R-:W-:Y:S05]  /*1b370*/  BRA `(.L_x_25421) ;  /* 0x000001a000007947 */ /* 0x000fea0003800000 */
.L_x_25420:
        /* <DEDUP_REMOVED lines=21> */
.L_x_25445:
[----:B----4-:R-:W4:Y:S02]  /*1b4d0*/  LDG.E.64 R4, [R2.64] ;  /* 0x0000002402047981 */ /* 0x010f24000c1e1b00 */
[----:B----4-:R-:W0:Y:S01]  /*1b4e0*/  I2F.F64.U64 R4, R4 ;  /* 0x0000000400047312 */ /* 0x010e220000301800 */
[----:B------:R-:W-:Y:S05]  /*1b4f0*/  BRA `(.L_x_25421) ;  /* 0x0000002000007947 */ /* 0x000fea0003800000 */
.L_x_25444:
[----:B----4-:R-:W4:Y:S02]  /*1b500*/  LDG.E R2, [R2.64] ;  /* 0x0000002402027981 */ /* 0x010f24000c1e1900 */
[----:B----4-:R0:W4:Y:S02]  /*1b510*/  I2F.F64.U32 R4, R2 ;  /* 0x0000000200047312 */ /* 0x0101240000201800 */
.L_x_25421:
        /* <DEDUP_REMOVED lines=18> */
.L_x_25451:
[----:B------:R-:W0:Y:S02]  /*1b640*/  F2I.S64.F64.TRUNC R4, R4 ;  /* 0x0000000400047311 */ /* 0x000e24000030d900 */
[----:B0-----:R-:W-:-:S05]  /*1b650*/  IMAD.MOV.U32 R3, RZ, RZ, R4 ;  /* 0x000000ffff037224 */ /* 0x001fca00078e0004 */
[----:B------:R-:W-:Y:S01]  /*1b660*/  STG.E.U8 [R16.64], R3 ;  /* 0x0000000310007986 */ /* 0x000fe2000c101124 */
[----:B------:R-:W-:Y:S05]  /*1b670*/  EXIT ;  /* 0x000000000000794d */ /* 0x000fea0003800000 */
.L_x_25450:
        /* <DEDUP_REMOVED lines=9> */
.L_x_25454:
[----:B------:R-:W0:Y:S02]  /*1b710*/  F2I.F64.TRUNC R5, R4 ;  /* 0x0000000400057311 */ /* 0x000e24000030d100 */
[----:B0-----:R-:W-:Y:S01]  /*1b720*/  STG.E [R16.64], R5 ;  /* 0x0000000510007986 */ /* 0x001fe2000c101924 */
[----:B------:R-:W-:Y:S05]  /*1b730*/  EXIT ;  /* 0x000000000000794d */ /* 0x000fea0003800000 */
.L_x_25453:
[----:B------:R-:W0:Y:S02]  /*1b740*/  F2I.F64.TRUNC R5, R4 ;  /* 0x0000000400057311 */ /* 0x000e24000030d100 */
[----:B0-----:R-:W-:Y:S01]  /*1b750*/  STG.E.U16 [R16.64], R5 ;  /* 0x0000000510007986 */ /* 0x001fe2000c101524 */
[----:B------:R-:W-:Y:S05]  /*1b760*/  EXIT ;  /* 0x000000000000794d */ /* 0x000fea0003800000 */
.L_x_25449:
        /* <DEDUP_REMOVED lines=11> */
.L_x_25456:
[----:B------:R-:W0:Y:S01]  /*1b820*/  F2F.F32.F64 R0, R4 ;  /* 0x0000000400007310 */ /* 0x000e220000301000 */
[----:B------:R-:W0:-:S14]  /*1b830*/  DSETP.GEU.AND P0, PT, |R4|, c[0x2][0x0], PT ;  /* 0x008000000400762a */ /* 0x000e1c0003f0e200 */
[----:B0-----:R-:W-:-:S05]  /*1b840*/  @!P0 FMUL R0, R0, 1.175494350822287508e-38 ;  /* 0x0080000000008820 */ /* 0x001fca0000400000 */
[----:B------:R-:W-:-:S05]  /*1b850*/  F2FP.PACK_AB R0, RZ, R0 ;  /* 0x00000000ff00723e */ /* 0x000fca00000000ff */
[----:B------:R-:W-:Y:S01]  /*1b860*/  STG.E.U16 [R16.64], R0 ;  /* 0x0000000010007986 */ /* 0x000fe2000c101524 */
[----:B------:R-:W-:Y:S05]  /*1b870*/  EXIT ;  /* 0x000000000000794d */ /* 0x000fea0003800000 */
.L_x_25455:
        /* <DEDUP_REMOVED lines=12> */
.L_x_25458:
[----:B------:R-:W0:Y:S01]  /*1b940*/  F2F.F32.F64 R0, R4 ;  /* 0x0000000400007310 */ /* 0x000e220000301000 */
[----:B------:R-:W0:-:S14]  /*1b950*/  DSETP.GEU.AND P0, PT, |R4|, c[0x2][0x0], PT ;  /* 0x008000000400762a */ /* 0x000e1c0003f0e200 */
[----:B0-----:R-:W-:-:S05]  /*1b960*/  @!P0 FMUL R0, R0, 1.175494350822287508e-38 ;  /* 0x0080000000008820 */ /* 0x001fca0000400000 */
[----:B------:R-:W-:-:S04]  /*1b970*/  F2FP.PACK_AB R3, RZ, R0 ;  /* 0x00000000ff03723e */ /* 0x000fc800000000ff */
[----:B------:R-:W-:-:S05]  /*1b980*/  PRMT R3, R3, 0x5410, RZ ;  /* 0x0000541003037816 */ /* 0x000fca00000000ff */
[----:B------:R-:W-:Y:S01]  /*1b990*/  STG.E [R16.64], R3 ;  /* 0x0000000310007986 */ /* 0x000fe2000c101924 */
[----:B------:R-:W-:Y:S05]  /*1b9a0*/  EXIT ;  /* 0x000000000000794d */ /* 0x000fea0003800000 */
.L_x_25457:
[----:B------:R-:W-:Y:S01]  /*1b9b0*/  STG.E.64 [R16.64], R4 ;  /* 0x0000000410007986 */ /* 0x000fe2000c101b24 */
[----:B------:R-:W-:Y:S05]  /*1b9c0*/  EXIT ;  /* 0x000000000000794d */ /* 0x000fea0003800000 */
.L_x_25448:
        /* <DEDUP_REMOVED lines=12> */
.L_x_25461:
[----:B------:R-:W-:-:S05]  /*1ba90*/  CS2R R6, SRZ ;  /* 0x0000000000067805 */ /* 0x000fca000001ff00 */
[----:B------:R-:W-:Y:S01]  /*1baa0*/  STG.E.128 [R16.64], R4 ;  /* 0x0000000410007986 */ /* 0x000fe2000c101d24 */
[----:B------:R-:W-:Y:S05]  /*1bab0*/  EXIT ;  /* 0x000000000000794d */ /* 0x000fea0003800000 */
.L_x_25460:
        /* <DEDUP_REMOVED lines=23> */
.L_x_25465:
[----:B------:R-:W-:Y:S05]  /*1bc30*/  BSYNC B0 ;  /* 0x0000000000007941 */ /* 0x000fea0003800000 */
.L_x_25464:
[----:B------:R-:W-:-:S05]  /*1bc40*/  LOP3.LUT R3, R0, R3, RZ, 0xfc, !PT ;  /* 0x0000000300037212 */ /* 0x000fca00078efcff */
[----:B------:R-:W-:Y:S01]  /*1bc50*/  STG.E.U8 [R16.64], R3 ;  /* 0x0000000310007986 */ /* 0x000fe2000c101124 */
[----:B------:R-:W-:Y:S05]  /*1bc60*/  EXIT ;  /* 0x000000000000794d */ /* 0x000fea0003800000 */
.L_x_25463:
        /* <DEDUP_REMOVED lines=15> */
.L_x_25467:
[----:B------:R-:W-:Y:S01]  /*1bd60*/  IMAD.MOV.U32 R0, RZ, RZ, 0x7f ;  /* 0x0000007fff007424 */ /* 0x000fe200078e00ff */
[----:B------:R-:W-:-:S04]  /*1bd70*/  ISETP.GT.U32.AND P0, PT, R2, 0x7f800000, PT ;  /* 0x7f8000000200780c */ /* 0x000fc80003f04070 */
[----:B------:R-:W-:-:S04]  /*1bd80*/  SEL R0, R0, 0x7c, P0 ;  /* 0x0000007c00007807 */ /* 0x000fc80000000000 */
.L_x_25468:
[----:B------:R-:W-:Y:S05]  /*1bd90*/  BSYNC B0 ;  /* 0x0000000000007941 */ /* 0x000fea0003800000 */
.L_x_25466:
[----:B------:R-:W-:-:S04]  /*1bda0*/  LOP3.LUT R2, R3, 0x80000000, RZ, 0xc0, !PT ;  /* 0x8000000003027812 */ /* 0x000fc800078ec0ff */
[----:B------:R-:W-:-:S04]  /*1bdb0*/  SHF.R.U32.HI R3, RZ, 0x18, R2 ;  /* 0x00000018ff037819 */ /* 0x000fc80000011602 */
[----:B------:R-:W-:-:S05]  /*1bdc0*/  LOP3.LUT R3, R0, R3, RZ, 0xfc, !PT ;  /* 0x0000000300037212 */ /* 0x000fca00078efcff */
[----:B------:R-:W-:Y:S01]  /*1bdd0*/  STG.E.U8 [R16.64], R3 ;  /* 0x0000000310007986 */ /* 0x000fe2000c101124 */
[----:B------:R-:W-:Y:S05]  /*1bde0*/  EXIT ;  /* 0x000000000000794d */ /* 0x000fea0003800000 */
.L_x_25462:
[----:B------:R-:W0:Y:S01]  /*1bdf0*/  F2F.F32.F64 R0, R4 ;  /* 0x0000000400007310 */ /* 0x000e220000301000 */
[----:B------:R-:W0:-:S14]  /*1be00*/  DSETP.GEU.AND P0, PT, |R4|, c[0x2][0x0], PT ;  /* 0x008000000400762a */ /* 0x000e1c0003f0e200 */
[----:B0-----:R-:W-:-:S05]  /*1be10*/  @!P0 FMUL R0, R0, 1.175494350822287508e-38 ;  /* 0x0080000000008820 */ /* 0x001fca0000400000 */
[----:B------:R-:W-:-:S05]  /*1be20*/  F2FP.BF16.PACK_AB R0, RZ, R0 ;  /* 0x00000000ff00723e */ /* 0x000fca00000010ff */
[----:B------:R-:W-:Y:S01]  /*1be30*/  STG.E.U16 [R16.64], R0 ;  /* 0x0000000010007986 */ /* 0x000fe2000c101524 */
[----:B------:R-:W-:Y:S05]  /*1be40*/  EXIT ;  /* 0x000000000000794d */ /* 0x000fea0003800000 */
.L_x_25459:
        /* <DEDUP_REMOVED lines=11> */
.L_x_25471:
        /* <DEDUP_REMOVED lines=19> */
.L_x_25474:
[----:B------:R-:W-:-:S04]  /*1c030*/  LOP3.LUT R2, R3, 0x80000000, RZ, 0xc0, !PT ;  /* 0x8000000003027812 */ /* 0x000fc800078ec0ff */
[----:B------:R-:W-:-:S04]  /*1c040*/  SHF.R.U32.HI R3, RZ, 0x18, R2 ;  /* 0x00000018ff037819 */ /* 0x000fc80000011602 */
[----:B------:R-:W-:-:S04]  /*1c050*/  LOP3.LUT R0, R0, R3, RZ, 0xfc, !PT ;  /* 0x0000000300007212 */ /* 0x000fc800078efcff */
[----:B------:R-:W-:Y:S02]  /*1c060*/  PRMT R8, R0, 0x7610, R8 ;  /* 0x0000761000087816 */ /* 0x000fe40000000008 */
.L_x_25473:
[----:B------:R-:W-:Y:S05]  /*1c070*/  BSYNC B0 ;  /* 0x0000000000007941 */ /* 0x000fea0003800000 */
.L_x_25472:
[----:B------:R-:W-:Y:S01]  /*1c080*/  STG.E.U8 [R16.64], R8 ;  /* 0x0000000810007986 */ /* 0x000fe2000c101124 */
[----:B------:R-:W-:Y:S05]  /*1c090*/  EXIT ;  /* 0x000000000000794d */ /* 0x000fea0003800000 */
.L_x_25470:
        /* <DEDUP_REMOVED lines=19> */
.L_x_25477:
[----:B------:R-:W-:-:S04]  /*1c1d0*/  LOP3.LUT R2, R3, 0x80000000, RZ, 0xc0, !PT ;  /* 0x8000000003027812 */ /* 0x000fc800078ec0ff */
[----:B------:R-:W-:-:S04]  /*1c1e0*/  SHF.R.U32.HI R3, RZ, 0x18, R2 ;  /* 0x00000018ff037819 */ /* 0x000fc80000011602 */
[----:B------:R-:W-:-:S04]  /*1c1f0*/  LOP3.LUT R0, R0, R3, RZ, 0xfc, !PT ;  /* 0x0000000300007212 */ /* 0x000fc800078efcff */
[----:B------:R-:W-:Y:S02]  /*1c200*/  PRMT R8, R0, 0x7610, R8 ;  /* 0x0000761000087816 */ /* 0x000fe40000000008 */
.L_x_25476:
[----:B------:R-:W-:Y:S05]  /*1c210*/  BSYNC B0 ;  /* 0x0000000000007941 */ /* 0x000fea0003800000 */
.L_x_25475:
[----:B------:R-:W-:Y:S01]  /*1c220*/  STG.E.U8 [R16.64], R8 ;  /* 0x0000000810007986 */ /* 0x000fe2000c101124 */
[----:B------:R-:W-:Y:S05]  /*1c230*/  EXIT ;  /* 0x000000000000794d */ /* 0x000fea0003800000 */
.L_x_25469:
        /* <DEDUP_REMOVED lines=24> */
.L_x_25452:
        /* <DEDUP_REMOVED lines=20> */
.L_x_25479:
[----:B------:R-:W0:Y:S02]  /*1c500*/  F2I.U64.F64.TRUNC R4, R4 ;  /* 0x0000000400047311 */ /* 0x000e24000030d800 */
[----:B0-----:R-:W-:Y:S01]  /*1c510*/  STG.E.64 [R16.64], R4 ;  /* 0x0000000410007986 */ /* 0x001fe2000c101b24 */
[----:B------:R-:W-:Y:S05]  /*1c520*/  EXIT ;  /* 0x000000000000794d */ /* 0x000fea0003800000 */
.L_x_25478:
[----:B------:R-:W0:Y:S02]  /*1c530*/  F2I.U32.F64.TRUNC R5, R4 ;  /* 0x0000000400057311 */ /* 0x000e24000030d000 */
[----:B0-----:R-:W-:Y:S01]  /*1c540*/  STG.E [R16.64], R5 ;  /* 0x0000000510007986 */ /* 0x001fe2000c101924 */
[----:B------:R-:W-:Y:S05]  /*1c550*/  EXIT ;  /* 0x000000000000794d */ /* 0x000fea0003800000 */
.L_x_25480:
        /* <DEDUP_REMOVED lines=10> */
.L_x_26885:


//--------------------- .text._ZN2at6native27unrolled_elementwise_kernelIZZZNS0_49_GLOBAL__N__b919a28f_16_Normalization_cu_5c38458722batch_norm_elementwiseERKNS_6TensorES5_RKSt8optionalIS3_ES9_S5_S5_ENKUlvE0_clEvENKUlvE_clEvEUldddddE_St5arrayIPcLm6EELi4E23TrivialOffsetCalculatorILi5EjESG_ILi1EjENS0_6memory12LoadWithCastILi5EEENSJ_13StoreWithCastILi1EEEEEviT_T0_T2_T3_T4_T5_ --------------------------
	.section	.text._ZN2at6native27unrolled_elementwise_kernelIZZZNS0_49_GLOBAL__N__b919a28f_16_Normalization_cu_5c38458722batch_norm_elementwiseERKNS_6TensorES5_RKSt8optionalIS3_ES9_S5_S5_ENKUlvE0_clEvENKUlvE_clEvEUldddddE_St5arrayIPcLm6EELi4E23TrivialOffsetCalculatorILi5EjESG_ILi1EjENS0_6memory12LoadWithCastILi5EEENSJ_13StoreWithCastILi1EEEEEviT_T0_T2_T3_T4_T5_,"ax",@progbits
	.sectioninfo	@"SHI_REGISTERS=64"
	.align	128
        .global         _ZN2at6native27unrolled_elementwise_kernelIZZZNS0_49_GLOBAL__N__b919a28f_16_Normalization_cu_5c38458722batch_norm_elementwiseERKNS_6TensorES5_RKSt8optionalIS3_ES9_S5_S5_ENKUlvE0_clEvENKUlvE_clEvEUldddddE_St5arrayIPcLm6EELi4E23TrivialOffsetCalculatorILi5EjESG_ILi1EjENS0_6memory12LoadWithCastILi5EEENSJ_13StoreWithCastILi1EEEEEviT_T0_T2_T3_T4_T5_
        .type           _ZN2at6native27unrolled_elementwise_kernelIZZZNS0_49_GLOBAL__N__b919a28f_16_Normalization_cu_5c38458722batch_norm_elementwiseERKNS_6TensorES5_RKSt8optionalIS3_ES9_S5_S5_ENKUlvE0_clEvENKUlvE_clEvEUldddddE_St5arrayIPcLm6EELi4E23TrivialOffsetCalculatorILi5EjESG_ILi1EjENS0_6memory12LoadWithCastILi5EEENSJ_13StoreWithCastILi1EEEEEviT_T0_T2_T3_T4_T5_,@function
        .size           _ZN2at6native27unrolled_elementwise_kernelIZZZNS0_49_GLOBAL__N__b919a28f_16_Normalization_cu_5c38458722batch_norm_elementwiseERKNS_6TensorES5_RKSt8optionalIS3_ES9_S5_S5_ENKUlvE0_clEvENKUlvE_clEvEUldddddE_St5arrayIPcLm6EELi4E23TrivialOffsetCalculatorILi5EjESG_ILi1EjENS0_6memory12LoadWithCastILi5EEENSJ_13StoreWithCastILi1EEEEEviT_T0_T2_T3_T4_T5_,(.L_x_26886 - _ZN2at6native27unrolled_elementwise_kernelIZZZNS0_49_GLOBAL__N__b919a28f_16_Normalization_cu_5c38458722batch_norm_elementwiseERKNS_6TensorES5_RKSt8optionalIS3_ES9_S5_S5_ENKUlvE0_clEvENKUlvE_clEvEUldddddE_St5arrayIPcLm6EELi4E23TrivialOffsetCalculatorILi5EjESG_ILi1EjENS0_6memory12LoadWithCastILi5EEENSJ_13StoreWithCastILi1EEEEEviT_T0_T2_T3_T4_T5_)
        .other          _ZN2at6native27unrolled_elementwise_kernelIZZZNS0_49_GLOBAL__N__b919a28f_16_Normalization_cu_5c38458722batch_norm_elementwiseERKNS_6TensorES5_RKSt8optionalIS3_ES9_S5_S5_ENKUlvE0_clEvENKUlvE_clEvEUldddddE_St5arrayIPcLm6EELi4E23TrivialOffsetCalculatorILi5EjESG_ILi1EjENS0_6memory12LoadWithCastILi5EEENSJ_13StoreWithCastILi1EEEEEviT_T0_T2_T3_T4_T5_,@"STO_CUDA_ENTRY STV_DEFAULT"
_ZN2at6native27unrolled_elementwise_kernelIZZZNS0_49_GLOBAL__N__b919a28f_16_Normalization_cu_5c38458722batch_norm_elementwiseERKNS_6TensorES5_RKSt8optionalIS3_ES9_S5_S5_ENKUlvE0_clEvENKUlvE_clEvEUldddddE_St5arrayIPcLm6EELi4E23TrivialOffsetCalculatorILi5EjESG_ILi1EjENS0_6memory12LoadWithCastILi5EEENSJ_13StoreWithCastILi1EEEEEviT_T0_T2_T3_T4_T5_:
.text._ZN2at6native27unrolled_elementwise_kernelIZZZNS0_49_GLOBAL__N__b919a28f_16_Normalization_cu_5c38458722batch_norm_elementwiseERKNS_6TensorES5_RKSt8optionalIS3_ES9_S5_S5_ENKUlvE0_clEvENKUlvE_clEvEUldddddE_St5arrayIPcLm6EELi4E23TrivialOffsetCalculatorILi5EjESG_ILi1EjENS0_6memory12LoadWithCastILi5EEENSJ_13StoreWithCastILi1EEEEEviT_T0_T2_T3_T4_T5_:
        /* <DEDUP_REMOVED lines=13> */
[----:B------:R-:W-:-:S06]  /*00d0*/  CS2R R16, SRZ ;  /* 0x0000000000107805 */ /* 0x000fcc000001ff00 */
        /* <DEDUP_REMOVED lines=24> */
.L_x_25486:
[----:B------:R-:W3:Y:S02]  /*0260*/  LDG.E.U8 R2, [R2.64] ;  /* 0x0000002402027981 */ /* 0x000ee4000c1e1100 */
[----:B---3--:R1:W3:Y:S01]  /*0270*/  I2F.F64.U16 R52, R2 ;  /* 0x0000000200347312 */ /* 0x0082e20000101800 */
[----:B------:R-:W-:Y:S05]  /*0280*/  BRA `(.L_x_25488) ;  /* 0x00000df000007947 */ /* 0x000fea0003800000 */
.L_x_25485:
        /* <DEDUP_REMOVED lines=9> */
.L_x_25490:
[----:B------:R-:W3:Y:S02]  /*0320*/  LDG.E R2, [R2.64] ;  /* 0x0000002402027981 */ /* 0x000ee4000c1e1900 */
[----:B---3--:R1:W3:Y:S01]  /*0330*/  I2F.F64 R52, R2 ;  /* 0x0000000200347312 */ /* 0x0082e20000201c00 */
[----:B------:R-:W-:Y:S05]  /*0340*/  BRA `(.L_x_25488) ;  /* 0x00000d3000007947 */ /* 0x000fea0003800000 */
.L_x_25489:
[----:B------:R-:W3:Y:S02]  /*0350*/  LDG.E.U16 R2, [R2.64] ;  /* 0x0000002402027981 */ /* 0x000ee4000c1e1500 */
[----:B---3--:R1:W3:Y:S01]  /*0360*/  I2F.F64.S16 R52, R2 ;  /* 0x0000000200347312 */ /* 0x0082e20000101c00 */
[----:B------:R-:W-:Y:S05]  /*0370*/  BRA `(.L_x_25488) ;  /* 0x00000d0000007947 */ /* 0x000fea0003800000 */
.L_x_25484:
        /* <DEDUP_REMOVED lines=10> */
.L_x_25492:
[----:B------:R-:W3:Y:S02]  /*0420*/  LDG.E.U16 R0, [R2.64] ;  /* 0x0000002402007981 */ /* 0x000ee4000c1e1500 */
[----:B---3--:R-:W-:-:S05]  /*0430*/  HADD2.F32 R0, -RZ, R0.H0_H0 ;  /* 0x20000000ff007230 */ /* 0x008fca0000004100 */
[----:B------:R-:W-:-:S04]  /*0440*/  FMUL.FTZ R0, R0, 1 ;  /* 0x3f80000000007820 */ /* 0x000fc80000410000 */
[----:B------:R1:W3:Y:S01]  /*0450*/  F2F.F64.F32 R52, R0 ;  /* 0x0000000000347310 */ /* 0x0002e20000201800 */
[----:B------:R-:W-:Y:S05]  /*0460*/  BRA `(.L_x_25488) ;  /* 0x00000c1000007947 */ /* 0x000fea0003800000 */
.L_x_25491:
        /* <DEDUP_REMOVED lines=10> */
.L_x_25494:
[----:B------:R-:W3:Y:S02]  /*0510*/  LDG.E.U16 R2, [R2.64] ;  /* 0x0000002402027981 */ /* 0x000ee4000c1e1500 */
[----:B---3--:R-:W-:-:S05]  /*0520*/  HADD2.F32 R0, -RZ, R2.H0_H0 ;  /* 0x20000002ff007230 */ /* 0x008fca0000004100 */
[----:B------:R-:W-:-:S04]  /*0530*/  FMUL.FTZ R0, R0, 1 ;  /* 0x3f80000000007820 */ /* 0x000fc80000410000 */
[----:B------:R1:W3:Y:S01]  /*0540*/  F2F.F64.F32 R52, R0 ;  /* 0x0000000000347310 */ /* 0x0002e20000201800 */
[----:B------:R-:W-:Y:S05]  /*0550*/  BRA `(.L_x_25488) ;  /* 0x00000b2000007947 */ /* 0x000fea0003800000 */
.L_x_25493:
[----:B------:R1:W5:Y:S01]  /*0560*/  LDG.E.64 R52, [R2.64] ;  /* 0x0000002402347981 */ /* 0x000362000c1e1b00 */
[----:B------:R-:W-:Y:S05]  /*0570*/  BRA `(.L_x_25488) ;  /* 0x00000b0000007947 */ /* 0x000fea0003800000 */
.L_x_25483:
        /* <DEDUP_REMOVED lines=13> */
.L_x_25497:
[----:B------:R1:W5:Y:S01]  /*0650*/  LDG.E.64 R52, [R2.64] ;  /* 0x0000002402347981 */ /* 0x000362000c1e1b00 */
[----:B------:R-:W-:Y:S05]  /*0660*/  BRA `(.L_x_25488) ;  /* 0x00000a1000007947 */ /* 0x000fea0003800000 */
.L_x_25496:
        /* <DEDUP_REMOVED lines=28> */
.L_x_25499:
        /* <DEDUP_REMOVED lines=15> */
.L_x_25498:
[----:B------:R-:W3:Y:S02]  /*0920*/  LDG.E.U16 R0, [R2.64] ;  /* 0x0000002402007981 */ /* 0x000ee4000c1e1500 */
[----:B---3--:R-:W-:-:S05]  /*0930*/  PRMT R0, RZ, 0x5410, R0 ;  /* 0x00005410ff007816 */ /* 0x008fca0000000000 */
[----:B------:R-:W-:-:S04]  /*0940*/  FMUL.FTZ R0, R0, 1 ;  /* 0x3f80000000007820 */ /* 0x000fc80000410000 */
[----:B------:R1:W3:Y:S01]  /*0950*/  F2F.F64.F32 R52, R0 ;  /* 0x0000000000347310 */ /* 0x0002e20000201800 */
[----:B------:R-:W-:Y:S05]  /*0960*/  BRA `(.L_x_25488) ;  /* 0x0000071000007947 */ /* 0x000fea0003800000 */
.L_x_25495:
        /* <DEDUP_REMOVED lines=11> */
.L_x_25502:
        /* <DEDUP_REMOVED lines=21> */
.L_x_25506:
[----:B------:R-:W-:Y:S05]  /*0b70*/  BSYNC B1 ;  /* 0x0000000000017941 */ /* 0x000fea0003800000 */
.L_x_25505:
[----:B------:R-:W-:Y:S01]  /*0b80*/  LEA R3, R0, 0x3b800000, 0x17 ;  /* 0x3b80000000037811 */ /* 0x000fe200078eb8ff */
[----:B------:R-:W-:-:S05]  /*0b90*/  IMAD.SHL.U32 R0, R2, 0x100000, RZ ;  /* 0x0010000002007824 */ /* 0x000fca00078e00ff */
[----:B------:R-:W-:Y:S02]  /*0ba0*/  LOP3.LUT R0, R3, R0, R4, 0xfe, !PT ;  /* 0x0000000003007212 */ /* 0x000fe400078efe04 */
.L_x_25504:
[----:B------:R-:W-:Y:S05]  /*0bb0*/  BSYNC B0 ;  /* 0x0000000000007941 */ /* 0x000fea0003800000 */
.L_x_25503:
[----:B------:R-:W-:-:S04]  /*0bc0*/  FMUL.FTZ R0, R0, 1 ;  /* 0x3f80000000007820 */ /* 0x000fc80000410000 */
[----:B------:R1:W3:Y:S01]  /*0bd0*/  F2F.F64.F32 R52, R0 ;  /* 0x0000000000347310 */ /* 0x0002e20000201800 */
[----:B------:R-:W-:Y:S05]  /*0be0*/  BRA `(.L_x_25488) ;  /* 0x0000049000007947 */ /* 0x000fea0003800000 */
.L_x_25501:
        /* <DEDUP_REMOVED lines=21> */
.L_x_25510:
[----:B------:R-:W-:Y:S05]  /*0d40*/  BSYNC B1 ;  /* 0x0000000000017941 */ /* 0x000fea0003800000 */
.L_x_25509:
[----:B------:R-:W-:Y:S01]  /*0d50*/  LEA R3, R0, 0x37800000, 0x17 ;  /* 0x3780000000037811 */ /* 0x000fe200078eb8ff */
[----:B------:R-:W-:-:S05]  /*0d60*/  IMAD.SHL.U32 R0, R2, 0x200000, RZ ;  /* 0x0020000002007824 */ /* 0x000fca00078e00ff */
[----:B------:R-:W-:Y:S02]  /*0d70*/  LOP3.LUT R0, R3, R0, R4, 0xfe, !PT ;  /* 0x0000000003007212 */ /* 0x000fe400078efe04 */
.L_x_25508:
[----:B------:R-:W-:Y:S05]  /*0d80*/  BSYNC B0 ;  /* 0x0000000000007941 */ /* 0x000fea0003800000 */
.L_x_25507:
[----:B------:R-:W-:-:S04]  /*0d90*/  FMUL.FTZ R0, R0, 1 ;  /* 0x3f80000000007820 */ /* 0x000fc80000410000 */
[----:B------:R1:W3:Y:S01]  /*0da0*/  F2F.F64.F32 R52, R0 ;  /* 0x0000000000347310 */ /* 0x0002e20000201800 */
[----:B------:R-:W-:Y:S05]  /*0db0*/  BRA `(.L_x_25488) ;  /* 0x000002c000007947 */ /* 0x000fea0003800000 */
.L_x_25500:
        /* <DEDUP_REMOVED lines=14> */
.L_x_25514:
[----:B------:R-:W-:Y:S05]  /*0ea0*/  BSYNC B0 ;  /* 0x0000000000007941 */ /* 0x000fea0003800000 */
.L_x_25513:
[----:B------:R-:W-:-:S04]  /*0eb0*/  FMUL.FTZ R0, R0, 1 ;  /* 0x3f80000000007820 */ /* 0x000fc80000410000 */
[----:B------:R1:W3:Y:S01]  /*0ec0*/  F2F.F64.F32 R52, R0 ;  /* 0x0000000000347310 */ /* 0x0002e20000201800 */
[----:B------:R-:W-:Y:S05]  /*0ed0*/  BRA `(.L_x_25488) ;  /* 0x000001a000007947 */ /* 0x000fea0003800000 */
.L_x_25487:
        /* <DEDUP_REMOVED lines=21> */
.L_x_25512:
[----:B------:R-:W3:Y:S02]  /*1030*/  LDG.E.64 R52, [R2.64] ;  /* 0x0000002402347981 */ /* 0x000ee4000c1e1b00 */
[----:B---3--:R-:W1:Y:S01]  /*1040*/  I2F.F64.U64 R52, R52 ;  /* 0x0000003400347312 */ /* 0x008e620000301800 */
[----:B------:R-:W-:Y:S05]  /*1050*/  BRA `(.L_x_25488) ;  /* 0x0000002000007947 */ /* 0x000fea0003800000 */
.L_x_25511:
[----:B------:R-:W3:Y:S02]  /*1060*/  LDG.E R2, [R2.64] ;  /* 0x0000002402027981 */ /* 0x000ee4000c1e1900 */
[----:B---3--:R1:W3:Y:S02]  /*1070*/  I2F.F64.U32 R52, R2 ;  /* 0x0000000200347312 */ /* 0x0082e40000201800 */
.L_x_25488:
[----:B-1----:R-:W-:Y:S01]  /*1080*/  PRMT R0, R41, 0x9910, RZ ;  /* 0x0000991029007816 */ /* 0x002fe200000000ff */
        /* <DEDUP_REMOVED lines=16> */
.L_x_25518:
[----:B------:R-:W4:Y:S02]  /*1190*/  LDG.E.U8 R2, [R2.64] ;  /* 0x0000002402027981 */ /* 0x000f24000c1e1100 */
[----:B----4-:R1:W4:Y:S01]  /*11a0*/  I2F.F64.U16 R50, R2 ;  /* 0x0000000200327312 */ /* 0x0103220000101800 */
[----:B------:R-:W-:Y:S05]  /*11b0*/  BRA `(.L_x_25520) ;  /* 0x00000df000007947 */ /* 0x000fea0003800000 */
.L_x_25517:
[----:B------:R-:W-:-:S13]  /*11c0*/  ISETP.NE.AND P0, PT, R0, 0x2, PT ;  /* 0x000000020000780c */ /* 0x000fda0003f05270 */
[----:B------:R-:W-:Y:S05]  /*11d0*/  @!P0 BRA `(.L_x_25521) ;  /* 0x000000a000008947 */ /* 0x000fea0003800000 */
[----:B------:R-:W-:-:S13]  /*11e0*/  ISETP.NE.AND P0, PT, R0, 0x3, PT ;  /* 0x000000030000780c */ /* 0x000fda0003f05270 */
[----:B------:R-:W-:Y:S05]  /*11f0*/  @!P0 BRA `(.L_x_25522) ;  /* 0x0000005000008947 */ /* 0x000fea0003800000 */
[----:B------:R-:W-:-:S13]  /*1200*/  ISETP.NE.AND P0, PT, R0, 0x4, PT ;  /* 0x000000040000780c */ /* 0x000fda0003f05270 */
[----:B------:R-:W-:Y:S05]  /*1210*/  @P0 BRA `(.L_x_25519) ;  /* 0x00000bf000000947 */ /* 0x000fea0003800000 */
[----:B------:R-:W4:Y:S02]  /*1220*/  LDG.E.64 R50, [R2.64] ;  /* 0x0000002402327981 */ /* 0x000f24000c1e1b00 */
[----:B----4-:R-:W1:Y:S01]  /*1230*/  I2F.F64.S64 R50, R50 ;  /* 0x0000003200327312 */ /* 0x010e620000301c00 */
[----:B------:R-:W-:Y:S05]  /*1240*/  BRA `(.L_x_25520) ;  /* 0x00000d6000007947 */ /* 0x000fea0003800000 */
.L_x_25522:
[----:B------:R-:W4:Y:S02]  /*1250*/  LDG.E R2, [R2.64] ;  /* 0x0000002402027981 */ /* 0x000f24000c1e1900 */
[----:B----4-:R1:W4:Y:S01]  /*1260*/  I2F.F64 R50, R2 ;  /* 0x0000000200327312 */ /* 0x0103220000201c00 */
[----:B------:R-:W-:Y:S05]  /*1270*/  BRA `(.L_x_25520) ;  /* 0x00000d3000007947 */ /* 0x000fea0003800000 */
.L_x_25521:
[----:B------:R-:W4:Y:S02]  /*1280*/  LDG.E.U16 R2, [R2.64] ;  /* 0x0000002402027981 */ /* 0x000f24000c1e1500 */
[----:B----4-:R1:W4:Y:S01]  /*1290*/  I2F.F64.S16 R50, R2 ;  /* 0x0000000200327312 */ /* 0x0103220000101c00 */
[----:B------:R-:W-:Y:S05]  /*12a0*/  BRA `(.L_x_25520) ;  /* 0x00000d0000007947 */ /* 0x000fea0003800000 */
.L_x_25516:
        /* <DEDUP_REMOVED lines=8> */
[----:B------:R-:W1:Y:S01]  /*1330*/  F2F.F64.F32 R50, R50 ;  /* 0x0000003200327310 */ /* 0x000e620000201800 */
[----:B------:R-:W-:Y:S05]  /*1340*/  BRA `(.L_x_25520) ;  /* 0x00000c6000007947 */ /* 0x000fea0003800000 */
.L_x_25524:
[----:B------:R-:W4:Y:S02]  /*1350*/  LDG.E.U16 R0, [R2.64] ;  /* 0x0000002402007981 */ /* 0x000f24000c1e1500 */
[----:B----4-:R-:W-:-:S05]  /*1360*/  HADD2.F32 R0, -RZ, R0.H0_H0 ;  /* 0x20000000ff007230 */ /* 0x010fca0000004100 */
[----:B------:R-:W-:-:S04]  /*1370*/  FMUL.FTZ R0, R0, 1 ;  /* 0x3f80000000007820 */ /* 0x000fc80000410000 */
[----:B------:R1:W4:Y:S01]  /*1380*/  F2F.F64.F32 R50, R0 ;  /* 0x0000000000327310 */ /* 0x0003220000201800 */
[----:B------:R-:W-:Y:S05]  /*1390*/  BRA `(.L_x_25520) ;  /* 0x00000c1000007947 */ /* 0x000fea0003800000 */
.L_x_25523:
        /* <DEDUP_REMOVED lines=10> */
.L_x_25526:
[----:B------:R-:W4:Y:S02]  /*1440*/  LDG.E.U16 R2, [R2.64] ;  /* 0x0000002402027981 */ /* 0x000f24000c1e1500 */
[----:B----4-:R-:W-:-:S05]  /*1450*/  HADD2.F32 R0, -RZ, R2.H0_H0 ;  /* 0x20000002ff007230 */ /* 0x010fca0000004100 */
[----:B------:R-:W-:-:S04]  /*1460*/  FMUL.FTZ R0, R0, 1 ;  /* 0x3f80000000007820 */ /* 0x000fc80000410000 */
[----:B------:R1:W4:Y:S01]  /*1470*/  F2F.F64.F32 R50, R0 ;  /* 0x0000000000327310 */ /* 0x0003220000201800 */
[----:B------:R-:W-:Y:S05]  /*1480*/  BRA `(.L_x_25520) ;  /* 0x00000b2000007947 */ /* 0x000fea0003800000 */
.L_x_25525:
[----:B------:R1:W5:Y:S01]  /*1490*/  LDG.E.64 R50, [R2.64] ;  /* 0x0000002402327981 */ /* 0x000362000c1e1b00 */
[----:B------:R-:W-:Y:S05]  /*14a0*/  BRA `(.L_x_25520) ;  /* 0x00000b0000007947 */ /* 0x000fea0003800000 */
.L_x_25515:
        /* <DEDUP_REMOVED lines=13> */
.L_x_25529:
[----:B------:R1:W5:Y:S01]  /*1580*/  LDG.E.64 R50, [R2.64] ;  /* 0x0000002402327981 */ /* 0x000362000c1e1b00 */
[----:B------:R-:W-:Y:S05]  /*1590*/  BRA `(.L_x_25520) ;  /* 0x00000a1000007947 */ /* 0x000fea0003800000 */
.L_x_25528:
        /* <DEDUP_REMOVED lines=28> */
.L_x_25531:
        /* <DEDUP_REMOVED lines=15> */
.L_x_25530:
[----:B------:R-:W4:Y:S02]  /*1850*/  LDG.E.U16 R0, [R2.64] ;  /* 0x0000002402007981 */ /* 0x000f24000c1e1500 */
[----:B----4-:R-:W-:-:S05]  /*1860*/  PRMT R0, RZ, 0x5410, R0 ;  /* 0x00005410ff007816 */ /* 0x010fca0000000000 */
[----:B------:R-:W-:-:S04]  /*1870*/  FMUL.FTZ R0, R0, 1 ;  /* 0x3f80000000007820 */ /* 0x000fc80000410000 */
[----:B------:R1:W4:Y:S01]  /*1880*/  F2F.F64.F32 R50, R0 ;  /* 0x0000000000327310 */ /* 0x0003220000201800 */
[----:B------:R-:W-:Y:S05]  /*1890*/  BRA `(.L_x_25520) ;  /* 0x0000071000007947 */ /* 0x000fea0003800000 */
.L_x_25527:
        /* <DEDUP_REMOVED lines=11> */
.L_x_25534:
        /* <DEDUP_REMOVED lines=21> */
.L_x_25538:
[----:B------:R-:W-:Y:S05]  /*1aa0*/  BSYNC B1 ;  /* 0x0000000000017941 */ /* 0x000fea0003800000 */
.L_x_25537:
[----:B------:R-:W-:Y:S01]  /*1ab0*/  LEA R3, R0, 0x3b800000, 0x17 ;  /* 0x3b80000000037811 */ /* 0x000fe200078eb8ff */
[----:B------:R-:W-:-:S05]  /*1ac0*/  IMAD.SHL.U32 R0, R2, 0x100000, RZ ;  /* 0x0010000002007824 */ /* 0x000fca00078e00ff */
[----:B------:R-:W-:Y:S02]  /*1ad0*/  LOP3.LUT R0, R3, R0, R4, 0xfe, !PT ;  /* 0x0000000003007212 */ /* 0x000fe400078efe04 */
.L_x_25536:
[----:B------:R-:W-:Y:S05]  /*1ae0*/  BSYNC B0 ;  /* 0x0000000000007941 */ /* 0x000fea0003800000 */
.L_x_25535:
[----:B------:R-:W-:-:S04]  /*1af0*/  FMUL.FTZ R0, R0, 1 ;  /* 0x3f80000000007820 */ /* 0x000fc80000410000 */
[----:B------:R1:W4:Y:S01]  /*1b00*/  F2F.F64.F32 R50, R0 ;  /* 0x0000000000327310 */ /* 0x0003220000201800 */
[----:B------:R-:W-:Y:S05]  /*1b10*/  BRA `(.L_x_25520) ;  /* 0x0000049000007947 */ /* 0x000fea0003800000 */
.L_x_25533:
        /* <DEDUP_REMOVED lines=21> */
.L_x_25542:
[----:B------:R-:W-:Y:S05]  /*1c70*/  BSYNC B1 ;  /* 0x0000000000017941 */ /* 0x000fea0003800000 */
.L_x_25541:
[----:B------:R-:W-:Y:S01]  /*1c80*/  LEA R3, R0, 0x37800000, 0x17 ;  /* 0x3780000000037811 */ /* 0x000fe200078eb8ff */
[----:B------:R-:W-:-:S05]  /*1c90*/  IMAD.SHL.U32 R0, R2, 0x200000, RZ ;  /* 0x0020000002007824 */ /* 0x000fca00078e00ff */
[----:B------:R-:W-:Y:S02]  /*1ca0*/  LOP3.LUT R0, R3, R0, R4, 0xfe, !PT ;  /* 0x0000000003007212 */ /* 0x000fe400078efe04 */
.L_x_25540:
[----:B------:R-:W-:Y:S05]  /*1cb0*/  BSYNC B0 ;  /* 0x0000000000007941 */ /* 0x000fea0003800000 */
.L_x_25539:
[----:B------:R-:W-:-:S04]  /*1cc0*/  FMUL.FTZ R0, R0, 1 ;  /* 0x3f80000000007820 */ /* 0x000fc80000410000 */
[----:B------:R1:W4:Y:S01]  /*1cd0*/  F2F.F64.F32 R50, R0 ;  /* 0x0000000000327310 */ /* 0x0003220000201800 */
[----:B------:R-:W-:Y:S05]  /*1ce0*/  BRA `(.L_x_25520) ;  /* 0x000002c000007947 */ /* 0x000fea0003800000 */
.L_x_25532:
        /* <DEDUP_REMOVED lines=14> */
.L_x_25546:
[----:B------:R-:W-:Y:S05]  /*1dd0*/  BSYNC B0 ;  /* 0x0000000000007941 */ /* 0x000fea0003800000 */
.L_x_25545:
[----:B------:R-:W-:-:S04]  /*1de0*/  FMUL.FTZ R0, R0, 1 ;  /* 0x3f80000000007820 */ /* 0x000fc80000410000 */
[----:B------:R1:W4:Y:S01]  /*1df0*/  F2F.F64.F32 R50, R0 ;  /* 0x0000000000327310 */ /* 0x0003220000201800 */
[----:B------:R-:W-:Y:S05]  /*1e00*/  BRA `(.L_x_25520) ;  /* 0x000001a000007947 */ /* 0x000fea0003800000 */
.L_x_25519:
        /* <DEDUP_REMOVED lines=21> */
.L_x_25544:
[----:B------:R-:W4:Y:S02]  /*1f60*/  LDG.E.64 R50, [R2.64] ;  /* 0x0000002402327981 */ /* 0x000f24000c1e1b00 */
[----:B----4-:R-:W1:Y:S01]  /*1f70*/  I2F.F64.U64 R50, R50 ;  /* 0x0000003200327312 */ /* 0x010e620000301800 */
[----:B------:R-:W-:Y:S05]  /*1f80*/  BRA `(.L_x_25520) ;  /* 0x0000002000007947 */ /* 0x000fea0003800000 */
.L_x_25543:
[----:B------:R-:W4:Y:S02]  /*1f90*/  LDG.E R2, [R2.64] ;  /* 0x0000002402027981 */ /* 0x000f24000c1e1900 */
[----:B----4-:R1:W4:Y:S02]  /*1fa0*/  I2F.F64.U32 R50, R2 ;  /* 0x0000000200327312 */ /* 0x0103240000201800 */
.L_x_25520:
        /* <DEDUP_REMOVED lines=17> */
.L_x_25550:
[----:B----4-:R-:W4:Y:S02]  /*20c0*/  LDG.E.U8 R2, [R2.64] ;  /* 0x0000002402027981 */ /* 0x010f24000c1e1100 */
[----:B----4-:R1:W4:Y:S01]  /*20d0*/  I2F.F64.U16 R48, R2 ;  /* 0x0000000200307312 */ /* 0x0103220000101800 */
[----:B------:R-:W-:Y:S05]  /*20e0*/  BRA `(.L_x_25552) ;  /* 0x00000df000007947 */ /* 0x000fea0003800000 */
.L_x_25549:
[----:B------:R-:W-:-:S13]  /*20f0*/  ISETP.NE.AND P0, PT, R0, 0x2, PT ;  /* 0x000000020000780c */ /* 0x000fda0003f05270 */
[----:B------:R-:W-:Y:S05]  /*2100*/  @!P0 BRA `(.L_x_25553) ;  /* 0x000000a000008947 */ /* 0x000fea0003800000 */
[----:B------:R-:W-:-:S13]  /*2110*/  ISETP.NE.AND P0, PT, R0, 0x3, PT ;  /* 0x000000030000780c */ /* 0x000fda0003f05270 */
[----:B------:R-:W-:Y:S05]  /*2120*/  @!P0 BRA `(.L_x_25554) ;  /* 0x0000005000008947 */ /* 0x000fea0003800000 */
[----:B------:R-:W-:-:S13]  /*2130*/  ISETP.NE.AND P0, PT, R0, 0x4, PT ;  /* 0x000000040000780c */ /* 0x000fda0003f05270 */
[----:B------:R-:W-:Y:S05]  /*2140*/  @P0 BRA `(.L_x_25551) ;  /* 0x00000bf000000947 */ /* 0x000fea0003800000 */
[----:B----4-:R-:W4:Y:S02]  /*2150*/  LDG.E.64 R48, [R2.64] ;  /* 0x0000002402307981 */ /* 0x010f24000c1e1b00 */
[----:B----4-:R-:W1:Y:S01]  /*2160*/  I2F.F64.S64 R48, R48 ;  /* 0x0000003000307312 */ /* 0x010e620000301c00 */
[----:B------:R-:W-:Y:S05]  /*2170*/  BRA `(.L_x_25552) ;  /* 0x00000d6000007947 */ /* 0x000fea0003800000 */
.L_x_25554:
[----:B----4-:R-:W4:Y:S02]  /*2180*/  LDG.E R2, [R2.64] ;  /* 0x0000002402027981 */ /* 0x010f24000c1e1900 */
[----:B----4-:R1:W4:Y:S01]  /*2190*/  I2F.F64 R48, R2 ;  /* 0x0000000200307312 */ /* 0x0103220000201c00 */
[----:B------:R-:W-:Y:S05]  /*21a0*/  BRA `(.L_x_25552) ;  /* 0x00000d3000007947 */ /* 0x000fea0003800000 */
.L_x_25553:
[----:B----4-:R-:W4:Y:S02]  /*21b0*/  LDG.E.U16 R2, [R2.64] ;  /* 0x0000002402027981 */ /* 0x010f24000c1e1500 */
[----:B----4-:R1:W4:Y:S01]  /*21c0*/  I2F.F64.S16 R48, R2 ;  /* 0x0000000200307312 */ /* 0x0103220000101c00 */
[----:B------:R-:W-:Y:S05]  /*21d0*/  BRA `(.L_x_25552) ;  /* 0x00000d0000007947 */ /* 0x000fea0003800000 */
.L_x_25548:
        /* <DEDUP_REMOVED lines=8> */
[----:B------:R-:W1:Y:S01]  /*2260*/  F2F.F64.F32 R48, R48 ;  /* 0x0000003000307310 */ /* 0x000e620000201800 */
[----:B------:R-:W-:Y:S05]  /*2270*/  BRA `(.L_x_25552) ;  /* 0x00000c6000007947 */ /* 0x000fea0003800000 */
.L_x_25556:
[----:B----4-:R-:W4:Y:S02]  /*2280*/  LDG.E.U16 R0, [R2.64] ;  /* 0x0000002402007981 */ /* 0x010f24000c1e1500 */
[----:B----4-:R-:W-:-:S05]  /*2290*/  HADD2.F32 R0, -RZ, R0.H0_H0 ;  /* 0x20000000ff007230 */ /* 0x010fca0000004100 */
[----:B------:R-:W-:-:S04]  /*22a0*/  FMUL.FTZ R0, R0, 1 ;  /* 0x3f80000000007820 */ /* 0x000fc80000410000 */
[----:B------:R1:W4:Y:S01]  /*22b0*/  F2F.F64.F32 R48, R0 ;  /* 0x0000000000307310 */ /* 0x0003220000201800 */
[----:B------:R-:W-:Y:S05]  /*22c0*/  BRA `(.L_x_25552) ;  /* 0x00000c1000007947 */ /* 0x000fea0003800000 */
.L_x_25555:
        /* <DEDUP_REMOVED lines=10> */
.L_x_25558:
[----:B----4-:R-:W4:Y:S02]  /*2370*/  LDG.E.U16 R2, [R2.64] ;  /* 0x0000002402027981 */ /* 0x010f24000c1e1500 */
[----:B----4-:R-:W-:-:S05]  /*2380*/  HADD2.F32 R0, -RZ, R2.H0_H0 ;  /* 0x20000002ff007230 */ /* 0x010fca0000004100 */
[----:B------:R-:W-:-:S04]  /*2390*/  FMUL.FTZ R0, R0, 1 ;  /* 0x3f80000000007820 */ /* 0x000fc80000410000 */
[----:B------:R1:W4:Y:S01]  /*23a0*/  F2F.F64.F32 R48, R0 ;  /* 0x0000000000307310 */ /* 0x0003220000201800 */
[----:B------:R-:W-:Y:S05]  /*23b0*/  BRA `(.L_x_25552) ;  /* 0x00000b2000007947 */ /* 0x000fea0003800000 */
.L_x_25557:
[----:B------:R1:W5:Y:S01]  /*23c0*/  LDG.E.64 R48, [R2.64] ;  /* 0x0000002402307981 */ /* 0x000362000c1e1b00 */
[----:B------:R-:W-:Y:S05]  /*23d0*/  BRA `(.L_x_25552) ;  /* 0x00000b0000007947 */ /* 0x000fea0003800000 */
.L_x_25547:
        /* <DEDUP_REMOVED lines=13> */
.L_x_25561:
[----:B------:R1:W5:Y:S01]  /*24b0*/  LDG.E.64 R48, [R2.64] ;  /* 0x0000002402307981 */ /* 0x000362000c1e1b00 */
[----:B------:R-:W-:Y:S05]  /*24c0*/  BRA `(.L_x_25552) ;  /* 0x00000a1000007947 */ /* 0x000fea0003800000 */
.L_x_25560:
        /* <DEDUP_REMOVED lines=28> */
.L_x_25563:
        /* <DEDUP_REMOVED lines=15> */
.L_x_25562:
[----:B----4-:R-:W4:Y:S02]  /*2780*/  LDG.E.U16 R0, [R2.64] ;  /* 0x0000002402007981 */ /* 0x010f24000c1e1500 */
[----:B----4-:R-:W-:-:S05]  /*2790*/  PRMT R0, RZ, 0x5410, R0 ;  /* 0x00005410ff007816 */ /* 0x010fca0000000000 */
[----:B------:R-:W-:-:S04]  /*27a0*/  FMUL.FTZ R0, R0, 1 ;  /* 0x3f80000000007820 */ /* 0x000fc80000410000 */
[----:B------:R1:W4:Y:S01]  /*27b0*/  F2F.F64.F32 R48, R0 ;  /* 0x0000000000307310 */ /* 0x0003220000201800 */
[----:B------:R-:W-:Y:S05]  /*27c0*/  BRA `(.L_x_25552) ;  /* 0x0000071000007947 */ /* 0x000fea0003800000 */
.L_x_25559:
        /* <DEDUP_REMOVED lines=11> */
.L_x_25566:
        /* <DEDUP_REMOVED lines=21> */
.L_x_25570:
[----:B------:R-:W-:Y:S05]  /*29d0*/  BSYNC B1 ;  /* 0x0000000000017941 */ /* 0x000fea0003800000 */
.L_x_25569:
[----:B------:R-:W-:Y:S01]  /*29e0*/  LEA R3, R0, 0x3b800000, 0x17 ;  /* 0x3b80000000037811 */ /* 0x000fe200078eb8ff */
[----:B------:R-:W-:-:S05]  /*29f0*/  IMAD.SHL.U32 R0, R2, 0x100000, RZ ;  /* 0x0010000002007824 */ /* 0x000fca00078e00ff */
[----:B------:R-:W-:Y:S02]  /*2a00*/  LOP3.LUT R0, R3, R0, R4, 0xfe, !PT ;  /* 0x0000000003007212 */ /* 0x000fe400078efe04 */
.L_x_25568:
[----:B------:R-:W-:Y:S05]  /*2a10*/  BSYNC B0 ;  /* 0x0000000000007941 */ /* 0x000fea0003800000 */
.L_x_25567:
[----:B------:R-:W-:-:S04]  /*2a20*/  FMUL.FTZ R0, R0, 1 ;  /* 0x3f80000000007820 */ /* 0x000fc80000410000 */
[----:B------:R1:W4:Y:S01]  /*2a30*/  F2F.F64.F32 R48, R0 ;  /* 0x0000000000307310 */ /* 0x0003220000201800 */
[----:B------:R-:W-:Y:S05]  /*2a40*/  BRA `(.L_x_25552) ;  /* 0x0000049000007947 */ /* 0x000fea0003800000 */
.L_x_25565:
        /* <DEDUP_REMOVED lines=21> */
.L_x_25574:
[----:B------:R-:W-:Y:S05]  /*2ba0*/  BSYNC B1 ;  /* 0x0000000000017941 */ /* 0x000fea0003800000 */
.L_x_25573:
[----:B------:R-:W-:Y:S01]  /*2bb0*/  LEA R3, R0, 0x37800000, 0x17 ;  /* 0x3780000000037811 */ /* 0x000fe200078eb8ff */
[----:B------:R-:W-:-:S05]  /*2bc0*/  IMAD.SHL.U32 R0, R2, 0x200000, RZ ;  /* 0x0020000002007824 */ /* 0x000fca00078e00ff */
[----:B------:R-:W-:Y:S02]  /*2bd0*/  LOP3.LUT R0, R3, R0, R4, 0xfe, !PT ;  /* 0x0000000003007212 */ /* 0x000fe400078efe04 */
.L_x_25572:
[----:B------:R-:W-:Y:S05]  /*2be0*/  BSYNC B0 ;  /* 0x0000000000007941 */ /* 0x000fea0003800000 */
.L_x_25571:
[----:B------:R-:W-:-:S04]  /*2bf0*/  FMUL.FTZ R0, R0, 1 ;  /* 0x3f80000000007820 */ /* 0x000fc80000410000 */
[----:B------:R1:W4:Y:S01]  /*2c00*/  F2F.F64.F32 R48, R0 ;  /* 0x0000000000307310 */ /* 0x0003220000201800 */
[----:B------:R-:W-:Y:S05]  /*2c10*/  BRA `(.L_x_25552) ;  /* 0x000002c000007947 */ /* 0x000fea0003800000 */
.L_x_25564:
        /* <DEDUP_REMOVED lines=14> */
.L_x_25578:
[----:B------:R-:W-:Y:S05]  /*2d00*/  BSYNC B0 ;  /* 0x0000000000007941 */ /* 0x000fea0003800000 */
.L_x_25577:
[----:B------:R-:W-:-:S04]  /*2d10*/  FMUL.FTZ R0, R0, 1 ;  /* 0x3f80000000007820 */ /* 0x000fc80000410000 */
[----:B------:R1:W4:Y:S01]  /*2d20*/  F2F.F64.F32 R48, R0 ;  /* 0x0000000000307310 */ /* 0x0003220000201800 */
[----:B------:R-:W-:Y:S05]  /*2d30*/  BRA `(.L_x_25552) ;  /* 0x000001a000007947 */ /* 0x000fea0003800000 */
.L_x_25551:
        /* <DEDUP_REMOVED lines=21> */
.L_x_25576:
[----:B----4-:R-:W4:Y:S02]  /*2e90*/  LDG.E.64 R48, [R2.64] ;  /* 0x0000002402307981 */ /* 0x010f24000c1e1b00 */
[----:B----4-:R-:W1:Y:S01]  /*2ea0*/  I2F.F64.U64 R48, R48 ;  /* 0x0000003000307312 */ /* 0x010e620000301800 */
[----:B------:R-:W-:Y:S05]  /*2eb0*/  BRA `(.L_x_25552) ;  /* 0x0000002000007947 */ /* 0x000fea0003800000 */
.L_x_25575:
[----:B----4-:R-:W4:Y:S02]  /*2ec0*/  LDG.E R2, [R2.64] ;  /* 0x0000002402027981 */ /* 0x010f24000c1e1900 */
[----:B----4-:R1:W4:Y:S02]  /*2ed0*/  I2F.F64.U32 R48, R2 ;  /* 0x0000000200307312 */ /* 0x0103240000201800 */
.L_x_25552:
        /* <DEDUP_REMOVED lines=15> */
[----:B----4-:R0:W1:Y:S01]  /*2fd0*/  I2F.F64.S16 R46, R2 ;  /* 0x00000002002e7312 */ /* 0x0100620000101c00 */
[----:B------:R-:W-:Y:S05]  /*2fe0*/  BRA `(.L_x_25584) ;  /* 0x00000e2000007947 */ /* 0x000fea0003800000 */
.L_x_25582:
[----:B----4-:R-:W4:Y:S02]  /*2ff0*/  LDG.E.U8 R2, [R2.64] ;  /* 0x0000002402027981 */ /* 0x010f24000c1e1100 */
[----:B----4-:R0:W1:Y:S01]  /*3000*/  I2F.F64.U16 R46, R2 ;  /* 0x00000002002e7312 */ /* 0x0100620000101800 */
[----:B------:R-:W-:Y:S05]  /*3010*/  BRA `(.L_x_25584) ;  /* 0x00000df000007947 */ /* 0x000fea0003800000 */
.L_x_25581:
        /* <DEDUP_REMOVED lines=9> */
.L_x_25586:
[----:B----4-:R-:W4:Y:S02]  /*30b0*/  LDG.E R2, [R2.64] ;  /* 0x0000002402027981 */ /* 0x010f24000c1e1900 */
[----:B----4-:R0:W1:Y:S01]  /*30c0*/  I2F.F64 R46, R2 ;  /* 0x00000002002e7312 */ /* 0x0100620000201c00 */
[----:B------:R-:W-:Y:S05]  /*30d0*/  BRA `(.L_x_25584) ;  /* 0x00000d3000007947 */ /* 0x000fea0003800000 */
.L_x_25585:
[----:B----4-:R-:W4:Y:S02]  /*30e0*/  LDG.E.U16 R2, [R2.64] ;  /* 0x0000002402027981 */ /* 0x010f24000c1e1500 */
[----:B----4-:R0:W1:Y:S01]  /*30f0*/  I2F.F64.S16 R46, R2 ;  /* 0x00000002002e7312 */ /* 0x0100620000101c00 */
[----:B------:R-:W-:Y:S05]  /*3100*/  BRA `(.L_x_25584) ;  /* 0x00000d0000007947 */ /* 0x000fea0003800000 */
.L_x_25580:
        /* <DEDUP_REMOVED lines=10> */
.L_x_25588:
[----:B----4-:R-:W4:Y:S02]  /*31b0*/  LDG.E.U16 R0, [R2.64] ;  /* 0x0000002402007981 */ /* 0x010f24000c1e1500 */
[----:B----4-:R-:W-:-:S05]  /*31c0*/  HADD2.F32 R0, -RZ, R0.H0_H0 ;  /* 0x20000000ff007230 */ /* 0x010fca0000004100 */
[----:B------:R-:W-:-:S04]  /*31d0*/  FMUL.FTZ R0, R0, 1 ;  /* 0x3f80000000007820 */ /* 0x000fc80000410000 */
[----:B------:R0:W1:Y:S01]  /*31e0*/  F2F.F64.F32 R46, R0 ;  /* 0x00000000002e7310 */ /* 0x0000620000201800 */
[----:B------:R-:W-:Y:S05]  /*31f0*/  BRA `(.L_x_25584) ;  /* 0x00000c1000007947 */ /* 0x000fea0003800000 */
.L_x_25587:
        /* <DEDUP_REMOVED lines=10> */
.L_x_25590:
[----:B----4-:R-:W4:Y:S02]  /*32a0*/  LDG.E.U16 R2, [R2.64] ;  /* 0x0000002402027981 */ /* 0x010f24000c1e1500 */
[----:B----4-:R-:W-:-:S05]  /*32b0*/  HADD2.F32 R0, -RZ, R2.H0_H0 ;  /* 0x20000002ff007230 */ /* 0x010fca0000004100 */
[----:B------:R-:W-:-:S04]  /*32c0*/  FMUL.FTZ R0, R0, 1 ;  /* 0x3f80000000007820 */ /* 0x000fc80000410000 */
[----:B------:R0:W1:Y:S01]  /*32d0*/  F2F.F64.F32 R46, R0 ;  /* 0x00000000002e7310 */ /* 0x0000620000201800 */
[----:B------:R-:W-:Y:S05]  /*32e0*/  BRA `(.L_x_25584) ;  /* 0x00000b2000007947 */ /* 0x000fea0003800000 */
.L_x_25589:
[----:B------:R0:W5:Y:S01]  /*32f0*/  LDG.E.64 R46, [R2.64] ;  /* 0x00000024022e7981 */ /* 0x000162000c1e1b00 */
[----:B------:R-:W-:Y:S05]  /*3300*/  BRA `(.L_x_25584) ;  /* 0x00000b0000007947 */ /* 0x000fea0003800000 */
.L_x_25579:
        /* <DEDUP_REMOVED lines=13> */
.L_x_25593:
[----:B------:R0:W5:Y:S01]  /*33e0*/  LDG.E.64 R46, [R2.64] ;  /* 0x00000024022e7981 */ /* 0x000162000c1e1b00 */
[----:B------:R-:W-:Y:S05]  /*33f0*/  BRA `(.L_x_25584) ;  /* 0x00000a1000007947 */ /* 0x000fea0003800000 */
.L_x_25592:
        /* <DEDUP_REMOVED lines=28> */
.L_x_25595:
        /* <DEDUP_REMOVED lines=15> */
.L_x_25594:
[----:B----4-:R-:W4:Y:S02]  /*36b0*/  LDG.E.U16 R0, [R2.64] ;  /* 0x0000002402007981 */ /* 0x010f24000c1e1500 */
[----:B----4-:R-:W-:-:S05]  /*36c0*/  PRMT R0, RZ, 0x5410, R0 ;  /* 0x00005410ff007816 */ /* 0x010fca0000000000 */
[----:B------:R-:W-:-:S04]  /*36d0*/  FMUL.FTZ R0, R0, 1 ;  /* 0x3f80000000007820 */ /* 0x000fc80000410000 */
[----:B------:R0:W1:Y:S01]  /*36e0*/  F2F.F64.F32 R46, R0 ;  /* 0x00000000002e7310 */ /* 0x0000620000201800 */
[----:B------:R-:W-:Y:S05]  /*36f0*/  BRA `(.L_x_25584) ;  /* 0x0000071000007947 */ /* 0x000fea0003800000 */
.L_x_25591:
        /* <DEDUP_REMOVED lines=9> */
[----:B----4-:R0:W1:Y:S01]  /*3790*/  I2F.F64.U16 R46, R2 ;  /* 0x00000002002e7312 */ /* 0x0100620000101800 */
[----:B------:R-:W-:Y:S05]  /*37a0*/  BRA `(.L_x_25584) ;  /* 0x0000066000007947 */ /* 0x000fea0003800000 */
.L_x_25598:
        /* <DEDUP_REMOVED lines=21> */
.L_x_25602:
[----:B------:R-:W-:Y:S05]  /*3900*/  BSYNC B1 ;  /* 0x0000000000017941 */ /* 0x000fea0003800000 */
.L_x_25601:
[----:B------:R-:W-:Y:S01]  /*3910*/  LEA R3, R0, 0x3b800000, 0x17 ;  /* 0x3b80000000037811 */ /* 0x000fe200078eb8ff */
[----:B------:R-:W-:-:S05]  /*3920*/  IMAD.SHL.U32 R0, R2, 0x100000, RZ ;  /* 0x0010000002007824 */ /* 0x000fca00078e00ff */
[----:B------:R-:W-:Y:S02]  /*3930*/  LOP3.LUT R0, R3, R0, R4, 0xfe, !PT ;  /* 0x0000000003007212 */ /* 0x000fe400078efe04 */
.L_x_25600:
[----:B------:R-:W-:Y:S05]  /*3940*/  BSYNC B0 ;  /* 0x0000000000007941 */ /* 0x000fea0003800000 */
.L_x_25599:
[----:B------:R-:W-:-:S04]  /*3950*/  FMUL.FTZ R0, R0, 1 ;  /* 0x3f80000000007820 */ /* 0x000fc80000410000 */
[----:B------:R0:W1:Y:S01]  /*3960*/  F2F.F64.F32 R46, R0 ;  /* 0x00000000002e7310 */ /* 0x0000620000201800 */
[----:B------:R-:W-:Y:S05]  /*3970*/  BRA `(.L_x_25584) ;  /* 0x0000049000007947 */ /* 0x000fea0003800000 */
.L_x_25597:
        /* <DEDUP_REMOVED lines=21> */
.L_x_25606:
[----:B------:R-:W-:Y:S05]  /*3ad0*/  BSYNC B1 ;  /* 0x0000000000017941 */ /* 0x000fea0003800000 */
.L_x_25605:
[----:B------:R-:W-:Y:S01]  /*3ae0*/  LEA R3, R0, 0x37800000, 0x17 ;  /* 0x3780000000037811 */ /* 0x000fe200078eb8ff */
[----:B------:R-:W-:-:S05]  /*3af0*/  IMAD.SHL.U32 R0, R2, 0x200000, RZ ;  /* 0x0020000002007824 */ /* 0x000fca00078e00ff */
[----:B------:R-:W-:Y:S02]  /*3b00*/  LOP3.LUT R0, R3, R0, R4, 0xfe, !PT ;  /* 0x0000000003007212 */ /* 0x000fe400078efe04 */
.L_x_25604:
[----:B------:R-:W-:Y:S05]  /*3b10*/  BSYNC B0 ;  /* 0x0000000000007941 */ /* 0x000fea0003800000 */
.L_x_25603:
[----:B------:R-:W-:-:S04]  /*3b20*/  FMUL.FTZ R0, R0, 1 ;  /* 0x3f80000000007820 */ /* 0x000fc80000410000 */
[----:B------:R0:W1:Y:S01]  /*3b30*/  F2F.F64.F32 R46, R0 ;  /* 0x00000000002e7310 */ /* 0x0000620000201800 */
[----:B------:R-:W-:Y:S05]  /*3b40*/  BRA `(.L_x_25584) ;  /* 0x000002c000007947 */ /* 0x000fea0003800000 */
.L_x_25596:
        /* <DEDUP_REMOVED lines=14> */
.L_x_25610:
[----:B------:R-:W-:Y:S05]  /*3c30*/  BSYNC B0 ;  /* 0x0000000000007941 */ /* 0x000fea0003800000 */
.L_x_25609:
[----:B------:R-:W-:-:S04]  /*3c40*/  FMUL.FTZ R0, R0, 1 ;  /* 0x3f80000000007820 */ /* 0x000fc80000410000 */
[----:B------:R0:W1:Y:S01]  /*3c50*/  F2F.F64.F32 R46, R0 ;  /* 0x00000000002e7310 */ /* 0x0000620000201800 */
[----:B------:R-:W-:Y:S05]  /*3c60*/  BRA `(.L_x_25584) ;  /* 0x000001a000007947 */ /* 0x000fea0003800000 */
.L_x_25583:
        /* <DEDUP_REMOVED lines=21> */
.L_x_25608:
[----:B----4-:R-:W4:Y:S02]  /*3dc0*/  LDG.E.64 R46, [R2.64] ;  /* 0x00000024022e7981 */ /* 0x010f24000c1e1b00 */
[----:B----4-:R-:W0:Y:S01]  /*3dd0*/  I2F.F64.U64 R46, R46 ;  /* 0x0000002e002e7312 */ /* 0x010e220000301800 */
[----:B------:R-:W-:Y:S05]  /*3de0*/  BRA `(.L_x_25584) ;  /* 0x0000002000007947 */ /* 0x000fea0003800000 */
.L_x_25607:
[----:B----4-:R-:W4:Y:S02]  /*3df0*/  LDG.E R2, [R2.64] ;  /* 0x0000002402027981 */ /* 0x010f24000c1e1900 */
[----:B----4-:R0:W1:Y:S02]  /*3e00*/  I2F.F64.U32 R46, R2 ;  /* 0x00000002002e7312 */ /* 0x0100640000201800 */
.L_x_25584:
        /* <DEDUP_REMOVED lines=17> */
.L_x_25614:
[----:B------:R-:W2:Y:S02]  /*3f20*/  LDG.E.U8 R2, [R2.64] ;  /* 0x0000002402027981 */ /* 0x000ea4000c1e1100 */
[----:B--2---:R0:W2:Y:S01]  /*3f30*/  I2F.F64.U16 R16, R2 ;  /* 0x0000000200107312 */ /* 0x0040a20000101800 */
[----:B------:R-:W-:Y:S05]  /*3f40*/  BRA `(.L_x_25616) ;  /* 0x00000df000007947 */ /* 0x000fea0003800000 */
.L_x_25613:
        /* <DEDUP_REMOVED lines=9> */
.L_x_25618:
[----:B------:R-:W2:Y:S02]  /*3fe0*/  LDG.E R2, [R2.64] ;  /* 0x0000002402027981 */ /* 0x000ea4000c1e1900 */
[----:B--2---:R0:W2:Y:S01]  /*3ff0*/  I2F.F64 R16, R2 ;  /* 0x0000000200107312 */ /* 0x0040a20000201c00 */
[----:B------:R-:W-:Y:S05]  /*4000*/  BRA `(.L_x_25616) ;  /* 0x00000d3000007947 */ /* 0x000fea0003800000 */
.L_x_25617:
[----:B------:R-:W2:Y:S02]  /*4010*/  LDG.E.U16 R2, [R2.64] ;  /* 0x0000002402027981 */ /* 0x000ea4000c1e1500 */
[----:B--2---:R0:W2:Y:S01]  /*4020*/  I2F.F64.S16 R16, R2 ;  /* 0x0000000200107312 */ /* 0x0040a20000101c00 */
[----:B------:R-:W-:Y:S05]  /*4030*/  BRA `(.L_x_25616) ;  /* 0x00000d0000007947 */ /* 0x000fea0003800000 */
.L_x_25612:
        /* <DEDUP_REMOVED lines=10> */
.L_x_25620:
[----:B------:R-:W2:Y:S02]  /*40e0*/  LDG.E.U16 R0, [R2.64] ;  /* 0x0000002402007981 */ /* 0x000ea4000c1e1500 */
[----:B--2---:R-:W-:-:S05]  /*40f0*/  HADD2.F32 R0, -RZ, R0.H0_H0 ;  /* 0x20000000ff007230 */ /* 0x004fca0000004100 */
[----:B------:R-:W-:-:S04]  /*4100*/  FMUL.FTZ R0, R0, 1 ;  /* 0x3f80000000007820 */ /* 0x000fc80000410000 */
[----:B------:R0:W2:Y:S01]  /*4110*/  F2F.F64.F32 R16, R0 ;  /* 0x0000000000107310 */ /* 0x0000a20000201800 */
[----:B------:R-:W-:Y:S05]  /*4120*/  BRA `(.L_x_25616) ;  /* 0x00000c1000007947 */ /* 0x000fea0003800000 */
.L_x_25619:
        /* <DEDUP_REMOVED lines=10> */
.L_x_25622:
[----:B------:R-:W2:Y:S02]  /*41d0*/  LDG.E.U16 R2, [R2.64] ;  /* 0x0000002402027981 */ /* 0x000ea4000c1e1500 */
[----:B--2---:R-:W-:-:S05]  /*41e0*/  HADD2.F32 R0, -RZ, R2.H0_H0 ;  /* 0x20000002ff007230 */ /* 0x004fca0000004100 */
[----:B------:R-:W-:-:S04]  /*41f0*/  FMUL.FTZ R0, R0, 1 ;  /* 0x3f80000000007820 */ /* 0x000fc80000410000 */
[----:B------:R0:W2:Y:S01]  /*4200*/  F2F.F64.F32 R16, R0 ;  /* 0x0000000000107310 */ /* 0x0000a20000201800 */
[----:B------:R-:W-:Y:S05]  /*4210*/  BRA `(.L_x_25616) ;  /* 0x00000b2000007947 */ /* 0x000fea0003800000 */
.L_x_25621:
[----:B------:R0:W5:Y:S01]  /*4220*/  LDG.E.64 R16, [R2.64] ;  /* 0x0000002402107981 */ /* 0x000162000c1e1b00 */
[----:B------:R-:W-:Y:S05]  /*4230*/  BRA `(.L_x_25616) ;  /* 0x00000b0000007947 */ /* 0x000fea0003800000 */
.L_x_25611:
        /* <DEDUP_REMOVED lines=13> */
.L_x_25625:
[----:B------:R0:W5:Y:S01]  /*4310*/  LDG.E.64 R16, [R2.64] ;  /* 0x0000002402107981 */ /* 0x000162000c1e1b00 */
[----:B------:R-:W-:Y:S05]  /*4320*/  BRA `(.L_x_25616) ;  /* 0x00000a1000007947 */ /* 0x000fea0003800000 */
.L_x_25624:
        /* <DEDUP_REMOVED lines=28> */
.L_x_25627:
        /* <DEDUP_REMOVED lines=15> */
.L_x_25626:
[----:B------:R-:W2:Y:S02]  /*45e0*/  LDG.E.U16 R0, [R2.64] ;  /* 0x0000002402007981 */ /* 0x000ea4000c1e1500 */
[----:B--2---:R-:W-:-:S05]  /*45f0*/  PRMT R0, RZ, 0x5410, R0 ;  /* 0x00005410ff007816 */ /* 0x004fca0000000000 */
[----:B------:R-:W-:-:S04]  /*4600*/  FMUL.FTZ R0, R0, 1 ;  /* 0x3f80000000007820 */ /* 0x000fc80000410000 */
[----:B------:R0:W2:Y:S01]  /*4610*/  F2F.F64.F32 R16, R0 ;  /* 0x0000000000107310 */ /* 0x0000a20000201800 */
[----:B------:R-:W-:Y:S05]  /*4620*/  BRA `(.L_x_25616) ;  /* 0x0000071000007947 */ /* 0x000fea0003800000 */
.L_x_25623:
        /* <DEDUP_REMOVED lines=11> */
.L_x_25630:
        /* <DEDUP_REMOVED lines=21> */
.L_x_25634:
[----:B------:R-:W-:Y:S05]  /*4830*/  BSYNC B1 ;  /* 0x0000000000017941 */ /* 0x000fea0003800000 */
.L_x_25633:
[----:B------:R-:W-:Y:S01]  /*4840*/  LEA R3, R0, 0x3b800000, 0x17 ;  /* 0x3b80000000037811 */ /* 0x000fe200078eb8ff */
[----:B------:R-:W-:-:S05]  /*4850*/  IMAD.SHL.U32 R0, R2, 0x100000, RZ ;  /* 0x0010000002007824 */ /* 0x000fca00078e00ff */
[----:B------:R-:W-:Y:S02]  /*4860*/  LOP3.LUT R0, R3, R0, R4, 0xfe, !PT ;  /* 0x0000000003007212 */ /* 0x000fe400078efe04 */
.L_x_25632:
[----:B------:R-:W-:Y:S05]  /*4870*/  BSYNC B0 ;  /* 0x0000000000007941 */ /* 0x000fea0003800000 */
.L_x_25631:
[----:B------:R-:W-:-:S04]  /*4880*/  FMUL.FTZ R0, R0, 1 ;  /* 0x3f80000000007820 */ /* 0x000fc80000410000 */
[----:B------:R0:W2:Y:S01]  /*4890*/  F2F.F64.F32 R16, R0 ;  /* 0x0000000000107310 */ /* 0x0000a20000201800 */
[----:B------:R-:W-:Y:S05]  /*48a0*/  BRA `(.L_x_25616) ;  /* 0x0000049000007947 */ /* 0x000fea0003800000 */
.L_x_25629:
        /* <DEDUP_REMOVED lines=21> */
.L_x_25638:
[----:B------:R-:W-:Y:S05]  /*4a00*/  BSYNC B1 ;  /* 0x0000000000017941 */ /* 0x000fea0003800000 */
.L_x_25637:
[----:B------:R-:W-:Y:S01]  /*4a10*/  LEA R3, R0, 0x37800000, 0x17 ;  /* 0x3780000000037811 */ /* 0x000fe200078eb8ff */
[----:B------:R-:W-:-:S05]  /*4a20*/  IMAD.SHL.U32 R0, R2, 0x200000, RZ ;  /* 0x0020000002007824 */ /* 0x000fca00078e00ff */
[----:B------:R-:W-:Y:S02]  /*4a30*/  LOP3.LUT R0, R3, R0, R4, 0xfe, !PT ;  /* 0x0000000003007212 */ /* 0x000fe400078efe04 */
.L_x_25636:
[----:B------:R-:W-:Y:S05]  /*4a40*/  BSYNC B0 ;  /* 0x0000000000007941 */ /* 0x000fea0003800000 */
.L_x_25635:
[----:B------:R-:W-:-:S04]  /*4a50*/  FMUL.FTZ R0, R0, 1 ;  /* 0x3f80000000007820 */ /* 0x000fc80000410000 */
[----:B------:R0:W2:Y:S01]  /*4a60*/  F2F.F64.F32 R16, R0 ;  /* 0x0000000000107310 */ /* 0x0000a20000201800 */
[----:B------:R-:W-:Y:S05]  /*4a70*/  BRA `(.L_x_25616) ;  /* 0x000002c000007947 */ /* 0x000fea0003800000 */
.L_x_25628:
        /* <DEDUP_REMOVED lines=14> */
.L_x_25642:
[----:B------:R-:W-:Y:S05]  /*4b60*/  BSYNC B0 ;  /* 0x0000000000007941 */ /* 0x000fea0003800000 */
.L_x_25641:
[----:B------:R-:W-:-:S04]  /*4b70*/  FMUL.FTZ R0, R0, 1 ;  /* 0x3f80000000007820 */ /* 0x000fc80000410000 */
[----:B------:R0:W2:Y:S01]  /*4b80*/  F2F.F64.F32 R16, R0 ;  /* 0x0000000000107310 */ /* 0x0000a20000201800 */
[----:B------:R-:W-:Y:S05]  /*4b90*/  BRA `(.L_x_25616) ;  /* 0x000001a000007947 */ /* 0x000fea0003800000 */
.L_x_25615:
        /* <DEDUP_REMOVED lines=21> */
.L_x_25640:
[----:B------:R-:W2:Y:S02]  /*4cf0*/  LDG.E.64 R16, [R2.64] ;  /* 0x0000002402107981 */ /* 0x000ea4000c1e1b00 */
[----:B--2---:R-:W0:Y:S01]  /*4d00*/  I2F.F64.U64 R16, R16 ;  /* 0x0000001000107312 */ /* 0x004e220000301800 */
[----:B------:R-:W-:Y:S05]  /*4d10*/  BRA `(.L_x_25616) ;  /* 0x0000002000007947 */ /* 0x000fea0003800000 */
.L_x_25639:
[----:B------:R-:W2:Y:S02]  /*4d20*/  LDG.E R2, [R2.64] ;  /* 0x0000002402027981 */ /* 0x000ea4000c1e1900 */
[----:B--2---:R0:W2:Y:S02]  /*4d30*/  I2F.F64.U32 R16, R2 ;  /* 0x0000000200107312 */ /* 0x0040a40000201800 */
.L_x_25616:
[----:B------:R-:W-:-:S03]  /*4d40*/  IADD3 R58, R58, 0x80, RZ ;  /* 0x000000803a3a7810 */ /* 0x000fc60007ffe0ff */
.L_x_25482:
[----:B-1-34-:R-:W-:Y:S05]  /*4d50*/  BSYNC B6 ;  /* 0x0000000000067941 */ /* 0x01afea0003800000 */
.L_x_25481:
        /* <DEDUP_REMOVED lines=25> */
.L_x_25648:
[----:B------:R-:W3:Y:S02]  /*4ef0*/  LDG.E.U8 R2, [R2.64] ;  /* 0x0000002402027981 */ /* 0x000ee4000c1e1100 */
[----:B---3--:R0:W1:Y:S01]  /*4f00*/  I2F.F64.U16 R54, R2 ;  /* 0x0000000200367312 */ /* 0x0080620000101800 */
[----:B------:R-:W-:Y:S05]  /*4f10*/  BRA `(.L_x_25650) ;  /* 0x00000df000007947 */ /* 0x000fea0003800000 */
.L_x_25647:
        /* <DEDUP_REMOVED lines=9> */
.L_x_25652:
[----:B------:R-:W3:Y:S02]  /*4fb0*/  LDG.E R2, [R2.64] ;  /* 0x0000002402027981 */ /* 0x000ee4000c1e1900 */
[----:B---3--:R0:W1:Y:S01]  /*4fc0*/  I2F.F64 R54, R2 ;  /* 0x0000000200367312 */ /* 0x0080620000201c00 */
[----:B------:R-:W-:Y:S05]  /*4fd0*/  BRA `(.L_x_25650) ;  /* 0x00000d3000007947 */ /* 0x000fea0003800000 */
.L_x_25651:
[----:B------:R-:W3:Y:S02]  /*4fe0*/  LDG.E.U16 R2, [R2.64] ;  /* 0x0000002402027981 */ /* 0x000ee4000c1e1500 */
[----:B---3--:R0:W1:Y:S01]  /*4ff0*/  I2F.F64.S16 R54, R2 ;  /* 0x0000000200367312 */ /* 0x0080620000101c00 */
[----:B------:R-:W-:Y:S05]  /*5000*/  BRA `(.L_x_25650) ;  /* 0x00000d0000007947 */ /* 0x000fea0003800000 */
.L_x_25646:
        /* <DEDUP_REMOVED lines=10> */
.L_x_25654:
[----:B------:R-:W3:Y:S02]  /*50b0*/  LDG.E.U16 R0, [R2.64] ;  /* 0x0000002402007981 */ /* 0x000ee4000c1e1500 */
[----:B---3--:R-:W-:-:S05]  /*50c0*/  HADD2.F32 R0, -RZ, R0.H0_H0 ;  /* 0x20000000ff007230 */ /* 0x008fca0000004100 */
[----:B------:R-:W-:-:S04]  /*50d0*/  FMUL.FTZ R0, R0, 1 ;  /* 0x3f80000000007820 */ /* 0x000fc80000410000 */
[----:B------:R0:W1:Y:S01]  /*50e0*/  F2F.F64.F32 R54, R0 ;  /* 0x0000000000367310 */ /* 0x0000620000201800 */
[----:B------:R-:W-:Y:S05]  /*50f0*/  BRA `(.L_x_25650) ;  /* 0x00000c1000007947 */ /* 0x000fea0003800000 */
.L_x_25653:
        /* <DEDUP_REMOVED lines=10> */
.L_x_25656:
[----:B------:R-:W3:Y:S02]  /*51a0*/  LDG.E.U16 R2, [R2.64] ;  /* 0x0000002402027981 */ /* 0x000ee4000c1e1500 */
[----:B---3--:R-:W-:-:S05]  /*51b0*/  HADD2.F32 R0, -RZ, R2.H0_H0 ;  /* 0x20000002ff007230 */ /* 0x008fca0000004100 */
[----:B------:R-:W-:-:S04]  /*51c0*/  FMUL.FTZ R0, R0, 1 ;  /* 0x3f80000000007820 */ /* 0x000fc80000410000 */
[----:B------:R0:W1:Y:S01]  /*51d0*/  F2F.F64.F32 R54, R0 ;  /* 0x0000000000367310 */ /* 0x0000620000201800 */
[----:B------:R-:W-:Y:S05]  /*51e0*/  BRA `(.L_x_25650) ;  /* 0x00000b2000007947 */ /* 0x000fea0003800000 */
.L_x_25655:
[----:B------:R0:W5:Y:S01]  /*51f0*/  LDG.E.64 R54, [R2.64] ;  /* 0x0000002402367981 */ /* 0x000162000c1e1b00 */
[----:B------:R-:W-:Y:S05]  /*5200*/  BRA `(.L_x_25650) ;  /* 0x00000b0000007947 */ /* 0x000fea0003800000 */
.L_x_25645:
        /* <DEDUP_REMOVED lines=13> */
.L_x_25659:
[----:B------:R0:W5:Y:S01]  /*52e0*/  LDG.E.64 R54, [R2.64] ;  /* 0x0000002402367981 */ /* 0x000162000c1e1b00 */
[----:B------:R-:W-:Y:S05]  /*52f0*/  BRA `(.L_x_25650) ;  /* 0x00000a1000007947 */ /* 0x000fea0003800000 */
.L_x_25658:
        /* <DEDUP_REMOVED lines=28> */
.L_x_25661:
        /* <DEDUP_REMOVED lines=15> */
.L_x_25660:
[----:B------:R-:W3:Y:S02]  /*55b0*/  LDG.E.U16 R0, [R2.64] ;  /* 0x0000002402007981 */ /* 0x000ee4000c1e1500 */
[----:B---3--:R-:W-:-:S05]  /*55c0*/  PRMT R0, RZ, 0x5410, R0 ;  /* 0x00005410ff007816 */ /* 0x008fca0000000000 */
[----:B------:R-:W-:-:S04]  /*55d0*/  FMUL.FTZ R0, R0, 1 ;  /* 0x3f80000000007820 */ /* 0x000fc80000410000 */
[----:B------:R0:W1:Y:S01]  /*55e0*/  F2F.F64.F32 R54, R0 ;  /* 0x0000000000367310 */ /* 0x0000620000201800 */
[----:B------:R-:W-:Y:S05]  /*55f0*/  BRA `(.L_x_25650) ;  /* 0x0000071000007947 */ /* 0x000fea0003800000 */
.L_x_25657:
        /* <DEDUP_REMOVED lines=11> */
.L_x_25664:
        /* <DEDUP_REMOVED lines=21> */
.L_x_25668:
[----:B------:R-:W-:Y:S05]  /*5800*/  BSYNC B1 ;  /* 0x0000000000017941 */ /* 0x000fea0003800000 */
.L_x_25667:
[----:B------:R-:W-:Y:S01]  /*5810*/  LEA R3, R0, 0x3b800000, 0x17 ;  /* 0x3b80000000037811 */ /* 0x000fe200078eb8ff */
[----:B------:R-:W-:-:S05]  /*5820*/  IMAD.SHL.U32 R0, R2, 0x100000, RZ ;  /* 0x0010000002007824 */ /* 0x000fca00078e00ff */
[----:B------:R-:W-:Y:S02]  /*5830*/  LOP3.LUT R0, R3, R0, R4, 0xfe, !PT ;  /* 0x0000000003007212 */ /* 0x000fe400078efe04 */
.L_x_25666:
[----:B------:R-:W-:Y:S05]  /*5840*/  BSYNC B0 ;  /* 0x0000000000007941 */ /* 0x000fea0003800000 */
.L_x_25665:
[----:B------:R-:W-:-:S04]  /*5850*/  FMUL.FTZ R0, R0, 1 ;  /* 0x3f80000000007820 */ /* 0x000fc80000410000 */
[----:B------:R0:W1:Y:S01]  /*5860*/  F2F.F64.F32 R54, R0 ;  /* 0x0000000000367310 */ /* 0x0000620000201800 */
[----:B------:R-:W-:Y:S05]  /*5870*/  BRA `(.L_x_25650) ;  /* 0x0000049000007947 */ /* 0x000fea0003800000 */
.L_x_25663:
        /* <DEDUP_REMOVED lines=21> */
.L_x_25672:
[----:B------:R-:W-:Y:S05]  /*59d0*/  BSYNC B1 ;  /* 0x0000000000017941 */ /* 0x000fea0003800000 */
.L_x_25671:
[----:B------:R-:W-:Y:S01]  /*59e0*/  LEA R3, R0, 0x37800000, 0x17 ;  /* 0x3780000000037811 */ /* 0x000fe200078eb8ff */
[----:B------:R-:W-:-:S05]  /*59f0*/  IMAD.SHL.U32 R0, R2, 0x200000, RZ ;  /* 0x0020000002007824 */ /* 0x000fca00078e00ff */
[----:B------:R-:W-:Y:S02]  /*5a00*/  LOP3.LUT R0, R3, R0, R4, 0xfe, !PT ;  /* 0x0000000003007212 */ /* 0x000fe400078efe04 */
.L_x_25670:
[----:B------:R-:W-:Y:S05]  /*5a10*/  BSYNC B0 ;  /* 0x0000000000007941 */ /* 0x000fea0003800000 */
.L_x_25669:
[----:B------:R-:W-:-:S04]  /*5a20*/  FMUL.FTZ R0, R0, 1 ;  /* 0x3f80000000007820 */ /* 0x000fc80000410000 */
[----:B------:R0:W1:Y:S01]  /*5a30*/  F2F.F64.F32 R54, R0 ;  /* 0x0000000000367310 */ /* 0x0000620000201800 */
[----:B------:R-:W-:Y:S05]  /*5a40*/  BRA `(.L_x_25650) ;  /* 0x000002c000007947 */ /* 0x000fea0003800000 */
.L_x_25662:
        /* <DEDUP_REMOVED lines=14> */
.L_x_25676:
[----:B------:R-:W-:Y:S05]  /*5b30*/  BSYNC B0 ;  /* 0x0000000000007941 */ /* 0x000fea0003800000 */
.L_x_25675:
[----:B------:R-:W-:-:S04]  /*5b40*/  FMUL.FTZ R0, R0, 1 ;  /* 0x3f80000000007820 */ /* 0x000fc80000410000 */
[----:B------:R0:W1:Y:S01]  /*5b50*/  F2F.F64.F32 R54, R0 ;  /* 0x0000000000367310 */ /* 0x0000620000201800 */
[----:B------:R-:W-:Y:S05]  /*5b60*/  BRA `(.L_x_25650) ;  /* 0x000001a000007947 */ /* 0x000fea0003800000 */
.L_x_25649:
        /* <DEDUP_REMOVED lines=21> */
.L_x_25674:
[----:B------:R-:W3:Y:S02]  /*5cc0*/  LDG.E.64 R54, [R2.64] ;  /* 0x0000002402367981 */ /* 0x000ee4000c1e1b00 */
[----:B---3--:R-:W0:Y:S01]  /*5cd0*/  I2F.F64.U64 R54, R54 ;  /* 0x0000003600367312 */ /* 0x008e220000301800 */
[----:B------:R-:W-:Y:S05]  /*5ce0*/  BRA `(.L_x_25650) ;  /* 0x0000002000007947 */ /* 0x000fea0003800000 */
.L_x_25673:
[----:B------:R-:W3:Y:S02]  /*5cf0*/  LDG.E R2, [R2.64] ;  /* 0x0000002402027981 */ /* 0x000ee4000c1e1900 */
[----:B---3--:R0:W1:Y:S02]  /*5d00*/  I2F.F64.U32 R54, R2 ;  /* 0x0000000200367312 */ /* 0x0080640000201800 */
.L_x_25650:
        /* <DEDUP_REMOVED lines=17> */
.L_x_25680:
[----:B------:R-:W3:Y:S02]  /*5e20*/  LDG.E.U8 R2, [R2.64] ;  /* 0x0000002402027981 */ /* 0x000ee4000c1e1100 */
[----:B---3--:R0:W3:Y:S01]  /*5e30*/  I2F.F64.U16 R18, R2 ;  /* 0x0000000200127312 */ /* 0x0080e20000101800 */
[----:B------:R-:W-:Y:S05]  /*5e40*/  BRA `(.L_x_25682) ;  /* 0x00000df000007947 */ /* 0x000fea0003800000 */
.L_x_25679:
        /* <DEDUP_REMOVED lines=9> */
.L_x_25684:
[----:B------:R-:W3:Y:S02]  /*5ee0*/  LDG.E R2, [R2.64] ;  /* 0x0000002402027981 */ /* 0x000ee4000c1e1900 */
[----:B---3--:R0:W3:Y:S01]  /*5ef0*/  I2F.F64 R18, R2 ;  /* 0x0000000200127312 */ /* 0x0080e20000201c00 */
[----:B------:R-:W-:Y:S05]  /*5f00*/  BRA `(.L_x_25682) ;  /* 0x00000d3000007947 */ /* 0x000fea0003800000 */
.L_x_25683:
[----:B------:R-:W3:Y:S02]  /*5f10*/  LDG.E.U16 R2, [R2.64] ;  /* 0x0000002402027981 */ /* 0x000ee4000c1e1500 */
[----:B---3--:R0:W3:Y:S01]  /*5f20*/  I2F.F64.S16 R18, R2 ;  /* 0x0000000200127312 */ /* 0x0080e20000101c00 */
[----:B------:R-:W-:Y:S05]  /*5f30*/  BRA `(.L_x_25682) ;  /* 0x00000d0000007947 */ /* 0x000fea0003800000 */
.L_x_25678:
        /* <DEDUP_REMOVED lines=10> */
.L_x_25686:
[----:B------:R-:W3:Y:S02]  /*5fe0*/  LDG.E.U16 R0, [R2.64] ;  /* 0x0000002402007981 */ /* 0x000ee4000c1e1500 */
[----:B---3--:R-:W-:-:S05]  /*5ff0*/  HADD2.F32 R0, -RZ, R0.H0_H0 ;  /* 0x20000000ff007230 */ /* 0x008fca0000004100 */
[----:B------:R-:W-:-:S04]  /*6000*/  FMUL.FTZ R0, R0, 1 ;  /* 0x3f80000000007820 */ /* 0x000fc80000410000 */
[----:B------:R0:W3:Y:S01]  /*6010*/  F2F.F64.F32 R18, R0 ;  /* 0x0000000000127310 */ /* 0x0000e20000201800 */
[----:B------:R-:W-:Y:S05]  /*6020*/  BRA `(.L_x_25682) ;  /* 0x00000c1000007947 */ /* 0x000fea0003800000 */
.L_x_25685:
        /* <DEDUP_REMOVED lines=10> */
.L_x_25688:
[----:B------:R-:W3:Y:S02]  /*60d0*/  LDG.E.U16 R2, [R2.64] ;  /* 0x0000002402027981 */ /* 0x000ee4000c1e1500 */
[----:B---3--:R-:W-:-:S05]  /*60e0*/  HADD2.F32 R0, -RZ, R2.H0_H0 ;  /* 0x20000002ff007230 */ /* 0x008fca0000004100 */
[----:B------:R-:W-:-:S04]  /*60f0*/  FMUL.FTZ R0, R0, 1 ;  /* 0x3f80000000007820 */ /* 0x000fc80000410000 */
[----:B------:R0:W3:Y:S01]  /*6100*/  F2F.F64.F32 R18, R0 ;  /* 0x0000000000127310 */ /* 0x0000e20000201800 */
[----:B------:R-:W-:Y:S05]  /*6110*/  BRA `(.L_x_25682) ;  /* 0x00000b2000007947 */ /* 0x000fea0003800000 */
.L_x_25687:
[----:B------:R0:W5:Y:S01]  /*6120*/  LDG.E.64 R18, [R2.64] ;  /* 0x0000002402127981 */ /* 0x000162000c1e1b00 */
[----:B------:R-:W-:Y:S05]  /*6130*/  BRA `(.L_x_25682) ;  /* 0x00000b0000007947 */ /* 0x000fea0003800000 */
.L_x_25677:
        /* <DEDUP_REMOVED lines=13> */
.L_x_25691:
[----:B------:R0:W5:Y:S01]  /*6210*/  LDG.E.64 R18, [R2.64] ;  /* 0x0000002402127981 */ /* 0x000162000c1e1b00 */
[----:B------:R-:W-:Y:S05]  /*6220*/  BRA `(.L_x_25682) ;  /* 0x00000a1000007947 */ /* 0x000fea0003800000 */
.L_x_25690:
        /* <DEDUP_REMOVED lines=28> */
.L_x_25693:
        /* <DEDUP_REMOVED lines=15> */
.L_x_25692:
[----:B------:R-:W3:Y:S02]  /*64e0*/  LDG.E.U16 R0, [R2.64] ;  /* 0x0000002402007981 */ /* 0x000ee4000c1e1500 */
[----:B---3--:R-:W-:-:S05]  /*64f0*/  PRMT R0, RZ, 0x5410, R0 ;  /* 0x00005410ff007816 */ /* 0x008fca0000000000 */
[----:B------:R-:W-:-:S04]  /*6500*/  FMUL.FTZ R0, R0, 1 ;  /* 0x3f80000000007820 */ /* 0x000fc80000410000 */
[----:B------:R0:W3:Y:S01]  /*6510*/  F2F.F64.F32 R18, R0 ;  /* 0x0000000000127310 */ /* 0x0000e20000201800 */
[----:B------:R-:W-:Y:S05]  /*6520*/  BRA `(.L_x_25682) ;  /* 0x0000071000007947 */ /* 0x000fea0003800000 */
.L_x_25689:
        /* <DEDUP_REMOVED lines=11> */
.L_x_25696:
        /* <DEDUP_REMOVED lines=21> */
.L_x_25700:
[----:B------:R-:W-:Y:S05]  /*6730*/  BSYNC B1 ;  /* 0x0000000000017941 */ /* 0x000fea0003800000 */
.L_x_25699:
[----:B------:R-:W-:Y:S01]  /*6740*/  LEA R3, R0, 0x3b800000, 0x17 ;  /* 0x3b80000000037811 */ /* 0x000fe200078eb8ff */
[----:B------:R-:W-:-:S05]  /*6750*/  IMAD.SHL.U32 R0, R2, 0x100000, RZ ;  /* 0x0010000002007824 */ /* 0x000fca00078e00ff */
[----:B------:R-:W-:Y:S02]  /*6760*/  LOP3.LUT R0, R3, R0, R4, 0xfe, !PT ;  /* 0x0000000003007212 */ /* 0x000fe400078efe04 */
.L_x_25698:
[----:B------:R-:W-:Y:S05]  /*6770*/  BSYNC B0 ;  /* 0x0000000000007941 */ /* 0x000fea0003800000 */
.L_x_25697:
[----:B------:R-:W-:-:S04]  /*6780*/  FMUL.FTZ R0, R0, 1 ;  /* 0x3f80000000007820 */ /* 0x000fc80000410000 */
[----:B------:R0:W3:Y:S01]  /*6790*/  F2F.F64.F32 R18, R0 ;  /* 0x0000000000127310 */ /* 0x0000e20000201800 */
[----:B------:R-:W-:Y:S05]  /*67a0*/  BRA `(.L_x_25682) ;  /* 0x0000049000007947 */ /* 0x000fea0003800000 */
.L_x_25695:
        /* <DEDUP_REMOVED lines=21> */
.L_x_25704:
[----:B------:R-:W-:Y:S05]  /*6900*/  BSYNC B1 ;  /* 0x0000000000017941 */ /* 0x000fea0003800000 */
.L_x_25703:
[----:B------:R-:W-:Y:S01]  /*6910*/  LEA R3, R0, 0x37800000, 0x17 ;  /* 0x3780000000037811 */ /* 0x000fe200078eb8ff */
[----:B------:R-:W-:-:S05]  /*6920*/  IMAD.SHL.U32 R0, R2, 0x200000, RZ ;  /* 0x0020000002007824 */ /* 0x000fca00078e00ff */
[----:B------:R-:W-:Y:S02]  /*6930*/  LOP3.LUT R0, R3, R0, R4, 0xfe, !PT ;  /* 0x0000000003007212 */ /* 0x000fe400078efe04 */
.L_x_25702:
[----:B------:R-:W-:Y:S05]  /*6940*/  BSYNC B0 ;  /* 0x0000000000007941 */ /* 0x000fea0003800000 */
.L_x_25701:
[----:B------:R-:W-:-:S04]  /*6950*/  FMUL.FTZ R0, R0, 1 ;  /* 0x3f80000000007820 */ /* 0x000fc80000410000 */
[----:B------:R0:W3:Y:S01]  /*6960*/  F2F.F64.F32 R18, R0 ;  /* 0x0000000000127310 */ /* 0x0000e20000201800 */
[----:B------:R-:W-:Y:S05]  /*6970*/  BRA `(.L_x_25682) ;  /* 0x000002c000007947 */ /* 0x000fea0003800000 */
.L_x_25694:
        /* <DEDUP_REMOVED lines=14> */
.L_x_25708:
[----:B------:R-:W-:Y:S05]  /*6a60*/  BSYNC B0 ;  /* 0x0000000000007941 */ /* 0x000fea0003800000 */
.L_x_25707:
[----:B------:R-:W-:-:S04]  /*6a70*/  FMUL.FTZ R0, R0, 1 ;  /* 0x3f80000000007820 */ /* 0x000fc80000410000 */
[----:B------:R0:W3:Y:S01]  /*6a80*/  F2F.F64.F32 R18, R0 ;  /* 0x0000000000127310 */ /* 0x0000e20000201800 */
[----:B------:R-:W-:Y:S05]  /*6a90*/  BRA `(.L_x_25682) ;  /* 0x000001a000007947 */ /* 0x000fea0003800000 */
.L_x_25681:
        /* <DEDUP_REMOVED lines=21> */
.L_x_25706:
[----:B------:R-:W3:Y:S02]  /*6bf0*/  LDG.E.64 R18, [R2.64] ;  /* 0x0000002402127981 */ /* 0x000ee4000c1e1b00 */
[----:B---3--:R-:W0:Y:S01]  /*6c00*/  I2F.F64.U64 R18, R18 ;  /* 0x0000001200127312 */ /* 0x008e220000301800 */
[----:B------:R-:W-:Y:S05]  /*6c10*/  BRA `(.L_x_25682) ;  /* 0x0000002000007947 */ /* 0x000fea0003800000 */
.L_x_25705:
[----:B------:R-:W3:Y:S02]  /*6c20*/  LDG.E R2, [R2.64] ;  /* 0x0000002402027981 */ /* 0x000ee4000c1e1900 */
[----:B---3--:R0:W3:Y:S02]  /*6c30*/  I2F.F64.U32 R18, R2 ;  /* 0x0000000200127312 */ /* 0x0080e40000201800 */
.L_x_25682:
        /* <DEDUP_REMOVED lines=17> */
.L_x_25712:
[----:B------:R-:W4:Y:S02]  /*6d50*/  LDG.E.U8 R2, [R2.64] ;  /* 0x0000002402027981 */ /* 0x000f24000c1e1100 */
[----:B----4-:R0:W4:Y:S01]  /*6d60*/  I2F.F64.U16 R22, R2 ;  /* 0x0000000200167312 */ /* 0x0101220000101800 */
[----:B------:R-:W-:Y:S05]  /*6d70*/  BRA `(.L_x_25714) ;  /* 0x00000df000007947 */ /* 0x000fea0003800000 */
.L_x_25711:
        /* <DEDUP_REMOVED lines=9> */
.L_x_25716:
[----:B------:R-:W4:Y:S02]  /*6e10*/  LDG.E R2, [R2.64] ;  /* 0x0000002402027981 */ /* 0x000f24000c1e1900 */
[----:B----4-:R0:W4:Y:S01]  /*6e20*/  I2F.F64 R22, R2 ;  /* 0x0000000200167312 */ /* 0x0101220000201c00 */
[----:B------:R-:W-:Y:S05]  /*6e30*/  BRA `(.L_x_25714) ;  /* 0x00000d3000007947 */ /* 0x000fea0003800000 */
.L_x_25715:
[----:B------:R-:W4:Y:S02]  /*6e40*/  LDG.E.U16 R2, [R2.64] ;  /* 0x0000002402027981 */ /* 0x000f24000c1e1500 */
[----:B----4-:R0:W4:Y:S01]  /*6e50*/  I2F.F64.S16 R22, R2 ;  /* 0x0000000200167312 */ /* 0x0101220000101c00 */
[----:B------:R-:W-:Y:S05]  /*6e60*/  BRA `(.L_x_25714) ;  /* 0x00000d0000007947 */ /* 0x000fea0003800000 */
.L_x_25710:
        /* <DEDUP_REMOVED lines=10> */
.L_x_25718:
[----:B------:R-:W4:Y:S02]  /*6f10*/  LDG.E.U16 R0, [R2.64] ;  /* 0x0000002402007981 */ /* 0x000f24000c1e1500 */
[----:B----4-:R-:W-:-:S05]  /*6f20*/  HADD2.F32 R0, -RZ, R0.H0_H0 ;  /* 0x20000000ff007230 */ /* 0x010fca0000004100 */
[----:B------:R-:W-:-:S04]  /*6f30*/  FMUL.FTZ R0, R0, 1 ;  /* 0x3f80000000007820 */ /* 0x000fc80000410000 */
[----:B------:R0:W4:Y:S01]  /*6f40*/  F2F.F64.F32 R22, R0 ;  /* 0x0000000000167310 */ /* 0x0001220000201800 */
[----:B------:R-:W-:Y:S05]  /*6f50*/  BRA `(.L_x_25714) ;  /* 0x00000c1000007947 */ /* 0x000fea0003800000 */
.L_x_25717:
        /* <DEDUP_REMOVED lines=10> */
.L_x_25720:
[----:B------:R-:W4:Y:S02]  /*7000*/  LDG.E.U16 R2, [R2.64] ;  /* 0x0000002402027981 */ /* 0x000f24000c1e1500 */
[----:B----4-:R-:W-:-:S05]  /*7010*/  HADD2.F32 R0, -RZ, R2.H0_H0 ;  /* 0x20000002ff007230 */ /* 0x010fca0000004100 */
[----:B------:R-:W-:-:S04]  /*7020*/  FMUL.FTZ R0, R0, 1 ;  /* 0x3f80000000007820 */ /* 0x000fc80000410000 */
[----:B------:R0:W4:Y:S01]  /*7030*/  F2F.F64.F32 R22, R0 ;  /* 0x0000000000167310 */ /* 0x0001220000201800 */
[----:B------:R-:W-:Y:S05]  /*7040*/  BRA `(.L_x_25714) ;  /* 0x00000b2000007947 */ /* 0x000fea0003800000 */
.L_x_25719:
[----:B------:R0:W5:Y:S01]  /*7050*/  LDG.E.64 R22, [R2.64] ;  /* 0x0000002402167981 */ /* 0x000162000c1e1b00 */
[----:B------:R-:W-:Y:S05]  /*7060*/  BRA `(.L_x_25714) ;  /* 0x00000b0000007947 */ /* 0x000fea0003800000 */
.L_x_25709:
        /* <DEDUP_REMOVED lines=13> */
.L_x_25723:
[----:B------:R0:W5:Y:S01]  /*7140*/  LDG.E.64 R22, [R2.64] ;  /* 0x0000002402167981 */ /* 0x000162000c1e1b00 */
[----:B------:R-:W-:Y:S05]  /*7150*/  BRA `(.L_x_25714) ;  /* 0x00000a1000007947 */ /* 0x000fea0003800000 */
.L_x_25722:
        /* <DEDUP_REMOVED lines=28> */
.L_x_25725:
        /* <DEDUP_REMOVED lines=15> */
.L_x_25724:
[----:B------:R-:W4:Y:S02]  /*7410*/  LDG.E.U16 R0, [R2.64] ;  /* 0x0000002402007981 */ /* 0x000f24000c1e1500 */
[----:B----4-:R-:W-:-:S05]  /*7420*/  PRMT R0, RZ, 0x5410, R0 ;  /* 0x00005410ff007816 */ /* 0x010fca0000000000 */
[----:B------:R-:W-:-:S04]  /*7430*/  FMUL.FTZ R0, R0, 1 ;  /* 0x3f80000000007820 */ /* 0x000fc80000410000 */
[----:B------:R0:W4:Y:S01]  /*7440*/  F2F.F64.F32 R22, R0 ;  /* 0x0000000000167310 */ /* 0x0001220000201800 */
[----:B------:R-:W-:Y:S05]  /*7450*/  BRA `(.L_x_25714) ;  /* 0x0000071000007947 */ /* 0x000fea0003800000 */
.L_x_25721:
        /* <DEDUP_REMOVED lines=11> */
.L_x_25728:
        /* <DEDUP_REMOVED lines=21> */
.L_x_25732:
[----:B------:R-:W-:Y:S05]  /*7660*/  BSYNC B1 ;  /* 0x0000000000017941 */ /* 0x000fea0003800000 */
.L_x_25731:
[----:B------:R-:W-:Y:S01]  /*7670*/  LEA R3, R0, 0x3b800000, 0x17 ;  /* 0x3b80000000037811 */ /* 0x000fe200078eb8ff */
[----:B------:R-:W-:-:S05]  /*7680*/  IMAD.SHL.U32 R0, R2, 0x100000, RZ ;  /* 0x0010000002007824 */ /* 0x000fca00078e00ff */
[----:B------:R-:W-:Y:S02]  /*7690*/  LOP3.LUT R0, R3, R0, R4, 0xfe, !PT ;  /* 0x0000000003007212 */ /* 0x000fe400078efe04 */
.L_x_25730:
[----:B------:R-:W-:Y:S05]  /*76a0*/  BSYNC B0 ;  /* 0x0000000000007941 */ /* 0x000fea0003800000 */
.L_x_25729:
[----:B------:R-:W-:-:S04]  /*76b0*/  FMUL.FTZ R0, R0, 1 ;  /* 0x3f80000000007820 */ /* 0x000fc80000410000 */
[----:B------:R0:W4:Y:S01]  /*76c0*/  F2F.F64.F32 R22, R0 ;  /* 0x0000000000167310 */ /* 0x0001220000201800 */
[----:B------:R-:W-:Y:S05]  /*76d0*/  BRA `(.L_x_25714) ;  /* 0x0000049000007947 */ /* 0x000fea0003800000 */
.L_x_25727:
        /* <DEDUP_REMOVED lines=21> */
.L_x_25736:
[----:B------:R-:W-:Y:S05]  /*7830*/  BSYNC B1 ;  /* 0x0000000000017941 */ /* 0x000fea0003800000 */
.L_x_25735:
[----:B------:R-:W-:Y:S01]  /*7840*/  LEA R3, R0, 0x37800000, 0x17 ;  /* 0x3780000000037811 */ /* 0x000fe200078eb8ff */
[----:B------:R-:W-:-:S05]  /*7850*/  IMAD.SHL.U32 R0, R2, 0x200000, RZ ;  /* 0x0020000002007824 */ /* 0x000fca00078e00ff */
[----:B------:R-:W-:Y:S02]  /*7860*/  LOP3.LUT R0, R3, R0, R4, 0xfe, !PT ;  /* 0x0000000003007212 */ /* 0x000fe400078efe04 */
.L_x_25734:
[----:B------:R-:W-:Y:S05]  /*7870*/  BSYNC B0 ;  /* 0x0000000000007941 */ /* 0x000fea0003800000 */
.L_x_25733:
[----:B------:R-:W-:-:S04]  /*7880*/  FMUL.FTZ R0, R0, 1 ;  /* 0x3f80000000007820 */ /* 0x000fc80000410000 */
[----:B------:R0:W4:Y:S01]  /*7890*/  F2F.F64.F32 R22, R0 ;  /* 0x0000000000167310 */ /* 0x0001220000201800 */
[----:B------:R-:W-:Y:S05]  /*78a0*/  BRA `(.L_x_25714) ;  /* 0x000002c000007947 */ /* 0x000fea0003800000 */
.L_x_25726:
        /* <DEDUP_REMOVED lines=14> */
.L_x_25740:
[----:B------:R-:W-:Y:S05]  /*7990*/  BSYNC B0 ;  /* 0x0000000000007941 */ /* 0x000fea0003800000 */
.L_x_25739:
[----:B------:R-:W-:-:S04]  /*79a0*/  FMUL.FTZ R0, R0, 1 ;  /* 0x3f80000000007820 */ /* 0x000fc80000410000 */
[----:B------:R0:W4:Y:S01]  /*79b0*/  F2F.F64.F32 R22, R0 ;  /* 0x0000000000167310 */ /* 0x0001220000201800 */
[----:B------:R-:W-:Y:S05]  /*79c0*/  BRA `(.L_x_25714) ;  /* 0x000001a000007947 */ /* 0x000fea0003800000 */
.L_x_25713:
        /* <DEDUP_REMOVED lines=21> */
.L_x_25738:
[----:B------:R-:W4:Y:S02]  /*7b20*/  LDG.E.64 R22, [R2.64] ;  /* 0x0000002402167981 */ /* 0x000f24000c1e1b00 */
[----:B----4-:R-:W0:Y:S01]  /*7b30*/  I2F.F64.U64 R22, R22 ;  /* 0x0000001600167312 */ /* 0x010e220000301800 */
[----:B------:R-:W-:Y:S05]  /*7b40*/  BRA `(.L_x_25714) ;  /* 0x0000002000007947 */ /* 0x000fea0003800000 */
.L_x_25737:
[----:B------:R-:W4:Y:S02]  /*7b50*/  LDG.E R2, [R2.64] ;  /* 0x0000002402027981 */ /* 0x000f24000c1e1900 */
[----:B----4-:R0:W4:Y:S02]  /*7b60*/  I2F.F64.U32 R22, R2 ;  /* 0x0000000200167312 */ /* 0x0101240000201800 */
.L_x_25714:
        /* <DEDUP_REMOVED lines=17> */
.L_x_25744:
[----:B----4-:R-:W4:Y:S02]  /*7c80*/  LDG.E.U8 R2, [R2.64] ;  /* 0x0000002402027981 */ /* 0x010f24000c1e1100 */
[----:B----4-:R0:W4:Y:S01]  /*7c90*/  I2F.F64.U16 R24, R2 ;  /* 0x0000000200187312 */ /* 0x0101220000101800 */
[----:B------:R-:W-:Y:S05]  /*7ca0*/  BRA `(.L_x_25746) ;  /* 0x00000df000007947 */ /* 0x000fea0003800000 */
.L_x_25743:
        /* <DEDUP_REMOVED lines=9> */
.L_x_25748:
[----:B----4-:R-:W4:Y:S02]  /*7d40*/  LDG.E R2, [R2.64] ;  /* 0x0000002402027981 */ /* 0x010f24000c1e1900 */
[----:B----4-:R0:W4:Y:S01]  /*7d50*/  I2F.F64 R24, R2 ;  /* 0x0000000200187312 */ /* 0x0101220000201c00 */
[----:B------:R-:W-:Y:S05]  /*7d60*/  BRA `(.L_x_25746) ;  /* 0x00000d3000007947 */ /* 0x000fea0003800000 */
.L_x_25747:
[----:B----4-:R-:W4:Y:S02]  /*7d70*/  LDG.E.U16 R2, [R2.64] ;  /* 0x0000002402027981 */ /* 0x010f24000c1e1500 */
[----:B----4-:R0:W4:Y:S01]  /*7d80*/  I2F.F64.S16 R24, R2 ;  /* 0x0000000200187312 */ /* 0x0101220000101c00 */
[----:B------:R-:W-:Y:S05]  /*7d90*/  BRA `(.L_x_25746) ;  /* 0x00000d0000007947 */ /* 0x000fea0003800000 */
.L_x_25742:
        /* <DEDUP_REMOVED lines=10> */
.L_x_25750:
[----:B----4-:R-:W4:Y:S02]  /*7e40*/  LDG.E.U16 R0, [R2.64] ;  /* 0x0000002402007981 */ /* 0x010f24000c1e1500 */
[----:B----4-:R-:W-:-:S05]  /*7e50*/  HADD2.F32 R0, -RZ, R0.H0_H0 ;  /* 0x20000000ff007230 */ /* 0x010fca0000004100 */
[----:B------:R-:W-:-:S04]  /*7e60*/  FMUL.FTZ R0, R0, 1 ;  /* 0x3f80000000007820 */ /* 0x000fc80000410000 */
[----:B------:R0:W4:Y:S01]  /*7e70*/  F2F.F64.F32 R24, R0 ;  /* 0x0000000000187310 */ /* 0x0001220000201800 */
[----:B------:R-:W-:Y:S05]  /*7e80*/  BRA `(.L_x_25746) ;  /* 0x00000c1000007947 */ /* 0x000fea0003800000 */
.L_x_25749:
        /* <DEDUP_REMOVED lines=10> */
.L_x_25752:
[----:B----4-:R-:W4:Y:S02]  /*7f30*/  LDG.E.U16 R2, [R2.64] ;  /* 0x0000002402027981 */ /* 0x010f24000c1e1500 */
[----:B----4-:R-:W-:-:S05]  /*7f40*/  HADD2.F32 R0, -RZ, R2.H0_H0 ;  /* 0x20000002ff007230 */ /* 0x010fca0000004100 */
[----:B------:R-:W-:-:S04]  /*7f50*/  FMUL.FTZ R0, R0, 1 ;  /* 0x3f80000000007820 */ /* 0x000fc80000410000 */
[----:B------:R0:W4:Y:S01]  /*7f60*/  F2F.F64.F32 R24, R0 ;  /* 0x0000000000187310 */ /* 0x0001220000201800 */
[----:B------:R-:W-:Y:S05]  /*7f70*/  BRA `(.L_x_25746) ;  /* 0x00000b2000007947 */ /* 0x000fea0003800000 */
.L_x_25751:
[----:B------:R0:W5:Y:S01]  /*7f80*/  LDG.E.64 R24, [R2.64] ;  /* 0x0000002402187981 */ /* 0x000162000c1e1b00 */
[----:B------:R-:W-:Y:S05]  /*7f90*/  BRA `(.L_x_25746) ;  /* 0x00000b0000007947 */ /* 0x000fea0003800000 */
.L_x_25741:
        /* <DEDUP_REMOVED lines=13> */
.L_x_25755:
[----:B------:R0:W5:Y:S01]  /*8070*/  LDG.E.64 R24, [R2.64] ;  /* 0x0000002402187981 */ /* 0x000162000c1e1b00 */
[----:B------:R-:W-:Y:S05]  /*8080*/  BRA `(.L_x_25746) ;  /* 0x00000a1000007947 */ /* 0x000fea0003800000 */
.L_x_25754:
        /* <DEDUP_REMOVED lines=28> */
.L_x_25757:
        /* <DEDUP_REMOVED lines=15> */
.L_x_25756:
[----:B----4-:R-:W4:Y:S02]  /*8340*/  LDG.E.U16 R0, [R2.64] ;  /* 0x0000002402007981 */ /* 0x010f24000c1e1500 */
[----:B----4-:R-:W-:-:S05]  /*8350*/  PRMT R0, RZ, 0x5410, R0 ;  /* 0x00005410ff007816 */ /* 0x010fca0000000000 */
[----:B------:R-:W-:-:S04]  /*8360*/  FMUL.FTZ R0, R0, 1 ;  /* 0x3f80000000007820 */ /* 0x000fc80000410000 */
[----:B------:R0:W4:Y:S01]  /*8370*/  F2F.F64.F32 R24, R0 ;  /* 0x0000000000187310 */ /* 0x0001220000201800 */
[----:B------:R-:W-:Y:S05]  /*8380*/  BRA `(.L_x_25746) ;  /* 0x0000071000007947 */ /* 0x000fea0003800000 */
.L_x_25753:
        /* <DEDUP_REMOVED lines=11> */
.L_x_25760:
        /* <DEDUP_REMOVED lines=21> */
.L_x_25764:
[----:B------:R-:W-:Y:S05]  /*8590*/  BSYNC B1 ;  /* 0x0000000000017941 */ /* 0x000fea0003800000 */
.L_x_25763:
[----:B------:R-:W-:Y:S01]  /*85a0*/  LEA R3, R0, 0x3b800000, 0x17 ;  /* 0x3b80000000037811 */ /* 0x000fe200078eb8ff */
[----:B------:R-:W-:-:S05]  /*85b0*/  IMAD.SHL.U32 R0, R2, 0x100000, RZ ;  /* 0x0010000002007824 */ /* 0x000fca00078e00ff */
[----:B------:R-:W-:Y:S02]  /*85c0*/  LOP3.LUT R0, R3, R0, R4, 0xfe, !PT ;  /* 0x0000000003007212 */ /* 0x000fe400078efe04 */
.L_x_25762:
[----:B------:R-:W-:Y:S05]  /*85d0*/  BSYNC B0 ;  /* 0x0000000000007941 */ /* 0x000fea0003800000 */
.L_x_25761:
[----:B------:R-:W-:-:S04]  /*85e0*/  FMUL.FTZ R0, R0, 1 ;  /* 0x3f80000000007820 */ /* 0x000fc80000410000 */
[----:B------:R0:W4:Y:S01]  /*85f0*/  F2F.F64.F32 R24, R0 ;  /* 0x0000000000187310 */ /* 0x0001220000201800 */
[----:B------:R-:W-:Y:S05]  /*8600*/  BRA `(.L_x_25746) ;  /* 0x0000049000007947 */ /* 0x000fea0003800000 */
.L_x_25759:
        /* <DEDUP_REMOVED lines=21> */
.L_x_25768:
[----:B------:R-:W-:Y:S05]  /*8760*/  BSYNC B1 ;  /* 0x0000000000017941 */ /* 0x000fea0003800000 */
.L_x_25767:
[----:B------:R-:W-:Y:S01]  /*8770*/  LEA R3, R0, 0x37800000, 0x17 ;  /* 0x3780000000037811 */ /* 0x000fe200078eb8ff */
[----:B------:R-:W-:-:S05]  /*8780*/  IMAD.SHL.U32 R0, R2, 0x200000, RZ ;  /* 0x0020000002007824 */ /* 0x000fca00078e00ff */
[----:B------:R-:W-:Y:S02]  /*8790*/  LOP3.LUT R0, R3, R0, R4, 0xfe, !PT ;  /* 0x0000000003007212 */ /* 0x000fe400078efe04 */
.L_x_25766:
[----:B------:R-:W-:Y:S05]  /*87a0*/  BSYNC B0 ;  /* 0x0000000000007941 */ /* 0x000fea0003800000 */
.L_x_25765:
[----:B------:R-:W-:-:S04]  /*87b0*/  FMUL.FTZ R0, R0, 1 ;  /* 0x3f80000000007820 */ /* 0x000fc80000410000 */
[----:B------:R0:W4:Y:S01]  /*87c0*/  F2F.F64.F32 R24, R0 ;  /* 0x0000000000187310 */ /* 0x0001220000201800 */
[----:B------:R-:W-:Y:S05]  /*87d0*/  BRA `(.L_x_25746) ;  /* 0x000002c000007947 */ /* 0x000fea0003800000 */
.L_x_25758:
        /* <DEDUP_REMOVED lines=14> */
.L_x_25772:
[----:B------:R-:W-:Y:S05]  /*88c0*/  BSYNC B0 ;  /* 0x0000000000007941 */ /* 0x000fea0003800000 */
.L_x_25771:
[----:B------:R-:W-:-:S04]  /*88d0*/  FMUL.FTZ R0, R0, 1 ;  /* 0x3f80000000007820 */ /* 0x000fc80000410000 */
[----:B------:R0:W4:Y:S01]  /*88e0*/  F2F.F64.F32 R24, R0 ;  /* 0x0000000000187310 */ /* 0x0001220000201800 */
[----:B------:R-:W-:Y:S05]  /*88f0*/  BRA `(.L_x_25746) ;  /* 0x000001a000007947 */ /* 0x000fea0003800000 */
.L_x_25745:
        /* <DEDUP_REMOVED lines=21> */
.L_x_25770:
[----:B----4-:R-:W4:Y:S02]  /*8a50*/  LDG.E.64 R24, [R2.64] ;  /* 0x0000002402187981 */ /* 0x010f24000c1e1b00 */
[----:B----4-:R-:W0:Y:S01]  /*8a60*/  I2F.F64.U64 R24, R24 ;  /* 0x0000001800187312 */ /* 0x010e220000301800 */
[----:B------:R-:W-:Y:S05]  /*8a70*/  BRA `(.L_x_25746) ;  /* 0x0000002000007947 */ /* 0x000fea0003800000 */
.L_x_25769:
[----:B----4-:R-:W4:Y:S02]  /*8a80*/  LDG.E R2, [R2.64] ;  /* 0x0000002402027981 */ /* 0x010f24000c1e1900 */
[----:B----4-:R0:W4:Y:S02]  /*8a90*/  I2F.F64.U32 R24, R2 ;  /* 0x0000000200187312 */ /* 0x0101240000201800 */
.L_x_25746:
        /* <DEDUP_REMOVED lines=17> */
.L_x_25776:
[----:B------:R-:W2:Y:S02]  /*8bb0*/  LDG.E.U8 R2, [R2.64] ;  /* 0x0000002402027981 */ /* 0x000ea4000c1e1100 */
[----:B--2---:R0:W2:Y:S01]  /*8bc0*/  I2F.F64.U16 R26, R2 ;  /* 0x00000002001a7312 */ /* 0x0040a20000101800 */
[----:B------:R-:W-:Y:S05]  /*8bd0*/  BRA `(.L_x_25778) ;  /* 0x00000df000007947 */ /* 0x000fea0003800000 */
.L_x_25775:
        /* <DEDUP_REMOVED lines=9> */
.L_x_25780:
[----:B------:R-:W2:Y:S02]  /*8c70*/  LDG.E R2, [R2.64] ;  /* 0x0000002402027981 */ /* 0x000ea4000c1e1900 */
[----:B--2---:R0:W2:Y:S01]  /*8c80*/  I2F.F64 R26, R2 ;  /* 0x00000002001a7312 */ /* 0x0040a20000201c00 */
[----:B------:R-:W-:Y:S05]  /*8c90*/  BRA `(.L_x_25778) ;  /* 0x00000d3000007947 */ /* 0x000fea0003800000 */
.L_x_25779:
[----:B------:R-:W2:Y:S02]  /*8ca0*/  LDG.E.U16 R2, [R2.64] ;  /* 0x0000002402027981 */ /* 0x000ea4000c1e1500 */
[----:B--2---:R0:W2:Y:S01]  /*8cb0*/  I2F.F64.S16 R26, R2 ;  /* 0x00000002001a7312 */ /* 0x0040a20000101c00 */
[----:B------:R-:W-:Y:S05]  /*8cc0*/  BRA `(.L_x_25778) ;  /* 0x00000d0000007947 */ /* 0x000fea0003800000 */
.L_x_25774:
        /* <DEDUP_REMOVED lines=10> */
.L_x_25782:
[----:B------:R-:W2:Y:S02]  /*8d70*/  LDG.E.U16 R0, [R2.64] ;  /* 0x0000002402007981 */ /* 0x000ea4000c1e1500 */
[----:B--2---:R-:W-:-:S05]  /*8d80*/  HADD2.F32 R0, -RZ, R0.H0_H0 ;  /* 0x20000000ff007230 */ /* 0x004fca0000004100 */
[----:B------:R-:W-:-:S04]  /*8d90*/  FMUL.FTZ R0, R0, 1 ;  /* 0x3f80000000007820 */ /* 0x000fc80000410000 */
[----:B------:R0:W2:Y:S01]  /*8da0*/  F2F.F64.F32 R26, R0 ;  /* 0x00000000001a7310 */ /* 0x0000a20000201800 */
[----:B------:R-:W-:Y:S05]  /*8db0*/  BRA `(.L_x_25778) ;  /* 0x00000c1000007947 */ /* 0x000fea0003800000 */
.L_x_25781:
        /* <DEDUP_REMOVED lines=10> */
.L_x_25784:
[----:B------:R-:W2:Y:S02]  /*8e60*/  LDG.E.U16 R2, [R2.64] ;  /* 0x0000002402027981 */ /* 0x000ea4000c1e1500 */
[----:B--2---:R-:W-:-:S05]  /*8e70*/  HADD2.F32 R0, -RZ, R2.H0_H0 ;  /* 0x20000002ff007230 */ /* 0x004fca0000004100 */
[----:B------:R-:W-:-:S04]  /*8e80*/  FMUL.FTZ R0, R0, 1 ;  /* 0x3f80000000007820 */ /* 0x000fc80000410000 */
[----:B------:R0:W2:Y:S01]  /*8e90*/  F2F.F64.F32 R26, R0 ;  /* 0x00000000001a7310 */ /* 0x0000a20000201800 */
[----:B------:R-:W-:Y:S05]  /*8ea0*/  BRA `(.L_x_25778) ;  /* 0x00000b2000007947 */ /* 0x000fea0003800000 */
.L_x_25783:
[----:B------:R0:W5:Y:S01]  /*8eb0*/  LDG.E.64 R26, [R2.64] ;  /* 0x00000024021a7981 */ /* 0x000162000c1e1b00 */
[----:B------:R-:W-:Y:S05]  /*8ec0*/  BRA `(.L_x_25778) ;  /* 0x00000b0000007947 */ /* 0x000fea0003800000 */
.L_x_25773:
        /* <DEDUP_REMOVED lines=13> */
.L_x_25787:
[----:B------:R0:W5:Y:S01]  /*8fa0*/  LDG.E.64 R26, [R2.64] ;  /* 0x00000024021a7981 */ /* 0x000162000c1e1b00 */
[----:B------:R-:W-:Y:S05]  /*8fb0*/  BRA `(.L_x_25778) ;  /* 0x00000a1000007947 */ /* 0x000fea0003800000 */
.L_x_25786:
        /* <DEDUP_REMOVED lines=28> */
.L_x_25789:
        /* <DEDUP_REMOVED lines=15> */
.L_x_25788:
[----:B------:R-:W2:Y:S02]  /*9270*/  LDG.E.U16 R0, [R2.64] ;  /* 0x0000002402007981 */ /* 0x000ea4000c1e1500 */
[----:B--2---:R-:W-:-:S05]  /*9280*/  PRMT R0, RZ, 0x5410, R0 ;  /* 0x00005410ff007816 */ /* 0x004fca0000000000 */
[----:B------:R-:W-:-:S04]  /*9290*/  FMUL.FTZ R0, R0, 1 ;  /* 0x3f80000000007820 */ /* 0x000fc80000410000 */
[----:B------:R0:W2:Y:S01]  /*92a0*/  F2F.F64.F32 R26, R0 ;  /* 0x00000000001a7310 */ /* 0x0000a20000201800 */
[----:B------:R-:W-:Y:S05]  /*92b0*/  BRA `(.L_x_25778) ;  /* 0x0000071000007947 */ /* 0x000fea0003800000 */
.L_x_25785:
        /* <DEDUP_REMOVED lines=11> */
.L_x_25792:
        /* <DEDUP_REMOVED lines=21> */
.L_x_25796:
[----:B------:R-:W-:Y:S05]  /*94c0*/  BSYNC B1 ;  /* 0x0000000000017941 */ /* 0x000fea0003800000 */
.L_x_25795:
[----:B------:R-:W-:Y:S01]  /*94d0*/  LEA R3, R0, 0x3b800000, 0x17 ;  /* 0x3b80000000037811 */ /* 0x000fe200078eb8ff */
[----:B------:R-:W-:-:S05]  /*94e0*/  IMAD.SHL.U32 R0, R2, 0x100000, RZ ;  /* 0x0010000002007824 */ /* 0x000fca00078e00ff */
[----:B------:R-:W-:Y:S02]  /*94f0*/  LOP3.LUT R0, R3, R0, R4, 0xfe, !PT ;  /* 0x0000000003007212 */ /* 0x000fe400078efe04 */
.L_x_25794:
[----:B------:R-:W-:Y:S05]  /*9500*/  BSYNC B0 ;  /* 0x0000000000007941 */ /* 0x000fea0003800000 */
.L_x_25793:
[----:B------:R-:W-:-:S04]  /*9510*/  FMUL.FTZ R0, R0, 1 ;  /* 0x3f80000000007820 */ /* 0x000fc80000410000 */
[----:B------:R0:W2:Y:S01]  /*9520*/  F2F.F64.F32 R26, R0 ;  /* 0x00000000001a7310 */ /* 0x0000a20000201800 */
[----:B------:R-:W-:Y:S05]  /*9530*/  BRA `(.L_x_25778) ;  /* 0x0000049000007947 */ /* 0x000fea0003800000 */
.L_x_25791:
        /* <DEDUP_REMOVED lines=21> */
.L_x_25800:
[----:B------:R-:W-:Y:S05]  /*9690*/  BSYNC B1 ;  /* 0x0000000000017941 */ /* 0x000fea0003800000 */
.L_x_25799:
[----:B------:R-:W-:Y:S01]  /*96a0*/  LEA R3, R0, 0x37800000, 0x17 ;  /* 0x3780000000037811 */ /* 0x000fe200078eb8ff */
[----:B------:R-:W-:-:S05]  /*96b0*/  IMAD.SHL.U32 R0, R2, 0x200000, RZ ;  /* 0x0020000002007824 */ /* 0x000fca00078e00ff */
[----:B------:R-:W-:Y:S02]  /*96c0*/  LOP3.LUT R0, R3, R0, R4, 0xfe, !PT ;  /* 0x0000000003007212 */ /* 0x000fe400078efe04 */
.L_x_25798:
[----:B------:R-:W-:Y:S05]  /*96d0*/  BSYNC B0 ;  /* 0x0000000000007941 */ /* 0x000fea0003800000 */
.L_x_25797:
[----:B------:R-:W-:-:S04]  /*96e0*/  FMUL.FTZ R0, R0, 1 ;  /* 0x3f80000000007820 */ /* 0x000fc80000410000 */
[----:B------:R0:W2:Y:S01]  /*96f0*/  F2F.F64.F32 R26, R0 ;  /* 0x00000000001a7310 */ /* 0x0000a20000201800 */
[----:B------:R-:W-:Y:S05]  /*9700*/  BRA `(.L_x_25778) ;  /* 0x000002c000007947 */ /* 0x000fea0003800000 */
.L_x_25790:
        /* <DEDUP_REMOVED lines=14> */
.L_x_25804:
[----:B------:R-:W-:Y:S05]  /*97f0*/  BSYNC B0 ;  /* 0x0000000000007941 */ /* 0x000fea0003800000 */
.L_x_25803:
[----:B------:R-:W-:-:S04]  /*9800*/  FMUL.FTZ R0, R0, 1 ;  /* 0x3f80000000007820 */ /* 0x000fc80000410000 */
[----:B------:R0:W2:Y:S01]  /*9810*/  F2F.F64.F32 R26, R0 ;  /* 0x00000000001a7310 */ /* 0x0000a20000201800 */
[----:B------:R-:W-:Y:S05]  /*9820*/  BRA `(.L_x_25778) ;  /* 0x000001a000007947 */ /* 0x000fea0003800000 */
.L_x_25777:
        /* <DEDUP_REMOVED lines=21> */
.L_x_25802:
[----:B------:R-:W2:Y:S02]  /*9980*/  LDG.E.64 R26, [R2.64] ;  /* 0x00000024021a7981 */ /* 0x000ea4000c1e1b00 */
[----:B--2---:R-:W0:Y:S01]  /*9990*/  I2F.F64.U64 R26, R26 ;  /* 0x0000001a001a7312 */ /* 0x004e220000301800 */
[----:B------:R-:W-:Y:S05]  /*99a0*/  BRA `(.L_x_25778) ;  /* 0x0000002000007947 */ /* 0x000fea0003800000 */
.L_x_25801:
[----:B------:R-:W2:Y:S02]  /*99b0*/  LDG.E R2, [R2.64] ;  /* 0x0000002402027981 */ /* 0x000ea4000c1e1900 */
[----:B--2---:R0:W2:Y:S02]  /*99c0*/  I2F.F64.U32 R26, R2 ;  /* 0x00000002001a7312 */ /* 0x0040a40000201800 */
.L_x_25778:
[----:B------:R-:W-:-:S03]  /*99d0*/  IADD3 R58, R58, 0x80, RZ ;  /* 0x000000803a3a7810 */ /* 0x000fc60007ffe0ff */
.L_x_25644:
[----:B------:R-:W-:Y:S05]  /*99e0*/  BSYNC B6 ;  /* 0x0000000000067941 */ /* 0x000fea0003800000 */
.L_x_25643:
        /* <DEDUP_REMOVED lines=27> */
.L_x_25810:
[----:B----4-:R-:W4:Y:S02]  /*9ba0*/  LDG.E.U8 R2, [R2.64] ;  /* 0x0000002402027981 */ /* 0x010f24000c1e1100 */
[----:B----4-:R0:W4:Y:S01]  /*9bb0*/  I2F.F64.U16 R28, R2 ;  /* 0x00000002001c7312 */ /* 0x0101220000101800 */
[----:B------:R-:W-:Y:S05]  /*9bc0*/  BRA `(.L_x_25812) ;  /* 0x00000df000007947 */ /* 0x000fea0003800000 */
.L_x_25809:
        /* <DEDUP_REMOVED lines=9> */
.L_x_25814:
[----:B----4-:R-:W4:Y:S02]  /*9c60*/  LDG.E R2, [R2.64] ;  /* 0x0000002402027981 */ /* 0x010f24000c1e1900 */
[----:B----4-:R0:W4:Y:S01]  /*9c70*/  I2F.F64 R28, R2 ;  /* 0x00000002001c7312 */ /* 0x0101220000201c00 */
[----:B------:R-:W-:Y:S05]  /*9c80*/  BRA `(.L_x_25812) ;  /* 0x00000d3000007947 */ /* 0x000fea0003800000 */
.L_x_25813:
[----:B----4-:R-:W4:Y:S02]  /*9c90*/  LDG.E.U16 R2, [R2.64] ;  /* 0x0000002402027981 */ /* 0x010f24000c1e1500 */
[----:B----4-:R0:W4:Y:S01]  /*9ca0*/  I2F.F64.S16 R28, R2 ;  /* 0x00000002001c7312 */ /* 0x0101220000101c00 */
[----:B------:R-:W-:Y:S05]  /*9cb0*/  BRA `(.L_x_25812) ;  /* 0x00000d0000007947 */ /* 0x000fea0003800000 */
.L_x_25808:
        /* <DEDUP_REMOVED lines=10> */
.L_x_25816:
[----:B----4-:R-:W4:Y:S02]  /*9d60*/  LDG.E.U16 R0, [R2.64] ;  /* 0x0000002402007981 */ /* 0x010f24000c1e1500 */
[----:B----4-:R-:W-:-:S05]  /*9d70*/  HADD2.F32 R0, -RZ, R0.H0_H0 ;  /* 0x20000000ff007230 */ /* 0x010fca0000004100 */
[----:B------:R-:W-:-:S04]  /*9d80*/  FMUL.FTZ R0, R0, 1 ;  /* 0x3f80000000007820 */ /* 0x000fc80000410000 */
[----:B------:R0:W4:Y:S01]  /*9d90*/  F2F.F64.F32 R28, R0 ;  /* 0x00000000001c7310 */ /* 0x0001220000201800 */
[----:B------:R-:W-:Y:S05]  /*9da0*/  BRA `(.L_x_25812) ;  /* 0x00000c1000007947 */ /* 0x000fea0003800000 */
.L_x_25815:
        /* <DEDUP_REMOVED lines=10> */
.L_x_25818:
[----:B----4-:R-:W4:Y:S02]  /*9e50*/  LDG.E.U16 R2, [R2.64] ;  /* 0x0000002402027981 */ /* 0x010f24000c1e1500 */
[----:B----4-:R-:W-:-:S05]  /*9e60*/  HADD2.F32 R0, -RZ, R2.H0_H0 ;  /* 0x20000002ff007230 */ /* 0x010fca0000004100 */
[----:B------:R-:W-:-:S04]  /*9e70*/  FMUL.FTZ R0, R0, 1 ;  /* 0x3f80000000007820 */ /* 0x000fc80000410000 */
[----:B------:R0:W4:Y:S01]  /*9e80*/  F2F.F64.F32 R28, R0 ;  /* 0x00000000001c7310 */ /* 0x0001220000201800 */
[----:B------:R-:W-:Y:S05]  /*9e90*/  BRA `(.L_x_25812) ;  /* 0x00000b2000007947 */ /* 0x000fea0003800000 */
.L_x_25817:
[----:B------:R0:W5:Y:S01]  /*9ea0*/  LDG.E.64 R28, [R2.64] ;  /* 0x00000024021c7981 */ /* 0x000162000c1e1b00 */
[----:B------:R-:W-:Y:S05]  /*9eb0*/  BRA `(.L_x_25812) ;  /* 0x00000b0000007947 */ /* 0x000fea0003800000 */
.L_x_25807:
        /* <DEDUP_REMOVED lines=13> */
.L_x_25821:
[----:B------:R0:W5:Y:S01]  /*9f90*/  LDG.E.64 R28, [R2.64] ;  /* 0x00000024021c7981 */ /* 0x000162000c1e1b00 */
[----:B------:R-:W-:Y:S05]  /*9fa0*/  BRA `(.L_x_25812) ;  /* 0x00000a1000007947 */ /* 0x000fea0003800000 */
.L_x_25820:
        /* <DEDUP_REMOVED lines=28> */
.L_x_25823:
        /* <DEDUP_REMOVED lines=15> */
.L_x_25822:
[----:B----4-:R-:W4:Y:S02]  /*a260*/  LDG.E.U16 R0, [R2.64] ;  /* 0x0000002402007981 */ /* 0x010f24000c1e1500 */
[----:B----4-:R-:W-:-:S05]  /*a270*/  PRMT R0, RZ, 0x5410, R0 ;  /* 0x00005410ff007816 */ /* 0x010fca0000000000 */
[----:B------:R-:W-:-:S04]  /*a280*/  FMUL.FTZ R0, R0, 1 ;  /* 0x3f80000000007820 */ /* 0x000fc80000410000 */
[----:B------:R0:W4:Y:S01]  /*a290*/  F2F.F64.F32 R28, R0 ;  /* 0x00000000001c7310 */ /* 0x0001220000201800 */
[----:B------:R-:W-:Y:S05]  /*a2a0*/  BRA `(.L_x_25812) ;  /* 0x0000071000007947 */ /* 0x000fea0003800000 */
.L_x_25819:
        /* <DEDUP_REMOVED lines=11> */
.L_x_25826:
        /* <DEDUP_REMOVED lines=21> */
.L_x_25830:
[----:B------:R-:W-:Y:S05]  /*a4b0*/  BSYNC B1 ;  /* 0x0000000000017941 */ /* 0x000fea0003800000 */
.L_x_25829:
[----:B------:R-:W-:Y:S01]  /*a4c0*/  LEA R3, R0, 0x3b800000, 0x17 ;  /* 0x3b80000000037811 */ /* 0x000fe200078eb8ff */
[----:B------:R-:W-:-:S05]  /*a4d0*/  IMAD.SHL.U32 R0, R2, 0x100000, RZ ;  /* 0x0010000002007824 */ /* 0x000fca00078e00ff */
[----:B------:R-:W-:Y:S02]  /*a4e0*/  LOP3.LUT R0, R3, R0, R4, 0xfe, !PT ;  /* 0x0000000003007212 */ /* 0x000fe400078efe04 */
.L_x_25828:
[----:B------:R-:W-:Y:S05]  /*a4f0*/  BSYNC B0 ;  /* 0x0000000000007941 */ /* 0x000fea0003800000 */
.L_x_25827:
[----:B------:R-:W-:-:S04]  /*a500*/  FMUL.FTZ R0, R0, 1 ;  /* 0x3f80000000007820 */ /* 0x000fc80000410000 */
[----:B------:R0:W4:Y:S01]  /*a510*/  F2F.F64.F32 R28, R0 ;  /* 0x00000000001c7310 */ /* 0x0001220000201800 */
[----:B------:R-:W-:Y:S05]  /*a520*/  BRA `(.L_x_25812) ;  /* 0x0000049000007947 */ /* 0x000fea0003800000 */
.L_x_25825:
        /* <DEDUP_REMOVED lines=21> */
.L_x_25834:
[----:B------:R-:W-:Y:S05]  /*a680*/  BSYNC B1 ;  /* 0x0000000000017941 */ /* 0x000fea0003800000 */
.L_x_25833:
[----:B------:R-:W-:Y:S01]  /*a690*/  LEA R3, R0, 0x37800000, 0x17 ;  /* 0x3780000000037811 */ /* 0x000fe200078eb8ff */
[----:B------:R-:W-:-:S05]  /*a6a0*/  IMAD.SHL.U32 R0, R2, 0x200000, RZ ;  /* 0x0020000002007824 */ /* 0x000fca00078e00ff */
[----:B------:R-:W-:Y:S02]  /*a6b0*/  LOP3.LUT R0, R3, R0, R4, 0xfe, !PT ;  /* 0x0000000003007212 */ /* 0x000fe400078efe04 */
.L_x_25832:
[----:B------:R-:W-:Y:S05]  /*a6c0*/  BSYNC B0 ;  /* 0x0000000000007941 */ /* 0x000fea0003800000 */
.L_x_25831:
[----:B------:R-:W-:-:S04]  /*a6d0*/  FMUL.FTZ R0, R0, 1 ;  /* 0x3f80000000007820 */ /* 0x000fc80000410000 */
[----:B------:R0:W4:Y:S01]  /*a6e0*/  F2F.F64.F32 R28, R0 ;  /* 0x00000000001c7310 */ /* 0x0001220000201800 */
[----:B------:R-:W-:Y:S05]  /*a6f0*/  BRA `(.L_x_25812) ;  /* 0x000002c000007947 */ /* 0x000fea0003800000 */
.L_x_25824:
        /* <DEDUP_REMOVED lines=14> */
.L_x_25838:
[----:B------:R-:W-:Y:S05]  /*a7e0*/  BSYNC B0 ;  /* 0x0000000000007941 */ /* 0x000fea0003800000 */
.L_x_25837:
[----:B------:R-:W-:-:S04]  /*a7f0*/  FMUL.FTZ R0, R0, 1 ;  /* 0x3f80000000007820 */ /* 0x000fc80000410000 */
[----:B------:R0:W4:Y:S01]  /*a800*/  F2F.F64.F32 R28, R0 ;  /* 0x00000000001c7310 */ /* 0x0001220000201800 */
[----:B------:R-:W-:Y:S05]  /*a810*/  BRA `(.L_x_25812) ;  /* 0x000001a000007947 */ /* 0x000fea0003800000 */
.L_x_25811:
        /* <DEDUP_REMOVED lines=21> */
.L_x_25836:
[----:B----4-:R-:W4:Y:S02]  /*a970*/  LDG.E.64 R28, [R2.64] ;  /* 0x00000024021c7981 */ /* 0x010f24000c1e1b00 */
[----:B----4-:R-:W0:Y:S01]  /*a980*/  I2F.F64.U64 R28, R28 ;  /* 0x0000001c001c7312 */ /* 0x010e220000301800 */
[----:B------:R-:W-:Y:S05]  /*a990*/  BRA `(.L_x_25812) ;  /* 0x0000002000007947 */ /* 0x000fea0003800000 */
.L_x_25835:
[----:B----4-:R-:W4:Y:S02]  /*a9a0*/  LDG.E R2, [R2.64] ;  /* 0x0000002402027981 */ /* 0x010f24000c1e1900 */
[----:B----4-:R0:W4:Y:S02]  /*a9b0*/  I2F.F64.U32 R28, R2 ;  /* 0x00000002001c7312 */ /* 0x0101240000201800 */
.L_x_25812:
        /* <DEDUP_REMOVED lines=17> */
.L_x_25842:
[----:B----4-:R-:W4:Y:S02]  /*aad0*/  LDG.E.U8 R2, [R2.64] ;  /* 0x0000002402027981 */ /* 0x010f24000c1e1100 */
[----:B----4-:R0:W4:Y:S01]  /*aae0*/  I2F.F64.U16 R30, R2 ;  /* 0x00000002001e7312 */ /* 0x0101220000101800 */
[----:B------:R-:W-:Y:S05]  /*aaf0*/  BRA `(.L_x_25844) ;  /* 0x00000df000007947 */ /* 0x000fea0003800000 */
.L_x_25841:
        /* <DEDUP_REMOVED lines=9> */
.L_x_25846:
[----:B----4-:R-:W4:Y:S02]  /*ab90*/  LDG.E R2, [R2.64] ;  /* 0x0000002402027981 */ /* 0x010f24000c1e1900 */
[----:B----4-:R0:W4:Y:S01]  /*aba0*/  I2F.F64 R30, R2 ;  /* 0x00000002001e7312 */ /* 0x0101220000201c00 */
[----:B------:R-:W-:Y:S05]  /*abb0*/  BRA `(.L_x_25844) ;  /* 0x00000d3000007947 */ /* 0x000fea0003800000 */
.L_x_25845:
[----:B----4-:R-:W4:Y:S02]  /*abc0*/  LDG.E.U16 R2, [R2.64] ;  /* 0x0000002402027981 */ /* 0x010f24000c1e1500 */
[----:B----4-:R0:W4:Y:S01]  /*abd0*/  I2F.F64.S16 R30, R2 ;  /* 0x00000002001e7312 */ /* 0x0101220000101c00 */
[----:B------:R-:W-:Y:S05]  /*abe0*/  BRA `(.L_x_25844) ;  /* 0x00000d0000007947 */ /* 0x000fea0003800000 */
.L_x_25840:
        /* <DEDUP_REMOVED lines=10> */
.L_x_25848:
[----:B----4-:R-:W4:Y:S02]  /*ac90*/  LDG.E.U16 R0, [R2.64] ;  /* 0x0000002402007981 */ /* 0x010f24000c1e1500 */
[----:B----4-:R-:W-:-:S05]  /*aca0*/  HADD2.F32 R0, -RZ, R0.H0_H0 ;  /* 0x20000000ff007230 */ /* 0x010fca0000004100 */
[----:B------:R-:W-:-:S04]  /*acb0*/  FMUL.FTZ R0, R0, 1 ;  /* 0x3f80000000007820 */ /* 0x000fc80000410000 */
[----:B------:R0:W4:Y:S01]  /*acc0*/  F2F.F64.F32 R30, R0 ;  /* 0x00000000001e7310 */ /* 0x0001220000201800 */
[----:B------:R-:W-:Y:S05]  /*acd0*/  BRA `(.L_x_25844) ;  /* 0x00000c1000007947 */ /* 0x000fea0003800000 */
.L_x_25847:
        /* <DEDUP_REMOVED lines=10> */
.L_x_25850:
[----:B----4-:R-:W4:Y:S02]  /*ad80*/  LDG.E.U16 R2, [R2.64] ;  /* 0x0000002402027981 */ /* 0x010f24000c1e1500 */
[----:B----4-:R-:W-:-:S05]  /*ad90*/  HADD2.F32 R0, -RZ, R2.H0_H0 ;  /* 0x20000002ff007230 */ /* 0x010fca0000004100 */
[----:B------:R-:W-:-:S04]  /*ada0*/  FMUL.FTZ R0, R0, 1 ;  /* 0x3f80000000007820 */ /* 0x000fc80000410000 */
[----:B------:R0:W4:Y:S01]  /*adb0*/  F2F.F64.F32 R30, R0 ;  /* 0x00000000001e7310 */ /* 0x0001220000201800 */
[----:B------:R-:W-:Y:S05]  /*adc0*/  BRA `(.L_x_25844) ;  /* 0x00000b2000007947 */ /* 0x000fea0003800000 */
.L_x_25849:
[----:B------:R0:W5:Y:S01]  /*add0*/  LDG.E.64 R30, [R2.64] ;  /* 0x00000024021e7981 */ /* 0x000162000c1e1b00 */
[----:B------:R-:W-:Y:S05]  /*ade0*/  BRA `(.L_x_25844) ;  /* 0x00000b0000007947 */ /* 0x000fea0003800000 */
.L_x_25839:
        /* <DEDUP_REMOVED lines=13> */
.L_x_25853:
[----:B------:R0:W5:Y:S01]  /*aec0*/  LDG.E.64 R30, [R2.64] ;  /* 0x00000024021e7981 */ /* 0x000162000c1e1b00 */
[----:B------:R-:W-:Y:S05]  /*aed0*/  BRA `(.L_x_25844) ;  /* 0x00000a1000007947 */ /* 0x000fea0003800000 */
.L_x_25852:
        /* <DEDUP_REMOVED lines=28> */
.L_x_25855:
        /* <DEDUP_REMOVED lines=15> */
.L_x_25854:
[----:B----4-:R-:W4:Y:S02]  /*b190*/  LDG.E.U16 R0, [R2.64] ;  /* 0x0000002402007981 */ /* 0x010f24000c1e1500 */
[----:B----4-:R-:W-:-:S05]  /*b1a0*/  PRMT R0, RZ, 0x5410, R0 ;  /* 0x00005410ff007816 */ /* 0x010fca0000000000 */
[----:B------:R-:W-:-:S04]  /*b1b0*/  FMUL.FTZ R0, R0, 1 ;  /* 0x3f80000000007820 */ /* 0x000fc80000410000 */
[----:B------:R0:W4:Y:S01]  /*b1c0*/  F2F.F64.F32 R30, R0 ;  /* 0x00000000001e7310 */ /* 0x0001220000201800 */
[----:B------:R-:W-:Y:S05]  /*b1d0*/  BRA `(.L_x_25844) ;  /* 0x0000071000007947 */ /* 0x000fea0003800000 */
.L_x_25851:
        /* <DEDUP_REMOVED lines=11> */
.L_x_25858:
        /* <DEDUP_REMOVED lines=21> */
.L_x_25862:
[----:B------:R-:W-:Y:S05]  /*b3e0*/  BSYNC B1 ;  /* 0x0000000000017941 */ /* 0x000fea0003800000 */
.L_x_25861:
[----:B------:R-:W-:Y:S01]  /*b3f0*/  LEA R3, R0, 0x3b800000, 0x17 ;  /* 0x3b80000000037811 */ /* 0x000fe200078eb8ff */
[----:B------:R-:W-:-:S05]  /*b400*/  IMAD.SHL.U32 R0, R2, 0x100000, RZ ;  /* 0x0010000002007824 */ /* 0x000fca00078e00ff */
[----:B------:R-:W-:Y:S02]  /*b410*/  LOP3.LUT R0, R3, R0, R4, 0xfe, !PT ;  /* 0x0000000003007212 */ /* 0x000fe400078efe04 */
.L_x_25860:
[----:B------:R-:W-:Y:S05]  /*b420*/  BSYNC B0 ;  /* 0x0000000000007941 */ /* 0x000fea0003800000 */
.L_x_25859:
[----:B------:R-:W-:-:S04]  /*b430*/  FMUL.FTZ R0, R0, 1 ;  /* 0x3f80000000007820 */ /* 0x000fc80000410000 */
[----:B------:R0:W4:Y:S01]  /*b440*/  F2F.F64.F32 R30, R0 ;  /* 0x00000000001e7310 */ /* 0x0001220000201800 */
[----:B------:R-:W-:Y:S05]  /*b450*/  BRA `(.L_x_25844) ;  /* 0x0000049000007947 */ /* 0x000fea0003800000 */
.L_x_25857:
        /* <DEDUP_REMOVED lines=21> */
.L_x_25866:
[----:B------:R-:W-:Y:S05]  /*b5b0*/  BSYNC B1 ;  /* 0x0000000000017941 */ /* 0x000fea0003800000 */
.L_x_25865:
[----:B------:R-:W-:Y:S01]  /*b5c0*/  LEA R3, R0, 0x37800000, 0x17 ;  /* 0x3780000000037811 */ /* 0x000fe200078eb8ff */
[----:B------:R-:W-:-:S05]  /*b5d0*/  IMAD.SHL.U32 R0, R2, 0x200000, RZ ;  /* 0x0020000002007824 */ /* 0x000fca00078e00ff */
[----:B------:R-:W-:Y:S02]  /*b5e0*/  LOP3.LUT R0, R3, R0, R4, 0xfe, !PT ;  /* 0x0000000003007212 */ /* 0x000fe400078efe04 */
.L_x_25864:
[----:B------:R-:W-:Y:S05]  /*b5f0*/  BSYNC B0 ;  /* 0x0000000000007941 */ /* 0x000fea0003800000 */
.L_x_25863:
[----:B------:R-:W-:-:S04]  /*b600*/  FMUL.FTZ R0, R0, 1 ;  /* 0x3f80000000007820 */ /* 0x000fc80000410000 */
[----:B------:R0:W4:Y:S01]  /*b610*/  F2F.F64.F32 R30, R0 ;  /* 0x00000000001e7310 */ /* 0x0001220000201800 */
[----:B------:R-:W-:Y:S05]  /*b620*/  BRA `(.L_x_25844) ;  /* 0x000002c000007947 */ /* 0x000fea0003800000 */
.L_x_25856:
        /* <DEDUP_REMOVED lines=14> */
.L_x_25870:
[----:B------:R-:W-:Y:S05]  /*b710*/  BSYNC B0 ;  /* 0x0000000000007941 */ /* 0x000fea0003800000 */
.L_x_25869:
[----:B------:R-:W-:-:S04]  /*b720*/  FMUL.FTZ R0, R0, 1 ;  /* 0x3f80000000007820 */ /* 0x000fc80000410000 */
[----:B------:R0:W4:Y:S01]  /*b730*/  F2F.F64.F32 R30, R0 ;  /* 0x00000000001e7310 */ /* 0x0001220000201800 */
[----:B------:R-:W-:Y:S05]  /*b740*/  BRA `(.L_x_25844) ;  /* 0x000001a000007947 */ /* 0x000fea0003800000 */
.L_x_25843:
        /* <DEDUP_REMOVED lines=21> */
.L_x_25868:
[----:B----4-:R-:W4:Y:S02]  /*b8a0*/  LDG.E.64 R30, [R2.64] ;  /* 0x00000024021e7981 */ /* 0x010f24000c1e1b00 */
[----:B----4-:R-:W0:Y:S01]  /*b8b0*/  I2F.F64.U64 R30, R30 ;  /* 0x0000001e001e7312 */ /* 0x010e220000301800 */
[----:B------:R-:W-:Y:S05]  /*b8c0*/  BRA `(.L_x_25844) ;  /* 0x0000002000007947 */ /* 0x000fea0003800000 */
.L_x_25867:
[----:B----4-:R-:W4:Y:S02]  /*b8d0*/  LDG.E R2, [R2.64] ;  /* 0x0000002402027981 */ /* 0x010f24000c1e1900 */
[----:B----4-:R0:W4:Y:S02]  /*b8e0*/  I2F.F64.U32 R30, R2 ;  /* 0x00000002001e7312 */ /* 0x0101240000201800 */
.L_x_25844:
        /* <DEDUP_REMOVED lines=17> */
.L_x_25874:
[----:B----4-:R-:W4:Y:S02]  /*ba00*/  LDG.E.U8 R2, [R2.64] ;  /* 0x0000002402027981 */ /* 0x010f24000c1e1100 */
[----:B----4-:R0:W4:Y:S01]  /*ba10*/  I2F.F64.U16 R32, R2 ;  /* 0x0000000200207312 */ /* 0x0101220000101800 */
[----:B------:R-:W-:Y:S05]  /*ba20*/  BRA `(.L_x_25876) ;  /* 0x00000df000007947 */ /* 0x000fea0003800000 */
.L_x_25873:
        /* <DEDUP_REMOVED lines=9> */
.L_x_25878:
[----:B----4-:R-:W4:Y:S02]  /*bac0*/  LDG.E R2, [R2.64] ;  /* 0x0000002402027981 */ /* 0x010f24000c1e1900 */
[----:B----4-:R0:W4:Y:S01]  /*bad0*/  I2F.F64 R32, R2 ;  /* 0x0000000200207312 */ /* 0x0101220000201c00 */
[----:B------:R-:W-:Y:S05]  /*bae0*/  BRA `(.L_x_25876) ;  /* 0x00000d3000007947 */ /* 0x000fea0003800000 */
.L_x_25877:
[----:B----4-:R-:W4:Y:S02]  /*baf0*/  LDG.E.U16 R2, [R2.64] ;  /* 0x0000002402027981 */ /* 0x010f24000c1e1500 */
[----:B----4-:R0:W4:Y:S01]  /*bb00*/  I2F.F64.S16 R32, R2 ;  /* 0x0000000200207312 */ /* 0x0101220000101c00 */
[----:B------:R-:W-:Y:S05]  /*bb10*/  BRA `(.L_x_25876) ;  /* 0x00000d0000007947 */ /* 0x000fea0003800000 */
.L_x_25872:
        /* <DEDUP_REMOVED lines=10> */
.L_x_25880:
[----:B----4-:R-:W4:Y:S02]  /*bbc0*/  LDG.E.U16 R0, [R2.64] ;  /* 0x0000002402007981 */ /* 0x010f24000c1e1500 */
[----:B----4-:R-:W-:-:S05]  /*bbd0*/  HADD2.F32 R0, -RZ, R0.H0_H0 ;  /* 0x20000000ff007230 */ /* 0x010fca0000004100 */
[----:B------:R-:W-:-:S04]  /*bbe0*/  FMUL.FTZ R0, R0, 1 ;  /* 0x3f80000000007820 */ /* 0x000fc80000410000 */
[----:B------:R0:W4:Y:S01]  /*bbf0*/  F2F.F64.F32 R32, R0 ;  /* 0x0000000000207310 */ /* 0x0001220000201800 */
[----:B------:R-:W-:Y:S05]  /*bc00*/  BRA `(.L_x_25876) ;  /* 0x00000c1000007947 */ /* 0x000fea0003800000 */
.L_x_25879:
        /* <DEDUP_REMOVED lines=10> */
.L_x_25882:
[----:B----4-:R-:W4:Y:S02]  /*bcb0*/  LDG.E.U16 R2, [R2.64] ;  /* 0x0000002402027981 */ /* 0x010f24000c1e1500 */
[----:B----4-:R-:W-:-:S05]  /*bcc0*/  HADD2.F32 R0, -RZ, R2.H0_H0 ;  /* 0x20000002ff007230 */ /* 0x010fca0000004100 */
[----:B------:R-:W-:-:S04]  /*bcd0*/  FMUL.FTZ R0, R0, 1 ;  /* 0x3f80000000007820 */ /* 0x000fc80000410000 */
[----:B------:R0:W4:Y:S01]  /*bce0*/  F2F.F64.F32 R32, R0 ;  /* 0x0000000000207310 */ /* 0x0001220000201800 */
[----:B------:R-:W-:Y:S05]  /*bcf0*/  BRA `(.L_x_25876) ;  /* 0x00000b2000007947 */ /* 0x000fea0003800000 */
.L_x_25881:
[----:B------:R0:W5:Y:S01]  /*bd00*/  LDG.E.64 R32, [R2.64] ;  /* 0x0000002402207981 */ /* 0x000162000c1e1b00 */
[----:B------:R-:W-:Y:S05]  /*bd10*/  BRA `(.L_x_25876) ;  /* 0x00000b0000007947 */ /* 0x000fea0003800000 */
.L_x_25871:
        /* <DEDUP_REMOVED lines=13> */
.L_x_25885:
[----:B------:R0:W5:Y:S01]  /*bdf0*/  LDG.E.64 R32, [R2.64] ;  /* 0x0000002402207981 */ /* 0x000162000c1e1b00 */
[----:B------:R-:W-:Y:S05]  /*be00*/  BRA `(.L_x_25876) ;  /* 0x00000a1000007947 */ /* 0x000fea0003800000 */
.L_x_25884:
        /* <DEDUP_REMOVED lines=28> */
.L_x_25887:
        /* <DEDUP_REMOVED lines=15> */
.L_x_25886:
[----:B----4-:R-:W4:Y:S02]  /*c0c0*/  LDG.E.U16 R0, [R2.64] ;  /* 0x0000002402007981 */ /* 0x010f24000c1e1500 */
[----:B----4-:R-:W-:-:S05]  /*c0d0*/  PRMT R0, RZ, 0x5410, R0 ;  /* 0x00005410ff007816 */ /* 0x010fca0000000000 */
[----:B------:R-:W-:-:S04]  /*c0e0*/  FMUL.FTZ R0, R0, 1 ;  /* 0x3f80000000007820 */ /* 0x000fc80000410000 */
[----:B------:R0:W4:Y:S01]  /*c0f0*/  F2F.F64.F32 R32, R0 ;  /* 0x0000000000207310 */ /* 0x0001220000201800 */
[----:B------:R-:W-:Y:S05]  /*c100*/  BRA `(.L_x_25876) ;  /* 0x0000071000007947 */ /* 0x000fea0003800000 */
.L_x_25883:
        /* <DEDUP_REMOVED lines=11> */
.L_x_25890:
        /* <DEDUP_REMOVED lines=21> */
.L_x_25894:
[----:B------:R-:W-:Y:S05]  /*c310*/  BSYNC B1 ;  /* 0x0000000000017941 */ /* 0x000fea0003800000 */
.L_x_25893:
[----:B------:R-:W-:Y:S01]  /*c320*/  LEA R3, R0, 0x3b800000, 0x17 ;  /* 0x3b80000000037811 */ /* 0x000fe200078eb8ff */
[----:B------:R-:W-:-:S05]  /*c330*/  IMAD.SHL.U32 R0, R2, 0x100000, RZ ;  /* 0x0010000002007824 */ /* 0x000fca00078e00ff */
[----:B------:R-:W-:Y:S02]  /*c340*/  LOP3.LUT R0, R3, R0, R4, 0xfe, !PT ;  /* 0x0000000003007212 */ /* 0x000fe400078efe04 */
.L_x_25892:
[----:B------:R-:W-:Y:S05]  /*c350*/  BSYNC B0 ;  /* 0x0000000000007941 */ /* 0x000fea0003800000 */
.L_x_25891:
[----:B------:R-:W-:-:S04]  /*c360*/  FMUL.FTZ R0, R0, 1 ;  /* 0x3f80000000007820 */ /* 0x000fc80000410000 */
[----:B------:R0:W4:Y:S01]  /*c370*/  F2F.F64.F32 R32, R0 ;  /* 0x0000000000207310 */ /* 0x0001220000201800 */
[----:B------:R-:W-:Y:S05]  /*c380*/  BRA `(.L_x_25876) ;  /* 0x0000049000007947 */ /* 0x000fea0003800000 */
.L_x_25889:
        /* <DEDUP_REMOVED lines=21> */
.L_x_25898:
[----:B------:R-:W-:Y:S05]  /*c4e0*/  BSYNC B1 ;  /* 0x0000000000017941 */ /* 0x000fea0003800000 */
.L_x_25897:
[----:B------:R-:W-:Y:S01]  /*c4f0*/  LEA R3, R0, 0x37800000, 0x17 ;  /* 0x3780000000037811 */ /* 0x000fe200078eb8ff */
[----:B------:R-:W-:-:S05]  /*c500*/  IMAD.SHL.U32 R0, R2, 0x200000, RZ ;  /* 0x0020000002007824 */ /* 0x000fca00078e00ff */
[----:B------:R-:W-:Y:S02]  /*c510*/  LOP3.LUT R0, R3, R0, R4, 0xfe, !PT ;  /* 0x0000000003007212 */ /* 0x000fe400078efe04 */
.L_x_25896:
[----:B------:R-:W-:Y:S05]  /*c520*/  BSYNC B0 ;  /* 0x0000000000007941 */ /* 0x000fea0003800000 */
.L_x_25895:
[----:B------:R-:W-:-:S04]  /*c530*/  FMUL.FTZ R0, R0, 1 ;  /* 0x3f80000000007820 */ /* 0x000fc80000410000 */
[----:B------:R0:W4:Y:S01]  /*c540*/  F2F.F64.F32 R32, R0 ;  /* 0x0000000000207310 */ /* 0x0001220000201800 */
[----:B------:R-:W-:Y:S05]  /*c550*/  BRA `(.L_x_25876) ;  /* 0x000002c000007947 */ /* 0x000fea0003800000 */
.L_x_25888:
        /* <DEDUP_REMOVED lines=14> */
.L_x_25902:
[----:B------:R-:W-:Y:S05]  /*c640*/  BSYNC B0 ;  /* 0x0000000000007941 */ /* 0x000fea0003800000 */
.L_x_25901:
[----:B------:R-:W-:-:S04]  /*c650*/  FMUL.FTZ R0, R0, 1 ;  /* 0x3f80000000007820 */ /* 0x000fc80000410000 */
[----:B------:R0:W4:Y:S01]  /*c660*/  F2F.F64.F32 R32, R0 ;  /* 0x0000000000207310 */ /* 0x0001220000201800 */
[----:B------:R-:W-:Y:S05]  /*c670*/  BRA `(.L_x_25876) ;  /* 0x000001a000007947 */ /* 0x000fea0003800000 */
.L_x_25875:
        /* <DEDUP_REMOVED lines=21> */
.L_x_25900:
[----:B----4-:R-:W4:Y:S02]  /*c7d0*/  LDG.E.64 R32, [R2.64] ;  /* 0x0000002402207981 */ /* 0x010f24000c1e1b00 */
[----:B----4-:R-:W0:Y:S01]  /*c7e0*/  I2F.F64.U64 R32, R32 ;  /* 0x0000002000207312 */ /* 0x010e220000301800 */
[----:B------:R-:W-:Y:S05]  /*c7f0*/  BRA `(.L_x_25876) ;  /* 0x0000002000007947 */ /* 0x000fea0003800000 */
.L_x_25899:
[----:B----4-:R-:W4:Y:S02]  /*c800*/  LDG.E R2, [R2.64] ;  /* 0x0000002402027981 */ /* 0x010f24000c1e1900 */
[----:B----4-:R0:W4:Y:S02]  /*c810*/  I2F.F64.U32 R32, R2 ;  /* 0x0000000200207312 */ /* 0x0101240000201800 */
.L_x_25876:
        /* <DEDUP_REMOVED lines=17> */
.L_x_25906:
[----:B----4-:R-:W4:Y:S02]  /*c930*/  LDG.E.U8 R2, [R2.64] ;  /* 0x0000002402027981 */ /* 0x010f24000c1e1100 */
[----:B----4-:R0:W4:Y:S01]  /*c940*/  I2F.F64.U16 R34, R2 ;  /* 0x0000000200227312 */ /* 0x0101220000101800 */
[----:B------:R-:W-:Y:S05]  /*c950*/  BRA `(.L_x_25908) ;  /* 0x00000df000007947 */ /* 0x000fea0003800000 */
.L_x_25905:
        /* <DEDUP_REMOVED lines=9> */
.L_x_25910:
[----:B----4-:R-:W4:Y:S02]  /*c9f0*/  LDG.E R2, [R2.64] ;  /* 0x0000002402027981 */ /* 0x010f24000c1e1900 */
[----:B----4-:R0:W4:Y:S01]  /*ca00*/  I2F.F64 R34, R2 ;  /* 0x0000000200227312 */ /* 0x0101220000201c00 */
[----:B------:R-:W-:Y:S05]  /*ca10*/  BRA `(.L_x_25908) ;  /* 0x00000d3000007947 */ /* 0x000fea0003800000 */
.L_x_25909:
[----:B----4-:R-:W4:Y:S02]  /*ca20*/  LDG.E.U16 R2, [R2.64] ;  /* 0x0000002402027981 */ /* 0x010f24000c1e1500 */
[----:B----4-:R0:W4:Y:S01]  /*ca30*/  I2F.F64.S16 R34, R2 ;  /* 0x0000000200227312 */ /* 0x0101220000101c00 */
[----:B------:R-:W-:Y:S05]  /*ca40*/  BRA `(.L_x_25908) ;  /* 0x00000d0000007947 */ /* 0x000fea0003800000 */
.L_x_25904:
        /* <DEDUP_REMOVED lines=10> */
.L_x_25912:
[----:B----4-:R-:W4:Y:S02]  /*caf0*/  LDG.E.U16 R0, [R2.64] ;  /* 0x0000002402007981 */ /* 0x010f24000c1e1500 */
[----:B----4-:R-:W-:-:S05]  /*cb00*/  HADD2.F32 R0, -RZ, R0.H0_H0 ;  /* 0x20000000ff007230 */ /* 0x010fca0000004100 */
[----:B------:R-:W-:-:S04]  /*cb10*/  FMUL.FTZ R0, R0, 1 ;  /* 0x3f80000000007820 */ /* 0x000fc80000410000 */
[----:B------:R0:W4:Y:S01]  /*cb20*/  F2F.F64.F32 R34, R0 ;  /* 0x0000000000227310 */ /* 0x0001220000201800 */
[----:B------:R-:W-:Y:S05]  /*cb30*/  BRA `(.L_x_25908) ;  /* 0x00000c1000007947 */ /* 0x000fea0003800000 */
.L_x_25911:
        /* <DEDUP_REMOVED lines=10> */
.L_x_25914:
[----:B----4-:R-:W4:Y:S02]  /*cbe0*/  LDG.E.U16 R2, [R2.64] ;  /* 0x0000002402027981 */ /* 0x010f24000c1e1500 */
[----:B----4-:R-:W-:-:S05]  /*cbf0*/  HADD2.F32 R0, -RZ, R2.H0_H0 ;  /* 0x20000002ff007230 */ /* 0x010fca0000004100 */
[----:B------:R-:W-:-:S04]  /*cc00*/  FMUL.FTZ R0, R0, 1 ;  /* 0x3f80000000007820 */ /* 0x000fc80000410000 */
[----:B------:R0:W4:Y:S01]  /*cc10*/  F2F.F64.F32 R34, R0 ;  /* 0x0000000000227310 */ /* 0x0001220000201800 */
[----:B------:R-:W-:Y:S05]  /*cc20*/  BRA `(.L_x_25908) ;  /* 0x00000b2000007947 */ /* 0x000fea0003800000 */
.L_x_25913:
[----:B------:R0:W5:Y:S01]  /*cc30*/  LDG.E.64 R34, [R2.64] ;  /* 0x0000002402227981 */ /* 0x000162000c1e1b00 */
[----:B------:R-:W-:Y:S05]  /*cc40*/  BRA `(.L_x_25908) ;  /* 0x00000b0000007947 */ /* 0x000fea0003800000 */
.L_x_25903:
        /* <DEDUP_REMOVED lines=13> */
.L_x_25917:
[----:B------:R0:W5:Y:S01]  /*cd20*/  LDG.E.64 R34, [R2.64] ;  /* 0x0000002402227981 */ /* 0x000162000c1e1b00 */
[----:B------:R-:W-:Y:S05]  /*cd30*/  BRA `(.L_x_25908) ;  /* 0x00000a1000007947 */ /* 0x000fea0003800000 */
.L_x_25916:
        /* <DEDUP_REMOVED lines=28> */
.L_x_25919:
        /* <DEDUP_REMOVED lines=15> */
.L_x_25918:
[----:B----4-:R-:W4:Y:S02]  /*cff0*/  LDG.E.U16 R0, [R2.64] ;  /* 0x0000002402007981 */ /* 0x010f24000c1e1500 */
[----:B----4-:R-:W-:-:S05]  /*d000*/  PRMT R0, RZ, 0x5410, R0 ;  /* 0x00005410ff007816 */ /* 0x010fca0000000000 */
[----:B------:R-:W-:-:S04]  /*d010*/  FMUL.FTZ R0, R0, 1 ;  /* 0x3f80000000007820 */ /* 0x000fc80000410000 */
[----:B------:R0:W4:Y:S01]  /*d020*/  F2F.F64.F32 R34, R0 ;  /* 0x0000000000227310 */ /* 0x0001220000201800 */
[----:B------:R-:W-:Y:S05]  /*d030*/  BRA `(.L_x_25908) ;  /* 0x0000071000007947 */ /* 0x000fea0003800000 */
.L_x_25915:
        /* <DEDUP_REMOVED lines=11> */
.L_x_25922:
        /* <DEDUP_REMOVED lines=21> */
.L_x_25926:
[----:B------:R-:W-:Y:S05]  /*d240*/  BSYNC B1 ;  /* 0x0000000000017941 */ /* 0x000fea0003800000 */
.L_x_25925:
[----:B------:R-:W-:Y:S01]  /*d250*/  LEA R3, R0, 0x3b800000, 0x17 ;  /* 0x3b80000000037811 */ /* 0x000fe200078eb8ff */
[----:B------:R-:W-:-:S05]  /*d260*/  IMAD.SHL.U32 R0, R2, 0x100000, RZ ;  /* 0x0010000002007824 */ /* 0x000fca00078e00ff */
[----:B------:R-:W-:Y:S02]  /*d270*/  LOP3.LUT R0, R3, R0, R4, 0xfe, !PT ;  /* 0x0000000003007212 */ /* 0x000fe400078efe04 */
.L_x_25924:
[----:B------:R-:W-:Y:S05]  /*d280*/  BSYNC B0 ;  /* 0x0000000000007941 */ /* 0x000fea0003800000 */
.L_x_25923:
[----:B------:R-:W-:-:S04]  /*d290*/  FMUL.FTZ R0, R0, 1 ;  /* 0x3f80000000007820 */ /* 0x000fc80000410000 */
[----:B------:R0:W4:Y:S01]  /*d2a0*/  F2F.F64.F32 R34, R0 ;  /* 0x0000000000227310 */ /* 0x0001220000201800 */
[----:B------:R-:W-:Y:S05]  /*d2b0*/  BRA `(.L_x_25908) ;  /* 0x0000049000007947 */ /* 0x000fea0003800000 */
.L_x_25921:
        /* <DEDUP_REMOVED lines=21> */
.L_x_25930:
[----:B------:R-:W-:Y:S05]  /*d410*/  BSYNC B1 ;  /* 0x0000000000017941 */ /* 0x000fea0003800000 */
.L_x_25929:
[----:B------:R-:W-:Y:S01]  /*d420*/  LEA R3, R0, 0x37800000, 0x17 ;  /* 0x3780000000037811 */ /* 0x000fe200078eb8ff */
[----:B------:R-:W-:-:S05]  /*d430*/  IMAD.SHL.U32 R0, R2, 0x200000, RZ ;  /* 0x0020000002007824 */ /* 0x000fca00078e00ff */
[----:B------:R-:W-:Y:S02]  /*d440*/  LOP3.LUT R0, R3, R0, R4, 0xfe, !PT ;  /* 0x0000000003007212 */ /* 0x000fe400078efe04 */
.L_x_25928:
[----:B------:R-:W-:Y:S05]  /*d450*/  BSYNC B0 ;  /* 0x0000000000007941 */ /* 0x000fea0003800000 */
.L_x_25927:
[----:B------:R-:W-:-:S04]  /*d460*/  FMUL.FTZ R0, R0, 1 ;  /* 0x3f80000000007820 */ /* 0x000fc80000410000 */
[----:B------:R0:W4:Y:S01]  /*d470*/  F2F.F64.F32 R34, R0 ;  /* 0x0000000000227310 */ /* 0x0001220000201800 */
[----:B------:R-:W-:Y:S05]  /*d480*/  BRA `(.L_x_25908) ;  /* 0x000002c000007947 */ /* 0x000fea0003800000 */
.L_x_25920:
        /* <DEDUP_REMOVED lines=14> */
.L_x_25934:
[----:B------:R-:W-:Y:S05]  /*d570*/  BSYNC B0 ;  /* 0x0000000000007941 */ /* 0x000fea0003800000 */
.L_x_25933:
[----:B------:R-:W-:-:S04]  /*d580*/  FMUL.FTZ R0, R0, 1 ;  /* 0x3f80000000007820 */ /* 0x000fc80000410000 */
[----:B------:R0:W4:Y:S01]  /*d590*/  F2F.F64.F32 R34, R0 ;  /* 0x0000000000227310 */ /* 0x0001220000201800 */
[----:B------:R-:W-:Y:S05]  /*d5a0*/  BRA `(.L_x_25908) ;  /* 0x000001a000007947 */ /* 0x000fea0003800000 */
.L_x_25907:
        /* <DEDUP_REMOVED lines=21> */
.L_x_25932:
[----:B----4-:R-:W4:Y:S02]  /*d700*/  LDG.E.64 R34, [R2.64] ;  /* 0x0000002402227981 */ /* 0x010f24000c1e1b00 */
[----:B----4-:R-:W0:Y:S01]  /*d710*/  I2F.F64.U64 R34, R34 ;  /* 0x0000002200227312 */ /* 0x010e220000301800 */
[----:B------:R-:W-:Y:S05]  /*d720*/  BRA `(.L_x_25908) ;  /* 0x0000002000007947 */ /* 0x000fea0003800000 */
.L_x_25931:
[----:B----4-:R-:W4:Y:S02]  /*d730*/  LDG.E R2, [R2.64] ;  /* 0x0000002402027981 */ /* 0x010f24000c1e1900 */
[----:B----4-:R0:W4:Y:S02]  /*d740*/  I2F.F64.U32 R34, R2 ;  /* 0x0000000200227312 */ /* 0x0101240000201800 */
.L_x_25908:
        /* <DEDUP_REMOVED lines=17> */
.L_x_25938:
[----:B------:R-:W2:Y:S02]  /*d860*/  LDG.E.U8 R2, [R2.64] ;  /* 0x0000002402027981 */ /* 0x000ea4000c1e1100 */
[----:B--2---:R0:W2:Y:S01]  /*d870*/  I2F.F64.U16 R36, R2 ;  /* 0x0000000200247312 */ /* 0x0040a20000101800 */
[----:B------:R-:W-:Y:S05]  /*d880*/  BRA `(.L_x_25940) ;  /* 0x00000df000007947 */ /* 0x000fea0003800000 */
.L_x_25937:
        /* <DEDUP_REMOVED lines=9> */
.L_x_25942:
[----:B------:R-:W2:Y:S02]  /*d920*/  LDG.E R2, [R2.64] ;  /* 0x0000002402027981 */ /* 0x000ea4000c1e1900 */
[----:B--2---:R0:W2:Y:S01]  /*d930*/  I2F.F64 R36, R2 ;  /* 0x0000000200247312 */ /* 0x0040a20000201c00 */
[----:B------:R-:W-:Y:S05]  /*d940*/  BRA `(.L_x_25940) ;  /* 0x00000d3000007947 */ /* 0x000fea0003800000 */
.L_x_25941:
[----:B------:R-:W2:Y:S02]  /*d950*/  LDG.E.U16 R2, [R2.64] ;  /* 0x0000002402027981 */ /* 0x000ea4000c1e1500 */
[----:B--2---:R0:W2:Y:S01]  /*d960*/  I2F.F64.S16 R36, R2 ;  /* 0x0000000200247312 */ /* 0x0040a20000101c00 */
[----:B------:R-:W-:Y:S05]  /*d970*/  BRA `(.L_x_25940) ;  /* 0x00000d0000007947 */ /* 0x000fea0003800000 */
.L_x_25936:
        /* <DEDUP_REMOVED lines=10> */
.L_x_25944:
[----:B------:R-:W2:Y:S02]  /*da20*/  LDG.E.U16 R0, [R2.64] ;  /* 0x0000002402007981 */ /* 0x000ea4000c1e1500 */
[----:B--2---:R-:W-:-:S05]  /*da30*/  HADD2.F32 R0, -RZ, R0.H0_H0 ;  /* 0x20000000ff007230 */ /* 0x004fca0000004100 */
[----:B------:R-:W-:-:S04]  /*da40*/  FMUL.FTZ R0, R0, 1 ;  /* 0x3f80000000007820 */ /* 0x000fc80000410000 */
[----:B------:R0:W2:Y:S01]  /*da50*/  F2F.F64.F32 R36, R0 ;  /* 0x0000000000247310 */ /* 0x0000a20000201800 */
[----:B------:R-:W-:Y:S05]  /*da60*/  BRA `(.L_x_25940) ;  /* 0x00000c1000007947 */ /* 0x000fea0003800000 */
.L_x_25943:
        /* <DEDUP_REMOVED lines=10> */
.L_x_25946:
[----:B------:R-:W2:Y:S02]  /*db10*/  LDG.E.U16 R2, [R2.64] ;  /* 0x0000002402027981 */ /* 0x000ea4000c1e1500 */
[----:B--2---:R-:W-:-:S05]  /*db20*/  HADD2.F32 R0, -RZ, R2.H0_H0 ;  /* 0x20000002ff007230 */ /* 0x004fca0000004100 */
[----:B------:R-:W-:-:S04]  /*db30*/  FMUL.FTZ R0, R0, 1 ;  /* 0x3f80000000007820 */ /* 0x000fc80000410000 */
[----:B------:R0:W2:Y:S01]  /*db40*/  F2F.F64.F32 R36, R0 ;  /* 0x0000000000247310 */ /* 0x0000a20000201800 */
[----:B------:R-:W-:Y:S05]  /*db50*/  BRA `(.L_x_25940) ;  /* 0x00000b2000007947 */ /* 0x000fea0003800000 */
.L_x_25945:
[----:B------:R0:W5:Y:S01]  /*db60*/  LDG.E.64 R36, [R2.64] ;  /* 0x0000002402247981 */ /* 0x000162000c1e1b00 */
[----:B------:R-:W-:Y:S05]  /*db70*/  BRA `(.L_x_25940) ;  /* 0x00000b0000007947 */ /* 0x000fea0003800000 */
.L_x_25935:
        /* <DEDUP_REMOVED lines=13> */
.L_x_25949:
[----:B------:R0:W5:Y:S01]  /*dc50*/  LDG.E.64 R36, [R2.64] ;  /* 0x0000002402247981 */ /* 0x000162000c1e1b00 */
[----:B------:R-:W-:Y:S05]  /*dc60*/  BRA `(.L_x_25940) ;  /* 0x00000a1000007947 */ /* 0x000fea0003800000 */
.L_x_25948:
        /* <DEDUP_REMOVED lines=28> */
.L_x_25951:
        /* <DEDUP_REMOVED lines=15> */
.L_x_25950:
[----:B------:R-:W2:Y:S02]  /*df20*/  LDG.E.U16 R0, [R2.64] ;  /* 0x0000002402007981 */ /* 0x000ea4000c1e1500 */
[----:B--2---:R-:W-:-:S05]  /*df30*/  PRMT R0, RZ, 0x5410, R0 ;  /* 0x00005410ff007816 */ /* 0x004fca0000000000 */
[----:B------:R-:W-:-:S04]  /*df40*/  FMUL.FTZ R0, R0, 1 ;  /* 0x3f80000000007820 */ /* 0x000fc80000410000 */
[----:B------:R0:W2:Y:S01]  /*df50*/  F2F.F64.F32 R36, R0 ;  /* 0x0000000000247310 */ /* 0x0000a20000201800 */
[----:B------:R-:W-:Y:S05]  /*df60*/  BRA `(.L_x_25940) ;  /* 0x0000071000007947 */ /* 0x000fea0003800000 */
.L_x_25947:
        /* <DEDUP_REMOVED lines=11> */
.L_x_25954:
        /* <DEDUP_REMOVED lines=21> */
.L_x_25958:
[----:B------:R-:W-:Y:S05]  /*e170*/  BSYNC B1 ;  /* 0x0000000000017941 */ /* 0x000fea0003800000 */
.L_x_25957:
[----:B------:R-:W-:Y:S01]  /*e180*/  LEA R3, R0, 0x3b800000, 0x17 ;  /* 0x3b80000000037811 */ /* 0x000fe200078eb8ff */
[----:B------:R-:W-:-:S05]  /*e190*/  IMAD.SHL.U32 R0, R2, 0x100000, RZ ;  /* 0x0010000002007824 */ /* 0x000fca00078e00ff */
[----:B------:R-:W-:Y:S02]  /*e1a0*/  LOP3.LUT R0, R3, R0, R4, 0xfe, !PT ;  /* 0x0000000003007212 */ /* 0x000fe400078efe04 */
.L_x_25956:
[----:B------:R-:W-:Y:S05]  /*e1b0*/  BSYNC B0 ;  /* 0x0000000000007941 */ /* 0x000fea0003800000 */
.L_x_25955:
[----:B------:R-:W-:-:S04]  /*e1c0*/  FMUL.FTZ R0, R0, 1 ;  /* 0x3f80000000007820 */ /* 0x000fc80000410000 */
[----:B------:R0:W2:Y:S01]  /*e1d0*/  F2F.F64.F32 R36, R0 ;  /* 0x0000000000247310 */ /* 0x0000a20000201800 */
[----:B------:R-:W-:Y:S05]  /*e1e0*/  BRA `(.L_x_25940) ;  /* 0x0000049000007947 */ /* 0x000fea0003800000 */
.L_x_25953:
        /* <DEDUP_REMOVED lines=21> */
.L_x_25962:
[----:B------:R-:W-:Y:S05]  /*e340*/  BSYNC B1 ;  /* 0x0000000000017941 */ /* 0x000fea0003800000 */
.L_x_25961:
[----:B------:R-:W-:Y:S01]  /*e350*/  LEA R3, R0, 0x37800000, 0x17 ;  /* 0x3780000000037811 */ /* 0x000fe200078eb8ff */
[----:B------:R-:W-:-:S05]  /*e360*/  IMAD.SHL.U32 R0, R2, 0x200000, RZ ;  /* 0x0020000002007824 */ /* 0x000fca00078e00ff */
[----:B------:R-:W-:Y:S02]  /*e370*/  LOP3.LUT R0, R3, R0, R4, 0xfe, !PT ;  /* 0x0000000003007212 */ /* 0x000fe400078efe04 */
.L_x_25960:
[----:B------:R-:W-:Y:S05]  /*e380*/  BSYNC B0 ;  /* 0x0000000000007941 */ /* 0x000fea0003800000 */
.L_x_25959:
[----:B------:R-:W-:-:S04]  /*e390*/  FMUL.FTZ R0, R0, 1 ;  /* 0x3f80000000007820 */ /* 0x000fc80000410000 */
[----:B------:R0:W2:Y:S01]  /*e3a0*/  F2F.F64.F32 R36, R0 ;  /* 0x0000000000247310 */ /* 0x0000a20000201800 */
[----:B------:R-:W-:Y:S05]  /*e3b0*/  BRA `(.L_x_25940) ;  /* 0x000002c000007947 */ /* 0x000fea0003800000 */
.L_x_25952:
        /* <DEDUP_REMOVED lines=14> */
.L_x_25966:
[----:B------:R-:W-:Y:S05]  /*e4a0*/  BSYNC B0 ;  /* 0x0000000000007941 */ /* 0x000fea0003800000 */
.L_x_25965:
[----:B------:R-:W-:-:S04]  /*e4b0*/  FMUL.FTZ R0, R0, 1 ;  /* 0x3f80000000007820 */ /* 0x000fc80000410000 */
[----:B------:R0:W2:Y:S01]  /*e4c0*/  F2F.F64.F32 R36, R0 ;  /* 0x0000000000247310 */ /* 0x0000a20000201800 */
[----:B------:R-:W-:Y:S05]  /*e4d0*/  BRA `(.L_x_25940) ;  /* 0x000001a000007947 */ /* 0x000fea0003800000 */
.L_x_25939:
        /* <DEDUP_REMOVED lines=21> */
.L_x_25964:
[----:B------:R-:W2:Y:S02]  /*e630*/  LDG.E.64 R36, [R2.64] ;  /* 0x0000002402247981 */ /* 0x000ea4000c1e1b00 */
[----:B--2---:R-:W0:Y:S01]  /*e640*/  I2F.F64.U64 R36, R36 ;  /* 0x0000002400247312 */ /* 0x004e220000301800 */
[----:B------:R-:W-:Y:S05]  /*e650*/  BRA `(.L_x_25940) ;  /* 0x0000002000007947 */ /* 0x000fea0003800000 */
.L_x_25963:
[----:B------:R-:W2:Y:S02]  /*e660*/  LDG.E R2, [R2.64] ;  /* 0x0000002402027981 */ /* 0x000ea4000c1e1900 */
[----:B--2---:R0:W2:Y:S02]  /*e670*/  I2F.F64.U32 R36, R2 ;  /* 0x0000000200247312 */ /* 0x0040a40000201800 */
.L_x_25940:
[----:B------:R-:W-:-:S03]  /*e680*/  IADD3 R58, R58, 0x80, RZ ;  /* 0x000000803a3a7810 */ /* 0x000fc60007ffe0ff */
.L_x_25806:
[----:B------:R-:W-:Y:S05]  /*e690*/  BSYNC B6 ;  /* 0x0000000000067941 */ /* 0x000fea0003800000 */
.L_x_25805:
[----:B------:R-:W-:Y:S01]  /*e6a0*/  ISETP.GE.AND P0, PT, R58, R59, PT ;  /* 0x0000003b3a00720c */ /* 0x000fe20003f06270 */
[----:B------:R-:W-:Y:S01]  /*e6b0*/  BSSY B6, `(.L_x_25967) ;  /* 0x00004c9000067945 */ /* 0x000fe20003800000 */
[----:B0-2---:R-:W-:Y:S01]  /*e6c0*/  CS2R R38, SRZ ;  /* 0x0000000000267805 */ /* 0x005fe2000001ff00 */
[----:B------:R-:W-:Y:S01]  /*e6d0*/  CS2R R40, SRZ ;  /* 0x0000000000287805 */ /* 0x000fe2000001ff00 */
[----:B------:R-:W-:Y:S01]  /*e6e0*/  CS2R R42, SRZ ;  /* 0x00000000002a7805 */ /* 0x000fe2000001ff00 */
[----:B------:R-:W-:-:S08]  /*e6f0*/  CS2R R44, SRZ ;  /* 0x00000000002c7805 */ /* 0x000fd0000001ff00 */
        /* <DEDUP_REMOVED lines=19> */
.L_x_25972:
[----:B------:R-:W2:Y:S02]  /*e830*/  LDG.E.U8 R2, [R2.64] ;  /* 0x0000002402027981 */ /* 0x000ea4000c1e1100 */
[----:B--2---:R0:W2:Y:S01]  /*e840*/  I2F.F64.U16 R38, R2 ;  /* 0x0000000200267312 */ /* 0x0040a20000101800 */
[----:B------:R-:W-:Y:S05]  /*e850*/  BRA `(.L_x_25974) ;  /* 0x00000df000007947 */ /* 0x000fea0003800000 */
.L_x_25971:
        /* <DEDUP_REMOVED lines=9> */
.L_x_25976:
[----:B------:R-:W2:Y:S02]  /*e8f0*/  LDG.E R2, [R2.64] ;  /* 0x0000002402027981 */ /* 0x000ea4000c1e1900 */
[----:B--2---:R0:W2:Y:S01]  /*e900*/  I2F.F64 R38, R2 ;  /* 0x0000000200267312 */ /* 0x0040a20000201c00 */
[----:B------:R-:W-:Y:S05]  /*e910*/  BRA `(.L_x_25974) ;  /* 0x00000d3000007947 */ /* 0x000fea0003800000 */
.L_x_25975:
[----:B------:R-:W2:Y:S02]  /*e920*/  LDG.E.U16 R2, [R2.64] ;  /* 0x0000002402027981 */ /* 0x000ea4000c1e1500 */
[----:B--2---:R0:W2:Y:S01]  /*e930*/  I2F.F64.S16 R38, R2 ;  /* 0x0000000200267312 */ /* 0x0040a20000101c00 */
[----:B------:R-:W-:Y:S05]  /*e940*/  BRA `(.L_x_25974) ;  /* 0x00000d0000007947 */ /* 0x000fea0003800000 */
.L_x_25970:
        /* <DEDUP_REMOVED lines=10> */
.L_x_25978:
[----:B------:R-:W2:Y:S02]  /*e9f0*/  LDG.E.U16 R0, [R2.64] ;  /* 0x0000002402007981 */ /* 0x000ea4000c1e1500 */
[----:B--2---:R-:W-:-:S05]  /*ea00*/  HADD2.F32 R0, -RZ, R0.H0_H0 ;  /* 0x20000000ff007230 */ /* 0x004fca0000004100 */
[----:B------:R-:W-:-:S04]  /*ea10*/  FMUL.FTZ R0, R0, 1 ;  /* 0x3f80000000007820 */ /* 0x000fc80000410000 */
[----:B------:R0:W2:Y:S01]  /*ea20*/  F2F.F64.F32 R38, R0 ;  /* 0x0000000000267310 */ /* 0x0000a20000201800 */
[----:B------:R-:W-:Y:S05]  /*ea30*/  BRA `(.L_x_25974) ;  /* 0x00000c1000007947 */ /* 0x000fea0003800000 */
.L_x_25977:
        /* <DEDUP_REMOVED lines=10> */
.L_x_25980:
[----:B------:R-:W2:Y:S02]  /*eae0*/  LDG.E.U16 R2, [R2.64] ;  /* 0x0000002402027981 */ /* 0x000ea4000c1e1500 */
[----:B--2---:R-:W-:-:S05]  /*eaf0*/  HADD2.F32 R0, -RZ, R2.H0_H0 ;  /* 0x20000002ff007230 */ /* 0x004fca0000004100 */
[----:B------:R-:W-:-:S04]  /*eb00*/  FMUL.FTZ R0, R0, 1 ;  /* 0x3f80000000007820 */ /* 0x000fc80000410000 */
[----:B------:R0:W2:Y:S01]  /*eb10*/  F2F.F64.F32 R38, R0 ;  /* 0x0000000000267310 */ /* 0x0000a20000201800 */
[----:B------:R-:W-:Y:S05]  /*eb20*/  BRA `(.L_x_25974) ;  /* 0x00000b2000007947 */ /* 0x000fea0003800000 */
.L_x_25979:
[----:B------:R0:W5:Y:S01]  /*eb30*/  LDG.E.64 R38, [R2.64] ;  /* 0x0000002402267981 */ /* 0x000162000c1e1b00 */
[----:B------:R-:W-:Y:S05]  /*eb40*/  BRA `(.L_x_25974) ;  /* 0x00000b0000007947 */ /* 0x000fea0003800000 */
.L_x_25969:
        /* <DEDUP_REMOVED lines=13> */
.L_x_25983:
[----:B------:R0:W5:Y:S01]  /*ec20*/  LDG.E.64 R38, [R2.64] ;  /* 0x0000002402267981 */ /* 0x000162000c1e1b00 */
[----:B------:R-:W-:Y:S05]  /*ec30*/  BRA `(.L_x_25974) ;  /* 0x00000a1000007947 */ /* 0x000fea0003800000 */
.L_x_25982:
        /* <DEDUP_REMOVED lines=28> */
.L_x_25985:
        /* <DEDUP_REMOVED lines=15> */
.L_x_25984:
[----:B------:R-:W2:Y:S02]  /*eef0*/  LDG.E.U16 R0, [R2.64] ;  /* 0x0000002402007981 */ /* 0x000ea4000c1e1500 */
[----:B--2---:R-:W-:-:S05]  /*ef00*/  PRMT R0, RZ, 0x5410, R0 ;  /* 0x00005410ff007816 */ /* 0x004fca0000000000 */
[----:B------:R-:W-:-:S04]  /*ef10*/  FMUL.FTZ R0, R0, 1 ;  /* 0x3f80000000007820 */ /* 0x000fc80000410000 */
[----:B------:R0:W2:Y:S01]  /*ef20*/  F2F.F64.F32 R38, R0 ;  /* 0x0000000000267310 */ /* 0x0000a20000201800 */
[----:B------:R-:W-:Y:S05]  /*ef30*/  BRA `(.L_x_25974) ;  /* 0x0000071000007947 */ /* 0x000fea0003800000 */
.L_x_25981:
        /* <DEDUP_REMOVED lines=11> */
.L_x_25988:
        /* <DEDUP_REMOVED lines=21> */
.L_x_25992:
[----:B------:R-:W-:Y:S05]  /*f140*/  BSYNC B1 ;  /* 0x0000000000017941 */ /* 0x000fea0003800000 */
.L_x_25991:
[----:B------:R-:W-:Y:S01]  /*f150*/  LEA R3, R0, 0x3b800000, 0x17 ;  /* 0x3b80000000037811 */ /* 0x000fe200078eb8ff */
[----:B------:R-:W-:-:S05]  /*f160*/  IMAD.SHL.U32 R0, R2, 0x100000, RZ ;  /* 0x0010000002007824 */ /* 0x000fca00078e00ff */
[----:B------:R-:W-:Y:S02]  /*f170*/  LOP3.LUT R0, R3, R0, R4, 0xfe, !PT ;  /* 0x0000000003007212 */ /* 0x000fe400078efe04 */
.L_x_25990:
[----:B------:R-:W-:Y:S05]  /*f180*/  BSYNC B0 ;  /* 0x0000000000007941 */ /* 0x000fea0003800000 */
.L_x_25989:
[----:B------:R-:W-:-:S04]  /*f190*/  FMUL.FTZ R0, R0, 1 ;  /* 0x3f80000000007820 */ /* 0x000fc80000410000 */
[----:B------:R0:W2:Y:S01]  /*f1a0*/  F2F.F64.F32 R38, R0 ;  /* 0x0000000000267310 */ /* 0x0000a20000201800 */
[----:B------:R-:W-:Y:S05]  /*f1b0*/  BRA `(.L_x_25974) ;  /* 0x0000049000007947 */ /* 0x000fea0003800000 */
.L_x_25987:
        /* <DEDUP_REMOVED lines=21> */
.L_x_25996:
[----:B------:R-:W-:Y:S05]  /*f310*/  BSYNC B1 ;  /* 0x0000000000017941 */ /* 0x000fea0003800000 */
.L_x_25995:
[----:B------:R-:W-:Y:S01]  /*f320*/  LEA R3, R0, 0x37800000, 0x17 ;  /* 0x3780000000037811 */ /* 0x000fe200078eb8ff */
[----:B------:R-:W-:-:S05]  /*f330*/  IMAD.SHL.U32 R0, R2, 0x200000, RZ ;  /* 0x0020000002007824 */ /* 0x000fca00078e00ff */
[----:B------:R-:W-:Y:S02]  /*f340*/  LOP3.LUT R0, R3, R0, R4, 0xfe, !PT ;  /* 0x0000000003007212 */ /* 0x000fe400078efe04 */
.L_x_25994:
[----:B------:R-:W-:Y:S05]  /*f350*/  BSYNC B0 ;  /* 0x0000000000007941 */ /* 0x000fea0003800000 */
.L_x_25993:
[----:B------:R-:W-:-:S04]  /*f360*/  FMUL.FTZ R0, R0, 1 ;  /* 0x3f80000000007820 */ /* 0x000fc80000410000 */
[----:B------:R0:W2:Y:S01]  /*f370*/  F2F.F64.F32 R38, R0 ;  /* 0x0000000000267310 */ /* 0x0000a20000201800 */
[----:B------:R-:W-:Y:S05]  /*f380*/  BRA `(.L_x_25974) ;  /* 0x000002c000007947 */ /* 0x000fea0003800000 */
.L_x_25986:
        /* <DEDUP_REMOVED lines=14> */
.L_x_26000:
[----:B------:R-:W-:Y:S05]  /*f470*/  BSYNC B0 ;  /* 0x0000000000007941 */ /* 0x000fea0003800000 */
.L_x_25999:
[----:B------:R-:W-:-:S04]  /*f480*/  FMUL.FTZ R0, R0, 1 ;  /* 0x3f80000000007820 */ /* 0x000fc80000410000 */
[----:B------:R0:W2:Y:S01]  /*f490*/  F2F.F64.F32 R38, R0 ;  /* 0x0000000000267310 */ /* 0x0000a20000201800 */
[----:B------:R-:W-:Y:S05]  /*f4a0*/  BRA `(.L_x_25974) ;  /* 0x000001a000007947 */ /* 0x000fea0003800000 */
.L_x_25973:
        /* <DEDUP_REMOVED lines=21> */
.L_x_25998:
[----:B------:R-:W2:Y:S02]  /*f600*/  LDG.E.64 R38, [R2.64] ;  /* 0x0000002402267981 */ /* 0x000ea4000c1e1b00 */
[----:B--2---:R-:W0:Y:S01]  /*f610*/  I2F.F64.U64 R38, R38 ;  /* 0x0000002600267312 */ /* 0x004e220000301800 */
[----:B------:R-:W-:Y:S05]  /*f620*/  BRA `(.L_x_25974) ;  /* 0x0000002000007947 */ /* 0x000fea0003800000 */
.L_x_25997:
[----:B------:R-:W2:Y:S02]  /*f630*/  LDG.E R2, [R2.64] ;  /* 0x0000002402027981 */ /* 0x000ea4000c1e1900 */
[----:B--2---:R0:W2:Y:S02]  /*f640*/  I2F.F64.U32 R38, R2 ;  /* 0x0000000200267312 */ /* 0x0040a40000201800 */
.L_x_25974:
        /* <DEDUP_REMOVED lines=18> */
.L_x_26004:
[----:B----4-:R-:W4:Y:S02]  /*f770*/  LDG.E.U8 R2, [R2.64] ;  /* 0x0000002402027981 */ /* 0x010f24000c1e1100 */
[----:B----4-:R0:W4:Y:S01]  /*f780*/  I2F.F64.U16 R40, R2 ;  /* 0x0000000200287312 */ /* 0x0101220000101800 */
[----:B------:R-:W-:Y:S05]  /*f790*/  BRA `(.L_x_26006) ;  /* 0x00000df000007947 */ /* 0x000fea0003800000 */
.L_x_26003:
        /* <DEDUP_REMOVED lines=9> */
.L_x_26008:
[----:B----4-:R-:W4:Y:S02]  /*f830*/  LDG.E R2, [R2.64] ;  /* 0x0000002402027981 */ /* 0x010f24000c1e1900 */
[----:B----4-:R0:W4:Y:S01]  /*f840*/  I2F.F64 R40, R2 ;  /* 0x0000000200287312 */ /* 0x0101220000201c00 */
[----:B------:R-:W-:Y:S05]  /*f850*/  BRA `(.L_x_26006) ;  /* 0x00000d3000007947 */ /* 0x000fea0003800000 */
.L_x_26007:
[----:B----4-:R-:W4:Y:S02]  /*f860*/  LDG.E.U16 R2, [R2.64] ;  /* 0x0000002402027981 */ /* 0x010f24000c1e1500 */
[----:B----4-:R0:W4:Y:S01]  /*f870*/  I2F.F64.S16 R40, R2 ;  /* 0x0000000200287312 */ /* 0x0101220000101c00 */
[----:B------:R-:W-:Y:S05]  /*f880*/  BRA `(.L_x_26006) ;  /* 0x00000d0000007947 */ /* 0x000fea0003800000 */
.L_x_26002:
        /* <DEDUP_REMOVED lines=10> */
.L_x_26010:
[----:B----4-:R-:W4:Y:S02]  /*f930*/  LDG.E.U16 R0, [R2.64] ;  /* 0x0000002402007981 */ /* 0x010f24000c1e1500 */
[----:B----4-:R-:W-:-:S05]  /*f940*/  HADD2.F32 R0, -RZ, R0.H0_H0 ;  /* 0x20000000ff007230 */ /* 0x010fca0000004100 */
[----:B------:R-:W-:-:S04]  /*f950*/  FMUL.FTZ R0, R0, 1 ;  /* 0x3f80000000007820 */ /* 0x000fc80000410000 */
[----:B------:R0:W4:Y:S01]  /*f960*/  F2F.F64.F32 R40, R0 ;  /* 0x0000000000287310 */ /* 0x0001220000201800 */
[----:B------:R-:W-:Y:S05]  /*f970*/  BRA `(.L_x_26006) ;  /* 0x00000c1000007947 */ /* 0x000fea0003800000 */
.L_x_26009:
        /* <DEDUP_REMOVED lines=10> */
.L_x_26012:
[----:B----4-:R-:W4:Y:S02]  /*fa20*/  LDG.E.U16 R2, [R2.64] ;  /* 0x0000002402027981 */ /* 0x010f24000c1e1500 */
[----:B----4-:R-:W-:-:S05]  /*fa30*/  HADD2.F32 R0, -RZ, R2.H0_H0 ;  /* 0x20000002ff007230 */ /* 0x010fca0000004100 */
[----:B------:R-:W-:-:S04]  /*fa40*/  FMUL.FTZ R0, R0, 1 ;  /* 0x3f80000000007820 */ /* 0x000fc80000410000 */
[----:B------:R0:W4:Y:S01]  /*fa50*/  F2F.F64.F32 R40, R0 ;  /* 0x0000000000287310 */ /* 0x0001220000201800 */
[----:B------:R-:W-:Y:S05]  /*fa60*/  BRA `(.L_x_26006) ;  /* 0x00000b2000007947 */ /* 0x000fea0003800000 */
.L_x_26011:
[----:B------:R0:W5:Y:S01]  /*fa70*/  LDG.E.64 R40, [R2.64] ;  /* 0x0000002402287981 */ /* 0x000162000c1e1b00 */
[----:B------:R-:W-:Y:S05]  /*fa80*/  BRA `(.L_x_26006) ;  /* 0x00000b0000007947 */ /* 0x000fea0003800000 */
.L_x_26001:
        /* <DEDUP_REMOVED lines=13> */
.L_x_26015:
[----:B------:R0:W5:Y:S01]  /*fb60*/  LDG.E.64 R40, [R2.64] ;  /* 0x0000002402287981 */ /* 0x000162000c1e1b00 */
[----:B------:R-:W-:Y:S05]  /*fb70*/  BRA `(.L_x_26006) ;  /* 0x00000a1000007947 */ /* 0x000fea0003800000 */
.L_x_26014:
        /* <DEDUP_REMOVED lines=28> */
.L_x_26017:
        /* <DEDUP_REMOVED lines=15> */
.L_x_26016:
[----:B----4-:R-:W4:Y:S02]  /*fe30*/  LDG.E.U16 R0, [R2.64] ;  /* 0x0000002402007981 */ /* 0x010f24000c1e1500 */
[----:B----4-:R-:W-:-:S05]  /*fe40*/  PRMT R0, RZ, 0x5410, R0 ;  /* 0x00005410ff007816 */ /* 0x010fca0000000000 */
[----:B------:R-:W-:-:S04]  /*fe50*/  FMUL.FTZ R0, R0, 1 ;  /* 0x3f80000000007820 */ /* 0x000fc80000410000 */
[----:B------:R0:W4:Y:S01]  /*fe60*/  F2F.F64.F32 R40, R0 ;  /* 0x0000000000287310 */ /* 0x0001220000201800 */
[----:B------:R-:W-:Y:S05]  /*fe70*/  BRA `(.L_x_26006) ;  /* 0x0000071000007947 */ /* 0x000fea0003800000 */
.L_x_26013:
        /* <DEDUP_REMOVED lines=11> */
.L_x_26020:
        /* <DEDUP_REMOVED lines=21> */
.L_x_26024:
[----:B------:R-:W-:Y:S05]  /*10080*/  BSYNC B1 ;  /* 0x0000000000017941 */ /* 0x000fea0003800000 */
.L_x_26023:
[----:B------:R-:W-:Y:S01]  /*10090*/  LEA R3, R0, 0x3b800000, 0x17 ;  /* 0x3b80000000037811 */ /* 0x000fe200078eb8ff */
[----:B------:R-:W-:-:S05]  /*100a0*/  IMAD.SHL.U32 R0, R2, 0x100000, RZ ;  /* 0x0010000002007824 */ /* 0x000fca00078e00ff */
[----:B------:R-:W-:Y:S02]  /*100b0*/  LOP3.LUT R0, R3, R0, R4, 0xfe, !PT ;  /* 0x0000000003007212 */ /* 0x000fe400078efe04 */
.L_x_26022:
[----:B------:R-:W-:Y:S05]  /*100c0*/  BSYNC B0 ;  /* 0x0000000000007941 */ /* 0x000fea0003800000 */
.L_x_26021:
[----:B------:R-:W-:-:S04]  /*100d0*/  FMUL.FTZ R0, R0, 1 ;  /* 0x3f80000000007820 */ /* 0x000fc80000410000 */
[----:B------:R0:W4:Y:S01]  /*100e0*/  F2F.F64.F32 R40, R0 ;  /* 0x0000000000287310 */ /* 0x0001220000201800 */
[----:B------:R-:W-:Y:S05]  /*100f0*/  BRA `(.L_x_26006) ;  /* 0x0000049000007947 */ /* 0x000fea0003800000 */
.L_x_26019:
        /* <DEDUP_REMOVED lines=21> */
.L_x_26028:
[----:B------:R-:W-:Y:S05]  /*10250*/  BSYNC B1 ;  /* 0x0000000000017941 */ /* 0x000fea0003800000 */
.L_x_26027:
[----:B------:R-:W-:Y:S01]  /*10260*/  LEA R3, R0, 0x37800000, 0x17 ;  /* 0x3780000000037811 */ /* 0x000fe200078eb8ff */
[----:B------:R-:W-:-:S05]  /*10270*/  IMAD.SHL.U32 R0, R2, 0x200000, RZ ;  /* 0x0020000002007824 */ /* 0x000fca00078e00ff */
[----:B------:R-:W-:Y:S02]  /*10280*/  LOP3.LUT R0, R3, R0, R4, 0xfe, !PT ;  /* 0x0000000003007212 */ /* 0x000fe400078efe04 */
.L_x_26026:
[----:B------:R-:W-:Y:S05]  /*10290*/  BSYNC B0 ;  /* 0x0000000000007941 */ /* 0x000fea0003800000 */
.L_x_26025:
[----:B------:R-:W-:-:S04]  /*102a0*/  FMUL.FTZ R0, R0, 1 ;  /* 0x3f80000000007820 */ /* 0x000fc80000410000 */
[----:B------:R0:W4:Y:S01]  /*102b0*/  F2F.F64.F32 R40, R0 ;  /* 0x0000000000287310 */ /* 0x0001220000201800 */
[----:B------:R-:W-:Y:S05]  /*102c0*/  BRA `(.L_x_26006) ;  /* 0x000002c000007947 */ /* 0x000fea0003800000 */
.L_x_26018:
        /* <DEDUP_REMOVED lines=14> */
.L_x_26032:
[----:B------:R-:W-:Y:S05]  /*103b0*/  BSYNC B0 ;  /* 0x0000000000007941 */ /* 0x000fea0003800000 */
.L_x_26031:
[----:B------:R-:W-:-:S04]  /*103c0*/  FMUL.FTZ R0, R0, 1 ;  /* 0x3f80000000007820 */ /* 0x000fc80000410000 */
[----:B------:R0:W4:Y:S01]  /*103d0*/  F2F.F64.F32 R40, R0 ;  /* 0x0000000000287310 */ /* 0x0001220000201800 */
[----:B------:R-:W-:Y:S05]  /*103e0*/  BRA `(.L_x_26006) ;  /* 0x000001a000007947 */ /* 0x000fea0003800000 */
.L_x_26005:
        /* <DEDUP_REMOVED lines=21> */
.L_x_26030:
[----:B----4-:R-:W4:Y:S02]  /*10540*/  LDG.E.64 R40, [R2.64] ;  /* 0x0000002402287981 */ /* 0x010f24000c1e1b00 */
[----:B----4-:R-:W0:Y:S01]  /*10550*/  I2F.F64.U64 R40, R40 ;  /* 0x0000002800287312 */ /* 0x010e220000301800 */
[----:B------:R-:W-:Y:S05]  /*10560*/  BRA `(.L_x_26006) ;  /* 0x0000002000007947 */ /* 0x000fea0003800000 */
.L_x_26029:
[----:B----4-:R-:W4:Y:S02]  /*10570*/  LDG.E R2, [R2.64] ;  /* 0x0000002402027981 */ /* 0x010f24000c1e1900 */
[----:B----4-:R0:W4:Y:S02]  /*10580*/  I2F.F64.U32 R40, R2 ;  /* 0x0000000200287312 */ /* 0x0101240000201800 */
.L_x_26006:
        /* <DEDUP_REMOVED lines=18> */
.L_x_26036:
[----:B----4-:R-:W4:Y:S02]  /*106b0*/  LDG.E.U8 R2, [R2.64] ;  /* 0x0000002402027981 */ /* 0x010f24000c1e1100 */
[----:B----4-:R0:W4:Y:S01]  /*106c0*/  I2F.F64.U16 R42, R2 ;  /* 0x00000002002a7312 */ /* 0x0101220000101800 */
[----:B------:R-:W-:Y:S05]  /*106d0*/  BRA `(.L_x_26038) ;  /* 0x00000df000007947 */ /* 0x000fea0003800000 */
.L_x_26035:
        /* <DEDUP_REMOVED lines=9> */
.L_x_26040:
[----:B----4-:R-:W4:Y:S02]  /*10770*/  LDG.E R2, [R2.64] ;  /* 0x0000002402027981 */ /* 0x010f24000c1e1900 */
[----:B----4-:R0:W4:Y:S01]  /*10780*/  I2F.F64 R42, R2 ;  /* 0x00000002002a7312 */ /* 0x0101220000201c00 */
[----:B------:R-:W-:Y:S05]  /*10790*/  BRA `(.L_x_26038) ;  /* 0x00000d3000007947 */ /* 0x000fea0003800000 */
.L_x_26039:
[----:B----4-:R-:W4:Y:S02]  /*107a0*/  LDG.E.U16 R2, [R2.64] ;  /* 0x0000002402027981 */ /* 0x010f24000c1e1500 */
[----:B----4-:R0:W4:Y:S01]  /*107b0*/  I2F.F64.S16 R42, R2 ;  /* 0x00000002002a7312 */ /* 0x0101220000101c00 */
[----:B------:R-:W-:Y:S05]  /*107c0*/  BRA `(.L_x_26038) ;  /* 0x00000d0000007947 */ /* 0x000fea0003800000 */
.L_x_26034:
        /* <DEDUP_REMOVED lines=10> */
.L_x_26042:
[----:B----4-:R-:W4:Y:S02]  /*10870*/  LDG.E.U16 R0, [R2.64] ;  /* 0x0000002402007981 */ /* 0x010f24000c1e1500 */
[----:B----4-:R-:W-:-:S05]  /*10880*/  HADD2.F32 R0, -RZ, R0.H0_H0 ;  /* 0x20000000ff007230 */ /* 0x010fca0000004100 */
[----:B------:R-:W-:-:S04]  /*10890*/  FMUL.FTZ R0, R0, 1 ;  /* 0x3f80000000007820 */ /* 0x000fc80000410000 */
[----:B------:R0:W4:Y:S01]  /*108a0*/  F2F.F64.F32 R42, R0 ;  /* 0x00000000002a7310 */ /* 0x0001220000201800 */
[----:B------:R-:W-:Y:S05]  /*108b0*/  BRA `(.L_x_26038) ;  /* 0x00000c1000007947 */ /* 0x000fea0003800000 */
.L_x_26041:
        /* <DEDUP_REMOVED lines=10> */
.L_x_26044:
[----:B----4-:R-:W4:Y:S02]  /*10960*/  LDG.E.U16 R2, [R2.64] ;  /* 0x0000002402027981 */ /* 0x010f24000c1e1500 */
[----:B----4-:R-:W-:-:S05]  /*10970*/  HADD2.F32 R0, -RZ, R2.H0_H0 ;  /* 0x20000002ff007230 */ /* 0x010fca0000004100 */
[----:B------:R-:W-:-:S04]  /*10980*/  FMUL.FTZ R0, R0, 1 ;  /* 0x3f80000000007820 */ /* 0x000fc80000410000 */
[----:B------:R0:W4:Y:S01]  /*10990*/  F2F.F64.F32 R42, R0 ;  /* 0x00000000002a7310 */ /* 0x0001220000201800 */
[----:B------:R-:W-:Y:S05]  /*109a0*/  BRA `(.L_x_26038) ;  /* 0x00000b2000007947 */ /* 0x000fea0003800000 */
.L_x_26043:
[----:B------:R0:W5:Y:S01]  /*109b0*/  LDG.E.64 R42, [R2.64] ;  /* 0x00000024022a7981 */ /* 0x000162000c1e1b00 */
[----:B------:R-:W-:Y:S05]  /*109c0*/  BRA `(.L_x_26038) ;  /* 0x00000b0000007947 */ /* 0x000fea0003800000 */
.L_x_26033:
        /* <DEDUP_REMOVED lines=13> */
.L_x_26047:
[----:B------:R0:W5:Y:S01]  /*10aa0*/  LDG.E.64 R42, [R2.64] ;  /* 0x00000024022a7981 */ /* 0x000162000c1e1b00 */
[----:B------:R-:W-:Y:S05]  /*10ab0*/  BRA `(.L_x_26038) ;  /* 0x00000a1000007947 */ /* 0x000fea0003800000 */
.L_x_26046:
        /* <DEDUP_REMOVED lines=28> */
.L_x_26049:
        /* <DEDUP_REMOVED lines=15> */
.L_x_26048:
[----:B----4-:R-:W4:Y:S02]  /*10d70*/  LDG.E.U16 R0, [R2.64] ;  /* 0x0000002402007981 */ /* 0x010f24000c1e1500 */
[----:B----4-:R-:W-:-:S05]  /*10d80*/  PRMT R0, RZ, 0x5410, R0 ;  /* 0x00005410ff007816 */ /* 0x010fca0000000000 */
[----:B------:R-:W-:-:S04]  /*10d90*/  FMUL.FTZ R0, R0, 1 ;  /* 0x3f80000000007820 */ /* 0x000fc80000410000 */
[----:B------:R0:W4:Y:S01]  /*10da0*/  F2F.F64.F32 R42, R0 ;  /* 0x00000000002a7310 */ /* 0x0001220000201800 */
[----:B------:R-:W-:Y:S05]  /*10db0*/  BRA `(.L_x_26038) ;  /* 0x0000071000007947 */ /* 0x000fea0003800000 */
.L_x_26045:
        /* <DEDUP_REMOVED lines=11> */
.L_x_26052:
        /* <DEDUP_REMOVED lines=21> */
.L_x_26056:
[----:B------:R-:W-:Y:S05]  /*10fc0*/  BSYNC B1 ;  /* 0x0000000000017941 */ /* 0x000fea0003800000 */
.L_x_26055:
[----:B------:R-:W-:Y:S01]  /*10fd0*/  LEA R3, R0, 0x3b800000, 0x17 ;  /* 0x3b80000000037811 */ /* 0x000fe200078eb8ff */
[----:B------:R-:W-:-:S05]  /*10fe0*/  IMAD.SHL.U32 R0, R2, 0x100000, RZ ;  /* 0x0010000002007824 */ /* 0x000fca00078e00ff */
[----:B------:R-:W-:Y:S02]  /*10ff0*/  LOP3.LUT R0, R3, R0, R4, 0xfe, !PT ;  /* 0x0000000003007212 */ /* 0x000fe400078efe04 */
.L_x_26054:
[----:B------:R-:W-:Y:S05]  /*11000*/  BSYNC B0 ;  /* 0x0000000000007941 */ /* 0x000fea0003800000 */
.L_x_26053:
[----:B------:R-:W-:-:S04]  /*11010*/  FMUL.FTZ R0, R0, 1 ;  /* 0x3f80000000007820 */ /* 0x000fc80000410000 */
[----:B------:R0:W4:Y:S01]  /*11020*/  F2F.F64.F32 R42, R0 ;  /* 0x00000000002a7310 */ /* 0x0001220000201800 */
[----:B------:R-:W-:Y:S05]  /*11030*/  BRA `(.L_x_26038) ;  /* 0x0000049000007947 */ /* 0x000fea0003800000 */
.L_x_26051:
        /* <DEDUP_REMOVED lines=21> */
.L_x_26060:
[----:B------:R-:W-:Y:S05]  /*11190*/  BSYNC B1 ;  /* 0x0000000000017941 */ /* 0x000fea0003800000 */
.L_x_26059:
[----:B------:R-:W-:Y:S01]  /*111a0*/  LEA R3, R0, 0x37800000, 0x17 ;  /* 0x3780000000037811 */ /* 0x000fe200078eb8ff */
[----:B------:R-:W-:-:S05]  /*111b0*/  IMAD.SHL.U32 R0, R2, 0x200000, RZ ;  /* 0x0020000002007824 */ /* 0x000fca00078e00ff */
[----:B------:R-:W-:Y:S02]  /*111c0*/  LOP3.LUT R0, R3, R0, R4, 0xfe, !PT ;  /* 0x0000000003007212 */ /* 0x000fe400078efe04 */
.L_x_26058:
[----:B------:R-:W-:Y:S05]  /*111d0*/  BSYNC B0 ;  /* 0x0000000000007941 */ /* 0x000fea0003800000 */
.L_x_26057:
[----:B------:R-:W-:-:S04]  /*111e0*/  FMUL.FTZ R0, R0, 1 ;  /* 0x3f80000000007820 */ /* 0x000fc80000410000 */
[----:B------:R0:W4:Y:S01]  /*111f0*/  F2F.F64.F32 R42, R0 ;  /* 0x00000000002a7310 */ /* 0x0001220000201800 */
[----:B------:R-:W-:Y:S05]  /*11200*/  BRA `(.L_x_26038) ;  /* 0x000002c000007947 */ /* 0x000fea0003800000 */
.L_x_26050:
        /* <DEDUP_REMOVED lines=14> */
.L_x_26064:
[----:B------:R-:W-:Y:S05]  /*112f0*/  BSYNC B0 ;  /* 0x0000000000007941 */ /* 0x000fea0003800000 */
.L_x_26063:
[----:B------:R-:W-:-:S04]  /*11300*/  FMUL.FTZ R0, R0, 1 ;  /* 0x3f80000000007820 */ /* 0x000fc80000410000 */
[----:B------:R0:W4:Y:S01]  /*11310*/  F2F.F64.F32 R42, R0 ;  /* 0x00000000002a7310 */ /* 0x0001220000201800 */
[----:B------:R-:W-:Y:S05]  /*11320*/  BRA `(.L_x_26038) ;  /* 0x000001a000007947 */ /* 0x000fea0003800000 */
.L_x_26037:
        /* <DEDUP_REMOVED lines=21> */
.L_x_26062:
[----:B----4-:R-:W4:Y:S02]  /*11480*/  LDG.E.64 R42, [R2.64] ;  /* 0x00000024022a7981 */ /* 0x010f24000c1e1b00 */
[----:B----4-:R-:W0:Y:S01]  /*11490*/  I2F.F64.U64 R42, R42 ;  /* 0x0000002a002a7312 */ /* 0x010e220000301800 */
[----:B------:R-:W-:Y:S05]  /*114a0*/  BRA `(.L_x_26038) ;  /* 0x0000002000007947 */ /* 0x000fea0003800000 */
.L_x_26061:
[----:B----4-:R-:W4:Y:S02]  /*114b0*/  LDG.E R2, [R2.64] ;  /* 0x0000002402027981 */ /* 0x010f24000c1e1900 */
[----:B----4-:R0:W4:Y:S02]  /*114c0*/  I2F.F64.U32 R42, R2 ;  /* 0x00000002002a7312 */ /* 0x0101240000201800 */
.L_x_26038:
        /* <DEDUP_REMOVED lines=18> */
.L_x_26068:
[----:B----4-:R-:W4:Y:S02]  /*115f0*/  LDG.E.U8 R2, [R2.64] ;  /* 0x0000002402027981 */ /* 0x010f24000c1e1100 */
[----:B----4-:R0:W4:Y:S01]  /*11600*/  I2F.F64.U16 R44, R2 ;  /* 0x00000002002c7312 */ /* 0x0101220000101800 */
[----:B------:R-:W-:Y:S05]  /*11610*/  BRA `(.L_x_26070) ;  /* 0x00000df000007947 */ /* 0x000fea0003800000 */
.L_x_26067:
        /* <DEDUP_REMOVED lines=9> */
.L_x_26072:
[----:B----4-:R-:W4:Y:S02]  /*116b0*/  LDG.E R2, [R2.64] ;  /* 0x0000002402027981 */ /* 0x010f24000c1e1900 */
[----:B----4-:R0:W4:Y:S01]  /*116c0*/  I2F.F64 R44, R2 ;  /* 0x00000002002c7312 */ /* 0x0101220000201c00 */
[----:B------:R-:W-:Y:S05]  /*116d0*/  BRA `(.L_x_26070) ;  /* 0x00000d3000007947 */ /* 0x000fea0003800000 */
.L_x_26071:
[----:B----4-:R-:W4:Y:S02]  /*116e0*/  LDG.E.U16 R2, [R2.64] ;  /* 0x0000002402027981 */ /* 0x010f24000c1e1500 */
[----:B----4-:R0:W4:Y:S01]  /*116f0*/  I2F.F64.S16 R44, R2 ;  /* 0x00000002002c7312 */ /* 0x0101220000101c00 */
[----:B------:R-:W-:Y:S05]  /*11700*/  BRA `(.L_x_26070) ;  /* 0x00000d0000007947 */ /* 0x000fea0003800000 */
.L_x_26066:
        /* <DEDUP_REMOVED lines=10> */
.L_x_26074:
[----:B----4-:R-:W4:Y:S02]  /*117b0*/  LDG.E.U16 R0, [R2.64] ;  /* 0x0000002402007981 */ /* 0x010f24000c1e1500 */
[----:B----4-:R-:W-:-:S05]  /*117c0*/  HADD2.F32 R0, -RZ, R0.H0_H0 ;  /* 0x20000000ff007230 */ /* 0x010fca0000004100 */
[----:B------:R-:W-:-:S04]  /*117d0*/  FMUL.FTZ R0, R0, 1 ;  /* 0x3f80000000007820 */ /* 0x000fc80000410000 */
[----:B------:R0:W4:Y:S01]  /*117e0*/  F2F.F64.F32 R44, R0 ;  /* 0x00000000002c7310 */ /* 0x0001220000201800 */
[----:B------:R-:W-:Y:S05]  /*117f0*/  BRA `(.L_x_26070) ;  /* 0x00000c1000007947 */ /* 0x000fea0003800000 */
.L_x_26073:
        /* <DEDUP_REMOVED lines=10> */
.L_x_26076:
[----:B----4-:R-:W4:Y:S02]  /*118a0*/  LDG.E.U16 R2, [R2.64] ;  /* 0x0000002402027981 */ /* 0x010f24000c1e1500 */
[----:B----4-:R-:W-:-:S05]  /*118b0*/  HADD2.F32 R0, -RZ, R2.H0_H0 ;  /* 0x20000002ff007230 */ /* 0x010fca0000004100 */
[----:B------:R-:W-:-:S04]  /*118c0*/  FMUL.FTZ R0, R0, 1 ;  /* 0x3f80000000007820 */ /* 0x000fc80000410000 */
[----:B------:R0:W4:Y:S01]  /*118d0*/  F2F.F64.F32 R44, R0 ;  /* 0x00000000002c7310 */ /* 0x0001220000201800 */
[----:B------:R-:W-:Y:S05]  /*118e0*/  BRA `(.L_x_26070) ;  /* 0x00000b2000007947 */ /* 0x000fea0003800000 */
.L_x_26075:
[----:B------:R0:W5:Y:S01]  /*118f0*/  LDG.E.64 R44, [R2.64] ;  /* 0x00000024022c7981 */ /* 0x000162000c1e1b00 */
[----:B------:R-:W-:Y:S05]  /*11900*/  BRA `(.L_x_26070) ;  /* 0x00000b0000007947 */ /* 0x000fea0003800000 */
.L_x_26065:
        /* <DEDUP_REMOVED lines=13> */
.L_x_26079:
[----:B------:R0:W5:Y:S01]  /*119e0*/  LDG.E.64 R44, [R2.64] ;  /* 0x00000024022c7981 */ /* 0x000162000c1e1b00 */
[----:B------:R-:W-:Y:S05]  /*119f0*/  BRA `(.L_x_26070) ;  /* 0x00000a1000007947 */ /* 0x000fea0003800000 */
.L_x_26078:
        /* <DEDUP_REMOVED lines=28> */
.L_x_26081:
        /* <DEDUP_REMOVED lines=15> */
.L_x_26080:
[----:B----4-:R-:W4:Y:S02]  /*11cb0*/  LDG.E.U16 R0, [R2.64] ;  /* 0x0000002402007981 */ /* 0x010f24000c1e1500 */
[----:B----4-:R-:W-:-:S05]  /*11cc0*/  PRMT R0, RZ, 0x5410, R0 ;  /* 0x00005410ff007816 */ /* 0x010fca0000000000 */
[----:B------:R-:W-:-:S04]  /*11cd0*/  FMUL.FTZ R0, R0, 1 ;  /* 0x3f80000000007820 */ /* 0x000fc80000410000 */
[----:B------:R0:W4:Y:S01]  /*11ce0*/  F2F.F64.F32 R44, R0 ;  /* 0x00000000002c7310 */ /* 0x0001220000201800 */
[----:B------:R-:W-:Y:S05]  /*11cf0*/  BRA `(.L_x_26070) ;  /* 0x0000071000007947 */ /* 0x000fea0003800000 */
.L_x_26077:
        /* <DEDUP_REMOVED lines=11> */
.L_x_26084:
        /* <DEDUP_REMOVED lines=21> */
.L_x_26088:
[----:B------:R-:W-:Y:S05]  /*11f00*/  BSYNC B1 ;  /* 0x0000000000017941 */ /* 0x000fea0003800000 */
.L_x_26087:
[----:B------:R-:W-:Y:S01]  /*11f10*/  LEA R3, R0, 0x3b800000, 0x17 ;  /* 0x3b80000000037811 */ /* 0x000fe200078eb8ff */
[----:B------:R-:W-:-:S05]  /*11f20*/  IMAD.SHL.U32 R0, R2, 0x100000, RZ ;  /* 0x0010000002007824 */ /* 0x000fca00078e00ff */
[----:B------:R-:W-:Y:S02]  /*11f30*/  LOP3.LUT R0, R3, R0, R4, 0xfe, !PT ;  /* 0x0000000003007212 */ /* 0x000fe400078efe04 */
.L_x_26086:
[----:B------:R-:W-:Y:S05]  /*11f40*/  BSYNC B0 ;  /* 0x0000000000007941 */ /* 0x000fea0003800000 */
.L_x_26085:
[----:B------:R-:W-:-:S04]  /*11f50*/  FMUL.FTZ R0, R0, 1 ;  /* 0x3f80000000007820 */ /* 0x000fc80000410000 */
[----:B------:R0:W4:Y:S01]  /*11f60*/  F2F.F64.F32 R44, R0 ;  /* 0x00000000002c7310 */ /* 0x0001220000201800 */
[----:B------:R-:W-:Y:S05]  /*11f70*/  BRA `(.L_x_26070) ;  /* 0x0000049000007947 */ /* 0x000fea0003800000 */
.L_x_26083:
        /* <DEDUP_REMOVED lines=21> */
.L_x_26092:
[----:B------:R-:W-:Y:S05]  /*120d0*/  BSYNC B1 ;  /* 0x0000000000017941 */ /* 0x000fea0003800000 */
.L_x_26091:
[----:B------:R-:W-:Y:S01]  /*120e0*/  LEA R3, R0, 0x37800000, 0x17 ;  /* 0x3780000000037811 */ /* 0x000fe200078eb8ff */
[----:B------:R-:W-:-:S05]  /*120f0*/  IMAD.SHL.U32 R0, R2, 0x200000, RZ ;  /* 0x0020000002007824 */ /* 0x000fca00078e00ff */
[----:B------:R-:W-:Y:S02]  /*12100*/  LOP3.LUT R0, R3, R0, R4, 0xfe, !PT ;  /* 0x0000000003007212 */ /* 0x000fe400078efe04 */
.L_x_26090:
[----:B------:R-:W-:Y:S05]  /*12110*/  BSYNC B0 ;  /* 0x0000000000007941 */ /* 0x000fea0003800000 */
.L_x_26089:
[----:B------:R-:W-:-:S04]  /*12120*/  FMUL.FTZ R0, R0, 1 ;  /* 0x3f80000000007820 */ /* 0x000fc80000410000 */
[----:B------:R0:W4:Y:S01]  /*12130*/  F2F.F64.F32 R44, R0 ;  /* 0x00000000002c7310 */ /* 0x0001220000201800 */
[----:B------:R-:W-:Y:S05]  /*12140*/  BRA `(.L_x_26070) ;  /* 0x000002c000007947 */ /* 0x000fea0003800000 */
.L_x_26082:
        /* <DEDUP_REMOVED lines=14> */
.L_x_26096:
[----:B------:R-:W-:Y:S05]  /*12230*/  BSYNC B0 ;  /* 0x0000000000007941 */ /* 0x000fea0003800000 */
.L_x_26095:
[----:B------:R-:W-:-:S04]  /*12240*/  FMUL.FTZ R0, R0, 1 ;  /* 0x3f80000000007820 */ /* 0x000fc80000410000 */
[----:B------:R0:W4:Y:S01]  /*12250*/  F2F.F64.F32 R44, R0 ;  /* 0x00000000002c7310 */ /* 0x0001220000201800 */
[----:B------:R-:W-:Y:S05]  /*12260*/  BRA `(.L_x_26070) ;  /* 0x000001a000007947 */ /* 0x000fea0003800000 */
.L_x_26069:
        /* <DEDUP_REMOVED lines=21> */
.L_x_26094:
[----:B----4-:R-:W4:Y:S02]  /*123c0*/  LDG.E.64 R44, [R2.64] ;  /* 0x00000024022c7981 */ /* 0x010f24000c1e1b00 */
[----:B----4-:R-:W0:Y:S01]  /*123d0*/  I2F.F64.U64 R44, R44 ;  /* 0x0000002c002c7312 */ /* 0x010e220000301800 */
[----:B------:R-:W-:Y:S05]  /*123e0*/  BRA `(.L_x_26070) ;  /* 0x0000002000007947 */ /* 0x000fea0003800000 */
.L_x_26093:
[----:B----4-:R-:W4:Y:S02]  /*123f0*/  LDG.E R2, [R2.64] ;  /* 0x0000002402027981 */ /* 0x010f24000c1e1900 */
[----:B----4-:R0:W4:Y:S02]  /*12400*/  I2F.F64.U32 R44, R2 ;  /* 0x00000002002c7312 */ /* 0x0101240000201800 */
.L_x_26070:
        /* <DEDUP_REMOVED lines=18> */
.L_x_26100:
[----:B----4-:R-:W4:Y:S02]  /*12530*/  LDG.E.U8 R2, [R2.64] ;  /* 0x0000002402027981 */ /* 0x010f24000c1e1100 */
[----:B----4-:R0:W4:Y:S01]  /*12540*/  I2F.F64.U16 R56, R2 ;  /* 0x0000000200387312 */ /* 0x0101220000101800 */
[----:B------:R-:W-:Y:S05]  /*12550*/  BRA `(.L_x_25968) ;  /* 0x00000de000007947 */ /* 0x000fea0003800000 */
.L_x_26099:
        /* <DEDUP_REMOVED lines=9> */
.L_x_26103:
[----:B----4-:R-:W4:Y:S02]  /*125f0*/  LDG.E R2, [R2.64] ;  /* 0x0000002402027981 */ /* 0x010f24000c1e1900 */
[----:B----4-:R0:W4:Y:S01]  /*12600*/  I2F.F64 R56, R2 ;  /* 0x0000000200387312 */ /* 0x0101220000201c00 */
[----:B------:R-:W-:Y:S05]  /*12610*/  BRA `(.L_x_25968) ;  /* 0x00000d2000007947 */ /* 0x000fea0003800000 */
.L_x_26102:
[----:B----4-:R-:W4:Y:S02]  /*12620*/  LDG.E.U16 R2, [R2.64] ;  /* 0x0000002402027981 */ /* 0x010f24000c1e1500 */
[----:B----4-:R0:W4:Y:S01]  /*12630*/  I2F.F64.S16 R56, R2 ;  /* 0x0000000200387312 */ /* 0x0101220000101c00 */
[----:B------:R-:W-:Y:S05]  /*12640*/  BRA `(.L_x_25968) ;  /* 0x00000cf000007947 */ /* 0x000fea0003800000 */
.L_x_26098:
        /* <DEDUP_REMOVED lines=10> */
.L_x_26105:
[----:B----4-:R-:W4:Y:S02]  /*126f0*/  LDG.E.U16 R0, [R2.64] ;  /* 0x0000002402007981 */ /* 0x010f24000c1e1500 */
[----:B----4-:R-:W-:-:S05]  /*12700*/  HADD2.F32 R0, -RZ, R0.H0_H0 ;  /* 0x20000000ff007230 */ /* 0x010fca0000004100 */
[----:B------:R-:W-:-:S04]  /*12710*/  FMUL.FTZ R0, R0, 1 ;  /* 0x3f80000000007820 */ /* 0x000fc80000410000 */
[----:B------:R0:W4:Y:S01]  /*12720*/  F2F.F64.F32 R56, R0 ;  /* 0x0000000000387310 */ /* 0x0001220000201800 */
[----:B------:R-:W-:Y:S05]  /*12730*/  BRA `(.L_x_25968) ;  /* 0x00000c0000007947 */ /* 0x000fea0003800000 */
.L_x_26104:
        /* <DEDUP_REMOVED lines=10> */
.L_x_26107:
[----:B----4-:R-:W4:Y:S02]  /*127e0*/  LDG.E.U16 R2, [R2.64] ;  /* 0x0000002402027981 */ /* 0x010f24000c1e1500 */
[----:B----4-:R-:W-:-:S05]  /*127f0*/  HADD2.F32 R0, -RZ, R2.H0_H0 ;  /* 0x20000002ff007230 */ /* 0x010fca0000004100 */
[----:B------:R-:W-:-:S04]  /*12800*/  FMUL.FTZ R0, R0, 1 ;  /* 0x3f80000000007820 */ /* 0x000fc80000410000 */
[----:B------:R0:W4:Y:S01]  /*12810*/  F2F.F64.F32 R56, R0 ;  /* 0x0000000000387310 */ /* 0x0001220000201800 */
[----:B------:R-:W-:Y:S05]  /*12820*/  BRA `(.L_x_25968) ;  /* 0x00000b1000007947 */ /* 0x000fea0003800000 */
.L_x_26106:
[----:B------:R0:W5:Y:S01]  /*12830*/  LDG.E.64 R56, [R2.64] ;  /* 0x0000002402387981 */ /* 0x000162000c1e1b00 */
[----:B------:R-:W-:Y:S05]  /*12840*/  BRA `(.L_x_25968) ;  /* 0x00000af000007947 */ /* 0x000fea0003800000 */
.L_x_26097:
        /* <DEDUP_REMOVED lines=13> */
.L_x_26110:
[----:B------:R0:W5:Y:S01]  /*12920*/  LDG.E.64 R56, [R2.64] ;  /* 0x0000002402387981 */ /* 0x000162000c1e1b00 */
[----:B------:R-:W-:Y:S05]  /*12930*/  BRA `(.L_x_25968) ;  /* 0x00000a0000007947 */ /* 0x000fea0003800000 */
.L_x_26109:
        /* <DEDUP_REMOVED lines=28> */
.L_x_26112:
        /* <DEDUP_REMOVED lines=15> */
.L_x_26111:
[----:B----4-:R-:W4:Y:S02]  /*12bf0*/  LDG.E.U16 R0, [R2.64] ;  /* 0x0000002402007981 */ /* 0x010f24000c1e1500 */
[----:B----4-:R-:W-:-:S05]  /*12c00*/  PRMT R0, RZ, 0x5410, R0 ;  /* 0x00005410ff007816 */ /* 0x010fca0000000000 */
[----:B------:R-:W-:-:S04]  /*12c10*/  FMUL.FTZ R0, R0, 1 ;  /* 0x3f80000000007820 */ /* 0x000fc80000410000 */
[----:B------:R0:W4:Y:S01]  /*12c20*/  F2F.F64.F32 R56, R0 ;  /* 0x0000000000387310 */ /* 0x0001220000201800 */
[----:B------:R-:W-:Y:S05]  /*12c30*/  BRA `(.L_x_25968) ;  /* 0x0000070000007947 */ /* 0x000fea0003800000 */
.L_x_26108:
        /* <DEDUP_REMOVED lines=11> */
.L_x_26115:
        /* <DEDUP_REMOVED lines=21> */
.L_x_26119:
[----:B------:R-:W-:Y:S05]  /*12e40*/  BSYNC B1 ;  /* 0x0000000000017941 */ /* 0x000fea0003800000 */
.L_x_26118:
[----:B------:R-:W-:Y:S01]  /*12e50*/  LEA R3, R0, 0x3b800000, 0x17 ;  /* 0x3b80000000037811 */ /* 0x000fe200078eb8ff */
[----:B------:R-:W-:-:S05]  /*12e60*/  IMAD.SHL.U32 R0, R2, 0x100000, RZ ;  /* 0x0010000002007824 */ /* 0x000fca00078e00ff */
[----:B------:R-:W-:Y:S02]  /*12e70*/  LOP3.LUT R0, R3, R0, R4, 0xfe, !PT ;  /* 0x0000000003007212 */ /* 0x000fe400078efe04 */
.L_x_26117:
[----:B------:R-:W-:Y:S05]  /*12e80*/  BSYNC B0 ;  /* 0x0000000000007941 */ /* 0x000fea0003800000 */
.L_x_26116:
[----:B------:R-:W-:-:S04]  /*12e90*/  FMUL.FTZ R0, R0, 1 ;  /* 0x3f80000000007820 */ /* 0x000fc80000410000 */
[----:B------:R0:W4:Y:S01]  /*12ea0*/  F2F.F64.F32 R56, R0 ;  /* 0x0000000000387310 */ /* 0x0001220000201800 */
[----:B------:R-:W-:Y:S05]  /*12eb0*/  BRA `(.L_x_25968) ;  /* 0x0000048000007947 */ /* 0x000fea0003800000 */
.L_x_26114:
        /* <DEDUP_REMOVED lines=21> */
.L_x_26123:
[----:B------:R-:W-:Y:S05]  /*13010*/  BSYNC B1 ;  /* 0x0000000000017941 */ /* 0x000fea0003800000 */
.L_x_26122:
[----:B------:R-:W-:Y:S01]  /*13020*/  LEA R3, R0, 0x37800000, 0x17 ;  /* 0x3780000000037811 */ /* 0x000fe200078eb8ff */
[----:B------:R-:W-:-:S05]  /*13030*/  IMAD.SHL.U32 R0, R2, 0x200000, RZ ;  /* 0x0020000002007824 */ /* 0x000fca00078e00ff */
[----:B------:R-:W-:Y:S02]  /*13040*/  LOP3.LUT R0, R3, R0, R4, 0xfe, !PT ;  /* 0x0000000003007212 */ /* 0x000fe400078efe04 */
.L_x_26121:
[----:B------:R-:W-:Y:S05]  /*13050*/  BSYNC B0 ;  /* 0x0000000000007941 */ /* 0x000fea0003800000 */
.L_x_26120:
[----:B------:R-:W-:-:S04]  /*13060*/  FMUL.FTZ R0, R0, 1 ;  /* 0x3f80000000007820 */ /* 0x000fc80000410000 */
[----:B------:R0:W4:Y:S01]  /*13070*/  F2F.F64.F32 R56, R0 ;  /* 0x0000000000387310 */ /* 0x0001220000201800 */
[----:B------:R-:W-:Y:S05]  /*13080*/  BRA `(.L_x_25968) ;  /* 0x000002b000007947 */ /* 0x000fea0003800000 */
.L_x_26113:
        /* <DEDUP_REMOVED lines=14> */
.L_x_26127:
[----:B------:R-:W-:Y:S05]  /*13170*/  BSYNC B0 ;  /* 0x0000000000007941 */ /* 0x000fea0003800000 */
.L_x_26126:
[----:B------:R-:W-:-:S04]  /*13180*/  FMUL.FTZ R0, R0, 1 ;  /* 0x3f80000000007820 */ /* 0x000fc80000410000 */
[----:B------:R0:W4:Y:S01]  /*13190*/  F2F.F64.F32 R56, R0 ;  /* 0x0000000000387310 */ /* 0x0001220000201800 */
[----:B------:R-:W-:Y:S05]  /*131a0*/  BRA `(.L_x_25968) ;  /* 0x0000019000007947 */ /* 0x000fea0003800000 */
.L_x_26101:
        /* <DEDUP_REMOVED lines=20> */
.L_x_26125:
[----:B----4-:R-:W4:Y:S02]  /*132f0*/  LDG.E.64 R56, [R2.64] ;  /* 0x0000002402387981 */ /* 0x010f24000c1e1b00 */
[----:B----4-:R-:W0:Y:S01]  /*13300*/  I2F.F64.U64 R56, R56 ;  /* 0x0000003800387312 */ /* 0x010e220000301800 */
[----:B------:R-:W-:Y:S05]  /*13310*/  BRA `(.L_x_25968) ;  /* 0x0000002000007947 */ /* 0x000fea0003800000 */
.L_x_26124:
[----:B----4-:R-:W4:Y:S02]  /*13320*/  LDG.E R2, [R2.64] ;  /* 0x0000002402027981 */ /* 0x010f24000c1e1900 */
[----:B----4-:R0:W4:Y:S02]  /*13330*/  I2F.F64.U32 R56, R2 ;  /* 0x0000000200387312 */ /* 0x0101240000201800 */
.L_x_25968:
[----:B------:R-:W-:Y:S05]  /*13340*/  BSYNC B6 ;  /* 0x0000000000067941 */ /* 0x000fea0003800000 */
.L_x_25967:
[----:B0-----:R-:W0:Y:S01]  /*13350*/  S2R R2, SR_TID.X ;  /* 0x0000000000027919 */ /* 0x001e220000002100 */
[----:B-1--45:R-:W1:Y:S01]  /*13360*/  DADD R24, -R24, R54 ;  /* 0x0000000018187229 */ /* 0x032e620000000136 */
[----:B------:R-:W-:Y:S03]  /*13370*/  BSSY B6, `(.L_x_26128) ;  /* 0x000012a000067945 */ /* 0x000fe60003800000 */
[----:B------:R-:W4:-:S04]  /*13380*/  DADD R46, -R46, R52 ;  /* 0x000000002e2e7229 */ /* 0x000f080000000134 */
[----:B-1-3--:R1:W-:Y:S02]  /*13390*/  DMUL R18, R24, R18 ;  /* 0x0000001218127228 */ /* 0x00a3e40000000000 */
[----:B-1----:R-:W1:Y:S02]  /*133a0*/  LDC.U8 R24, c[0x0][0x1b8] ;  /* 0x00006e00ff187b82 */ /* 0x002e640000000000 */
[----:B------:R-:W3:-:S04]  /*133b0*/  DADD R28, -R34, R28 ;  /* 0x00000000221c7229 */ /* 0x000ec8000000011c */
[----:B--2---:R-:W2:-:S04]  /*133c0*/  DADD R38, -R44, R38 ;  /* 0x000000002c267229 */ /* 0x004e880000000126 */
[----:B----4-:R-:W4:Y:S01]  /*133d0*/  DMUL R46, R46, R50 ;  /* 0x000000322e2e7228 */ /* 0x010f220000000000 */
[----:B0-----:R-:W-:-:S03]  /*133e0*/  ISETP.GE.AND P0, PT, R2, R59, PT ;  /* 0x0000003b0200720c */ /* 0x001fc60003f06270 */
[----:B---3--:R-:W0:-:S04]  /*133f0*/  DMUL R28, R28, R30 ;  /* 0x0000001e1c1c7228 */ /* 0x008e080000000000 */
[----:B--2---:R-:W2:-:S04]  /*13400*/  DMUL R38, R38, R40 ;  /* 0x0000002826267228 */ /* 0x004e880000000000 */
[----:B----4-:R3:W4:-:S04]  /*13410*/  DFMA R48, R46, R16, R48 ;  /* 0x000000102e30722b */ /* 0x0107080000000030 */
[----:B------:R3:W0:-:S04]  /*13420*/  DFMA R16, R18, R26, R22 ;  /* 0x0000001a1210722b */ /* 0x0006080000000016 */
[----:B0-----:R3:W0:-:S04]  /*13430*/  DFMA R32, R28, R36, R32 ;  /* 0x000000241c20722b */ /* 0x0016080000000020 */
[----:B--2---:R3:W2:Y:S01]  /*13440*/  DFMA R56, R38, R56, R42 ;  /* 0x000000382638722b */ /* 0x0046a2000000002a */
[----:B------:R-:W-:Y:S05]  /*13450*/  @P0 BRA `(.L_x_26129) ;  /* 0x000011b000000947 */ /* 0x000fea0003800000 */
[----:B01--4-:R-:W-:Y:S01]  /*13460*/  IMAD R0, R60, 0x200, R2 ;  /* 0x000002003c007824 */ /* 0x013fe200078e0202 */
[----:B------:R-:W-:Y:S02]  /*13470*/  PRMT R3, R24, 0x9910, RZ ;  /* 0x0000991018037816 */ /* 0x000fe400000000ff */
[----:B---3--:R-:W-:Y:S01]  /*13480*/  IADD3 R18, R2, 0x80, RZ ;  /* 0x0000008002127810 */ /* 0x008fe20007ffe0ff */
        /* <DEDUP_REMOVED lines=18> */
.L_x_26133:
[----:B------:R-:W0:Y:S01]  /*135b0*/  F2I.S64.F64.TRUNC R48, R48 ;  /* 0x0000003000307311 */ /* 0x000e22000030d900 */
[----:B------:R-:W-:Y:S02]  /*135c0*/  IMAD.MOV.U32 R2, RZ, RZ, R18 ;  /* 0x000000ffff027224 */ /* 0x000fe400078e0012 */
[----:B0-----:R-:W-:-:S05]  /*135d0*/  IMAD.MOV.U32 R3, RZ, RZ, R48 ;  /* 0x000000ffff037224 */ /* 0x001fca00078e0030 */
[----:B------:R0:W-:Y:S01]  /*135e0*/  STG.E.U8 [R4.64], R3 ;  /* 0x0000000304007986 */ /* 0x0001e2000c101124 */
[----:B------:R-:W-:Y:S05]  /*135f0*/  BRA `(.L_x_26129) ;  /* 0x0000101000007947 */ /* 0x000fea0003800000 */
.L_x_26132:
        /* <DEDUP_REMOVED lines=10> */
.L_x_26136:
[----:B------:R-:W0:Y:S01]  /*136a0*/  F2I.F64.TRUNC R49, R48 ;  /* 0x0000003000317311 */ /* 0x000e22000030d100 */
[----:B------:R-:W-:Y:S01]  /*136b0*/  IMAD.MOV.U32 R2, RZ, RZ, R18 ;  /* 0x000000ffff027224 */ /* 0x000fe200078e0012 */
[----:B0-----:R0:W-:Y:S01]  /*136c0*/  STG.E [R4.64], R49 ;  /* 0x0000003104007986 */ /* 0x0011e2000c101924 */
[----:B------:R-:W-:Y:S05]  /*136d0*/  BRA `(.L_x_26129) ;  /* 0x00000f3000007947 */ /* 0x000fea0003800000 */
.L_x_26135:
[----:B------:R-:W0:Y:S01]  /*136e0*/  F2I.F64.TRUNC R49, R48 ;  /* 0x0000003000317311 */ /* 0x000e22000030d100 */
[----:B------:R-:W-:Y:S01]  /*136f0*/  IMAD.MOV.U32 R2, RZ, RZ, R18 ;  /* 0x000000ffff027224 */ /* 0x000fe200078e0012 */
[----:B0-----:R0:W-:Y:S01]  /*13700*/  STG.E.U16 [R4.64], R49 ;  /* 0x0000003104007986 */ /* 0x0011e2000c101524 */
[----:B------:R-:W-:Y:S05]  /*13710*/  BRA `(.L_x_26129) ;  /* 0x00000ef000007947 */ /* 0x000fea0003800000 */
.L_x_26131:
        /* <DEDUP_REMOVED lines=12> */
.L_x_26138:
[----:B------:R-:W0:Y:S01]  /*137e0*/  F2F.F32.F64 R0, R48 ;  /* 0x0000003000007310 */ /* 0x000e220000301000 */
[----:B------:R-:W0:Y:S01]  /*137f0*/  DSETP.GEU.AND P0, PT, |R48|, c[0x2][0x0], PT ;  /* 0x008000003000762a */ /* 0x000e220003f0e200 */
[----:B------:R-:W-:-:S13]  /*13800*/  IMAD.MOV.U32 R2, RZ, RZ, R18 ;  /* 0x000000ffff027224 */ /* 0x000fda00078e0012 */
[----:B0-----:R-:W-:-:S05]  /*13810*/  @!P0 FMUL R0, R0, 1.175494350822287508e-38 ;  /* 0x0080000000008820 */ /* 0x001fca0000400000 */
[----:B------:R-:W-:-:S05]  /*13820*/  F2FP.PACK_AB R0, RZ, R0 ;  /* 0x00000000ff00723e */ /* 0x000fca00000000ff */
[----:B------:R0:W-:Y:S01]  /*13830*/  STG.E.U16 [R4.64], R0 ;  /* 0x0000000004007986 */ /* 0x0001e2000c101524 */
[----:B------:R-:W-:Y:S05]  /*13840*/  BRA `(.L_x_26129) ;  /* 0x00000dc000007947 */ /* 0x000fea0003800000 */
.L_x_26137:
        /* <DEDUP_REMOVED lines=13> */
.L_x_26140:
        /* <DEDUP_REMOVED lines=8> */
.L_x_26139:
[----:B------:R0:W-:Y:S01]  /*139a0*/  STG.E.64 [R4.64], R48 ;  /* 0x0000003004007986 */ /* 0x0001e2000c101b24 */
[----:B------:R-:W-:Y:S01]  /*139b0*/  IMAD.MOV.U32 R2, RZ, RZ, R18 ;  /* 0x000000ffff027224 */ /* 0x000fe200078e0012 */
[----:B------:R-:W-:Y:S05]  /*139c0*/  BRA `(.L_x_26129) ;  /* 0x00000c4000007947 */ /* 0x000fea0003800000 */
.L_x_26130:
        /* <DEDUP_REMOVED lines=13> */
.L_x_26143:
[----:B------:R-:W-:Y:S01]  /*13aa0*/  CS2R R50, SRZ ;  /* 0x0000000000327805 */ /* 0x000fe2000001ff00 */
[----:B------:R-:W-:-:S04]  /*13ab0*/  IMAD.MOV.U32 R2, RZ, RZ, R18 ;  /* 0x000000ffff027224 */ /* 0x000fc800078e0012 */
[----:B------:R0:W-:Y:S01]  /*13ac0*/  STG.E.128 [R4.64], R48 ;  /* 0x0000003004007986 */ /* 0x0001e2000c101d24 */
[----:B------:R-:W-:Y:S05]  /*13ad0*/  BRA `(.L_x_26129) ;  /* 0x00000b3000007947 */ /* 0x000fea0003800000 */
.L_x_26142:
        /* <DEDUP_REMOVED lines=23> */
.L_x_26147:
[----:B------:R-:W-:Y:S05]  /*13c50*/  BSYNC B0 ;  /* 0x0000000000007941 */ /* 0x000fea0003800000 */
.L_x_26146:
[----:B------:R-:W-:Y:S01]  /*13c60*/  LOP3.LUT R3, R0, R3, RZ, 0xfc, !PT ;  /* 0x0000000300037212 */ /* 0x000fe200078efcff */
[----:B------:R-:W-:-:S04]  /*13c70*/  IMAD.MOV.U32 R2, RZ, RZ, R18 ;  /* 0x000000ffff027224 */ /* 0x000fc800078e0012 */
[----:B------:R0:W-:Y:S01]  /*13c80*/  STG.E.U8 [R4.64], R3 ;  /* 0x0000000304007986 */ /* 0x0001e2000c101124 */
[----:B------:R-:W-:Y:S05]  /*13c90*/  BRA `(.L_x_26129) ;  /* 0x0000097000007947 */ /* 0x000fea0003800000 */
.L_x_26145:
        /* <DEDUP_REMOVED lines=15> */
.L_x_26149:
[----:B------:R-:W-:Y:S01]  /*13d90*/  IMAD.MOV.U32 R0, RZ, RZ, 0x7f ;  /* 0x0000007fff007424 */ /* 0x000fe200078e00ff */
[----:B------:R-:W-:-:S04]  /*13da0*/  ISETP.GT.U32.AND P0, PT, R2, 0x7f800000, PT ;  /* 0x7f8000000200780c */ /* 0x000fc80003f04070 */
[----:B------:R-:W-:-:S04]  /*13db0*/  SEL R0, R0, 0x7c, P0 ;  /* 0x0000007c00007807 */ /* 0x000fc80000000000 */
.L_x_26150:
[----:B------:R-:W-:Y:S05]  /*13dc0*/  BSYNC B0 ;  /* 0x0000000000007941 */ /* 0x000fea0003800000 */
.L_x_26148:
[----:B------:R-:W-:-:S04]  /*13dd0*/  LOP3.LUT R2, R3, 0x80000000, RZ, 0xc0, !PT ;  /* 0x8000000003027812 */ /* 0x000fc800078ec0ff */
[----:B------:R-:W-:Y:S01]  /*13de0*/  SHF.R.U32.HI R3, RZ, 0x18, R2 ;  /* 0x00000018ff037819 */ /* 0x000fe20000011602 */
[----:B------:R-:W-:-:S03]  /*13df0*/  IMAD.MOV.U32 R2, RZ, RZ, R18 ;  /* 0x000000ffff027224 */ /* 0x000fc600078e0012 */
[----:B------:R-:W-:-:S05]  /*13e00*/  LOP3.LUT R3, R0, R3, RZ, 0xfc, !PT ;  /* 0x0000000300037212 */ /* 0x000fca00078efcff */
[----:B------:R0:W-:Y:S01]  /*13e10*/  STG.E.U8 [R4.64], R3 ;  /* 0x0000000304007986 */ /* 0x0001e2000c101124 */
[----:B------:R-:W-:Y:S05]  /*13e20*/  BRA `(.L_x_26129) ;  /* 0x000007e000007947 */ /* 0x000fea0003800000 */
.L_x_26144:
[----:B------:R-:W0:Y:S01]  /*13e30*/  F2F.F32.F64 R0, R48 ;  /* 0x0000003000007310 */ /* 0x000e220000301000 */
[----:B------:R-:W0:Y:S01]  /*13e40*/  DSETP.GEU.AND P0, PT, |R48|, c[0x2][0x0], PT ;  /* 0x008000003000762a */ /* 0x000e220003f0e200 */
[----:B------:R-:W-:-:S13]  /*13e50*/  IMAD.MOV.U32 R2, RZ, RZ, R18 ;  /* 0x000000ffff027224 */ /* 0x000fda00078e0012 */
[----:B0-----:R-:W-:-:S05]  /*13e60*/  @!P0 FMUL R0, R0, 1.175494350822287508e-38 ;  /* 0x0080000000008820 */ /* 0x001fca0000400000 */
[----:B------:R-:W-:-:S05]  /*13e70*/  F2FP.BF16.PACK_AB R0, RZ, R0 ;  /* 0x00000000ff00723e */ /* 0x000fca00000010ff */
[----:B------:R0:W-:Y:S01]  /*13e80*/  STG.E.U16 [R4.64], R0 ;  /* 0x0000000004007986 */ /* 0x0001e2000c101524 */
[----:B------:R-:W-:Y:S05]  /*13e90*/  BRA `(.L_x_26129) ;  /* 0x0000077000007947 */ /* 0x000fea0003800000 */
.L_x_26141:
        /* <DEDUP_REMOVED lines=12> */
.L_x_26153:
        /* <DEDUP_REMOVED lines=19> */
.L_x_26156:
[----:B------:R-:W-:-:S04]  /*14090*/  LOP3.LUT R0, R7, 0x80000000, RZ, 0xc0, !PT ;  /* 0x8000000007007812 */ /* 0x000fc800078ec0ff */
[----:B------:R-:W-:-:S04]  /*140a0*/  SHF.R.U32.HI R3, RZ, 0x18, R0 ;  /* 0x00000018ff037819 */ /* 0x000fc80000011600 */
[----:B------:R-:W-:-:S04]  /*140b0*/  LOP3.LUT R2, R2, R3, RZ, 0xfc, !PT ;  /* 0x0000000302027212 */ /* 0x000fc800078efcff */
[----:B------:R-:W-:Y:S02]  /*140c0*/  PRMT R0, R2, 0x7610, R0 ;  /* 0x0000761002007816 */ /* 0x000fe40000000000 */
.L_x_26155:
[----:B------:R-:W-:Y:S05]  /*140d0*/  BSYNC B0 ;  /* 0x0000000000007941 */ /* 0x000fea0003800000 */
.L_x_26154:
[----:B------:R0:W-:Y:S01]  /*140e0*/  STG.E.U8 [R4.64], R0 ;  /* 0x0000000004007986 */ /* 0x0001e2000c101124 */
[----:B------:R-:W-:Y:S01]  /*140f0*/  IMAD.MOV.U32 R2, RZ, RZ, R18 ;  /* 0x000000ffff027224 */ /* 0x000fe200078e0012 */
[----:B------:R-:W-:Y:S05]  /*14100*/  BRA `(.L_x_26129) ;  /* 0x0000050000007947 */ /* 0x000fea0003800000 */
.L_x_26152:
        /* <DEDUP_REMOVED lines=19> */
.L_x_26159:
[----:B------:R-:W-:-:S04]  /*14240*/  LOP3.LUT R0, R7, 0x80000000, RZ, 0xc0, !PT ;  /* 0x8000000007007812 */ /* 0x000fc800078ec0ff */
[----:B------:R-:W-:-:S04]  /*14250*/  SHF.R.U32.HI R3, RZ, 0x18, R0 ;  /* 0x00000018ff037819 */ /* 0x000fc80000011600 */
[----:B------:R-:W-:-:S04]  /*14260*/  LOP3.LUT R2, R2, R3, RZ, 0xfc, !PT ;  /* 0x0000000302027212 */ /* 0x000fc800078efcff */
[----:B------:R-:W-:Y:S02]  /*14270*/  PRMT R0, R2, 0x7610, R0 ;  /* 0x0000761002007816 */ /* 0x000fe40000000000 */
.L_x_26158:
[----:B------:R-:W-:Y:S05]  /*14280*/  BSYNC B0 ;  /* 0x0000000000007941 */ /* 0x000fea0003800000 */
.L_x_26157:
[----:B------:R0:W-:Y:S01]  /*14290*/  STG.E.U8 [R4.64], R0 ;  /* 0x0000000004007986 */ /* 0x0001e2000c101124 */
[----:B------:R-:W-:Y:S01]  /*142a0*/  IMAD.MOV.U32 R2, RZ, RZ, R18 ;  /* 0x000000ffff027224 */ /* 0x000fe200078e0012 */
[----:B------:R-:W-:Y:S05]  /*142b0*/  BRA `(.L_x_26129) ;  /* 0x0000035000007947 */ /* 0x000fea0003800000 */
.L_x_26151:
        /* <DEDUP_REMOVED lines=25> */
.L_x_26134:
        /* <DEDUP_REMOVED lines=18> */
[----:B-12---:R-:W-:Y:S05]  /*14570*/  CALL.ABS.NOINC R2 ;  /* 0x0000000002007343 */ /* 0x006fea0003c00000 */
[----:B------:R-:W-:Y:S01]  /*14580*/  IMAD.MOV.U32 R2, RZ, RZ, R18 ;  /* 0x000000ffff027224 */ /* 0x000fe200078e0012 */
[----:B------:R-:W-:Y:S05]  /*14590*/  BRA `(.L_x_26129) ;  /* 0x0000007000007947 */ /* 0x000fea0003800000 */
.L_x_26161:
[----:B------:R-:W0:Y:S01]  /*145a0*/  F2I.U64.F64.TRUNC R48, R48 ;  /* 0x0000003000307311 */ /* 0x000e22000030d800 */
[----:B------:R-:W-:Y:S01]  /*145b0*/  IMAD.MOV.U32 R2, RZ, RZ, R18 ;  /* 0x000000ffff027224 */ /* 0x000fe200078e0012 */
[----:B0-----:R0:W-:Y:S01]  /*145c0*/  STG.E.64 [R4.64], R48 ;  /* 0x0000003004007986 */ /* 0x0011e2000c101b24 */
[----:B------:R-:W-:Y:S05]  /*145d0*/  BRA `(.L_x_26129) ;  /* 0x0000003000007947 */ /* 0x000fea0003800000 */
.L_x_26160:
[----:B------:R-:W0:Y:S01]  /*145e0*/  F2I.U32.F64.TRUNC R49, R48 ;  /* 0x0000003000317311 */ /* 0x000e22000030d000 */
[----:B------:R-:W-:Y:S01]  /*145f0*/  IMAD.MOV.U32 R2, RZ, RZ, R18 ;  /* 0x000000ffff027224 */ /* 0x000fe200078e0012 */
[----:B0-----:R0:W-:Y:S06]  /*14600*/  STG.E [R4.64], R49 ;  /* 0x0000003104007986 */ /* 0x0011ec000c101924 */
.L_x_26129:
[----:B01--4-:R-:W-:Y:S05]  /*14610*/  BSYNC B6 ;  /* 0x0000000000067941 */ /* 0x013fea0003800000 */
.L_x_26128:
        /* <DEDUP_REMOVED lines=20> */
[----:B0-----:R0:W-:Y:S01]  /*14760*/  STG.E.U8 [R4.64], R17 ;  /* 0x0000001104007986 */ /* 0x0011e2000c101124 */
[----:B------:R-:W-:Y:S05]  /*14770*/  BRA `(.L_x_26169) ;  /* 0x00000ef000007947 */ /* 0x000fea0003800000 */
.L_x_26167:
[----:B---3--:R-:W0:Y:S02]  /*14780*/  F2I.S64.F64.TRUNC R16, R16 ;  /* 0x0000001000107311 */ /* 0x008e24000030d900 */
[----:B0-----:R-:W-:-:S05]  /*14790*/  IMAD.MOV.U32 R3, RZ, RZ, R16 ;  /* 0x000000ffff037224 */ /* 0x001fca00078e0010 */
[----:B------:R0:W-:Y:S01]  /*147a0*/  STG.E.U8 [R4.64], R3 ;  /* 0x0000000304007986 */ /* 0x0001e2000c101124 */
[----:B------:R-:W-:Y:S05]  /*147b0*/  BRA `(.L_x_26169) ;  /* 0x00000eb000007947 */ /* 0x000fea0003800000 */
.L_x_26166:
[----:B------:R-:W-:-:S13]  /*147c0*/  ISETP.NE.AND P0, PT, R0, 0x2, PT ;  /* 0x000000020000780c */ /* 0x000fda0003f05270 */
[----:B------:R-:W-:Y:S05]  /*147d0*/  @!P0 BRA `(.L_x_26170) ;  /* 0x000000a000008947 */ /* 0x000fea0003800000 */
[----:B------:R-:W-:-:S13]  /*147e0*/  ISETP.NE.AND P0, PT, R0, 0x3, PT ;  /* 0x000000030000780c */ /* 0x000fda0003f05270 */
[----:B------:R-:W-:Y:S05]  /*147f0*/  @!P0 BRA `(.L_x_26171) ;  /* 0x0000005000008947 */ /* 0x000fea0003800000 */
[----:B------:R-:W-:-:S13]  /*14800*/  ISETP.NE.AND P0, PT, R0, 0x4, PT ;  /* 0x000000040000780c */ /* 0x000fda0003f05270 */
[----:B------:R-:W-:Y:S05]  /*14810*/  @P0 BRA `(.L_x_26168) ;  /* 0x00000cc000000947 */ /* 0x000fea0003800000 */
[----:B---3--:R-:W0:Y:S02]  /*14820*/  F2I.S64.F64.TRUNC R16, R16 ;  /* 0x0000001000107311 */ /* 0x008e24000030d900 */
[----:B0-----:R0:W-:Y:S01]  /*14830*/  STG.E.64 [R4.64], R16 ;  /* 0x0000001004007986 */ /* 0x0011e2000c101b24 */
[----:B------:R-:W-:Y:S05]  /*14840*/  BRA `(.L_x_26169) ;  /* 0x00000e2000007947 */ /* 0x000fea0003800000 */
.L_x_26171:
[----:B---3--:R-:W0:Y:S02]  /*14850*/  F2I.F64.TRUNC R17, R16 ;  /* 0x0000001000117311 */ /* 0x008e24000030d100 */
[----:B0-----:R0:W-:Y:S01]  /*14860*/  STG.E [R4.64], R17 ;  /* 0x0000001104007986 */ /* 0x0011e2000c101924 */
[----:B------:R-:W-:Y:S05]  /*14870*/  BRA `(.L_x_26169) ;  /* 0x00000df000007947 */ /* 0x000fea0003800000 */
.L_x_26170:
[----:B---3--:R-:W0:Y:S02]  /*14880*/  F2I.F64.TRUNC R17, R16 ;  /* 0x0000001000117311 */ /* 0x008e24000030d100 */
[----:B0-----:R0:W-:Y:S01]  /*14890*/  STG.E.U16 [R4.64], R17 ;  /* 0x0000001104007986 */ /* 0x0011e2000c101524 */
[----:B------:R-:W-:Y:S05]  /*148a0*/  BRA `(.L_x_26169) ;  /* 0x00000dc000007947 */ /* 0x000fea0003800000 */
.L_x_26165:
        /* <DEDUP_REMOVED lines=11> */
.L_x_26173:
[----:B------:R-:W0:Y:S01]  /*14960*/  F2F.F32.F64 R0, R16 ;  /* 0x0000001000007310 */ /* 0x000e220000301000 */
[----:B------:R-:W0:-:S14]  /*14970*/  DSETP.GEU.AND P0, PT, |R16|, c[0x2][0x0], PT ;  /* 0x008000001000762a */ /* 0x000e1c0003f0e200 */
[----:B0-----:R-:W-:-:S05]  /*14980*/  @!P0 FMUL R0, R0, 1.175494350822287508e-38 ;  /* 0x0080000000008820 */ /* 0x001fca0000400000 */
[----:B------:R-:W-:-:S05]  /*14990*/  F2FP.PACK_AB R0, RZ, R0 ;  /* 0x00000000ff00723e */ /* 0x000fca00000000ff */
[----:B------:R0:W-:Y:S01]  /*149a0*/  STG.E.U16 [R4.64], R0 ;  /* 0x0000000004007986 */ /* 0x0001e2000c101524 */
[----:B------:R-:W-:Y:S05]  /*149b0*/  BRA `(.L_x_26169) ;  /* 0x00000cb000007947 */ /* 0x000fea0003800000 */
.L_x_26172:
        /* <DEDUP_REMOVED lines=12> */
.L_x_26175:
[----:B------:R-:W0:Y:S01]  /*14a80*/  F2F.F32.F64 R0, R16 ;  /* 0x0000001000007310 */ /* 0x000e220000301000 */
[----:B------:R-:W0:-:S14]  /*14a90*/  DSETP.GEU.AND P0, PT, |R16|, c[0x2][0x0], PT ;  /* 0x008000001000762a */ /* 0x000e1c0003f0e200 */
[----:B0-----:R-:W-:-:S05]  /*14aa0*/  @!P0 FMUL R0, R0, 1.175494350822287508e-38 ;  /* 0x0080000000008820 */ /* 0x001fca0000400000 */
[----:B------:R-:W-:-:S04]  /*14ab0*/  F2FP.PACK_AB R3, RZ, R0 ;  /* 0x00000000ff03723e */ /* 0x000fc800000000ff */
[----:B------:R-:W-:-:S05]  /*14ac0*/  PRMT R3, R3, 0x5410, RZ ;  /* 0x0000541003037816 */ /* 0x000fca00000000ff */
[----:B------:R0:W-:Y:S01]  /*14ad0*/  STG.E [R4.64], R3 ;  /* 0x0000000304007986 */ /* 0x0001e2000c101924 */
[----:B------:R-:W-:Y:S05]  /*14ae0*/  BRA `(.L_x_26169) ;  /* 0x00000b8000007947 */ /* 0x000fea0003800000 */
.L_x_26174:
[----:B------:R0:W-:Y:S01]  /*14af0*/  STG.E.64 [R4.64], R16 ;  /* 0x0000001004007986 */ /* 0x0001e2000c101b24 */
[----:B------:R-:W-:Y:S05]  /*14b00*/  BRA `(.L_x_26169) ;  /* 0x00000b6000007947 */ /* 0x000fea0003800000 */
.L_x_26164:
        /* <DEDUP_REMOVED lines=12> */
.L_x_26178:
[----:B---3--:R-:W-:-:S05]  /*14bd0*/  CS2R R18, SRZ ;  /* 0x0000000000127805 */ /* 0x008fca000001ff00 */
[----:B------:R0:W-:Y:S01]  /*14be0*/  STG.E.128 [R4.64], R16 ;  /* 0x0000001004007986 */ /* 0x0001e2000c101d24 */
[----:B------:R-:W-:Y:S05]  /*14bf0*/  BRA `(.L_x_26169) ;  /* 0x00000a7000007947 */ /* 0x000fea0003800000 */
.L_x_26177:
        /* <DEDUP_REMOVED lines=23> */
.L_x_26182:
[----:B------:R-:W-:Y:S05]  /*14d70*/  BSYNC B0 ;  /* 0x0000000000007941 */ /* 0x000fea0003800000 */
.L_x_26181:
[----:B------:R-:W-:-:S05]  /*14d80*/  LOP3.LUT R7, R0, R7, RZ, 0xfc, !PT ;  /* 0x0000000700077212 */ /* 0x000fca00078efcff */
[----:B------:R0:W-:Y:S01]  /*14d90*/  STG.E.U8 [R4.64], R7 ;  /* 0x0000000704007986 */ /* 0x0001e2000c101124 */
[----:B------:R-:W-:Y:S05]  /*14da0*/  BRA `(.L_x_26169) ;  /* 0x000008c000007947 */ /* 0x000fea0003800000 */
.L_x_26180:
        /* <DEDUP_REMOVED lines=15> */
.L_x_26184:
[----:B------:R-:W-:Y:S01]  /*14ea0*/  IMAD.MOV.U32 R0, RZ, RZ, 0x7f ;  /* 0x0000007fff007424 */ /* 0x000fe200078e00ff */
[----:B------:R-:W-:-:S04]  /*14eb0*/  ISETP.GT.U32.AND P0, PT, R3, 0x7f800000, PT ;  /* 0x7f8000000300780c */ /* 0x000fc80003f04070 */
[----:B------:R-:W-:-:S04]  /*14ec0*/  SEL R0, R0, 0x7c, P0 ;  /* 0x0000007c00007807 */ /* 0x000fc80000000000 */
.L_x_26185:
[----:B------:R-:W-:Y:S05]  /*14ed0*/  BSYNC B0 ;  /* 0x0000000000007941 */ /* 0x000fea0003800000 */
.L_x_26183:
[----:B------:R-:W-:-:S04]  /*14ee0*/  LOP3.LUT R3, R7, 0x80000000, RZ, 0xc0, !PT ;  /* 0x8000000007037812 */ /* 0x000fc800078ec0ff */
[----:B------:R-:W-:-:S04]  /*14ef0*/  SHF.R.U32.HI R3, RZ, 0x18, R3 ;  /* 0x00000018ff037819 */ /* 0x000fc80000011603 */
[----:B------:R-:W-:-:S05]  /*14f00*/  LOP3.LUT R3, R0, R3, RZ, 0xfc, !PT ;  /* 0x0000000300037212 */ /* 0x000fca00078efcff */
[----:B------:R0:W-:Y:S01]  /*14f10*/  STG.E.U8 [R4.64], R3 ;  /* 0x0000000304007986 */ /* 0x0001e2000c101124 */
[----:B------:R-:W-:Y:S05]  /*14f20*/  BRA `(.L_x_26169) ;  /* 0x0000074000007947 */ /* 0x000fea0003800000 */
.L_x_26179:
[----:B------:R-:W0:Y:S01]  /*14f30*/  F2F.F32.F64 R0, R16 ;  /* 0x0000001000007310 */ /* 0x000e220000301000 */
[----:B------:R-:W0:-:S14]  /*14f40*/  DSETP.GEU.AND P0, PT, |R16|, c[0x2][0x0], PT ;  /* 0x008000001000762a */ /* 0x000e1c0003f0e200 */
[----:B0-----:R-:W-:-:S05]  /*14f50*/  @!P0 FMUL R0, R0, 1.175494350822287508e-38 ;  /* 0x0080000000008820 */ /* 0x001fca0000400000 */
[----:B------:R-:W-:-:S05]  /*14f60*/  F2FP.BF16.PACK_AB R0, RZ, R0 ;  /* 0x00000000ff00723e */ /* 0x000fca00000010ff */
[----:B------:R0:W-:Y:S01]  /*14f70*/  STG.E.U16 [R4.64], R0 ;  /* 0x0000000004007986 */ /* 0x0001e2000c101524 */
[----:B------:R-:W-:Y:S05]  /*14f80*/  BRA `(.L_x_26169) ;  /* 0x000006e000007947 */ /* 0x000fea0003800000 */
.L_x_26176:
        /* <DEDUP_REMOVED lines=9> */
[----:B0-----:R0:W-:Y:S01]  /*15020*/  STG.E.U16 [R4.64], R17 ;  /* 0x0000001104007986 */ /* 0x0011e2000c101524 */
[----:B------:R-:W-:Y:S05]  /*15030*/  BRA `(.L_x_26169) ;  /* 0x0000063000007947 */ /* 0x000fea0003800000 */
.L_x_26188:
        /* <DEDUP_REMOVED lines=19> */
.L_x_26191:
[----:B------:R-:W-:-:S04]  /*15170*/  LOP3.LUT R0, R7, 0x80000000, RZ, 0xc0, !PT ;  /* 0x8000000007007812 */ /* 0x000fc800078ec0ff */
[----:B------:R-:W-:-:S04]  /*15180*/  SHF.R.U32.HI R0, RZ, 0x18, R0 ;  /* 0x00000018ff007819 */ /* 0x000fc80000011600 */
[----:B------:R-:W-:Y:S02]  /*15190*/  LOP3.LUT R0, R3, R0, RZ, 0xfc, !PT ;  /* 0x0000000003007212 */ /* 0x000fe400078efcff */
.L_x_26190:
[----:B------:R-:W-:Y:S05]  /*151a0*/  BSYNC B0 ;  /* 0x0000000000007941 */ /* 0x000fea0003800000 */
.L_x_26189:
[----:B------:R0:W-:Y:S01]  /*151b0*/  STG.E.U8 [R4.64], R0 ;  /* 0x0000000004007986 */ /* 0x0001e2000c101124 */
[----:B------:R-:W-:Y:S05]  /*151c0*/  BRA `(.L_x_26169) ;  /* 0x000004a000007947 */ /* 0x000fea0003800000 */
.L_x_26187:
        /* <DEDUP_REMOVED lines=19> */
.L_x_26194:
[----:B------:R-:W-:-:S04]  /*15300*/  LOP3.LUT R0, R7, 0x80000000, RZ, 0xc0, !PT ;  /* 0x8000000007007812 */ /* 0x000fc800078ec0ff */
[----:B------:R-:W-:-:S04]  /*15310*/  SHF.R.U32.HI R0, RZ, 0x18, R0 ;  /* 0x00000018ff007819 */ /* 0x000fc80000011600 */
[----:B------:R-:W-:Y:S02]  /*15320*/  LOP3.LUT R0, R3, R0, RZ, 0xfc, !PT ;  /* 0x0000000003007212 */ /* 0x000fe400078efcff */
.L_x_26193:
[----:B------:R-:W-:Y:S05]  /*15330*/  BSYNC B0 ;  /* 0x0000000000007941 */ /* 0x000fea0003800000 */
.L_x_26192:
[----:B------:R0:W-:Y:S01]  /*15340*/  STG.E.U8 [R4.64], R0 ;  /* 0x0000000004007986 */ /* 0x0001e2000c101124 */
[----:B------:R-:W-:Y:S05]  /*15350*/  BRA `(.L_x_26169) ;  /* 0x0000031000007947 */ /* 0x000fea0003800000 */
.L_x_26186:
        /* <DEDUP_REMOVED lines=24> */
.L_x_26168:
        /* <DEDUP_REMOVED lines=11> */
[----:B0--3--:R-:W-:Y:S01]  /*15590*/  LEPC R16 ;  /* 0x000000000010734e */ /* 0x009fe20000000000 */
[----:B------:R-:W-:Y:S02]  /*155a0*/  MOV R3, 0x15610 ;  /* 0x0001561000037802 */ /* 0x000fe40000000f00 */
[----:B------:R-:W-:Y:S02]  /*155b0*/  MOV R20, 0x15590 ;  /* 0x0001559000147802 */ /* 0x000fe40000000f00 */
[----:B------:R-:W-:-:S02]  /*155c0*/  MOV R21, 0x0 ;  /* 0x0000000000157802 */ /* 0x000fc40000000f00 */
[----:B------:R-:W-:Y:S02]  /*155d0*/  MOV R0, 0x0 ;  /* 0x0000000000007802 */ /* 0x000fe40000000f00 */
[----:B------:R-:W-:-:S04]  /*155e0*/  IADD3 R20, P0, P1, -R20, R3, R16 ;  /* 0x0000000314147210 */ /* 0x000fc8000791e110 */
[----:B------:R-:W-:-:S04]  /*155f0*/  IADD3.X R21, ~R0, R21, R17, P0, P1 ;  /* 0x0000001500157210 */ /* 0x000fc800007e2511 */
[----:B-12---:R-:W-:Y:S05]  /*15600*/  CALL.ABS.NOINC R14 ;  /* 0x000000000e007343 */ /* 0x006fea0003c00000 */
[----:B------:R-:W-:Y:S05]  /*15610*/  BRA `(.L_x_26169) ;  /* 0x0000005000007947 */ /* 0x000fea0003800000 */
.L_x_26196:
[----:B---3--:R-:W0:Y:S02]  /*15620*/  F2I.U64.F64.TRUNC R16, R16 ;  /* 0x0000001000107311 */ /* 0x008e24000030d800 */
[----:B0-----:R0:W-:Y:S01]  /*15630*/  STG.E.64 [R4.64], R16 ;  /* 0x0000001004007986 */ /* 0x0011e2000c101b24 */
[----:B------:R-:W-:Y:S05]  /*15640*/  BRA `(.L_x_26169) ;  /* 0x0000002000007947 */ /* 0x000fea0003800000 */
.L_x_26195:
[----:B---3--:R-:W0:Y:S02]  /*15650*/  F2I.U32.F64.TRUNC R17, R16 ;  /* 0x0000001000117311 */ /* 0x008e24000030d000 */
[----:B0-----:R0:W-:Y:S02]  /*15660*/  STG.E [R4.64], R17 ;  /* 0x0000001104007986 */ /* 0x0011e4000c101924 */
.L_x_26169:
        /* <DEDUP_REMOVED lines=22> */
.L_x_26200:
[----:B------:R-:W0:Y:S02]  /*157d0*/  F2I.S64.F64.TRUNC R32, R32 ;  /* 0x0000002000207311 */ /* 0x000e24000030d900 */
[----:B0-----:R-:W-:-:S05]  /*157e0*/  IMAD.MOV.U32 R3, RZ, RZ, R32 ;  /* 0x000000ffff037224 */ /* 0x001fca00078e0020 */
[----:B------:R0:W-:Y:S01]  /*157f0*/  STG.E.U8 [R4.64], R3 ;  /* 0x0000000304007986 */ /* 0x0001e2000c101124 */
[----:B------:R-:W-:Y:S05]  /*15800*/  BRA `(.L_x_26202) ;  /* 0x00000eb000007947 */ /* 0x000fea0003800000 */
.L_x_26199:
        /* <DEDUP_REMOVED lines=9> */
.L_x_26204:
[----:B------:R-:W0:Y:S02]  /*158a0*/  F2I.F64.TRUNC R33, R32 ;  /* 0x0000002000217311 */ /* 0x000e24000030d100 */
[----:B0-----:R0:W-:Y:S01]  /*158b0*/  STG.E [R4.64], R33 ;  /* 0x0000002104007986 */ /* 0x0011e2000c101924 */
[----:B------:R-:W-:Y:S05]  /*158c0*/  BRA `(.L_x_26202) ;  /* 0x00000df000007947 */ /* 0x000fea0003800000 */
.L_x_26203:
[----:B------:R-:W0:Y:S02]  /*158d0*/  F2I.F64.TRUNC R33, R32 ;  /* 0x0000002000217311 */ /* 0x000e24000030d100 */
[----:B0-----:R0:W-:Y:S01]  /*158e0*/  STG.E.U16 [R4.64], R33 ;  /* 0x0000002104007986 */ /* 0x0011e2000c101524 */
[----:B------:R-:W-:Y:S05]  /*158f0*/  BRA `(.L_x_26202) ;  /* 0x00000dc000007947 */ /* 0x000fea0003800000 */
.L_x_26198:
        /* <DEDUP_REMOVED lines=11> */
.L_x_26206:
[----:B------:R-:W0:Y:S01]  /*159b0*/  F2F.F32.F64 R0, R32 ;  /* 0x0000002000007310 */ /* 0x000e220000301000 */
[----:B------:R-:W0:-:S14]  /*159c0*/  DSETP.GEU.AND P0, PT, |R32|, c[0x2][0x0], PT ;  /* 0x008000002000762a */ /* 0x000e1c0003f0e200 */
[----:B0-----:R-:W-:-:S05]  /*159d0*/  @!P0 FMUL R0, R0, 1.175494350822287508e-38 ;  /* 0x0080000000008820 */ /* 0x001fca0000400000 */
[----:B------:R-:W-:-:S05]  /*159e0*/  F2FP.PACK_AB R0, RZ, R0 ;  /* 0x00000000ff00723e */ /* 0x000fca00000000ff */
[----:B------:R0:W-:Y:S01]  /*159f0*/  STG.E.U16 [R4.64], R0 ;  /* 0x0000000004007986 */ /* 0x0001e2000c101524 */
[----:B------:R-:W-:Y:S05]  /*15a00*/  BRA `(.L_x_26202) ;  /* 0x00000cb000007947 */ /* 0x000fea0003800000 */
.L_x_26205:
        /* <DEDUP_REMOVED lines=12> */
.L_x_26208:
[----:B------:R-:W0:Y:S01]  /*15ad0*/  F2F.F32.F64 R0, R32 ;  /* 0x0000002000007310 */ /* 0x000e220000301000 */
[----:B------:R-:W0:-:S14]  /*15ae0*/  DSETP.GEU.AND P0, PT, |R32|, c[0x2][0x0], PT ;  /* 0x008000002000762a */ /* 0x000e1c0003f0e200 */
[----:B0-----:R-:W-:-:S05]  /*15af0*/  @!P0 FMUL R0, R0, 1.175494350822287508e-38 ;  /* 0x0080000000008820 */ /* 0x001fca0000400000 */
[----:B------:R-:W-:-:S04]  /*15b00*/  F2FP.PACK_AB R3, RZ, R0 ;  /* 0x00000000ff03723e */ /* 0x000fc800000000ff */
[----:B------:R-:W-:-:S05]  /*15b10*/  PRMT R3, R3, 0x5410, RZ ;  /* 0x0000541003037816 */ /* 0x000fca00000000ff */
[----:B------:R0:W-:Y:S01]  /*15b20*/  STG.E [R4.64], R3 ;  /* 0x0000000304007986 */ /* 0x0001e2000c101924 */
[----:B------:R-:W-:Y:S05]  /*15b30*/  BRA `(.L_x_26202) ;  /* 0x00000b8000007947 */ /* 0x000fea0003800000 */
.L_x_26207:
[----:B------:R0:W-:Y:S01]  /*15b40*/  STG.E.64 [R4.64], R32 ;  /* 0x0000002004007986 */ /* 0x0001e2000c101b24 */
[----:B------:R-:W-:Y:S05]  /*15b50*/  BRA `(.L_x_26202) ;  /* 0x00000b6000007947 */ /* 0x000fea0003800000 */
.L_x_26197:
        /* <DEDUP_REMOVED lines=12> */
.L_x_26211:
[----:B------:R-:W-:-:S05]  /*15c20*/  CS2R R34, SRZ ;  /* 0x0000000000227805 */ /* 0x000fca000001ff00 */
[----:B------:R0:W-:Y:S01]  /*15c30*/  STG.E.128 [R4.64], R32 ;  /* 0x0000002004007986 */ /* 0x0001e2000c101d24 */
[----:B------:R-:W-:Y:S05]  /*15c40*/  BRA `(.L_x_26202) ;  /* 0x00000a7000007947 */ /* 0x000fea0003800000 */
.L_x_26210:
        /* <DEDUP_REMOVED lines=23> */
.L_x_26215:
[----:B------:R-:W-:Y:S05]  /*15dc0*/  BSYNC B0 ;  /* 0x0000000000007941 */ /* 0x000fea0003800000 */
.L_x_26214:
[----:B------:R-:W-:-:S05]  /*15dd0*/  LOP3.LUT R7, R0, R7, RZ, 0xfc, !PT ;  /* 0x0000000700077212 */ /* 0x000fca00078efcff */
[----:B------:R0:W-:Y:S01]  /*15de0*/  STG.E.U8 [R4.64], R7 ;  /* 0x0000000704007986 */ /* 0x0001e2000c101124 */
[----:B------:R-:W-:Y:S05]  /*15df0*/  BRA `(.L_x_26202) ;  /* 0x000008c000007947 */ /* 0x000fea0003800000 */
.L_x_26213:
        /* <DEDUP_REMOVED lines=15> */
.L_x_26217:
[----:B------:R-:W-:Y:S01]  /*15ef0*/  IMAD.MOV.U32 R0, RZ, RZ, 0x7f ;  /* 0x0000007fff007424 */ /* 0x000fe200078e00ff */
[----:B------:R-:W-:-:S04]  /*15f00*/  ISETP.GT.U32.AND P0, PT, R3, 0x7f800000, PT ;  /* 0x7f8000000300780c */ /* 0x000fc80003f04070 */
[----:B------:R-:W-:-:S04]  /*15f10*/  SEL R0, R0, 0x7c, P0 ;  /* 0x0000007c00007807 */ /* 0x000fc80000000000 */
.L_x_26218:
[----:B------:R-:W-:Y:S05]  /*15f20*/  BSYNC B0 ;  /* 0x0000000000007941 */ /* 0x000fea0003800000 */
.L_x_26216:
[----:B------:R-:W-:-:S04]  /*15f30*/  LOP3.LUT R3, R7, 0x80000000, RZ, 0xc0, !PT ;  /* 0x8000000007037812 */ /* 0x000fc800078ec0ff */
[----:B------:R-:W-:-:S04]  /*15f40*/  SHF.R.U32.HI R3, RZ, 0x18, R3 ;  /* 0x00000018ff037819 */ /* 0x000fc80000011603 */
[----:B------:R-:W-:-:S05]  /*15f50*/  LOP3.LUT R3, R0, R3, RZ, 0xfc, !PT ;  /* 0x0000000300037212 */ /* 0x000fca00078efcff */
[----:B------:R0:W-:Y:S01]  /*15f60*/  STG.E.U8 [R4.64], R3 ;  /* 0x0000000304007986 */ /* 0x0001e2000c101124 */
[----:B------:R-:W-:Y:S05]  /*15f70*/  BRA `(.L_x_26202) ;  /* 0x0000074000007947 */ /* 0x000fea0003800000 */
.L_x_26212:
[----:B------:R-:W0:Y:S01]  /*15f80*/  F2F.F32.F64 R0, R32 ;  /* 0x0000002000007310 */ /* 0x000e220000301000 */
[----:B------:R-:W0:-:S14]  /*15f90*/  DSETP.GEU.AND P0, PT, |R32|, c[0x2][0x0], PT ;  /* 0x008000002000762a */ /* 0x000e1c0003f0e200 */
[----:B0-----:R-:W-:-:S05]  /*15fa0*/  @!P0 FMUL R0, R0, 1.175494350822287508e-38 ;  /* 0x0080000000008820 */ /* 0x001fca0000400000 */
[----:B------:R-:W-:-:S05]  /*15fb0*/  F2FP.BF16.PACK_AB R0, RZ, R0 ;  /* 0x00000000ff00723e */ /* 0x000fca00000010ff */
[----:B------:R0:W-:Y:S01]  /*15fc0*/  STG.E.U16 [R4.64], R0 ;  /* 0x0000000004007986 */ /* 0x0001e2000c101524 */
[----:B------:R-:W-:Y:S05]  /*15fd0*/  BRA `(.L_x_26202) ;  /* 0x000006e000007947 */ /* 0x000fea0003800000 */
.L_x_26209:
        /* <DEDUP_REMOVED lines=11> */
.L_x_26221:
        /* <DEDUP_REMOVED lines=19> */
.L_x_26224:
[----:B------:R-:W-:-:S04]  /*161c0*/  LOP3.LUT R0, R7, 0x80000000, RZ, 0xc0, !PT ;  /* 0x8000000007007812 */ /* 0x000fc800078ec0ff */
[----:B------:R-:W-:-:S04]  /*161d0*/  SHF.R.U32.HI R0, RZ, 0x18, R0 ;  /* 0x00000018ff007819 */ /* 0x000fc80000011600 */
[----:B------:R-:W-:Y:S02]  /*161e0*/  LOP3.LUT R0, R3, R0, RZ, 0xfc, !PT ;  /* 0x0000000003007212 */ /* 0x000fe400078efcff */
.L_x_26223:
[----:B------:R-:W-:Y:S05]  /*161f0*/  BSYNC B0 ;  /* 0x0000000000007941 */ /* 0x000fea0003800000 */
.L_x_26222:
[----:B------:R0:W-:Y:S01]  /*16200*/  STG.E.U8 [R4.64], R0 ;  /* 0x0000000004007986 */ /* 0x0001e2000c101124 */
[----:B------:R-:W-:Y:S05]  /*16210*/  BRA `(.L_x_26202) ;  /* 0x000004a000007947 */ /* 0x000fea0003800000 */
.L_x_26220:
        /* <DEDUP_REMOVED lines=19> */
.L_x_26227:
[----:B------:R-:W-:-:S04]  /*16350*/  LOP3.LUT R0, R7, 0x80000000, RZ, 0xc0, !PT ;  /* 0x8000000007007812 */ /* 0x000fc800078ec0ff */
[----:B------:R-:W-:-:S04]  /*16360*/  SHF.R.U32.HI R0, RZ, 0x18, R0 ;  /* 0x00000018ff007819 */ /* 0x000fc80000011600 */
[----:B------:R-:W-:Y:S02]  /*16370*/  LOP3.LUT R0, R3, R0, RZ, 0xfc, !PT ;  /* 0x0000000003007212 */ /* 0x000fe400078efcff */
.L_x_26226:
[----:B------:R-:W-:Y:S05]  /*16380*/  BSYNC B0 ;  /* 0x0000000000007941 */ /* 0x000fea0003800000 */
.L_x_26225:
[----:B------:R0:W-:Y:S01]  /*16390*/  STG.E.U8 [R4.64], R0 ;  /* 0x0000000004007986 */ /* 0x0001e2000c101124 */
[----:B------:R-:W-:Y:S05]  /*163a0*/  BRA `(.L_x_26202) ;  /* 0x0000031000007947 */ /* 0x000fea0003800000 */
.L_x_26219:
        /* <DEDUP_REMOVED lines=24> */
.L_x_26201:
        /* <DEDUP_REMOVED lines=20> */
.L_x_26229:
[----:B------:R-:W0:Y:S02]  /*16670*/  F2I.U64.F64.TRUNC R32, R32 ;  /* 0x0000002000207311 */ /* 0x000e24000030d800 */
[----:B0-----:R0:W-:Y:S01]  /*16680*/  STG.E.64 [R4.64], R32 ;  /* 0x0000002004007986 */ /* 0x0011e2000c101b24 */
[----:B------:R-:W-:Y:S05]  /*16690*/  BRA `(.L_x_26202) ;  /* 0x0000002000007947 */ /* 0x000fea0003800000 */
.L_x_26228:
[----:B------:R-:W0:Y:S02]  /*166a0*/  F2I.U32.F64.TRUNC R33, R32 ;  /* 0x0000002000217311 */ /* 0x000e24000030d000 */
[----:B0-----:R0:W-:Y:S02]  /*166b0*/  STG.E [R4.64], R33 ;  /* 0x0000002104007986 */ /* 0x0011e4000c101924 */
.L_x_26202:
[----:B------:R-:W-:Y:S02]  /*166c0*/  IADD3 R2, R2, 0x80, RZ ;  /* 0x0000008002027810 */ /* 0x000fe40007ffe0ff */
.L_x_26163:
[----:B------:R-:W-:Y:S05]  /*166d0*/  BSYNC B6 ;  /* 0x0000000000067941 */ /* 0x000fea0003800000 */
.L_x_26162:
        /* <DEDUP_REMOVED lines=18> */
[----:B0-----:R-:W-:Y:S01]  /*16800*/  STG.E.U8 [R2.64], R57 ;  /* 0x0000003902007986 */ /* 0x001fe2000c101124 */
[----:B------:R-:W-:Y:S05]  /*16810*/  EXIT ;  /* 0x000000000000794d */ /* 0x000fea0003800000 */
.L_x_26233:
[----:B--2---:R-:W0:Y:S02]  /*16820*/  F2I.S64.F64.TRUNC R56, R56 ;  /* 0x0000003800387311 */ /* 0x004e24000030d900 */
[----:B0-----:R-:W-:-:S05]  /*16830*/  IMAD.MOV.U32 R5, RZ, RZ, R56 ;  /* 0x000000ffff057224 */ /* 0x001fca00078e0038 */
[----:B------:R-:W-:Y:S01]  /*16840*/  STG.E.U8 [R2.64], R5 ;  /* 0x0000000502007986 */ /* 0x000fe2000c101124 */
[----:B------:R-:W-:Y:S05]  /*16850*/  EXIT ;  /* 0x000000000000794d */ /* 0x000fea0003800000 */
.L_x_26232:
[----:B------:R-:W-:-:S13]  /*16860*/  ISETP.NE.AND P0, PT, R0, 0x2, PT ;  /* 0x000000020000780c */ /* 0x000fda0003f05270 */
[----:B------:R-:W-:Y:S05]  /*16870*/  @!P0 BRA `(.L_x_26235) ;  /* 0x000000a000008947 */ /* 0x000fea0003800000 */
[----:B------:R-:W-:-:S13]  /*16880*/  ISETP.NE.AND P0, PT, R0, 0x3, PT ;  /* 0x000000030000780c */ /* 0x000fda0003f05270 */
[----:B------:R-:W-:Y:S05]  /*16890*/  @!P0 BRA `(.L_x_26236) ;  /* 0x0000005000008947 */ /* 0x000fea0003800000 */
[----:B------:R-:W-:-:S13]  /*168a0*/  ISETP.NE.AND P0, PT, R0, 0x4, PT ;  /* 0x000000040000780c */ /* 0x000fda0003f05270 */
[----:B------:R-:W-:Y:S05]  /*168b0*/  @P0 BRA `(.L_x_26234) ;  /* 0x00000ce000000947 */ /* 0x000fea0003800000 */
[----:B--2---:R-:W0:Y:S02]  /*168c0*/  F2I.S64.F64.TRUNC R56, R56 ;  /* 0x0000003800387311 */ /* 0x004e24000030d900 */
[----:B0-----:R-:W-:Y:S01]  /*168d0*/  STG.E.64 [R2.64], R56 ;  /* 0x0000003802007986 */ /* 0x001fe2000c101b24 */
[----:B------:R-:W-:Y:S05]  /*168e0*/  EXIT ;  /* 0x000000000000794d */ /* 0x000fea0003800000 */
.L_x_26236:
[----:B--2---:R-:W0:Y:S02]  /*168f0*/  F2I.F64.TRUNC R57, R56 ;  /* 0x0000003800397311 */ /* 0x004e24000030d100 */
[----:B0-----:R-:W-:Y:S01]  /*16900*/  STG.E [R2.64], R57 ;  /* 0x0000003902007986 */ /* 0x001fe2000c101924 */
[----:B------:R-:W-:Y:S05]  /*16910*/  EXIT ;  /* 0x000000000000794d */ /* 0x000fea0003800000 */
.L_x_26235:
[----:B--2---:R-:W0:Y:S02]  /*16920*/  F2I.F64.TRUNC R57, R56 ;  /* 0x0000003800397311 */ /* 0x004e24000030d100 */
[----:B0-----:R-:W-:Y:S01]  /*16930*/  STG.E.U16 [R2.64], R57 ;  /* 0x0000003902007986 */ /* 0x001fe2000c101524 */
[----:B------:R-:W-:Y:S05]  /*16940*/  EXIT ;  /* 0x000000000000794d */ /* 0x000fea0003800000 */
.L_x_26231:
        /* <DEDUP_REMOVED lines=9> */
[----:B------:R-:W-:Y:S01]  /*169e0*/  STG.E [R2.64], R5 ;  /* 0x0000000502007986 */ /* 0x000fe2000c101924 */
[----:B------:R-:W-:Y:S05]  /*169f0*/  EXIT ;  /* 0x000000000000794d */ /* 0x000fea0003800000 */
.L_x_26238:
[----:B--2---:R-:W0:Y:S01]  /*16a00*/  F2F.F32.F64 R0, R56 ;  /* 0x0000003800007310 */ /* 0x004e220000301000 */
[----:B------:R-:W0:-:S14]  /*16a10*/  DSETP.GEU.AND P0, PT, |R56|, c[0x2][0x0], PT ;  /* 0x008000003800762a */ /* 0x000e1c0003f0e200 */
[----:B0-----:R-:W-:-:S05]  /*16a20*/  @!P0 FMUL R0, R0, 1.175494350822287508e-38 ;  /* 0x0080000000008820 */ /* 0x001fca0000400000 */
[----:B------:R-:W-:-:S05]  /*16a30*/  F2FP.PACK_AB R0, RZ, R0 ;  /* 0x00000000ff00723e */ /* 0x000fca00000000ff */
[----:B------:R-:W-:Y:S01]  /*16a40*/  STG.E.U16 [R2.64], R0 ;  /* 0x0000000002007986 */ /* 0x000fe2000c101524 */
[----:B------:R-:W-:Y:S05]  /*16a50*/  EXIT ;  /* 0x000000000000794d */ /* 0x000fea0003800000 */
.L_x_26237:
        /* <DEDUP_REMOVED lines=10> */
[----:B------:R-:W-:Y:S01]  /*16b00*/  STG.E.64 [R2.64], R4 ;  /* 0x0000000402007986 */ /* 0x000fe2000c101b24 */
[----:B------:R-:W-:Y:S05]  /*16b10*/  EXIT ;  /* 0x000000000000794d */ /* 0x000fea0003800000 */
.L_x_26240:
[----:B--2---:R-:W0:Y:S01]  /*16b20*/  F2F.F32.F64 R0, R56 ;  /* 0x0000003800007310 */ /* 0x004e220000301000 */
[----:B------:R-:W0:-:S14]  /*16b30*/  DSETP.GEU.AND P0, PT, |R56|, c[0x2][0x0], PT ;  /* 0x008000003800762a */ /* 0x000e1c0003f0e200 */
[----:B0-----:R-:W-:-:S05]  /*16b40*/  @!P0 FMUL R0, R0, 1.175494350822287508e-38 ;  /* 0x0080000000008820 */ /* 0x001fca0000400000 */
[----:B------:R-:W-:-:S04]  /*16b50*/  F2FP.PACK_AB R5, RZ, R0 ;  /* 0x00000000ff05723e */ /* 0x000fc800000000ff */
[----:B------:R-:W-:-:S05]  /*16b60*/  PRMT R5, R5, 0x5410, RZ ;  /* 0x0000541005057816 */ /* 0x000fca00000000ff */
[----:B------:R-:W-:Y:S01]  /*16b70*/  STG.E [R2.64], R5 ;  /* 0x0000000502007986 */ /* 0x000fe2000c101924 */
[----:B------:R-:W-:Y:S05]  /*16b80*/  EXIT ;  /* 0x000000000000794d */ /* 0x000fea0003800000 */
.L_x_26239:
[----:B--2---:R-:W-:Y:S01]  /*16b90*/  STG.E.64 [R2.64], R56 ;  /* 0x0000003802007986 */ /* 0x004fe2000c101b24 */
[----:B------:R-:W-:Y:S05]  /*16ba0*/  EXIT ;  /* 0x000000000000794d */ /* 0x000fea0003800000 */
.L_x_26230:
        /* <DEDUP_REMOVED lines=10> */
[----:B------:R-:W-:Y:S01]  /*16c50*/  STG.E.U8 [R2.64], R5 ;  /* 0x0000000502007986 */ /* 0x000fe2000c101124 */
[----:B------:R-:W-:Y:S05]  /*16c60*/  EXIT ;  /* 0x000000000000794d */ /* 0x000fea0003800000 */
.L_x_26243:
[----:B------:R-:W-:-:S05]  /*16c70*/  CS2R R58, SRZ ;  /* 0x00000000003a7805 */ /* 0x000fca000001ff00 */
[----:B--2---:R-:W-:Y:S01]  /*16c80*/  STG.E.128 [R2.64], R56 ;  /* 0x0000003802007986 */ /* 0x004fe2000c101d24 */
[----:B------:R-:W-:Y:S05]  /*16c90*/  EXIT ;  /* 0x000000000000794d */ /* 0x000fea0003800000 */
.L_x_26242:
        /* <DEDUP_REMOVED lines=23> */
.L_x_26247:
[----:B------:R-:W-:Y:S05]  /*16e10*/  BSYNC B0 ;  /* 0x0000000000007941 */ /* 0x000fea0003800000 */
.L_x_26246:
[----:B------:R-:W-:-:S05]  /*16e20*/  LOP3.LUT R5, R0, R5, RZ, 0xfc, !PT ;  /* 0x0000000500057212 */ /* 0x000fca00078efcff */
[----:B------:R-:W-:Y:S01]  /*16e30*/  STG.E.U8 [R2.64], R5 ;  /* 0x0000000502007986 */ /* 0x000fe2000c101124 */
[----:B------:R-:W-:Y:S05]  /*16e40*/  EXIT ;  /* 0x000000000000794d */ /* 0x000fea0003800000 */
.L_x_26245:
        /* <DEDUP_REMOVED lines=15> */
.L_x_26249:
[----:B------:R-:W-:Y:S01]  /*16f40*/  IMAD.MOV.U32 R0, RZ, RZ, 0x7f ;  /* 0x0000007fff007424 */ /* 0x000fe200078e00ff */
[----:B------:R-:W-:-:S04]  /*16f50*/  ISETP.GT.U32.AND P0, PT, R4, 0x7f800000, PT ;  /* 0x7f8000000400780c */ /* 0x000fc80003f04070 */
[----:B------:R-:W-:-:S04]  /*16f60*/  SEL R0, R0, 0x7c, P0 ;  /* 0x0000007c00007807 */ /* 0x000fc80000000000 */
.L_x_26250:
[----:B------:R-:W-:Y:S05]  /*16f70*/  BSYNC B0 ;  /* 0x0000000000007941 */ /* 0x000fea0003800000 */
.L_x_26248:
[----:B------:R-:W-:-:S04]  /*16f80*/  LOP3.LUT R4, R5, 0x80000000, RZ, 0xc0, !PT ;  /* 0x8000000005047812 */ /* 0x000fc800078ec0ff */
[----:B------:R-:W-:-:S04]  /*16f90*/  SHF.R.U32.HI R5, RZ, 0x18, R4 ;  /* 0x00000018ff057819 */ /* 0x000fc80000011604 */
[----:B------:R-:W-:-:S05]  /*16fa0*/  LOP3.LUT R5, R0, R5, RZ, 0xfc, !PT ;  /* 0x0000000500057212 */ /* 0x000fca00078efcff */
[----:B------:R-:W-:Y:S01]  /*16fb0*/  STG.E.U8 [R2.64], R5 ;  /* 0x0000000502007986 */ /* 0x000fe2000c101124 */
[----:B------:R-:W-:Y:S05]  /*16fc0*/  EXIT ;  /* 0x000000000000794d */ /* 0x000fea0003800000 */
.L_x_26244:
[----:B--2---:R-:W0:Y:S01]  /*16fd0*/  F2F.F32.F64 R0, R56 ;  /* 0x0000003800007310 */ /* 0x004e220000301000 */
[----:B------:R-:W0:-:S14]  /*16fe0*/  DSETP.GEU.AND P0, PT, |R56|, c[0x2][0x0], PT ;  /* 0x008000003800762a */ /* 0x000e1c0003f0e200 */
[----:B0-----:R-:W-:-:S05]  /*16ff0*/  @!P0 FMUL R0, R0, 1.175494350822287508e-38 ;  /* 0x0080000000008820 */ /* 0x001fca0000400000 */
[----:B------:R-:W-:-:S05]  /*17000*/  F2FP.BF16.PACK_AB R0, RZ, R0 ;  /* 0x00000000ff00723e */ /* 0x000fca00000010ff */
[----:B------:R-:W-:Y:S01]  /*17010*/  STG.E.U16 [R2.64], R0 ;  /* 0x0000000002007986 */ /* 0x000fe2000c101524 */
[----:B------:R-:W-:Y:S05]  /*17020*/  EXIT ;  /* 0x000000000000794d */ /* 0x000fea0003800000 */
.L_x_26241:
        /* <DEDUP_REMOVED lines=9> */
[----:B0-----:R-:W-:Y:S01]  /*170c0*/  STG.E.U16 [R2.64], R57 ;  /* 0x0000003902007986 */ /* 0x001fe2000c101524 */
[----:B------:R-:W-:Y:S05]  /*170d0*/  EXIT ;  /* 0x000000000000794d */ /* 0x000fea0003800000 */
.L_x_26253:
        /* <DEDUP_REMOVED lines=19> */
.L_x_26256:
[----:B------:R-:W-:-:S04]  /*17210*/  LOP3.LUT R0, R7, 0x80000000, RZ, 0xc0, !PT ;  /* 0x8000000007007812 */ /* 0x000fc800078ec0ff */
[----:B------:R-:W-:-:S04]  /*17220*/  SHF.R.U32.HI R5, RZ, 0x18, R0 ;  /* 0x00000018ff057819 */ /* 0x000fc80000011600 */
[----:B------:R-:W-:-:S04]  /*17230*/  LOP3.LUT R4, R4, R5, RZ, 0xfc, !PT ;  /* 0x0000000504047212 */ /* 0x000fc800078efcff */
[----:B------:R-:W-:Y:S02]  /*17240*/  PRMT R0, R4, 0x7610, R0 ;  /* 0x0000761004007816 */ /* 0x000fe40000000000 */
.L_x_26255:
[----:B------:R-:W-:Y:S05]  /*17250*/  BSYNC B0 ;  /* 0x0000000000007941 */ /* 0x000fea0003800000 */
.L_x_26254:
[----:B------:R-:W-:Y:S01]  /*17260*/  STG.E.U8 [R2.64], R0 ;  /* 0x0000000002007986 */ /* 0x000fe2000c101124 */
[----:B------:R-:W-:Y:S05]  /*17270*/  EXIT ;  /* 0x000000000000794d */ /* 0x000fea0003800000 */
.L_x_26252:
        /* <DEDUP_REMOVED lines=19> */
.L_x_26259:
[----:B------:R-:W-:-:S04]  /*173b0*/  LOP3.LUT R0, R7, 0x80000000, RZ, 0xc0, !PT ;  /* 0x8000000007007812 */ /* 0x000fc800078ec0ff */
[----:B------:R-:W-:-:S04]  /*173c0*/  SHF.R.U32.HI R5, RZ, 0x18, R0 ;  /* 0x00000018ff057819 */ /* 0x000fc80000011600 */
[----:B------:R-:W-:-:S04]  /*173d0*/  LOP3.LUT R4, R4, R5, RZ, 0xfc, !PT ;  /* 0x0000000504047212 */ /* 0x000fc800078efcff */
[----:B------:R-:W-:Y:S02]  /*173e0*/  PRMT R0, R4, 0x7610, R0 ;  /* 0x0000761004007816 */ /* 0x000fe40000000000 */
.L_x_26258:
[----:B------:R-:W-:Y:S05]  /*173f0*/  BSYNC B0 ;  /* 0x0000000000007941 */ /* 0x000fea0003800000 */
.L_x_26257:
[----:B------:R-:W-:Y:S01]  /*17400*/  STG.E.U8 [R2.64], R0 ;  /* 0x0000000002007986 */ /* 0x000fe2000c101124 */
[----:B------:R-:W-:Y:S05]  /*17410*/  EXIT ;  /* 0x000000000000794d */ /* 0x000fea0003800000 */
.L_x_26251:
        /* <DEDUP_REMOVED lines=24> */
.L_x_26234:
        /* <DEDUP_REMOVED lines=20> */
.L_x_26261:
[----:B--2---:R-:W0:Y:S02]  /*176e0*/  F2I.U64.F64.TRUNC R56, R56 ;  /* 0x0000003800387311 */ /* 0x004e24000030d800 */
[----:B0-----:R-:W-:Y:S01]  /*176f0*/  STG.E.64 [R2.64], R56 ;  /* 0x0000003802007986 */ /* 0x001fe2000c101b24 */
[----:B------:R-:W-:Y:S05]  /*17700*/  EXIT ;  /* 0x000000000000794d */ /* 0x000fea0003800000 */
.L_x_26260:
[----:B--2---:R-:W0:Y:S02]  /*17710*/  F2I.U32.F64.TRUNC R57, R56 ;  /* 0x0000003800397311 */ /* 0x004e24000030d000 */
[----:B0-----:R-:W-:Y:S01]  /*17720*/  STG.E [R2.64], R57 ;  /* 0x0000003902007986 */ /* 0x001fe2000c101924 */
[----:B------:R-:W-:Y:S05]  /*17730*/  EXIT ;  /* 0x000000000000794d */ /* 0x000fea0003800000 */
.L_x_26262:
        /* <DEDUP_REMOVED lines=12> */
.L_x_26886:


//--------------------- .text._ZN2at6native18elementwise_kernelILi128ELi2EZNS0_22gpu_kernel_impl_nocastIZZZNS0_49_GLOBAL__N__b919a28f_16_Normalization_cu_5c38458722batch_norm_elementwiseERKNS_6TensorES6_RKSt8optionalIS4_ESA_S6_S6_ENKUlvE0_clEvENKUlvE_clEvEUldddddE_EEvRNS_18TensorIteratorBaseERKT_EUliE_EEviT1_ --------------------------
	.section	.text._ZN2at6native18elementwise_kernelILi128ELi2EZNS0_22gpu_kernel_impl_nocastIZZZNS0_49_GLOBAL__N__b919a28f_16_Normalization_cu_5c38458722batch_norm_elementwiseERKNS_6TensorES6_RKSt8optionalIS4_ESA_S6_S6_ENKUlvE0_clEvENKUlvE_clEvEUldddddE_EEvRNS_18TensorIteratorBaseERKT_EUliE_EEviT1_,"ax",@progbits
	.sectioninfo	@"SHI_REGISTERS=20"
	.align	128
        .global         _ZN2at6native18elementwise_kernelILi128ELi2EZNS0_22gpu_kernel_impl_nocastIZZZNS0_49_GLOBAL__N__b919a28f_16_Normalization_cu_5c38458722batch_norm_elementwiseERKNS_6TensorES6_RKSt8optionalIS4_ESA_S6_S6_ENKUlvE0_clEvENKUlvE_clEvEUldddddE_EEvRNS_18TensorIteratorBaseERKT_EUliE_EEviT1_
        .type           _ZN2at6native18elementwise_kernelILi128ELi2EZNS0_22gpu_kernel_impl_nocastIZZZNS0_49_GLOBAL__N__b919a28f_16_Normalization_cu_5c38458722batch_norm_elementwiseERKNS_6TensorES6_RKSt8optionalIS4_ESA_S6_S6_ENKUlvE0_clEvENKUlvE_clEvEUldddddE_EEvRNS_18TensorIteratorBaseERKT_EUliE_EEviT1_,@function
        .size           _ZN2at6native18elementwise_kernelILi128ELi2EZNS0_22gpu_kernel_impl_nocastIZZZNS0_49_GLOBAL__N__b919a28f_16_Normalization_cu_5c38458722batch_norm_elementwiseERKNS_6TensorES6_RKSt8optionalIS4_ESA_S6_S6_ENKUlvE0_clEvENKUlvE_clEvEUldddddE_EEvRNS_18TensorIteratorBaseERKT_EUliE_EEviT1_,(.L_x_26887 - _ZN2at6native18elementwise_kernelILi128ELi2EZNS0_22gpu_kernel_impl_nocastIZZZNS0_49_GLOBAL__N__b919a28f_16_Normalization_cu_5c38458722batch_norm_elementwiseERKNS_6TensorES6_RKSt8optionalIS4_ESA_S6_S6_ENKUlvE0_clEvENKUlvE_clEvEUldddddE_EEvRNS_18TensorIteratorBaseERKT_EUliE_EEviT1_)
        .other          _ZN2at6native18elementwise_kernelILi128ELi2EZNS0_22gpu_kernel_impl_nocastIZZZNS0_49_GLOBAL__N__b919a28f_16_Normalization_cu_5c38458722batch_norm_elementwiseERKNS_6TensorES6_RKSt8optionalIS4_ESA_S6_S6_ENKUlvE0_clEvENKUlvE_clEvEUldddddE_EEvRNS_18TensorIteratorBaseERKT_EUliE_EEviT1_,@"STO_CUDA_ENTRY STV_DEFAULT"
_ZN2at6native18elementwise_kernelILi128ELi2EZNS0_22gpu_kernel_impl_nocastIZZZNS0_49_GLOBAL__N__b919a28f_16_Normalization_cu_5c38458722batch_norm_elementwiseERKNS_6TensorES6_RKSt8optionalIS4_ESA_S6_S6_ENKUlvE0_clEvENKUlvE_clEvEUldddddE_EEvRNS_18TensorIteratorBaseERKT_EUliE_EEviT1_:
.text._ZN2at6native18elementwise_kernelILi128ELi2EZNS0_22gpu_kernel_impl_nocastIZZZNS0_49_GLOBAL__N__b919a28f_16_Normalization_cu_5c38458722batch_norm_elementwiseERKNS_6TensorES6_RKSt8optionalIS4_ESA_S6_S6_ENKUlvE0_clEvENKUlvE_clEvEUldddddE_EEvRNS_18TensorIteratorBaseERKT_EUliE_EEviT1_:
        /* <DEDUP_REMOVED lines=339> */
.L_x_26265:
[----:B------:R-:W-:Y:S02]  /*1530*/  IADD3 R14, P2, R5, c[0x0][0x510], RZ ;  /* 0x00014400050e7a10 */ /* 0x000fe40007f5e0ff */
[----:B------:R-:W-:Y:S02]  /*1540*/  IADD3 R16, P1, R2, c[0x0][0x4f8], RZ ;  /* 0x00013e0002107a10 */ /* 0x000fe40007f3e0ff */
[----:B------:R-:W-:Y:S02]  /*1550*/  IADD3.X R15, RZ, c[0x0][0x514], RZ, P2, !PT ;  /* 0x00014500ff0f7a10 */ /* 0x000fe400017fe4ff */
[----:B------:R-:W-:Y:S02]  /*1560*/  IADD3.X R17, RZ, c[0x0][0x4fc], RZ, P1, !PT ;  /* 0x00013f00ff117a10 */ /* 0x000fe40000ffe4ff */
[----:B------:R-:W-:Y:S02]  /*1570*/  IADD3 R8, P0, R3, c[0x0][0x500], RZ ;  /* 0x0001400003087a10 */ /* 0x000fe40007f1e0ff */
[----:B------:R-:W-:Y:S01]  /*1580*/  IADD3 R12, P1, R4, c[0x0][0x508], RZ ;  /* 0x00014200040c7a10 */ /* 0x000fe20007f3e0ff */
[----:B------:R0:W2:Y:S01]  /*1590*/  LDG.E.64 R2, [R14.64] ;  /* 0x000000040e027981 */ /* 0x0000a2000c1e1b00 */
[----:B------:R-:W-:-:S02]  /*15a0*/  IADD3.X R9, RZ, c[0x0][0x504], RZ, P0, !PT ;  /* 0x00014100ff097a10 */ /* 0x000fc400007fe4ff */
[----:B------:R-:W-:Y:S01]  /*15b0*/  IADD3 R10, P2, R6, c[0x0][0x518], RZ ;  /* 0x00014600060a7a10 */ /* 0x000fe20007f5e0ff */
[----:B------:R-:W2:Y:S01]  /*15c0*/  LDG.E.64 R4, [R16.64] ;  /* 0x0000000410047981 */ /* 0x000ea2000c1e1b00 */
[----:B------:R-:W-:Y:S02]  /*15d0*/  IADD3.X R13, RZ, c[0x0][0x50c], RZ, P1, !PT ;  /* 0x00014300ff0d7a10 */ /* 0x000fe40000ffe4ff */
[----:B------:R-:W-:Y:S01]  /*15e0*/  IADD3.X R11, RZ, c[0x0][0x51c], RZ, P2, !PT ;  /* 0x00014700ff0b7a10 */ /* 0x000fe200017fe4ff */
[----:B------:R-:W3:Y:S04]  /*15f0*/  LDG.E.64 R8, [R8.64] ;  /* 0x0000000408087981 */ /* 0x000ee8000c1e1b00 */
[----:B------:R-:W4:Y:S04]  /*1600*/  LDG.E.64 R12, [R12.64] ;  /* 0x000000040c0c7981 */ /* 0x000f28000c1e1b00 */
[----:B------:R-:W4:Y:S01]  /*1610*/  LDG.E.64 R10, [R10.64] ;  /* 0x000000040a0a7981 */ /* 0x000f22000c1e1b00 */
[----:B0-----:R-:W-:Y:S01]  /*1620*/  IADD3 R15, R7, 0x80, RZ ;  /* 0x00000080070f7810 */ /* 0x001fe20007ffe0ff */
[----:B--2---:R0:W3:-:S02]  /*1630*/  DADD R2, -R2, R4 ;  /* 0x0000000002027229 */ /* 0x0040c40000000104 */
[----:B0-----:R-:W-:-:S04]  /*1640*/  IADD3 R4, P0, R0, c[0x0][0x4f0], RZ ;  /* 0x00013c0000047a10 */ /* 0x001fc80007f1e0ff */
[----:B---3--:R-:W4:Y:S01]  /*1650*/  DMUL R2, R2, R8 ;  /* 0x0000000802027228 */ /* 0x008f220000000000 */
[----:B------:R-:W-:-:S05]  /*1660*/  IADD3.X R5, RZ, c[0x0][0x4f4], RZ, P0, !PT ;  /* 0x00013d00ff057a10 */ /* 0x000fca00007fe4ff */
[----:B----4-:R-:W0:-:S07]  /*1670*/  DFMA R2, R2, R10, R12 ;  /* 0x0000000a0202722b */ /* 0x010e0e000000000c */
[----:B0-----:R0:W-:Y:S04]  /*1680*/  STG.E.64 [R4.64], R2 ;  /* 0x0000000204007986 */ /* 0x0011e8000c101b04 */
.L_x_26264:
[----:B------:R-:W-:Y:S05]  /*1690*/  BSYNC B0 ;  /* 0x0000000000007941 */ /* 0x000fea0003800000 */
.L_x_26263:
[----:B------:R-:W-:-:S13]  /*16a0*/  ISETP.GE.AND P0, PT, R15, c[0x0][0x160], PT ;  /* 0x000058000f007a0c */ /* 0x000fda0003f06270 */
[----:B------:R-:W-:Y:S05]  /*16b0*/  @P0 EXIT ;  /* 0x000000000000094d */ /* 0x000fea0003800000 */
[----:B------:R-:W-:Y:S01]  /*16c0*/  ISETP.NE.AND P0, PT, RZ, c[0x0][0x168], PT ;  /* 0x00005a00ff007a0c */ /* 0x000fe20003f05270 */
[----:B------:R-:W-:Y:S01]  /*16d0*/  HFMA2.MMA R0, -RZ, RZ, 0, 0 ;  /* 0x00000000ff007435 */ /* 0x000fe200000001ff */
[----:B0-----:R-:W-:Y:S01]  /*16e0*/  CS2R R2, SRZ ;  /* 0x0000000000027805 */ /* 0x001fe2000001ff00 */
[----:B------:R-:W-:Y:S01]  /*16f0*/  MOV R6, RZ ;  /* 0x000000ff00067202 */ /* 0x000fe20000000f00 */
[----:B------:R-:W-:-:S09]  /*1700*/  CS2R R4, SRZ ;  /* 0x0000000000047805 */ /* 0x000fd2000001ff00 */
        /* <DEDUP_REMOVED lines=325> */
.L_x_26266:
[----:B------:R-:W-:Y:S02]  /*2b60*/  IADD3 R12, P2, R6, c[0x0][0x510], RZ ;  /* 0x00014400060c7a10 */ /* 0x000fe40007f5e0ff */
[----:B------:R-:W-:Y:S02]  /*2b70*/  IADD3 R14, P1, R5, c[0x0][0x4f8], RZ ;  /* 0x00013e00050e7a10 */ /* 0x000fe40007f3e0ff */
[----:B------:R-:W-:Y:S02]  /*2b80*/  IADD3.X R13, RZ, c[0x0][0x514], RZ, P2, !PT ;  /* 0x00014500ff0d7a10 */ /* 0x000fe400017fe4ff */
[----:B------:R-:W-:Y:S02]  /*2b90*/  IADD3.X R15, RZ, c[0x0][0x4fc], RZ, P1, !PT ;  /* 0x00013f00ff0f7a10 */ /* 0x000fe40000ffe4ff */
[----:B------:R-:W-:Y:S02]  /*2ba0*/  IADD3 R6, P0, R4, c[0x0][0x500], RZ ;  /* 0x0001400004067a10 */ /* 0x000fe40007f1e0ff */
[----:B------:R-:W-:Y:S01]  /*2bb0*/  IADD3 R10, P1, R3, c[0x0][0x508], RZ ;  /* 0x00014200030a7a10 */ /* 0x000fe20007f3e0ff */
[----:B------:R-:W2:Y:S01]  /*2bc0*/  LDG.E.64 R4, [R14.64] ;  /* 0x000000040e047981 */ /* 0x000ea2000c1e1b00 */
[----:B------:R-:W-:-:S02]  /*2bd0*/  IADD3 R8, P2, R2, c[0x0][0x518], RZ ;  /* 0x0001460002087a10 */ /* 0x000fc40007f5e0ff */
[----:B------:R-:W-:Y:S01]  /*2be0*/  IADD3.X R7, RZ, c[0x0][0x504], RZ, P0, !PT ;  /* 0x00014100ff077a10 */ /* 0x000fe200007fe4ff */
[----:B------:R-:W2:Y:S01]  /*2bf0*/  LDG.E.64 R2, [R12.64] ;  /* 0x000000040c027981 */ /* 0x000ea2000c1e1b00 */
[----:B------:R-:W-:Y:S02]  /*2c00*/  IADD3.X R9, RZ, c[0x0][0x51c], RZ, P2, !PT ;  /* 0x00014700ff097a10 */ /* 0x000fe400017fe4ff */
[----:B------:R-:W-:Y:S02]  /*2c10*/  IADD3.X R11, RZ, c[0x0][0x50c], RZ, P1, !PT ;  /* 0x00014300ff0b7a10 */ /* 0x000fe40000ffe4ff */
[----:B------:R-:W3:Y:S04]  /*2c20*/  LDG.E.64 R6, [R6.64] ;  /* 0x0000000406067981 */ /* 0x000ee8000c1e1b00 */
[----:B------:R-:W4:Y:S04]  /*2c30*/  LDG.E.64 R8, [R8.64] ;  /* 0x0000000408087981 */ /* 0x000f28000c1e1b00 */
[----:B------:R-:W4:Y:S01]  /*2c40*/  LDG.E.64 R10, [R10.64] ;  /* 0x000000040a0a7981 */ /* 0x000f22000c1e1b00 */
[----:B--2---:R0:W3:-:S02]  /*2c50*/  DADD R2, -R2, R4 ;  /* 0x0000000002027229 */ /* 0x0040c40000000104 */
[----:B0-----:R-:W-:-:S04]  /*2c60*/  IADD3 R4, P0, R0, c[0x0][0x4f0], RZ ;  /* 0x00013c0000047a10 */ /* 0x001fc80007f1e0ff */
[----:B---3--:R-:W4:Y:S01]  /*2c70*/  DMUL R2, R2, R6 ;  /* 0x0000000602027228 */ /* 0x008f220000000000 */
[----:B------:R-:W-:-:S05]  /*2c80*/  IADD3.X R5, RZ, c[0x0][0x4f4], RZ, P0, !PT ;  /* 0x00013d00ff057a10 */ /* 0x000fca00007fe4ff */
[----:B----4-:R-:W0:-:S07]  /*2c90*/  DFMA R2, R2, R8, R10 ;  /* 0x000000080202722b */ /* 0x010e0e000000000a */
[----:B0-----:R-:W-:Y:S01]  /*2ca0*/  STG.E.64 [R4.64], R2 ;  /* 0x0000000204007986 */ /* 0x001fe2000c101b04 */
[----:B------:R-:W-:Y:S05]  /*2cb0*/  EXIT ;  /* 0x000000000000794d */ /* 0x000fea0003800000 */
.L_x_26267:
        /* <DEDUP_REMOVED lines=12> */
.L_x_26887:


//--------------------- .text._ZN2at6native27unrolled_elementwise_kernelIZZZNS0_49_GLOBAL__N__b919a28f_16_Normalization_cu_5c38458722batch_norm_elementwiseERKNS_6TensorES5_RKSt8optionalIS3_ES9_S5_S5_ENKUlvE0_clEvENKUlvE_clEvEUldddddE_St5arrayIPcLm6EELi4E23TrivialOffsetCalculatorILi5EjESG_ILi1EjENS0_6memory15LoadWithoutCastENSJ_16StoreWithoutCastEEEviT_T0_T2_T3_T4_T5_ --------------------------
	.section	.text._ZN2at6native27unrolled_elementwise_kernelIZZZNS0_49_GLOBAL__N__b919a28f_16_Normalization_cu_5c38458722batch_norm_elementwiseERKNS_6TensorES5_RKSt8optionalIS3_ES9_S5_S5_ENKUlvE0_clEvENKUlvE_clEvEUldddddE_St5arrayIPcLm6EELi4E23TrivialOffsetCalculatorILi5EjESG_ILi1EjENS0_6memory15LoadWithoutCastENSJ_16StoreWithoutCastEEEviT_T0_T2_T3_T4_T5_,"ax",@progbits
	.sectioninfo	@"SHI_REGISTERS=32"
	.align	128
        .global         _ZN2at6native27unrolled_elementwise_kernelIZZZNS0_49_GLOBAL__N__b919a28f_16_Normalization_cu_5c38458722batch_norm_elementwiseERKNS_6TensorES5_RKSt8optionalIS3_ES9_S5_S5_ENKUlvE0_clEvENKUlvE_clEvEUldddddE_St5arrayIPcLm6EELi4E23TrivialOffsetCalculatorILi5EjESG_ILi1EjENS0_6memory15LoadWithoutCastENSJ_16StoreWithoutCastEEEviT_T0_T2_T3_T4_T5_
        .type           _ZN2at6native27unrolled_elementwise_kernelIZZZNS0_49_GLOBAL__N__b919a28f_16_Normalization_cu_5c38458722batch_norm_elementwiseERKNS_6TensorES5_RKSt8optionalIS3_ES9_S5_S5_ENKUlvE0_clEvENKUlvE_clEvEUldddddE_St5arrayIPcLm6EELi4E23TrivialOffsetCalculatorILi5EjESG_ILi1EjENS0_6memory15LoadWithoutCastENSJ_16StoreWithoutCastEEEviT_T0_T2_T3_T4_T5_,@function
        .size           _ZN2at6native27unrolled_elementwise_kernelIZZZNS0_49_GLOBAL__N__b919a28f_16_Normalization_cu_5c38458722batch_norm_elementwiseERKNS_6TensorES5_RKSt8optionalIS3_ES9_S5_S5_ENKUlvE0_clEvENKUlvE_clEvEUldddddE_St5arrayIPcLm6EELi4E23TrivialOffsetCalculatorILi5EjESG_ILi1EjENS0_6memory15LoadWithoutCastENSJ_16StoreWithoutCastEEEviT_T0_T2_T3_T4_T5_,(.L_x_26888 - _ZN2at6native27unrolled_elementwise_kernelIZZZNS0_49_GLOBAL__N__b919a28f_16_Normalization_cu_5c38458722batch_norm_elementwiseERKNS_6TensorES5_RKSt8optionalIS3_ES9_S5_S5_ENKUlvE0_clEvENKUlvE_clEvEUldddddE_St5arrayIPcLm6EELi4E23TrivialOffsetCalculatorILi5EjESG_ILi1EjENS0_6memory15LoadWithoutCastENSJ_16StoreWithoutCastEEEviT_T0_T2_T3_T4_T5_)
        .other          _ZN2at6native27unrolled_elementwise_kernelIZZZNS0_49_GLOBAL__N__b919a28f_16_Normalization_cu_5c38458722batch_norm_elementwiseERKNS_6TensorES5_RKSt8optionalIS3_ES9_S5_S5_ENKUlvE0_clEvENKUlvE_clEvEUldddddE_St5arrayIPcLm6EELi4E23TrivialOffsetCalculatorILi5EjESG_ILi1EjENS0_6memory15LoadWithoutCastENSJ_16StoreWithoutCastEEEviT_T0_T2_T3_T4_T5_,@"STO_CUDA_ENTRY STV_DEFAULT"
_ZN2at6native27unrolled_elementwise_kernelIZZZNS0_49_GLOBAL__N__b919a28f_16_Normalization_cu_5c38458722batch_norm_elementwiseERKNS_6TensorES5_RKSt8optionalIS3_ES9_S5_S5_ENKUlvE0_clEvENKUlvE_clEvEUldddddE_St5arrayIPcLm6EELi4E23TrivialOffsetCalculatorILi5EjESG_ILi1EjENS0_6memory15LoadWithoutCastENSJ_16StoreWithoutCastEEEviT_T0_T2_T3_T4_T5_:
.text._ZN2at6native27unrolled_elementwise_kernelIZZZNS0_49_GLOBAL__N__b919a28f_16_Normalization_cu_5c38458722batch_norm_elementwiseERKNS_6TensorES5_RKSt8optionalIS3_ES9_S5_S5_ENKUlvE0_clEvENKUlvE_clEvEUldddddE_St5arrayIPcLm6EELi4E23TrivialOffsetCalculatorILi5EjESG_ILi1EjENS0_6memory15LoadWithoutCastENSJ_16StoreWithoutCastEEEviT_T0_T2_T3_T4_T5_:
        /* <DEDUP_REMOVED lines=10> */
[----:B------:R-:W-:Y:S02]  /*00a0*/  @!P0 LEA R4, R3, R0, 0x9 ;  /* 0x0000000003048211 */ /* 0x000fe400078e48ff */
[----:B------:R-:W-:-:S05]  /*00b0*/  @!P0 MOV R15, 0x8 ;  /* 0x00000008000f8802 */ /* 0x000fca0000000f00 */
[----:B------:R-:W-:-:S04]  /*00c0*/  @!P0 IMAD.WIDE.U32 R6, R4, R15, c[0x0][0x170] ;  /* 0x00005c0004068625 */ /* 0x000fc800078e000f */
[CC--:B------:R-:W-:Y:S01]  /*00d0*/  @!P0 IMAD.WIDE.U32 R10, R4.reuse, R15.reuse, c[0x0][0x188] ;  /* 0x00006200040a8625 */ /* 0x0c0fe200078e000f */
[----:B------:R0:W2:Y:S04]  /*00e0*/  @!P0 LDG.E.64 R12, [R6.64] ;  /* 0x00000004060c8981 */ /* 0x0000a8000c1e1b00 */
[----:B------:R1:W2:Y:S01]  /*00f0*/  @!P0 LDG.E.64 R20, [R10.64] ;  /* 0x000000040a148981 */ /* 0x0002a2000c1e1b00 */
[----:B------:R-:W-:Y:S01]  /*0100*/  CS2R R24, SRZ ;  /* 0x0000000000187805 */ /* 0x000fe2000001ff00 */
[CC--:B------:R-:W-:Y:S01]  /*0110*/  @!P0 IMAD.WIDE.U32 R8, R4.reuse, R15.reuse, c[0x0][0x178] ;  /* 0x00005e0004088625 */ /* 0x0c0fe200078e000f */
[----:B------:R-:W-:Y:S01]  /*0120*/  CS2R R16, SRZ ;  /* 0x0000000000107805 */ /* 0x000fe2000001ff00 */
[----:B------:R-:W-:Y:S02]  /*0130*/  CS2R R18, SRZ ;  /* 0x0000000000127805 */ /* 0x000fe4000001ff00 */
[CC--:B------:R-:W-:Y:S01]  /*0140*/  @!P0 IMAD.WIDE.U32 R26, R4.reuse, R15.reuse, c[0x0][0x180] ;  /* 0x00006000041a8625 */ /* 0x0c0fe200078e000f */
[----:B------:R3:W4:Y:S04]  /*0150*/  @!P0 LDG.E.64 R24, [R8.64] ;  /* 0x0000000408188981 */ /* 0x000728000c1e1b00 */
[----:B------:R0:W4:Y:S01]  /*0160*/  @!P0 LDG.E.64 R16, [R26.64] ;  /* 0x000000041a108981 */ /* 0x000122000c1e1b00 */
[----:B---3--:R-:W-:Y:S01]  /*0170*/  @!P0 IMAD.WIDE.U32 R8, R4, R15, c[0x0][0x190] ;  /* 0x0000640004088625 */ /* 0x008fe200078e000f */
[----:B------:R-:W-:-:S04]  /*0180*/  @!P0 IADD3 R0, R0, 0x80, RZ ;  /* 0x0000008000008810 */ /* 0x000fc80007ffe0ff */
[----:B------:R3:W4:Y:S01]  /*0190*/  @!P0 LDG.E.64 R18, [R8.64] ;  /* 0x0000000408128981 */ /* 0x000722000c1e1b00 */
[----:B------:R-:W-:Y:S01]  /*01a0*/  ISETP.GE.AND P2, PT, R0, R5, PT ;  /* 0x000000050000720c */ /* 0x000fe20003f46270 */
[----:B-1----:R-:W-:Y:S01]  /*01b0*/  CS2R R10, SRZ ;  /* 0x00000000000a7805 */ /* 0x002fe2000001ff00 */
[----:B0-----:R-:W-:-:S11]  /*01c0*/  CS2R R6, SRZ ;  /* 0x0000000000067805 */ /* 0x001fd6000001ff00 */
[----:B------:R-:W-:Y:S01]  /*01d0*/  @!P2 MOV R23, 0x8 ;  /* 0x000000080017a802 */ /* 0x000fe20000000f00 */
[----:B------:R-:W-:-:S04]  /*01e0*/  @!P2 IMAD R22, R3, 0x200, R0 ;  /* 0x000002000316a824 */ /* 0x000fc800078e0200 */
[----:B------:R-:W-:-:S04]  /*01f0*/  @!P2 IMAD.WIDE.U32 R14, R22, R23, c[0x0][0x170] ;  /* 0x00005c00160ea625 */ /* 0x000fc800078e0017 */
[CC--:B------:R-:W-:Y:S01]  /*0200*/  @!P2 IMAD.WIDE.U32 R28, R22.reuse, R23.reuse, c[0x0][0x188] ;  /* 0x00006200161ca625 */ /* 0x0c0fe200078e0017 */
[----:B---3--:R-:W-:Y:S01]  /*0210*/  CS2R R8, SRZ ;  /* 0x0000000000087805 */ /* 0x008fe2000001ff00 */
[----:B------:R0:W3:Y:S02]  /*0220*/  @!P2 LDG.E.64 R10, [R14.64] ;  /* 0x000000040e0aa981 */ /* 0x0000e4000c1e1b00 */
[CC--:B------:R-:W-:Y:S02]  /*0230*/  @!P2 IMAD.WIDE.U32 R26, R22.reuse, R23.reuse, c[0x0][0x178] ;  /* 0x00005e00161aa625 */ /* 0x0c0fe400078e0017 */
[----:B------:R1:W3:Y:S04]  /*0240*/  @!P2 LDG.E.64 R6, [R28.64] ;  /* 0x000000041c06a981 */ /* 0x0002e8000c1e1b00 */
[----:B------:R1:W3:Y:S01]  /*0250*/  @!P2 LDG.E.64 R8, [R26.64] ;  /* 0x000000041a08a981 */ /* 0x0002e2000c1e1b00 */
[----:B0-----:R-:W-:Y:S01]  /*0260*/  CS2R R14, SRZ ;  /* 0x00000000000e7805 */ /* 0x001fe2000001ff00 */
[----:B-1----:R-:W-:-:S04]  /*0270*/  @!P2 IMAD.WIDE.U32 R26, R22, R23, c[0x0][0x180] ;  /* 0x00006000161aa625 */ /* 0x002fc800078e0017 */
[----:B------:R-:W-:-:S05]  /*0280*/  @!P2 IMAD.WIDE.U32 R22, R22, R23, c[0x0][0x190] ;  /* 0x000064001616a625 */ /* 0x000fca00078e0017 */
[----:B------:R0:W3:Y:S01]  /*0290*/  @!P2 LDG.E.64 R14, [R22.64] ;  /* 0x00000004160ea981 */ /* 0x0000e2000c1e1b00 */
[----:B--2---:R1:W4:Y:S02]  /*02a0*/  DADD R20, -R20, R12 ;  /* 0x0000000014147229 */ /* 0x004324000000010c */
[----:B-1----:R-:W-:-:S06]  /*02b0*/  CS2R R12, SRZ ;  /* 0x00000000000c7805 */ /* 0x002fcc000001ff00 */
[----:B------:R1:W2:Y:S01]  /*02c0*/  @!P2 LDG.E.64 R12, [R26.64] ;  /* 0x000000041a0ca981 */ /* 0x0002a2000c1e1b00 */
[----:B------:R-:W-:-:S04]  /*02d0*/  @!P2 IADD3 R0, R0, 0x80, RZ ;  /* 0x000000800000a810 */ /* 0x000fc80007ffe0ff */
[----:B------:R-:W-:Y:S01]  /*02e0*/  ISETP.GE.AND P1, PT, R0, R5, PT ;  /* 0x000000050000720c */ /* 0x000fe20003f26270 */
[----:B----4-:R-:W4:-:S06]  /*02f0*/  DMUL R20, R20, R24 ;  /* 0x0000001814147228 */ /* 0x010f0c0000000000 */
[----:B----4-:R4:W-:-:S06]  /*0300*/  DFMA R16, R20, R18, R16 ;  /* 0x000000121410722b */ /* 0x0109cc0000000010 */
[----:B------:R-:W-:Y:S02]  /*0310*/  @!P1 LEA R29, R3, R0, 0x9 ;  /* 0x00000000031d9211 */ /* 0x000fe400078e48ff */
[----:B------:R-:W-:Y:S01]  /*0320*/  @!P1 MOV R4, 0x8 ;  /* 0x0000000800049802 */ /* 0x000fe20000000f00 */
[----:B----4-:R-:W-:Y:S01]  /*0330*/  CS2R R18, SRZ ;  /* 0x0000000000127805 */ /* 0x010fe2000001ff00 */
[----:B------:R-:W-:-:S03]  /*0340*/  CS2R R20, SRZ ;  /* 0x0000000000147805 */ /* 0x000fc6000001ff00 */
[----:B0-----:R-:W-:-:S04]  /*0350*/  @!P1 IMAD.WIDE.U32 R22, R29, R4, c[0x0][0x170] ;  /* 0x00005c001d169625 */ /* 0x001fc800078e0004 */
[CC--:B------:R-:W-:Y:S01]  /*0360*/  @!P1 IMAD.WIDE.U32 R24, R29.reuse, R4.reuse, c[0x0][0x188] ;  /* 0x000062001d189625 */ /* 0x0c0fe200078e0004 */
[----:B------:R0:W4:Y:S03]  /*0370*/  @!P1 LDG.E.64 R18, [R22.64] ;  /* 0x0000000416129981 */ /* 0x000126000c1e1b00 */
[----:B-1----:R-:W-:Y:S01]  /*0380*/  @!P1 IMAD.WIDE.U32 R26, R29, R4, c[0x0][0x178] ;  /* 0x00005e001d1a9625 */ /* 0x002fe200078e0004 */
[----:B------:R1:W4:Y:S01]  /*0390*/  @!P1 LDG.E.64 R20, [R24.64] ;  /* 0x0000000418149981 */ /* 0x000322000c1e1b00 */
[----:B0-----:R-:W-:-:S06]  /*03a0*/  CS2R R22, SRZ ;  /* 0x0000000000167805 */ /* 0x001fcc000001ff00 */
[----:B------:R0:W4:Y:S01]  /*03b0*/  @!P1 LDG.E.64 R22, [R26.64] ;  /* 0x000000041a169981 */ /* 0x000122000c1e1b00 */
[----:B---3--:R-:W3:-:S06]  /*03c0*/  DADD R6, -R6, R10 ;  /* 0x0000000006067229 */ /* 0x008ecc000000010a */
[----:B---3--:R3:W2:Y:S01]  /*03d0*/  DMUL R8, R6, R8 ;  /* 0x0000000806087228 */ /* 0x0086a20000000000 */
[----:B------:R-:W-:Y:S01]  /*03e0*/  CS2R R10, SRZ ;  /* 0x00000000000a7805 */ /* 0x000fe2000001ff00 */
[----:B---3--:R-:W-:-:S04]  /*03f0*/  @!P1 IMAD.WIDE.U32 R6, R29, R4, c[0x0][0x180] ;  /* 0x000060001d069625 */ /* 0x008fc800078e0004 */
[----:B0-----:R-:W-:Y:S01]  /*0400*/  @!P1 IMAD.WIDE.U32 R26, R29, R4, c[0x0][0x190] ;  /* 0x000064001d1a9625 */ /* 0x001fe200078e0004 */
[----:B------:R0:W3:Y:S01]  /*0410*/  @!P1 LDG.E.64 R10, [R6.64] ;  /* 0x00000004060a9981 */ /* 0x0000e2000c1e1b00 */
[----:B--2---:R2:W-:Y:S02]  /*0420*/  DFMA R12, R8, R14, R12 ;  /* 0x0000000e080c722b */ /* 0x0045e4000000000c */
[----:B--2---:R-:W-:-:S06]  /*0430*/  CS2R R14, SRZ ;  /* 0x00000000000e7805 */ /* 0x004fcc000001ff00 */
[----:B------:R2:W3:Y:S01]  /*0440*/  @!P1 LDG.E.64 R14, [R26.64] ;  /* 0x000000041a0e9981 */ /* 0x0004e2000c1e1b00 */
[----:B------:R-:W-:-:S04]  /*0450*/  @!P1 IADD3 R0, R0, 0x80, RZ ;  /* 0x0000008000009810 */ /* 0x000fc80007ffe0ff */
[----:B------:R-:W-:Y:S01]  /*0460*/  ISETP.GE.AND P2, PT, R0, R5, PT ;  /* 0x000000050000720c */ /* 0x000fe20003f46270 */
[----:B------:R-:W-:-:S12]  /*0470*/  CS2R R8, SRZ ;  /* 0x0000000000087805 */ /* 0x000fd8000001ff00 */
[----:B-1----:R-:W-:Y:S01]  /*0480*/  @!P2 IMAD R25, R3, 0x200, R0 ;  /* 0x000002000319a824 */ /* 0x002fe200078e0200 */
[----:B------:R-:W-:-:S05]  /*0490*/  @!P2 MOV R0, 0x8 ;  /* 0x000000080000a802 */ /* 0x000fca0000000f00 */
[CC--:B------:R-:W-:Y:S01]  /*04a0*/  @!P2 IMAD.WIDE.U32 R28, R25.reuse, R0.reuse, c[0x0][0x170] ;  /* 0x00005c00191ca625 */ /* 0x0c0fe200078e0000 */
[----:B----4-:R-:W1:Y:S01]  /*04b0*/  DADD R18, -R20, R18 ;  /* 0x0000000014127229 */ /* 0x010e620000000112 */
[----:B--2---:R-:W-:Y:S02]  /*04c0*/  CS2R R26, SRZ ;  /* 0x00000000001a7805 */ /* 0x004fe4000001ff00 */
[----:B0-----:R-:W-:Y:S01]  /*04d0*/  @!P2 IMAD.WIDE.U32 R6, R25, R0, c[0x0][0x188] ;  /* 0x000062001906a625 */ /* 0x001fe200078e0000 */
[----:B------:R0:W5:Y:S01]  /*04e0*/  @!P2 LDG.E.64 R8, [R28.64] ;  /* 0x000000041c08a981 */ /* 0x000162000c1e1b00 */
[----:B------:R-:W-:-:S03]  /*04f0*/  @!P0 MOV R4, 0x8 ;  /* 0x0000000800048802 */ /* 0x000fc60000000f00 */
[----:B------:R2:W5:Y:S01]  /*0500*/  @!P2 LDG.E.64 R26, [R6.64] ;  /* 0x00000004061aa981 */ /* 0x000562000c1e1b00 */
[----:B-1----:R1:W3:Y:S01]  /*0510*/  DMUL R18, R18, R22 ;  /* 0x0000001612127228 */ /* 0x0022e20000000000 */
[----:B0-----:R-:W-:Y:S01]  /*0520*/  CS2R R28, SRZ ;  /* 0x00000000001c7805 */ /* 0x001fe2000001ff00 */
[----:B-1----:R-:W-:Y:S01]  /*0530*/  @!P2 IMAD.WIDE.U32 R22, R25, R0, c[0x0][0x180] ;  /* 0x000060001916a625 */ /* 0x002fe200078e0000 */
[----:B--2---:R-:W-:-:S03]  /*0540*/  CS2R R6, SRZ ;  /* 0x0000000000067805 */ /* 0x004fc6000001ff00 */
[CC--:B------:R-:W-:Y:S01]  /*0550*/  @!P2 IMAD.WIDE.U32 R20, R25.reuse, R0.reuse, c[0x0][0x178] ;  /* 0x00005e001914a625 */ /* 0x0c0fe200078e0000 */
[----:B------:R0:W5:Y:S04]  /*0560*/  @!P2 LDG.E.64 R28, [R22.64] ;  /* 0x00000004161ca981 */ /* 0x000168000c1e1b00 */
[----:B------:R1:W5:Y:S01]  /*0570*/  @!P2 LDG.E.64 R6, [R20.64] ;  /* 0x000000041406a981 */ /* 0x000362000c1e1b00 */
[----:B0-----:R-:W-:Y:S01]  /*0580*/  @!P2 IMAD.WIDE.U32 R22, R25, R0, c[0x0][0x190] ;  /* 0x000064001916a625 */ /* 0x001fe200078e0000 */
[----:B------:R-:W-:Y:S01]  /*0590*/  @!P0 LEA R0, R3, R2, 0x9 ;  /* 0x0000000203008211 */ /* 0x000fe200078e48ff */
[----:B------:R-:W-:-:S04]  /*05a0*/  CS2R R24, SRZ ;  /* 0x0000000000187805 */ /* 0x000fc8000001ff00 */
[----:B-1----:R-:W-:Y:S02]  /*05b0*/  @!P0 IMAD.WIDE.U32 R20, R0, R4, c[0x0][0x168] ;  /* 0x00005a0000148625 */ /* 0x002fe400078e0004 */
[----:B------:R0:W5:Y:S01]  /*05c0*/  @!P2 LDG.E.64 R24, [R22.64] ;  /* 0x000000041618a981 */ /* 0x000162000c1e1b00 */
[----:B------:R-:W-:-:S03]  /*05d0*/  @!P0 IADD3 R2, R2, 0x80, RZ ;  /* 0x0000008002028810 */ /* 0x000fc60007ffe0ff */
[----:B------:R0:W-:Y:S01]  /*05e0*/  @!P0 STG.E.64 [R20.64], R16 ;  /* 0x0000001014008986 */ /* 0x0001e2000c101b04 */
[----:B------:R-:W-:Y:S01]  /*05f0*/  ISETP.GE.AND P1, PT, R2, R5, PT ;  /* 0x000000050200720c */ /* 0x000fe20003f26270 */
[----:B------:R-:W-:Y:S01]  /*0600*/  BSSY B0, `(.L_x_26268) ;  /* 0x000000d000007945 */ /* 0x000fe20003800000 */
[----:B---3--:R0:W1:-:S11]  /*0610*/  DFMA R10, R18, R14, R10 ;  /* 0x0000000e120a722b */ /* 0x008056000000000a */
[----:B------:R-:W-:Y:S05]  /*0620*/  @P1 BRA `(.L_x_26269) ;  /* 0x000000a000001947 */ /* 0x000fea0003800000 */
[----:B0-----:R-:W-:Y:S01]  /*0630*/  IMAD R14, R3, 0x200, R2 ;  /* 0x00000200030e7824 */ /* 0x001fe200078e0202 */
[----:B------:R-:W-:Y:S02]  /*0640*/  IADD3 R2, R2, 0x80, RZ ;  /* 0x0000008002027810 */ /* 0x000fe40007ffe0ff */
[----:B------:R-:W-:Y:S02]  /*0650*/  MOV R17, 0x8 ;  /* 0x0000000800117802 */ /* 0x000fe40000000f00 */
[----:B------:R-:W-:-:S03]  /*0660*/  ISETP.GE.AND P0, PT, R2, R5, PT ;  /* 0x000000050200720c */ /* 0x000fc60003f06270 */
[----:B------:R-:W-:-:S05]  /*0670*/  IMAD.WIDE.U32 R14, R14, R17, c[0x0][0x168] ;  /* 0x00005a000e0e7625 */ /* 0x000fca00078e0011 */
[----:B------:R0:W-:Y:S05]  /*0680*/  STG.E.64 [R14.64], R12 ;  /* 0x0000000c0e007986 */ /* 0x0001ea000c101b04 */
[----:B------:R-:W-:Y:S02]  /*0690*/  @!P0 LEA R16, R3, R2, 0x9 ;  /* 0x0000000203108211 */ /* 0x000fe400078e48ff */
[----:B------:R-:W-:-:S03]  /*06a0*/  @!P0 IADD3 R2, R2, 0x80, RZ ;  /* 0x0000008002028810 */ /* 0x000fc60007ffe0ff */
[----:B------:R-:W-:-:S05]  /*06b0*/  @!P0 IMAD.WIDE.U32 R16, R16, R17, c[0x0][0x168] ;  /* 0x00005a0010108625 */ /* 0x000fca00078e0011 */
[----:B-1----:R0:W-:Y:S02]  /*06c0*/  @!P0 STG.E.64 [R16.64], R10 ;  /* 0x0000000a10008986 */ /* 0x0021e4000c101b04 */
.L_x_26269:
[----:B------:R-:W-:Y:S05]  /*06d0*/  BSYNC B0 ;  /* 0x0000000000007941 */ /* 0x000fea0003800000 */
.L_x_26268:
[----:B------:R-:W-:Y:S01]  /*06e0*/  ISETP.GE.AND P0, PT, R2, R5, PT ;  /* 0x000000050200720c */ /* 0x000fe20003f06270 */
[----:B-----5:R-:W2:-:S06]  /*06f0*/  DADD R8, -R26, R8 ;  /* 0x000000001a087229 */ /* 0x020e8c0000000108 */
[----:B--2---:R2:W3:-:S06]  /*0700*/  DMUL R6, R8, R6 ;  /* 0x0000000608067228 */ /* 0x0044cc0000000000 */
[----:B------:R-:W-:Y:S05]  /*0710*/  @P0 EXIT ;  /* 0x000000000000094d */ /* 0x000fea0003800000 */
[----:B--23--:R-:W-:Y:S01]  /*0720*/  LEA R2, R3, R2, 0x9 ;  /* 0x0000000203027211 */ /* 0x00cfe200078e48ff */
[----:B------:R-:W2:Y:S01]  /*0730*/  DFMA R6, R6, R24, R28 ;  /* 0x000000180606722b */ /* 0x000ea2000000001c */
[----:B------:R-:W-:-:S05]  /*0740*/  MOV R3, 0x8 ;  /* 0x0000000800037802 */ /* 0x000fca0000000f00 */
[----:B------:R-:W-:-:S05]  /*0750*/  IMAD.WIDE.U32 R2, R2, R3, c[0x0][0x168] ;  /* 0x00005a0002027625 */ /* 0x000fca00078e0003 */
[----:B--2---:R-:W-:Y:S01]  /*0760*/  STG.E.64 [R2.64], R6 ;  /* 0x0000000602007986 */ /* 0x004fe2000c101b04 */
[----:B------:R-:W-:Y:S05]  /*0770*/  EXIT ;  /* 0x000000000000794d */ /* 0x000fea0003800000 */
.L_x_26270:
        /* <DEDUP_REMOVED lines=16> */
.L_x_26888:


//--------------------- .text._ZN2at6native29vectorized_elementwise_kernelILi2EZZZNS0_49_GLOBAL__N__b919a28f_16_Normalization_cu_5c38458722batch_norm_elementwiseERKNS_6TensorES5_RKSt8optionalIS3_ES9_S5_S5_ENKUlvE0_clEvENKUlvE_clEvEUldddddE_St5arrayIPcLm6EEEEviT0_T1_ --------------------------
	.section	.text._ZN2at6native29vectorized_elementwise_kernelILi2EZZZNS0_49_GLOBAL__N__b919a28f_16_Normalization_cu_5c38458722batch_norm_elementwiseERKNS_6TensorES5_RKSt8optionalIS3_ES9_S5_S5_ENKUlvE0_clEvENKUlvE_clEvEUldddddE_St5arrayIPcLm6EEEEviT0_T1_,"ax",@progbits
	.sectioninfo	@"SHI_REGISTERS=80"
	.align	128
        .global         _ZN2at6native29vectorized_elementwise_kernelILi2EZZZNS0_49_GLOBAL__N__b919a28f_16_Normalization_cu_5c38458722batch_norm_elementwiseERKNS_6TensorES5_RKSt8optionalIS3_ES9_S5_S5_ENKUlvE0_clEvENKUlvE_clEvEUldddddE_St5arrayIPcLm6EEEEviT0_T1_
        .type           _ZN2at6native29vectorized_elementwise_kernelILi2EZZZNS0_49_GLOBAL__N__b919a28f_16_Normalization_cu_5c38458722batch_norm_elementwiseERKNS_6TensorES5_RKSt8optionalIS3_ES9_S5_S5_ENKUlvE0_clEvENKUlvE_clEvEUldddddE_St5arrayIPcLm6EEEEviT0_T1_,@function
        .size           _ZN2at6native29vectorized_elementwise_kernelILi2EZZZNS0_49_GLOBAL__N__b919a28f_16_Normalization_cu_5c38458722batch_norm_elementwiseERKNS_6TensorES5_RKSt8optionalIS3_ES9_S5_S5_ENKUlvE0_clEvENKUlvE_clEvEUldddddE_St5arrayIPcLm6EEEEviT0_T1_,(.L_x_26889 - _ZN2at6native29vectorized_elementwise_kernelILi2EZZZNS0_49_GLOBAL__N__b919a28f_16_Normalization_cu_5c38458722batch_norm_elementwiseERKNS_6TensorES5_RKSt8optionalIS3_ES9_S5_S5_ENKUlvE0_clEvENKUlvE_clEvEUldddddE_St5arrayIPcLm6EEEEviT0_T1_)
        .other          _ZN2at6native29vectorized_elementwise_kernelILi2EZZZNS0_49_GLOBAL__N__b919a28f_16_Normalization_cu_5c38458722batch_norm_elementwiseERKNS_6TensorES5_RKSt8optionalIS3_ES9_S5_S5_ENKUlvE0_clEvENKUlvE_clEvEUldddddE_St5arrayIPcLm6EEEEviT0_T1_,@"STO_CUDA_ENTRY STV_DEFAULT"
_ZN2at6native29vectorized_elementwise_kernelILi2EZZZNS0_49_GLOBAL__N__b919a28f_16_Normalization_cu_5c38458722batch_norm_elementwiseERKNS_6TensorES5_RKSt8optionalIS3_ES9_S5_S5_ENKUlvE0_clEvENKUlvE_clEvEUldddddE_St5arrayIPcLm6EEEEviT0_T1_:
.text._ZN2at6native29vectorized_elementwise_kernelILi2EZZZNS0_49_GLOBAL__N__b919a28f_16_Normalization_cu_5c38458722batch_norm_elementwiseERKNS_6TensorES5_RKSt8optionalIS3_ES9_S5_S5_ENKUlvE0_clEvENKUlvE_clEvEUldddddE_St5arrayIPcLm6EEEEviT0_T1_:
        /* <DEDUP_REMOVED lines=14> */
[C---:B------:R-:W-:Y:S01]  /*00e0*/  IMAD.WIDE.U32 R60, R2.reuse, 0x10, R60 ;  /* 0x00000010023c7825 */ /* 0x040fe200078e003c */
[----:B------:R0:W2:Y:S03]  /*00f0*/  LDG.E.128 R64, [R56.64] ;  /* 0x0000000438407981 */ /* 0x0000a6000c1e1d00 */
[----:B------:R-:W-:Y:S01]  /*0100*/  IMAD.WIDE R76, R3, R0, c[0x0][0x190] ;  /* 0x00006400034c7625 */ /* 0x000fe200078e0200 */
[----:B------:R1:W2:Y:S03]  /*0110*/  LDG.E.128 R68, [R60.64] ;  /* 0x000000043c447981 */ /* 0x0002a6000c1e1d00 */
[C---:B------:R-:W-:Y:S01]  /*0120*/  IMAD.WIDE.U32 R74, R2.reuse, 0x10, R74 ;  /* 0x00000010024a7825 */ /* 0x040fe200078e004a */
[----:B------:R0:W3:Y:S03]  /*0130*/  LDG.E.128 R16, [R56.64+0x800] ;  /* 0x0008000438107981 */ /* 0x0000e6000c1e1d00 */
[C---:B------:R-:W-:Y:S01]  /*0140*/  IMAD.WIDE.U32 R72, R2.reuse, 0x10, R72 ;  /* 0x0000001002487825 */ /* 0x040fe200078e0048 */
[----:B------:R-:W4:Y:S03]  /*0150*/  LDG.E.128 R4, [R74.64] ;  /* 0x000000044a047981 */ /* 0x000f26000c1e1d00 */
[----:B------:R-:W-:Y:S01]  /*0160*/  IMAD.WIDE.U32 R76, R2, 0x10, R76 ;  /* 0x00000010024c7825 */ /* 0x000fe200078e004c */
[----:B------:R-:W5:Y:S04]  /*0170*/  LDG.E.128 R8, [R72.64] ;  /* 0x0000000448087981 */ /* 0x000f68000c1e1d00 */
[----:B------:R-:W5:Y:S04]  /*0180*/  LDG.E.128 R12, [R76.64] ;  /* 0x000000044c0c7981 */ /* 0x000f68000c1e1d00 */
[----:B------:R1:W3:Y:S04]  /*0190*/  LDG.E.128 R20, [R60.64+0x800] ;  /* 0x000800043c147981 */ /* 0x0002e8000c1e1d00 */
[----:B------:R0:W3:Y:S04]  /*01a0*/  LDG.E.128 R28, [R56.64+0x1000] ;  /* 0x00100004381c7981 */ /* 0x0000e8000c1e1d00 */
[----:B------:R1:W3:Y:S04]  /*01b0*/  LDG.E.128 R32, [R60.64+0x1000] ;  /* 0x001000043c207981 */ /* 0x0002e8000c1e1d00 */
[----:B------:R2:W3:Y:S04]  /*01c0*/  LDG.E.128 R24, [R74.64+0x800] ;  /* 0x000800044a187981 */ /* 0x0004e8000c1e1d00 */
[----:B0-----:R-:W3:Y:S04]  /*01d0*/  LDG.E.128 R56, [R56.64+0x1800] ;  /* 0x0018000438387981 */ /* 0x001ee8000c1e1d00 */
[----:B-1----:R-:W3:Y:S04]  /*01e0*/  LDG.E.128 R60, [R60.64+0x1800] ;  /* 0x001800043c3c7981 */ /* 0x002ee8000c1e1d00 */
[----:B------:R0:W3:Y:S04]  /*01f0*/  LDG.E.128 R36, [R74.64+0x1000] ;  /* 0x001000044a247981 */ /* 0x0000e8000c1e1d00 */
[----:B------:R0:W3:Y:S04]  /*0200*/  LDG.E.128 R40, [R72.64+0x800] ;  /* 0x0008000448287981 */ /* 0x0000e8000c1e1d00 */
[----:B------:R0:W3:Y:S04]  /*0210*/  LDG.E.128 R48, [R72.64+0x1000] ;  /* 0x0010000448307981 */ /* 0x0000e8000c1e1d00 */
[----:B------:R-:W3:Y:S04]  /*0220*/  LDG.E.128 R44, [R76.64+0x800] ;  /* 0x000800044c2c7981 */ /* 0x000ee8000c1e1d00 */
[----:B------:R-:W3:Y:S01]  /*0230*/  LDG.E.128 R52, [R76.64+0x1000] ;  /* 0x001000044c347981 */ /* 0x000ee2000c1e1d00 */
[----:B--2---:R-:W4:-:S06]  /*0240*/  DADD R66, R66, -R70 ;  /* 0x0000000042427229 */ /* 0x004f0c0000000846 */
[----:B----4-:R-:W5:-:S06]  /*0250*/  DMUL R6, R6, R66 ;  /* 0x0000004206067228 */ /* 0x010f4c0000000000 */
[----:B-----5:R-:W-:-:S04]  /*0260*/  DFMA R10, R14, R6, R10 ;  /* 0x000000060e0a722b */ /* 0x020fc8000000000a */
[----:B------:R1:W2:Y:S02]  /*0270*/  DADD R6, R64, -R68 ;  /* 0x0000000040067229 */ /* 0x0002a40000000844 */
[----:B-1----:R0:W4:Y:S04]  /*0280*/  LDG.E.128 R64, [R74.64+0x1800] ;  /* 0x001800044a407981 */ /* 0x002128000c1e1d00 */
[----:B------:R0:W5:Y:S04]  /*0290*/  LDG.E.128 R68, [R72.64+0x1800] ;  /* 0x0018000448447981 */ /* 0x000168000c1e1d00 */
[----:B0-----:R-:W5:Y:S01]  /*02a0*/  LDG.E.128 R72, [R76.64+0x1800] ;  /* 0x001800044c487981 */ /* 0x001f62000c1e1d00 */
[----:B--2---:R-:W-:-:S04]  /*02b0*/  DMUL R4, R4, R6 ;  /* 0x0000000604047228 */ /* 0x004fc80000000000 */
[----:B---3--:R-:W0:-:S04]  /*02c0*/  DADD R16, R16, -R20 ;  /* 0x0000000010107229 */ /* 0x008e080000000814 */
[----:B------:R-:W1:-:S04]  /*02d0*/  DADD R18, R18, -R22 ;  /* 0x0000000012127229 */ /* 0x000e480000000816 */
[----:B------:R-:W2:-:S04]  /*02e0*/  DADD R28, R28, -R32 ;  /* 0x000000001c1c7229 */ /* 0x000e880000000820 */
[----:B------:R-:W3:-:S04]  /*02f0*/  DADD R30, R30, -R34 ;  /* 0x000000001e1e7229 */ /* 0x000ec80000000822 */
[----:B------:R-:W-:-:S04]  /*0300*/  DADD R58, R58, -R62 ;  /* 0x000000003a3a7229 */ /* 0x000fc8000000083e */
[----:B------:R-:W-:-:S04]  /*0310*/  DADD R56, R56, -R60 ;  /* 0x0000000038387229 */ /* 0x000fc8000000083c */
[----:B0-----:R-:W-:-:S04]  /*0320*/  DMUL R16, R24, R16 ;  /* 0x0000001018107228 */ /* 0x001fc80000000000 */
[----:B-1----:R-:W0:-:S04]  /*0330*/  DMUL R18, R26, R18 ;  /* 0x000000121a127228 */ /* 0x002e080000000000 */
[----:B--2---:R-:W-:-:S04]  /*0340*/  DMUL R28, R36, R28 ;  /* 0x0000001c241c7228 */ /* 0x004fc80000000000 */
[----:B---3--:R-:W1:-:S04]  /*0350*/  DMUL R30, R38, R30 ;  /* 0x0000001e261e7228 */ /* 0x008e480000000000 */
[----:B------:R2:W3:Y:S02]  /*0360*/  DFMA R8, R12, R4, R8 ;  /* 0x000000040c08722b */ /* 0x0004e40000000008 */
[----:B--2---:R-:W-:Y:S02]  /*0370*/  IMAD.WIDE.U32 R4, R3, R0, c[0x0][0x168] ;  /* 0x00005a0003047625 */ /* 0x004fe400078e0000 */
[----:B0-----:R-:W-:-:S04]  /*0380*/  DFMA R42, R46, R18, R42 ;  /* 0x000000122e2a722b */ /* 0x001fc8000000002a */
[----:B------:R-:W0:Y:S01]  /*0390*/  DFMA R40, R44, R16, R40 ;  /* 0x000000102c28722b */ /* 0x000e220000000028 */
[----:B------:R-:W-:-:S03]  /*03a0*/  IMAD.WIDE R4, R2, 0x10, R4 ;  /* 0x0000001002047825 */ /* 0x000fc600078e0204 */
[----:B-1----:R-:W-:-:S04]  /*03b0*/  DFMA R50, R54, R30, R50 ;  /* 0x0000001e3632722b */ /* 0x002fc80000000032 */
[----:B------:R-:W1:Y:S01]  /*03c0*/  DFMA R48, R52, R28, R48 ;  /* 0x0000001c3430722b */ /* 0x000e620000000030 */
[----:B---3--:R-:W-:Y:S04]  /*03d0*/  STG.E.128 [R4.64], R8 ;  /* 0x0000000804007986 */ /* 0x008fe8000c101d04 */
[----:B0-----:R-:W-:Y:S04]  /*03e0*/  STG.E.128 [R4.64+0x800], R40 ;  /* 0x0008002804007986 */ /* 0x001fe8000c101d04 */
[----:B-1----:R-:W-:Y:S01]  /*03f0*/  STG.E.128 [R4.64+0x1000], R48 ;  /* 0x0010003004007986 */ /* 0x002fe2000c101d04 */
[----:B----4-:R-:W5:-:S04]  /*0400*/  DMUL R58, R66, R58 ;  /* 0x0000003a423a7228 */ /* 0x010f480000000000 */
[----:B------:R-:W0:-:S04]  /*0410*/  DMUL R56, R64, R56 ;  /* 0x0000003840387228 */ /* 0x000e080000000000 */
[----:B-----5:R-:W-:-:S04]  /*0420*/  DFMA R58, R74, R58, R70 ;  /* 0x0000003a4a3a722b */ /* 0x020fc80000000046 */
[----:B0-----:R-:W0:-:S07]  /*0430*/  DFMA R56, R72, R56, R68 ;  /* 0x000000384838722b */ /* 0x001e0e0000000044 */
[----:B0-----:R-:W-:Y:S01]  /*0440*/  STG.E.128 [R4.64+0x1800], R56 ;  /* 0x0018003804007986 */ /* 0x001fe2000c101d04 */
[----:B------:R-:W-:Y:S05]  /*0450*/  EXIT ;  /* 0x000000000000794d */ /* 0x000fea0003800000 */
.L_x_26271:
[----:B------:R-:W0:Y:S01]  /*0460*/  S2R R2, SR_TID.X ;  /* 0x0000000000027919 */ /* 0x000e220000002100 */
[----:B------:R-:W-:Y:S01]  /*0470*/  CS2R R52, SRZ ;  /* 0x0000000000347805 */ /* 0x000fe2000001ff00 */
[----:B------:R-:W-:Y:S01]  /*0480*/  CS2R R54, SRZ ;  /* 0x0000000000367805 */ /* 0x000fe2000001ff00 */
[----:B0-----:R-:W-:Y:S02]  /*0490*/  ISETP.GE.AND P0, PT, R2, R0, PT ;  /* 0x000000000200720c */ /* 0x001fe40003f06270 */
[----:B------:R-:W-:Y:S01]  /*04a0*/  MOV R66, R2 ;  /* 0x0000000200427202 */ /* 0x000fe20000000f00 */
[----:B------:R-:W-:-:S10]  /*04b0*/  CS2R R56, SRZ ;  /* 0x0000000000387805 */ /* 0x000fd4000001ff00 */
[----:B------:R-:W-:Y:S02]  /*04c0*/  @!P0 IADD3 R12, R3, R66, RZ ;  /* 0x00000042030c8210 */ /* 0x000fe40007ffe0ff */
[----:B------:R-:W-:-:S05]  /*04d0*/  @!P0 MOV R13, 0x8 ;  /* 0x00000008000d8802 */ /* 0x000fca0000000f00 */
[----:B------:R-:W-:-:S04]  /*04e0*/  @!P0 IMAD.WIDE.U32 R4, R12, R13, c[0x0][0x170] ;  /* 0x00005c000c048625 */ /* 0x000fc800078e000d */
[CC--:B------:R-:W-:Y:S01]  /*04f0*/  @!P0 IMAD.WIDE.U32 R10, R12.reuse, R13.reuse, c[0x0][0x188] ;  /* 0x000062000c0a8625 */ /* 0x0c0fe200078e000d */
[----:B------:R0:W2:Y:S03]  /*0500*/  @!P0 LDG.E.64 R52, [R4.64] ;  /* 0x0000000404348981 */ /* 0x0000a6000c1e1b00 */
[CC--:B------:R-:W-:Y:S01]  /*0510*/  @!P0 IMAD.WIDE.U32 R6, R12.reuse, R13.reuse, c[0x0][0x178] ;  /* 0x00005e000c068625 */ /* 0x0c0fe200078e000d */
[----:B------:R1:W2:Y:S01]  /*0520*/  @!P0 LDG.E.64 R54, [R10.64] ;  /* 0x000000040a368981 */ /* 0x0002a2000c1e1b00 */
[----:B------:R-:W-:Y:S01]  /*0530*/  CS2R R60, SRZ ;  /* 0x00000000003c7805 */ /* 0x000fe2000001ff00 */
[----:B------:R-:W-:Y:S01]  /*0540*/  CS2R R58, SRZ ;  /* 0x00000000003a7805 */ /* 0x000fe2000001ff00 */
[CC--:B------:R-:W-:Y:S01]  /*0550*/  @!P0 IMAD.WIDE.U32 R8, R12.reuse, R13.reuse, c[0x0][0x180] ;  /* 0x000060000c088625 */ /* 0x0c0fe200078e000d */
[----:B------:R3:W4:Y:S03]  /*0560*/  @!P0 LDG.E.64 R56, [R6.64] ;  /* 0x0000000406388981 */ /* 0x000726000c1e1b00 */
[----:B------:R-:W-:Y:S01]  /*0570*/  @!P0 IMAD.WIDE.U32 R12, R12, R13, c[0x0][0x190] ;  /* 0x000064000c0c8625 */ /* 0x000fe200078e000d */
[----:B------:R5:W4:Y:S04]  /*0580*/  @!P0 LDG.E.64 R60, [R8.64] ;  /* 0x00000004083c8981 */ /* 0x000b28000c1e1b00 */
[----:B------:R1:W4:Y:S01]  /*0590*/  @!P0 LDG.E.64 R58, [R12.64] ;  /* 0x000000040c3a8981 */ /* 0x000322000c1e1b00 */
[----:B------:R-:W-:Y:S01]  /*05a0*/  @!P0 IADD3 R66, R66, 0x80, RZ ;  /* 0x0000008042428810 */ /* 0x000fe20007ffe0ff */
[----:B0-----:R-:W-:Y:S01]  /*05b0*/  CS2R R4, SRZ ;  /* 0x0000000000047805 */ /* 0x001fe2000001ff00 */
[----:B---3--:R-:W-:-:S02]  /*05c0*/  CS2R R6, SRZ ;  /* 0x0000000000067805 */ /* 0x008fc4000001ff00 */
[----:B------:R-:W-:-:S13]  /*05d0*/  ISETP.GE.AND P1, PT, R66, R0, PT ;  /* 0x000000004200720c */ /* 0x000fda0003f26270 */
[----:B------:R-:W-:Y:S02]  /*05e0*/  @!P1 IADD3 R32, R3, R66, RZ ;  /* 0x0000004203209210 */ /* 0x000fe40007ffe0ff */
[----:B------:R-:W-:Y:S02]  /*05f0*/  @!P1 IADD3 R66, R66, 0x80, RZ ;  /* 0x0000008042429810 */ /* 0x000fe40007ffe0ff */
[----:B------:R-:W-:Y:S02]  /*0600*/  @!P1 MOV R33, 0x8 ;  /* 0x0000000800219802 */ /* 0x000fe40000000f00 */
[----:B------:R-:W-:Y:S01]  /*0610*/  ISETP.GE.AND P3, PT, R66, R0, PT ;  /* 0x000000004200720c */ /* 0x000fe20003f66270 */
[----:B-----5:R-:W-:Y:S01]  /*0620*/  CS2R R8, SRZ ;  /* 0x0000000000087805 */ /* 0x020fe2000001ff00 */
[----:B-1----:R-:W-:Y:S01]  /*0630*/  CS2R R10, SRZ ;  /* 0x00000000000a7805 */ /* 0x002fe2000001ff00 */
[----:B------:R-:W-:Y:S01]  /*0640*/  @!P1 IMAD.WIDE.U32 R18, R32, R33, c[0x0][0x170] ;  /* 0x00005c0020129625 */ /* 0x000fe200078e0021 */
[----:B------:R-:W-:-:S03]  /*0650*/  CS2R R12, SRZ ;  /* 0x00000000000c7805 */ /* 0x000fc6000001ff00 */
[CC--:B------:R-:W-:Y:S01]  /*0660*/  @!P1 IMAD.WIDE.U32 R20, R32.reuse, R33.reuse, c[0x0][0x178] ;  /* 0x00005e0020149625 */ /* 0x0c0fe200078e0021 */
[----:B------:R0:W3:Y:S03]  /*0670*/  @!P1 LDG.E.64 R4, [R18.64] ;  /* 0x0000000412049981 */ /* 0x0000e6000c1e1b00 */
[-C--:B------:R-:W-:Y:S01]  /*0680*/  @!P1 IMAD.WIDE.U32 R28, R32, R33.reuse, c[0x0][0x180] ;  /* 0x00006000201c9625 */ /* 0x080fe200078e0021 */
[----:B------:R1:W5:Y:S01]  /*0690*/  @!P1 LDG.E.64 R6, [R20.64] ;  /* 0x0000000414069981 */ /* 0x000362000c1e1b00 */
[----:B------:R-:W-:Y:S01]  /*06a0*/  @!P3 IADD3 R42, R3, R66, RZ ;  /* 0x00000042032ab210 */ /* 0x000fe20007ffe0ff */
[----:B------:R-:W-:Y:S01]  /*06b0*/  CS2R R14, SRZ ;  /* 0x00000000000e7805 */ /* 0x000fe2000001ff00 */
[----:B------:R-:W-:Y:S01]  /*06c0*/  @!P3 IADD3 R66, R66, 0x80, RZ ;  /* 0x000000804242b810 */ /* 0x000fe20007ffe0ff */
[-C--:B------:R-:W-:Y:S01]  /*06d0*/  @!P1 IMAD.WIDE.U32 R30, R32, R33.reuse, c[0x0][0x188] ;  /* 0x00006200201e9625 */ /* 0x080fe200078e0021 */
[----:B------:R1:W3:Y:S01]  /*06e0*/  @!P1 LDG.E.64 R8, [R28.64] ;  /* 0x000000041c089981 */ /* 0x0002e2000c1e1b00 */
[----:B------:R-:W-:Y:S01]  /*06f0*/  @!P3 MOV R43, 0x8 ;  /* 0x00000008002bb802 */ /* 0x000fe20000000f00 */
[----:B------:R-:W-:Y:S01]  /*0700*/  CS2R R16, SRZ ;  /* 0x0000000000107805 */ /* 0x000fe2000001ff00 */
[----:B------:R-:W-:Y:S01]  /*0710*/  ISETP.GE.AND P2, PT, R66, R0, PT ;  /* 0x000000004200720c */ /* 0x000fe20003f46270 */
[----:B------:R-:W-:Y:S01]  /*0720*/  @!P1 IMAD.WIDE.U32 R32, R32, R33, c[0x0][0x190] ;  /* 0x0000640020209625 */ /* 0x000fe200078e0021 */
[----:B------:R1:W3:Y:S01]  /*0730*/  @!P1 LDG.E.64 R10, [R30.64] ;  /* 0x000000041e0a9981 */ /* 0x0002e2000c1e1b00 */
[----:B0-----:R-:W-:Y:S01]  /*0740*/  CS2R R18, SRZ ;  /* 0x0000000000127805 */ /* 0x001fe2000001ff00 */
[----:B-1----:R-:W-:Y:S01]  /*0750*/  CS2R R20, SRZ ;  /* 0x0000000000147805 */ /* 0x002fe2000001ff00 */
[----:B------:R-:W-:Y:S01]  /*0760*/  @!P3 IMAD.WIDE.U32 R34, R42, R43, c[0x0][0x170] ;  /* 0x00005c002a22b625 */ /* 0x000fe200078e002b */
[----:B------:R0:W3:Y:S01]  /*0770*/  @!P1 LDG.E.64 R12, [R32.64] ;  /* 0x00000004200c9981 */ /* 0x0000e2000c1e1b00 */
[----:B------:R-:W-:-:S02]  /*0780*/  CS2R R22, SRZ ;  /* 0x0000000000167805 */ /* 0x000fc4000001ff00 */
[CC--:B------:R-:W-:Y:S01]  /*0790*/  @!P3 IMAD.WIDE.U32 R36, R42.reuse, R43.reuse, c[0x0][0x178] ;  /* 0x00005e002a24b625 */ /* 0x0c0fe200078e002b */
[----:B------:R1:W3:Y:S03]  /*07a0*/  @!P3 LDG.E.64 R14, [R34.64] ;  /* 0x00000004220eb981 */ /* 0x0002e6000c1e1b00 */
[C---:B------:R-:W-:Y:S01]  /*07b0*/  @!P2 IADD3 R62, R3.reuse, R66, RZ ;  /* 0x00000042033ea210 */ /* 0x040fe20007ffe0ff */
[-C--:B------:R-:W-:Y:S01]  /*07c0*/  @!P3 IMAD.WIDE.U32 R38, R42, R43.reuse, c[0x0][0x180] ;  /* 0x000060002a26b625 */ /* 0x080fe200078e002b */
[----:B------:R-:W-:Y:S01]  /*07d0*/  @!P2 IADD3 R66, R66, 0x80, RZ ;  /* 0x000000804242a810 */ /* 0x000fe20007ffe0ff */
[----:B------:R0:W3:Y:S03]  /*07e0*/  @!P3 LDG.E.64 R16, [R36.64] ;  /* 0x000000042410b981 */ /* 0x0000e6000c1e1b00 */
[----:B------:R-:W-:Y:S01]  /*07f0*/  ISETP.GE.AND P1, PT, R66, R0, PT ;  /* 0x000000004200720c */ /* 0x000fe20003f26270 */
[CC--:B------:R-:W-:Y:S01]  /*0800*/  @!P3 IMAD.WIDE.U32 R40, R42.reuse, R43.reuse, c[0x0][0x188] ;  /* 0x000062002a28b625 */ /* 0x0c0fe200078e002b */
[----:B------:R0:W3:Y:S03]  /*0810*/  @!P3 LDG.E.64 R18, [R38.64] ;  /* 0x000000042612b981 */ /* 0x0000e6000c1e1b00 */
[----:B------:R-:W-:Y:S01]  /*0820*/  @!P3 IMAD.WIDE.U32 R42, R42, R43, c[0x0][0x190] ;  /* 0x000064002a2ab625 */ /* 0x000fe200078e002b */
[----:B------:R0:W3:Y:S04]  /*0830*/  @!P3 LDG.E.64 R20, [R40.64] ;  /* 0x000000042814b981 */ /* 0x0000e8000c1e1b00 */
[----:B------:R0:W3:Y:S03]  /*0840*/  @!P3 LDG.E.64 R22, [R42.64] ;  /* 0x000000042a16b981 */ /* 0x0000e6000c1e1b00 */
[----:B------:R-:W-:-:S02]  /*0850*/  @!P1 IADD3 R74, R3, R66, RZ ;  /* 0x00000042034a9210 */ /* 0x000fc40007ffe0ff */
[----:B------:R-:W-:Y:S01]  /*0860*/  @!P1 IADD3 R66, R66, 0x80, RZ ;  /* 0x0000008042429810 */ /* 0x000fe20007ffe0ff */
[----:B------:R-:W-:-:S03]  /*0870*/  @!P2 IMAD.MOV.U32 R63, RZ, RZ, 0x8 ;  /* 0x00000008ff3fa424 */ /* 0x000fc600078e00ff */
[----:B------:R-:W-:Y:S01]  /*0880*/  ISETP.GE.AND P3, PT, R66, R0, PT ;  /* 0x000000004200720c */ /* 0x000fe20003f66270 */
[----:B------:R-:W-:Y:S01]  /*0890*/  CS2R R26, SRZ ;  /* 0x00000000001a7805 */ /* 0x000fe2000001ff00 */
[CC--:B------:R-:W-:Y:S01]  /*08a0*/  @!P2 IMAD.WIDE.U32 R46, R62.reuse, R63.reuse, c[0x0][0x178] ;  /* 0x00005e003e2ea625 */ /* 0x0c0fe200078e003f */
[----:B------:R-:W-:Y:S01]  /*08b0*/  CS2R R24, SRZ ;  /* 0x0000000000187805 */ /* 0x000fe2000001ff00 */
[----:B------:R-:W-:Y:S01]  /*08c0*/  CS2R R28, SRZ ;  /* 0x00000000001c7805 */ /* 0x000fe2000001ff00 */
[----:B------:R-:W-:Y:S01]  /*08d0*/  CS2R R30, SRZ ;  /* 0x00000000001e7805 */ /* 0x000fe2000001ff00 */
[----:B0-----:R-:W-:Y:S01]  /*08e0*/  CS2R R32, SRZ ;  /* 0x0000000000207805 */ /* 0x001fe2000001ff00 */
[----:B------:R0:W3:Y:S01]  /*08f0*/  @!P2 LDG.E.64 R26, [R46.64] ;  /* 0x000000042e1aa981 */ /* 0x0000e2000c1e1b00 */
[----:B------:R-:W-:Y:S01]  /*0900*/  @!P2 IMAD.WIDE.U32 R44, R62, R63, c[0x0][0x170] ;  /* 0x00005c003e2ca625 */ /* 0x000fe200078e003f */
[----:B------:R-:W-:-:S03]  /*0910*/  @!P1 MOV R75, 0x8 ;  /* 0x00000008004b9802 */ /* 0x000fc60000000f00 */
[CC--:B------:R-:W-:Y:S01]  /*0920*/  @!P2 IMAD.WIDE.U32 R48, R62.reuse, R63.reuse, c[0x0][0x180] ;  /* 0x000060003e30a625 */ /* 0x0c0fe200078e003f */
[----:B------:R1:W5:Y:S03]  /*0930*/  @!P2 LDG.E.64 R24, [R44.64] ;  /* 0x000000042c18a981 */ /* 0x000366000c1e1b00 */
[CC--:B------:R-:W-:Y:S01]  /*0940*/  @!P2 IMAD.WIDE.U32 R50, R62.reuse, R63.reuse, c[0x0][0x188] ;  /* 0x000062003e32a625 */ /* 0x0c0fe200078e003f */
[----:B------:R1:W5:Y:S03]  /*0950*/  @!P2 LDG.E.64 R28, [R48.64] ;  /* 0x00000004301ca981 */ /* 0x000366000c1e1b00 */
[----:B0-----:R-:W-:Y:S01]  /*0960*/  @!P2 IMAD.WIDE.U32 R46, R62, R63, c[0x0][0x190] ;  /* 0x000064003e2ea625 */ /* 0x001fe200078e003f */
[----:B------:R-:W-:Y:S01]  /*0970*/  @!P3 IADD3 R63, R3, R66, RZ ;  /* 0x00000042033fb210 */ /* 0x000fe20007ffe0ff */
[----:B------:R0:W5:Y:S01]  /*0980*/  @!P2 LDG.E.64 R30, [R50.64] ;  /* 0x00000004321ea981 */ /* 0x000162000c1e1b00 */
[----:B------:R-:W-:Y:S01]  /*0990*/  @!P3 IADD3 R66, R66, 0x80, RZ ;  /* 0x000000804242b810 */ /* 0x000fe20007ffe0ff */
[----:B-1----:R-:W-:-:S02]  /*09a0*/  CS2R R34, SRZ ;  /* 0x0000000000227805 */ /* 0x002fc4000001ff00 */
[----:B------:R1:W5:Y:S01]  /*09b0*/  @!P2 LDG.E.64 R32, [R46.64] ;  /* 0x000000042e20a981 */ /* 0x000362000c1e1b00 */
[----:B------:R-:W-:Y:S01]  /*09c0*/  ISETP.GE.AND P2, PT, R66, R0, PT ;  /* 0x000000004200720c */ /* 0x000fe20003f46270 */
[----:B------:R-:W-:Y:S01]  /*09d0*/  @!P1 IMAD.WIDE.U32 R64, R74, R75, c[0x0][0x170] ;  /* 0x00005c004a409625 */ /* 0x000fe200078e004b */
[----:B------:R-:W-:Y:S01]  /*09e0*/  @!P3 MOV R62, 0x8 ;  /* 0x00000008003eb802 */ /* 0x000fe20000000f00 */
[----:B------:R-:W-:-:S03]  /*09f0*/  CS2R R44, SRZ ;  /* 0x00000000002c7805 */ /* 0x000fc6000001ff00 */
[----:B------:R0:W5:Y:S01]  /*0a00*/  @!P1 LDG.E.64 R34, [R64.64] ;  /* 0x0000000440229981 */ /* 0x000162000c1e1b00 */
[----:B------:R-:W-:Y:S01]  /*0a10*/  CS2R R36, SRZ ;  /* 0x0000000000247805 */ /* 0x000fe2000001ff00 */
[CC--:B------:R-:W-:Y:S01]  /*0a20*/  @!P1 IMAD.WIDE.U32 R68, R74.reuse, R75.reuse, c[0x0][0x178] ;  /* 0x00005e004a449625 */ /* 0x0c0fe200078e004b */
[----:B------:R-:W-:Y:S01]  /*0a30*/  CS2R R38, SRZ ;  /* 0x0000000000267805 */ /* 0x000fe2000001ff00 */
[----:B------:R-:W-:Y:S01]  /*0a40*/  CS2R R40, SRZ ;  /* 0x0000000000287805 */ /* 0x000fe2000001ff00 */
[----:B------:R-:W-:Y:S01]  /*0a50*/  CS2R R42, SRZ ;  /* 0x00000000002a7805 */ /* 0x000fe2000001ff00 */
[----:B------:R-:W-:Y:S01]  /*0a60*/  @!P1 IMAD.WIDE.U32 R70, R74, R75, c[0x0][0x180] ;  /* 0x000060004a469625 */ /* 0x000fe200078e004b */
[----:B------:R-:W-:Y:S01]  /*0a70*/  @!P2 IADD3 R67, R3, R66, RZ ;  /* 0x000000420343a210 */ /* 0x000fe20007ffe0ff */
[----:B------:R1:W5:Y:S02]  /*0a80*/  @!P1 LDG.E.64 R36, [R68.64] ;  /* 0x0000000444249981 */ /* 0x000364000c1e1b00 */
[----:B0-----:R-:W-:Y:S01]  /*0a90*/  @!P3 IMAD.WIDE.U32 R64, R63, R62, c[0x0][0x170] ;  /* 0x00005c003f40b625 */ /* 0x001fe200078e003e */
[----:B------:R-:W-:-:S03]  /*0aa0*/  @!P2 IADD3 R66, R66, 0x80, RZ ;  /* 0x000000804242a810 */ /* 0x000fc60007ffe0ff */
[CC--:B------:R-:W-:Y:S01]  /*0ab0*/  @!P1 IMAD.WIDE.U32 R72, R74.reuse, R75.reuse, c[0x0][0x188] ;  /* 0x000062004a489625 */ /* 0x0c0fe200078e004b */
[----:B------:R2:W5:Y:S03]  /*0ac0*/  @!P3 LDG.E.64 R44, [R64.64] ;  /* 0x00000004402cb981 */ /* 0x000566000c1e1b00 */
[----:B------:R-:W-:Y:S01]  /*0ad0*/  @!P1 IMAD.WIDE.U32 R74, R74, R75, c[0x0][0x190] ;  /* 0x000064004a4a9625 */ /* 0x000fe200078e004b */
[----:B------:R-:W-:Y:S01]  /*0ae0*/  CS2R R48, SRZ ;  /* 0x0000000000307805 */ /* 0x000fe2000001ff00 */
[----:B------:R0:W5:Y:S02]  /*0af0*/  @!P1 LDG.E.64 R38, [R70.64] ;  /* 0x0000000446269981 */ /* 0x000164000c1e1b00 */
[----:B-1----:R-:W-:Y:S02]  /*0b00*/  @!P3 IMAD.WIDE.U32 R68, R63, R62, c[0x0][0x180] ;  /* 0x000060003f44b625 */ /* 0x002fe400078e003e */
[----:B------:R1:W5:Y:S04]  /*0b10*/  @!P1 LDG.E.64 R40, [R72.64] ;  /* 0x0000000448289981 */ /* 0x000368000c1e1b00 */
[----:B------:R0:W5:Y:S01]  /*0b20*/  @!P1 LDG.E.64 R42, [R74.64] ;  /* 0x000000044a2a9981 */ /* 0x000162000c1e1b00 */
[----:B------:R-:W-:Y:S01]  /*0b30*/  ISETP.GE.AND P1, PT, R66, R0, PT ;  /* 0x000000004200720c */ /* 0x000fe20003f26270 */
[----:B------:R-:W-:-:S02]  /*0b40*/  CS2R R46, SRZ ;  /* 0x00000000002e7805 */ /* 0x000fc4000001ff00 */
[----:B------:R0:W5:Y:S01]  /*0b50*/  @!P3 LDG.E.64 R48, [R68.64] ;  /* 0x000000044430b981 */ /* 0x000162000c1e1b00 */
[----:B-1----:R-:W-:Y:S01]  /*0b60*/  @!P3 IMAD.WIDE.U32 R72, R63, R62, c[0x0][0x190] ;  /* 0x000064003f48b625 */ /* 0x002fe200078e003e */
[----:B------:R-:W-:-:S03]  /*0b70*/  CS2R R50, SRZ ;  /* 0x0000000000327805 */ /* 0x000fc6000001ff00 */
[----:B------:R-:W-:Y:S01]  /*0b80*/  @!P3 IMAD.WIDE.U32 R76, R63, R62, c[0x0][0x178] ;  /* 0x00005e003f4cb625 */ /* 0x000fe200078e003e */
[----:B0-----:R-:W-:-:S03]  /*0b90*/  @!P2 MOV R68, 0x8 ;  /* 0x000000080044a802 */ /* 0x001fc60000000f00 */
[----:B------:R-:W-:Y:S01]  /*0ba0*/  @!P3 IMAD.WIDE.U32 R70, R63, R62, c[0x0][0x188] ;  /* 0x000062003f46b625 */ /* 0x000fe200078e003e */
[----:B------:R0:W5:Y:S03]  /*0bb0*/  @!P3 LDG.E.64 R46, [R76.64] ;  /* 0x000000044c2eb981 */ /* 0x000166000c1e1b00 */
[----:B------:R-:W-:Y:S01]  /*0bc0*/  @!P2 IMAD.WIDE.U32 R74, R67, R68, c[0x0][0x170] ;  /* 0x00005c00434aa625 */ /* 0x000fe200078e0044 */
[----:B------:R1:W5:Y:S01]  /*0bd0*/  @!P3 LDG.E.64 R50, [R70.64] ;  /* 0x000000044632b981 */ /* 0x000362000c1e1b00 */
[----:B0-----:R-:W-:Y:S02]  /*0be0*/  @!P1 IADD3 R77, R3, R66, RZ ;  /* 0x00000042034d9210 */ /* 0x001fe40007ffe0ff */
[----:B------:R-:W-:Y:S02]  /*0bf0*/  @!P1 IMAD.MOV.U32 R76, RZ, RZ, 0x8 ;  /* 0x00000008ff4c9424 */ /* 0x000fe400078e00ff */
[----:B-1----:R-:W-:Y:S01]  /*0c00*/  @!P2 IMAD.WIDE.U32 R70, R67, R68, c[0x0][0x178] ;  /* 0x00005e004346a625 */ /* 0x002fe200078e0044 */
[----:B------:R-:W-:Y:S01]  /*0c10*/  CS2R R62, SRZ ;  /* 0x00000000003e7805 */ /* 0x000fe2000001ff00 */
[----:B--2---:R0:W4:-:S02]  /*0c20*/  DADD R64, -R54, R52 ;  /* 0x0000000036407229 */ /* 0x0041040000000134 */
[----:B0-----:R-:W-:-:S04]  /*0c30*/  CS2R R52, SRZ ;  /* 0x0000000000347805 */ /* 0x001fc8000001ff00 */
[----:B----4-:R-:W0:Y:S01]  /*0c40*/  DMUL R64, R64, R56 ;  /* 0x0000003840407228 */ /* 0x010e220000000000 */
[----:B------:R-:W-:Y:S01]  /*0c50*/  CS2R R54, SRZ ;  /* 0x0000000000367805 */ /* 0x000fe2000001ff00 */
[----:B------:R1:W2:Y:S04]  /*0c60*/  @!P3 LDG.E.64 R52, [R72.64] ;  /* 0x000000044834b981 */ /* 0x0002a8000c1e1b00 */
[----:B0-----:R0:W-:Y:S01]  /*0c70*/  DFMA R58, R64, R58, R60 ;  /* 0x0000003a403a722b */ /* 0x0011e2000000003c */
[----:B------:R4:W2:Y:S01]  /*0c80*/  @!P2 LDG.E.64 R54, [R74.64] ;  /* 0x000000044a36a981 */ /* 0x0008a2000c1e1b00 */
[----:B0-----:R-:W-:Y:S01]  /*0c90*/  CS2R R60, SRZ ;  /* 0x00000000003c7805 */ /* 0x001fe2000001ff00 */
[----:B-1----:R-:W-:Y:S01]  /*0ca0*/  @!P2 IMAD.WIDE.U32 R72, R67, R68, c[0x0][0x180] ;  /* 0x000060004348a625 */ /* 0x002fe200078e0044 */
[----:B------:R-:W-:-:S04]  /*0cb0*/  CS2R R56, SRZ ;  /* 0x0000000000387805 */ /* 0x000fc8000001ff00 */
[----:B------:R0:W2:Y:S01]  /*0cc0*/  @!P2 LDG.E.64 R60, [R72.64] ;  /* 0x00000004483ca981 */ /* 0x0000a2000c1e1b00 */
[----:B----4-:R-:W-:-:S03]  /*0cd0*/  @!P2 IMAD.WIDE.U32 R74, R67, R68, c[0x0][0x188] ;  /* 0x00006200434aa625 */ /* 0x010fc600078e0044 */
[----:B------:R1:W4:Y:S01]  /*0ce0*/  @!P2 LDG.E.64 R56, [R70.64] ;  /* 0x000000044638a981 */ /* 0x000322000c1e1b00 */
[----:B------:R-:W-:-:S03]  /*0cf0*/  CS2R R64, SRZ ;  /* 0x0000000000407805 */ /* 0x000fc6000001ff00 */
[----:B------:R1:W4:Y:S01]  /*0d00*/  @!P2 LDG.E.64 R62, [R74.64] ;  /* 0x000000044a3ea981 */ /* 0x000322000c1e1b00 */
[----:B0-----:R-:W-:Y:S02]  /*0d10*/  @!P2 IMAD.WIDE.U32 R72, R67, R68, c[0x0][0x190] ;  /* 0x000064004348a625 */ /* 0x001fe400078e0044 */
[----:B------:R-:W-:Y:S02]  /*0d20*/  CS2R R66, SRZ ;  /* 0x0000000000427805 */ /* 0x000fe4000001ff00 */
[CC--:B------:R-:W-:Y:S01]  /*0d30*/  @!P1 IMAD.WIDE.U32 R68, R77.reuse, R76.reuse, c[0x0][0x170] ;  /* 0x00005c004d449625 */ /* 0x0c0fe200078e004c */
[----:B------:R0:W4:Y:S04]  /*0d40*/  @!P2 LDG.E.64 R64, [R72.64] ;  /* 0x000000044840a981 */ /* 0x000128000c1e1b00 */
[----:B------:R0:W4:Y:S01]  /*0d50*/  @!P1 LDG.E.64 R66, [R68.64] ;  /* 0x0000000444429981 */ /* 0x000122000c1e1b00 */
[----:B-1----:R-:W-:Y:S01]  /*0d60*/  @!P1 IMAD.WIDE.U32 R70, R77, R76, c[0x0][0x178] ;  /* 0x00005e004d469625 */ /* 0x002fe200078e004c */
[----:B0-----:R-:W-:-:S03]  /*0d70*/  CS2R R68, SRZ ;  /* 0x0000000000447805 */ /* 0x001fc6000001ff00 */
[----:B------:R-:W-:-:S03]  /*0d80*/  @!P1 IMAD.WIDE.U32 R74, R77, R76, c[0x0][0x180] ;  /* 0x000060004d4a9625 */ /* 0x000fc600078e004c */
[----:B------:R0:W4:Y:S01]  /*0d90*/  @!P1 LDG.E.64 R68, [R70.64] ;  /* 0x0000000446449981 */ /* 0x000122000c1e1b00 */
[----:B------:R-:W-:Y:S01]  /*0da0*/  CS2R R72, SRZ ;  /* 0x0000000000487805 */ /* 0x000fe2000001ff00 */
[----:B0-----:R-:W-:-:S06]  /*0db0*/  CS2R R70, SRZ ;  /* 0x0000000000467805 */ /* 0x001fcc000001ff00 */
[----:B------:R0:W4:Y:S02]  /*0dc0*/  @!P1 LDG.E.64 R70, [R74.64] ;  /* 0x000000044a469981 */ /* 0x000124000c1e1b00 */
[----:B0-----:R-:W-:-:S05]  /*0dd0*/  @!P1 IMAD.WIDE.U32 R74, R77, R76, c[0x0][0x188] ;  /* 0x000062004d4a9625 */ /* 0x001fca00078e004c */
[----:B------:R0:W4:Y:S01]  /*0de0*/  @!P1 LDG.E.64 R72, [R74.64] ;  /* 0x000000044a489981 */ /* 0x000122000c1e1b00 */
[----:B------:R-:W-:Y:S01]  /*0df0*/  @!P1 IMAD.WIDE.U32 R76, R77, R76, c[0x0][0x190] ;  /* 0x000064004d4c9625 */ /* 0x000fe200078e004c */
[----:B0-----:R-:W-:-:S06]  /*0e00*/  CS2R R74, SRZ ;  /* 0x00000000004a7805 */ /* 0x001fcc000001ff00 */
[----:B------:R-:W4:Y:S01]  /*0e10*/  @!P1 LDG.E.64 R74, [R76.64] ;  /* 0x000000044c4a9981 */ /* 0x000f22000c1e1b00 */
[----:B---3--:R-:W5:-:S06]  /*0e20*/  DADD R4, -R10, R4 ;  /* 0x000000000a047229 */ /* 0x008f4c0000000104 */
[----:B-----5:R-:W0:-:S06]  /*0e30*/  DMUL R4, R4, R6 ;  /* 0x0000000604047228 */ /* 0x020e0c0000000000 */
[----:B0-----:R0:W-:Y:S02]  /*0e40*/  DFMA R8, R4, R12, R8 ;  /* 0x0000000c0408722b */ /* 0x0011e40000000008 */
[----:B0-----:R-:W-:Y:S02]  /*0e50*/  @!P0 IADD3 R4, R3, R2, RZ ;  /* 0x0000000203048210 */ /* 0x001fe40007ffe0ff */
[----:B------:R-:W-:Y:S02]  /*0e60*/  @!P0 MOV R5, 0x8 ;  /* 0x0000000800058802 */ /* 0x000fe40000000f00 */
[----:B------:R-:W-:-:S03]  /*0e70*/  @!P0 IADD3 R2, R2, 0x80, RZ ;  /* 0x0000008002028810 */ /* 0x000fc60007ffe0ff */
[----:B------:R-:W-:Y:S01]  /*0e80*/  @!P0 IMAD.WIDE.U32 R4, R4, R5, c[0x0][0x168] ;  /* 0x00005a0004048625 */ /* 0x000fe200078e0005 */
[----:B------:R-:W0:-:S04]  /*0e90*/  DADD R14, -R20, R14 ;  /* 0x00000000140e7229 */ /* 0x000e08000000010e */
[----:B------:R1:W-:Y:S01]  /*0ea0*/  @!P0 STG.E.64 [R4.64], R58 ;  /* 0x0000003a04008986 */ /* 0x0003e2000c101b04 */
[----:B------:R-:W-:Y:S01]  /*0eb0*/  ISETP.GE.AND P0, PT, R2, R0, PT ;  /* 0x000000000200720c */ /* 0x000fe20003f06270 */
[----:B------:R-:W3:-:S04]  /*0ec0*/  DADD R24, -R30, R24 ;  /* 0x000000001e187229 */ /* 0x000ec80000000118 */
[----:B0-----:R-:W-:-:S04]  /*0ed0*/  DMUL R14, R14, R16 ;  /* 0x000000100e0e7228 */ /* 0x001fc80000000000 */
[----:B---3--:R-:W-:-:S04]  /*0ee0*/  DMUL R24, R24, R26 ;  /* 0x0000001a18187228 */ /* 0x008fc80000000000 */
[----:B------:R-:W0:Y:S01]  /*0ef0*/  DADD R34, -R40, R34 ;  /* 0x0000000028227229 */ /* 0x000e220000000122 */
[----:B------:R-:W-:Y:S05]  /*0f00*/  BSSY B0, `(.L_x_26272) ;  /* 0x0000039000007945 */ /* 0x000fea0003800000 */
[----:B0-----:R-:W-:Y:S01]  /*0f10*/  DMUL R34, R34, R36 ;  /* 0x0000002422227228 */ /* 0x001fe20000000000 */
[----:B------:R-:W-:Y:S03]  /*0f20*/  BSSY B1, `(.L_x_26273) ;  /* 0x0000030000017945 */ /* 0x000fe60003800000 */
[----:B------:R-:W-:-:S04]  /*0f30*/  DFMA R18, R14, R22, R18 ;  /* 0x000000160e12722b */ /* 0x000fc80000000012 */
[----:B------:R-:W0:-:S06]  /*0f40*/  DADD R44, -R50, R44 ;  /* 0x00000000322c7229 */ /* 0x000e0c000000012c */
[----:B0-----:R-:W2:-:S04]  /*0f50*/  DMUL R44, R44, R46 ;  /* 0x0000002e2c2c7228 */ /* 0x001e880000000000 */
[----:B------:R-:W-:-:S04]  /*0f60*/  DFMA R28, R24, R32, R28 ;  /* 0x00000020181c722b */ /* 0x000fc8000000001c */
[----:B------:R-:W-:-:S04]  /*0f70*/  DFMA R38, R34, R42, R38 ;  /* 0x0000002a2226722b */ /* 0x000fc80000000026 */
[----:B--2---:R-:W-:-:S04]  /*0f80*/  DFMA R48, R44, R52, R48 ;  /* 0x000000342c30722b */ /* 0x004fc80000000030 */
[----:B----4-:R-:W0:-:S06]  /*0f90*/  DADD R54, -R62, R54 ;  /* 0x000000003e367229 */ /* 0x010e0c0000000136 */
[----:B0-----:R-:W0:-:S06]  /*0fa0*/  DMUL R54, R54, R56 ;  /* 0x0000003836367228 */ /* 0x001e0c0000000000 */
[----:B0-----:R-:W-:-:S04]  /*0fb0*/  DFMA R54, R54, R64, R60 ;  /* 0x000000403636722b */ /* 0x001fc8000000003c */
[----:B------:R-:W0:-:S06]  /*0fc0*/  DADD R66, -R72, R66 ;  /* 0x0000000048427229 */ /* 0x000e0c0000000142 */
[----:B0-----:R-:W0:-:S06]  /*0fd0*/  DMUL R66, R66, R68 ;  /* 0x0000004442427228 */ /* 0x001e0c0000000000 */
[----:B0-----:R1:W0:Y:S01]  /*0fe0*/  DFMA R66, R66, R74, R70 ;  /* 0x0000004a4242722b */ /* 0x0012220000000046 */
[----:B------:R-:W-:Y:S05]  /*0ff0*/  @P0 BRA `(.L_x_26274) ;  /* 0x000000c000000947 */ /* 0x000fea0003800000 */
[----:B-1----:R-:W-:Y:S02]  /*1000*/  IADD3 R4, R3, R2, RZ ;  /* 0x0000000203047210 */ /* 0x002fe40007ffe0ff */
        /* <DEDUP_REMOVED lines=11> */
.L_x_26274:
[----:B------:R-:W-:-:S13]  /*10c0*/  ISETP.GE.AND P0, PT, R2, R0, PT ;  /* 0x000000000200720c */ /* 0x000fda0003f06270 */
[----:B------:R-:W-:Y:S05]  /*10d0*/  @P0 BRA `(.L_x_26276) ;  /* 0x000000c000000947 */ /* 0x000fea0003800000 */
[----:B-1----:R-:W-:Y:S01]  /*10e0*/  IADD3 R4, R3, R2, RZ ;  /* 0x0000000203047210 */ /* 0x002fe20007ffe0ff */
[----:B------:R-:W-:Y:S01]  /*10f0*/  IMAD.MOV.U32 R5, RZ, RZ, 0x8 ;  /* 0x00000008ff057424 */ /* 0x000fe200078e00ff */
[----:B------:R-:W-:-:S03]  /*1100*/  IADD3 R2, R2, 0x80, RZ ;  /* 0x0000008002027810 */ /* 0x000fc60007ffe0ff */
[----:B------:R-:W-:-:S05]  /*1110*/  IMAD.WIDE.U32 R4, R4, R5, c[0x0][0x168] ;  /* 0x00005a0004047625 */ /* 0x000fca00078e0005 */
[----:B------:R1:W-:Y:S02]  /*1120*/  STG.E.64 [R4.64], R28 ;  /* 0x0000001c04007986 */ /* 0x0003e4000c101b04 */
.L_x_26275:
[----:B------:R-:W-:-:S13]  /*1130*/  ISETP.GE.AND P0, PT, R2, R0, PT ;  /* 0x000000000200720c */ /* 0x000fda0003f06270 */
[----:B------:R-:W-:Y:S05]  /*1140*/  @P0 BRA `(.L_x_26277) ;  /* 0x000000d000000947 */ /* 0x000fea0003800000 */
[----:B-1----:R-:W-:Y:S01]  /*1150*/  HFMA2.MMA R5, -RZ, RZ, 0, 4.76837158203125e-07 ;  /* 0x00000008ff057435 */ /* 0x002fe200000001ff */
[----:B------:R-:W-:Y:S02]  /*1160*/  IADD3 R4, R3, R2, RZ ;  /* 0x0000000203047210 */ /* 0x000fe40007ffe0ff */
[----:B------:R-:W-:-:S07]  /*1170*/  IADD3 R2, R2, 0x80, RZ ;  /* 0x0000008002027810 */ /* 0x000fce0007ffe0ff */
[----:B------:R-:W-:-:S05]  /*1180*/  IMAD.WIDE.U32 R4, R4, R5, c[0x0][0x168] ;  /* 0x00005a0004047625 */ /* 0x000fca00078e0005 */
[----:B------:R1:W-:Y:S02]  /*1190*/  STG.E.64 [R4.64], R38 ;  /* 0x0000002604007986 */ /* 0x0003e4000c101b04 */
.L_x_26276:
[----:B------:R-:W-:-:S13]  /*11a0*/  ISETP.GE.AND P0, PT, R2, R0, PT ;  /* 0x000000000200720c */ /* 0x000fda0003f06270 */
[----:B------:R-:W-:Y:S01]  /*11b0*/  @P0 BREAK B1 ;  /* 0x0000000000010942 */ /* 0x000fe20003800000 */
[----:B------:R-:W-:Y:S05]  /*11c0*/  @P0 BRA `(.L_x_26278) ;  /* 0x000000c000000947 */ /* 0x000fea0003800000 */
[----:B-1----:R-:W-:Y:S02]  /*11d0*/  IADD3 R4, R3, R2, RZ ;  /* 0x0000000203047210 */ /* 0x002fe40007ffe0ff */
[----:B------:R-:W-:Y:S02]  /*11e0*/  MOV R5, 0x8 ;  /* 0x0000000800057802 */ /* 0x000fe40000000f00 */
[----:B------:R-:W-:-:S03]  /*11f0*/  IADD3 R2, R2, 0x80, RZ ;  /* 0x0000008002027810 */ /* 0x000fc60007ffe0ff */
[----:B------:R-:W-:-:S05]  /*1200*/  IMAD.WIDE.U32 R4, R4, R5, c[0x0][0x168] ;  /* 0x00005a0004047625 */ /* 0x000fca00078e0005 */
[----:B------:R1:W-:Y:S02]  /*1210*/  STG.E.64 [R4.64], R48 ;  /* 0x0000003004007986 */ /* 0x0003e4000c101b04 */
.L_x_26277:
[----:B------:R-:W-:Y:S05]  /*1220*/  BSYNC B1 ;  /* 0x0000000000017941 */ /* 0x000fea0003800000 */
.L_x_26273:
[----:B------:R-:W-:-:S13]  /*1230*/  ISETP.GE.AND P0, PT, R2, R0, PT ;  /* 0x000000000200720c */ /* 0x000fda0003f06270 */
[----:B-1----:R-:W-:Y:S02]  /*1240*/  @!P0 IADD3 R4, R3, R2, RZ ;  /* 0x0000000203048210 */ /* 0x002fe40007ffe0ff */
[----:B------:R-:W-:Y:S02]  /*1250*/  @!P0 MOV R5, 0x8 ;  /* 0x0000000800058802 */ /* 0x000fe40000000f00 */
[----:B------:R-:W-:-:S03]  /*1260*/  @!P0 IADD3 R2, R2, 0x80, RZ ;  /* 0x0000008002028810 */ /* 0x000fc60007ffe0ff */
[----:B------:R-:W-:-:S05]  /*1270*/  @!P0 IMAD.WIDE.U32 R4, R4, R5, c[0x0][0x168] ;  /* 0x00005a0004048625 */ /* 0x000fca00078e0005 */
[----:B------:R1:W-:Y:S02]  /*1280*/  @!P0 STG.E.64 [R4.64], R54 ;  /* 0x0000003604008986 */ /* 0x0003e4000c101b04 */
.L_x_26278:
[----:B------:R-:W-:Y:S05]  /*1290*/  BSYNC B0 ;  /* 0x0000000000007941 */ /* 0x000fea0003800000 */
.L_x_26272:
[----:B------:R-:W-:Y:S01]  /*12a0*/  WARPSYNC 0xffffffff ;  /* 0xffffffff00007948 */ /* 0x000fe20003800000 */
[----:B------:R-:W-:-:S13]  /*12b0*/  ISETP.GE.AND P0, PT, R2, R0, PT ;  /* 0x000000000200720c */ /* 0x000fda0003f06270 */
[----:B------:R-:W-:Y:S05]  /*12c0*/  @P0 EXIT ;  /* 0x000000000000094d */ /* 0x000fea0003800000 */
[----:B------:R-:W-:Y:S01]  /*12d0*/  IADD3 R2, R3, R2, RZ ;  /* 0x0000000203027210 */ /* 0x000fe20007ffe0ff */
[----:B------:R-:W-:-:S10]  /*12e0*/  HFMA2.MMA R3, -RZ, RZ, 0, 4.76837158203125e-07 ;  /* 0x00000008ff037435 */ /* 0x000fd400000001ff */
[----:B------:R-:W-:-:S05]  /*12f0*/  IMAD.WIDE.U32 R2, R2, R3, c[0x0][0x168] ;  /* 0x00005a0002027625 */ /* 0x000fca00078e0003 */
[----:B0-----:R-:W-:Y:S01]  /*1300*/  STG.E.64 [R2.64], R66 ;  /* 0x0000004202007986 */ /* 0x001fe2000c101b04 */
[----:B------:R-:W-:Y:S05]  /*1310*/  EXIT ;  /* 0x000000000000794d */ /* 0x000fea0003800000 */
.L_x_26279:
        /* <DEDUP_REMOVED lines=14> */
.L_x_26889:


//--------------------- .text._ZN2at6native29vectorized_elementwise_kernelILi4EZZZNS0_49_GLOBAL__N__b919a28f_16_Normalization_cu_5c38458722batch_norm_elementwiseERKNS_6TensorES5_RKSt8optionalIS3_ES9_S5_S5_ENKUlvE0_clEvENKUlvE_clEvEUldddddE_St5arrayIPcLm6EEEEviT0_T1_ --------------------------
	.section	.text._ZN2at6native29vectorized_elementwise_kernelILi4EZZZNS0_49_GLOBAL__N__b919a28f_16_Normalization_cu_5c38458722batch_norm_elementwiseERKNS_6TensorES5_RKSt8optionalIS3_ES9_S5_S5_ENKUlvE0_clEvENKUlvE_clEvEUldddddE_St5arrayIPcLm6EEEEviT0_T1_,"ax",@progbits
	.sectioninfo	@"SHI_REGISTERS=80"
	.align	128
        .global         _ZN2at6native29vectorized_elementwise_kernelILi4EZZZNS0_49_GLOBAL__N__b919a28f_16_Normalization_cu_5c38458722batch_norm_elementwiseERKNS_6TensorES5_RKSt8optionalIS3_ES9_S5_S5_ENKUlvE0_clEvENKUlvE_clEvEUldddddE_St5arrayIPcLm6EEEEviT0_T1_
        .type           _ZN2at6native29vectorized_elementwise_kernelILi4EZZZNS0_49_GLOBAL__N__b919a28f_16_Normalization_cu_5c38458722batch_norm_elementwiseERKNS_6TensorES5_RKSt8optionalIS3_ES9_S5_S5_ENKUlvE0_clEvENKUlvE_clEvEUldddddE_St5arrayIPcLm6EEEEviT0_T1_,@function
        .size           _ZN2at6native29vectorized_elementwise_kernelILi4EZZZNS0_49_GLOBAL__N__b919a28f_16_Normalization_cu_5c38458722batch_norm_elementwiseERKNS_6TensorES5_RKSt8optionalIS3_ES9_S5_S5_ENKUlvE0_clEvENKUlvE_clEvEUldddddE_St5arrayIPcLm6EEEEviT0_T1_,(.L_x_26890 - _ZN2at6native29vectorized_elementwise_kernelILi4EZZZNS0_49_GLOBAL__N__b919a28f_16_Normalization_cu_5c38458722batch_norm_elementwiseERKNS_6TensorES5_RKSt8optionalIS3_ES9_S5_S5_ENKUlvE0_clEvENKUlvE_clEvEUldddddE_St5arrayIPcLm6EEEEviT0_T1_)
        .other          _ZN2at6native29vectorized_elementwise_kernelILi4EZZZNS0_49_GLOBAL__N__b919a28f_16_Normalization_cu_5c38458722batch_norm_elementwiseERKNS_6TensorES5_RKSt8optionalIS3_ES9_S5_S5_ENKUlvE0_clEvENKUlvE_clEvEUldddddE_St5arrayIPcLm6EEEEviT0_T1_,@"STO_CUDA_ENTRY STV_DEFAULT"
_ZN2at6native29vectorized_elementwise_kernelILi4EZZZNS0_49_GLOBAL__N__b919a28f_16_Normalization_cu_5c38458722batch_norm_elementwiseERKNS_6TensorES5_RKSt8optionalIS3_ES9_S5_S5_ENKUlvE0_clEvENKUlvE_clEvEUldddddE_St5arrayIPcLm6EEEEviT0_T1_:
.text._ZN2at6native29vectorized_elementwise_kernelILi4EZZZNS0_49_GLOBAL__N__b919a28f_16_Normalization_cu_5c38458722batch_norm_elementwiseERKNS_6TensorES5_RKSt8optionalIS3_ES9_S5_S5_ENKUlvE0_clEvENKUlvE_clEvEUldddddE_St5arrayIPcLm6EEEEviT0_T1_:
        /* <DEDUP_REMOVED lines=70> */
.L_x_26280:
        /* <DEDUP_REMOVED lines=198> */
.L_x_26283:
[----:B------:R-:W-:-:S13]  /*10c0*/  ISETP.GE.AND P0, PT, R2, R0, PT ;  /* 0x000000000200720c */ /* 0x000fda0003f06270 */
[----:B------:R-:W-:Y:S05]  /*10d0*/  @P0 BRA `(.L_x_26285) ;  /* 0x000000c000000947 */ /* 0x000fea0003800000 */
[----:B-1----:R-:W-:Y:S01]  /*10e0*/  IADD3 R4, R3, R2, RZ ;  /* 0x0000000203047210 */ /* 0x002fe20007ffe0ff */
[----:B------:R-:W-:Y:S01]  /*10f0*/  IMAD.MOV.U32 R5, RZ, RZ, 0x8 ;  /* 0x00000008ff057424 */ /* 0x000fe200078e00ff */
[----:B------:R-:W-:-:S03]  /*1100*/  IADD3 R2, R2, 0x80, RZ ;  /* 0x0000008002027810 */ /* 0x000fc60007ffe0ff */
[----:B------:R-:W-:-:S05]  /*1110*/  IMAD.WIDE.U32 R4, R4, R5, c[0x0][0x168] ;  /* 0x00005a0004047625 */ /* 0x000fca00078e0005 */
[----:B------:R1:W-:Y:S02]  /*1120*/  STG.E.64 [R4.64], R28 ;  /* 0x0000001c04007986 */ /* 0x0003e4000c101b04 */
.L_x_26284:
[----:B------:R-:W-:-:S13]  /*1130*/  ISETP.GE.AND P0, PT, R2, R0, PT ;  /* 0x000000000200720c */ /* 0x000fda0003f06270 */
[----:B------:R-:W-:Y:S05]  /*1140*/  @P0 BRA `(.L_x_26286) ;  /* 0x000000d000000947 */ /* 0x000fea0003800000 */
[----:B-1----:R-:W-:Y:S01]  /*1150*/  HFMA2.MMA R5, -RZ, RZ, 0, 4.76837158203125e-07 ;  /* 0x00000008ff057435 */ /* 0x002fe200000001ff */
[----:B------:R-:W-:Y:S02]  /*1160*/  IADD3 R4, R3, R2, RZ ;  /* 0x0000000203047210 */ /* 0x000fe40007ffe0ff */
[----:B------:R-:W-:-:S07]  /*1170*/  IADD3 R2, R2, 0x80, RZ ;  /* 0x0000008002027810 */ /* 0x000fce0007ffe0ff */
[----:B------:R-:W-:-:S05]  /*1180*/  IMAD.WIDE.U32 R4, R4, R5, c[0x0][0x168] ;  /* 0x00005a0004047625 */ /* 0x000fca00078e0005 */
[----:B------:R1:W-:Y:S02]  /*1190*/  STG.E.64 [R4.64], R38 ;  /* 0x0000002604007986 */ /* 0x0003e4000c101b04 */
.L_x_26285:
        /* <DEDUP_REMOVED lines=8> */
.L_x_26286:
[----:B------:R-:W-:Y:S05]  /*1220*/  BSYNC B1 ;  /* 0x0000000000017941 */ /* 0x000fea0003800000 */
.L_x_26282:
[----:B------:R-:W-:-:S13]  /*1230*/  ISETP.GE.AND P0, PT, R2, R0, PT ;  /* 0x000000000200720c */ /* 0x000fda0003f06270 */
[----:B-1----:R-:W-:Y:S02]  /*1240*/  @!P0 IADD3 R4, R3, R2, RZ ;  /* 0x0000000203048210 */ /* 0x002fe40007ffe0ff */
[----:B------:R-:W-:Y:S02]  /*1250*/  @!P0 MOV R5, 0x8 ;  /* 0x0000000800058802 */ /* 0x000fe40000000f00 */
[----:B------:R-:W-:-:S03]  /*1260*/  @!P0 IADD3 R2, R2, 0x80, RZ ;  /* 0x0000008002028810 */ /* 0x000fc60007ffe0ff */
[----:B------:R-:W-:-:S05]  /*1270*/  @!P0 IMAD.WIDE.U32 R4, R4, R5, c[0x0][0x168] ;  /* 0x00005a0004048625 */ /* 0x000fca00078e0005 */
[----:B------:R1:W-:Y:S02]  /*1280*/  @!P0 STG.E.64 [R4.64], R54 ;  /* 0x0000003604008986 */ /* 0x0003e4000c101b04 */
.L_x_26287:
[----:B------:R-:W-:Y:S05]  /*1290*/  BSYNC B0 ;  /* 0x0000000000007941 */ /* 0x000fea0003800000 */
.L_x_26281:
        /* <DEDUP_REMOVED lines=8> */
.L_x_26288:
        /* <DEDUP_REMOVED lines=14> */
.L_x_26890:


//--------------------- .text._ZN2at6native29vectorized_elementwise_kernelILi8EZZZNS0_49_GLOBAL__N__b919a28f_16_Normalization_cu_5c38458722batch_norm_elementwiseERKNS_6TensorES5_RKSt8optionalIS3_ES9_S5_S5_ENKUlvE0_clEvENKUlvE_clEvEUldddddE_St5arrayIPcLm6EEEEviT0_T1_ --------------------------
	.section	.text._ZN2at6native29vectorized_elementwise_kernelILi8EZZZNS0_49_GLOBAL__N__b919a28f_16_Normalization_cu_5c38458722batch_norm_elementwiseERKNS_6TensorES5_RKSt8optionalIS3_ES9_S5_S5_ENKUlvE0_clEvENKUlvE_clEvEUldddddE_St5arrayIPcLm6EEEEviT0_T1_,"ax",@progbits
	.sectioninfo	@"SHI_REGISTERS=4"
	.align	128
        .global         _ZN2at6native29vectorized_elementwise_kernelILi8EZZZNS0_49_GLOBAL__N__b919a28f_16_Normalization_cu_5c38458722batch_norm_elementwiseERKNS_6TensorES5_RKSt8optionalIS3_ES9_S5_S5_ENKUlvE0_clEvENKUlvE_clEvEUldddddE_St5arrayIPcLm6EEEEviT0_T1_
        .type           _ZN2at6native29vectorized_elementwise_kernelILi8EZZZNS0_49_GLOBAL__N__b919a28f_16_Normalization_cu_5c38458722batch_norm_elementwiseERKNS_6TensorES5_RKSt8optionalIS3_ES9_S5_S5_ENKUlvE0_clEvENKUlvE_clEvEUldddddE_St5arrayIPcLm6EEEEviT0_T1_,@function
        .size           _ZN2at6native29vectorized_elementwise_kernelILi8EZZZNS0_49_GLOBAL__N__b919a28f_16_Normalization_cu_5c38458722batch_norm_elementwiseERKNS_6TensorES5_RKSt8optionalIS3_ES9_S5_S5_ENKUlvE0_clEvENKUlvE_clEvEUldddddE_St5arrayIPcLm6EEEEviT0_T1_,(.L_x_26891 - _ZN2at6native29vectorized_elementwise_kernelILi8EZZZNS0_49_GLOBAL__N__b919a28f_16_Normalization_cu_5c38458722batch_norm_elementwiseERKNS_6TensorES5_RKSt8optionalIS3_ES9_S5_S5_ENKUlvE0_clEvENKUlvE_clEvEUldddddE_St5arrayIPcLm6EEEEviT0_T1_)
        .other          _ZN2at6native29vectorized_elementwise_kernelILi8EZZZNS0_49_GLOBAL__N__b919a28f_16_Normalization_cu_5c38458722batch_norm_elementwiseERKNS_6TensorES5_RKSt8optionalIS3_ES9_S5_S5_ENKUlvE0_clEvENKUlvE_clEvEUldddddE_St5arrayIPcLm6EEEEviT0_T1_,@"STO_CUDA_ENTRY STV_DEFAULT"
_ZN2at6native29vectorized_elementwise_kernelILi8EZZZNS0_49_GLOBAL__N__b919a28f_16_Normalization_cu_5c38458722batch_norm_elementwiseERKNS_6TensorES5_RKSt8optionalIS3_ES9_S5_S5_ENKUlvE0_clEvENKUlvE_clEvEUldddddE_St5arrayIPcLm6EEEEviT0_T1_:
.text._ZN2at6native29vectorized_elementwise_kernelILi8EZZZNS0_49_GLOBAL__N__b919a28f_16_Normalization_cu_5c38458722batch_norm_elementwiseERKNS_6TensorES5_RKSt8optionalIS3_ES9_S5_S5_ENKUlvE0_clEvENKUlvE_clEvEUldddddE_St5arrayIPcLm6EEEEviT0_T1_:
[----:B------:R-:W-:Y:S02]  /*0000*/  MOV R1, c[0x0][0x28] ;  /* 0x00000a0000017a02 */ /* 0x000fe40000000f00 */
[----:B------:R-:W-:Y:S05]  /*0010*/  EXIT ;  /* 0x000000000000794d */ /* 0x000fea0003800000 */
.L_x_26289:
        /* <DEDUP_REMOVED lines=14> */
.L_x_26891:


//--------------------- .text._ZN2at6native33batch_norm_transform_input_kernelIN3c104HalfES3_fLb1EiEEvNS_27GenericPackedTensorAccessorIKT_Lm3ENS_17RestrictPtrTraitsET3_EENS4_IS5_Lm3ES7_S8_EENS4_INSt11conditionalIXT2_ET1_T0_E4typeELm1ES7_S8_EESG_NS4_IKSD_Lm1ES7_S8_EESI_SC_ --------------------------
	.section	.text._ZN2at6native33batch_norm_transform_input_kernelIN3c104HalfES3_fLb1EiEEvNS_27GenericPackedTensorAccessorIKT_Lm3ENS_17RestrictPtrTraitsET3_EENS4_IS5_Lm3ES7_S8_EENS4_INSt11conditionalIXT2_ET1_T0_E4typeELm1ES7_S8_EESG_NS4_IKSD_Lm1ES7_S8_EESI_SC_,"ax",@progbits
	.sectioninfo	@"SHI_REGISTERS=23"
	.align	128
        .global         _ZN2at6native33batch_norm_transform_input_kernelIN3c104HalfES3_fLb1EiEEvNS_27GenericPackedTensorAccessorIKT_Lm3ENS_17RestrictPtrTraitsET3_EENS4_IS5_Lm3ES7_S8_EENS4_INSt11conditionalIXT2_ET1_T0_E4typeELm1ES7_S8_EESG_NS4_IKSD_Lm1ES7_S8_EESI_SC_
        .type           _ZN2at6native33batch_norm_transform_input_kernelIN3c104HalfES3_fLb1EiEEvNS_27GenericPackedTensorAccessorIKT_Lm3ENS_17RestrictPtrTraitsET3_EENS4_IS5_Lm3ES7_S8_EENS4_INSt11conditionalIXT2_ET1_T0_E4typeELm1ES7_S8_EESG_NS4_IKSD_Lm1ES7_S8_EESI_SC_,@function
        .size           _ZN2at6native33batch_norm_transform_input_kernelIN3c104HalfES3_fLb1EiEEvNS_27GenericPackedTensorAccessorIKT_Lm3ENS_17RestrictPtrTraitsET3_EENS4_IS5_Lm3ES7_S8_EENS4_INSt11conditionalIXT2_ET1_T0_E4typeELm1ES7_S8_EESG_NS4_IKSD_Lm1ES7_S8_EESI_SC_,(.L_x_26892 - _ZN2at6native33batch_norm_transform_input_kernelIN3c104HalfES3_fLb1EiEEvNS_27GenericPackedTensorAccessorIKT_Lm3ENS_17RestrictPtrTraitsET3_EENS4_IS5_Lm3ES7_S8_EENS4_INSt11conditionalIXT2_ET1_T0_E4typeELm1ES7_S8_EESG_NS4_IKSD_Lm1ES7_S8_EESI_SC_)
        .other          _ZN2at6native33batch_norm_transform_input_kernelIN3c104HalfES3_fLb1EiEEvNS_27GenericPackedTensorAccessorIKT_Lm3ENS_17RestrictPtrTraitsET3_EENS4_IS5_Lm3ES7_S8_EENS4_INSt11conditionalIXT2_ET1_T0_E4typeELm1ES7_S8_EESG_NS4_IKSD_Lm1ES7_S8_EESI_SC_,@"STO_CUDA_ENTRY STV_DEFAULT"
_ZN2at6native33batch_norm_transform_input_kernelIN3c104HalfES3_fLb1EiEEvNS_27GenericPackedTensorAccessorIKT_Lm3ENS_17RestrictPtrTraitsET3_EENS4_IS5_Lm3ES7_S8_EENS4_INSt11conditionalIXT2_ET1_T0_E4typeELm1ES7_S8_EESG_NS4_IKSD_Lm1ES7_S8_EESI_SC_:
.text._ZN2at6native33batch_norm_transform_input_kernelIN3c104HalfES3_fLb1EiEEvNS_27GenericPackedTensorAccessorIKT_Lm3ENS_17RestrictPtrTraitsET3_EENS4_IS5_Lm3ES7_S8_EENS4_INSt11conditionalIXT2_ET1_T0_E4typeELm1ES7_S8_EESG_NS4_IKSD_Lm1ES7_S8_EESI_SC_:
[----:B------:R-:W-:Y:S02]  /*0000*/  IMAD.MOV.U32 R1, RZ, RZ, c[0x0][0x28] ;  /* 0x00000a00ff017624 */ /* 0x000fe400078e00ff */
[----:B------:R-:W0:Y:S02]  /*0010*/  S2R R12, SR_CTAID.X ;  /* 0x00000000000c7919 */ /* 0x000e240000002500 */
[----:B0-----:R-:W-:-:S13]  /*0020*/  ISETP.GE.AND P0, PT, R12, c[0x0][0x16c], PT ;  /* 0x00005b000c007a0c */ /* 0x001fda0003f06270 */
[----:B------:R-:W-:Y:S05]  /*0030*/  @P0 EXIT ;  /* 0x000000000000094d */ /* 0x000fea0003800000 */
[----:B------:R-:W-:Y:S01]  /*0040*/  IMAD.MOV.U32 R2, RZ, RZ, c[0x0][0x1c8] ;  /* 0x00007200ff027624 */ /* 0x000fe200078e00ff */
[----:B------:R-:W-:Y:S01]  /*0050*/  MOV R3, c[0x0][0x1d8] ;  /* 0x0000760000037a02 */ /* 0x000fe20000000f00 */
[----:B------:R-:W-:Y:S01]  /*0060*/  ULDC.64 UR4, c[0x0][0x118] ;  /* 0x0000460000047ab9 */ /* 0x000fe20000000a00 */
[----:B------:R-:W0:Y:S02]  /*0070*/  S2R R13, SR_CTAID.Y ;  /* 0x00000000000d7919 */ /* 0x000e240000002600 */
[----:B------:R-:W-:Y:S02]  /*0080*/  ISETP.GE.AND P1, PT, R3, 0x1, PT ;  /* 0x000000010300780c */ /* 0x000fe40003f26270 */
[----:B------:R-:W-:Y:S01]  /*0090*/  ISETP.GE.AND P0, PT, R2, 0x1, PT ;  /* 0x000000010200780c */ /* 0x000fe20003f06270 */
[----:B------:R-:W0:Y:S10]  /*00a0*/  S2R R0, SR_TID.Y ;  /* 0x0000000000007919 */ /* 0x000e340000002200 */
[----:B------:R-:W-:Y:S01]  /*00b0*/  @P1 MOV R5, 0x2 ;  /* 0x0000000200051802 */ /* 0x000fe20000000f00 */
[----:B------:R-:W-:-:S02]  /*00c0*/  @P1 IMAD R4, R12, c[0x0][0x1dc], RZ ;  /* 0x000077000c041a24 */ /* 0x000fc400078e02ff */
[----:B------:R-:W-:Y:S02]  /*00d0*/  @P0 IMAD R2, R12, c[0x0][0x1cc], RZ ;  /* 0x000073000c020a24 */ /* 0x000fe400078e02ff */
[----:B------:R-:W-:Y:S02]  /*00e0*/  @P0 IMAD.MOV.U32 R3, RZ, RZ, 0x2 ;  /* 0x00000002ff030424 */ /* 0x000fe400078e00ff */
[----:B------:R-:W-:-:S04]  /*00f0*/  @P1 IMAD.WIDE R4, R4, R5, c[0x0][0x1d0] ;  /* 0x0000740004041625 */ /* 0x000fc800078e0205 */
[----:B------:R-:W-:Y:S01]  /*0100*/  @P0 IMAD.WIDE R2, R2, R3, c[0x0][0x1c0] ;  /* 0x0000700002020625 */ /* 0x000fe200078e0203 */
[----:B------:R1:W5:Y:S03]  /*0110*/  @P1 LDG.E.U16 R11, [R4.64] ;  /* 0x00000004040b1981 */ /* 0x000366000c1e1500 */
[----:B0-----:R-:W-:Y:S01]  /*0120*/  IMAD R13, R13, c[0x0][0x4], R0 ;  /* 0x000001000d0d7a24 */ /* 0x001fe200078e0200 */
[----:B------:R1:W5:Y:S04]  /*0130*/  @P0 LDG.E.U16 R10, [R2.64] ;  /* 0x00000004020a0981 */ /* 0x000368000c1e1500 */
[----:B------:R-:W-:-:S13]  /*0140*/  ISETP.GE.AND P2, PT, R13, c[0x0][0x168], PT ;  /* 0x00005a000d007a0c */ /* 0x000fda0003f46270 */
[----:B------:R-:W-:Y:S05]  /*0150*/  @P2 EXIT ;  /* 0x000000000000294d */ /* 0x000fea0003800000 */
[----:B-1----:R-:W-:Y:S02]  /*0160*/  IMAD.MOV.U32 R5, RZ, RZ, 0x4 ;  /* 0x00000004ff057424 */ /* 0x002fe400078e00ff */
[C---:B------:R-:W-:Y:S02]  /*0170*/  IMAD R2, R12.reuse, c[0x0][0x1ac], RZ ;  /* 0x00006b000c027a24 */ /* 0x040fe400078e02ff */
[----:B------:R-:W-:Y:S02]  /*0180*/  IMAD R4, R12, c[0x0][0x1bc], RZ ;  /* 0x00006f000c047a24 */ /* 0x000fe400078e02ff */
[----:B------:R-:W-:-:S04]  /*0190*/  IMAD.WIDE R2, R2, R5, c[0x0][0x1a0] ;  /* 0x0000680002027625 */ /* 0x000fc800078e0205 */
[----:B------:R-:W-:Y:S01]  /*01a0*/  IMAD.WIDE R4, R4, R5, c[0x0][0x1b0] ;  /* 0x00006c0004047625 */ /* 0x000fe200078e0205 */
[----:B------:R0:W5:Y:S04]  /*01b0*/  LDG.E R0, [R2.64] ;  /* 0x0000000402007981 */ /* 0x000168000c1e1900 */
[----:B------:R0:W5:Y:S01]  /*01c0*/  LDG.E R6, [R4.64] ;  /* 0x0000000404067981 */ /* 0x000162000c1e1900 */
[----:B------:R-:W-:Y:S01]  /*01d0*/  HFMA2.MMA R8, -RZ, RZ, 1.875, 0 ;  /* 0x3f800000ff087435 */ /* 0x000fe200000001ff */
[----:B------:R-:W-:Y:S01]  /*01e0*/  IMAD.MOV.U32 R9, RZ, RZ, RZ ;  /* 0x000000ffff097224 */ /* 0x000fe200078e00ff */
[----:B-----5:R-:W-:Y:S01]  /*01f0*/  @P1 HADD2.F32 R9, -RZ, R11.H0_H0 ;  /* 0x2000000bff091230 */ /* 0x020fe20000004100 */
[----:B------:R-:W1:Y:S01]  /*0200*/  S2R R7, SR_TID.X ;  /* 0x0000000000077919 */ /* 0x000e620000002100 */
[C---:B------:R-:W-:Y:S01]  /*0210*/  IMAD R11, R12.reuse, c[0x0][0x198], RZ ;  /* 0x000066000c0b7a24 */ /* 0x040fe200078e02ff */
[----:B------:R-:W-:Y:S01]  /*0220*/  @P0 HADD2.F32 R8, -RZ, R10.H0_H0 ;  /* 0x2000000aff080230 */ /* 0x000fe20000004100 */
[----:B------:R-:W-:Y:S01]  /*0230*/  MOV R10, R13 ;  /* 0x0000000d000a7202 */ /* 0x000fe20000000f00 */
[----:B------:R-:W-:-:S02]  /*0240*/  IMAD R12, R12, c[0x0][0x178], RZ ;  /* 0x00005e000c0c7a24 */ /* 0x000fc400078e02ff */
.L_x_26293:
[----:B-1----:R-:W-:Y:S01]  /*0250*/  ISETP.GE.AND P0, PT, R7, c[0x0][0x170], PT ;  /* 0x00005c0007007a0c */ /* 0x002fe20003f06270 */
[----:B------:R-:W-:Y:S01]  /*0260*/  BSSY B0, `(.L_x_26290) ;  /* 0x0000020000007945 */ /* 0x000fe20003800000 */
[----:B------:R-:W-:-:S11]  /*0270*/  IMAD.MOV.U32 R13, RZ, RZ, c[0x0][0x4] ;  /* 0x00000100ff0d7624 */ /* 0x000fd600078e00ff */
[----:B0-----:R-:W-:Y:S05]  /*0280*/  @P0 BRA `(.L_x_26291) ;  /* 0x000001d000000947 */ /* 0x001fea0003800000 */
[C---:B0-----:R-:W-:Y:S01]  /*0290*/  IMAD R3, R10.reuse, c[0x0][0x174], RZ ;  /* 0x00005d000a037a24 */ /* 0x041fe200078e02ff */
        /* <DEDUP_REMOVED lines=8> */
.L_x_26292:
        /* <DEDUP_REMOVED lines=12> */
[----:B------:R-:W-:-:S04]  /*03e0*/  FADD.FTZ R5, -R0, R5 ;  /* 0x0000000500057221 */ /* 0x000fc80000010100 */
[----:B------:R-:W-:-:S04]  /*03f0*/  FMUL.FTZ R5, R5, R8 ;  /* 0x0000000805057220 */ /* 0x000fc80000410000 */
[----:B------:R-:W-:-:S05]  /*0400*/  FFMA.FTZ R5, R6, R5, R9 ;  /* 0x0000000506057223 */ /* 0x000fca0000010009 */
[----:B------:R-:W-:Y:S02]  /*0410*/  F2FP.PACK_AB R3, RZ, R5 ;  /* 0x00000005ff03723e */ /* 0x000fe400000000ff */
[----:B------:R-:W-:Y:S02]  /*0420*/  LEA.HI.X R5, R19, c[0x0][0x184], R20, 0x1, P0 ;  /* 0x0000610013057a11 */ /* 0x000fe400000f0c14 */
[----:B------:R-:W-:-:S03]  /*0430*/  ISETP.GE.AND P0, PT, R16, c[0x0][0x170], PT ;  /* 0x00005c0010007a0c */ /* 0x000fc60003f06270 */
[----:B------:R0:W-:Y:S10]  /*0440*/  STG.E.U16 [R4.64], R3 ;  /* 0x0000000304007986 */ /* 0x0001f4000c101504 */
[----:B------:R-:W-:Y:S05]  /*0450*/  @!P0 BRA `(.L_x_26292) ;  /* 0xfffffec000008947 */ /* 0x000fea000383ffff */
.L_x_26291:
[----:B------:R-:W-:Y:S05]  /*0460*/  BSYNC B0 ;  /* 0x0000000000007941 */ /* 0x000fea0003800000 */
.L_x_26290:
[----:B------:R-:W-:-:S05]  /*0470*/  IMAD R10, R13, c[0x0][0x10], R10 ;  /* 0x000004000d0a7a24 */ /* 0x000fca00078e020a */
[----:B------:R-:W-:-:S13]  /*0480*/  ISETP.GE.AND P0, PT, R10, c[0x0][0x168], PT ;  /* 0x00005a000a007a0c */ /* 0x000fda0003f06270 */
[----:B------:R-:W-:Y:S05]  /*0490*/  @!P0 BRA `(.L_x_26293) ;  /* 0xfffffdb000008947 */ /* 0x000fea000383ffff */
[----:B------:R-:W-:Y:S05]  /*04a0*/  EXIT ;  /* 0x000000000000794d */ /* 0x000fea0003800000 */
.L_x_26294:
        /* <DEDUP_REMOVED lines=13> */
.L_x_26892:


//--------------------- .text._ZN2at6native33batch_norm_transform_input_kernelIN3c104HalfEffLb1EiEEvNS_27GenericPackedTensorAccessorIKT_Lm3ENS_17RestrictPtrTraitsET3_EENS4_IS5_Lm3ES7_S8_EENS4_INSt11conditionalIXT2_ET1_T0_E4typeELm1ES7_S8_EESG_NS4_IKSD_Lm1ES7_S8_EESI_SC_ --------------------------
	.section	.text._ZN2at6native33batch_norm_transform_input_kernelIN3c104HalfEffLb1EiEEvNS_27GenericPackedTensorAccessorIKT_Lm3ENS_17RestrictPtrTraitsET3_EENS4_IS5_Lm3ES7_S8_EENS4_INSt11conditionalIXT2_ET1_T0_E4typeELm1ES7_S8_EESG_NS4_IKSD_Lm1ES7_S8_EESI_SC_,"ax",@progbits
	.sectioninfo	@"SHI_REGISTERS=23"
	.align	128
        .global         _ZN2at6native33batch_norm_transform_input_kernelIN3c104HalfEffLb1EiEEvNS_27GenericPackedTensorAccessorIKT_Lm3ENS_17RestrictPtrTraitsET3_EENS4_IS5_Lm3ES7_S8_EENS4_INSt11conditionalIXT2_ET1_T0_E4typeELm1ES7_S8_EESG_NS4_IKSD_Lm1ES7_S8_EESI_SC_
        .type           _ZN2at6native33batch_norm_transform_input_kernelIN3c104HalfEffLb1EiEEvNS_27GenericPackedTensorAccessorIKT_Lm3ENS_17RestrictPtrTraitsET3_EENS4_IS5_Lm3ES7_S8_EENS4_INSt11conditionalIXT2_ET1_T0_E4typeELm1ES7_S8_EESG_NS4_IKSD_Lm1ES7_S8_EESI_SC_,@function
        .size           _ZN2at6native33batch_norm_transform_input_kernelIN3c104HalfEffLb1EiEEvNS_27GenericPackedTensorAccessorIKT_Lm3ENS_17RestrictPtrTraitsET3_EENS4_IS5_Lm3ES7_S8_EENS4_INSt11conditionalIXT2_ET1_T0_E4typeELm1ES7_S8_EESG_NS4_IKSD_Lm1ES7_S8_EESI_SC_,(.L_x_26893 - _ZN2at6native33batch_norm_transform_input_kernelIN3c104HalfEffLb1EiEEvNS_27GenericPackedTensorAccessorIKT_Lm3ENS_17RestrictPtrTraitsET3_EENS4_IS5_Lm3ES7_S8_EENS4_INSt11conditionalIXT2_ET1_T0_E4typeELm1ES7_S8_EESG_NS4_IKSD_Lm1ES7_S8_EESI_SC_)
        .other          _ZN2at6native33batch_norm_transform_input_kernelIN3c104HalfEffLb1EiEEvNS_27GenericPackedTensorAccessorIKT_Lm3ENS_17RestrictPtrTraitsET3_EENS4_IS5_Lm3ES7_S8_EENS4_INSt11conditionalIXT2_ET1_T0_E4typeELm1ES7_S8_EESG_NS4_IKSD_Lm1ES7_S8_EESI_SC_,@"STO_CUDA_ENTRY STV_DEFAULT"
_ZN2at6native33batch_norm_transform_input_kernelIN3c104HalfEffLb1EiEEvNS_27GenericPackedTensorAccessorIKT_Lm3ENS_17RestrictPtrTraitsET3_EENS4_IS5_Lm3ES7_S8_EENS4_INSt11conditionalIXT2_ET1_T0_E4typeELm1ES7_S8_EESG_NS4_IKSD_Lm1ES7_S8_EESI_SC_:
.text._ZN2at6native33batch_norm_transform_input_kernelIN3c104HalfEffLb1EiEEvNS_27GenericPackedTensorAccessorIKT_Lm3ENS_17RestrictPtrTraitsET3_EENS4_IS5_Lm3ES7_S8_EENS4_INSt11conditionalIXT2_ET1_T0_E4typeELm1ES7_S8_EESG_NS4_IKSD_Lm1ES7_S8_EESI_SC_:
[----:B------:R-:W-:Y:S02]  /*0000*/  IMAD.MOV.U32 R1, RZ, RZ, c[0x0][0x28] ;  /* 0x00000a00ff017624 */ /* 0x000fe400078e00ff */
[----:B------:R-:W0:Y:S02]  /*0010*/  S2R R12, SR_CTAID.X ;  /* 0x00000000000c7919 */ /* 0x000e240000002500 */
[----:B0-----:R-:W-:-:S13]  /*0020*/  ISETP.GE.AND P0, PT, R12, c[0x0][0x16c], PT ;  /* 0x00005b000c007a0c */ /* 0x001fda0003f06270 */
[----:B------:R-:W-:Y:S05]  /*0030*/  @P0 EXIT ;  /* 0x000000000000094d */ /* 0x000fea0003800000 */
[----:B------:R-:W0:Y:S01]  /*0040*/  S2R R10, SR_CTAID.Y ;  /* 0x00000000000a7919 */ /* 0x000e220000002600 */
[----:B------:R-:W-:Y:S01]  /*0050*/  IMAD.MOV.U32 R0, RZ, RZ, c[0x0][0x1c8] ;  /* 0x00007200ff007624 */ /* 0x000fe200078e00ff */
[----:B------:R-:W-:Y:S01]  /*0060*/  MOV R2, c[0x0][0x1d8] ;  /* 0x0000760000027a02 */ /* 0x000fe20000000f00 */
[----:B------:R-:W-:Y:S01]  /*0070*/  IMAD.MOV.U32 R6, RZ, RZ, RZ ;  /* 0x000000ffff067224 */ /* 0x000fe200078e00ff */
[----:B------:R-:W0:Y:S01]  /*0080*/  S2R R3, SR_TID.Y ;  /* 0x0000000000037919 */ /* 0x000e220000002200 */
[----:B------:R-:W-:Y:S01]  /*0090*/  ULDC.64 UR4, c[0x0][0x118] ;  /* 0x0000460000047ab9 */ /* 0x000fe20000000a00 */
[----:B------:R-:W-:Y:S02]  /*00a0*/  ISETP.GE.AND P1, PT, R2, 0x1, PT ;  /* 0x000000010200780c */ /* 0x000fe40003f26270 */
[----:B------:R-:W-:Y:S01]  /*00b0*/  ISETP.GE.AND P0, PT, R0, 0x1, PT ;  /* 0x000000010000780c */ /* 0x000fe20003f06270 */
[----:B------:R-:W-:-:S10]  /*00c0*/  IMAD.MOV.U32 R0, RZ, RZ, 0x3f800000 ;  /* 0x3f800000ff007424 */ /* 0x000fd400078e00ff */
[----:B------:R-:W-:Y:S01]  /*00d0*/  @P1 MOV R5, 0x4 ;  /* 0x0000000400051802 */ /* 0x000fe20000000f00 */
[C---:B------:R-:W-:Y:S02]  /*00e0*/  @P1 IMAD R4, R12.reuse, c[0x0][0x1dc], RZ ;  /* 0x000077000c041a24 */ /* 0x040fe400078e02ff */
[----:B------:R-:W-:Y:S02]  /*00f0*/  @P0 IMAD R2, R12, c[0x0][0x1cc], RZ ;  /* 0x000073000c020a24 */ /* 0x000fe400078e02ff */
[----:B------:R-:W-:-:S04]  /*0100*/  @P1 IMAD.WIDE R4, R4, R5, c[0x0][0x1d0] ;  /* 0x0000740004041625 */ /* 0x000fc800078e0205 */
[----:B0-----:R-:W-:Y:S01]  /*0110*/  IMAD R10, R10, c[0x0][0x4], R3 ;  /* 0x000001000a0a7a24 */ /* 0x001fe200078e0203 */
[----:B------:R0:W5:Y:S01]  /*0120*/  @P1 LDG.E R6, [R4.64] ;  /* 0x0000000404061981 */ /* 0x000162000c1e1900 */
[----:B------:R-:W-:-:S03]  /*0130*/  @P0 IMAD.MOV.U32 R3, RZ, RZ, 0x4 ;  /* 0x00000004ff030424 */ /* 0x000fc600078e00ff */
[----:B------:R-:W-:Y:S01]  /*0140*/  ISETP.GE.AND P2, PT, R10, c[0x0][0x168], PT ;  /* 0x00005a000a007a0c */ /* 0x000fe20003f46270 */
[----:B------:R-:W-:-:S05]  /*0150*/  @P0 IMAD.WIDE R2, R2, R3, c[0x0][0x1c0] ;  /* 0x0000700002020625 */ /* 0x000fca00078e0203 */
[----:B------:R0:W5:Y:S07]  /*0160*/  @P0 LDG.E R0, [R2.64] ;  /* 0x0000000402000981 */ /* 0x00016e000c1e1900 */
[----:B------:R-:W-:Y:S05]  /*0170*/  @P2 EXIT ;  /* 0x000000000000294d */ /* 0x000fea0003800000 */
[----:B0-----:R-:W-:Y:S01]  /*0180*/  HFMA2.MMA R5, -RZ, RZ, 0, 2.384185791015625e-07 ;  /* 0x00000004ff057435 */ /* 0x001fe200000001ff */
[C---:B------:R-:W-:Y:S02]  /*0190*/  IMAD R2, R12.reuse, c[0x0][0x1ac], RZ ;  /* 0x00006b000c027a24 */ /* 0x040fe400078e02ff */
[----:B------:R-:W-:-:S07]  /*01a0*/  IMAD R4, R12, c[0x0][0x1bc], RZ ;  /* 0x00006f000c047a24 */ /* 0x000fce00078e02ff */
[----:B------:R-:W-:-:S04]  /*01b0*/  IMAD.WIDE R2, R2, R5, c[0x0][0x1a0] ;  /* 0x0000680002027625 */ /* 0x000fc800078e0205 */
[----:B------:R-:W-:Y:S01]  /*01c0*/  IMAD.WIDE R4, R4, R5, c[0x0][0x1b0] ;  /* 0x00006c0004047625 */ /* 0x000fe200078e0205 */
[----:B------:R0:W5:Y:S04]  /*01d0*/  LDG.E R7, [R2.64] ;  /* 0x0000000402077981 */ /* 0x000168000c1e1900 */
[----:B------:R0:W5:Y:S01]  /*01e0*/  LDG.E R9, [R4.64] ;  /* 0x0000000404097981 */ /* 0x000162000c1e1900 */
[C---:B------:R-:W-:Y:S02]  /*01f0*/  IMAD R11, R12.reuse, c[0x0][0x198], RZ ;  /* 0x000066000c0b7a24 */ /* 0x040fe400078e02ff */
[----:B------:R-:W-:Y:S01]  /*0200*/  IMAD R12, R12, c[0x0][0x178], RZ ;  /* 0x00005e000c0c7a24 */ /* 0x000fe200078e02ff */
[----:B------:R-:W1:Y:S04]  /*0210*/  S2R R8, SR_TID.X ;  /* 0x0000000000087919 */ /* 0x000e680000002100 */
.L_x_26298:
        /* <DEDUP_REMOVED lines=13> */
.L_x_26297:
[----:B------:R-:W-:-:S05]  /*02f0*/  IMAD R2, R16, c[0x0][0x17c], RZ ;  /* 0x00005f0010027a24 */ /* 0x000fca00078e02ff */
[----:B0-----:R-:W-:-:S04]  /*0300*/  IADD3 R3, P0, R2, R14, RZ ;  /* 0x0000000e02037210 */ /* 0x001fc80007f1e0ff */
[----:B------:R-:W-:Y:S02]  /*0310*/  LEA.HI.X.SX32 R4, R2, R17, 0x1, P0 ;  /* 0x0000001102047211 */ /* 0x000fe400000f0eff */
[----:B------:R-:W-:-:S04]  /*0320*/  LEA R2, P0, R3, c[0x0][0x160], 0x1 ;  /* 0x0000580003027a11 */ /* 0x000fc800078008ff */
[----:B------:R-:W-:-:S05]  /*0330*/  LEA.HI.X R3, R3, c[0x0][0x164], R4, 0x1, P0 ;  /* 0x0000590003037a11 */ /* 0x000fca00000f0c04 */
[----:B------:R-:W2:Y:S02]  /*0340*/  LDG.E.U16 R2, [R2.64] ;  /* 0x0000000402027981 */ /* 0x000ea4000c1e1500 */
[----:B--2---:R-:W-:-:S05]  /*0350*/  HADD2.F32 R4, -RZ, R2.H0_H0 ;  /* 0x20000002ff047230 */ /* 0x004fca0000004100 */
[----:B-----5:R-:W-:Y:S02]  /*0360*/  FADD.FTZ R5, -R7, R4 ;  /* 0x0000000407057221 */ /* 0x020fe40000010100 */
[C---:B------:R-:W-:Y:S01]  /*0370*/  IMAD R4, R16.reuse, c[0x0][0x19c], RZ ;  /* 0x0000670010047a24 */ /* 0x040fe200078e02ff */
[----:B------:R-:W-:Y:S01]  /*0380*/  IADD3 R16, R16, c[0x0][0x0], RZ ;  /* 0x0000000010107a10 */ /* 0x000fe20007ffe0ff */
[----:B------:R-:W-:-:S03]  /*0390*/  FMUL.FTZ R5, R5, R0 ;  /* 0x0000000005057220 */ /* 0x000fc60000410000 */
[----:B------:R-:W-:Y:S01]  /*03a0*/  IADD3 R19, P0, R4, R15, RZ ;  /* 0x0000000f04137210 */ /* 0x000fe20007f1e0ff */
[----:B------:R-:W-:-:S03]  /*03b0*/  FFMA.FTZ R5, R9, R5, R6 ;  /* 0x0000000509057223 */ /* 0x000fc60000010006 */
[----:B------:R-:W-:Y:S02]  /*03c0*/  LEA.HI.X.SX32 R20, R4, R18, 0x1, P0 ;  /* 0x0000001204147211 */ /* 0x000fe400000f0eff */
[C---:B------:R-:W-:Y:S02]  /*03d0*/  LEA R4, P0, R19.reuse, c[0x0][0x180], 0x1 ;  /* 0x0000600013047a11 */ /* 0x040fe400078008ff */
[----:B------:R-:W-:Y:S02]  /*03e0*/  F2FP.PACK_AB R3, RZ, R5 ;  /* 0x00000005ff03723e */ /* 0x000fe400000000ff */
[----:B------:R-:W-:Y:S02]  /*03f0*/  LEA.HI.X R5, R19, c[0x0][0x184], R20, 0x1, P0 ;  /* 0x0000610013057a11 */ /* 0x000fe400000f0c14 */
[----:B------:R-:W-:-:S03]  /*0400*/  ISETP.GE.AND P0, PT, R16, c[0x0][0x170], PT ;  /* 0x00005c0010007a0c */ /* 0x000fc60003f06270 */
[----:B------:R0:W-:Y:S10]  /*0410*/  STG.E.U16 [R4.64], R3 ;  /* 0x0000000304007986 */ /* 0x0001f4000c101504 */
[----:B------:R-:W-:Y:S05]  /*0420*/  @!P0 BRA `(.L_x_26297) ;  /* 0xfffffec000008947 */ /* 0x000fea000383ffff */
.L_x_26296:
[----:B------:R-:W-:Y:S05]  /*0430*/  BSYNC B0 ;  /* 0x0000000000007941 */ /* 0x000fea0003800000 */
.L_x_26295:
[----:B------:R-:W-:-:S05]  /*0440*/  IMAD R10, R13, c[0x0][0x10], R10 ;  /* 0x000004000d0a7a24 */ /* 0x000fca00078e020a */
[----:B------:R-:W-:-:S13]  /*0450*/  ISETP.GE.AND P0, PT, R10, c[0x0][0x168], PT ;  /* 0x00005a000a007a0c */ /* 0x000fda0003f06270 */
[----:B------:R-:W-:Y:S05]  /*0460*/  @!P0 BRA `(.L_x_26298) ;  /* 0xfffffdb000008947 */ /* 0x000fea000383ffff */
[----:B------:R-:W-:Y:S05]  /*0470*/  EXIT ;  /* 0x000000000000794d */ /* 0x000fea0003800000 */
.L_x_26299:
        /* <DEDUP_REMOVED lines=16> */
.L_x_26893:


//--------------------- .text._ZN2at6native33batch_norm_transform_input_kernelIN3c108BFloat16ES3_fLb1EiEEvNS_27GenericPackedTensorAccessorIKT_Lm3ENS_17RestrictPtrTraitsET3_EENS4_IS5_Lm3ES7_S8_EENS4_INSt11conditionalIXT2_ET1_T0_E4typeELm1ES7_S8_EESG_NS4_IKSD_Lm1ES7_S8_EESI_SC_ --------------------------
	.section	.text._ZN2at6native33batch_norm_transform_input_kernelIN3c108BFloat16ES3_fLb1EiEEvNS_27GenericPackedTensorAccessorIKT_Lm3ENS_17RestrictPtrTraitsET3_EENS4_IS5_Lm3ES7_S8_EENS4_INSt11conditionalIXT2_ET1_T0_E4typeELm1ES7_S8_EESG_NS4_IKSD_Lm1ES7_S8_EESI_SC_,"ax",@progbits
	.sectioninfo	@"SHI_REGISTERS=23"
	.align	128
        .global         _ZN2at6native33batch_norm_transform_input_kernelIN3c108BFloat16ES3_fLb1EiEEvNS_27GenericPackedTensorAccessorIKT_Lm3ENS_17RestrictPtrTraitsET3_EENS4_IS5_Lm3ES7_S8_EENS4_INSt11conditionalIXT2_ET1_T0_E4typeELm1ES7_S8_EESG_NS4_IKSD_Lm1ES7_S8_EESI_SC_
        .type           _ZN2at6native33batch_norm_transform_input_kernelIN3c108BFloat16ES3_fLb1EiEEvNS_27GenericPackedTensorAccessorIKT_Lm3ENS_17RestrictPtrTraitsET3_EENS4_IS5_Lm3ES7_S8_EENS4_INSt11conditionalIXT2_ET1_T0_E4typeELm1ES7_S8_EESG_NS4_IKSD_Lm1ES7_S8_EESI_SC_,@function
        .size           _ZN2at6native33batch_norm_transform_input_kernelIN3c108BFloat16ES3_fLb1EiEEvNS_27GenericPackedTensorAccessorIKT_Lm3ENS_17RestrictPtrTraitsET3_EENS4_IS5_Lm3ES7_S8_EENS4_INSt11conditionalIXT2_ET1_T0_E4typeELm1ES7_S8_EESG_NS4_IKSD_Lm1ES7_S8_EESI_SC_,(.L_x_26894 - _ZN2at6native33batch_norm_transform_input_kernelIN3c108BFloat16ES3_fLb1EiEEvNS_27GenericPackedTensorAccessorIKT_Lm3ENS_17RestrictPtrTraitsET3_EENS4_IS5_Lm3ES7_S8_EENS4_INSt11conditionalIXT2_ET1_T0_E4typeELm1ES7_S8_EESG_NS4_IKSD_Lm1ES7_S8_EESI_SC_)
        .other          _ZN2at6native33batch_norm_transform_input_kernelIN3c108BFloat16ES3_fLb1EiEEvNS_27GenericPackedTensorAccessorIKT_Lm3ENS_17RestrictPtrTraitsET3_EENS4_IS5_Lm3ES7_S8_EENS4_INSt11conditionalIXT2_ET1_T0_E4typeELm1ES7_S8_EESG_NS4_IKSD_Lm1ES7_S8_EESI_SC_,@"STO_CUDA_ENTRY STV_DEFAULT"
_ZN2at6native33batch_norm_transform_input_kernelIN3c108BFloat16ES3_fLb1EiEEvNS_27GenericPackedTensorAccessorIKT_Lm3ENS_17RestrictPtrTraitsET3_EENS4_IS5_Lm3ES7_S8_EENS4_INSt11conditionalIXT2_ET1_T0_E4typeELm1ES7_S8_EESG_NS4_IKSD_Lm1ES7_S8_EESI_SC_:
.text._ZN2at6native33batch_norm_transform_input_kernelIN3c108BFloat16ES3_fLb1EiEEvNS_27GenericPackedTensorAccessorIKT_Lm3ENS_17RestrictPtrTraitsET3_EENS4_IS5_Lm3ES7_S8_EENS4_INSt11conditionalIXT2_ET1_T0_E4typeELm1ES7_S8_EESG_NS4_IKSD_Lm1ES7_S8_EESI_SC_:
[----:B------:R-:W-:Y:S02]  /*0000*/  IMAD.MOV.U32 R1, RZ, RZ, c[0x0][0x28] ;  /* 0x00000a00ff017624 */ /* 0x000fe400078e00ff */
[----:B------:R-:W0:Y:S02]  /*0010*/  S2R R12, SR_CTAID.X ;  /* 0x00000000000c7919 */ /* 0x000e240000002500 */
[----:B0-----:R-:W-:-:S13]  /*0020*/  ISETP.GE.AND P0, PT, R12, c[0x0][0x16c], PT ;  /* 0x00005b000c007a0c */ /* 0x001fda0003f06270 */
[----:B------:R-:W-:Y:S05]  /*0030*/  @P0 EXIT ;  /* 0x000000000000094d */ /* 0x000fea0003800000 */
[----:B------:R-:W0:Y:S01]  /*0040*/  S2R R10, SR_CTAID.Y ;  /* 0x00000000000a7919 */ /* 0x000e220000002600 */
[----:B------:R-:W-:Y:S01]  /*0050*/  IMAD.MOV.U32 R0, RZ, RZ, c[0x0][0x1c8] ;  /* 0x00007200ff007624 */ /* 0x000fe200078e00ff */
[----:B------:R-:W-:Y:S01]  /*0060*/  ULDC.64 UR4, c[0x0][0x118] ;  /* 0x0000460000047ab9 */ /* 0x000fe20000000a00 */
[----:B------:R-:W-:Y:S01]  /*0070*/  IMAD.MOV.U32 R2, RZ, RZ, c[0x0][0x1d8] ;  /* 0x00007600ff027624 */ /* 0x000fe200078e00ff */
[----:B------:R-:W0:Y:S02]  /*0080*/  S2R R3, SR_TID.Y ;  /* 0x0000000000037919 */ /* 0x000e240000002200 */
[----:B------:R-:W-:Y:S02]  /*0090*/  ISETP.GE.AND P0, PT, R0, 0x1, PT ;  /* 0x000000010000780c */ /* 0x000fe40003f06270 */
[----:B------:R-:W-:-:S11]  /*00a0*/  ISETP.GE.AND P1, PT, R2, 0x1, PT ;  /* 0x000000010200780c */ /* 0x000fd60003f26270 */
[C---:B------:R-:W-:Y:S02]  /*00b0*/  @P0 IMAD R2, R12.reuse, c[0x0][0x1cc], RZ ;  /* 0x000073000c020a24 */ /* 0x040fe400078e02ff */
[----:B------:R-:W-:Y:S02]  /*00c0*/  @P1 IMAD.MOV.U32 R5, RZ, RZ, 0x2 ;  /* 0x00000002ff051424 */ /* 0x000fe400078e00ff */
[----:B------:R-:W-:-:S04]  /*00d0*/  @P1 IMAD R4, R12, c[0x0][0x1dc], RZ ;  /* 0x000077000c041a24 */ /* 0x000fc800078e02ff */
[----:B------:R-:W-:-:S04]  /*00e0*/  @P1 IMAD.WIDE R4, R4, R5, c[0x0][0x1d0] ;  /* 0x0000740004041625 */ /* 0x000fc800078e0205 */
[----:B0-----:R-:W-:Y:S01]  /*00f0*/  IMAD R10, R10, c[0x0][0x4], R3 ;  /* 0x000001000a0a7a24 */ /* 0x001fe200078e0203 */
[----:B------:R-:W-:Y:S01]  /*0100*/  @P0 MOV R3, 0x2 ;  /* 0x0000000200030802 */ /* 0x000fe20000000f00 */
[----:B------:R0:W5:Y:S03]  /*0110*/  @P1 LDG.E.U16 R14, [R4.64] ;  /* 0x00000004040e1981 */ /* 0x000166000c1e1500 */
[----:B------:R-:W-:Y:S01]  /*0120*/  ISETP.GE.AND P2, PT, R10, c[0x0][0x168], PT ;  /* 0x00005a000a007a0c */ /* 0x000fe20003f46270 */
[----:B------:R-:W-:-:S05]  /*0130*/  @P0 IMAD.WIDE R2, R2, R3, c[0x0][0x1c0] ;  /* 0x0000700002020625 */ /* 0x000fca00078e0203 */
[----:B------:R0:W5:Y:S07]  /*0140*/  @P0 LDG.E.U16 R13, [R2.64] ;  /* 0x00000004020d0981 */ /* 0x00016e000c1e1500 */
[----:B------:R-:W-:Y:S05]  /*0150*/  @P2 EXIT ;  /* 0x000000000000294d */ /* 0x000fea0003800000 */
[----:B0-----:R-:W-:Y:S02]  /*0160*/  IMAD.MOV.U32 R5, RZ, RZ, 0x4 ;  /* 0x00000004ff057424 */ /* 0x001fe400078e00ff */
[C---:B------:R-:W-:Y:S02]  /*0170*/  IMAD R2, R12.reuse, c[0x0][0x1ac], RZ ;  /* 0x00006b000c027a24 */ /* 0x040fe400078e02ff */
[----:B------:R-:W-:-:S02]  /*0180*/  IMAD R4, R12, c[0x0][0x1bc], RZ ;  /* 0x00006f000c047a24 */ /* 0x000fc400078e02ff */
[----:B------:R-:W-:-:S04]  /*0190*/  IMAD.WIDE R2, R2, R5, c[0x0][0x1a0] ;  /* 0x0000680002027625 */ /* 0x000fc800078e0205 */
[----:B------:R-:W-:Y:S01]  /*01a0*/  IMAD.WIDE R4, R4, R5, c[0x0][0x1b0] ;  /* 0x00006c0004047625 */ /* 0x000fe200078e0205 */
[----:B------:R0:W5:Y:S04]  /*01b0*/  LDG.E R0, [R2.64] ;  /* 0x0000000402007981 */ /* 0x000168000c1e1900 */
[----:B------:R0:W5:Y:S01]  /*01c0*/  LDG.E R6, [R4.64] ;  /* 0x0000000404067981 */ /* 0x000162000c1e1900 */
[----:B------:R-:W-:Y:S01]  /*01d0*/  HFMA2.MMA R8, -RZ, RZ, 1.875, 0 ;  /* 0x3f800000ff087435 */ /* 0x000fe200000001ff */
[----:B------:R-:W-:Y:S01]  /*01e0*/  IMAD.MOV.U32 R9, RZ, RZ, RZ ;  /* 0x000000ffff097224 */ /* 0x000fe200078e00ff */
[----:B-----5:R-:W-:Y:S01]  /*01f0*/  @P1 PRMT R9, RZ, 0x5410, R14 ;  /* 0x00005410ff091816 */ /* 0x020fe2000000000e */
[----:B------:R-:W1:Y:S01]  /*0200*/  S2R R7, SR_TID.X ;  /* 0x0000000000077919 */ /* 0x000e620000002100 */
[----:B------:R-:W-:-:S02]  /*0210*/  IMAD R11, R12, c[0x0][0x198], RZ ;  /* 0x000066000c0b7a24 */ /* 0x000fc400078e02ff */
[----:B------:R-:W-:Y:S01]  /*0220*/  IMAD R12, R12, c[0x0][0x178], RZ ;  /* 0x00005e000c0c7a24 */ /* 0x000fe200078e02ff */
[----:B------:R-:W-:Y:S02]  /*0230*/  @P0 PRMT R8, RZ, 0x5410, R13 ;  /* 0x00005410ff080816 */ /* 0x000fe4000000000d */
.L_x_26303:
        /* <DEDUP_REMOVED lines=13> */
.L_x_26302:
        /* <DEDUP_REMOVED lines=12> */
[----:B------:R-:W-:-:S04]  /*03d0*/  FADD.FTZ R5, -R0, R3 ;  /* 0x0000000300057221 */ /* 0x000fc80000010100 */
[----:B------:R-:W-:-:S04]  /*03e0*/  FMUL.FTZ R5, R5, R8 ;  /* 0x0000000805057220 */ /* 0x000fc80000410000 */
[----:B------:R-:W-:-:S05]  /*03f0*/  FFMA.FTZ R5, R6, R5, R9 ;  /* 0x0000000506057223 */ /* 0x000fca0000010009 */
[----:B------:R-:W-:Y:S02]  /*0400*/  F2FP.BF16.PACK_AB R3, RZ, R5 ;  /* 0x00000005ff03723e */ /* 0x000fe400000010ff */
[----:B------:R-:W-:Y:S02]  /*0410*/  LEA.HI.X R5, R19, c[0x0][0x184], R20, 0x1, P0 ;  /* 0x0000610013057a11 */ /* 0x000fe400000f0c14 */
[----:B------:R-:W-:-:S03]  /*0420*/  ISETP.GE.AND P0, PT, R16, c[0x0][0x170], PT ;  /* 0x00005c0010007a0c */ /* 0x000fc60003f06270 */
[----:B------:R0:W-:Y:S10]  /*0430*/  STG.E.U16 [R4.64], R3 ;  /* 0x0000000304007986 */ /* 0x0001f4000c101504 */
[----:B------:R-:W-:Y:S05]  /*0440*/  @!P0 BRA `(.L_x_26302) ;  /* 0xfffffec000008947 */ /* 0x000fea000383ffff */
.L_x_26301:
[----:B------:R-:W-:Y:S05]  /*0450*/  BSYNC B0 ;  /* 0x0000000000007941 */ /* 0x000fea0003800000 */
.L_x_26300:
[----:B------:R-:W-:-:S05]  /*0460*/  IMAD R10, R13, c[0x0][0x10], R10 ;  /* 0x000004000d0a7a24 */ /* 0x000fca00078e020a */
[----:B------:R-:W-:-:S13]  /*0470*/  ISETP.GE.AND P0, PT, R10, c[0x0][0x168], PT ;  /* 0x00005a000a007a0c */ /* 0x000fda0003f06270 */
[----:B------:R-:W-:Y:S05]  /*0480*/  @!P0 BRA `(.L_x_26303) ;  /* 0xfffffdb000008947 */ /* 0x000fea000383ffff */
[----:B------:R-:W-:Y:S05]  /*0490*/  EXIT ;  /* 0x000000000000794d */ /* 0x000fea0003800000 */
.L_x_26304:
        /* <DEDUP_REMOVED lines=14> */
.L_x_26894:


//--------------------- .text._ZN2at6native33batch_norm_transform_input_kernelIN3c108BFloat16EffLb1EiEEvNS_27GenericPackedTensorAccessorIKT_Lm3ENS_17RestrictPtrTraitsET3_EENS4_IS5_Lm3ES7_S8_EENS4_INSt11conditionalIXT2_ET1_T0_E4typeELm1ES7_S8_EESG_NS4_IKSD_Lm1ES7_S8_EESI_SC_ --------------------------
	.section	.text._ZN2at6native33batch_norm_transform_input_kernelIN3c108BFloat16EffLb1EiEEvNS_27GenericPackedTensorAccessorIKT_Lm3ENS_17RestrictPtrTraitsET3_EENS4_IS5_Lm3ES7_S8_EENS4_INSt11conditionalIXT2_ET1_T0_E4typeELm1ES7_S8_EESG_NS4_IKSD_Lm1ES7_S8_EESI_SC_,"ax",@progbits
	.sectioninfo	@"SHI_REGISTERS=23"
	.align	128
        .global         _ZN2at6native33batch_norm_transform_input_kernelIN3c108BFloat16EffLb1EiEEvNS_27GenericPackedTensorAccessorIKT_Lm3ENS_17RestrictPtrTraitsET3_EENS4_IS5_Lm3ES7_S8_EENS4_INSt11conditionalIXT2_ET1_T0_E4typeELm1ES7_S8_EESG_NS4_IKSD_Lm1ES7_S8_EESI_SC_
        .type           _ZN2at6native33batch_norm_transform_input_kernelIN3c108BFloat16EffLb1EiEEvNS_27GenericPackedTensorAccessorIKT_Lm3ENS_17RestrictPtrTraitsET3_EENS4_IS5_Lm3ES7_S8_EENS4_INSt11conditionalIXT2_ET1_T0_E4typeELm1ES7_S8_EESG_NS4_IKSD_Lm1ES7_S8_EESI_SC_,@function
        .size           _ZN2at6native33batch_norm_transform_input_kernelIN3c108BFloat16EffLb1EiEEvNS_27GenericPackedTensorAccessorIKT_Lm3ENS_17RestrictPtrTraitsET3_EENS4_IS5_Lm3ES7_S8_EENS4_INSt11conditionalIXT2_ET1_T0_E4typeELm1ES7_S8_EESG_NS4_IKSD_Lm1ES7_S8_EESI_SC_,(.L_x_26895 - _ZN2at6native33batch_norm_transform_input_kernelIN3c108BFloat16EffLb1EiEEvNS_27GenericPackedTensorAccessorIKT_Lm3ENS_17RestrictPtrTraitsET3_EENS4_IS5_Lm3ES7_S8_EENS4_INSt11conditionalIXT2_ET1_T0_E4typeELm1ES7_S8_EESG_NS4_IKSD_Lm1ES7_S8_EESI_SC_)
        .other          _ZN2at6native33batch_norm_transform_input_kernelIN3c108BFloat16EffLb1EiEEvNS_27GenericPackedTensorAccessorIKT_Lm3ENS_17RestrictPtrTraitsET3_EENS4_IS5_Lm3ES7_S8_EENS4_INSt11conditionalIXT2_ET1_T0_E4typeELm1ES7_S8_EESG_NS4_IKSD_Lm1ES7_S8_EESI_SC_,@"STO_CUDA_ENTRY STV_DEFAULT"
_ZN2at6native33batch_norm_transform_input_kernelIN3c108BFloat16EffLb1EiEEvNS_27GenericPackedTensorAccessorIKT_Lm3ENS_17RestrictPtrTraitsET3_EENS4_IS5_Lm3ES7_S8_EENS4_INSt11conditionalIXT2_ET1_T0_E4typeELm1ES7_S8_EESG_NS4_IKSD_Lm1ES7_S8_EESI_SC_:
.text._ZN2at6native33batch_norm_transform_input_kernelIN3c108BFloat16EffLb1EiEEvNS_27GenericPackedTensorAccessorIKT_Lm3ENS_17RestrictPtrTraitsET3_EENS4_IS5_Lm3ES7_S8_EENS4_INSt11conditionalIXT2_ET1_T0_E4typeELm1ES7_S8_EESG_NS4_IKSD_Lm1ES7_S8_EESI_SC_:
        /* <DEDUP_REMOVED lines=34> */
.L_x_26308:
        /* <DEDUP_REMOVED lines=13> */
.L_x_26307:
        /* <DEDUP_REMOVED lines=12> */
[----:B-----5:R-:W-:-:S04]  /*03b0*/  FADD.FTZ R5, -R7, R2 ;  /* 0x0000000207057221 */ /* 0x020fc80000010100 */
[----:B------:R-:W-:-:S04]  /*03c0*/  FMUL.FTZ R5, R5, R0 ;  /* 0x0000000005057220 */ /* 0x000fc80000410000 */
[----:B------:R-:W-:-:S05]  /*03d0*/  FFMA.FTZ R5, R9, R5, R6 ;  /* 0x0000000509057223 */ /* 0x000fca0000010006 */
[----:B------:R-:W-:Y:S02]  /*03e0*/  F2FP.BF16.PACK_AB R3, RZ, R5 ;  /* 0x00000005ff03723e */ /* 0x000fe400000010ff */
[----:B------:R-:W-:Y:S02]  /*03f0*/  LEA.HI.X R5, R19, c[0x0][0x184], R20, 0x1, P0 ;  /* 0x0000610013057a11 */ /* 0x000fe400000f0c14 */
[----:B------:R-:W-:-:S03]  /*0400*/  ISETP.GE.AND P0, PT, R16, c[0x0][0x170], PT ;  /* 0x00005c0010007a0c */ /* 0x000fc60003f06270 */
[----:B------:R0:W-:Y:S10]  /*0410*/  STG.E.U16 [R4.64], R3 ;  /* 0x0000000304007986 */ /* 0x0001f4000c101504 */
[----:B------:R-:W-:Y:S05]  /*0420*/  @!P0 BRA `(.L_x_26307) ;  /* 0xfffffec000008947 */ /* 0x000fea000383ffff */
.L_x_26306:
[----:B------:R-:W-:Y:S05]  /*0430*/  BSYNC B0 ;  /* 0x0000000000007941 */ /* 0x000fea0003800000 */
.L_x_26305:
[----:B------:R-:W-:-:S05]  /*0440*/  IMAD R10, R13, c[0x0][0x10], R10 ;  /* 0x000004000d0a7a24 */ /* 0x000fca00078e020a */
[----:B------:R-:W-:-:S13]  /*0450*/  ISETP.GE.AND P0, PT, R10, c[0x0][0x168], PT ;  /* 0x00005a000a007a0c */ /* 0x000fda0003f06270 */
[----:B------:R-:W-:Y:S05]  /*0460*/  @!P0 BRA `(.L_x_26308) ;  /* 0xfffffdb000008947 */ /* 0x000fea000383ffff */
[----:B------:R-:W-:Y:S05]  /*0470*/  EXIT ;  /* 0x000000000000794d */ /* 0x000fea0003800000 */
.L_x_26309:
        /* <DEDUP_REMOVED lines=16> */
.L_x_26895:


//--------------------- .text._ZN2at6native33batch_norm_transform_input_kernelIfffLb1EiEEvNS_27GenericPackedTensorAccessorIKT_Lm3ENS_17RestrictPtrTraitsET3_EENS2_IS3_Lm3ES5_S6_EENS2_INSt11conditionalIXT2_ET1_T0_E4typeELm1ES5_S6_EESE_NS2_IKSB_Lm1ES5_S6_EESG_SA_ --------------------------
	.section	.text._ZN2at6native33batch_norm_transform_input_kernelIfffLb1EiEEvNS_27GenericPackedTensorAccessorIKT_Lm3ENS_17RestrictPtrTraitsET3_EENS2_IS3_Lm3ES5_S6_EENS2_INSt11conditionalIXT2_ET1_T0_E4typeELm1ES5_S6_EESE_NS2_IKSB_Lm1ES5_S6_EESG_SA_,"ax",@progbits
	.sectioninfo	@"SHI_REGISTERS=24"
	.align	128
        .global         _ZN2at6native33batch_norm_transform_input_kernelIfffLb1EiEEvNS_27GenericPackedTensorAccessorIKT_Lm3ENS_17RestrictPtrTraitsET3_EENS2_IS3_Lm3ES5_S6_EENS2_INSt11conditionalIXT2_ET1_T0_E4typeELm1ES5_S6_EESE_NS2_IKSB_Lm1ES5_S6_EESG_SA_
        .type           _ZN2at6native33batch_norm_transform_input_kernelIfffLb1EiEEvNS_27GenericPackedTensorAccessorIKT_Lm3ENS_17RestrictPtrTraitsET3_EENS2_IS3_Lm3ES5_S6_EENS2_INSt11conditionalIXT2_ET1_T0_E4typeELm1ES5_S6_EESE_NS2_IKSB_Lm1ES5_S6_EESG_SA_,@function
        .size           _ZN2at6native33batch_norm_transform_input_kernelIfffLb1EiEEvNS_27GenericPackedTensorAccessorIKT_Lm3ENS_17RestrictPtrTraitsET3_EENS2_IS3_Lm3ES5_S6_EENS2_INSt11conditionalIXT2_ET1_T0_E4typeELm1ES5_S6_EESE_NS2_IKSB_Lm1ES5_S6_EESG_SA_,(.L_x_26896 - _ZN2at6native33batch_norm_transform_input_kernelIfffLb1EiEEvNS_27GenericPackedTensorAccessorIKT_Lm3ENS_17RestrictPtrTraitsET3_EENS2_IS3_Lm3ES5_S6_EENS2_INSt11conditionalIXT2_ET1_T0_E4typeELm1ES5_S6_EESE_NS2_IKSB_Lm1ES5_S6_EESG_SA_)
        .other          _ZN2at6native33batch_norm_transform_input_kernelIfffLb1EiEEvNS_27GenericPackedTensorAccessorIKT_Lm3ENS_17RestrictPtrTraitsET3_EENS2_IS3_Lm3ES5_S6_EENS2_INSt11conditionalIXT2_ET1_T0_E4typeELm1ES5_S6_EESE_NS2_IKSB_Lm1ES5_S6_EESG_SA_,@"STO_CUDA_ENTRY STV_DEFAULT"
_ZN2at6native33batch_norm_transform_input_kernelIfffLb1EiEEvNS_27GenericPackedTensorAccessorIKT_Lm3ENS_17RestrictPtrTraitsET3_EENS2_IS3_Lm3ES5_S6_EENS2_INSt11conditionalIXT2_ET1_T0_E4typeELm1ES5_S6_EESE_NS2_IKSB_Lm1ES5_S6_EESG_SA_:
.text._ZN2at6native33batch_norm_transform_input_kernelIfffLb1EiEEvNS_27GenericPackedTensorAccessorIKT_Lm3ENS_17RestrictPtrTraitsET3_EENS2_IS3_Lm3ES5_S6_EENS2_INSt11conditionalIXT2_ET1_T0_E4typeELm1ES5_S6_EESE_NS2_IKSB_Lm1ES5_S6_EESG_SA_:
        /* <DEDUP_REMOVED lines=8> */
[----:B------:R-:W-:Y:S01]  /*0080*/  ISETP.GE.AND P0, PT, R0, 0x1, PT ;  /* 0x000000010000780c */ /* 0x000fe20003f06270 */
[----:B------:R-:W-:Y:S01]  /*0090*/  IMAD.MOV.U32 R0, RZ, RZ, 0x3f800000 ;  /* 0x3f800000ff007424 */ /* 0x000fe200078e00ff */
[----:B------:R-:W-:Y:S01]  /*00a0*/  ISETP.GE.AND P1, PT, R2, 0x1, PT ;  /* 0x000000010200780c */ /* 0x000fe20003f26270 */
[----:B------:R-:W-:Y:S01]  /*00b0*/  HFMA2.MMA R2, -RZ, RZ, 0, 0 ;  /* 0x00000000ff027435 */ /* 0x000fe200000001ff */
[----:B------:R-:W0:Y:S09]  /*00c0*/  S2R R3, SR_TID.Y ;  /* 0x0000000000037919 */ /* 0x000e320000002200 */
[----:B------:R-:W-:Y:S01]  /*00d0*/  @P0 MOV R5, 0x4 ;  /* 0x0000000400050802 */ /* 0x000fe20000000f00 */
[----:B------:R-:W-:-:S02]  /*00e0*/  @P0 IMAD R4, R10, c[0x0][0x1cc], RZ ;  /* 0x000073000a040a24 */ /* 0x000fc400078e02ff */
[----:B------:R-:W-:Y:S02]  /*00f0*/  @P1 IMAD.MOV.U32 R7, RZ, RZ, 0x4 ;  /* 0x00000004ff071424 */ /* 0x000fe400078e00ff */
[----:B------:R-:W-:Y:S02]  /*0100*/  @P1 IMAD R6, R10, c[0x0][0x1dc], RZ ;  /* 0x000077000a061a24 */ /* 0x000fe400078e02ff */
[----:B------:R-:W-:-:S04]  /*0110*/  @P0 IMAD.WIDE R4, R4, R5, c[0x0][0x1c0] ;  /* 0x0000700004040625 */ /* 0x000fc800078e0205 */
[----:B------:R-:W-:Y:S01]  /*0120*/  @P1 IMAD.WIDE R6, R6, R7, c[0x0][0x1d0] ;  /* 0x0000740006061625 */ /* 0x000fe200078e0207 */
[----:B------:R1:W5:Y:S03]  /*0130*/  @P0 LDG.E R0, [R4.64] ;  /* 0x0000000404000981 */ /* 0x000366000c1e1900 */
[----:B0-----:R-:W-:Y:S01]  /*0140*/  IMAD R8, R8, c[0x0][0x4], R3 ;  /* 0x0000010008087a24 */ /* 0x001fe200078e0203 */
[----:B------:R1:W5:Y:S04]  /*0150*/  @P1 LDG.E R2, [R6.64] ;  /* 0x0000000406021981 */ /* 0x000368000c1e1900 */
        /* <DEDUP_REMOVED lines=9> */
[C---:B------:R-:W-:Y:S02]  /*01f0*/  IMAD R9, R10.reuse, c[0x0][0x198], RZ ;  /* 0x000066000a097a24 */ /* 0x040fe400078e02ff */
[----:B------:R-:W-:Y:S01]  /*0200*/  IMAD R10, R10, c[0x0][0x178], RZ ;  /* 0x00005e000a0a7a24 */ /* 0x000fe200078e02ff */
[----:B------:R-:W1:Y:S04]  /*0210*/  S2R R6, SR_TID.X ;  /* 0x0000000000067919 */ /* 0x000e680000002100 */
.L_x_26313:
[----:B-1----:R-:W-:Y:S01]  /*0220*/  ISETP.GE.AND P0, PT, R6, c[0x0][0x170], PT ;  /* 0x00005c0006007a0c */ /* 0x002fe20003f06270 */
[----:B------:R-:W-:Y:S01]  /*0230*/  BSSY B0, `(.L_x_26310) ;  /* 0x000001e000007945 */ /* 0x000fe20003800000 */
[----:B------:R-:W-:-:S11]  /*0240*/  MOV R11, c[0x0][0x4] ;  /* 0x00000100000b7a02 */ /* 0x000fd60000000f00 */
[----:B0-----:R-:W-:Y:S05]  /*0250*/  @P0 BRA `(.L_x_26311) ;  /* 0x000001b000000947 */ /* 0x001fea0003800000 */
        /* <DEDUP_REMOVED lines=9> */
.L_x_26312:
[----:B0-----:R-:W-:-:S05]  /*02f0*/  IMAD R5, R16, c[0x0][0x17c], RZ ;  /* 0x00005f0010057a24 */ /* 0x001fca00078e02ff */
[----:B------:R-:W-:-:S04]  /*0300*/  IADD3 R4, P0, R5, R12, RZ ;  /* 0x0000000c05047210 */ /* 0x000fc80007f1e0ff */
[----:B------:R-:W-:Y:S02]  /*0310*/  LEA.HI.X.SX32 R5, R5, R20, 0x1, P0 ;  /* 0x0000001405057211 */ /* 0x000fe400000f0eff */
[----:B------:R-:W-:-:S04]  /*0320*/  LEA R14, P0, R4, c[0x0][0x160], 0x2 ;  /* 0x00005800040e7a11 */ /* 0x000fc800078010ff */
[----:B------:R-:W-:-:S05]  /*0330*/  LEA.HI.X R15, R4, c[0x0][0x164], R5, 0x2, P0 ;  /* 0x00005900040f7a11 */ /* 0x000fca00000f1405 */
[----:B------:R-:W2:Y:S01]  /*0340*/  LDG.E R14, [R14.64] ;  /* 0x000000040e0e7981 */ /* 0x000ea2000c1e1900 */
[C---:B------:R-:W-:Y:S01]  /*0350*/  IMAD R4, R16.reuse, c[0x0][0x19c], RZ ;  /* 0x0000670010047a24 */ /* 0x040fe200078e02ff */
[----:B------:R-:W-:-:S04]  /*0360*/  IADD3 R16, R16, c[0x0][0x0], RZ ;  /* 0x0000000010107a10 */ /* 0x000fc80007ffe0ff */
[----:B------:R-:W-:-:S04]  /*0370*/  IADD3 R18, P0, R4, R13, RZ ;  /* 0x0000000d04127210 */ /* 0x000fc80007f1e0ff */
[----:B------:R-:W-:Y:S02]  /*0380*/  LEA.HI.X.SX32 R19, R4, R21, 0x1, P0 ;  /* 0x0000001504137211 */ /* 0x000fe400000f0eff */
[----:B------:R-:W-:Y:S01]  /*0390*/  LEA R4, P0, R18, c[0x0][0x180], 0x2 ;  /* 0x0000600012047a11 */ /* 0x000fe200078010ff */
[----:B--2--5:R-:W-:-:S04]  /*03a0*/  FADD.FTZ R5, -R3, R14 ;  /* 0x0000000e03057221 */ /* 0x024fc80000010100 */
[----:B------:R-:W-:Y:S01]  /*03b0*/  FMUL.FTZ R17, R5, R0 ;  /* 0x0000000005117220 */ /* 0x000fe20000410000 */
[----:B------:R-:W-:Y:S02]  /*03c0*/  LEA.HI.X R5, R18, c[0x0][0x184], R19, 0x2, P0 ;  /* 0x0000610012057a11 */ /* 0x000fe400000f1413 */
[----:B------:R-:W-:Y:S01]  /*03d0*/  ISETP.GE.AND P0, PT, R16, c[0x0][0x170], PT ;  /* 0x00005c0010007a0c */ /* 0x000fe20003f06270 */
[----:B------:R-:W-:-:S05]  /*03e0*/  FFMA.FTZ R17, R7, R17, R2 ;  /* 0x0000001107117223 */ /* 0x000fca0000010002 */
[----:B------:R0:W-:Y:S07]  /*03f0*/  STG.E [R4.64], R17 ;  /* 0x0000001104007986 */ /* 0x0001ee000c101904 */
[----:B------:R-:W-:Y:S05]  /*0400*/  @!P0 BRA `(.L_x_26312) ;  /* 0xfffffee000008947 */ /* 0x000fea000383ffff */
.L_x_26311:
[----:B------:R-:W-:Y:S05]  /*0410*/  BSYNC B0 ;  /* 0x0000000000007941 */ /* 0x000fea0003800000 */
.L_x_26310:
[----:B------:R-:W-:-:S05]  /*0420*/  IMAD R8, R11, c[0x0][0x10], R8 ;  /* 0x000004000b087a24 */ /* 0x000fca00078e0208 */
[----:B------:R-:W-:-:S13]  /*0430*/  ISETP.GE.AND P0, PT, R8, c[0x0][0x168], PT ;  /* 0x00005a0008007a0c */ /* 0x000fda0003f06270 */
[----:B------:R-:W-:Y:S05]  /*0440*/  @!P0 BRA `(.L_x_26313) ;  /* 0xfffffdd000008947 */ /* 0x000fea000383ffff */
[----:B------:R-:W-:Y:S05]  /*0450*/  EXIT ;  /* 0x000000000000794d */ /* 0x000fea0003800000 */
.L_x_26314:
        /* <DEDUP_REMOVED lines=10> */
.L_x_26896:


//--------------------- .text._ZN2at6native33batch_norm_transform_input_kernelIdddLb1EiEEvNS_27GenericPackedTensorAccessorIKT_Lm3ENS_17RestrictPtrTraitsET3_EENS2_IS3_Lm3ES5_S6_EENS2_INSt11conditionalIXT2_ET1_T0_E4typeELm1ES5_S6_EESE_NS2_IKSB_Lm1ES5_S6_EESG_SA_ --------------------------
	.section	.text._ZN2at6native33batch_norm_transform_input_kernelIdddLb1EiEEvNS_27GenericPackedTensorAccessorIKT_Lm3ENS_17RestrictPtrTraitsET3_EENS2_IS3_Lm3ES5_S6_EENS2_INSt11conditionalIXT2_ET1_T0_E4typeELm1ES5_S6_EESE_NS2_IKSB_Lm1ES5_S6_EESG_SA_,"ax",@progbits
	.sectioninfo	@"SHI_REGISTERS=29"
	.align	128
        .global         _ZN2at6native33batch_norm_transform_input_kernelIdddLb1EiEEvNS_27GenericPackedTensorAccessorIKT_Lm3ENS_17RestrictPtrTraitsET3_EENS2_IS3_Lm3ES5_S6_EENS2_INSt11conditionalIXT2_ET1_T0_E4typeELm1ES5_S6_EESE_NS2_IKSB_Lm1ES5_S6_EESG_SA_
        .type           _ZN2at6native33batch_norm_transform_input_kernelIdddLb1EiEEvNS_27GenericPackedTensorAccessorIKT_Lm3ENS_17RestrictPtrTraitsET3_EENS2_IS3_Lm3ES5_S6_EENS2_INSt11conditionalIXT2_ET1_T0_E4typeELm1ES5_S6_EESE_NS2_IKSB_Lm1ES5_S6_EESG_SA_,@function
        .size           _ZN2at6native33batch_norm_transform_input_kernelIdddLb1EiEEvNS_27GenericPackedTensorAccessorIKT_Lm3ENS_17RestrictPtrTraitsET3_EENS2_IS3_Lm3ES5_S6_EENS2_INSt11conditionalIXT2_ET1_T0_E4typeELm1ES5_S6_EESE_NS2_IKSB_Lm1ES5_S6_EESG_SA_,(.L_x_26897 - _ZN2at6native33batch_norm_transform_input_kernelIdddLb1EiEEvNS_27GenericPackedTensorAccessorIKT_Lm3ENS_17RestrictPtrTraitsET3_EENS2_IS3_Lm3ES5_S6_EENS2_INSt11conditionalIXT2_ET1_T0_E4typeELm1ES5_S6_EESE_NS2_IKSB_Lm1ES5_S6_EESG_SA_)
        .other          _ZN2at6native33batch_norm_transform_input_kernelIdddLb1EiEEvNS_27GenericPackedTensorAccessorIKT_Lm3ENS_17RestrictPtrTraitsET3_EENS2_IS3_Lm3ES5_S6_EENS2_INSt11conditionalIXT2_ET1_T0_E4typeELm1ES5_S6_EESE_NS2_IKSB_Lm1ES5_S6_EESG_SA_,@"STO_CUDA_ENTRY STV_DEFAULT"
_ZN2at6native33batch_norm_transform_input_kernelIdddLb1EiEEvNS_27GenericPackedTensorAccessorIKT_Lm3ENS_17RestrictPtrTraitsET3_EENS2_IS3_Lm3ES5_S6_EENS2_INSt11conditionalIXT2_ET1_T0_E4typeELm1ES5_S6_EESE_NS2_IKSB_Lm1ES5_S6_EESG_SA_:
.text._ZN2at6native33batch_norm_transform_input_kernelIdddLb1EiEEvNS_27GenericPackedTensorAccessorIKT_Lm3ENS_17RestrictPtrTraitsET3_EENS2_IS3_Lm3ES5_S6_EENS2_INSt11conditionalIXT2_ET1_T0_E4typeELm1ES5_S6_EESE_NS2_IKSB_Lm1ES5_S6_EESG_SA_:
[----:B------:R-:W-:Y:S02]  /*0000*/  IMAD.MOV.U32 R1, RZ, RZ, c[0x0][0x28] ;  /* 0x00000a00ff017624 */ /* 0x000fe400078e00ff */
[----:B------:R-:W0:Y:S02]  /*0010*/  S2R R4, SR_CTAID.X ;  /* 0x0000000000047919 */ /* 0x000e240000002500 */
[----:B0-----:R-:W-:-:S13]  /*0020*/  ISETP.GE.AND P0, PT, R4, c[0x0][0x16c], PT ;  /* 0x00005b0004007a0c */ /* 0x001fda0003f06270 */
[----:B------:R-:W-:Y:S05]  /*0030*/  @P0 EXIT ;  /* 0x000000000000094d */ /* 0x000fea0003800000 */
[----:B------:R-:W-:Y:S01]  /*0040*/  IMAD.MOV.U32 R2, RZ, RZ, c[0x0][0x1c8] ;  /* 0x00007200ff027624 */ /* 0x000fe200078e00ff */
[----:B------:R-:W-:Y:S01]  /*0050*/  MOV R3, c[0x0][0x1d8] ;  /* 0x0000760000037a02 */ /* 0x000fe20000000f00 */
[----:B------:R-:W-:Y:S01]  /*0060*/  IMAD.MOV.U32 R12, RZ, RZ, 0x0 ;  /* 0x00000000ff0c7424 */ /* 0x000fe200078e00ff */
[----:B------:R-:W-:Y:S01]  /*0070*/  CS2R R14, SRZ ;  /* 0x00000000000e7805 */ /* 0x000fe2000001ff00 */
[----:B------:R-:W-:Y:S01]  /*0080*/  IMAD.MOV.U32 R13, RZ, RZ, 0x3ff00000 ;  /* 0x3ff00000ff0d7424 */ /* 0x000fe200078e00ff */
[----:B------:R-:W-:Y:S01]  /*0090*/  ISETP.GE.AND P0, PT, R2, 0x1, PT ;  /* 0x000000010200780c */ /* 0x000fe20003f06270 */
[----:B------:R-:W-:Y:S01]  /*00a0*/  ULDC.64 UR4, c[0x0][0x118] ;  /* 0x0000460000047ab9 */ /* 0x000fe20000000a00 */
[----:B------:R-:W-:Y:S01]  /*00b0*/  ISETP.GE.AND P1, PT, R3, 0x1, PT ;  /* 0x000000010300780c */ /* 0x000fe20003f26270 */
[----:B------:R-:W0:Y:S04]  /*00c0*/  S2R R5, SR_CTAID.Y ;  /* 0x0000000000057919 */ /* 0x000e280000002600 */
[----:B------:R-:W0:Y:S06]  /*00d0*/  S2R R0, SR_TID.Y ;  /* 0x0000000000007919 */ /* 0x000e2c0000002200 */
[----:B------:R-:W-:Y:S01]  /*00e0*/  @P0 MOV R3, 0x8 ;  /* 0x0000000800030802 */ /* 0x000fe20000000f00 */
[----:B------:R-:W-:-:S02]  /*00f0*/  @P0 IMAD R2, R4, c[0x0][0x1cc], RZ ;  /* 0x0000730004020a24 */ /* 0x000fc400078e02ff */
[----:B------:R-:W-:Y:S02]  /*0100*/  @P1 IMAD.MOV.U32 R7, RZ, RZ, 0x8 ;  /* 0x00000008ff071424 */ /* 0x000fe400078e00ff */
[----:B------:R-:W-:Y:S02]  /*0110*/  @P1 IMAD R6, R4, c[0x0][0x1dc], RZ ;  /* 0x0000770004061a24 */ /* 0x000fe400078e02ff */
[----:B------:R-:W-:-:S04]  /*0120*/  @P0 IMAD.WIDE R2, R2, R3, c[0x0][0x1c0] ;  /* 0x0000700002020625 */ /* 0x000fc800078e0203 */
[----:B------:R-:W-:Y:S01]  /*0130*/  @P1 IMAD.WIDE R6, R6, R7, c[0x0][0x1d0] ;  /* 0x0000740006061625 */ /* 0x000fe200078e0207 */
[----:B------:R1:W5:Y:S04]  /*0140*/  @P0 LDG.E.64 R12, [R2.64] ;  /* 0x00000004020c0981 */ /* 0x000368000c1e1b00 */
[----:B------:R1:W5:Y:S01]  /*0150*/  @P1 LDG.E.64 R14, [R6.64] ;  /* 0x00000004060e1981 */ /* 0x000362000c1e1b00 */
[----:B0-----:R-:W-:-:S05]  /*0160*/  IMAD R5, R5, c[0x0][0x4], R0 ;  /* 0x0000010005057a24 */ /* 0x001fca00078e0200 */
[----:B------:R-:W-:-:S13]  /*0170*/  ISETP.GE.AND P2, PT, R5, c[0x0][0x168], PT ;  /* 0x00005a0005007a0c */ /* 0x000fda0003f46270 */
[----:B------:R-:W-:Y:S05]  /*0180*/  @P2 EXIT ;  /* 0x000000000000294d */ /* 0x000fea0003800000 */
[----:B-1----:R-:W-:Y:S02]  /*0190*/  IMAD.MOV.U32 R19, RZ, RZ, 0x8 ;  /* 0x00000008ff137424 */ /* 0x002fe400078e00ff */
[C---:B------:R-:W-:Y:S02]  /*01a0*/  IMAD R16, R4.reuse, c[0x0][0x1ac], RZ ;  /* 0x00006b0004107a24 */ /* 0x040fe400078e02ff */
[----:B------:R-:W-:Y:S02]  /*01b0*/  IMAD R18, R4, c[0x0][0x1bc], RZ ;  /* 0x00006f0004127a24 */ /* 0x000fe400078e02ff */
[----:B------:R-:W-:-:S04]  /*01c0*/  IMAD.WIDE R16, R16, R19, c[0x0][0x1a0] ;  /* 0x0000680010107625 */ /* 0x000fc800078e0213 */
[----:B------:R-:W-:Y:S02]  /*01d0*/  IMAD.WIDE R18, R18, R19, c[0x0][0x1b0] ;  /* 0x00006c0012127625 */ /* 0x000fe400078e0213 */
[----:B------:R-:W5:Y:S04]  /*01e0*/  LDG.E.64 R16, [R16.64] ;  /* 0x0000000410107981 */ /* 0x000f68000c1e1b00 */
[----:B------:R-:W5:Y:S01]  /*01f0*/  LDG.E.64 R18, [R18.64] ;  /* 0x0000000412127981 */ /* 0x000f62000c1e1b00 */
[C---:B------:R-:W-:Y:S01]  /*0200*/  IMAD R3, R4.reuse, c[0x0][0x198], RZ ;  /* 0x0000660004037a24 */ /* 0x040fe200078e02ff */
[----:B------:R-:W-:Y:S01]  /*0210*/  MOV R2, R5 ;  /* 0x0000000500027202 */ /* 0x000fe20000000f00 */
[----:B------:R-:W-:Y:S01]  /*0220*/  IMAD R4, R4, c[0x0][0x178], RZ ;  /* 0x00005e0004047a24 */ /* 0x000fe200078e02ff */
[----:B------:R-:W0:Y:S04]  /*0230*/  S2R R0, SR_TID.X ;  /* 0x0000000000007919 */ /* 0x000e280000002100 */
.L_x_26318:
[----:B0-----:R-:W-:Y:S01]  /*0240*/  ISETP.GE.AND P0, PT, R0, c[0x0][0x170], PT ;  /* 0x00005c0000007a0c */ /* 0x001fe20003f06270 */
[----:B------:R-:W-:Y:S01]  /*0250*/  BSSY B0, `(.L_x_26315) ;  /* 0x000001e000007945 */ /* 0x000fe20003800000 */
[----:B------:R-:W-:-:S11]  /*0260*/  IMAD.MOV.U32 R5, RZ, RZ, c[0x0][0x4] ;  /* 0x00000100ff057624 */ /* 0x000fd600078e00ff */
        /* <DEDUP_REMOVED lines=10> */
.L_x_26317:
[----:B0-----:R-:W-:-:S05]  /*0310*/  IMAD R10, R24, c[0x0][0x17c], RZ ;  /* 0x00005f00180a7a24 */ /* 0x001fca00078e02ff */
        /* <DEDUP_REMOVED lines=12> */
[----:B--2--5:R-:W0:-:S06]  /*03e0*/  DADD R20, -R16, R20 ;  /* 0x0000000010147229 */ /* 0x024e0c0000000114 */
[----:B0-----:R-:W0:-:S06]  /*03f0*/  DMUL R20, R20, R12 ;  /* 0x0000000c14147228 */ /* 0x001e0c0000000000 */
[----:B0-----:R-:W0:-:S07]  /*0400*/  DFMA R20, R18, R20, R14 ;  /* 0x000000141214722b */ /* 0x001e0e000000000e */
[----:B0-----:R0:W-:Y:S01]  /*0410*/  STG.E.64 [R10.64], R20 ;  /* 0x000000140a007986 */ /* 0x0011e2000c101b04 */
[----:B------:R-:W-:Y:S05]  /*0420*/  @!P0 BRA `(.L_x_26317) ;  /* 0xfffffee000008947 */ /* 0x000fea000383ffff */
.L_x_26316:
[----:B------:R-:W-:Y:S05]  /*0430*/  BSYNC B0 ;  /* 0x0000000000007941 */ /* 0x000fea0003800000 */
.L_x_26315:
[----:B------:R-:W-:-:S05]  /*0440*/  IMAD R2, R5, c[0x0][0x10], R2 ;  /* 0x0000040005027a24 */ /* 0x000fca00078e0202 */
[----:B------:R-:W-:-:S13]  /*0450*/  ISETP.GE.AND P0, PT, R2, c[0x0][0x168], PT ;  /* 0x00005a0002007a0c */ /* 0x000fda0003f06270 */
[----:B------:R-:W-:Y:S05]  /*0460*/  @!P0 BRA `(.L_x_26318) ;  /* 0xfffffdd000008947 */ /* 0x000fea000383ffff */
[----:B------:R-:W-:Y:S05]  /*0470*/  EXIT ;  /* 0x000000000000794d */ /* 0x000fea0003800000 */
.L_x_26319:
        /* <DEDUP_REMOVED lines=16> */
.L_x_26897:


//--------------------- .text._ZN2at6native46batch_norm_backward_elemt_channels_last_kernelILi4EN3c108BFloat16EfS3_EEvPKT0_S6_PKT1_S9_PKT2_S9_S9_PS4_S7_ii --------------------------
	.section	.text._ZN2at6native46batch_norm_backward_elemt_channels_last_kernelILi4EN3c108BFloat16EfS3_EEvPKT0_S6_PKT1_S9_PKT2_S9_S9_PS4_S7_ii,"ax",@progbits
	.sectioninfo	@"SHI_REGISTERS=32"
	.align	128
        .global         _ZN2at6native46batch_norm_backward_elemt_channels_last_kernelILi4EN3c108BFloat16EfS3_EEvPKT0_S6_PKT1_S9_PKT2_S9_S9_PS4_S7_ii
        .type           _ZN2at6native46batch_norm_backward_elemt_channels_last_kernelILi4EN3c108BFloat16EfS3_EEvPKT0_S6_PKT1_S9_PKT2_S9_S9_PS4_S7_ii,@function
        .size           _ZN2at6native46batch_norm_backward_elemt_channels_last_kernelILi4EN3c108BFloat16EfS3_EEvPKT0_S6_PKT1_S9_PKT2_S9_S9_PS4_S7_ii,(.L_x_26898 - _ZN2at6native46batch_norm_backward_elemt_channels_last_kernelILi4EN3c108BFloat16EfS3_EEvPKT0_S6_PKT1_S9_PKT2_S9_S9_PS4_S7_ii)
        .other          _ZN2at6native46batch_norm_backward_elemt_channels_last_kernelILi4EN3c108BFloat16EfS3_EEvPKT0_S6_PKT1_S9_PKT2_S9_S9_PS4_S7_ii,@"STO_CUDA_ENTRY STV_DEFAULT"
_ZN2at6native46batch_norm_backward_elemt_channels_last_kernelILi4EN3c108BFloat16EfS3_EEvPKT0_S6_PKT1_S9_PKT2_S9_S9_PS4_S7_ii:
.text._ZN2at6native46batch_norm_backward_elemt_channels_last_kernelILi4EN3c108BFloat16EfS3_EEvPKT0_S6_PKT1_S9_PKT2_S9_S9_PS4_S7_ii:
[----:B------:R-:W-:Y:S02]  /*0000*/  MOV R1, c[0x0][0x28] ;  /* 0x00000a0000017a02 */ /* 0x000fe40000000f00 */
[----:B------:R-:W0:Y:S04]  /*0010*/  S2R R10, SR_CTAID.X ;  /* 0x00000000000a7919 */ /* 0x000e280000002500 */
[----:B------:R-:W0:Y:S04]  /*0020*/  S2R R3, SR_TID.X ;  /* 0x0000000000037919 */ /* 0x000e280000002100 */
[----:B------:R-:W1:Y:S04]  /*0030*/  S2R R9, SR_CTAID.Y ;  /* 0x0000000000097919 */ /* 0x000e680000002600 */
[----:B------:R-:W1:Y:S01]  /*0040*/  S2R R8, SR_TID.Y ;  /* 0x0000000000087919 */ /* 0x000e620000002200 */
[----:B0-----:R-:W-:-:S05]  /*0050*/  IMAD R10, R10, c[0x0][0x0], R3 ;  /* 0x000000000a0a7a24 */ /* 0x001fca00078e0203 */
[----:B------:R-:W-:Y:S01]  /*0060*/  ISETP.GE.AND P0, PT, R10, c[0x0][0x1a8], PT ;  /* 0x00006a000a007a0c */ /* 0x000fe20003f06270 */
[----:B-1----:R-:W-:-:S05]  /*0070*/  IMAD R4, R9, c[0x0][0x4], R8 ;  /* 0x0000010009047a24 */ /* 0x002fca00078e0208 */
[----:B------:R-:W-:-:S13]  /*0080*/  ISETP.GE.OR P0, PT, R4, c[0x0][0x1a4], P0 ;  /* 0x0000690004007a0c */ /* 0x000fda0000706670 */
[----:B------:R-:W-:Y:S05]  /*0090*/  @P0 EXIT ;  /* 0x000000000000094d */ /* 0x000fea0003800000 */
[----:B------:R-:W-:Y:S01]  /*00a0*/  MOV R0, c[0x0][0x4] ;  /* 0x0000010000007a02 */ /* 0x000fe20000000f00 */
[----:B------:R-:W-:Y:S01]  /*00b0*/  ULDC.64 UR4, c[0x0][0x118] ;  /* 0x0000460000047ab9 */ /* 0x000fe20000000a00 */
[----:B------:R-:W-:-:S03]  /*00c0*/  MOV R6, c[0x0][0x1a4] ;  /* 0x0000690000067a02 */ /* 0x000fc60000000f00 */
[----:B------:R-:W-:Y:S01]  /*00d0*/  IMAD R0, R0, c[0x0][0x10], RZ ;  /* 0x0000040000007a24 */ /* 0x000fe200078e02ff */
[----:B------:R-:W-:-:S04]  /*00e0*/  IADD3 R6, R6, -0x1, RZ ;  /* 0xffffffff06067810 */ /* 0x000fc80007ffe0ff */
[----:B------:R-:W-:Y:S02]  /*00f0*/  SHF.L.U32 R5, R0, 0x2, RZ ;  /* 0x0000000200057819 */ /* 0x000fe400000006ff */
[----:B------:R-:W-:Y:S02]  /*0100*/  IABS R14, R6 ;  /* 0x00000006000e7213 */ /* 0x000fe40000000000 */
[-C--:B------:R-:W-:Y:S02]  /*0110*/  IABS R11, R5.reuse ;  /* 0x00000005000b7213 */ /* 0x080fe40000000000 */
[-C--:B------:R-:W-:Y:S02]  /*0120*/  IABS R15, R5.reuse ;  /* 0x00000005000f7213 */ /* 0x080fe40000000000 */
[----:B------:R-:W0:Y:S01]  /*0130*/  I2F.RP R7, R11 ;  /* 0x0000000b00077306 */ /* 0x000e220000209400 */
[----:B------:R-:W-:Y:S02]  /*0140*/  LOP3.LUT R6, R6, R5, RZ, 0x3c, !PT ;  /* 0x0000000506067212 */ /* 0x000fe400078e3cff */
[----:B------:R-:W-:-:S02]  /*0150*/  ISETP.NE.AND P2, PT, R5, RZ, PT ;  /* 0x000000ff0500720c */ /* 0x000fc40003f45270 */
[----:B------:R-:W-:-:S03]  /*0160*/  ISETP.GE.AND P1, PT, R6, RZ, PT ;  /* 0x000000ff0600720c */ /* 0x000fc60003f26270 */
[----:B0-----:R-:W0:Y:S02]  /*0170*/  MUFU.RCP R7, R7 ;  /* 0x0000000700077308 */ /* 0x001e240000001000 */
[----:B0-----:R-:W-:Y:S02]  /*0180*/  IADD3 R2, R7, 0xffffffe, RZ ;  /* 0x0ffffffe07027810 */ /* 0x001fe40007ffe0ff */
[----:B------:R-:W-:-:S04]  /*0190*/  IADD3 R7, RZ, -R15, RZ ;  /* 0x8000000fff077210 */ /* 0x000fc80007ffe0ff */
[----:B------:R0:W1:Y:S02]  /*01a0*/  F2I.FTZ.U32.TRUNC.NTZ R3, R2 ;  /* 0x0000000200037305 */ /* 0x000064000021f000 */
[----:B0-----:R-:W-:Y:S01]  /*01b0*/  HFMA2.MMA R2, -RZ, RZ, 0, 0 ;  /* 0x00000000ff027435 */ /* 0x001fe200000001ff */
[----:B-1----:R-:W-:-:S05]  /*01c0*/  IADD3 R12, RZ, -R3, RZ ;  /* 0x80000003ff0c7210 */ /* 0x002fca0007ffe0ff */
[----:B------:R-:W-:Y:S02]  /*01d0*/  IMAD R13, R12, R11, RZ ;  /* 0x0000000b0c0d7224 */ /* 0x000fe400078e02ff */
[----:B------:R-:W-:Y:S02]  /*01e0*/  IMAD.MOV.U32 R12, RZ, RZ, R14 ;  /* 0x000000ffff0c7224 */ /* 0x000fe400078e000e */
[----:B------:R-:W-:-:S06]  /*01f0*/  IMAD.HI.U32 R3, R3, R13, R2 ;  /* 0x0000000d03037227 */ /* 0x000fcc00078e0002 */
[----:B------:R-:W-:-:S04]  /*0200*/  IMAD.HI.U32 R16, R3, R12, RZ ;  /* 0x0000000c03107227 */ /* 0x000fc800078e00ff */
[----:B------:R-:W-:-:S05]  /*0210*/  IMAD R2, R16, R7, R12 ;  /* 0x0000000710027224 */ /* 0x000fca00078e020c */
[----:B------:R-:W-:-:S13]  /*0220*/  ISETP.GT.U32.AND P0, PT, R11, R2, PT ;  /* 0x000000020b00720c */ /* 0x000fda0003f04070 */
[-C--:B------:R-:W-:Y:S02]  /*0230*/  @!P0 IADD3 R2, R2, -R11.reuse, RZ ;  /* 0x8000000b02028210 */ /* 0x080fe40007ffe0ff */
[----:B------:R-:W-:Y:S02]  /*0240*/  @!P0 IADD3 R16, R16, 0x1, RZ ;  /* 0x0000000110108810 */ /* 0x000fe40007ffe0ff */
[----:B------:R-:W-:Y:S01]  /*0250*/  ISETP.GE.U32.AND P3, PT, R2, R11, PT ;  /* 0x0000000b0200720c */ /* 0x000fe20003f66070 */
[----:B------:R-:W-:Y:S01]  /*0260*/  IMAD.MOV.U32 R11, RZ, RZ, 0x4 ;  /* 0x00000004ff0b7424 */ /* 0x000fe200078e00ff */
[----:B------:R-:W-:-:S03]  /*0270*/  ISETP.NE.U32.AND P0, PT, RZ, c[0x0][0x180], PT ;  /* 0x00006000ff007a0c */ /* 0x000fc60003f05070 */
[----:B------:R-:W-:Y:S01]  /*0280*/  IMAD.WIDE R2, R10, R11, c[0x0][0x178] ;  /* 0x00005e000a027625 */ /* 0x000fe200078e020b */
[----:B------:R-:W-:-:S07]  /*0290*/  ISETP.NE.AND.EX P0, PT, RZ, c[0x0][0x184], PT, P0 ;  /* 0x00006100ff007a0c */ /* 0x000fce0003f05300 */
[----:B------:R-:W-:-:S04]  /*02a0*/  @P3 IADD3 R16, R16, 0x1, RZ ;  /* 0x0000000110103810 */ /* 0x000fc80007ffe0ff */
[----:B------:R-:W-:Y:S02]  /*02b0*/  @!P1 IADD3 R16, -R16, RZ, RZ ;  /* 0x000000ff10109210 */ /* 0x000fe40007ffe1ff */
[----:B------:R-:W-:Y:S02]  /*02c0*/  @!P2 LOP3.LUT R16, RZ, R5, RZ, 0x33, !PT ;  /* 0x00000005ff10a212 */ /* 0x000fe400078e33ff */
[----:B------:R-:W-:Y:S02]  /*02d0*/  SHF.R.S32.HI R5, RZ, 0x1f, R10 ;  /* 0x0000001fff057819 */ /* 0x000fe4000001140a */
[C---:B------:R-:W-:Y:S02]  /*02e0*/  @P0 LEA R6, P1, R10.reuse, c[0x0][0x180], 0x1 ;  /* 0x000060000a060a11 */ /* 0x040fe400078208ff */
[C---:B------:R-:W-:Y:S02]  /*02f0*/  LEA R12, P2, R10.reuse, c[0x0][0x190], 0x2 ;  /* 0x000064000a0c7a11 */ /* 0x040fe400078410ff */
[----:B------:R-:W-:-:S02]  /*0300*/  @P0 LEA.HI.X R7, R10, c[0x0][0x184], R5, 0x1, P1 ;  /* 0x000061000a070a11 */ /* 0x000fc400008f0c05 */
[----:B------:R-:W-:Y:S02]  /*0310*/  LEA.HI.X R13, R10, c[0x0][0x194], R5, 0x2, P2 ;  /* 0x000065000a0d7a11 */ /* 0x000fe400010f1405 */
[----:B------:R0:W5:Y:S01]  /*0320*/  LDG.E.CONSTANT R5, [R2.64] ;  /* 0x0000000402057981 */ /* 0x000162000c1e9900 */
[----:B------:R-:W-:-:S03]  /*0330*/  ISETP.GE.AND P1, PT, R16, RZ, PT ;  /* 0x000000ff1000720c */ /* 0x000fc60003f26270 */
[----:B------:R0:W5:Y:S04]  /*0340*/  @P0 LDG.E.U16.CONSTANT R15, [R6.64] ;  /* 0x00000004060f0981 */ /* 0x000168000c1e9500 */
[----:B------:R0:W5:Y:S06]  /*0350*/  LDG.E.CONSTANT R17, [R12.64] ;  /* 0x000000040c117981 */ /* 0x00016c000c1e9900 */
[----:B------:R-:W-:Y:S05]  /*0360*/  @!P1 EXIT ;  /* 0x000000000000994d */ /* 0x000fea0003800000 */
[----:B------:R-:W-:Y:S01]  /*0370*/  MOV R14, 0x3f800000 ;  /* 0x3f800000000e7802 */ /* 0x000fe20000000f00 */
[----:B0-----:R-:W-:Y:S01]  /*0380*/  IMAD.WIDE R6, R10, R11, c[0x0][0x170] ;  /* 0x00005c000a067625 */ /* 0x001fe200078e020b */
[----:B-----5:R-:W-:-:S02]  /*0390*/  @P0 PRMT R14, RZ, 0x5410, R15 ;  /* 0x00005410ff0e0816 */ /* 0x020fc4000000000f */
[----:B------:R-:W-:Y:S01]  /*03a0*/  ISETP.NE.AND P0, PT, R16, RZ, PT ;  /* 0x000000ff1000720c */ /* 0x000fe20003f05270 */
[----:B------:R-:W-:Y:S02]  /*03b0*/  FMUL.FTZ R18, R5, R5 ;  /* 0x0000000505127220 */ /* 0x000fe40000410000 */
[----:B------:R-:W-:Y:S01]  /*03c0*/  IMAD.WIDE R12, R10, R11, c[0x0][0x188] ;  /* 0x000062000a0c7625 */ /* 0x000fe200078e020b */
[----:B------:R-:W-:Y:S01]  /*03d0*/  IADD3 R15, R16, 0x1, RZ ;  /* 0x00000001100f7810 */ /* 0x000fe20007ffe0ff */
[----:B------:R0:W5:Y:S02]  /*03e0*/  LDG.E.CONSTANT R2, [R6.64] ;  /* 0x0000000406027981 */ /* 0x000164000c1e9900 */
[----:B------:R-:W-:Y:S01]  /*03f0*/  FMUL.FTZ R18, R17, R18 ;  /* 0x0000001211127220 */ /* 0x000fe20000410000 */
[----:B------:R-:W-:Y:S01]  /*0400*/  MOV R17, R4 ;  /* 0x0000000400117202 */ /* 0x000fe20000000f00 */
[----:B------:R1:W5:Y:S01]  /*0410*/  LDG.E.CONSTANT R3, [R12.64] ;  /* 0x000000040c037981 */ /* 0x000362000c1e9900 */
[----:B------:R-:W-:-:S02]  /*0420*/  FMUL.FTZ R4, R5, R14 ;  /* 0x0000000e05047220 */ /* 0x000fc40000410000 */
[----:B------:R-:W-:Y:S02]  /*0430*/  IMAD R5, R0, c[0x0][0x1a8], RZ ;  /* 0x00006a0000057a24 */ /* 0x000fe400078e02ff */
[----:B0-----:R-:W-:Y:S01]  /*0440*/  FMUL.FTZ R6, R18, c[0x0][0x1a0] ;  /* 0x0000680012067a20 */ /* 0x001fe20000410000 */
[----:B------:R-:W-:Y:S01]  /*0450*/  LOP3.LUT R7, R15, 0x1, RZ, 0xc0, !PT ;  /* 0x000000010f077812 */ /* 0x000fe200078ec0ff */
[----:B-1----:R-:W-:Y:S01]  /*0460*/  IMAD R12, R17, c[0x0][0x1a8], R10 ;  /* 0x00006a00110c7a24 */ /* 0x002fe200078e020a */
[----:B------:R-:W-:Y:S05]  /*0470*/  @!P0 BRA `(.L_x_26320) ;  /* 0x00000a9000008947 */ /* 0x000fea0003800000 */
[----:B------:R-:W-:Y:S01]  /*0480*/  MOV R14, c[0x0][0x10] ;  /* 0x00000400000e7a02 */ /* 0x000fe20000000f00 */
[----:B------:R-:W-:Y:S01]  /*0490*/  IMAD R11, R11, c[0x0][0x10], R9 ;  /* 0x000004000b0b7a24 */ /* 0x000fe200078e0209 */
[----:B------:R-:W-:-:S03]  /*04a0*/  IADD3 R23, R9, c[0x0][0x10], RZ ;  /* 0x0000040009177a10 */ /* 0x000fc60007ffe0ff */
[C-C-:B------:R-:W-:Y:S02]  /*04b0*/  IMAD R13, R14.reuse, 0x7, R9.reuse ;  /* 0x000000070e0d7824 */ /* 0x140fe400078e0209 */
[C-C-:B------:R-:W-:Y:S02]  /*04c0*/  IMAD R15, R14.reuse, 0x6, R9.reuse ;  /* 0x000000060e0f7824 */ /* 0x140fe400078e0209 */
[C-C-:B------:R-:W-:Y:S02]  /*04d0*/  IMAD R19, R14.reuse, 0x5, R9.reuse ;  /* 0x000000050e137824 */ /* 0x140fe400078e0209 */
[C---:B------:R-:W-:Y:S01]  /*04e0*/  IMAD R21, R14.reuse, 0x3, R9 ;  /* 0x000000030e157824 */ /* 0x040fe200078e0209 */
[----:B------:R-:W-:Y:S01]  /*04f0*/  LEA R9, R14, R9, 0x1 ;  /* 0x000000090e097211 */ /* 0x000fe200078e08ff */
[--C-:B------:R-:W-:Y:S02]  /*0500*/  IMAD R13, R13, c[0x0][0x4], R8.reuse ;  /* 0x000001000d0d7a24 */ /* 0x100fe400078e0208 */
[----:B------:R-:W-:-:S02]  /*0510*/  IMAD R11, R11, c[0x0][0x4], R8 ;  /* 0x000001000b0b7a24 */ /* 0x000fc400078e0208 */
[--C-:B------:R-:W-:Y:S02]  /*0520*/  IMAD R23, R23, c[0x0][0x4], R8.reuse ;  /* 0x0000010017177a24 */ /* 0x100fe400078e0208 */
[--C-:B------:R-:W-:Y:S02]  /*0530*/  IMAD R15, R15, c[0x0][0x4], R8.reuse ;  /* 0x000001000f0f7a24 */ /* 0x100fe400078e0208 */
[--C-:B------:R-:W-:Y:S02]  /*0540*/  IMAD R19, R19, c[0x0][0x4], R8.reuse ;  /* 0x0000010013137a24 */ /* 0x100fe400078e0208 */
[--C-:B------:R-:W-:Y:S02]  /*0550*/  IMAD R21, R21, c[0x0][0x4], R8.reuse ;  /* 0x0000010015157a24 */ /* 0x100fe400078e0208 */
[----:B------:R-:W-:Y:S02]  /*0560*/  IMAD R9, R9, c[0x0][0x4], R8 ;  /* 0x0000010009097a24 */ /* 0x000fe400078e0208 */
[----:B------:R-:W-:-:S02]  /*0570*/  IMAD R14, R13, c[0x0][0x1a8], R10 ;  /* 0x00006a000d0e7a24 */ /* 0x000fc400078e020a */
[--C-:B------:R-:W-:Y:S01]  /*0580*/  IMAD R26, R11, c[0x0][0x1a8], R10.reuse ;  /* 0x00006a000b1a7a24 */ /* 0x100fe200078e020a */
[----:B------:R-:W-:Y:S01]  /*0590*/  MOV R11, R17 ;  /* 0x00000011000b7202 */ /* 0x000fe20000000f00 */
[--C-:B------:R-:W-:Y:S02]  /*05a0*/  IMAD R8, R23, c[0x0][0x1a8], R10.reuse ;  /* 0x00006a0017087a24 */ /* 0x100fe400078e020a */
[--C-:B------:R-:W-:Y:S01]  /*05b0*/  IMAD R20, R15, c[0x0][0x1a8], R10.reuse ;  /* 0x00006a000f147a24 */ /* 0x100fe200078e020a */
[----:B------:R-:W-:Y:S01]  /*05c0*/  IADD3 R15, -R16, -0x1, R7 ;  /* 0xffffffff100f7810 */ /* 0x000fe20007ffe107 */
[--C-:B------:R-:W-:Y:S02]  /*05d0*/  IMAD R13, R19, c[0x0][0x1a8], R10.reuse ;  /* 0x00006a00130d7a24 */ /* 0x100fe400078e020a */
[--C-:B------:R-:W-:Y:S02]  /*05e0*/  IMAD R28, R21, c[0x0][0x1a8], R10.reuse ;  /* 0x00006a00151c7a24 */ /* 0x100fe400078e020a */
[----:B------:R-:W-:-:S02]  /*05f0*/  IMAD R10, R9, c[0x0][0x1a8], R10 ;  /* 0x00006a00090a7a24 */ /* 0x000fc400078e020a */
.L_x_26321:
[----:B------:R-:W-:-:S13]  /*0600*/  ISETP.GE.AND P0, PT, R11, c[0x0][0x1a4], PT ;  /* 0x000069000b007a0c */ /* 0x000fda0003f06270 */
[----:B------:R-:W-:-:S04]  /*0610*/  @!P0 IMAD.MOV.U32 R25, RZ, RZ, 0x2 ;  /* 0x00000002ff198424 */ /* 0x000fc800078e00ff */
[----:B------:R-:W-:-:S04]  /*0620*/  @!P0 IMAD.WIDE R18, R12, R25, c[0x0][0x160] ;  /* 0x000058000c128625 */ /* 0x000fc800078e0219 */
[CC--:B------:R-:W-:Y:S02]  /*0630*/  @!P0 IMAD.WIDE R16, R12.reuse, R25.reuse, c[0x0][0x168] ;  /* 0x00005a000c108625 */ /* 0x0c0fe400078e0219 */
[----:B------:R-:W2:Y:S04]  /*0640*/  @!P0 LDG.E.U16.CONSTANT R18, [R18.64] ;  /* 0x0000000412128981 */ /* 0x000ea8000c1e9500 */
[----:B------:R-:W3:Y:S01]  /*0650*/  @!P0 LDG.E.U16.CONSTANT R16, [R16.64] ;  /* 0x0000000410108981 */ /* 0x000ee2000c1e9500 */
[----:B------:R-:W-:Y:S01]  /*0660*/  IADD3 R23, R11, R0, RZ ;  /* 0x000000000b177210 */ /* 0x000fe20007ffe0ff */
[----:B------:R-:W-:-:S03]  /*0670*/  @!P0 IMAD.WIDE R24, R12, R25, c[0x0][0x198] ;  /* 0x000066000c188625 */ /* 0x000fc600078e0219 */
[----:B------:R-:W-:Y:S02]  /*0680*/  ISETP.GE.AND P2, PT, R23, c[0x0][0x1a4], PT ;  /* 0x0000690017007a0c */ /* 0x000fe40003f46270 */
[----:B--2---:R-:W-:Y:S02]  /*0690*/  @!P0 PRMT R18, RZ, 0x5410, R18 ;  /* 0x00005410ff128816 */ /* 0x004fe40000000012 */
[----:B---3--:R-:W-:-:S03]  /*06a0*/  @!P0 PRMT R17, RZ, 0x5410, R16 ;  /* 0x00005410ff118816 */ /* 0x008fc60000000010 */
[----:B-----5:R-:W-:Y:S02]  /*06b0*/  @!P0 FFMA.FTZ R9, -R3, c[0x0][0x1a0], R18 ;  /* 0x0000680003098a23 */ /* 0x020fe40000010112 */
[----:B------:R-:W-:-:S04]  /*06c0*/  @!P0 FADD.FTZ R21, -R2, R17 ;  /* 0x0000001102158221 */ /* 0x000fc80000010100 */
[----:B------:R-:W-:Y:S01]  /*06d0*/  @!P2 MOV R17, 0x2 ;  /* 0x000000020011a802 */ /* 0x000fe20000000f00 */
[----:B------:R-:W-:Y:S01]  /*06e0*/  @!P0 FFMA.FTZ R21, -R6, R21, R9 ;  /* 0x0000001506158223 */ /* 0x000fe20000010109 */
[----:B------:R-:W-:-:S03]  /*06f0*/  IADD3 R9, R23, R0, RZ ;  /* 0x0000000017097210 */ /* 0x000fc60007ffe0ff */
[----:B------:R-:W-:Y:S01]  /*0700*/  @!P2 IMAD.WIDE R22, R8, R17, c[0x0][0x160] ;  /* 0x000058000816a625 */ /* 0x000fe200078e0211 */
[----:B------:R-:W-:-:S03]  /*0710*/  ISETP.GE.AND P3, PT, R9, c[0x0][0x1a4], PT ;  /* 0x0000690009007a0c */ /* 0x000fc60003f66270 */
[----:B------:R-:W-:Y:S01]  /*0720*/  @!P0 FMUL.FTZ R21, R4, R21 ;  /* 0x0000001504158220 */ /* 0x000fe20000410000 */
[----:B------:R0:W2:Y:S04]  /*0730*/  @!P2 LDG.E.U16.CONSTANT R16, [R22.64] ;  /* 0x000000041610a981 */ /* 0x0000a8000c1e9500 */
[----:B------:R-:W-:-:S04]  /*0740*/  @!P0 F2FP.BF16.PACK_AB R21, RZ, R21 ;  /* 0x00000015ff15823e */ /* 0x000fc800000010ff */
[----:B------:R-:W-:-:S05]  /*0750*/  PRMT R19, R21, 0x7610, R19 ;  /* 0x0000761015137816 */ /* 0x000fca0000000013 */
[----:B------:R1:W-:Y:S02]  /*0760*/  @!P0 STG.E.U16 [R24.64], R19 ;  /* 0x0000001318008986 */ /* 0x0003e4000c101504 */
[----:B-1----:R-:W-:Y:S01]  /*0770*/  @!P2 IMAD.WIDE R18, R8, R17, c[0x0][0x168] ;  /* 0x00005a000812a625 */ /* 0x002fe200078e0211 */
[----:B------:R-:W-:-:S04]  /*0780*/  @!P3 MOV R25, 0x2 ;  /* 0x000000020019b802 */ /* 0x000fc80000000f00 */
[----:B------:R1:W3:Y:S01]  /*0790*/  @!P2 LDG.E.U16.CONSTANT R21, [R18.64] ;  /* 0x000000041215a981 */ /* 0x0002e2000c1e9500 */
[----:B0-----:R-:W-:-:S05]  /*07a0*/  @!P3 IMAD.WIDE R22, R10, R25, c[0x0][0x160] ;  /* 0x000058000a16b625 */ /* 0x001fca00078e0219 */
[----:B------:R-:W4:Y:S01]  /*07b0*/  @!P3 LDG.E.U16.CONSTANT R27, [R22.64] ;  /* 0x00000004161bb981 */ /* 0x000f22000c1e9500 */
[----:B-1----:R-:W-:-:S05]  /*07c0*/  @!P3 IMAD.WIDE R18, R10, R25, c[0x0][0x168] ;  /* 0x00005a000a12b625 */ /* 0x002fca00078e0219 */
[----:B------:R3:W4:Y:S01]  /*07d0*/  @!P3 LDG.E.U16.CONSTANT R29, [R18.64] ;  /* 0x00000004121db981 */ /* 0x000722000c1e9500 */
[----:B------:R-:W-:-:S04]  /*07e0*/  IADD3 R9, R9, R0, RZ ;  /* 0x0000000009097210 */ /* 0x000fc80007ffe0ff */
[----:B------:R-:W-:Y:S02]  /*07f0*/  ISETP.GE.AND P1, PT, R9, c[0x0][0x1a4], PT ;  /* 0x0000690009007a0c */ /* 0x000fe40003f26270 */
[----:B--2---:R-:W-:Y:S02]  /*0800*/  @!P2 PRMT R16, RZ, 0x5410, R16 ;  /* 0x00005410ff10a816 */ /* 0x004fe40000000010 */
[----:B---3--:R-:W-:Y:S02]  /*0810*/  @!P2 PRMT R19, RZ, 0x5410, R21 ;  /* 0x00005410ff13a816 */ /* 0x008fe40000000015 */
[----:B----4-:R-:W-:Y:S01]  /*0820*/  @!P3 PRMT R18, RZ, 0x5410, R27 ;  /* 0x00005410ff12b816 */ /* 0x010fe2000000001b */
[----:B------:R-:W-:Y:S01]  /*0830*/  @!P2 FFMA.FTZ R21, -R3, c[0x0][0x1a0], R16 ;  /* 0x000068000315aa23 */ /* 0x000fe20000010110 */
[----:B------:R-:W-:-:S03]  /*0840*/  @!P3 PRMT R29, RZ, 0x5410, R29 ;  /* 0x00005410ff1db816 */ /* 0x000fc6000000001d */
[----:B------:R-:W-:Y:S02]  /*0850*/  @!P3 FFMA.FTZ R27, -R3, c[0x0][0x1a0], R18 ;  /* 0x00006800031bba23 */ /* 0x000fe40000010112 */
[C---:B------:R-:W-:Y:S02]  /*0860*/  @!P3 FADD.FTZ R29, -R2.reuse, R29 ;  /* 0x0000001d021db221 */ /* 0x040fe40000010100 */
[----:B------:R-:W-:Y:S02]  /*0870*/  @!P2 FADD.FTZ R16, -R2, R19 ;  /* 0x000000130210a221 */ /* 0x000fe40000010100 */
[C---:B------:R-:W-:Y:S02]  /*0880*/  @!P3 FFMA.FTZ R27, -R6.reuse, R29, R27 ;  /* 0x0000001d061bb223 */ /* 0x040fe4000001011b */
[----:B------:R-:W-:Y:S02]  /*0890*/  @!P2 FFMA.FTZ R21, -R6, R16, R21 ;  /* 0x000000100615a223 */ /* 0x000fe40000010115 */
[----:B------:R-:W-:-:S02]  /*08a0*/  @!P3 FMUL.FTZ R16, R4, R27 ;  /* 0x0000001b0410b220 */ /* 0x000fc40000410000 */
[----:B------:R-:W-:Y:S01]  /*08b0*/  IMAD.IADD R27, R9, 0x1, R0 ;  /* 0x00000001091b7824 */ /* 0x000fe200078e0200 */
[----:B------:R-:W-:Y:S01]  /*08c0*/  @!P1 MOV R9, 0x2 ;  /* 0x0000000200099802 */ /* 0x000fe20000000f00 */
[----:B------:R-:W-:-:S03]  /*08d0*/  @!P2 FMUL.FTZ R24, R4, R21 ;  /* 0x000000150418a220 */ /* 0x000fc60000410000 */
[----:B------:R-:W-:Y:S01]  /*08e0*/  ISETP.GE.AND P0, PT, R27, c[0x0][0x1a4], PT ;  /* 0x000069001b007a0c */ /* 0x000fe20003f06270 */
[----:B------:R-:W-:Y:S01]  /*08f0*/  @!P1 IMAD.WIDE R18, R28, R9, c[0x0][0x160] ;  /* 0x000058001c129625 */ /* 0x000fe200078e0209 */
[----:B------:R-:W-:-:S03]  /*0900*/  @!P2 F2FP.BF16.PACK_AB R24, RZ, R24 ;  /* 0x00000018ff18a23e */ /* 0x000fc600000010ff */
[----:B------:R-:W-:Y:S01]  /*0910*/  @!P1 IMAD.WIDE R22, R28, R9, c[0x0][0x168] ;  /* 0x00005a001c169625 */ /* 0x000fe200078e0209 */
[----:B------:R0:W2:Y:S01]  /*0920*/  @!P1 LDG.E.U16.CONSTANT R21, [R18.64] ;  /* 0x0000000412159981 */ /* 0x0000a2000c1e9500 */
[----:B------:R-:W-:-:S03]  /*0930*/  @!P3 F2FP.BF16.PACK_AB R16, RZ, R16 ;  /* 0x00000010ff10b23e */ /* 0x000fc600000010ff */
[----:B------:R1:W3:Y:S01]  /*0940*/  @!P1 LDG.E.U16.CONSTANT R29, [R22.64] ;  /* 0x00000004161d9981 */ /* 0x0002e2000c1e9500 */
[----:B0-----:R-:W-:Y:S01]  /*0950*/  PRMT R19, R24, 0x7610, R19 ;  /* 0x0000761018137816 */ /* 0x001fe20000000013 */
[----:B-1----:R-:W-:Y:S01]  /*0960*/  @!P2 IMAD.WIDE R22, R8, R17, c[0x0][0x198] ;  /* 0x000066000816a625 */ /* 0x002fe200078e0211 */
[----:B------:R-:W-:-:S03]  /*0970*/  PRMT R17, R16, 0x7610, R17 ;  /* 0x0000761010117816 */ /* 0x000fc60000000011 */
[----:B------:R-:W-:Y:S01]  /*0980*/  @!P3 IMAD.WIDE R24, R10, R25, c[0x0][0x198] ;  /* 0x000066000a18b625 */ /* 0x000fe200078e0219 */
[----:B------:R0:W-:Y:S04]  /*0990*/  @!P2 STG.E.U16 [R22.64], R19 ;  /* 0x000000131600a986 */ /* 0x0001e8000c101504 */
[----:B------:R1:W-:Y:S01]  /*09a0*/  @!P3 STG.E.U16 [R24.64], R17 ;  /* 0x000000111800b986 */ /* 0x0003e2000c101504 */
[----:B0-----:R-:W-:-:S05]  /*09b0*/  @!P0 MOV R23, 0x2 ;  /* 0x0000000200178802 */ /* 0x001fca0000000f00 */
[----:B-1----:R-:W-:-:S04]  /*09c0*/  @!P0 IMAD.WIDE R16, R26, R23, c[0x0][0x160] ;  /* 0x000058001a108625 */ /* 0x002fc800078e0217 */
[----:B------:R-:W-:Y:S02]  /*09d0*/  @!P0 IMAD.WIDE R18, R26, R23, c[0x0][0x168] ;  /* 0x00005a001a128625 */ /* 0x000fe400078e0217 */
[----:B------:R0:W4:Y:S04]  /*09e0*/  @!P0 LDG.E.U16.CONSTANT R16, [R16.64] ;  /* 0x0000000410108981 */ /* 0x000128000c1e9500 */
[----:B------:R-:W4:Y:S01]  /*09f0*/  @!P0 LDG.E.U16.CONSTANT R18, [R18.64] ;  /* 0x0000000412128981 */ /* 0x000f22000c1e9500 */
[----:B------:R-:W-:-:S04]  /*0a00*/  IADD3 R27, R27, R0, RZ ;  /* 0x000000001b1b7210 */ /* 0x000fc80007ffe0ff */
[----:B------:R-:W-:Y:S01]  /*0a10*/  ISETP.GE.AND P3, PT, R27, c[0x0][0x1a4], PT ;  /* 0x000069001b007a0c */ /* 0x000fe20003f66270 */
[----:B------:R-:W-:-:S12]  /*0a20*/  @!P1 IMAD.WIDE R24, R28, R9, c[0x0][0x198] ;  /* 0x000066001c189625 */ /* 0x000fd800078e0209 */
[----:B------:R-:W-:Y:S02]  /*0a30*/  @!P3 MOV R9, 0x2 ;  /* 0x000000020009b802 */ /* 0x000fe40000000f00 */
[----:B--2---:R-:W-:Y:S02]  /*0a40*/  @!P1 PRMT R22, RZ, 0x5410, R21 ;  /* 0x00005410ff169816 */ /* 0x004fe40000000015 */
[----:B---3--:R-:W-:-:S03]  /*0a50*/  @!P1 PRMT R29, RZ, 0x5410, R29 ;  /* 0x00005410ff1d9816 */ /* 0x008fc6000000001d */
[----:B------:R-:W-:Y:S02]  /*0a60*/  @!P1 FFMA.FTZ R21, -R3, c[0x0][0x1a0], R22 ;  /* 0x0000680003159a23 */ /* 0x000fe40000010116 */
[----:B------:R-:W-:-:S04]  /*0a70*/  @!P1 FADD.FTZ R29, -R2, R29 ;  /* 0x0000001d021d9221 */ /* 0x000fc80000010100 */
[----:B------:R-:W-:-:S04]  /*0a80*/  @!P1 FFMA.FTZ R21, -R6, R29, R21 ;  /* 0x0000001d06159223 */ /* 0x000fc80000010115 */
[----:B------:R-:W-:-:S05]  /*0a90*/  @!P1 FMUL.FTZ R21, R4, R21 ;  /* 0x0000001504159220 */ /* 0x000fca0000410000 */
[----:B0-----:R-:W-:-:S05]  /*0aa0*/  @!P1 F2FP.BF16.PACK_AB R17, RZ, R21 ;  /* 0x00000015ff11923e */ /* 0x001fca00000010ff */
[----:B------:R0:W-:Y:S01]  /*0ab0*/  @!P1 STG.E.U16 [R24.64], R17 ;  /* 0x0000001118009986 */ /* 0x0001e2000c101504 */
[----:B----4-:R-:W-:Y:S02]  /*0ac0*/  @!P0 PRMT R16, RZ, 0x5410, R16 ;  /* 0x00005410ff108816 */ /* 0x010fe40000000010 */
[----:B------:R-:W-:-:S03]  /*0ad0*/  @!P0 PRMT R21, RZ, 0x5410, R18 ;  /* 0x00005410ff158816 */ /* 0x000fc60000000012 */
[----:B------:R-:W-:Y:S02]  /*0ae0*/  @!P0 FFMA.FTZ R19, -R3, c[0x0][0x1a0], R16 ;  /* 0x0000680003138a23 */ /* 0x000fe40000010110 */
[----:B------:R-:W-:Y:S01]  /*0af0*/  @!P0 FADD.FTZ R16, -R2, R21 ;  /* 0x0000001502108221 */ /* 0x000fe20000010100 */
[----:B------:R-:W-:-:S03]  /*0b00*/  IADD3 R21, R27, R0, RZ ;  /* 0x000000001b157210 */ /* 0x000fc60007ffe0ff */
[----:B------:R-:W-:Y:S01]  /*0b10*/  @!P0 FFMA.FTZ R19, -R6, R16, R19 ;  /* 0x0000001006138223 */ /* 0x000fe20000010113 */
[----:B------:R-:W-:Y:S01]  /*0b20*/  ISETP.GE.AND P2, PT, R21, c[0x0][0x1a4], PT ;  /* 0x0000690015007a0c */ /* 0x000fe20003f46270 */
[----:B0-----:R-:W-:-:S04]  /*0b30*/  @!P3 IMAD.WIDE R16, R13, R9, c[0x0][0x168] ;  /* 0x00005a000d10b625 */ /* 0x001fc800078e0209 */
[----:B------:R-:W-:Y:S01]  /*0b40*/  @!P0 FMUL.FTZ R22, R4, R19 ;  /* 0x0000001304168220 */ /* 0x000fe20000410000 */
[----:B------:R0:W2:Y:S04]  /*0b50*/  @!P3 LDG.E.U16.CONSTANT R29, [R16.64] ;  /* 0x00000004101db981 */ /* 0x0000a8000c1e9500 */
[----:B------:R-:W-:Y:S01]  /*0b60*/  @!P0 F2FP.BF16.PACK_AB R22, RZ, R22 ;  /* 0x00000016ff16823e */ /* 0x000fe200000010ff */
[----:B------:R-:W-:-:S04]  /*0b70*/  @!P3 IMAD.WIDE R18, R13, R9, c[0x0][0x160] ;  /* 0x000058000d12b625 */ /* 0x000fc800078e0209 */
[----:B0-----:R-:W-:Y:S01]  /*0b80*/  @!P0 IMAD.WIDE R16, R26, R23, c[0x0][0x198] ;  /* 0x000066001a108625 */ /* 0x001fe200078e0217 */
[----:B------:R-:W-:Y:S01]  /*0b90*/  PRMT R23, R22, 0x7610, R23 ;  /* 0x0000761016177816 */ /* 0x000fe20000000017 */
[----:B------:R-:W3:Y:S02]  /*0ba0*/  @!P3 LDG.E.U16.CONSTANT R18, [R18.64] ;  /* 0x000000041212b981 */ /* 0x000ee4000c1e9500 */
[----:B------:R-:W-:Y:S02]  /*0bb0*/  @!P2 IMAD.MOV.U32 R27, RZ, RZ, 0x2 ;  /* 0x00000002ff1ba424 */ /* 0x000fe400078e00ff */
[----:B------:R0:W-:Y:S02]  /*0bc0*/  @!P0 STG.E.U16 [R16.64], R23 ;  /* 0x0000001710008986 */ /* 0x0001e4000c101504 */
[----:B------:R-:W-:-:S06]  /*0bd0*/  @!P2 IMAD.WIDE R24, R20, R27, c[0x0][0x160] ;  /* 0x000058001418a625 */ /* 0x000fcc00078e021b */
[----:B------:R-:W4:Y:S01]  /*0be0*/  @!P2 LDG.E.U16.CONSTANT R24, [R24.64] ;  /* 0x000000041818a981 */ /* 0x000f22000c1e9500 */
[----:B0-----:R-:W-:-:S06]  /*0bf0*/  @!P2 IMAD.WIDE R22, R20, R27, c[0x0][0x168] ;  /* 0x00005a001416a625 */ /* 0x001fcc00078e021b */
[----:B------:R0:W4:Y:S01]  /*0c00*/  @!P2 LDG.E.U16.CONSTANT R22, [R22.64] ;  /* 0x000000041616a981 */ /* 0x000122000c1e9500 */
[----:B------:R-:W-:-:S04]  /*0c10*/  IADD3 R21, R21, R0, RZ ;  /* 0x0000000015157210 */ /* 0x000fc80007ffe0ff */
[----:B------:R-:W-:Y:S02]  /*0c20*/  ISETP.GE.AND P0, PT, R21, c[0x0][0x1a4], PT ;  /* 0x0000690015007a0c */ /* 0x000fe40003f06270 */
[----:B--2---:R-:W-:-:S05]  /*0c30*/  @!P3 PRMT R29, RZ, 0x5410, R29 ;  /* 0x00005410ff1db816 */ /* 0x004fca000000001d */
[----:B------:R-:W-:Y:S01]  /*0c40*/  @!P3 FADD.FTZ R29, -R2, R29 ;  /* 0x0000001d021db221 */ /* 0x000fe20000010100 */
[----:B---3--:R-:W-:-:S05]  /*0c50*/  @!P3 PRMT R18, RZ, 0x5410, R18 ;  /* 0x00005410ff12b816 */ /* 0x008fca0000000012 */
[----:B------:R-:W-:Y:S01]  /*0c60*/  @!P3 FFMA.FTZ R19, -R3, c[0x0][0x1a0], R18 ;  /* 0x000068000313ba23 */ /* 0x000fe20000010112 */
[----:B----4-:R-:W-:-:S03]  /*0c70*/  @!P2 PRMT R24, RZ, 0x5410, R24 ;  /* 0x00005410ff18a816 */ /* 0x010fc60000000018 */
[----:B0-----:R-:W-:Y:S01]  /*0c80*/  @!P3 FFMA.FTZ R23, -R6, R29, R19 ;  /* 0x0000001d0617b223 */ /* 0x001fe20000010113 */
[----:B------:R-:W-:Y:S01]  /*0c90*/  @!P0 MOV R29, 0x2 ;  /* 0x00000002001d8802 */ /* 0x000fe20000000f00 */
[----:B------:R-:W-:Y:S01]  /*0ca0*/  @!P2 FFMA.FTZ R25, -R3, c[0x0][0x1a0], R24 ;  /* 0x000068000319aa23 */ /* 0x000fe20000010118 */
[----:B------:R-:W-:-:S05]  /*0cb0*/  @!P2 PRMT R17, RZ, 0x5410, R22 ;  /* 0x00005410ff11a816 */ /* 0x000fca0000000016 */
[----:B------:R-:W-:Y:S02]  /*0cc0*/  @!P2 FADD.FTZ R17, -R2, R17 ;  /* 0x000000110211a221 */ /* 0x000fe40000010100 */
[----:B------:R-:W-:-:S04]  /*0cd0*/  @!P0 IMAD.WIDE R18, R14, R29, c[0x0][0x160] ;  /* 0x000058000e128625 */ /* 0x000fc800078e021d */
[----:B------:R-:W-:Y:S02]  /*0ce0*/  @!P2 FFMA.FTZ R25, -R6, R17, R25 ;  /* 0x000000110619a223 */ /* 0x000fe40000010119 */
[----:B------:R-:W-:Y:S01]  /*0cf0*/  @!P0 IMAD.WIDE R16, R14, R29, c[0x0][0x168] ;  /* 0x00005a000e108625 */ /* 0x000fe200078e021d */
[----:B------:R-:W2:Y:S05]  /*0d00*/  @!P0 LDG.E.U16.CONSTANT R18, [R18.64] ;  /* 0x0000000412128981 */ /* 0x000eaa000c1e9500 */
[----:B------:R-:W3:Y:S01]  /*0d10*/  @!P0 LDG.E.U16.CONSTANT R16, [R16.64] ;  /* 0x0000000410108981 */ /* 0x000ee2000c1e9500 */
[C---:B------:R-:W-:Y:S02]  /*0d20*/  @!P3 FMUL.FTZ R23, R4.reuse, R23 ;  /* 0x000000170417b220 */ /* 0x040fe40000410000 */
[----:B------:R-:W-:Y:S01]  /*0d30*/  @!P2 FMUL.FTZ R24, R4, R25 ;  /* 0x000000190418a220 */ /* 0x000fe20000410000 */
[----:B------:R-:W-:-:S04]  /*0d40*/  IADD3 R15, R15, 0x2, RZ ;  /* 0x000000020f0f7810 */ /* 0x000fc80007ffe0ff */
[----:B------:R-:W-:Y:S01]  /*0d50*/  @!P2 F2FP.BF16.PACK_AB R24, RZ, R24 ;  /* 0x00000018ff18a23e */ /* 0x000fe200000010ff */
[C---:B------:R-:W-:Y:S01]  /*0d60*/  IMAD R10, R5.reuse, 0x8, R10 ;  /* 0x00000008050a7824 */ /* 0x040fe200078e020a */
[C---:B------:R-:W-:Y:S02]  /*0d70*/  LEA R12, R5.reuse, R12, 0x3 ;  /* 0x0000000c050c7211 */ /* 0x040fe400078e18ff */
[C---:B------:R-:W-:Y:S02]  /*0d80*/  LEA R8, R5.reuse, R8, 0x3 ;  /* 0x0000000805087211 */ /* 0x040fe400078e18ff */
[C---:B------:R-:W-:Y:S02]  /*0d90*/  LEA R28, R5.reuse, R28, 0x3 ;  /* 0x0000001c051c7211 */ /* 0x040fe400078e18ff */
[----:B------:R-:W-:Y:S02]  /*0da0*/  LEA R26, R5, R26, 0x3 ;  /* 0x0000001a051a7211 */ /* 0x000fe400078e18ff */
[----:B--2---:R-:W-:-:S02]  /*0db0*/  @!P0 PRMT R18, RZ, 0x5410, R18 ;  /* 0x00005410ff128816 */ /* 0x004fc40000000012 */
[----:B---3--:R-:W-:-:S03]  /*0dc0*/  @!P0 PRMT R17, RZ, 0x5410, R16 ;  /* 0x00005410ff118816 */ /* 0x008fc60000000010 */
[----:B------:R-:W-:Y:S02]  /*0dd0*/  @!P0 FFMA.FTZ R22, -R3, c[0x0][0x1a0], R18 ;  /* 0x0000680003168a23 */ /* 0x000fe40000010112 */
[----:B------:R-:W-:-:S04]  /*0de0*/  @!P0 FADD.FTZ R17, -R2, R17 ;  /* 0x0000001102118221 */ /* 0x000fc80000010100 */
[----:B------:R-:W-:Y:S01]  /*0df0*/  @!P0 FFMA.FTZ R25, -R6, R17, R22 ;  /* 0x0000001106198223 */ /* 0x000fe20000010116 */
[----:B------:R-:W-:Y:S01]  /*0e00*/  @!P3 F2FP.BF16.PACK_AB R17, RZ, R23 ;  /* 0x00000017ff11b23e */ /* 0x000fe200000010ff */
[----:B------:R-:W-:-:S04]  /*0e10*/  @!P3 IMAD.WIDE R22, R13, R9, c[0x0][0x198] ;  /* 0x000066000d16b625 */ /* 0x000fc800078e0209 */
[----:B------:R-:W-:Y:S01]  /*0e20*/  @!P0 FMUL.FTZ R25, R4, R25 ;  /* 0x0000001904198220 */ /* 0x000fe20000410000 */
[----:B------:R0:W-:Y:S01]  /*0e30*/  @!P3 STG.E.U16 [R22.64], R17 ;  /* 0x000000111600b986 */ /* 0x0001e2000c101504 */
[----:B------:R-:W-:-:S03]  /*0e40*/  @!P2 IMAD.WIDE R18, R20, R27, c[0x0][0x198] ;  /* 0x000066001412a625 */ /* 0x000fc600078e021b */
[----:B------:R-:W-:Y:S02]  /*0e50*/  @!P0 F2FP.BF16.PACK_AB R25, RZ, R25 ;  /* 0x00000019ff19823e */ /* 0x000fe400000010ff */
[----:B------:R1:W-:Y:S01]  /*0e60*/  @!P2 STG.E.U16 [R18.64], R24 ;  /* 0x000000181200a986 */ /* 0x0003e2000c101504 */
[----:B0-----:R-:W-:-:S05]  /*0e70*/  @!P0 IMAD.WIDE R16, R14, R29, c[0x0][0x198] ;  /* 0x000066000e108625 */ /* 0x001fca00078e021d */
[----:B------:R1:W-:Y:S01]  /*0e80*/  @!P0 STG.E.U16 [R16.64], R25 ;  /* 0x0000001910008986 */ /* 0x0003e2000c101504 */
[----:B------:R-:W-:Y:S01]  /*0e90*/  ISETP.NE.AND P0, PT, R15, RZ, PT ;  /* 0x000000ff0f00720c */ /* 0x000fe20003f05270 */
[----:B------:R-:W-:Y:S01]  /*0ea0*/  IMAD R14, R5, 0x8, R14 ;  /* 0x00000008050e7824 */ /* 0x000fe200078e020e */
[----:B------:R-:W-:Y:S02]  /*0eb0*/  LEA R9, R0, R11, 0x3 ;  /* 0x0000000b00097211 */ /* 0x000fe400078e18ff */
[----:B------:R-:W-:Y:S02]  /*0ec0*/  IADD3 R11, R21, R0, RZ ;  /* 0x00000000150b7210 */ /* 0x000fe40007ffe0ff */
[C---:B------:R-:W-:Y:S02]  /*0ed0*/  LEA R13, R5.reuse, R13, 0x3 ;  /* 0x0000000d050d7211 */ /* 0x040fe400078e18ff */
[----:B------:R-:W-:-:S05]  /*0ee0*/  LEA R20, R5, R20, 0x3 ;  /* 0x0000001405147211 */ /* 0x000fca00078e18ff */
[----:B-1----:R-:W-:Y:S05]  /*0ef0*/  @P0 BRA `(.L_x_26321) ;  /* 0xfffff70000000947 */ /* 0x002fea000383ffff */
[----:B------:R-:W-:Y:S02]  /*0f00*/  MOV R17, R9 ;  /* 0x0000000900117202 */ /* 0x000fe40000000f00 */
.L_x_26320:
[----:B------:R-:W-:-:S13]  /*0f10*/  ISETP.NE.AND P0, PT, R7, RZ, PT ;  /* 0x000000ff0700720c */ /* 0x000fda0003f05270 */
[----:B------:R-:W-:Y:S05]  /*0f20*/  @!P0 EXIT ;  /* 0x000000000000894d */ /* 0x000fea0003800000 */
[CC--:B------:R-:W-:Y:S02]  /*0f30*/  IADD3 R25, R17.reuse, R0.reuse, RZ ;  /* 0x0000000011197210 */ /* 0x0c0fe40007ffe0ff */
[----:B------:R-:W-:Y:S02]  /*0f40*/  ISETP.GE.AND P0, PT, R17, c[0x0][0x1a4], PT ;  /* 0x0000690011007a0c */ /* 0x000fe40003f06270 */
[C---:B------:R-:W-:Y:S02]  /*0f50*/  ISETP.GE.AND P1, PT, R25.reuse, c[0x0][0x1a4], PT ;  /* 0x0000690019007a0c */ /* 0x040fe40003f26270 */
[----:B------:R-:W-:Y:S02]  /*0f60*/  IADD3 R25, R25, R0, RZ ;  /* 0x0000000019197210 */ /* 0x000fe40007ffe0ff */
[----:B------:R-:W-:Y:S02]  /*0f70*/  IADD3 R24, R12, R5, RZ ;  /* 0x000000050c187210 */ /* 0x000fe40007ffe0ff */
[----:B------:R-:W-:-:S02]  /*0f80*/  ISETP.GE.AND P2, PT, R25, c[0x0][0x1a4], PT ;  /* 0x0000690019007a0c */ /* 0x000fc40003f46270 */
[----:B------:R-:W-:-:S03]  /*0f90*/  IADD3 R22, R24, R5, RZ ;  /* 0x0000000518167210 */ /* 0x000fc60007ffe0ff */
[----:B------:R-:W-:Y:S02]  /*0fa0*/  @!P0 MOV R23, 0x2 ;  /* 0x0000000200178802 */ /* 0x000fe40000000f00 */
[----:B------:R-:W-:-:S03]  /*0fb0*/  @!P1 IMAD.MOV.U32 R13, RZ, RZ, 0x2 ;  /* 0x00000002ff0d9424 */ /* 0x000fc600078e00ff */
[----:B------:R-:W-:-:S03]  /*0fc0*/  @!P0 IMAD.WIDE R16, R12, R23, c[0x0][0x160] ;  /* 0x000058000c108625 */ /* 0x000fc600078e0217 */
[----:B------:R-:W-:Y:S01]  /*0fd0*/  @!P2 MOV R7, 0x2 ;  /* 0x000000020007a802 */ /* 0x000fe20000000f00 */
[----:B------:R-:W-:Y:S02]  /*0fe0*/  @!P0 IMAD.WIDE R10, R12, R23, c[0x0][0x168] ;  /* 0x00005a000c0a8625 */ /* 0x000fe400078e0217 */
[----:B------:R-:W2:Y:S02]  /*0ff0*/  @!P0 LDG.E.U16.CONSTANT R16, [R16.64] ;  /* 0x0000000410108981 */ /* 0x000ea4000c1e9500 */
[----:B------:R-:W-:Y:S02]  /*1000*/  @!P1 IMAD.WIDE R8, R24, R13, c[0x0][0x168] ;  /* 0x00005a0018089625 */ /* 0x000fe400078e020d */
[----:B------:R-:W3:Y:S02]  /*1010*/  @!P0 LDG.E.U16.CONSTANT R10, [R10.64] ;  /* 0x000000040a0a8981 */ /* 0x000ee4000c1e9500 */
[CC--:B------:R-:W-:Y:S02]  /*1020*/  @!P2 IMAD.WIDE R18, R22.reuse, R7.reuse, c[0x0][0x160] ;  /* 0x000058001612a625 */ /* 0x0c0fe400078e0207 */
[----:B------:R3:W4:Y:S02]  /*1030*/  @!P1 LDG.E.U16.CONSTANT R8, [R8.64] ;  /* 0x0000000408089981 */ /* 0x000724000c1e9500 */
[----:B------:R-:W-:-:S02]  /*1040*/  @!P2 IMAD.WIDE R20, R22, R7, c[0x0][0x168] ;  /* 0x00005a001614a625 */ /* 0x000fc400078e0207 */
[----:B------:R-:W4:Y:S02]  /*1050*/  @!P2 LDG.E.U16.CONSTANT R18, [R18.64] ;  /* 0x000000041212a981 */ /* 0x000f24000c1e9500 */
[----:B------:R-:W-:Y:S02]  /*1060*/  @!P1 IMAD.WIDE R14, R24, R13, c[0x0][0x160] ;  /* 0x00005800180e9625 */ /* 0x000fe400078e020d */
[----:B------:R-:W4:Y:S04]  /*1070*/  @!P2 LDG.E.U16.CONSTANT R20, [R20.64] ;  /* 0x000000041414a981 */ /* 0x000f28000c1e9500 */
[----:B------:R0:W4:Y:S01]  /*1080*/  @!P1 LDG.E.U16.CONSTANT R14, [R14.64] ;  /* 0x000000040e0e9981 */ /* 0x000122000c1e9500 */
[----:B------:R-:W-:-:S04]  /*1090*/  IADD3 R0, R25, R0, RZ ;  /* 0x0000000019007210 */ /* 0x000fc80007ffe0ff */
[----:B------:R-:W-:Y:S01]  /*10a0*/  ISETP.GE.AND P3, PT, R0, c[0x0][0x1a4], PT ;  /* 0x0000690000007a0c */ /* 0x000fe20003f66270 */
[----:B------:R-:W-:Y:S01]  /*10b0*/  @!P1 IMAD.WIDE R24, R24, R13, c[0x0][0x198] ;  /* 0x0000660018189625 */ /* 0x000fe200078e020d */
[----:B--2---:R-:W-:Y:S02]  /*10c0*/  @!P0 PRMT R16, RZ, 0x5410, R16 ;  /* 0x00005410ff108816 */ /* 0x004fe40000000010 */
[----:B---3--:R-:W-:-:S03]  /*10d0*/  @!P0 PRMT R9, RZ, 0x5410, R10 ;  /* 0x00005410ff098816 */ /* 0x008fc6000000000a */
[C---:B-----5:R-:W-:Y:S02]  /*10e0*/  @!P0 FFMA.FTZ R17, -R3.reuse, c[0x0][0x1a0], R16 ;  /* 0x0000680003118a23 */ /* 0x060fe40000010110 */
[C---:B------:R-:W-:Y:S01]  /*10f0*/  @!P0 FADD.FTZ R16, -R2.reuse, R9 ;  /* 0x0000000902108221 */ /* 0x040fe20000010100 */
[----:B----4-:R-:W-:Y:S02]  /*1100*/  @!P1 PRMT R9, RZ, 0x5410, R8 ;  /* 0x00005410ff099816 */ /* 0x010fe40000000008 */
[----:B------:R-:W-:Y:S02]  /*1110*/  @!P2 PRMT R18, RZ, 0x5410, R18 ;  /* 0x00005410ff12a816 */ /* 0x000fe40000000012 */
[----:B0-----:R-:W-:Y:S01]  /*1120*/  @!P2 PRMT R15, RZ, 0x5410, R20 ;  /* 0x00005410ff0fa816 */ /* 0x001fe20000000014 */
[----:B------:R-:W-:Y:S01]  /*1130*/  @!P1 FADD.FTZ R10, -R2, R9 ;  /* 0x00000009020a9221 */ /* 0x000fe20000010100 */
[----:B------:R-:W-:Y:S01]  /*1140*/  @!P1 PRMT R14, RZ, 0x5410, R14 ;  /* 0x00005410ff0e9816 */ /* 0x000fe2000000000e */
[----:B------:R-:W-:-:S02]  /*1150*/  @!P2 FFMA.FTZ R9, -R3, c[0x0][0x1a0], R18 ;  /* 0x000068000309aa23 */ /* 0x000fc40000010112 */
[----:B------:R-:W-:Y:S02]  /*1160*/  @!P2 FADD.FTZ R15, -R2, R15 ;  /* 0x0000000f020fa221 */ /* 0x000fe40000010100 */
[----:B------:R-:W-:Y:S02]  /*1170*/  @!P1 FFMA.FTZ R11, -R3, c[0x0][0x1a0], R14 ;  /* 0x00006800030b9a23 */ /* 0x000fe4000001010e */
[C---:B------:R-:W-:Y:S02]  /*1180*/  @!P2 FFMA.FTZ R9, -R6.reuse, R15, R9 ;  /* 0x0000000f0609a223 */ /* 0x040fe40000010109 */
[C---:B------:R-:W-:Y:S02]  /*1190*/  @!P0 FFMA.FTZ R17, -R6.reuse, R16, R17 ;  /* 0x0000001006118223 */ /* 0x040fe40000010111 */
[----:B------:R-:W-:Y:S02]  /*11a0*/  @!P1 FFMA.FTZ R11, -R6, R10, R11 ;  /* 0x0000000a060b9223 */ /* 0x000fe4000001010b */
[----:B------:R-:W-:-:S02]  /*11b0*/  @!P2 FMUL.FTZ R9, R4, R9 ;  /* 0x000000090409a220 */ /* 0x000fc40000410000 */
[C---:B------:R-:W-:Y:S02]  /*11c0*/  @!P0 FMUL.FTZ R17, R4.reuse, R17 ;  /* 0x0000001104118220 */ /* 0x040fe40000410000 */
[----:B------:R-:W-:Y:S01]  /*11d0*/  @!P1 FMUL.FTZ R11, R4, R11 ;  /* 0x0000000b040b9220 */ /* 0x000fe20000410000 */
[----:B------:R-:W-:Y:S01]  /*11e0*/  @!P2 F2FP.BF16.PACK_AB R14, RZ, R9 ;  /* 0x00000009ff0ea23e */ /* 0x000fe200000010ff */
[----:B------:R-:W-:Y:S01]  /*11f0*/  @!P0 IMAD.WIDE R8, R12, R23, c[0x0][0x198] ;  /* 0x000066000c088625 */ /* 0x000fe200078e0217 */
[----:B------:R-:W-:Y:S02]  /*1200*/  @!P0 F2FP.BF16.PACK_AB R17, RZ, R17 ;  /* 0x00000011ff11823e */ /* 0x000fe400000010ff */
[----:B------:R-:W-:Y:S01]  /*1210*/  @!P1 F2FP.BF16.PACK_AB R0, RZ, R11 ;  /* 0x0000000bff00923e */ /* 0x000fe200000010ff */
[C---:B------:R-:W-:Y:S02]  /*1220*/  @!P2 IMAD.WIDE R10, R22.reuse, R7, c[0x0][0x198] ;  /* 0x00006600160aa625 */ /* 0x040fe400078e0207 */
[----:B------:R0:W-:Y:S04]  /*1230*/  @!P0 STG.E.U16 [R8.64], R17 ;  /* 0x0000001108008986 */ /* 0x0001e8000c101504 */
[----:B------:R0:W-:Y:S01]  /*1240*/  @!P1 STG.E.U16 [R24.64], R0 ;  /* 0x0000000018009986 */ /* 0x0001e2000c101504 */
[----:B------:R-:W-:-:S03]  /*1250*/  IADD3 R22, R22, R5, RZ ;  /* 0x0000000516167210 */ /* 0x000fc60007ffe0ff */
[----:B------:R0:W-:Y:S01]  /*1260*/  @!P2 STG.E.U16 [R10.64], R14 ;  /* 0x0000000e0a00a986 */ /* 0x0001e2000c101504 */
[----:B------:R-:W-:Y:S05]  /*1270*/  @P3 EXIT ;  /* 0x000000000000394d */ /* 0x000fea0003800000 */
[----:B------:R-:W-:-:S10]  /*1280*/  HFMA2.MMA R7, -RZ, RZ, 0, 1.1920928955078125e-07 ;  /* 0x00000002ff077435 */ /* 0x000fd400000001ff */
[----:B0-----:R-:W-:-:S04]  /*1290*/  IMAD.WIDE R8, R22, R7, c[0x0][0x160] ;  /* 0x0000580016087625 */ /* 0x001fc800078e0207 */
[----:B------:R-:W-:Y:S02]  /*12a0*/  IMAD.WIDE R10, R22, R7, c[0x0][0x168] ;  /* 0x00005a00160a7625 */ /* 0x000fe400078e0207 */
[----:B------:R-:W2:Y:S04]  /*12b0*/  LDG.E.U16.CONSTANT R8, [R8.64] ;  /* 0x0000000408087981 */ /* 0x000ea8000c1e9500 */
[----:B------:R-:W3:Y:S01]  /*12c0*/  LDG.E.U16.CONSTANT R10, [R10.64] ;  /* 0x000000040a0a7981 */ /* 0x000ee2000c1e9500 */
[----:B--2---:R-:W-:Y:S02]  /*12d0*/  PRMT R8, RZ, 0x5410, R8 ;  /* 0x00005410ff087816 */ /* 0x004fe40000000008 */
[----:B---3--:R-:W-:-:S03]  /*12e0*/  PRMT R5, RZ, 0x5410, R10 ;  /* 0x00005410ff057816 */ /* 0x008fc6000000000a */
[----:B------:R-:W-:Y:S02]  /*12f0*/  FFMA.FTZ R3, -R3, c[0x0][0x1a0], R8 ;  /* 0x0000680003037a23 */ /* 0x000fe40000010108 */
[----:B------:R-:W-:-:S04]  /*1300*/  FADD.FTZ R5, -R2, R5 ;  /* 0x0000000502057221 */ /* 0x000fc80000010100 */
[----:B------:R-:W-:-:S04]  /*1310*/  FFMA.FTZ R3, -R6, R5, R3 ;  /* 0x0000000506037223 */ /* 0x000fc80000010103 */
[----:B------:R-:W-:-:S05]  /*1320*/  FMUL.FTZ R3, R4, R3 ;  /* 0x0000000304037220 */ /* 0x000fca0000410000 */
[----:B------:R-:W-:Y:S01]  /*1330*/  F2FP.BF16.PACK_AB R0, RZ, R3 ;  /* 0x00000003ff00723e */ /* 0x000fe200000010ff */
[----:B------:R-:W-:-:S05]  /*1340*/  IMAD.WIDE R2, R22, R7, c[0x0][0x198] ;  /* 0x0000660016027625 */ /* 0x000fca00078e0207 */
[----:B------:R-:W-:Y:S01]  /*1350*/  STG.E.U16 [R2.64], R0 ;  /* 0x0000000002007986 */ /* 0x000fe2000c101504 */
[----:B------:R-:W-:Y:S05]  /*1360*/  EXIT ;  /* 0x000000000000794d */ /* 0x000fea0003800000 */
.L_x_26322:
        /* <DEDUP_REMOVED lines=9> */
.L_x_26898:


//--------------------- .text._ZN2at6native46batch_norm_backward_elemt_channels_last_kernelILi4EN3c108BFloat16EffEEvPKT0_S6_PKT1_S9_PKT2_S9_S9_PS4_S7_ii --------------------------
	.section	.text._ZN2at6native46batch_norm_backward_elemt_channels_last_kernelILi4EN3c108BFloat16EffEEvPKT0_S6_PKT1_S9_PKT2_S9_S9_PS4_S7_ii,"ax",@progbits
	.sectioninfo	@"SHI_REGISTERS=32"
	.align	128
        .global         _ZN2at6native46batch_norm_backward_elemt_channels_last_kernelILi4EN3c108BFloat16EffEEvPKT0_S6_PKT1_S9_PKT2_S9_S9_PS4_S7_ii
        .type           _ZN2at6native46batch_norm_backward_elemt_channels_last_kernelILi4EN3c108BFloat16EffEEvPKT0_S6_PKT1_S9_PKT2_S9_S9_PS4_S7_ii,@function
        .size           _ZN2at6native46batch_norm_backward_elemt_channels_last_kernelILi4EN3c108BFloat16EffEEvPKT0_S6_PKT1_S9_PKT2_S9_S9_PS4_S7_ii,(.L_x_26899 - _ZN2at6native46batch_norm_backward_elemt_channels_last_kernelILi4EN3c108BFloat16EffEEvPKT0_S6_PKT1_S9_PKT2_S9_S9_PS4_S7_ii)
        .other          _ZN2at6native46batch_norm_backward_elemt_channels_last_kernelILi4EN3c108BFloat16EffEEvPKT0_S6_PKT1_S9_PKT2_S9_S9_PS4_S7_ii,@"STO_CUDA_ENTRY STV_DEFAULT"
_ZN2at6native46batch_norm_backward_elemt_channels_last_kernelILi4EN3c108BFloat16EffEEvPKT0_S6_PKT1_S9_PKT2_S9_S9_PS4_S7_ii:
.text._ZN2at6native46batch_norm_backward_elemt_channels_last_kernelILi4EN3c108BFloat16EffEEvPKT0_S6_PKT1_S9_PKT2_S9_S9_PS4_S7_ii:
        /* <DEDUP_REMOVED lines=33> */
[----:B------:R-:W-:Y:S01]  /*0210*/  IMAD R2, R16, R7, R12 ;  /* 0x0000000710027224 */ /* 0x000fe200078e020c */
[----:B------:R-:W-:-:S04]  /*0220*/  SHF.R.S32.HI R7, RZ, 0x1f, R10 ;  /* 0x0000001fff077819 */ /* 0x000fc8000001140a */
[----:B------:R-:W-:-:S13]  /*0230*/  ISETP.GT.U32.AND P0, PT, R11, R2, PT ;  /* 0x000000020b00720c */ /* 0x000fda0003f04070 */
[-C--:B------:R-:W-:Y:S02]  /*0240*/  @!P0 IADD3 R2, R2, -R11.reuse, RZ ;  /* 0x8000000b02028210 */ /* 0x080fe40007ffe0ff */
[----:B------:R-:W-:Y:S02]  /*0250*/  @!P0 IADD3 R16, R16, 0x1, RZ ;  /* 0x0000000110108810 */ /* 0x000fe40007ffe0ff */
[----:B------:R-:W-:Y:S01]  /*0260*/  ISETP.GE.U32.AND P3, PT, R2, R11, PT ;  /* 0x0000000b0200720c */ /* 0x000fe20003f66070 */
[----:B------:R-:W-:Y:S01]  /*0270*/  HFMA2.MMA R18, -RZ, RZ, 1.875, 0 ;  /* 0x3f800000ff127435 */ /* 0x000fe200000001ff */
[----:B------:R-:W-:Y:S01]  /*0280*/  ISETP.NE.U32.AND P0, PT, RZ, c[0x0][0x180], PT ;  /* 0x00006000ff007a0c */ /* 0x000fe20003f05070 */
[----:B------:R-:W-:-:S03]  /*0290*/  IMAD.MOV.U32 R11, RZ, RZ, 0x4 ;  /* 0x00000004ff0b7424 */ /* 0x000fc600078e00ff */
[----:B------:R-:W-:Y:S01]  /*02a0*/  ISETP.NE.AND.EX P0, PT, RZ, c[0x0][0x184], PT, P0 ;  /* 0x00006100ff007a0c */ /* 0x000fe20003f05300 */
[----:B------:R-:W-:-:S06]  /*02b0*/  IMAD.WIDE R2, R10, R11, c[0x0][0x178] ;  /* 0x00005e000a027625 */ /* 0x000fcc00078e020b */
[----:B------:R-:W-:-:S04]  /*02c0*/  @P3 IADD3 R16, R16, 0x1, RZ ;  /* 0x0000000110103810 */ /* 0x000fc80007ffe0ff */
[----:B------:R-:W-:Y:S02]  /*02d0*/  @!P1 IADD3 R16, -R16, RZ, RZ ;  /* 0x000000ff10109210 */ /* 0x000fe40007ffe1ff */
[----:B------:R-:W-:Y:S02]  /*02e0*/  @!P2 LOP3.LUT R16, RZ, R5, RZ, 0x33, !PT ;  /* 0x00000005ff10a212 */ /* 0x000fe400078e33ff */
[C---:B------:R-:W-:Y:S01]  /*02f0*/  LEA R12, P1, R10.reuse, c[0x0][0x190], 0x2 ;  /* 0x000064000a0c7a11 */ /* 0x040fe200078210ff */
[----:B------:R0:W5:Y:S01]  /*0300*/  LDG.E.CONSTANT R5, [R2.64] ;  /* 0x0000000402057981 */ /* 0x000162000c1e9900 */
[C---:B------:R-:W-:Y:S02]  /*0310*/  @P0 LEA R6, P2, R10.reuse, c[0x0][0x180], 0x2 ;  /* 0x000060000a060a11 */ /* 0x040fe400078410ff */
[C-C-:B------:R-:W-:Y:S02]  /*0320*/  LEA.HI.X R13, R10.reuse, c[0x0][0x194], R7.reuse, 0x2, P1 ;  /* 0x000065000a0d7a11 */ /* 0x140fe400008f1407 */
[----:B------:R-:W-:-:S02]  /*0330*/  @P0 LEA.HI.X R7, R10, c[0x0][0x184], R7, 0x2, P2 ;  /* 0x000061000a070a11 */ /* 0x000fc400010f1407 */
[----:B------:R-:W-:Y:S01]  /*0340*/  ISETP.GE.AND P1, PT, R16, RZ, PT ;  /* 0x000000ff1000720c */ /* 0x000fe20003f26270 */
[----:B------:R0:W5:Y:S04]  /*0350*/  LDG.E.CONSTANT R17, [R12.64] ;  /* 0x000000040c117981 */ /* 0x000168000c1e9900 */
[----:B------:R0:W5:Y:S08]  /*0360*/  @P0 LDG.E.CONSTANT R18, [R6.64] ;  /* 0x0000000406120981 */ /* 0x000170000c1e9900 */
[----:B------:R-:W-:Y:S05]  /*0370*/  @!P1 EXIT ;  /* 0x000000000000994d */ /* 0x000fea0003800000 */
[----:B------:R-:W-:-:S04]  /*0380*/  IMAD.WIDE R14, R10, R11, c[0x0][0x188] ;  /* 0x000062000a0e7625 */ /* 0x000fc800078e020b */
[----:B0-----:R-:W-:Y:S01]  /*0390*/  IMAD.WIDE R12, R10, R11, c[0x0][0x170] ;  /* 0x00005c000a0c7625 */ /* 0x001fe200078e020b */
[----:B------:R0:W5:Y:S01]  /*03a0*/  LDG.E.CONSTANT R3, [R14.64] ;  /* 0x000000040e037981 */ /* 0x000162000c1e9900 */
[C---:B------:R-:W-:Y:S02]  /*03b0*/  ISETP.NE.AND P0, PT, R16.reuse, RZ, PT ;  /* 0x000000ff1000720c */ /* 0x040fe40003f05270 */
[----:B-----5:R-:W-:Y:S01]  /*03c0*/  FMUL.FTZ R6, R5, R5 ;  /* 0x0000000505067220 */ /* 0x020fe20000410000 */
[----:B------:R-:W-:Y:S01]  /*03d0*/  IADD3 R7, R16, 0x1, RZ ;  /* 0x0000000110077810 */ /* 0x000fe20007ffe0ff */
[----:B------:R1:W5:Y:S02]  /*03e0*/  LDG.E.CONSTANT R2, [R12.64] ;  /* 0x000000040c027981 */ /* 0x000364000c1e9900 */
[----:B------:R-:W-:Y:S01]  /*03f0*/  FMUL.FTZ R6, R17, R6 ;  /* 0x0000000611067220 */ /* 0x000fe20000410000 */
[----:B------:R-:W-:Y:S01]  /*0400*/  MOV R17, R4 ;  /* 0x0000000400117202 */ /* 0x000fe20000000f00 */
[----:B------:R-:W-:Y:S01]  /*0410*/  FMUL.FTZ R4, R5, R18 ;  /* 0x0000001205047220 */ /* 0x000fe20000410000 */
[----:B------:R-:W-:Y:S01]  /*0420*/  LOP3.LUT R7, R7, 0x1, RZ, 0xc0, !PT ;  /* 0x0000000107077812 */ /* 0x000fe200078ec0ff */
[----:B------:R-:W-:-:S02]  /*0430*/  IMAD R5, R0, c[0x0][0x1a8], RZ ;  /* 0x00006a0000057a24 */ /* 0x000fc400078e02ff */
[----:B------:R-:W-:Y:S02]  /*0440*/  FMUL.FTZ R6, R6, c[0x0][0x1a0] ;  /* 0x0000680006067a20 */ /* 0x000fe40000410000 */
[----:B-1----:R-:W-:Y:S01]  /*0450*/  IMAD R12, R17, c[0x0][0x1a8], R10 ;  /* 0x00006a00110c7a24 */ /* 0x002fe200078e020a */
[----:B------:R-:W-:Y:S05]  /*0460*/  @!P0 BRA `(.L_x_26323) ;  /* 0x00000a9000008947 */ /* 0x000fea0003800000 */
[----:B0-----:R-:W-:Y:S01]  /*0470*/  MOV R14, c[0x0][0x10] ;  /* 0x00000400000e7a02 */ /* 0x001fe20000000f00 */
        /* <DEDUP_REMOVED lines=23> */
.L_x_26324:
        /* <DEDUP_REMOVED lines=11> */
[----:B------:R-:W-:Y:S02]  /*06a0*/  @!P0 FFMA.FTZ R9, -R3, c[0x0][0x1a0], R18 ;  /* 0x0000680003098a23 */ /* 0x000fe40000010112 */
[----:B-----5:R-:W-:-:S04]  /*06b0*/  @!P0 FADD.FTZ R21, -R2, R17 ;  /* 0x0000001102158221 */ /* 0x020fc80000010100 */
        /* <DEDUP_REMOVED lines=132> */
.L_x_26323:
[----:B0-----:R-:W-:-:S13]  /*0f00*/  ISETP.NE.AND P0, PT, R7, RZ, PT ;  /* 0x000000ff0700720c */ /* 0x001fda0003f05270 */
        /* <DEDUP_REMOVED lines=28> */
[C---:B------:R-:W-:Y:S02]  /*10d0*/  @!P0 FFMA.FTZ R17, -R3.reuse, c[0x0][0x1a0], R16 ;  /* 0x0000680003118a23 */ /* 0x040fe40000010110 */
[C---:B-----5:R-:W-:Y:S01]  /*10e0*/  @!P0 FADD.FTZ R16, -R2.reuse, R9 ;  /* 0x0000000902108221 */ /* 0x060fe20000010100 */
        /* <DEDUP_REMOVED lines=39> */
.L_x_26325:
        /* <DEDUP_REMOVED lines=10> */
.L_x_26899:


//--------------------- .text._ZN2at6native46batch_norm_backward_elemt_channels_last_kernelILi4EN3c104HalfEfS3_EEvPKT0_S6_PKT1_S9_PKT2_S9_S9_PS4_S7_ii --------------------------
	.section	.text._ZN2at6native46batch_norm_backward_elemt_channels_last_kernelILi4EN3c104HalfEfS3_EEvPKT0_S6_PKT1_S9_PKT2_S9_S9_PS4_S7_ii,"ax",@progbits
	.sectioninfo	@"SHI_REGISTERS=32"
	.align	128
        .global         _ZN2at6native46batch_norm_backward_elemt_channels_last_kernelILi4EN3c104HalfEfS3_EEvPKT0_S6_PKT1_S9_PKT2_S9_S9_PS4_S7_ii
        .type           _ZN2at6native46batch_norm_backward_elemt_channels_last_kernelILi4EN3c104HalfEfS3_EEvPKT0_S6_PKT1_S9_PKT2_S9_S9_PS4_S7_ii,@function
        .size           _ZN2at6native46batch_norm_backward_elemt_channels_last_kernelILi4EN3c104HalfEfS3_EEvPKT0_S6_PKT1_S9_PKT2_S9_S9_PS4_S7_ii,(.L_x_26900 - _ZN2at6native46batch_norm_backward_elemt_channels_last_kernelILi4EN3c104HalfEfS3_EEvPKT0_S6_PKT1_S9_PKT2_S9_S9_PS4_S7_ii)
        .other          _ZN2at6native46batch_norm_backward_elemt_channels_last_kernelILi4EN3c104HalfEfS3_EEvPKT0_S6_PKT1_S9_PKT2_S9_S9_PS4_S7_ii,@"STO_CUDA_ENTRY STV_DEFAULT"
_ZN2at6native46batch_norm_backward_elemt_channels_last_kernelILi4EN3c104HalfEfS3_EEvPKT0_S6_PKT1_S9_PKT2_S9_S9_PS4_S7_ii:
.text._ZN2at6native46batch_norm_backward_elemt_channels_last_kernelILi4EN3c104HalfEfS3_EEvPKT0_S6_PKT1_S9_PKT2_S9_S9_PS4_S7_ii:
        /* <DEDUP_REMOVED lines=29> */
[----:B------:R-:W-:Y:S01]  /*01d0*/  IMAD R13, R12, R11, RZ ;  /* 0x0000000b0c0d7224 */ /* 0x000fe200078e02ff */
[----:B------:R-:W-:-:S03]  /*01e0*/  MOV R12, R14 ;  /* 0x0000000e000c7202 */ /* 0x000fc60000000f00 */
[----:B------:R-:W-:-:S06]  /*01f0*/  IMAD.HI.U32 R3, R3, R13, R2 ;  /* 0x0000000d03037227 */ /* 0x000fcc00078e0002 */
[----:B------:R-:W-:-:S04]  /*0200*/  IMAD.HI.U32 R18, R3, R12, RZ ;  /* 0x0000000c03127227 */ /* 0x000fc800078e00ff */
[----:B------:R-:W-:-:S05]  /*0210*/  IMAD R2, R18, R7, R12 ;  /* 0x0000000712027224 */ /* 0x000fca00078e020c */
[----:B------:R-:W-:-:S13]  /*0220*/  ISETP.GT.U32.AND P0, PT, R11, R2, PT ;  /* 0x000000020b00720c */ /* 0x000fda0003f04070 */
[-C--:B------:R-:W-:Y:S02]  /*0230*/  @!P0 IADD3 R2, R2, -R11.reuse, RZ ;  /* 0x8000000b02028210 */ /* 0x080fe40007ffe0ff */
[----:B------:R-:W-:Y:S02]  /*0240*/  @!P0 IADD3 R18, R18, 0x1, RZ ;  /* 0x0000000112128810 */ /* 0x000fe40007ffe0ff */
[----:B------:R-:W-:Y:S02]  /*0250*/  ISETP.GE.U32.AND P3, PT, R2, R11, PT ;  /* 0x0000000b0200720c */ /* 0x000fe40003f66070 */
[----:B------:R-:W-:Y:S02]  /*0260*/  ISETP.NE.U32.AND P0, PT, RZ, c[0x0][0x180], PT ;  /* 0x00006000ff007a0c */ /* 0x000fe40003f05070 */
[----:B------:R-:W-:Y:S02]  /*0270*/  MOV R11, 0x4 ;  /* 0x00000004000b7802 */ /* 0x000fe40000000f00 */
[----:B------:R-:W-:-:S03]  /*0280*/  ISETP.NE.AND.EX P0, PT, RZ, c[0x0][0x184], PT, P0 ;  /* 0x00006100ff007a0c */ /* 0x000fc60003f05300 */
[----:B------:R-:W-:-:S04]  /*0290*/  IMAD.WIDE R2, R10, R11, c[0x0][0x178] ;  /* 0x00005e000a027625 */ /* 0x000fc800078e020b */
        /* <DEDUP_REMOVED lines=14> */
[----:B-----5:R-:W-:Y:S01]  /*0380*/  @P0 HADD2.F32 R14, -RZ, R15.H0_H0 ;  /* 0x2000000fff0e0230 */ /* 0x020fe20000004100 */
[----:B------:R-:W-:Y:S01]  /*0390*/  ISETP.NE.AND P0, PT, R18, RZ, PT ;  /* 0x000000ff1200720c */ /* 0x000fe20003f05270 */
[----:B------:R-:W-:-:S02]  /*03a0*/  FMUL.FTZ R17, R5, R5 ;  /* 0x0000000505117220 */ /* 0x000fc40000410000 */
[----:B0-----:R-:W-:Y:S01]  /*03b0*/  IMAD.WIDE R6, R10, R11, c[0x0][0x170] ;  /* 0x00005c000a067625 */ /* 0x001fe200078e020b */
[----:B------:R-:W-:-:S03]  /*03c0*/  IADD3 R15, R18, 0x1, RZ ;  /* 0x00000001120f7810 */ /* 0x000fc60007ffe0ff */
[----:B------:R-:W-:Y:S01]  /*03d0*/  IMAD.WIDE R12, R10, R11, c[0x0][0x188] ;  /* 0x000062000a0c7625 */ /* 0x000fe200078e020b */
[----:B------:R0:W5:Y:S03]  /*03e0*/  LDG.E.CONSTANT R2, [R6.64] ;  /* 0x0000000406027981 */ /* 0x000166000c1e9900 */
[----:B------:R-:W-:Y:S01]  /*03f0*/  FMUL.FTZ R16, R16, R17 ;  /* 0x0000001110107220 */ /* 0x000fe20000410000 */
[----:B------:R-:W-:Y:S01]  /*0400*/  MOV R17, R4 ;  /* 0x0000000400117202 */ /* 0x000fe20000000f00 */
[----:B------:R1:W5:Y:S01]  /*0410*/  LDG.E.CONSTANT R3, [R12.64] ;  /* 0x000000040c037981 */ /* 0x000362000c1e9900 */
[----:B------:R-:W-:Y:S02]  /*0420*/  FMUL.FTZ R4, R5, R14 ;  /* 0x0000000e05047220 */ /* 0x000fe40000410000 */
        /* <DEDUP_REMOVED lines=29> */
.L_x_26327:
[----:B------:R-:W-:-:S13]  /*0600*/  ISETP.GE.AND P0, PT, R11, c[0x0][0x1a4], PT ;  /* 0x000069000b007a0c */ /* 0x000fda0003f06270 */
[----:B------:R-:W-:-:S05]  /*0610*/  @!P0 MOV R23, 0x2 ;  /* 0x0000000200178802 */ /* 0x000fca0000000f00 */
[----:B------:R-:W-:-:S04]  /*0620*/  @!P0 IMAD.WIDE R20, R12, R23, c[0x0][0x160] ;  /* 0x000058000c148625 */ /* 0x000fc800078e0217 */
[----:B------:R-:W-:Y:S02]  /*0630*/  @!P0 IMAD.WIDE R18, R12, R23, c[0x0][0x168] ;  /* 0x00005a000c128625 */ /* 0x000fe400078e0217 */
[----:B------:R-:W2:Y:S04]  /*0640*/  @!P0 LDG.E.U16.CONSTANT R20, [R20.64] ;  /* 0x0000000414148981 */ /* 0x000ea8000c1e9500 */
[----:B------:R-:W3:Y:S01]  /*0650*/  @!P0 LDG.E.U16.CONSTANT R18, [R18.64] ;  /* 0x0000000412128981 */ /* 0x000ee2000c1e9500 */
[----:B------:R-:W-:-:S04]  /*0660*/  IADD3 R27, R11, R0, RZ ;  /* 0x000000000b1b7210 */ /* 0x000fc80007ffe0ff */
[----:B------:R-:W-:-:S13]  /*0670*/  ISETP.GE.AND P2, PT, R27, c[0x0][0x1a4], PT ;  /* 0x000069001b007a0c */ /* 0x000fda0003f46270 */
[----:B------:R-:W-:Y:S01]  /*0680*/  @!P2 MOV R29, 0x2 ;  /* 0x00000002001da802 */ /* 0x000fe20000000f00 */
[----:B--2---:R-:W-:Y:S02]  /*0690*/  @!P0 HADD2.F32 R22, -RZ, R20.H0_H0 ;  /* 0x20000014ff168230 */ /* 0x004fe40000004100 */
[----:B---3--:R-:W-:-:S03]  /*06a0*/  @!P0 HADD2.F32 R25, -RZ, R18.H0_H0 ;  /* 0x20000012ff198230 */ /* 0x008fc60000004100 */
[----:B-----5:R-:W-:Y:S02]  /*06b0*/  @!P0 FFMA.FTZ R17, -R3, c[0x0][0x1a0], R22 ;  /* 0x0000680003118a23 */ /* 0x020fe40000010116 */
[----:B------:R-:W-:-:S04]  /*06c0*/  @!P0 IMAD.WIDE R18, R12, R23, c[0x0][0x198] ;  /* 0x000066000c128625 */ /* 0x000fc800078e0217 */
[----:B------:R-:W-:Y:S02]  /*06d0*/  @!P0 FADD.FTZ R25, -R2, R25 ;  /* 0x0000001902198221 */ /* 0x000fe40000010100 */
[----:B------:R-:W-:-:S04]  /*06e0*/  @!P2 IMAD.WIDE R22, R8, R29, c[0x0][0x168] ;  /* 0x00005a000816a625 */ /* 0x000fc800078e021d */
[----:B------:R-:W-:Y:S01]  /*06f0*/  @!P0 FFMA.FTZ R25, -R6, R25, R17 ;  /* 0x0000001906198223 */ /* 0x000fe20000010111 */
[----:B------:R-:W-:Y:S01]  /*0700*/  IADD3 R17, R27, R0, RZ ;  /* 0x000000001b117210 */ /* 0x000fe20007ffe0ff */
[----:B------:R0:W2:Y:S02]  /*0710*/  @!P2 LDG.E.U16.CONSTANT R22, [R22.64] ;  /* 0x000000041616a981 */ /* 0x0000a4000c1e9500 */
[----:B------:R-:W-:Y:S01]  /*0720*/  @!P0 FMUL.FTZ R25, R4, R25 ;  /* 0x0000001904198220 */ /* 0x000fe20000410000 */
[----:B------:R-:W-:-:S04]  /*0730*/  ISETP.GE.AND P3, PT, R17, c[0x0][0x1a4], PT ;  /* 0x0000690011007a0c */ /* 0x000fc80003f66270 */
[----:B------:R-:W-:-:S04]  /*0740*/  @!P0 F2FP.PACK_AB R25, RZ, R25 ;  /* 0x00000019ff19823e */ /* 0x000fc800000000ff */
[----:B------:R-:W-:Y:S01]  /*0750*/  PRMT R21, R25, 0x7610, R21 ;  /* 0x0000761019157816 */ /* 0x000fe20000000015 */
[----:B------:R-:W-:-:S04]  /*0760*/  @!P2 IMAD.WIDE R24, R8, R29, c[0x0][0x160] ;  /* 0x000058000818a625 */ /* 0x000fc800078e021d */
[----:B------:R-:W-:Y:S01]  /*0770*/  @!P3 MOV R27, 0x2 ;  /* 0x00000002001bb802 */ /* 0x000fe20000000f00 */
[----:B------:R1:W-:Y:S04]  /*0780*/  @!P0 STG.E.U16 [R18.64], R21 ;  /* 0x0000001512008986 */ /* 0x0003e8000c101504 */
[----:B------:R3:W4:Y:S01]  /*0790*/  @!P2 LDG.E.U16.CONSTANT R24, [R24.64] ;  /* 0x000000041818a981 */ /* 0x000722000c1e9500 */
[----:B-1----:R-:W-:-:S04]  /*07a0*/  @!P3 IMAD.WIDE R20, R10, R27, c[0x0][0x160] ;  /* 0x000058000a14b625 */ /* 0x002fc800078e021b */
[----:B------:R-:W-:Y:S02]  /*07b0*/  @!P3 IMAD.WIDE R18, R10, R27, c[0x0][0x168] ;  /* 0x00005a000a12b625 */ /* 0x000fe400078e021b */
[----:B------:R2:W4:Y:S04]  /*07c0*/  @!P3 LDG.E.U16.CONSTANT R20, [R20.64] ;  /* 0x000000041414b981 */ /* 0x000528000c1e9500 */
[----:B0-----:R-:W4:Y:S01]  /*07d0*/  @!P3 LDG.E.U16.CONSTANT R23, [R18.64] ;  /* 0x000000041217b981 */ /* 0x001f22000c1e9500 */
[----:B------:R-:W-:-:S04]  /*07e0*/  IADD3 R17, R17, R0, RZ ;  /* 0x0000000011117210 */ /* 0x000fc80007ffe0ff */
[C---:B------:R-:W-:Y:S02]  /*07f0*/  ISETP.GE.AND P1, PT, R17.reuse, c[0x0][0x1a4], PT ;  /* 0x0000690011007a0c */ /* 0x040fe40003f26270 */
[----:B------:R-:W-:-:S04]  /*0800*/  IADD3 R17, R17, R0, RZ ;  /* 0x0000000011117210 */ /* 0x000fc80007ffe0ff */
[----:B------:R-:W-:Y:S01]  /*0810*/  ISETP.GE.AND P0, PT, R17, c[0x0][0x1a4], PT ;  /* 0x0000690011007a0c */ /* 0x000fe20003f06270 */
[----:B--2---:R-:W-:-:S05]  /*0820*/  @!P2 HADD2.F32 R21, -RZ, R22.H0_H0 ;  /* 0x20000016ff15a230 */ /* 0x004fca0000004100 */
[----:B---3--:R-:W-:Y:S01]  /*0830*/  @!P2 FADD.FTZ R25, -R2, R21 ;  /* 0x000000150219a221 */ /* 0x008fe20000010100 */
[----:B----4-:R-:W-:-:S05]  /*0840*/  @!P2 HADD2.F32 R26, -RZ, R24.H0_H0 ;  /* 0x20000018ff1aa230 */ /* 0x010fca0000004100 */
[----:B------:R-:W-:-:S04]  /*0850*/  @!P2 FFMA.FTZ R26, -R3, c[0x0][0x1a0], R26 ;  /* 0x00006800031aaa23 */ /* 0x000fc8000001011a */
[----:B------:R-:W-:Y:S01]  /*0860*/  @!P2 FFMA.FTZ R25, -R6, R25, R26 ;  /* 0x000000190619a223 */ /* 0x000fe2000001011a */
[----:B------:R-:W-:Y:S02]  /*0870*/  @!P3 HADD2.F32 R20, -RZ, R20.H0_H0 ;  /* 0x20000014ff14b230 */ /* 0x000fe40000004100 */
[----:B------:R-:W-:-:S03]  /*0880*/  @!P3 HADD2.F32 R19, -RZ, R23.H0_H0 ;  /* 0x20000017ff13b230 */ /* 0x000fc60000004100 */
[----:B------:R-:W-:Y:S02]  /*0890*/  @!P3 FFMA.FTZ R23, -R3, c[0x0][0x1a0], R20 ;  /* 0x000068000317ba23 */ /* 0x000fe40000010114 */
[----:B------:R-:W-:Y:S02]  /*08a0*/  @!P3 FADD.FTZ R22, -R2, R19 ;  /* 0x000000130216b221 */ /* 0x000fe40000010100 */
[----:B------:R-:W-:Y:S02]  /*08b0*/  @!P2 FMUL.FTZ R25, R4, R25 ;  /* 0x000000190419a220 */ /* 0x000fe40000410000 */
[----:B------:R-:W-:-:S03]  /*08c0*/  @!P3 FFMA.FTZ R23, -R6, R22, R23 ;  /* 0x000000160617b223 */ /* 0x000fc60000010117 */
[----:B------:R-:W-:Y:S01]  /*08d0*/  @!P2 F2FP.PACK_AB R25, RZ, R25 ;  /* 0x00000019ff19a23e */ /* 0x000fe200000000ff */
[----:B------:R-:W-:Y:S02]  /*08e0*/  @!P3 FMUL.FTZ R23, R4, R23 ;  /* 0x000000170417b220 */ /* 0x000fe40000410000 */
[----:B------:R-:W-:Y:S01]  /*08f0*/  @!P2 IMAD.WIDE R20, R8, R29, c[0x0][0x198] ;  /* 0x000066000814a625 */ /* 0x000fe200078e021d */
[----:B------:R-:W-:Y:S02]  /*0900*/  PRMT R29, R25, 0x7610, R29 ;  /* 0x00007610191d7816 */ /* 0x000fe4000000001d */
[----:B------:R-:W-:Y:S01]  /*0910*/  @!P3 F2FP.PACK_AB R23, RZ, R23 ;  /* 0x00000017ff17b23e */ /* 0x000fe200000000ff */
[----:B------:R-:W-:Y:S01]  /*0920*/  @!P3 IMAD.WIDE R18, R10, R27, c[0x0][0x198] ;  /* 0x000066000a12b625 */ /* 0x000fe200078e021b */
[----:B------:R-:W-:Y:S01]  /*0930*/  @!P1 MOV R26, 0x2 ;  /* 0x00000002001a9802 */ /* 0x000fe20000000f00 */
[----:B------:R-:W-:Y:S01]  /*0940*/  @!P2 STG.E.U16 [R20.64], R29 ;  /* 0x0000001d1400a986 */ /* 0x000fe2000c101504 */
[----:B------:R-:W-:-:S03]  /*0950*/  @!P0 MOV R27, 0x2 ;  /* 0x00000002001b8802 */ /* 0x000fc60000000f00 */
[----:B------:R0:W-:Y:S01]  /*0960*/  @!P3 STG.E.U16 [R18.64], R23 ;  /* 0x000000171200b986 */ /* 0x0001e2000c101504 */
[----:B------:R-:W-:-:S06]  /*0970*/  @!P1 IMAD.WIDE R24, R9, R26, c[0x0][0x160] ;  /* 0x0000580009189625 */ /* 0x000fcc00078e021a */
[----:B------:R1:W2:Y:S01]  /*0980*/  @!P1 LDG.E.U16.CONSTANT R24, [R24.64] ;  /* 0x0000000418189981 */ /* 0x0002a2000c1e9500 */
[----:B0-----:R-:W-:-:S04]  /*0990*/  @!P1 IMAD.WIDE R22, R9, R26, c[0x0][0x168] ;  /* 0x00005a0009169625 */ /* 0x001fc800078e021a */
[CC--:B------:R-:W-:Y:S02]  /*09a0*/  @!P0 IMAD.WIDE R20, R28.reuse, R27.reuse, c[0x0][0x160] ;  /* 0x000058001c148625 */ /* 0x0c0fe400078e021b */
[----:B------:R0:W3:Y:S02]  /*09b0*/  @!P1 LDG.E.U16.CONSTANT R22, [R22.64] ;  /* 0x0000000416169981 */ /* 0x0000e4000c1e9500 */
[----:B------:R-:W-:-:S05]  /*09c0*/  @!P0 IMAD.WIDE R18, R28, R27, c[0x0][0x168] ;  /* 0x00005a001c128625 */ /* 0x000fca00078e021b */
[----:B-1----:R-:W4:Y:S04]  /*09d0*/  @!P0 LDG.E.U16.CONSTANT R25, [R18.64] ;  /* 0x0000000412198981 */ /* 0x002f28000c1e9500 */
[----:B0-----:R3:W4:Y:S01]  /*09e0*/  @!P0 LDG.E.U16.CONSTANT R23, [R20.64] ;  /* 0x0000000414178981 */ /* 0x001722000c1e9500 */
[----:B------:R-:W-:-:S04]  /*09f0*/  IADD3 R17, R17, R0, RZ ;  /* 0x0000000011117210 */ /* 0x000fc80007ffe0ff */
[C---:B------:R-:W-:Y:S02]  /*0a00*/  ISETP.GE.AND P3, PT, R17.reuse, c[0x0][0x1a4], PT ;  /* 0x0000690011007a0c */ /* 0x040fe40003f66270 */
[----:B------:R-:W-:-:S04]  /*0a10*/  IADD3 R17, R17, R0, RZ ;  /* 0x0000000011117210 */ /* 0x000fc80007ffe0ff */
[----:B------:R-:W-:Y:S01]  /*0a20*/  ISETP.GE.AND P2, PT, R17, c[0x0][0x1a4], PT ;  /* 0x0000690011007a0c */ /* 0x000fe20003f46270 */
[----:B--2---:R-:W-:-:S05]  /*0a30*/  @!P1 HADD2.F32 R29, -RZ, R24.H0_H0 ;  /* 0x20000018ff1d9230 */ /* 0x004fca0000004100 */
[----:B------:R-:W-:Y:S01]  /*0a40*/  @!P1 FFMA.FTZ R29, -R3, c[0x0][0x1a0], R29 ;  /* 0x00006800031d9a23 */ /* 0x000fe2000001011d */
[----:B---3--:R-:W-:-:S05]  /*0a50*/  @!P1 HADD2.F32 R21, -RZ, R22.H0_H0 ;  /* 0x20000016ff159230 */ /* 0x008fca0000004100 */
[----:B------:R-:W-:Y:S01]  /*0a60*/  @!P1 FADD.FTZ R24, -R2, R21 ;  /* 0x0000001502189221 */ /* 0x000fe20000010100 */
[----:B----4-:R-:W-:Y:S02]  /*0a70*/  @!P0 HADD2.F32 R25, -RZ, R25.H0_H0 ;  /* 0x20000019ff198230 */ /* 0x010fe40000004100 */
[----:B------:R-:W-:Y:S01]  /*0a80*/  @!P0 HADD2.F32 R18, -RZ, R23.H0_H0 ;  /* 0x20000017ff128230 */ /* 0x000fe20000004100 */
[----:B------:R-:W-:Y:S02]  /*0a90*/  @!P1 FFMA.FTZ R29, -R6, R24, R29 ;  /* 0x00000018061d9223 */ /* 0x000fe4000001011d */
[----:B------:R-:W-:Y:S02]  /*0aa0*/  @!P0 FADD.FTZ R25, -R2, R25 ;  /* 0x0000001902198221 */ /* 0x000fe40000010100 */
[----:B------:R-:W-:Y:S02]  /*0ab0*/  @!P0 FFMA.FTZ R23, -R3, c[0x0][0x1a0], R18 ;  /* 0x0000680003178a23 */ /* 0x000fe40000010112 */
[----:B------:R-:W-:-:S02]  /*0ac0*/  @!P1 FMUL.FTZ R29, R4, R29 ;  /* 0x0000001d041d9220 */ /* 0x000fc40000410000 */
        /* <DEDUP_REMOVED lines=8> */
[----:B------:R0:W-:Y:S04]  /*0b50*/  @!P1 STG.E.U16 [R18.64], R25 ;  /* 0x0000001912009986 */ /* 0x0001e8000c101504 */
[----:B------:R1:W-:Y:S01]  /*0b60*/  @!P0 STG.E.U16 [R20.64], R23 ;  /* 0x0000001714008986 */ /* 0x0003e2000c101504 */
[----:B0-----:R-:W-:Y:S01]  /*0b70*/  @!P3 IMAD.WIDE R18, R13, R29, c[0x0][0x160] ;  /* 0x000058000d12b625 */ /* 0x001fe200078e021d */
[----:B-1----:R-:W-:-:S03]  /*0b80*/  @!P2 MOV R21, 0x2 ;  /* 0x000000020015a802 */ /* 0x002fc60000000f00 */
[----:B------:R-:W-:Y:S02]  /*0b90*/  @!P3 IMAD.WIDE R22, R13, R29, c[0x0][0x168] ;  /* 0x00005a000d16b625 */ /* 0x000fe400078e021d */
[----:B------:R-:W2:Y:S02]  /*0ba0*/  @!P3 LDG.E.U16.CONSTANT R18, [R18.64] ;  /* 0x000000041212b981 */ /* 0x000ea4000c1e9500 */
[CC--:B------:R-:W-:Y:S02]  /*0bb0*/  @!P2 IMAD.WIDE R24, R16.reuse, R21.reuse, c[0x0][0x160] ;  /* 0x000058001018a625 */ /* 0x0c0fe400078e0215 */
[----:B------:R-:W3:Y:S02]  /*0bc0*/  @!P3 LDG.E.U16.CONSTANT R22, [R22.64] ;  /* 0x000000041616b981 */ /* 0x000ee4000c1e9500 */
[----:B------:R-:W-:Y:S02]  /*0bd0*/  @!P2 IMAD.WIDE R26, R16, R21, c[0x0][0x168] ;  /* 0x00005a00101aa625 */ /* 0x000fe400078e0215 */
[----:B------:R0:W4:Y:S04]  /*0be0*/  @!P2 LDG.E.U16.CONSTANT R24, [R24.64] ;  /* 0x000000041818a981 */ /* 0x000128000c1e9500 */
[----:B------:R-:W4:Y:S01]  /*0bf0*/  @!P2 LDG.E.U16.CONSTANT R26, [R26.64] ;  /* 0x000000041a1aa981 */ /* 0x000f22000c1e9500 */
[----:B------:R-:W-:-:S04]  /*0c00*/  IADD3 R17, R17, R0, RZ ;  /* 0x0000000011117210 */ /* 0x000fc80007ffe0ff */
[----:B------:R-:W-:-:S13]  /*0c10*/  ISETP.GE.AND P0, PT, R17, c[0x0][0x1a4], PT ;  /* 0x0000690011007a0c */ /* 0x000fda0003f06270 */
[----:B0-----:R-:W-:Y:S01]  /*0c20*/  @!P0 MOV R25, 0x2 ;  /* 0x0000000200198802 */ /* 0x001fe20000000f00 */
[----:B--2---:R-:W-:Y:S02]  /*0c30*/  @!P3 HADD2.F32 R20, -RZ, R18.H0_H0 ;  /* 0x20000012ff14b230 */ /* 0x004fe40000004100 */
[----:B---3--:R-:W-:Y:S02]  /*0c40*/  @!P3 HADD2.F32 R19, -RZ, R22.H0_H0 ;  /* 0x20000016ff13b230 */ /* 0x008fe40000004100 */
[----:B----4-:R-:W-:Y:S02]  /*0c50*/  @!P2 HADD2.F32 R18, -RZ, R24.H0_H0 ;  /* 0x20000018ff12a230 */ /* 0x010fe40000004100 */
[----:B------:R-:W-:-:S03]  /*0c60*/  @!P2 HADD2.F32 R23, -RZ, R26.H0_H0 ;  /* 0x2000001aff17a230 */ /* 0x000fc60000004100 */
[C---:B------:R-:W-:Y:S02]  /*0c70*/  @!P2 FFMA.FTZ R27, -R3.reuse, c[0x0][0x1a0], R18 ;  /* 0x00006800031baa23 */ /* 0x040fe40000010112 */
[----:B------:R-:W-:Y:S02]  /*0c80*/  @!P3 FFMA.FTZ R20, -R3, c[0x0][0x1a0], R20 ;  /* 0x000068000314ba23 */ /* 0x000fe40000010114 */
[C---:B------:R-:W-:Y:S02]  /*0c90*/  @!P3 FADD.FTZ R19, -R2.reuse, R19 ;  /* 0x000000130213b221 */ /* 0x040fe40000010100 */
[----:B------:R-:W-:Y:S02]  /*0ca0*/  @!P2 FADD.FTZ R18, -R2, R23 ;  /* 0x000000170212a221 */ /* 0x000fe40000010100 */
[C---:B------:R-:W-:Y:S02]  /*0cb0*/  @!P3 FFMA.FTZ R20, -R6.reuse, R19, R20 ;  /* 0x000000130614b223 */ /* 0x040fe40000010114 */
[----:B------:R-:W-:-:S02]  /*0cc0*/  @!P2 FFMA.FTZ R27, -R6, R18, R27 ;  /* 0x00000012061ba223 */ /* 0x000fc4000001011b */
[----:B------:R-:W-:-:S04]  /*0cd0*/  @!P0 IMAD.WIDE R22, R14, R25, c[0x0][0x160] ;  /* 0x000058000e168625 */ /* 0x000fc800078e0219 */
[----:B------:R-:W-:Y:S02]  /*0ce0*/  @!P0 IMAD.WIDE R18, R14, R25, c[0x0][0x168] ;  /* 0x00005a000e128625 */ /* 0x000fe400078e0219 */
[----:B------:R-:W2:Y:S04]  /*0cf0*/  @!P0 LDG.E.U16.CONSTANT R22, [R22.64] ;  /* 0x0000000416168981 */ /* 0x000ea8000c1e9500 */
[----:B------:R-:W3:Y:S01]  /*0d00*/  @!P0 LDG.E.U16.CONSTANT R18, [R18.64] ;  /* 0x0000000412128981 */ /* 0x000ee2000c1e9500 */
[----:B------:R-:W-:-:S05]  /*0d10*/  @!P3 FMUL.FTZ R20, R4, R20 ;  /* 0x000000140414b220 */ /* 0x000fca0000410000 */
[----:B------:R-:W-:Y:S02]  /*0d20*/  @!P3 F2FP.PACK_AB R20, RZ, R20 ;  /* 0x00000014ff14b23e */ /* 0x000fe400000000ff */
[----:B------:R-:W-:Y:S02]  /*0d30*/  IADD3 R15, R15, 0x2, RZ ;  /* 0x000000020f0f7810 */ /* 0x000fe40007ffe0ff */
[C---:B------:R-:W-:Y:S02]  /*0d40*/  LEA R12, R5.reuse, R12, 0x3 ;  /* 0x0000000c050c7211 */ /* 0x040fe400078e18ff */
[C---:B------:R-:W-:Y:S02]  /*0d50*/  LEA R8, R5.reuse, R8, 0x3 ;  /* 0x0000000805087211 */ /* 0x040fe400078e18ff */
[C---:B------:R-:W-:Y:S02]  /*0d60*/  LEA R10, R5.reuse, R10, 0x3 ;  /* 0x0000000a050a7211 */ /* 0x040fe400078e18ff */
[----:B------:R-:W-:-:S02]  /*0d70*/  LEA R9, R5, R9, 0x3 ;  /* 0x0000000905097211 */ /* 0x000fc400078e18ff */
[----:B------:R-:W-:Y:S01]  /*0d80*/  LEA R28, R5, R28, 0x3 ;  /* 0x0000001c051c7211 */ /* 0x000fe200078e18ff */
[----:B--2---:R-:W-:Y:S02]  /*0d90*/  @!P0 HADD2.F32 R24, -RZ, R22.H0_H0 ;  /* 0x20000016ff188230 */ /* 0x004fe40000004100 */
[----:B---3--:R-:W-:-:S03]  /*0da0*/  @!P0 HADD2.F32 R19, -RZ, R18.H0_H0 ;  /* 0x20000012ff138230 */ /* 0x008fc60000004100 */
[----:B------:R-:W-:Y:S02]  /*0db0*/  @!P0 FFMA.FTZ R26, -R3, c[0x0][0x1a0], R24 ;  /* 0x00006800031a8a23 */ /* 0x000fe40000010118 */
[----:B------:R-:W-:Y:S02]  /*0dc0*/  @!P0 FADD.FTZ R19, -R2, R19 ;  /* 0x0000001302138221 */ /* 0x000fe40000010100 */
[----:B------:R-:W-:Y:S02]  /*0dd0*/  @!P2 FMUL.FTZ R24, R4, R27 ;  /* 0x0000001b0418a220 */ /* 0x000fe40000410000 */
[----:B------:R-:W-:Y:S01]  /*0de0*/  @!P0 FFMA.FTZ R27, -R6, R19, R26 ;  /* 0x00000013061b8223 */ /* 0x000fe2000001011a */
[----:B------:R-:W-:Y:S01]  /*0df0*/  PRMT R19, R20, 0x7610, R19 ;  /* 0x0000761014137816 */ /* 0x000fe20000000013 */
[----:B------:R-:W-:Y:S01]  /*0e00*/  @!P3 IMAD.WIDE R22, R13, R29, c[0x0][0x198] ;  /* 0x000066000d16b625 */ /* 0x000fe200078e021d */
[----:B------:R-:W-:-:S03]  /*0e10*/  @!P2 F2FP.PACK_AB R24, RZ, R24 ;  /* 0x00000018ff18a23e */ /* 0x000fc600000000ff */
[----:B------:R-:W-:Y:S01]  /*0e20*/  @!P0 FMUL.FTZ R27, R4, R27 ;  /* 0x0000001b041b8220 */ /* 0x000fe20000410000 */
[----:B------:R0:W-:Y:S01]  /*0e30*/  @!P3 STG.E.U16 [R22.64], R19 ;  /* 0x000000131600b986 */ /* 0x0001e2000c101504 */
[----:B------:R-:W-:-:S03]  /*0e40*/  @!P2 IMAD.WIDE R20, R16, R21, c[0x0][0x198] ;  /* 0x000066001014a625 */ /* 0x000fc600078e0215 */
[----:B------:R-:W-:Y:S02]  /*0e50*/  @!P0 F2FP.PACK_AB R27, RZ, R27 ;  /* 0x0000001bff1b823e */ /* 0x000fe400000000ff */
[----:B0-----:R-:W-:Y:S01]  /*0e60*/  PRMT R23, R24, 0x7610, R23 ;  /* 0x0000761018177816 */ /* 0x001fe20000000017 */
[----:B------:R-:W-:-:S04]  /*0e70*/  @!P0 IMAD.WIDE R18, R14, R25, c[0x0][0x198] ;  /* 0x000066000e128625 */ /* 0x000fc800078e0219 */
[----:B------:R0:W-:Y:S04]  /*0e80*/  @!P2 STG.E.U16 [R20.64], R23 ;  /* 0x000000171400a986 */ /* 0x0001e8000c101504 */
[----:B------:R0:W-:Y:S01]  /*0e90*/  @!P0 STG.E.U16 [R18.64], R27 ;  /* 0x0000001b12008986 */ /* 0x0001e2000c101504 */
[----:B------:R-:W-:Y:S02]  /*0ea0*/  ISETP.NE.AND P0, PT, R15, RZ, PT ;  /* 0x000000ff0f00720c */ /* 0x000fe40003f05270 */
[----:B------:R-:W-:Y:S02]  /*0eb0*/  LEA R24, R0, R11, 0x3 ;  /* 0x0000000b00187211 */ /* 0x000fe400078e18ff */
[----:B------:R-:W-:Y:S02]  /*0ec0*/  IADD3 R11, R17, R0, RZ ;  /* 0x00000000110b7210 */ /* 0x000fe40007ffe0ff */
[----:B------:R-:W-:-:S02]  /*0ed0*/  LEA R13, R5, R13, 0x3 ;  /* 0x0000000d050d7211 */ /* 0x000fc400078e18ff */
[C---:B------:R-:W-:Y:S02]  /*0ee0*/  LEA R16, R5.reuse, R16, 0x3 ;  /* 0x0000001005107211 */ /* 0x040fe400078e18ff */
[----:B------:R-:W-:-:S03]  /*0ef0*/  LEA R14, R5, R14, 0x3 ;  /* 0x0000000e050e7211 */ /* 0x000fc600078e18ff */
[----:B0-----:R-:W-:Y:S05]  /*0f00*/  @P0 BRA `(.L_x_26327) ;  /* 0xfffff6f000000947 */ /* 0x001fea000383ffff */
[----:B------:R-:W-:Y:S02]  /*0f10*/  MOV R17, R24 ;  /* 0x0000001800117202 */ /* 0x000fe40000000f00 */
.L_x_26326:
[----:B------:R-:W-:-:S13]  /*0f20*/  ISETP.NE.AND P0, PT, R7, RZ, PT ;  /* 0x000000ff0700720c */ /* 0x000fda0003f05270 */
[----:B------:R-:W-:Y:S05]  /*0f30*/  @!P0 EXIT ;  /* 0x000000000000894d */ /* 0x000fea0003800000 */
[C---:B------:R-:W-:Y:S02]  /*0f40*/  ISETP.GE.AND P0, PT, R17.reuse, c[0x0][0x1a4], PT ;  /* 0x0000690011007a0c */ /* 0x040fe40003f06270 */
[-C--:B------:R-:W-:Y:S02]  /*0f50*/  IADD3 R17, R17, R0.reuse, RZ ;  /* 0x0000000011117210 */ /* 0x080fe40007ffe0ff */
[----:B------:R-:W-:Y:S02]  /*0f60*/  IADD3 R24, R12, R5, RZ ;  /* 0x000000050c187210 */ /* 0x000fe40007ffe0ff */
[C---:B------:R-:W-:Y:S02]  /*0f70*/  IADD3 R25, R17.reuse, R0, RZ ;  /* 0x0000000011197210 */ /* 0x040fe40007ffe0ff */
[----:B------:R-:W-:Y:S02]  /*0f80*/  ISETP.GE.AND P1, PT, R17, c[0x0][0x1a4], PT ;  /* 0x0000690011007a0c */ /* 0x000fe40003f26270 */
[----:B------:R-:W-:-:S02]  /*0f90*/  ISETP.GE.AND P2, PT, R25, c[0x0][0x1a4], PT ;  /* 0x0000690019007a0c */ /* 0x000fc40003f46270 */
[----:B------:R-:W-:Y:S02]  /*0fa0*/  IADD3 R22, R24, R5, RZ ;  /* 0x0000000518167210 */ /* 0x000fe40007ffe0ff */
[----:B------:R-:W-:-:S05]  /*0fb0*/  @!P0 MOV R23, 0x2 ;  /* 0x0000000200178802 */ /* 0x000fca0000000f00 */
[CC--:B------:R-:W-:Y:S02]  /*0fc0*/  @!P0 IMAD.WIDE R18, R12.reuse, R23.reuse, c[0x0][0x160] ;  /* 0x000058000c128625 */ /* 0x0c0fe400078e0217 */
[----:B------:R-:W-:Y:S02]  /*0fd0*/  @!P1 MOV R13, 0x2 ;  /* 0x00000002000d9802 */ /* 0x000fe40000000f00 */
[----:B------:R-:W-:Y:S01]  /*0fe0*/  @!P2 MOV R7, 0x2 ;  /* 0x000000020007a802 */ /* 0x000fe20000000f00 */
[----:B------:R-:W-:Y:S01]  /*0ff0*/  @!P0 IMAD.WIDE R20, R12, R23, c[0x0][0x168] ;  /* 0x00005a000c148625 */ /* 0x000fe200078e0217 */
[----:B------:R-:W2:Y:S03]  /*1000*/  @!P0 LDG.E.U16.CONSTANT R18, [R18.64] ;  /* 0x0000000412128981 */ /* 0x000ea6000c1e9500 */
[CC--:B------:R-:W-:Y:S02]  /*1010*/  @!P1 IMAD.WIDE R8, R24.reuse, R13.reuse, c[0x0][0x160] ;  /* 0x0000580018089625 */ /* 0x0c0fe400078e020d */
[----:B------:R-:W3:Y:S02]  /*1020*/  @!P0 LDG.E.U16.CONSTANT R20, [R20.64] ;  /* 0x0000000414148981 */ /* 0x000ee4000c1e9500 */
[----:B------:R-:W-:-:S02]  /*1030*/  @!P1 IMAD.WIDE R10, R24, R13, c[0x0][0x168] ;  /* 0x00005a00180a9625 */ /* 0x000fc400078e020d */
[----:B------:R-:W4:Y:S02]  /*1040*/  @!P1 LDG.E.U16.CONSTANT R8, [R8.64] ;  /* 0x0000000408089981 */ /* 0x000f24000c1e9500 */
[CC--:B------:R-:W-:Y:S02]  /*1050*/  @!P2 IMAD.WIDE R14, R22.reuse, R7.reuse, c[0x0][0x160] ;  /* 0x00005800160ea625 */ /* 0x0c0fe400078e0207 */
[----:B------:R-:W4:Y:S02]  /*1060*/  @!P1 LDG.E.U16.CONSTANT R10, [R10.64] ;  /* 0x000000040a0a9981 */ /* 0x000f24000c1e9500 */
[----:B------:R-:W-:Y:S02]  /*1070*/  @!P2 IMAD.WIDE R16, R22, R7, c[0x0][0x168] ;  /* 0x00005a001610a625 */ /* 0x000fe400078e0207 */
[----:B------:R-:W4:Y:S04]  /*1080*/  @!P2 LDG.E.U16.CONSTANT R14, [R14.64] ;  /* 0x000000040e0ea981 */ /* 0x000f28000c1e9500 */
[----:B------:R-:W4:Y:S01]  /*1090*/  @!P2 LDG.E.U16.CONSTANT R16, [R16.64] ;  /* 0x000000041010a981 */ /* 0x000f22000c1e9500 */
[----:B------:R-:W-:-:S04]  /*10a0*/  IADD3 R0, R25, R0, RZ ;  /* 0x0000000019007210 */ /* 0x000fc80007ffe0ff */
[----:B------:R-:W-:Y:S01]  /*10b0*/  ISETP.GE.AND P3, PT, R0, c[0x0][0x1a4], PT ;  /* 0x0000690000007a0c */ /* 0x000fe20003f66270 */
[----:B------:R-:W-:Y:S01]  /*10c0*/  @!P1 IMAD.WIDE R24, R24, R13, c[0x0][0x198] ;  /* 0x0000660018189625 */ /* 0x000fe200078e020d */
[----:B--2---:R-:W-:Y:S02]  /*10d0*/  @!P0 HADD2.F32 R26, -RZ, R18.H0_H0 ;  /* 0x20000012ff1a8230 */ /* 0x004fe40000004100 */
[----:B---3--:R-:W-:Y:S02]  /*10e0*/  @!P0 HADD2.F32 R27, -RZ, R20.H0_H0 ;  /* 0x20000014ff1b8230 */ /* 0x008fe40000004100 */
[----:B----4-:R-:W-:Y:S02]  /*10f0*/  @!P1 HADD2.F32 R18, -RZ, R8.H0_H0 ;  /* 0x20000008ff129230 */ /* 0x010fe40000004100 */
[----:B------:R-:W-:-:S03]  /*1100*/  @!P1 HADD2.F32 R21, -RZ, R10.H0_H0 ;  /* 0x2000000aff159230 */ /* 0x000fc60000004100 */
[C---:B-----5:R-:W-:Y:S01]  /*1110*/  @!P1 FFMA.FTZ R9, -R3.reuse, c[0x0][0x1a0], R18 ;  /* 0x0000680003099a23 */ /* 0x060fe20000010112 */
[----:B------:R-:W-:Y:S01]  /*1120*/  @!P2 HADD2.F32 R20, -RZ, R14.H0_H0 ;  /* 0x2000000eff14a230 */ /* 0x000fe20000004100 */
[C---:B------:R-:W-:Y:S01]  /*1130*/  @!P1 FADD.FTZ R21, -R2.reuse, R21 ;  /* 0x0000001502159221 */ /* 0x040fe20000010100 */
[----:B------:R-:W-:Y:S01]  /*1140*/  @!P2 HADD2.F32 R29, -RZ, R16.H0_H0 ;  /* 0x20000010ff1da230 */ /* 0x000fe20000004100 */
[C---:B------:R-:W-:Y:S02]  /*1150*/  @!P0 FFMA.FTZ R19, -R3.reuse, c[0x0][0x1a0], R26 ;  /* 0x0000680003138a23 */ /* 0x040fe4000001011a */
[C---:B------:R-:W-:Y:S02]  /*1160*/  @!P0 FADD.FTZ R27, -R2.reuse, R27 ;  /* 0x0000001b021b8221 */ /* 0x040fe40000010100 */
[----:B------:R-:W-:Y:S02]  /*1170*/  @!P2 FFMA.FTZ R11, -R3, c[0x0][0x1a0], R20 ;  /* 0x00006800030baa23 */ /* 0x000fe40000010114 */
[----:B------:R-:W-:-:S02]  /*1180*/  @!P2 FADD.FTZ R29, -R2, R29 ;  /* 0x0000001d021da221 */ /* 0x000fc40000010100 */
[C---:B------:R-:W-:Y:S02]  /*1190*/  @!P1 FFMA.FTZ R9, -R6.reuse, R21, R9 ;  /* 0x0000001506099223 */ /* 0x040fe40000010109 */
[C---:B------:R-:W-:Y:S02]  /*11a0*/  @!P0 FFMA.FTZ R19, -R6.reuse, R27, R19 ;  /* 0x0000001b06138223 */ /* 0x040fe40000010113 */
[----:B------:R-:W-:Y:S02]  /*11b0*/  @!P2 FFMA.FTZ R11, -R6, R29, R11 ;  /* 0x0000001d060ba223 */ /* 0x000fe4000001010b */
[C---:B------:R-:W-:Y:S02]  /*11c0*/  @!P1 FMUL.FTZ R9, R4.reuse, R9 ;  /* 0x0000000904099220 */ /* 0x040fe40000410000 */
[C---:B------:R-:W-:Y:S02]  /*11d0*/  @!P0 FMUL.FTZ R19, R4.reuse, R19 ;  /* 0x0000001304138220 */ /* 0x040fe40000410000 */
[----:B------:R-:W-:Y:S01]  /*11e0*/  @!P2 FMUL.FTZ R11, R4, R11 ;  /* 0x0000000b040ba220 */ /* 0x000fe20000410000 */
[----:B------:R-:W-:Y:S01]  /*11f0*/  @!P1 F2FP.PACK_AB R0, RZ, R9 ;  /* 0x00000009ff00923e */ /* 0x000fe200000000ff */
[----:B------:R-:W-:Y:S01]  /*1200*/  @!P0 IMAD.WIDE R8, R12, R23, c[0x0][0x198] ;  /* 0x000066000c088625 */ /* 0x000fe200078e0217 */
[----:B------:R-:W-:-:S02]  /*1210*/  @!P0 F2FP.PACK_AB R19, RZ, R19 ;  /* 0x00000013ff13823e */ /* 0x000fc400000000ff */
[----:B------:R-:W-:Y:S01]  /*1220*/  @!P2 F2FP.PACK_AB R14, RZ, R11 ;  /* 0x0000000bff0ea23e */ /* 0x000fe200000000ff */
        /* <DEDUP_REMOVED lines=11> */
[----:B--2---:R-:W-:Y:S02]  /*12e0*/  HADD2.F32 R0, -RZ, R8.H0_H0 ;  /* 0x20000008ff007230 */ /* 0x004fe40000004100 */
[----:B---3--:R-:W-:-:S03]  /*12f0*/  HADD2.F32 R5, -RZ, R10.H0_H0 ;  /* 0x2000000aff057230 */ /* 0x008fc60000004100 */
[----:B------:R-:W-:Y:S02]  /*1300*/  FFMA.FTZ R3, -R3, c[0x0][0x1a0], R0 ;  /* 0x0000680003037a23 */ /* 0x000fe40000010100 */
[----:B------:R-:W-:-:S04]  /*1310*/  FADD.FTZ R5, -R2, R5 ;  /* 0x0000000502057221 */ /* 0x000fc80000010100 */
[----:B------:R-:W-:-:S04]  /*1320*/  FFMA.FTZ R3, -R6, R5, R3 ;  /* 0x0000000506037223 */ /* 0x000fc80000010103 */
[----:B------:R-:W-:-:S05]  /*1330*/  FMUL.FTZ R3, R4, R3 ;  /* 0x0000000304037220 */ /* 0x000fca0000410000 */
[----:B------:R-:W-:Y:S01]  /*1340*/  F2FP.PACK_AB R0, RZ, R3 ;  /* 0x00000003ff00723e */ /* 0x000fe200000000ff */
[----:B------:R-:W-:-:S05]  /*1350*/  IMAD.WIDE R2, R22, R7, c[0x0][0x198] ;  /* 0x0000660016027625 */ /* 0x000fca00078e0207 */
[----:B------:R-:W-:Y:S01]  /*1360*/  STG.E.U16 [R2.64], R0 ;  /* 0x0000000002007986 */ /* 0x000fe2000c101504 */
[----:B------:R-:W-:Y:S05]  /*1370*/  EXIT ;  /* 0x000000000000794d */ /* 0x000fea0003800000 */
.L_x_26328:
        /* <DEDUP_REMOVED lines=16> */
.L_x_26900:


//--------------------- .text._ZN2at6native46batch_norm_backward_elemt_channels_last_kernelILi4EN3c104HalfEffEEvPKT0_S6_PKT1_S9_PKT2_S9_S9_PS4_S7_ii --------------------------
	.section	.text._ZN2at6native46batch_norm_backward_elemt_channels_last_kernelILi4EN3c104HalfEffEEvPKT0_S6_PKT1_S9_PKT2_S9_S9_PS4_S7_ii,"ax",@progbits
	.sectioninfo	@"SHI_REGISTERS=32"
	.align	128
        .global         _ZN2at6native46batch_norm_backward_elemt_channels_last_kernelILi4EN3c104HalfEffEEvPKT0_S6_PKT1_S9_PKT2_S9_S9_PS4_S7_ii
        .type           _ZN2at6native46batch_norm_backward_elemt_channels_last_kernelILi4EN3c104HalfEffEEvPKT0_S6_PKT1_S9_PKT2_S9_S9_PS4_S7_ii,@function
        .size           _ZN2at6native46batch_norm_backward_elemt_channels_last_kernelILi4EN3c104HalfEffEEvPKT0_S6_PKT1_S9_PKT2_S9_S9_PS4_S7_ii,(.L_x_26901 - _ZN2at6native46batch_norm_backward_elemt_channels_last_kernelILi4EN3c104HalfEffEEvPKT0_S6_PKT1_S9_PKT2_S9_S9_PS4_S7_ii)
        .other          _ZN2at6native46batch_norm_backward_elemt_channels_last_kernelILi4EN3c104HalfEffEEvPKT0_S6_PKT1_S9_PKT2_S9_S9_PS4_S7_ii,@"STO_CUDA_ENTRY STV_DEFAULT"
_ZN2at6native46batch_norm_backward_elemt_channels_last_kernelILi4EN3c104HalfEffEEvPKT0_S6_PKT1_S9_PKT2_S9_S9_PS4_S7_ii:
.text._ZN2at6native46batch_norm_backward_elemt_channels_last_kernelILi4EN3c104HalfEffEEvPKT0_S6_PKT1_S9_PKT2_S9_S9_PS4_S7_ii:
        /* <DEDUP_REMOVED lines=33> */
[----:B------:R-:W-:Y:S01]  /*0210*/  IMAD R2, R18, R7, R12 ;  /* 0x0000000712027224 */ /* 0x000fe200078e020c */
[----:B------:R-:W-:-:S04]  /*0220*/  SHF.R.S32.HI R7, RZ, 0x1f, R10 ;  /* 0x0000001fff077819 */ /* 0x000fc8000001140a */
[----:B------:R-:W-:-:S13]  /*0230*/  ISETP.GT.U32.AND P0, PT, R11, R2, PT ;  /* 0x000000020b00720c */ /* 0x000fda0003f04070 */
[-C--:B------:R-:W-:Y:S02]  /*0240*/  @!P0 IADD3 R2, R2, -R11.reuse, RZ ;  /* 0x8000000b02028210 */ /* 0x080fe40007ffe0ff */
[----:B------:R-:W-:Y:S02]  /*0250*/  @!P0 IADD3 R18, R18, 0x1, RZ ;  /* 0x0000000112128810 */ /* 0x000fe40007ffe0ff */
[----:B------:R-:W-:Y:S02]  /*0260*/  ISETP.GE.U32.AND P3, PT, R2, R11, PT ;  /* 0x0000000b0200720c */ /* 0x000fe40003f66070 */
[----:B------:R-:W-:Y:S01]  /*0270*/  ISETP.NE.U32.AND P0, PT, RZ, c[0x0][0x180], PT ;  /* 0x00006000ff007a0c */ /* 0x000fe20003f05070 */
[----:B------:R-:W-:Y:S01]  /*0280*/  HFMA2.MMA R16, -RZ, RZ, 1.875, 0 ;  /* 0x3f800000ff107435 */ /* 0x000fe200000001ff */
[----:B------:R-:W-:Y:S02]  /*0290*/  MOV R11, 0x4 ;  /* 0x00000004000b7802 */ /* 0x000fe40000000f00 */
[----:B------:R-:W-:-:S03]  /*02a0*/  ISETP.NE.AND.EX P0, PT, RZ, c[0x0][0x184], PT, P0 ;  /* 0x00006100ff007a0c */ /* 0x000fc60003f05300 */
[----:B------:R-:W-:-:S04]  /*02b0*/  IMAD.WIDE R2, R10, R11, c[0x0][0x178] ;  /* 0x00005e000a027625 */ /* 0x000fc800078e020b */
        /* <DEDUP_REMOVED lines=51> */
.L_x_26330:
        /* <DEDUP_REMOVED lines=11> */
[----:B------:R-:W-:Y:S02]  /*06a0*/  @!P0 FFMA.FTZ R17, -R3, c[0x0][0x1a0], R22 ;  /* 0x0000680003118a23 */ /* 0x000fe40000010116 */
[----:B------:R-:W-:-:S04]  /*06b0*/  @!P0 IMAD.WIDE R18, R12, R23, c[0x0][0x198] ;  /* 0x000066000c128625 */ /* 0x000fc800078e0217 */
[----:B-----5:R-:W-:Y:S02]  /*06c0*/  @!P0 FADD.FTZ R25, -R2, R25 ;  /* 0x0000001902198221 */ /* 0x020fe40000010100 */
        /* <DEDUP_REMOVED lines=132> */
.L_x_26329:
[----:B0-----:R-:W-:-:S13]  /*0f10*/  ISETP.NE.AND P0, PT, R7, RZ, PT ;  /* 0x000000ff0700720c */ /* 0x001fda0003f05270 */
        /* <DEDUP_REMOVED lines=30> */
[C---:B------:R-:W-:Y:S01]  /*1100*/  @!P1 FFMA.FTZ R9, -R3.reuse, c[0x0][0x1a0], R18 ;  /* 0x0000680003099a23 */ /* 0x040fe20000010112 */
[----:B------:R-:W-:Y:S01]  /*1110*/  @!P2 HADD2.F32 R20, -RZ, R14.H0_H0 ;  /* 0x2000000eff14a230 */ /* 0x000fe20000004100 */
[C---:B-----5:R-:W-:Y:S01]  /*1120*/  @!P1 FADD.FTZ R21, -R2.reuse, R21 ;  /* 0x0000001502159221 */ /* 0x060fe20000010100 */
        /* <DEDUP_REMOVED lines=36> */
.L_x_26331:
        /* <DEDUP_REMOVED lines=9> */
.L_x_26901:


//--------------------- .text._ZN2at6native46batch_norm_backward_elemt_channels_last_kernelILi4EfffEEvPKT0_S4_PKT1_S7_PKT2_S7_S7_PS2_S5_ii --------------------------
	.section	.text._ZN2at6native46batch_norm_backward_elemt_channels_last_kernelILi4EfffEEvPKT0_S4_PKT1_S7_PKT2_S7_S7_PS2_S5_ii,"ax",@progbits
	.sectioninfo	@"SHI_REGISTERS=32"
	.align	128
        .global         _ZN2at6native46batch_norm_backward_elemt_channels_last_kernelILi4EfffEEvPKT0_S4_PKT1_S7_PKT2_S7_S7_PS2_S5_ii
        .type           _ZN2at6native46batch_norm_backward_elemt_channels_last_kernelILi4EfffEEvPKT0_S4_PKT1_S7_PKT2_S7_S7_PS2_S5_ii,@function
        .size           _ZN2at6native46batch_norm_backward_elemt_channels_last_kernelILi4EfffEEvPKT0_S4_PKT1_S7_PKT2_S7_S7_PS2_S5_ii,(.L_x_26902 - _ZN2at6native46batch_norm_backward_elemt_channels_last_kernelILi4EfffEEvPKT0_S4_PKT1_S7_PKT2_S7_S7_PS2_S5_ii)
        .other          _ZN2at6native46batch_norm_backward_elemt_channels_last_kernelILi4EfffEEvPKT0_S4_PKT1_S7_PKT2_S7_S7_PS2_S5_ii,@"STO_CUDA_ENTRY STV_DEFAULT"
_ZN2at6native46batch_norm_backward_elemt_channels_last_kernelILi4EfffEEvPKT0_S4_PKT1_S7_PKT2_S7_S7_PS2_S5_ii:
.text._ZN2at6native46batch_norm_backward_elemt_channels_last_kernelILi4EfffEEvPKT0_S4_PKT1_S7_PKT2_S7_S7_PS2_S5_ii:
        /* <DEDUP_REMOVED lines=57> */
[----:B------:R-:W-:Y:S01]  /*0390*/  IMAD.WIDE R18, R10, R11, c[0x0][0x188] ;  /* 0x000062000a127625 */ /* 0x000fe200078e020b */
[----:B0-----:R0:W5:Y:S04]  /*03a0*/  LDG.E.CONSTANT R2, [R14.64] ;  /* 0x000000040e027981 */ /* 0x001168000c1e9900 */
[----:B------:R0:W5:Y:S01]  /*03b0*/  LDG.E.CONSTANT R3, [R18.64] ;  /* 0x0000000412037981 */ /* 0x000162000c1e9900 */
[----:B------:R-:W-:Y:S01]  /*03c0*/  ISETP.NE.AND P0, PT, R16, RZ, PT ;  /* 0x000000ff1000720c */ /* 0x000fe20003f05270 */
[C---:B-----5:R-:W-:Y:S01]  /*03d0*/  FMUL.FTZ R7, R5.reuse, R5 ;  /* 0x0000000505077220 */ /* 0x060fe20000410000 */
[----:B------:R-:W-:Y:S01]  /*03e0*/  MOV R13, R4 ;  /* 0x00000004000d7202 */ /* 0x000fe20000000f00 */
[----:B------:R-:W-:Y:S02]  /*03f0*/  FMUL.FTZ R4, R5, R20 ;  /* 0x0000001405047220 */ /* 0x000fe40000410000 */
[----:B------:R-:W-:Y:S01]  /*0400*/  FMUL.FTZ R6, R12, R7 ;  /* 0x000000070c067220 */ /* 0x000fe20000410000 */
[----:B------:R-:W-:Y:S01]  /*0410*/  IADD3 R7, R16, 0x1, RZ ;  /* 0x0000000110077810 */ /* 0x000fe20007ffe0ff */
[----:B------:R-:W-:-:S02]  /*0420*/  IMAD R5, R0, c[0x0][0x1a8], RZ ;  /* 0x00006a0000057a24 */ /* 0x000fc400078e02ff */
[----:B------:R-:W-:Y:S01]  /*0430*/  FMUL.FTZ R6, R6, c[0x0][0x1a0] ;  /* 0x0000680006067a20 */ /* 0x000fe20000410000 */
[----:B------:R-:W-:Y:S01]  /*0440*/  LOP3.LUT R7, R7, 0x1, RZ, 0xc0, !PT ;  /* 0x0000000107077812 */ /* 0x000fe200078ec0ff */
[----:B------:R-:W-:Y:S02]  /*0450*/  IMAD R12, R13, c[0x0][0x1a8], R10 ;  /* 0x00006a000d0c7a24 */ /* 0x000fe400078e020a */
[----:B------:R-:W-:Y:S05]  /*0460*/  @!P0 BRA `(.L_x_26332) ;  /* 0x000008c000008947 */ /* 0x000fea0003800000 */
[----:B0-----:R-:W-:Y:S01]  /*0470*/  MOV R14, c[0x0][0x10] ;  /* 0x00000400000e7a02 */ /* 0x001fe20000000f00 */
[----:B------:R-:W-:Y:S01]  /*0480*/  IMAD R11, R11, c[0x0][0x10], R9 ;  /* 0x000004000b0b7a24 */ /* 0x000fe200078e0209 */
[----:B------:R-:W-:Y:S02]  /*0490*/  IADD3 R23, R9, c[0x0][0x10], RZ ;  /* 0x0000040009177a10 */ /* 0x000fe40007ffe0ff */
[----:B------:R-:W-:Y:S01]  /*04a0*/  IADD3 R27, -R16, -0x1, R7 ;  /* 0xffffffff101b7810 */ /* 0x000fe20007ffe107 */
[C-C-:B------:R-:W-:Y:S02]  /*04b0*/  IMAD R15, R14.reuse, 0x7, R9.reuse ;  /* 0x000000070e0f7824 */ /* 0x140fe400078e0209 */
[----:B------:R-:W-:-:S02]  /*04c0*/  IMAD R17, R14, 0x6, R9 ;  /* 0x000000060e117824 */ /* 0x000fc400078e0209 */
[C-C-:B------:R-:W-:Y:S02]  /*04d0*/  IMAD R19, R14.reuse, 0x5, R9.reuse ;  /* 0x000000050e137824 */ /* 0x140fe400078e0209 */
[C---:B------:R-:W-:Y:S01]  /*04e0*/  IMAD R21, R14.reuse, 0x3, R9 ;  /* 0x000000030e157824 */ /* 0x040fe200078e0209 */
[----:B------:R-:W-:Y:S01]  /*04f0*/  LEA R9, R14, R9, 0x1 ;  /* 0x000000090e097211 */ /* 0x000fe200078e08ff */
[--C-:B------:R-:W-:Y:S02]  /*0500*/  IMAD R11, R11, c[0x0][0x4], R8.reuse ;  /* 0x000001000b0b7a24 */ /* 0x100fe400078e0208 */
[--C-:B------:R-:W-:Y:S02]  /*0510*/  IMAD R15, R15, c[0x0][0x4], R8.reuse ;  /* 0x000001000f0f7a24 */ /* 0x100fe400078e0208 */
[--C-:B------:R-:W-:Y:S02]  /*0520*/  IMAD R23, R23, c[0x0][0x4], R8.reuse ;  /* 0x0000010017177a24 */ /* 0x100fe400078e0208 */
[----:B------:R-:W-:-:S02]  /*0530*/  IMAD R17, R17, c[0x0][0x4], R8 ;  /* 0x0000010011117a24 */ /* 0x000fc400078e0208 */
[--C-:B------:R-:W-:Y:S02]  /*0540*/  IMAD R19, R19, c[0x0][0x4], R8.reuse ;  /* 0x0000010013137a24 */ /* 0x100fe400078e0208 */
[--C-:B------:R-:W-:Y:S02]  /*0550*/  IMAD R21, R21, c[0x0][0x4], R8.reuse ;  /* 0x0000010015157a24 */ /* 0x100fe400078e0208 */
[----:B------:R-:W-:Y:S02]  /*0560*/  IMAD R9, R9, c[0x0][0x4], R8 ;  /* 0x0000010009097a24 */ /* 0x000fe400078e0208 */
[--C-:B------:R-:W-:Y:S02]  /*0570*/  IMAD R28, R11, c[0x0][0x1a8], R10.reuse ;  /* 0x00006a000b1c7a24 */ /* 0x100fe400078e020a */
[--C-:B------:R-:W-:Y:S02]  /*0580*/  IMAD R14, R15, c[0x0][0x1a8], R10.reuse ;  /* 0x00006a000f0e7a24 */ /* 0x100fe400078e020a */
[----:B------:R-:W-:-:S02]  /*0590*/  IMAD R8, R23, c[0x0][0x1a8], R10 ;  /* 0x00006a0017087a24 */ /* 0x000fc400078e020a */
[--C-:B------:R-:W-:Y:S02]  /*05a0*/  IMAD R26, R17, c[0x0][0x1a8], R10.reuse ;  /* 0x00006a00111a7a24 */ /* 0x100fe400078e020a */
[--C-:B------:R-:W-:Y:S02]  /*05b0*/  IMAD R15, R19, c[0x0][0x1a8], R10.reuse ;  /* 0x00006a00130f7a24 */ /* 0x100fe400078e020a */
[--C-:B------:R-:W-:Y:S02]  /*05c0*/  IMAD R11, R21, c[0x0][0x1a8], R10.reuse ;  /* 0x00006a00150b7a24 */ /* 0x100fe400078e020a */
[----:B------:R-:W-:Y:S02]  /*05d0*/  IMAD R10, R9, c[0x0][0x1a8], R10 ;  /* 0x00006a00090a7a24 */ /* 0x000fe400078e020a */
.L_x_26333:
[C---:B------:R-:W-:Y:S02]  /*05e0*/  IADD3 R9, R13.reuse, R0, RZ ;  /* 0x000000000d097210 */ /* 0x040fe40007ffe0ff */
[----:B------:R-:W-:Y:S02]  /*05f0*/  ISETP.GE.AND P2, PT, R13, c[0x0][0x1a4], PT ;  /* 0x000069000d007a0c */ /* 0x000fe40003f46270 */
[----:B------:R-:W-:-:S11]  /*0600*/  ISETP.GE.AND P3, PT, R9, c[0x0][0x1a4], PT ;  /* 0x0000690009007a0c */ /* 0x000fd60003f66270 */
[----:B------:R-:W-:Y:S02]  /*0610*/  @!P2 MOV R29, 0x4 ;  /* 0x00000004001da802 */ /* 0x000fe40000000f00 */
[----:B------:R-:W-:-:S03]  /*0620*/  @!P3 MOV R25, 0x4 ;  /* 0x000000040019b802 */ /* 0x000fc60000000f00 */
[----:B------:R-:W-:-:S04]  /*0630*/  @!P2 IMAD.WIDE R22, R12, R29, c[0x0][0x160] ;  /* 0x000058000c16a625 */ /* 0x000fc800078e021d */
[----:B------:R-:W-:Y:S02]  /*0640*/  @!P2 IMAD.WIDE R20, R12, R29, c[0x0][0x168] ;  /* 0x00005a000c14a625 */ /* 0x000fe400078e021d */
[----:B------:R-:W2:Y:S02]  /*0650*/  @!P2 LDG.E.CONSTANT R22, [R22.64] ;  /* 0x000000041616a981 */ /* 0x000ea4000c1e9900 */
[CC--:B------:R-:W-:Y:S02]  /*0660*/  @!P3 IMAD.WIDE R18, R8.reuse, R25.reuse, c[0x0][0x160] ;  /* 0x000058000812b625 */ /* 0x0c0fe400078e0219 */
[----:B------:R-:W3:Y:S02]  /*0670*/  @!P2 LDG.E.CONSTANT R21, [R20.64] ;  /* 0x000000041415a981 */ /* 0x000ee4000c1e9900 */
[----:B------:R-:W-:Y:S02]  /*0680*/  @!P3 IMAD.WIDE R16, R8, R25, c[0x0][0x168] ;  /* 0x00005a000810b625 */ /* 0x000fe400078e0219 */
[----:B------:R-:W4:Y:S04]  /*0690*/  @!P3 LDG.E.CONSTANT R18, [R18.64] ;  /* 0x000000041212b981 */ /* 0x000f28000c1e9900 */
[----:B------:R-:W5:Y:S01]  /*06a0*/  @!P3 LDG.E.CONSTANT R17, [R16.64] ;  /* 0x000000041011b981 */ /* 0x000f62000c1e9900 */
[----:B------:R-:W-:-:S04]  /*06b0*/  IADD3 R9, R9, R0, RZ ;  /* 0x0000000009097210 */ /* 0x000fc80007ffe0ff */
[C---:B------:R-:W-:Y:S02]  /*06c0*/  ISETP.GE.AND P0, PT, R9.reuse, c[0x0][0x1a4], PT ;  /* 0x0000690009007a0c */ /* 0x040fe40003f06270 */
[----:B------:R-:W-:-:S04]  /*06d0*/  IADD3 R9, R9, R0, RZ ;  /* 0x0000000009097210 */ /* 0x000fc80007ffe0ff */
[----:B------:R-:W-:Y:S01]  /*06e0*/  ISETP.GE.AND P1, PT, R9, c[0x0][0x1a4], PT ;  /* 0x0000690009007a0c */ /* 0x000fe20003f26270 */
[----:B--2---:R-:W-:-:S12]  /*06f0*/  @!P2 FFMA.FTZ R24, -R3, c[0x0][0x1a0], R22 ;  /* 0x000068000318aa23 */ /* 0x004fd80000010116 */
[----:B------:R-:W-:Y:S01]  /*0700*/  @!P1 MOV R22, 0x4 ;  /* 0x0000000400169802 */ /* 0x000fe20000000f00 */
[----:B---3--:R-:W-:Y:S02]  /*0710*/  @!P2 FADD.FTZ R21, -R2, R21 ;  /* 0x000000150215a221 */ /* 0x008fe40000010100 */
[----:B----4-:R-:W-:Y:S02]  /*0720*/  @!P3 FFMA.FTZ R23, -R3, c[0x0][0x1a0], R18 ;  /* 0x000068000317ba23 */ /* 0x010fe40000010112 */
[----:B------:R-:W-:Y:S02]  /*0730*/  @!P2 FFMA.FTZ R21, -R6, R21, R24 ;  /* 0x000000150615a223 */ /* 0x000fe40000010118 */
[----:B-----5:R-:W-:Y:S02]  /*0740*/  @!P3 FADD.FTZ R20, -R2, R17 ;  /* 0x000000110214b221 */ /* 0x020fe40000010100 */
[----:B------:R-:W-:-:S04]  /*0750*/  @!P2 IMAD.WIDE R18, R12, R29, c[0x0][0x198] ;  /* 0x000066000c12a625 */ /* 0x000fc800078e021d */
[----:B------:R-:W-:Y:S01]  /*0760*/  @!P3 FFMA.FTZ R20, -R6, R20, R23 ;  /* 0x000000140614b223 */ /* 0x000fe20000010117 */
[----:B------:R-:W-:Y:S01]  /*0770*/  @!P0 MOV R23, 0x4 ;  /* 0x0000000400178802 */ /* 0x000fe20000000f00 */
[C---:B------:R-:W-:Y:S02]  /*0780*/  @!P2 FMUL.FTZ R29, R4.reuse, R21 ;  /* 0x00000015041da220 */ /* 0x040fe40000410000 */
[----:B------:R-:W-:Y:S02]  /*0790*/  @!P3 FMUL.FTZ R20, R4, R20 ;  /* 0x000000140414b220 */ /* 0x000fe40000410000 */
[----:B------:R-:W-:Y:S01]  /*07a0*/  @!P3 IMAD.WIDE R16, R8, R25, c[0x0][0x198] ;  /* 0x000066000810b625 */ /* 0x000fe200078e0219 */
[----:B------:R0:W-:Y:S03]  /*07b0*/  @!P2 STG.E [R18.64], R29 ;  /* 0x0000001d1200a986 */ /* 0x0001e6000c101904 */
[----:B------:R-:W-:Y:S01]  /*07c0*/  @!P0 IMAD.WIDE R24, R10, R23, c[0x0][0x160] ;  /* 0x000058000a188625 */ /* 0x000fe200078e0217 */
[----:B------:R1:W-:Y:S05]  /*07d0*/  @!P3 STG.E [R16.64], R20 ;  /* 0x000000141000b986 */ /* 0x0003ea000c101904 */
[----:B------:R2:W3:Y:S01]  /*07e0*/  @!P0 LDG.E.CONSTANT R24, [R24.64] ;  /* 0x0000000418188981 */ /* 0x0004e2000c1e9900 */
[----:B0-----:R-:W-:-:S04]  /*07f0*/  @!P1 IMAD.WIDE R18, R11, R22, c[0x0][0x160] ;  /* 0x000058000b129625 */ /* 0x001fc800078e0216 */
[----:B-1----:R-:W-:Y:S01]  /*0800*/  @!P0 IMAD.WIDE R20, R10, R23, c[0x0][0x168] ;  /* 0x00005a000a148625 */ /* 0x002fe200078e0217 */
[----:B------:R0:W4:Y:S03]  /*0810*/  @!P1 LDG.E.CONSTANT R29, [R18.64] ;  /* 0x00000004121d9981 */ /* 0x000126000c1e9900 */
[----:B------:R-:W-:Y:S02]  /*0820*/  @!P1 IMAD.WIDE R16, R11, R22, c[0x0][0x168] ;  /* 0x00005a000b109625 */ /* 0x000fe400078e0216 */
[----:B------:R-:W5:Y:S04]  /*0830*/  @!P0 LDG.E.CONSTANT R21, [R20.64] ;  /* 0x0000000414158981 */ /* 0x000f68000c1e9900 */
[----:B--2---:R3:W2:Y:S01]  /*0840*/  @!P1 LDG.E.CONSTANT R25, [R16.64] ;  /* 0x0000000410199981 */ /* 0x0046a2000c1e9900 */
[----:B------:R-:W-:-:S04]  /*0850*/  IADD3 R9, R9, R0, RZ ;  /* 0x0000000009097210 */ /* 0x000fc80007ffe0ff */
[C---:B------:R-:W-:Y:S02]  /*0860*/  ISETP.GE.AND P2, PT, R9.reuse, c[0x0][0x1a4], PT ;  /* 0x0000690009007a0c */ /* 0x040fe40003f46270 */
[----:B------:R-:W-:-:S04]  /*0870*/  IADD3 R9, R9, R0, RZ ;  /* 0x0000000009097210 */ /* 0x000fc80007ffe0ff */
[----:B------:R-:W-:Y:S01]  /*0880*/  ISETP.GE.AND P3, PT, R9, c[0x0][0x1a4], PT ;  /* 0x0000690009007a0c */ /* 0x000fe20003f66270 */
[----:B0-----:R-:W-:-:S06]  /*0890*/  @!P0 IMAD.WIDE R18, R10, R23, c[0x0][0x198] ;  /* 0x000066000a128625 */ /* 0x001fcc00078e0217 */
[----:B------:R-:W-:Y:S01]  /*08a0*/  @!P2 MOV R23, 0x4 ;  /* 0x000000040017a802 */ /* 0x000fe20000000f00 */
[C---:B---3--:R-:W-:Y:S02]  /*08b0*/  @!P0 FFMA.FTZ R17, -R3.reuse, c[0x0][0x1a0], R24 ;  /* 0x0000680003118a23 */ /* 0x048fe40000010118 */
[----:B----4-:R-:W-:Y:S02]  /*08c0*/  @!P1 FFMA.FTZ R29, -R3, c[0x0][0x1a0], R29 ;  /* 0x00006800031d9a23 */ /* 0x010fe4000001011d */
[C---:B-----5:R-:W-:Y:S02]  /*08d0*/  @!P0 FADD.FTZ R21, -R2.reuse, R21 ;  /* 0x0000001502158221 */ /* 0x060fe40000010100 */
[----:B--2---:R-:W-:Y:S02]  /*08e0*/  @!P1 FADD.FTZ R25, -R2, R25 ;  /* 0x0000001902199221 */ /* 0x004fe40000010100 */
[C---:B------:R-:W-:Y:S02]  /*08f0*/  @!P0 FFMA.FTZ R21, -R6.reuse, R21, R17 ;  /* 0x0000001506158223 */ /* 0x040fe40000010111 */
[----:B------:R-:W-:-:S02]  /*0900*/  @!P1 FFMA.FTZ R29, -R6, R25, R29 ;  /* 0x00000019061d9223 */ /* 0x000fc4000001011d */
[C---:B------:R-:W-:Y:S02]  /*0910*/  @!P0 FMUL.FTZ R25, R4.reuse, R21 ;  /* 0x0000001504198220 */ /* 0x040fe40000410000 */
[----:B------:R-:W-:Y:S02]  /*0920*/  @!P1 FMUL.FTZ R29, R4, R29 ;  /* 0x0000001d041d9220 */ /* 0x000fe40000410000 */
[----:B------:R-:W-:Y:S01]  /*0930*/  @!P1 IMAD.WIDE R16, R11, R22, c[0x0][0x198] ;  /* 0x000066000b109625 */ /* 0x000fe200078e0216 */
[----:B------:R-:W-:Y:S01]  /*0940*/  @!P3 MOV R22, 0x4 ;  /* 0x000000040016b802 */ /* 0x000fe20000000f00 */
[----:B------:R0:W-:Y:S02]  /*0950*/  @!P0 STG.E [R18.64], R25 ;  /* 0x0000001912008986 */ /* 0x0001e4000c101904 */
[CC--:B------:R-:W-:Y:S02]  /*0960*/  @!P2 IMAD.WIDE R20, R28.reuse, R23.reuse, c[0x0][0x168] ;  /* 0x00005a001c14a625 */ /* 0x0c0fe400078e0217 */
[----:B------:R1:W-:Y:S04]  /*0970*/  @!P1 STG.E [R16.64], R29 ;  /* 0x0000001d10009986 */ /* 0x0003e8000c101904 */
[----:B------:R2:W3:Y:S01]  /*0980*/  @!P2 LDG.E.CONSTANT R21, [R20.64] ;  /* 0x000000041415a981 */ /* 0x0004e2000c1e9900 */
[----:B0-----:R-:W-:-:S04]  /*0990*/  @!P2 IMAD.WIDE R24, R28, R23, c[0x0][0x160] ;  /* 0x000058001c18a625 */ /* 0x001fc800078e0217 */
[CC--:B------:R-:W-:Y:S02]  /*09a0*/  @!P3 IMAD.WIDE R18, R15.reuse, R22.reuse, c[0x0][0x160] ;  /* 0x000058000f12b625 */ /* 0x0c0fe400078e0216 */
[----:B------:R-:W4:Y:S02]  /*09b0*/  @!P2 LDG.E.CONSTANT R24, [R24.64] ;  /* 0x000000041818a981 */ /* 0x000f24000c1e9900 */
[----:B-1----:R-:W-:Y:S02]  /*09c0*/  @!P3 IMAD.WIDE R16, R15, R22, c[0x0][0x168] ;  /* 0x00005a000f10b625 */ /* 0x002fe400078e0216 */
[----:B------:R-:W5:Y:S04]  /*09d0*/  @!P3 LDG.E.CONSTANT R29, [R18.64] ;  /* 0x00000004121db981 */ /* 0x000f68000c1e9900 */
[----:B--2---:R4:W2:Y:S01]  /*09e0*/  @!P3 LDG.E.CONSTANT R20, [R16.64] ;  /* 0x000000041014b981 */ /* 0x0048a2000c1e9900 */
[----:B------:R-:W-:-:S04]  /*09f0*/  IADD3 R9, R9, R0, RZ ;  /* 0x0000000009097210 */ /* 0x000fc80007ffe0ff */
[C---:B------:R-:W-:Y:S02]  /*0a00*/  ISETP.GE.AND P0, PT, R9.reuse, c[0x0][0x1a4], PT ;  /* 0x0000690009007a0c */ /* 0x040fe40003f06270 */
[----:B------:R-:W-:-:S04]  /*0a10*/  IADD3 R9, R9, R0, RZ ;  /* 0x0000000009097210 */ /* 0x000fc80007ffe0ff */
[----:B------:R-:W-:Y:S01]  /*0a20*/  ISETP.GE.AND P1, PT, R9, c[0x0][0x1a4], PT ;  /* 0x0000690009007a0c */ /* 0x000fe20003f26270 */
[C---:B---3--:R-:W-:Y:S02]  /*0a30*/  @!P2 FADD.FTZ R21, -R2.reuse, R21 ;  /* 0x000000150215a221 */ /* 0x048fe40000010100 */
[C---:B----4-:R-:W-:Y:S02]  /*0a40*/  @!P2 FFMA.FTZ R17, -R3.reuse, c[0x0][0x1a0], R24 ;  /* 0x000068000311aa23 */ /* 0x050fe40000010118 */
[----:B-----5:R-:W-:Y:S02]  /*0a50*/  @!P3 FFMA.FTZ R29, -R3, c[0x0][0x1a0], R29 ;  /* 0x00006800031dba23 */ /* 0x020fe4000001011d */
[----:B--2---:R-:W-:Y:S02]  /*0a60*/  @!P3 FADD.FTZ R20, -R2, R20 ;  /* 0x000000140214b221 */ /* 0x004fe40000010100 */
[C---:B------:R-:W-:Y:S02]  /*0a70*/  @!P2 FFMA.FTZ R21, -R6.reuse, R21, R17 ;  /* 0x000000150615a223 */ /* 0x040fe40000010111 */
[----:B------:R-:W-:-:S02]  /*0a80*/  @!P3 FFMA.FTZ R19, -R6, R20, R29 ;  /* 0x000000140613b223 */ /* 0x000fc4000001011d */
[----:B------:R-:W-:-:S04]  /*0a90*/  @!P2 IMAD.WIDE R16, R28, R23, c[0x0][0x198] ;  /* 0x000066001c10a625 */ /* 0x000fc800078e0217 */
[C---:B------:R-:W-:Y:S02]  /*0aa0*/  @!P2 FMUL.FTZ R21, R4.reuse, R21 ;  /* 0x000000150415a220 */ /* 0x040fe40000410000 */
[----:B------:R-:W-:Y:S02]  /*0ab0*/  @!P3 FMUL.FTZ R23, R4, R19 ;  /* 0x000000130417b220 */ /* 0x000fe40000410000 */
[----:B------:R-:W-:Y:S01]  /*0ac0*/  @!P3 IMAD.WIDE R18, R15, R22, c[0x0][0x198] ;  /* 0x000066000f12b625 */ /* 0x000fe200078e0216 */
[----:B------:R0:W-:Y:S01]  /*0ad0*/  @!P2 STG.E [R16.64], R21 ;  /* 0x000000151000a986 */ /* 0x0001e2000c101904 */
[----:B------:R-:W-:-:S03]  /*0ae0*/  @!P0 MOV R29, 0x4 ;  /* 0x00000004001d8802 */ /* 0x000fc60000000f00 */
[----:B------:R1:W-:Y:S02]  /*0af0*/  @!P3 STG.E [R18.64], R23 ;  /* 0x000000171200b986 */ /* 0x0003e4000c101904 */
[----:B0-----:R-:W-:Y:S01]  /*0b00*/  @!P0 IMAD.WIDE R16, R26, R29, c[0x0][0x160] ;  /* 0x000058001a108625 */ /* 0x001fe200078e021d */
[----:B-1----:R-:W-:-:S03]  /*0b10*/  @!P1 MOV R19, 0x4 ;  /* 0x0000000400139802 */ /* 0x002fc60000000f00 */
[----:B------:R-:W-:Y:S02]  /*0b20*/  @!P0 IMAD.WIDE R20, R26, R29, c[0x0][0x168] ;  /* 0x00005a001a148625 */ /* 0x000fe400078e021d */
[----:B------:R-:W2:Y:S02]  /*0b30*/  @!P0 LDG.E.CONSTANT R16, [R16.64] ;  /* 0x0000000410108981 */ /* 0x000ea4000c1e9900 */
[CC--:B------:R-:W-:Y:S02]  /*0b40*/  @!P1 IMAD.WIDE R22, R14.reuse, R19.reuse, c[0x0][0x160] ;  /* 0x000058000e169625 */ /* 0x0c0fe400078e0213 */
[----:B------:R-:W3:Y:S02]  /*0b50*/  @!P0 LDG.E.CONSTANT R20, [R20.64] ;  /* 0x0000000414148981 */ /* 0x000ee4000c1e9900 */
[----:B------:R-:W-:Y:S02]  /*0b60*/  @!P1 IMAD.WIDE R24, R14, R19, c[0x0][0x168] ;  /* 0x00005a000e189625 */ /* 0x000fe400078e0213 */
[----:B------:R-:W4:Y:S04]  /*0b70*/  @!P1 LDG.E.CONSTANT R22, [R22.64] ;  /* 0x0000000416169981 */ /* 0x000f28000c1e9900 */
[----:B------:R-:W5:Y:S01]  /*0b80*/  @!P1 LDG.E.CONSTANT R25, [R24.64] ;  /* 0x0000000418199981 */ /* 0x000f62000c1e9900 */
[----:B------:R-:W-:-:S02]  /*0b90*/  IADD3 R27, R27, 0x2, RZ ;  /* 0x000000021b1b7810 */ /* 0x000fc40007ffe0ff */
[C---:B------:R-:W-:Y:S02]  /*0ba0*/  LEA R12, R5.reuse, R12, 0x3 ;  /* 0x0000000c050c7211 */ /* 0x040fe400078e18ff */
[C---:B------:R-:W-:Y:S02]  /*0bb0*/  LEA R8, R5.reuse, R8, 0x3 ;  /* 0x0000000805087211 */ /* 0x040fe400078e18ff */
[C---:B------:R-:W-:Y:S02]  /*0bc0*/  LEA R10, R5.reuse, R10, 0x3 ;  /* 0x0000000a050a7211 */ /* 0x040fe400078e18ff */
[C---:B------:R-:W-:Y:S02]  /*0bd0*/  LEA R11, R5.reuse, R11, 0x3 ;  /* 0x0000000b050b7211 */ /* 0x040fe400078e18ff */
[C---:B------:R-:W-:Y:S02]  /*0be0*/  LEA R28, R5.reuse, R28, 0x3 ;  /* 0x0000001c051c7211 */ /* 0x040fe400078e18ff */
[----:B------:R-:W-:Y:S01]  /*0bf0*/  LEA R15, R5, R15, 0x3 ;  /* 0x0000000f050f7211 */ /* 0x000fe200078e18ff */
[----:B--2---:R-:W-:-:S02]  /*0c00*/  @!P0 FFMA.FTZ R17, -R3, c[0x0][0x1a0], R16 ;  /* 0x0000680003118a23 */ /* 0x004fc40000010110 */
[C---:B---3--:R-:W-:Y:S02]  /*0c10*/  @!P0 FADD.FTZ R20, -R2.reuse, R20 ;  /* 0x0000001402148221 */ /* 0x048fe40000010100 */
[----:B----4-:R-:W-:Y:S02]  /*0c20*/  @!P1 FFMA.FTZ R18, -R3, c[0x0][0x1a0], R22 ;  /* 0x0000680003129a23 */ /* 0x010fe40000010116 */
[----:B-----5:R-:W-:Y:S02]  /*0c30*/  @!P1 FADD.FTZ R25, -R2, R25 ;  /* 0x0000001902199221 */ /* 0x020fe40000010100 */
[C---:B------:R-:W-:Y:S02]  /*0c40*/  @!P0 FFMA.FTZ R21, -R6.reuse, R20, R17 ;  /* 0x0000001406158223 */ /* 0x040fe40000010111 */
[----:B------:R-:W-:Y:S02]  /*0c50*/  @!P1 FFMA.FTZ R25, -R6, R25, R18 ;  /* 0x0000001906199223 */ /* 0x000fe40000010112 */
[----:B------:R-:W-:-:S04]  /*0c60*/  @!P0 IMAD.WIDE R16, R26, R29, c[0x0][0x198] ;  /* 0x000066001a108625 */ /* 0x000fc800078e021d */
[----:B------:R-:W-:Y:S02]  /*0c70*/  @!P0 FMUL.FTZ R21, R4, R21 ;  /* 0x0000001504158220 */ /* 0x000fe40000410000 */
[----:B------:R-:W-:-:S04]  /*0c80*/  @!P1 IMAD.WIDE R18, R14, R19, c[0x0][0x198] ;  /* 0x000066000e129625 */ /* 0x000fc800078e0213 */
[----:B------:R-:W-:Y:S01]  /*0c90*/  @!P1 FMUL.FTZ R23, R4, R25 ;  /* 0x0000001904179220 */ /* 0x000fe20000410000 */
[----:B------:R0:W-:Y:S04]  /*0ca0*/  @!P0 STG.E [R16.64], R21 ;  /* 0x0000001510008986 */ /* 0x0001e8000c101904 */
[----:B------:R0:W-:Y:S01]  /*0cb0*/  @!P1 STG.E [R18.64], R23 ;  /* 0x0000001712009986 */ /* 0x0001e2000c101904 */
[----:B------:R-:W-:Y:S02]  /*0cc0*/  ISETP.NE.AND P0, PT, R27, RZ, PT ;  /* 0x000000ff1b00720c */ /* 0x000fe40003f05270 */
[----:B------:R-:W-:Y:S02]  /*0cd0*/  LEA R20, R0, R13, 0x3 ;  /* 0x0000000d00147211 */ /* 0x000fe400078e18ff */
[----:B------:R-:W-:-:S02]  /*0ce0*/  IADD3 R13, R9, R0, RZ ;  /* 0x00000000090d7210 */ /* 0x000fc40007ffe0ff */
[C---:B------:R-:W-:Y:S02]  /*0cf0*/  LEA R26, R5.reuse, R26, 0x3 ;  /* 0x0000001a051a7211 */ /* 0x040fe400078e18ff */
[----:B------:R-:W-:-:S05]  /*0d00*/  LEA R14, R5, R14, 0x3 ;  /* 0x0000000e050e7211 */ /* 0x000fca00078e18ff */
[----:B0-----:R-:W-:Y:S05]  /*0d10*/  @P0 BRA `(.L_x_26333) ;  /* 0xfffff8c000000947 */ /* 0x001fea000383ffff */
[----:B------:R-:W-:Y:S02]  /*0d20*/  MOV R13, R20 ;  /* 0x00000014000d7202 */ /* 0x000fe40000000f00 */
.L_x_26332:
        /* <DEDUP_REMOVED lines=14> */
[----:B------:R-:W2:Y:S03]  /*0e10*/  @!P0 LDG.E.CONSTANT R24, [R24.64] ;  /* 0x0000000418188981 */ /* 0x000ea6000c1e9900 */
[CC--:B------:R-:W-:Y:S02]  /*0e20*/  @!P1 IMAD.WIDE R10, R22.reuse, R13.reuse, c[0x0][0x160] ;  /* 0x00005800160a9625 */ /* 0x0c0fe400078e020d */
[----:B------:R-:W3:Y:S02]  /*0e30*/  @!P0 LDG.E.CONSTANT R9, [R8.64] ;  /* 0x0000000408098981 */ /* 0x000ee4000c1e9900 */
[----:B------:R-:W-:-:S02]  /*0e40*/  @!P1 IMAD.WIDE R14, R22, R13, c[0x0][0x168] ;  /* 0x00005a00160e9625 */ /* 0x000fc400078e020d */
[----:B------:R-:W4:Y:S02]  /*0e50*/  @!P1 LDG.E.CONSTANT R10, [R10.64] ;  /* 0x000000040a0a9981 */ /* 0x000f24000c1e9900 */
[CC--:B------:R-:W-:Y:S02]  /*0e60*/  @!P2 IMAD.WIDE R16, R20.reuse, R7.reuse, c[0x0][0x160] ;  /* 0x000058001410a625 */ /* 0x0c0fe400078e0207 */
[----:B------:R-:W5:Y:S02]  /*0e70*/  @!P1 LDG.E.CONSTANT R15, [R14.64] ;  /* 0x000000040e0f9981 */ /* 0x000f64000c1e9900 */
[----:B------:R-:W-:Y:S02]  /*0e80*/  @!P2 IMAD.WIDE R18, R20, R7, c[0x0][0x168] ;  /* 0x00005a001412a625 */ /* 0x000fe400078e0207 */
[----:B------:R-:W5:Y:S04]  /*0e90*/  @!P2 LDG.E.CONSTANT R16, [R16.64] ;  /* 0x000000041010a981 */ /* 0x000f68000c1e9900 */
[----:B------:R-:W5:Y:S01]  /*0ea0*/  @!P2 LDG.E.CONSTANT R19, [R18.64] ;  /* 0x000000041213a981 */ /* 0x000f62000c1e9900 */
[----:B------:R-:W-:-:S04]  /*0eb0*/  IADD3 R26, R23, R0, RZ ;  /* 0x00000000171a7210 */ /* 0x000fc80007ffe0ff */
[----:B------:R-:W-:Y:S01]  /*0ec0*/  ISETP.GE.AND P3, PT, R26, c[0x0][0x1a4], PT ;  /* 0x000069001a007a0c */ /* 0x000fe20003f66270 */
[C---:B--2---:R-:W-:Y:S02]  /*0ed0*/  @!P0 FFMA.FTZ R23, -R3.reuse, c[0x0][0x1a0], R24 ;  /* 0x0000680003178a23 */ /* 0x044fe40000010118 */
[C---:B---3--:R-:W-:Y:S02]  /*0ee0*/  @!P0 FADD.FTZ R0, -R2.reuse, R9 ;  /* 0x0000000902008221 */ /* 0x048fe40000010100 */
[C---:B----4-:R-:W-:Y:S02]  /*0ef0*/  @!P1 FFMA.FTZ R25, -R3.reuse, c[0x0][0x1a0], R10 ;  /* 0x0000680003199a23 */ /* 0x050fe4000001010a */
[----:B-----5:R-:W-:Y:S02]  /*0f00*/  @!P1 FADD.FTZ R24, -R2, R15 ;  /* 0x0000000f02189221 */ /* 0x020fe40000010100 */
[----:B------:R-:W-:Y:S02]  /*0f10*/  @!P0 FFMA.FTZ R15, -R6, R0, R23 ;  /* 0x00000000060f8223 */ /* 0x000fe40000010117 */
[----:B------:R-:W-:-:S02]  /*0f20*/  @!P2 FFMA.FTZ R27, -R3, c[0x0][0x1a0], R16 ;  /* 0x00006800031baa23 */ /* 0x000fc40000010110 */
[----:B------:R-:W-:Y:S02]  /*0f30*/  @!P2 FADD.FTZ R8, -R2, R19 ;  /* 0x000000130208a221 */ /* 0x000fe40000010100 */
[C---:B------:R-:W-:Y:S02]  /*0f40*/  @!P1 FFMA.FTZ R25, -R6.reuse, R24, R25 ;  /* 0x0000001806199223 */ /* 0x040fe40000010119 */
[----:B------:R-:W-:Y:S02]  /*0f50*/  @!P2 FFMA.FTZ R27, -R6, R8, R27 ;  /* 0x00000008061ba223 */ /* 0x000fe4000001011b */
[----:B------:R-:W-:-:S04]  /*0f60*/  @!P0 IMAD.WIDE R8, R12, R21, c[0x0][0x198] ;  /* 0x000066000c088625 */ /* 0x000fc800078e0215 */
[----:B------:R-:W-:Y:S02]  /*0f70*/  @!P0 FMUL.FTZ R15, R4, R15 ;  /* 0x0000000f040f8220 */ /* 0x000fe40000410000 */
[----:B------:R-:W-:-:S04]  /*0f80*/  @!P1 IMAD.WIDE R22, R22, R13, c[0x0][0x198] ;  /* 0x0000660016169625 */ /* 0x000fc800078e020d */
[----:B------:R-:W-:Y:S02]  /*0f90*/  @!P1 FMUL.FTZ R25, R4, R25 ;  /* 0x0000001904199220 */ /* 0x000fe40000410000 */
[----:B------:R-:W-:Y:S01]  /*0fa0*/  @!P2 IMAD.WIDE R10, R20, R7, c[0x0][0x198] ;  /* 0x00006600140aa625 */ /* 0x000fe200078e0207 */
[----:B------:R0:W-:Y:S03]  /*0fb0*/  @!P0 STG.E [R8.64], R15 ;  /* 0x0000000f08008986 */ /* 0x0001e6000c101904 */
[----:B------:R-:W-:Y:S01]  /*0fc0*/  @!P2 FMUL.FTZ R27, R4, R27 ;  /* 0x0000001b041ba220 */ /* 0x000fe20000410000 */
[----:B------:R0:W-:Y:S01]  /*0fd0*/  @!P1 STG.E [R22.64], R25 ;  /* 0x0000001916009986 */ /* 0x0001e2000c101904 */
[----:B------:R-:W-:-:S03]  /*0fe0*/  IADD3 R20, R20, R5, RZ ;  /* 0x0000000514147210 */ /* 0x000fc60007ffe0ff */
[----:B------:R0:W-:Y:S01]  /*0ff0*/  @!P2 STG.E [R10.64], R27 ;  /* 0x0000001b0a00a986 */ /* 0x0001e2000c101904 */
[----:B------:R-:W-:Y:S05]  /*1000*/  @P3 EXIT ;  /* 0x000000000000394d */ /* 0x000fea0003800000 */
[----:B------:R-:W-:-:S10]  /*1010*/  HFMA2.MMA R7, -RZ, RZ, 0, 2.384185791015625e-07 ;  /* 0x00000004ff077435 */ /* 0x000fd400000001ff */
[----:B0-----:R-:W-:-:S04]  /*1020*/  IMAD.WIDE R8, R20, R7, c[0x0][0x160] ;  /* 0x0000580014087625 */ /* 0x001fc800078e0207 */
[----:B------:R-:W-:Y:S02]  /*1030*/  IMAD.WIDE R10, R20, R7, c[0x0][0x168] ;  /* 0x00005a00140a7625 */ /* 0x000fe400078e0207 */
[----:B------:R-:W2:Y:S04]  /*1040*/  LDG.E.CONSTANT R8, [R8.64] ;  /* 0x0000000408087981 */ /* 0x000ea8000c1e9900 */
[----:B------:R-:W3:Y:S01]  /*1050*/  LDG.E.CONSTANT R11, [R10.64] ;  /* 0x000000040a0b7981 */ /* 0x000ee2000c1e9900 */
[----:B--2---:R-:W-:Y:S02]  /*1060*/  FFMA.FTZ R3, -R3, c[0x0][0x1a0], R8 ;  /* 0x0000680003037a23 */ /* 0x004fe40000010108 */
[----:B---3--:R-:W-:-:S04]  /*1070*/  FADD.FTZ R2, -R2, R11 ;  /* 0x0000000b02027221 */ /* 0x008fc80000010100 */
[----:B------:R-:W-:Y:S02]  /*1080*/  FFMA.FTZ R5, -R6, R2, R3 ;  /* 0x0000000206057223 */ /* 0x000fe40000010103 */
[----:B------:R-:W-:-:S04]  /*1090*/  IMAD.WIDE R2, R20, R7, c[0x0][0x198] ;  /* 0x0000660014027625 */ /* 0x000fc800078e0207 */
[----:B------:R-:W-:-:S05]  /*10a0*/  FMUL.FTZ R5, R4, R5 ;  /* 0x0000000504057220 */ /* 0x000fca0000410000 */
[----:B------:R-:W-:Y:S01]  /*10b0*/  STG.E [R2.64], R5 ;  /* 0x0000000502007986 */ /* 0x000fe2000c101904 */
[----:B------:R-:W-:Y:S05]  /*10c0*/  EXIT ;  /* 0x000000000000794d */ /* 0x000fea0003800000 */
.L_x_26334:
        /* <DEDUP_REMOVED lines=11> */
.L_x_26902:


//--------------------- .text._ZN2at6native46batch_norm_backward_elemt_channels_last_kernelILi4EdddEEvPKT0_S4_PKT1_S7_PKT2_S7_S7_PS2_S5_ii --------------------------
	.section	.text._ZN2at6native46batch_norm_backward_elemt_channels_last_kernelILi4EdddEEvPKT0_S4_PKT1_S7_PKT2_S7_S7_PS2_S5_ii,"ax",@progbits
	.sectioninfo	@"SHI_REGISTERS=32"
	.align	128
        .global         _ZN2at6native46batch_norm_backward_elemt_channels_last_kernelILi4EdddEEvPKT0_S4_PKT1_S7_PKT2_S7_S7_PS2_S5_ii
        .type           _ZN2at6native46batch_norm_backward_elemt_channels_last_kernelILi4EdddEEvPKT0_S4_PKT1_S7_PKT2_S7_S7_PS2_S5_ii,@function
        .size           _ZN2at6native46batch_norm_backward_elemt_channels_last_kernelILi4EdddEEvPKT0_S4_PKT1_S7_PKT2_S7_S7_PS2_S5_ii,(.L_x_26903 - _ZN2at6native46batch_norm_backward_elemt_channels_last_kernelILi4EdddEEvPKT0_S4_PKT1_S7_PKT2_S7_S7_PS2_S5_ii)
        .other          _ZN2at6native46batch_norm_backward_elemt_channels_last_kernelILi4EdddEEvPKT0_S4_PKT1_S7_PKT2_S7_S7_PS2_S5_ii,@"STO_CUDA_ENTRY STV_DEFAULT"
_ZN2at6native46batch_norm_backward_elemt_channels_last_kernelILi4EdddEEvPKT0_S4_PKT1_S7_PKT2_S7_S7_PS2_S5_ii:
.text._ZN2at6native46batch_norm_backward_elemt_channels_last_kernelILi4EdddEEvPKT0_S4_PKT1_S7_PKT2_S7_S7_PS2_S5_ii:
        /* <DEDUP_REMOVED lines=12> */
[----:B------:R-:W-:Y:S02]  /*00c0*/  MOV R8, c[0x0][0x1a8] ;  /* 0x00006a0000087a02 */ /* 0x000fe40000000f00 */
[----:B------:R-:W-:Y:S01]  /*00d0*/  ISETP.NE.U32.AND P0, PT, RZ, c[0x0][0x180], PT ;  /* 0x00006000ff007a0c */ /* 0x000fe20003f05070 */
[----:B------:R-:W-:Y:S01]  /*00e0*/  IMAD R0, R0, c[0x0][0x10], RZ ;  /* 0x0000040000007a24 */ /* 0x000fe200078e02ff */
[----:B------:R-:W-:Y:S02]  /*00f0*/  IADD3 R8, R8, -0x1, RZ ;  /* 0xffffffff08087810 */ /* 0x000fe40007ffe0ff */
[----:B------:R-:W-:Y:S01]  /*0100*/  ISETP.NE.AND.EX P0, PT, RZ, c[0x0][0x184], PT, P0 ;  /* 0x00006100ff007a0c */ /* 0x000fe20003f05300 */
[----:B------:R-:W-:Y:S01]  /*0110*/  IMAD.SHL.U32 R3, R0, 0x4, RZ ;  /* 0x0000000400037824 */ /* 0x000fe200078e00ff */
[----:B------:R-:W-:-:S04]  /*0120*/  IABS R14, R8 ;  /* 0x00000008000e7213 */ /* 0x000fc80000000000 */
        /* <DEDUP_REMOVED lines=13> */
[----:B------:R-:W-:-:S05]  /*0200*/  IADD3 R13, RZ, -R15, RZ ;  /* 0x8000000fff0d7210 */ /* 0x000fca0007ffe0ff */
[----:B------:R-:W-:-:S04]  /*0210*/  IMAD.HI.U32 R26, R7, R12, RZ ;  /* 0x0000000c071a7227 */ /* 0x000fc800078e00ff */
[----:B------:R-:W-:Y:S01]  /*0220*/  IMAD R6, R26, R13, R12 ;  /* 0x0000000d1a067224 */ /* 0x000fe200078e020c */
[----:B------:R-:W-:-:S04]  /*0230*/  MOV R12, 0x8 ;  /* 0x00000008000c7802 */ /* 0x000fc80000000f00 */
[----:B------:R-:W-:Y:S01]  /*0240*/  ISETP.GT.U32.AND P3, PT, R11, R6, PT ;  /* 0x000000060b00720c */ /* 0x000fe20003f64070 */
[----:B------:R-:W-:Y:S01]  /*0250*/  HFMA2.MMA R7, -RZ, RZ, 1.984375, 0 ;  /* 0x3ff00000ff077435 */ /* 0x000fe200000001ff */
[----:B------:R-:W-:-:S06]  /*0260*/  IMAD.WIDE R14, R5, R12, c[0x0][0x178] ;  /* 0x00005e00050e7625 */ /* 0x000fcc00078e020c */
[----:B------:R-:W5:Y:S05]  /*0270*/  LDG.E.64.CONSTANT R14, [R14.64] ;  /* 0x000000040e0e7981 */ /* 0x000f6a000c1e9b00 */
[----:B------:R-:W-:Y:S01]  /*0280*/  @!P3 IMAD.IADD R6, R6, 0x1, -R11 ;  /* 0x000000010606b824 */ /* 0x000fe200078e0a0b */
[----:B------:R-:W-:Y:S02]  /*0290*/  @!P3 IADD3 R26, R26, 0x1, RZ ;  /* 0x000000011a1ab810 */ /* 0x000fe40007ffe0ff */
[----:B------:R-:W-:Y:S02]  /*02a0*/  ISETP.NE.AND P3, PT, R3, RZ, PT ;  /* 0x000000ff0300720c */ /* 0x000fe40003f65270 */
[----:B------:R-:W-:-:S02]  /*02b0*/  ISETP.GE.U32.AND P2, PT, R6, R11, PT ;  /* 0x0000000b0600720c */ /* 0x000fc40003f46070 */
[----:B------:R-:W-:-:S11]  /*02c0*/  SHF.R.S32.HI R6, RZ, 0x1f, R5 ;  /* 0x0000001fff067819 */ /* 0x000fd60000011405 */
[----:B------:R-:W-:Y:S02]  /*02d0*/  @P2 IADD3 R26, R26, 0x1, RZ ;  /* 0x000000011a1a2810 */ /* 0x000fe40007ffe0ff */
[C---:B------:R-:W-:Y:S02]  /*02e0*/  LEA R16, P2, R5.reuse, c[0x0][0x190], 0x3 ;  /* 0x0000640005107a11 */ /* 0x040fe400078418ff */
[----:B------:R-:W-:Y:S02]  /*02f0*/  @!P1 IADD3 R26, -R26, RZ, RZ ;  /* 0x000000ff1a1a9210 */ /* 0x000fe40007ffe1ff */
[C---:B------:R-:W-:Y:S02]  /*0300*/  @P0 LEA R10, P1, R5.reuse, c[0x0][0x180], 0x3 ;  /* 0x00006000050a0a11 */ /* 0x040fe400078218ff */
[C-C-:B------:R-:W-:Y:S02]  /*0310*/  LEA.HI.X R17, R5.reuse, c[0x0][0x194], R6.reuse, 0x3, P2 ;  /* 0x0000650005117a11 */ /* 0x140fe400010f1c06 */
[----:B------:R-:W-:Y:S01]  /*0320*/  @P0 LEA.HI.X R11, R5, c[0x0][0x184], R6, 0x3, P1 ;  /* 0x00006100050b0a11 */ /* 0x000fe200008f1c06 */
[----:B------:R-:W-:Y:S01]  /*0330*/  IMAD.MOV.U32 R6, RZ, RZ, 0x0 ;  /* 0x00000000ff067424 */ /* 0x000fe200078e00ff */
[----:B------:R-:W-:-:S02]  /*0340*/  @!P3 LOP3.LUT R26, RZ, R3, RZ, 0x33, !PT ;  /* 0x00000003ff1ab212 */ /* 0x000fc400078e33ff */
[----:B------:R-:W5:Y:S04]  /*0350*/  LDG.E.64.CONSTANT R16, [R16.64] ;  /* 0x0000000410107981 */ /* 0x000f68000c1e9b00 */
[----:B------:R0:W5:Y:S01]  /*0360*/  @P0 LDG.E.64.CONSTANT R6, [R10.64] ;  /* 0x000000040a060981 */ /* 0x000162000c1e9b00 */
[----:B------:R-:W-:-:S13]  /*0370*/  ISETP.GE.AND P1, PT, R26, RZ, PT ;  /* 0x000000ff1a00720c */ /* 0x000fda0003f26270 */
[----:B------:R-:W-:Y:S05]  /*0380*/  @!P1 EXIT ;  /* 0x000000000000994d */ /* 0x000fea0003800000 */
[----:B0-----:R-:W-:-:S04]  /*0390*/  IMAD.WIDE R10, R5, R12, c[0x0][0x170] ;  /* 0x00005c00050a7625 */ /* 0x001fc800078e020c */
[----:B------:R-:W-:Y:S02]  /*03a0*/  IMAD.WIDE R12, R5, R12, c[0x0][0x188] ;  /* 0x00006200050c7625 */ /* 0x000fe400078e020c */
[----:B------:R-:W5:Y:S04]  /*03b0*/  LDG.E.64.CONSTANT R10, [R10.64] ;  /* 0x000000040a0a7981 */ /* 0x000f68000c1e9b00 */
[----:B------:R-:W5:Y:S01]  /*03c0*/  LDG.E.64.CONSTANT R12, [R12.64] ;  /* 0x000000040c0c7981 */ /* 0x000f62000c1e9b00 */
[----:B------:R-:W-:Y:S01]  /*03d0*/  ISETP.NE.AND P0, PT, R26, RZ, PT ;  /* 0x000000ff1a00720c */ /* 0x000fe20003f05270 */
[C---:B-----5:R-:W0:Y:S01]  /*03e0*/  DMUL R18, R14.reuse, R14 ;  /* 0x0000000e0e127228 */ /* 0x060e220000000000 */
[----:B------:R-:W-:Y:S01]  /*03f0*/  MOV R24, R2 ;  /* 0x0000000200187202 */ /* 0x000fe20000000f00 */
[----:B------:R-:W-:Y:S01]  /*0400*/  IMAD R2, R0, c[0x0][0x1ac], RZ ;  /* 0x00006b0000027a24 */ /* 0x000fe200078e02ff */
[----:B------:R-:W-:Y:S01]  /*0410*/  IADD3 R3, R26, 0x1, RZ ;  /* 0x000000011a037810 */ /* 0x000fe20007ffe0ff */
[----:B------:R1:W-:-:S02]  /*0420*/  DMUL R14, R14, R6 ;  /* 0x000000060e0e7228 */ /* 0x0003c40000000000 */
[----:B-1----:R-:W-:Y:S01]  /*0430*/  IMAD R7, R24, c[0x0][0x1ac], R5 ;  /* 0x00006b0018077a24 */ /* 0x002fe200078e0205 */
[----:B------:R-:W-:Y:S01]  /*0440*/  LOP3.LUT R3, R3, 0x1, RZ, 0xc0, !PT ;  /* 0x0000000103037812 */ /* 0x000fe200078ec0ff */
[----:B0-----:R-:W0:-:S06]  /*0450*/  DMUL R16, R16, R18 ;  /* 0x0000001210107228 */ /* 0x001e0c0000000000 */
[----:B0-----:R-:W0:Y:S01]  /*0460*/  DMUL R16, R16, c[0x0][0x1a0] ;  /* 0x0000680010107a28 */ /* 0x001e220000000000 */
[----:B------:R-:W-:Y:S05]  /*0470*/  @!P0 BRA `(.L_x_26335) ;  /* 0x000008c000008947 */ /* 0x000fea0003800000 */
[----:B------:R-:W-:Y:S01]  /*0480*/  IMAD.MOV.U32 R19, RZ, RZ, c[0x0][0x10] ;  /* 0x00000400ff137624 */ /* 0x000fe200078e00ff */
[----:B------:R-:W-:Y:S02]  /*0490*/  IADD3 R28, R4, c[0x0][0x10], RZ ;  /* 0x00000400041c7a10 */ /* 0x000fe40007ffe0ff */
[----:B------:R-:W-:Y:S01]  /*04a0*/  IADD3 R26, -R26, -0x1, R3 ;  /* 0xffffffff1a1a7810 */ /* 0x000fe20007ffe103 */
[C-C-:B------:R-:W-:Y:S01]  /*04b0*/  IMAD R18, R19.reuse, 0x7, R4.reuse ;  /* 0x0000000713127824 */ /* 0x140fe200078e0204 */
[CC--:B------:R-:W-:Y:S01]  /*04c0*/  LEA R8, R19.reuse, R4.reuse, 0x2 ;  /* 0x0000000413087211 */ /* 0x0c0fe200078e10ff */
[C-C-:B------:R-:W-:Y:S02]  /*04d0*/  IMAD R20, R19.reuse, 0x6, R4.reuse ;  /* 0x0000000613147824 */ /* 0x140fe400078e0204 */
[C-C-:B------:R-:W-:Y:S02]  /*04e0*/  IMAD R22, R19.reuse, 0x5, R4.reuse ;  /* 0x0000000513167824 */ /* 0x140fe400078e0204 */
[C---:B------:R-:W-:Y:S01]  /*04f0*/  IMAD R6, R19.reuse, 0x3, R4 ;  /* 0x0000000313067824 */ /* 0x040fe200078e0204 */
[----:B------:R-:W-:Y:S01]  /*0500*/  LEA R4, R19, R4, 0x1 ;  /* 0x0000000413047211 */ /* 0x000fe200078e08ff */
[----:B------:R-:W-:-:S02]  /*0510*/  IMAD R21, R28, c[0x0][0x4], R9 ;  /* 0x000001001c157a24 */ /* 0x000fc400078e0209 */
[--C-:B------:R-:W-:Y:S02]  /*0520*/  IMAD R8, R8, c[0x0][0x4], R9.reuse ;  /* 0x0000010008087a24 */ /* 0x100fe400078e0209 */
[--C-:B------:R-:W-:Y:S02]  /*0530*/  IMAD R18, R18, c[0x0][0x4], R9.reuse ;  /* 0x0000010012127a24 */ /* 0x100fe400078e0209 */
[--C-:B------:R-:W-:Y:S02]  /*0540*/  IMAD R20, R20, c[0x0][0x4], R9.reuse ;  /* 0x0000010014147a24 */ /* 0x100fe400078e0209 */
[--C-:B------:R-:W-:Y:S02]  /*0550*/  IMAD R28, R22, c[0x0][0x4], R9.reuse ;  /* 0x00000100161c7a24 */ /* 0x100fe400078e0209 */
[--C-:B------:R-:W-:Y:S02]  /*0560*/  IMAD R6, R6, c[0x0][0x4], R9.reuse ;  /* 0x0000010006067a24 */ /* 0x100fe400078e0209 */
[----:B------:R-:W-:-:S02]  /*0570*/  IMAD R19, R4, c[0x0][0x4], R9 ;  /* 0x0000010004137a24 */ /* 0x000fc400078e0209 */
[--C-:B------:R-:W-:Y:S02]  /*0580*/  IMAD R22, R8, c[0x0][0x1ac], R5.reuse ;  /* 0x00006b0008167a24 */ /* 0x100fe400078e0205 */
[--C-:B------:R-:W-:Y:S02]  /*0590*/  IMAD R4, R21, c[0x0][0x1ac], R5.reuse ;  /* 0x00006b0015047a24 */ /* 0x100fe400078e0205 */
[--C-:B------:R-:W-:Y:S02]  /*05a0*/  IMAD R8, R18, c[0x0][0x1ac], R5.reuse ;  /* 0x00006b0012087a24 */ /* 0x100fe400078e0205 */
[--C-:B------:R-:W-:Y:S02]  /*05b0*/  IMAD R9, R20, c[0x0][0x1ac], R5.reuse ;  /* 0x00006b0014097a24 */ /* 0x100fe400078e0205 */
[--C-:B------:R-:W-:Y:S02]  /*05c0*/  IMAD R25, R28, c[0x0][0x1ac], R5.reuse ;  /* 0x00006b001c197a24 */ /* 0x100fe400078e0205 */
[----:B------:R-:W-:-:S02]  /*05d0*/  IMAD R23, R6, c[0x0][0x1ac], R5 ;  /* 0x00006b0006177a24 */ /* 0x000fc400078e0205 */
[----:B------:R-:W-:Y:S02]  /*05e0*/  IMAD R5, R19, c[0x0][0x1ac], R5 ;  /* 0x00006b0013057a24 */ /* 0x000fe400078e0205 */
.L_x_26336:
[----:B------:R-:W-:-:S13]  /*05f0*/  ISETP.GE.AND P0, PT, R24, c[0x0][0x1a8], PT ;  /* 0x00006a0018007a0c */ /* 0x000fda0003f06270 */
[----:B0-----:R-:W-:-:S04]  /*0600*/  @!P0 IMAD.MOV.U32 R18, RZ, RZ, 0x8 ;  /* 0x00000008ff128424 */ /* 0x001fc800078e00ff */
[----:B------:R-:W-:-:S04]  /*0610*/  @!P0 IMAD.WIDE R28, R7, R18, c[0x0][0x160] ;  /* 0x00005800071c8625 */ /* 0x000fc800078e0212 */
[C---:B------:R-:W-:Y:S02]  /*0620*/  @!P0 IMAD.WIDE R20, R7.reuse, R18, c[0x0][0x168] ;  /* 0x00005a0007148625 */ /* 0x040fe400078e0212 */
[----:B------:R-:W2:Y:S04]  /*0630*/  @!P0 LDG.E.64.CONSTANT R28, [R28.64] ;  /* 0x000000041c1c8981 */ /* 0x000ea8000c1e9b00 */
[----:B------:R-:W3:Y:S01]  /*0640*/  @!P0 LDG.E.64.CONSTANT R20, [R20.64] ;  /* 0x0000000414148981 */ /* 0x000ee2000c1e9b00 */
[----:B------:R-:W-:Y:S01]  /*0650*/  IADD3 R6, R24, R0, RZ ;  /* 0x0000000018067210 */ /* 0x000fe20007ffe0ff */
[----:B------:R-:W-:-:S03]  /*0660*/  @!P0 IMAD.WIDE R18, R7, R18, c[0x0][0x198] ;  /* 0x0000660007128625 */ /* 0x000fc600078e0212 */
[----:B------:R-:W-:-:S13]  /*0670*/  ISETP.GE.AND P1, PT, R6, c[0x0][0x1a8], PT ;  /* 0x00006a0006007a0c */ /* 0x000fda0003f26270 */
[----:B------:R-:W-:Y:S01]  /*0680*/  @!P1 MOV R27, 0x8 ;  /* 0x00000008001b9802 */ /* 0x000fe20000000f00 */
[----:B--2---:R-:W-:-:S04]  /*0690*/  @!P0 DFMA R28, -R12, c[0x0][0x1a0], R28 ;  /* 0x000068000c1c8a2b */ /* 0x004fc8000000011c */
[----:B---3--:R-:W1:-:S06]  /*06a0*/  @!P0 DADD R20, -R10, R20 ;  /* 0x000000000a148229 */ /* 0x008e4c0000000114 */
[----:B01----:R-:W0:-:S06]  /*06b0*/  @!P0 DFMA R20, -R16, R20, R28 ;  /* 0x000000141014822b */ /* 0x003e0c000000011c */
[----:B0-----:R-:W0:-:S07]  /*06c0*/  @!P0 DMUL R20, R14, R20 ;  /* 0x000000140e148228 */ /* 0x001e0e0000000000 */
[----:B0-----:R0:W-:Y:S02]  /*06d0*/  @!P0 STG.E.64 [R18.64], R20 ;  /* 0x0000001412008986 */ /* 0x0011e4000c101b04 */
[----:B0-----:R-:W-:-:S04]  /*06e0*/  @!P1 IMAD.WIDE R20, R4, R27, c[0x0][0x160] ;  /* 0x0000580004149625 */ /* 0x001fc800078e021b */
[----:B------:R-:W-:Y:S02]  /*06f0*/  @!P1 IMAD.WIDE R18, R4, R27, c[0x0][0x168] ;  /* 0x00005a0004129625 */ /* 0x000fe400078e021b */
[----:B------:R-:W2:Y:S04]  /*0700*/  @!P1 LDG.E.64.CONSTANT R20, [R20.64] ;  /* 0x0000000414149981 */ /* 0x000ea8000c1e9b00 */
[----:B------:R-:W3:Y:S01]  /*0710*/  @!P1 LDG.E.64.CONSTANT R18, [R18.64] ;  /* 0x0000000412129981 */ /* 0x000ee2000c1e9b00 */
[----:B------:R-:W-:-:S05]  /*0720*/  IMAD.IADD R6, R6, 0x1, R0 ;  /* 0x0000000106067824 */ /* 0x000fca00078e0200 */
[----:B------:R-:W-:Y:S01]  /*0730*/  ISETP.GE.AND P0, PT, R6, c[0x0][0x1a8], PT ;  /* 0x00006a0006007a0c */ /* 0x000fe20003f06270 */
[----:B--2---:R-:W-:-:S04]  /*0740*/  @!P1 DFMA R20, -R12, c[0x0][0x1a0], R20 ;  /* 0x000068000c149a2b */ /* 0x004fc80000000114 */
[----:B---3--:R-:W0:-:S06]  /*0750*/  @!P1 DADD R18, -R10, R18 ;  /* 0x000000000a129229 */ /* 0x008e0c0000000112 */
[----:B0-----:R0:W1:Y:S02]  /*0760*/  @!P1 DFMA R18, -R16, R18, R20 ;  /* 0x000000121012922b */ /* 0x0010640000000114 */
[----:B0-----:R-:W-:Y:S01]  /*0770*/  @!P1 IMAD.WIDE R20, R4, R27, c[0x0][0x198] ;  /* 0x0000660004149625 */ /* 0x001fe200078e021b */
[----:B------:R-:W-:-:S03]  /*0780*/  @!P0 MOV R27, 0x8 ;  /* 0x00000008001b8802 */ /* 0x000fc60000000f00 */
[----:B-1----:R-:W0:-:S07]  /*0790*/  @!P1 DMUL R18, R14, R18 ;  /* 0x000000120e129228 */ /* 0x002e0e0000000000 */
[----:B0-----:R0:W-:Y:S02]  /*07a0*/  @!P1 STG.E.64 [R20.64], R18 ;  /* 0x0000001214009986 */ /* 0x0011e4000c101b04 */
[----:B0-----:R-:W-:-:S04]  /*07b0*/  @!P0 IMAD.WIDE R20, R5, R27, c[0x0][0x160] ;  /* 0x0000580005148625 */ /* 0x001fc800078e021b */
[----:B------:R-:W-:Y:S02]  /*07c0*/  @!P0 IMAD.WIDE R18, R5, R27, c[0x0][0x168] ;  /* 0x00005a0005128625 */ /* 0x000fe400078e021b */
[----:B------:R-:W2:Y:S04]  /*07d0*/  @!P0 LDG.E.64.CONSTANT R20, [R20.64] ;  /* 0x0000000414148981 */ /* 0x000ea8000c1e9b00 */
[----:B------:R-:W3:Y:S01]  /*07e0*/  @!P0 LDG.E.64.CONSTANT R18, [R18.64] ;  /* 0x0000000412128981 */ /* 0x000ee2000c1e9b00 */
[----:B------:R-:W-:-:S04]  /*07f0*/  IADD3 R6, R6, R0, RZ ;  /* 0x0000000006067210 */ /* 0x000fc80007ffe0ff */
[----:B------:R-:W-:Y:S01]  /*0800*/  ISETP.GE.AND P1, PT, R6, c[0x0][0x1a8], PT ;  /* 0x00006a0006007a0c */ /* 0x000fe20003f26270 */
[----:B--2---:R-:W-:-:S04]  /*0810*/  @!P0 DFMA R20, -R12, c[0x0][0x1a0], R20 ;  /* 0x000068000c148a2b */ /* 0x004fc80000000114 */
[----:B---3--:R-:W0:-:S06]  /*0820*/  @!P0 DADD R18, -R10, R18 ;  /* 0x000000000a128229 */ /* 0x008e0c0000000112 */
[----:B0-----:R0:W1:Y:S02]  /*0830*/  @!P0 DFMA R18, -R16, R18, R20 ;  /* 0x000000121012822b */ /* 0x0010640000000114 */
[----:B0-----:R-:W-:-:S04]  /*0840*/  @!P0 IMAD.WIDE R20, R5, R27, c[0x0][0x198] ;  /* 0x0000660005148625 */ /* 0x001fc800078e021b */
[----:B-1----:R-:W0:Y:S01]  /*0850*/  @!P0 DMUL R18, R14, R18 ;  /* 0x000000120e128228 */ /* 0x002e220000000000 */
[----:B------:R-:W-:-:S06]  /*0860*/  @!P1 IMAD.MOV.U32 R27, RZ, RZ, 0x8 ;  /* 0x00000008ff1b9424 */ /* 0x000fcc00078e00ff */
        /* <DEDUP_REMOVED lines=57> */
[----:B------:R-:W-:Y:S01]  /*0c00*/  IADD3 R26, R26, 0x2, RZ ;  /* 0x000000021a1a7810 */ /* 0x000fe20007ffe0ff */
[C---:B------:R-:W-:Y:S01]  /*0c10*/  IMAD R7, R2.reuse, 0x8, R7 ;  /* 0x0000000802077824 */ /* 0x040fe200078e0207 */
[C---:B------:R-:W-:Y:S01]  /*0c20*/  LEA R4, R2.reuse, R4, 0x3 ;  /* 0x0000000402047211 */ /* 0x040fe200078e18ff */
[----:B------:R-:W-:Y:S01]  /*0c30*/  IMAD R22, R2, 0x8, R22 ;  /* 0x0000000802167824 */ /* 0x000fe200078e0216 */
[----:B------:R-:W-:-:S02]  /*0c40*/  ISETP.NE.AND P0, PT, R26, RZ, PT ;  /* 0x000000ff1a00720c */ /* 0x000fc40003f05270 */
[C---:B------:R-:W-:Y:S02]  /*0c50*/  LEA R5, R2.reuse, R5, 0x3 ;  /* 0x0000000502057211 */ /* 0x040fe400078e18ff */
[C---:B------:R-:W-:Y:S02]  /*0c60*/  LEA R23, R2.reuse, R23, 0x3 ;  /* 0x0000001702177211 */ /* 0x040fe400078e18ff */
[C---:B------:R-:W-:Y:S02]  /*0c70*/  LEA R25, R2.reuse, R25, 0x3 ;  /* 0x0000001902197211 */ /* 0x040fe400078e18ff */
[----:B------:R-:W-:Y:S01]  /*0c80*/  LEA R9, R2, R9, 0x3 ;  /* 0x0000000902097211 */ /* 0x000fe200078e18ff */
[----:B--2---:R-:W-:-:S04]  /*0c90*/  @!P1 DFMA R18, -R12, c[0x0][0x1a0], R18 ;  /* 0x000068000c129a2b */ /* 0x004fc80000000112 */
[----:B---3--:R-:W0:-:S06]  /*0ca0*/  @!P1 DADD R20, -R10, R20 ;  /* 0x000000000a149229 */ /* 0x008e0c0000000114 */
[----:B0-----:R0:W1:Y:S02]  /*0cb0*/  @!P1 DFMA R18, -R16, R20, R18 ;  /* 0x000000141012922b */ /* 0x0010640000000112 */
[----:B0-----:R-:W-:Y:S01]  /*0cc0*/  @!P1 IMAD.WIDE R20, R8, R27, c[0x0][0x198] ;  /* 0x0000660008149625 */ /* 0x001fe200078e021b */
[----:B------:R-:W-:Y:S02]  /*0cd0*/  LEA R27, R0, R24, 0x3 ;  /* 0x00000018001b7211 */ /* 0x000fe400078e18ff */
[----:B------:R-:W-:Y:S01]  /*0ce0*/  IADD3 R24, R6, R0, RZ ;  /* 0x0000000006187210 */ /* 0x000fe20007ffe0ff */
[----:B-1----:R-:W0:Y:S01]  /*0cf0*/  @!P1 DMUL R18, R14, R18 ;  /* 0x000000120e129228 */ /* 0x002e220000000000 */
[----:B------:R-:W-:-:S06]  /*0d00*/  IMAD R8, R2, 0x8, R8 ;  /* 0x0000000802087824 */ /* 0x000fcc00078e0208 */
[----:B0-----:R0:W-:Y:S01]  /*0d10*/  @!P1 STG.E.64 [R20.64], R18 ;  /* 0x0000001214009986 */ /* 0x0011e2000c101b04 */
[----:B------:R-:W-:Y:S05]  /*0d20*/  @P0 BRA `(.L_x_26336) ;  /* 0xfffff8c000000947 */ /* 0x000fea000383ffff */
[----:B------:R-:W-:Y:S02]  /*0d30*/  MOV R24, R27 ;  /* 0x0000001b00187202 */ /* 0x000fe40000000f00 */
.L_x_26335:
[----:B------:R-:W-:-:S13]  /*0d40*/  ISETP.NE.AND P0, PT, R3, RZ, PT ;  /* 0x000000ff0300720c */ /* 0x000fda0003f05270 */
[----:B------:R-:W-:Y:S05]  /*0d50*/  @!P0 EXIT ;  /* 0x000000000000894d */ /* 0x000fea0003800000 */
[C---:B------:R-:W-:Y:S01]  /*0d60*/  ISETP.GE.AND P0, PT, R24.reuse, c[0x0][0x1a8], PT ;  /* 0x00006a0018007a0c */ /* 0x040fe20003f06270 */
[----:B------:R-:W-:Y:S01]  /*0d70*/  IMAD.IADD R6, R7, 0x1, R2 ;  /* 0x0000000107067824 */ /* 0x000fe200078e0202 */
[----:B------:R-:W-:-:S04]  /*0d80*/  IADD3 R25, R24, R0, RZ ;  /* 0x0000000018197210 */ /* 0x000fc80007ffe0ff */
[----:B------:R-:W-:-:S07]  /*0d90*/  ISETP.GE.AND P1, PT, R25, c[0x0][0x1a8], PT ;  /* 0x00006a0019007a0c */ /* 0x000fce0003f26270 */
[----:B------:R-:W-:-:S05]  /*0da0*/  @!P0 MOV R24, 0x8 ;  /* 0x0000000800188802 */ /* 0x000fca0000000f00 */
[----:B------:R-:W-:Y:S01]  /*0db0*/  @!P0 IMAD.WIDE R28, R7, R24, c[0x0][0x160] ;  /* 0x00005800071c8625 */ /* 0x000fe200078e0218 */
[----:B------:R-:W-:-:S03]  /*0dc0*/  @!P1 MOV R3, 0x8 ;  /* 0x0000000800039802 */ /* 0x000fc60000000f00 */
[----:B0-----:R-:W-:Y:S01]  /*0dd0*/  @!P0 IMAD.WIDE R18, R7, R24, c[0x0][0x168] ;  /* 0x00005a0007128625 */ /* 0x001fe200078e0218 */
[----:B------:R-:W2:Y:S03]  /*0de0*/  @!P0 LDG.E.64.CONSTANT R4, [R28.64] ;  /* 0x000000041c048981 */ /* 0x000ea6000c1e9b00 */
[CC--:B------:R-:W-:Y:S01]  /*0df0*/  @!P1 IMAD.WIDE R26, R6.reuse, R3.reuse, c[0x0][0x160] ;  /* 0x00005800061a9625 */ /* 0x0c0fe200078e0203 */
[----:B------:R0:W3:Y:S03]  /*0e00*/  @!P0 LDG.E.64.CONSTANT R8, [R18.64] ;  /* 0x0000000412088981 */ /* 0x0000e6000c1e9b00 */
[----:B------:R-:W-:Y:S01]  /*0e10*/  @!P1 IMAD.WIDE R22, R6, R3, c[0x0][0x168] ;  /* 0x00005a0006169625 */ /* 0x000fe200078e0203 */
[----:B------:R-:W4:Y:S04]  /*0e20*/  @!P1 LDG.E.64.CONSTANT R20, [R26.64] ;  /* 0x000000041a149981 */ /* 0x000f28000c1e9b00 */
[----:B0-----:R-:W5:Y:S01]  /*0e30*/  @!P1 LDG.E.64.CONSTANT R18, [R22.64] ;  /* 0x0000000416129981 */ /* 0x001f62000c1e9b00 */
[----:B------:R-:W-:-:S04]  /*0e40*/  IADD3 R25, R25, R0, RZ ;  /* 0x0000000019197210 */ /* 0x000fc80007ffe0ff */
[----:B------:R-:W-:Y:S01]  /*0e50*/  ISETP.GE.AND P2, PT, R25, c[0x0][0x1a8], PT ;  /* 0x00006a0019007a0c */ /* 0x000fe20003f46270 */
[----:B--2---:R-:W-:-:S04]  /*0e60*/  @!P0 DFMA R4, -R12, c[0x0][0x1a0], R4 ;  /* 0x000068000c048a2b */ /* 0x004fc80000000104 */
[----:B---3--:R-:W0:-:S04]  /*0e70*/  @!P0 DADD R8, -R10, R8 ;  /* 0x000000000a088229 */ /* 0x008e080000000108 */
[----:B----4-:R-:W-:-:S04]  /*0e80*/  @!P1 DFMA R20, -R12, c[0x0][0x1a0], R20 ;  /* 0x000068000c149a2b */ /* 0x010fc80000000114 */
[----:B0-----:R0:W-:Y:S02]  /*0e90*/  @!P0 DFMA R8, -R16, R8, R4 ;  /* 0x000000081008822b */ /* 0x0011e40000000104 */
[----:B0-----:R-:W-:Y:S01]  /*0ea0*/  IADD3 R5, R6, R2, RZ ;  /* 0x0000000206057210 */ /* 0x001fe20007ffe0ff */
[----:B------:R-:W-:Y:S01]  /*0eb0*/  @!P2 IMAD.MOV.U32 R4, RZ, RZ, 0x8 ;  /* 0x00000008ff04a424 */ /* 0x000fe200078e00ff */
[----:B-----5:R-:W0:-:S03]  /*0ec0*/  @!P1 DADD R18, -R10, R18 ;  /* 0x000000000a129229 */ /* 0x020e060000000112 */
[----:B------:R-:W-:-:S03]  /*0ed0*/  @!P2 IMAD.WIDE R22, R5, R4, c[0x0][0x160] ;  /* 0x000058000516a625 */ /* 0x000fc600078e0204 */
[----:B0-----:R0:W1:Y:S02]  /*0ee0*/  @!P1 DFMA R18, -R16, R18, R20 ;  /* 0x000000121012922b */ /* 0x0010640000000114 */
[----:B0-----:R-:W-:Y:S01]  /*0ef0*/  @!P2 IMAD.WIDE R20, R5, R4, c[0x0][0x168] ;  /* 0x00005a000514a625 */ /* 0x001fe200078e0204 */
[----:B------:R-:W2:Y:S05]  /*0f00*/  @!P2 LDG.E.64.CONSTANT R22, [R22.64] ;  /* 0x000000041616a981 */ /* 0x000eaa000c1e9b00 */
[----:B------:R-:W3:Y:S01]  /*0f10*/  @!P2 LDG.E.64.CONSTANT R20, [R20.64] ;  /* 0x000000041414a981 */ /* 0x000ee2000c1e9b00 */
[----:B------:R-:W-:Y:S01]  /*0f20*/  IADD3 R0, R25, R0, RZ ;  /* 0x0000000019007210 */ /* 0x000fe20007ffe0ff */
[----:B------:R-:W0:Y:S01]  /*0f30*/  @!P0 DMUL R8, R14, R8 ;  /* 0x000000080e088228 */ /* 0x000e220000000000 */
[----:B------:R-:W-:Y:S01]  /*0f40*/  @!P0 IMAD.WIDE R24, R7, R24, c[0x0][0x198] ;  /* 0x0000660007188625 */ /* 0x000fe200078e0218 */
[----:B------:R-:W-:-:S02]  /*0f50*/  IADD3 R2, R5, R2, RZ ;  /* 0x0000000205027210 */ /* 0x000fc40007ffe0ff */
[----:B------:R-:W-:Y:S01]  /*0f60*/  ISETP.GE.AND P3, PT, R0, c[0x0][0x1a8], PT ;  /* 0x00006a0000007a0c */ /* 0x000fe20003f66270 */
[----:B-1----:R-:W1:Y:S01]  /*0f70*/  @!P1 DMUL R18, R14, R18 ;  /* 0x000000120e129228 */ /* 0x002e620000000000 */
[----:B------:R-:W-:Y:S01]  /*0f80*/  @!P1 IMAD.WIDE R6, R6, R3, c[0x0][0x198] ;  /* 0x0000660006069625 */ /* 0x000fe200078e0203 */
[----:B0-----:R0:W-:Y:S05]  /*0f90*/  @!P0 STG.E.64 [R24.64], R8 ;  /* 0x0000000818008986 */ /* 0x0011ea000c101b04 */
[----:B-1----:R0:W-:Y:S01]  /*0fa0*/  @!P1 STG.E.64 [R6.64], R18 ;  /* 0x0000001206009986 */ /* 0x0021e2000c101b04 */
[----:B--2---:R-:W-:-:S04]  /*0fb0*/  @!P2 DFMA R22, -R12, c[0x0][0x1a0], R22 ;  /* 0x000068000c16aa2b */ /* 0x004fc80000000116 */
[----:B---3--:R-:W1:-:S06]  /*0fc0*/  @!P2 DADD R20, -R10, R20 ;  /* 0x000000000a14a229 */ /* 0x008e4c0000000114 */
[----:B-1----:R-:W1:-:S06]  /*0fd0*/  @!P2 DFMA R20, -R16, R20, R22 ;  /* 0x000000141014a22b */ /* 0x002e4c0000000116 */
[----:B-1----:R1:W2:Y:S02]  /*0fe0*/  @!P2 DMUL R26, R14, R20 ;  /* 0x000000140e1aa228 */ /* 0x0022a40000000000 */
[----:B-1----:R-:W-:-:S05]  /*0ff0*/  @!P2 IMAD.WIDE R20, R5, R4, c[0x0][0x198] ;  /* 0x000066000514a625 */ /* 0x002fca00078e0204 */
[----:B--2---:R0:W-:Y:S01]  /*1000*/  @!P2 STG.E.64 [R20.64], R26 ;  /* 0x0000001a1400a986 */ /* 0x0041e2000c101b04 */
[----:B------:R-:W-:Y:S05]  /*1010*/  @P3 EXIT ;  /* 0x000000000000394d */ /* 0x000fea0003800000 */
[----:B------:R-:W-:-:S05]  /*1020*/  MOV R3, 0x8 ;  /* 0x0000000800037802 */ /* 0x000fca0000000f00 */
[----:B------:R-:W-:-:S04]  /*1030*/  IMAD.WIDE R4, R2, R3, c[0x0][0x160] ;  /* 0x0000580002047625 */ /* 0x000fc800078e0203 */
[CC--:B0-----:R-:W-:Y:S02]  /*1040*/  IMAD.WIDE R6, R2.reuse, R3.reuse, c[0x0][0x168] ;  /* 0x00005a0002067625 */ /* 0x0c1fe400078e0203 */
[----:B------:R-:W2:Y:S04]  /*1050*/  LDG.E.64.CONSTANT R4, [R4.64] ;  /* 0x0000000404047981 */ /* 0x000ea8000c1e9b00 */
[----:B------:R-:W3:Y:S01]  /*1060*/  LDG.E.64.CONSTANT R6, [R6.64] ;  /* 0x0000000406067981 */ /* 0x000ee2000c1e9b00 */
[----:B------:R-:W-:Y:S01]  /*1070*/  IMAD.WIDE R2, R2, R3, c[0x0][0x198] ;  /* 0x0000660002027625 */ /* 0x000fe200078e0203 */
[----:B--2---:R-:W-:-:S04]  /*1080*/  DFMA R12, -R12, c[0x0][0x1a0], R4 ;  /* 0x000068000c0c7a2b */ /* 0x004fc80000000104 */
[----:B---3--:R-:W0:-:S06]  /*1090*/  DADD R10, -R10, R6 ;  /* 0x000000000a0a7229 */ /* 0x008e0c0000000106 */
[----:B0-----:R-:W0:-:S06]  /*10a0*/  DFMA R10, -R16, R10, R12 ;  /* 0x0000000a100a722b */ /* 0x001e0c000000010c */
[----:B0-----:R-:W0:-:S07]  /*10b0*/  DMUL R10, R14, R10 ;  /* 0x0000000a0e0a7228 */ /* 0x001e0e0000000000 */
[----:B0-----:R-:W-:Y:S01]  /*10c0*/  STG.E.64 [R2.64], R10 ;  /* 0x0000000a02007986 */ /* 0x001fe2000c101b04 */
[----:B------:R-:W-:Y:S05]  /*10d0*/  EXIT ;  /* 0x000000000000794d */ /* 0x000fea0003800000 */
.L_x_26337:
        /* <DEDUP_REMOVED lines=10> */
.L_x_26903:


//--------------------- .text._ZN2at6native46batch_norm_backward_elemt_channels_last_kernelILi4EN3c108BFloat16EfS3_EEvPKT0_S6_PKT1_S9_PKT2_S9_S9_PKiPS4_lii --------------------------
	.section	.text._ZN2at6native46batch_norm_backward_elemt_channels_last_kernelILi4EN3c108BFloat16EfS3_EEvPKT0_S6_PKT1_S9_PKT2_S9_S9_PKiPS4_lii,"ax",@progbits
	.sectioninfo	@"SHI_REGISTERS=32"
	.align	128
        .global         _ZN2at6native46batch_norm_backward_elemt_channels_last_kernelILi4EN3c108BFloat16EfS3_EEvPKT0_S6_PKT1_S9_PKT2_S9_S9_PKiPS4_lii
        .type           _ZN2at6native46batch_norm_backward_elemt_channels_last_kernelILi4EN3c108BFloat16EfS3_EEvPKT0_S6_PKT1_S9_PKT2_S9_S9_PKiPS4_lii,@function
        .size           _ZN2at6native46batch_norm_backward_elemt_channels_last_kernelILi4EN3c108BFloat16EfS3_EEvPKT0_S6_PKT1_S9_PKT2_S9_S9_PKiPS4_lii,(.L_x_26904 - _ZN2at6native46batch_norm_backward_elemt_channels_last_kernelILi4EN3c108BFloat16EfS3_EEvPKT0_S6_PKT1_S9_PKT2_S9_S9_PKiPS4_lii)
        .other          _ZN2at6native46batch_norm_backward_elemt_channels_last_kernelILi4EN3c108BFloat16EfS3_EEvPKT0_S6_PKT1_S9_PKT2_S9_S9_PKiPS4_lii,@"STO_CUDA_ENTRY STV_DEFAULT"
_ZN2at6native46batch_norm_backward_elemt_channels_last_kernelILi4EN3c108BFloat16EfS3_EEvPKT0_S6_PKT1_S9_PKT2_S9_S9_PKiPS4_lii:
.text._ZN2at6native46batch_norm_backward_elemt_channels_last_kernelILi4EN3c108BFloat16EfS3_EEvPKT0_S6_PKT1_S9_PKT2_S9_S9_PKiPS4_lii:
[----:B------:R-:W-:Y:S02]  /*0000*/  IMAD.MOV.U32 R1, RZ, RZ, c[0x0][0x28] ;  /* 0x00000a00ff017624 */ /* 0x000fe400078e00ff */
[----:B------:R-:W-:Y:S01]  /*0010*/  IMAD.MOV.U32 R2, RZ, RZ, c[0x0][0x1a8] ;  /* 0x00006a00ff027624 */ /* 0x000fe200078e00ff */
[----:B------:R-:W-:Y:S01]  /*0020*/  ULDC.64 UR8, c[0x0][0x118] ;  /* 0x0000460000087ab9 */ /* 0x000fe20000000a00 */
[----:B------:R-:W-:Y:S02]  /*0030*/  IMAD.MOV.U32 R0, RZ, RZ, c[0x0][0x1ac] ;  /* 0x00006b00ff007624 */ /* 0x000fe400078e00ff */
[----:B------:R-:W-:Y:S01]  /*0040*/  IMAD.MOV.U32 R6, RZ, RZ, RZ ;  /* 0x000000ffff067224 */ /* 0x000fe200078e00ff */
[----:B------:R-:W-:-:S04]  /*0050*/  ISETP.GE.U32.AND P0, PT, R2, 0x1, PT ;  /* 0x000000010200780c */ /* 0x000fc80003f06070 */
[----:B------:R-:W-:-:S13]  /*0060*/  ISETP.GE.AND.EX P0, PT, R0, RZ, PT, P0 ;  /* 0x000000ff0000720c */ /* 0x000fda0003f06300 */
[----:B------:R-:W-:Y:S05]  /*0070*/  @!P0 BRA `(.L_x_26338) ;  /* 0x00000a1000008947 */ /* 0x000fea0003800000 */
[C---:B------:R-:W-:Y:S01]  /*0080*/  IADD3 R3, P1, R2.reuse, -0x1, RZ ;  /* 0xffffffff02037810 */ /* 0x040fe20007f3e0ff */
[----:B------:R-:W-:Y:S01]  /*0090*/  UMOV UR4, URZ ;  /* 0x0000003f00047c82 */ /* 0x000fe20008000000 */
[----:B------:R-:W-:Y:S01]  /*00a0*/  LOP3.LUT R6, R2, 0x3, RZ, 0xc0, !PT ;  /* 0x0000000302067812 */ /* 0x000fe200078ec0ff */
[----:B------:R-:W-:Y:S01]  /*00b0*/  CS2R R4, SRZ ;  /* 0x0000000000047805 */ /* 0x000fe2000001ff00 */
[----:B------:R-:W-:Y:S02]  /*00c0*/  ISETP.GE.U32.AND P0, PT, R3, 0x3, PT ;  /* 0x000000030300780c */ /* 0x000fe40003f06070 */
[----:B------:R-:W-:-:S04]  /*00d0*/  IADD3.X R0, R0, -0x1, RZ, P1, !PT ;  /* 0xffffffff00007810 */ /* 0x000fc80000ffe4ff */
[----:B------:R-:W-:-:S13]  /*00e0*/  ISETP.GE.U32.AND.EX P0, PT, R0, RZ, PT, P0 ;  /* 0x000000ff0000720c */ /* 0x000fda0003f06100 */
[----:B------:R-:W-:Y:S05]  /*00f0*/  @!P0 BRA `(.L_x_26339) ;  /* 0x0000084000008947 */ /* 0x000fea0003800000 */
[----:B------:R-:W-:Y:S01]  /*0100*/  IADD3 R0, P0, R6, -c[0x0][0x1a8], RZ ;  /* 0x80006a0006007a10 */ /* 0x000fe20007f1e0ff */
[----:B------:R-:W-:Y:S01]  /*0110*/  UMOV UR4, URZ ;  /* 0x0000003f00047c82 */ /* 0x000fe20008000000 */
[----:B------:R-:W-:Y:S01]  /*0120*/  CS2R R4, SRZ ;  /* 0x0000000000047805 */ /* 0x000fe2000001ff00 */
[----:B------:R-:W-:Y:S02]  /*0130*/  IMAD.MOV.U32 R2, RZ, RZ, c[0x0][0x198] ;  /* 0x00006600ff027624 */ /* 0x000fe400078e00ff */
[----:B------:R-:W-:Y:S02]  /*0140*/  IMAD.X R7, RZ, RZ, ~c[0x0][0x1ac], P0 ;  /* 0x80006b00ff077624 */ /* 0x000fe400000e06ff */
[----:B------:R-:W-:-:S03]  /*0150*/  IMAD.MOV.U32 R3, RZ, RZ, c[0x0][0x19c] ;  /* 0x00006700ff037624 */ /* 0x000fc600078e00ff */
[----:B------:R-:W-:-:S13]  /*0160*/  ISETP.GE.AND P0, PT, R7, RZ, PT ;  /* 0x000000ff0700720c */ /* 0x000fda0003f06270 */
[----:B------:R-:W-:Y:S05]  /*0170*/  @P0 BRA `(.L_x_26340) ;  /* 0x0000067000000947 */ /* 0x000fea0003800000 */
[----:B------:R-:W-:-:S04]  /*0180*/  IADD3 R8, P0, RZ, -R0, RZ ;  /* 0x80000000ff087210 */ /* 0x000fc80007f1e0ff */
[----:B------:R-:W-:Y:S01]  /*0190*/  ISETP.GT.U32.AND P1, PT, R8, 0xc, PT ;  /* 0x0000000c0800780c */ /* 0x000fe20003f24070 */
[----:B------:R-:W-:Y:S01]  /*01a0*/  IMAD.X R8, RZ, RZ, ~R7, P0 ;  /* 0x000000ffff087224 */ /* 0x000fe200000e0e07 */
[----:B------:R-:W-:-:S04]  /*01b0*/  PLOP3.LUT P0, PT, PT, PT, PT, 0x80, 0x0 ;  /* 0x000000000000781c */ /* 0x000fc80003f0f070 */
[----:B------:R-:W-:-:S13]  /*01c0*/  ISETP.GT.AND.EX P1, PT, R8, RZ, PT, P1 ;  /* 0x000000ff0800720c */ /* 0x000fda0003f24310 */
[----:B------:R-:W-:Y:S05]  /*01d0*/  @!P1 BRA `(.L_x_26341) ;  /* 0x000003a000009947 */ /* 0x000fea0003800000 */
[----:B------:R-:W-:Y:S02]  /*01e0*/  PLOP3.LUT P0, PT, PT, PT, PT, 0x8, 0x0 ;  /* 0x000000000000781c */ /* 0x000fe40003f0e170 */
.L_x_26342:
[----:B------:R-:W2:Y:S04]  /*01f0*/  LDG.E.CONSTANT R21, [R2.64] ;  /* 0x0000000802157981 */ /* 0x000ea8000c1e9900 */
[----:B------:R-:W2:Y:S04]  /*0200*/  LDG.E.CONSTANT R20, [R2.64+0x4] ;  /* 0x0000040802147981 */ /* 0x000ea8000c1e9900 */
[----:B------:R-:W3:Y:S04]  /*0210*/  LDG.E.CONSTANT R22, [R2.64+0x8] ;  /* 0x0000080802167981 */ /* 0x000ee8000c1e9900 */
[----:B------:R-:W3:Y:S04]  /*0220*/  LDG.E.CONSTANT R23, [R2.64+0xc] ;  /* 0x00000c0802177981 */ /* 0x000ee8000c1e9900 */
[----:B------:R-:W4:Y:S04]  /*0230*/  LDG.E.CONSTANT R19, [R2.64+0x10] ;  /* 0x0000100802137981 */ /* 0x000f28000c1e9900 */
[----:B------:R-:W4:Y:S04]  /*0240*/  LDG.E.CONSTANT R18, [R2.64+0x14] ;  /* 0x0000140802127981 */ /* 0x000f28000c1e9900 */
[----:B------:R-:W5:Y:S04]  /*0250*/  LDG.E.CONSTANT R17, [R2.64+0x18] ;  /* 0x0000180802117981 */ /* 0x000f68000c1e9900 */
        /* <DEDUP_REMOVED lines=8> */
[----:B------:R-:W5:Y:S01]  /*02e0*/  LDG.E.CONSTANT R9, [R2.64+0x3c] ;  /* 0x00003c0802097981 */ /* 0x000f62000c1e9900 */
[----:B------:R-:W-:Y:S01]  /*02f0*/  UIADD3 UR4, UR4, 0x10, URZ ;  /* 0x0000001004047890 */ /* 0x000fe2000fffe03f */
[----:B--2---:R-:W-:-:S02]  /*0300*/  IADD3 R24, P1, P2, R20, R4, R21 ;  /* 0x0000000414187210 */ /* 0x004fc40007a3e015 */
        /* <DEDUP_REMOVED lines=24> */
[----:B------:R-:W-:Y:S02]  /*0490*/  IADD3 R0, P1, R0, 0x10, RZ ;  /* 0x0000001000007810 */ /* 0x000fe40007f3e0ff */
[--C-:B------:R-:W-:Y:S02]  /*04a0*/  IADD3 R4, P2, P3, R11, R4, R12.reuse ;  /* 0x000000040b047210 */ /* 0x100fe40007b5e00c */
[----:B------:R-:W-:Y:S02]  /*04b0*/  IADD3.X R7, RZ, R7, RZ, P1, !PT ;  /* 0x00000007ff077210 */ /* 0x000fe40000ffe4ff */
[----:B------:R-:W-:Y:S02]  /*04c0*/  ISETP.GE.U32.AND P1, PT, R0, -0xc, PT ;  /* 0xfffffff40000780c */ /* 0x000fe40003f26070 */
[----:B------:R-:W-:Y:S02]  /*04d0*/  SHF.R.S32.HI R12, RZ, 0x1f, R12 ;  /* 0x0000001fff0c7819 */ /* 0x000fe4000001140c */
[----:B------:R-:W-:-:S02]  /*04e0*/  ISETP.GE.AND.EX P1, PT, R7, -0x1, PT, P1 ;  /* 0xffffffff0700780c */ /* 0x000fc40003f26310 */
[----:B------:R-:W-:-:S04]  /*04f0*/  SHF.R.S32.HI R11, RZ, 0x1f, R11 ;  /* 0x0000001fff0b7819 */ /* 0x000fc8000001140b */
[----:B------:R-:W-:Y:S02]  /*0500*/  IADD3.X R11, R11, R10, R12, P2, P3 ;  /* 0x0000000a0b0b7210 */ /* 0x000fe400017e640c */
[----:B------:R-:W-:Y:S02]  /*0510*/  IADD3 R10, P2, R2, 0x40, RZ ;  /* 0x00000040020a7810 */ /* 0x000fe40007f5e0ff */
[----:B------:R-:W-:Y:S02]  /*0520*/  IADD3 R4, P3, P4, R9, R4, R8 ;  /* 0x0000000409047210 */ /* 0x000fe40007c7e008 */
[----:B------:R-:W-:Y:S01]  /*0530*/  SHF.R.S32.HI R2, RZ, 0x1f, R9 ;  /* 0x0000001fff027819 */ /* 0x000fe20000011409 */
[----:B------:R-:W-:-:S03]  /*0540*/  IMAD.X R3, RZ, RZ, R3, P2 ;  /* 0x000000ffff037224 */ /* 0x000fc600010e0603 */
[----:B------:R-:W-:Y:S01]  /*0550*/  IADD3.X R5, R2, R11, R5, P3, P4 ;  /* 0x0000000b02057210 */ /* 0x000fe20001fe8405 */
[----:B------:R-:W-:Y:S01]  /*0560*/  IMAD.MOV.U32 R2, RZ, RZ, R10 ;  /* 0x000000ffff027224 */ /* 0x000fe200078e000a */
[----:B------:R-:W-:Y:S05]  /*0570*/  @!P1 BRA `(.L_x_26342) ;  /* 0xfffffc7000009947 */ /* 0x000fea000383ffff */
.L_x_26341:
[----:B------:R-:W-:-:S04]  /*0580*/  IADD3 R8, P2, RZ, -R0, RZ ;  /* 0x80000000ff087210 */ /* 0x000fc80007f5e0ff */
[----:B------:R-:W-:Y:S01]  /*0590*/  ISETP.GT.U32.AND P1, PT, R8, 0x4, PT ;  /* 0x000000040800780c */ /* 0x000fe20003f24070 */
[----:B------:R-:W-:-:S05]  /*05a0*/  IMAD.X R8, RZ, RZ, ~R7, P2 ;  /* 0x000000ffff087224 */ /* 0x000fca00010e0e07 */
[----:B------:R-:W-:-:S13]  /*05b0*/  ISETP.GT.AND.EX P1, PT, R8, RZ, PT, P1 ;  /* 0x000000ff0800720c */ /* 0x000fda0003f24310 */
[----:B------:R-:W-:Y:S05]  /*05c0*/  @!P1 BRA `(.L_x_26343) ;  /* 0x000001f000009947 */ /* 0x000fea0003800000 */
[----:B------:R-:W2:Y:S04]  /*05d0*/  LDG.E.CONSTANT R9, [R2.64] ;  /* 0x0000000802097981 */ /* 0x000ea8000c1e9900 */
[----:B------:R-:W2:Y:S04]  /*05e0*/  LDG.E.CONSTANT R8, [R2.64+0x4] ;  /* 0x0000040802087981 */ /* 0x000ea8000c1e9900 */
[----:B------:R-:W3:Y:S04]  /*05f0*/  LDG.E.CONSTANT R10, [R2.64+0x8] ;  /* 0x00000808020a7981 */ /* 0x000ee8000c1e9900 */
[----:B------:R-:W3:Y:S04]  /*0600*/  LDG.E.CONSTANT R11, [R2.64+0xc] ;  /* 0x00000c08020b7981 */ /* 0x000ee8000c1e9900 */
[----:B------:R-:W4:Y:S04]  /*0610*/  LDG.E.CONSTANT R12, [R2.64+0x10] ;  /* 0x00001008020c7981 */ /* 0x000f28000c1e9900 */
[----:B------:R-:W4:Y:S04]  /*0620*/  LDG.E.CONSTANT R13, [R2.64+0x14] ;  /* 0x00001408020d7981 */ /* 0x000f28000c1e9900 */
[----:B------:R-:W5:Y:S04]  /*0630*/  LDG.E.CONSTANT R14, [R2.64+0x18] ;  /* 0x00001808020e7981 */ /* 0x000f68000c1e9900 */
[----:B------:R-:W5:Y:S01]  /*0640*/  LDG.E.CONSTANT R15, [R2.64+0x1c] ;  /* 0x00001c08020f7981 */ /* 0x000f62000c1e9900 */
[----:B------:R-:W-:Y:S01]  /*0650*/  IADD3 R0, P4, R0, 0x8, RZ ;  /* 0x0000000800007810 */ /* 0x000fe20007f9e0ff */
[----:B------:R-:W-:-:S04]  /*0660*/  UIADD3 UR4, UR4, 0x8, URZ ;  /* 0x0000000804047890 */ /* 0x000fc8000fffe03f */
        /* <DEDUP_REMOVED lines=12> */
[----:B------:R-:W-:Y:S02]  /*0730*/  IADD3 R8, P3, R2, 0x20, RZ ;  /* 0x0000002002087810 */ /* 0x000fe40007f7e0ff */
[----:B------:R-:W-:-:S02]  /*0740*/  IADD3.X R12, R13, R10, R12, P0, P1 ;  /* 0x0000000a0d0c7210 */ /* 0x000fc400007e240c */
[--C-:B-----5:R-:W-:Y:S01]  /*0750*/  IADD3 R4, P1, P2, R15, R4, R14.reuse ;  /* 0x000000040f047210 */ /* 0x120fe20007a3e00e */
[----:B------:R-:W-:Y:S01]  /*0760*/  IMAD.X R3, RZ, RZ, R3, P3 ;  /* 0x000000ffff037224 */ /* 0x000fe200018e0603 */
[----:B------:R-:W-:Y:S02]  /*0770*/  SHF.R.S32.HI R5, RZ, 0x1f, R14 ;  /* 0x0000001fff057819 */ /* 0x000fe4000001140e */
[----:B------:R-:W-:Y:S02]  /*0780*/  SHF.R.S32.HI R2, RZ, 0x1f, R15 ;  /* 0x0000001fff027819 */ /* 0x000fe4000001140f */
[----:B------:R-:W-:Y:S02]  /*0790*/  PLOP3.LUT P0, PT, PT, PT, PT, 0x8, 0x0 ;  /* 0x000000000000781c */ /* 0x000fe40003f0e170 */
[----:B------:R-:W-:Y:S01]  /*07a0*/  IADD3.X R5, R2, R12, R5, P1, P2 ;  /* 0x0000000c02057210 */ /* 0x000fe20000fe4405 */
[----:B------:R-:W-:Y:S02]  /*07b0*/  IMAD.MOV.U32 R2, RZ, RZ, R8 ;  /* 0x000000ffff027224 */ /* 0x000fe400078e0008 */
.L_x_26343:
[----:B------:R-:W-:-:S04]  /*07c0*/  ISETP.NE.U32.AND P1, PT, R0, RZ, PT ;  /* 0x000000ff0000720c */ /* 0x000fc80003f25070 */
[----:B------:R-:W-:-:S13]  /*07d0*/  ISETP.NE.OR.EX P0, PT, R7, RZ, P0, P1 ;  /* 0x000000ff0700720c */ /* 0x000fda0000705710 */
[----:B------:R-:W-:Y:S05]  /*07e0*/  @!P0 BRA `(.L_x_26339) ;  /* 0x0000015000008947 */ /* 0x000fea0003800000 */
.L_x_26340:
[----:B------:R-:W2:Y:S04]  /*07f0*/  LDG.E.CONSTANT R9, [R2.64] ;  /* 0x0000000802097981 */ /* 0x000ea8000c1e9900 */
[----:B------:R-:W2:Y:S04]  /*0800*/  LDG.E.CONSTANT R8, [R2.64+0x4] ;  /* 0x0000040802087981 */ /* 0x000ea8000c1e9900 */
[----:B------:R-:W3:Y:S04]  /*0810*/  LDG.E.CONSTANT R11, [R2.64+0x8] ;  /* 0x00000808020b7981 */ /* 0x000ee8000c1e9900 */
[----:B------:R-:W3:Y:S01]  /*0820*/  LDG.E.CONSTANT R12, [R2.64+0xc] ;  /* 0x00000c08020c7981 */ /* 0x000ee2000c1e9900 */
[----:B------:R-:W-:Y:S01]  /*0830*/  IADD3 R0, P0, R0, 0x4, RZ ;  /* 0x0000000400007810 */ /* 0x000fe20007f1e0ff */
[----:B------:R-:W-:-:S04]  /*0840*/  UIADD3 UR4, UR4, 0x4, URZ ;  /* 0x0000000404047890 */ /* 0x000fc8000fffe03f */
[----:B------:R-:W-:Y:S01]  /*0850*/  IMAD.X R7, RZ, RZ, R7, P0 ;  /* 0x000000ffff077224 */ /* 0x000fe200000e0607 */
[----:B------:R-:W-:-:S04]  /*0860*/  ISETP.NE.U32.AND P0, PT, R0, RZ, PT ;  /* 0x000000ff0000720c */ /* 0x000fc80003f05070 */
[----:B------:R-:W-:Y:S02]  /*0870*/  ISETP.NE.AND.EX P0, PT, R7, RZ, PT, P0 ;  /* 0x000000ff0700720c */ /* 0x000fe40003f05300 */
[--C-:B--2---:R-:W-:Y:S02]  /*0880*/  IADD3 R10, P1, P2, R8, R4, R9.reuse ;  /* 0x00000004080a7210 */ /* 0x104fe40007a3e009 */
[----:B------:R-:W-:Y:S02]  /*0890*/  SHF.R.S32.HI R4, RZ, 0x1f, R9 ;  /* 0x0000001fff047819 */ /* 0x000fe40000011409 */
[----:B------:R-:W-:-:S04]  /*08a0*/  SHF.R.S32.HI R8, RZ, 0x1f, R8 ;  /* 0x0000001fff087819 */ /* 0x000fc80000011408 */
[----:B------:R-:W-:Y:S02]  /*08b0*/  IADD3.X R5, R8, R5, R4, P1, P2 ;  /* 0x0000000508057210 */ /* 0x000fe40000fe4404 */
[----:B------:R-:W-:Y:S02]  /*08c0*/  IADD3 R8, P1, R2, 0x10, RZ ;  /* 0x0000001002087810 */ /* 0x000fe40007f3e0ff */
[--C-:B---3--:R-:W-:Y:S02]  /*08d0*/  IADD3 R4, P2, P3, R12, R10, R11.reuse ;  /* 0x0000000a0c047210 */ /* 0x108fe40007b5e00b */
[----:B------:R-:W-:Y:S02]  /*08e0*/  SHF.R.S32.HI R2, RZ, 0x1f, R11 ;  /* 0x0000001fff027819 */ /* 0x000fe4000001140b */
[----:B------:R-:W-:Y:S02]  /*08f0*/  SHF.R.S32.HI R12, RZ, 0x1f, R12 ;  /* 0x0000001fff0c7819 */ /* 0x000fe4000001140c */
[----:B------:R-:W-:-:S02]  /*0900*/  IADD3.X R3, RZ, R3, RZ, P1, !PT ;  /* 0x00000003ff037210 */ /* 0x000fc40000ffe4ff */
[----:B------:R-:W-:Y:S01]  /*0910*/  IADD3.X R5, R12, R5, R2, P2, P3 ;  /* 0x000000050c057210 */ /* 0x000fe200017e6402 */
[----:B------:R-:W-:Y:S01]  /*0920*/  IMAD.MOV.U32 R2, RZ, RZ, R8 ;  /* 0x000000ffff027224 */ /* 0x000fe200078e0008 */
[----:B------:R-:W-:Y:S05]  /*0930*/  @P0 BRA `(.L_x_26340) ;  /* 0xfffffeb000000947 */ /* 0x000fea000383ffff */
.L_x_26339:
[----:B------:R-:W-:-:S04]  /*0940*/  ISETP.NE.U32.AND P0, PT, R6, RZ, PT ;  /* 0x000000ff0600720c */ /* 0x000fc80003f05070 */
[----:B------:R-:W-:-:S13]  /*0950*/  ISETP.NE.AND.EX P0, PT, RZ, RZ, PT, P0 ;  /* 0x000000ffff00720c */ /* 0x000fda0003f05300 */
[----:B------:R-:W-:Y:S05]  /*0960*/  @!P0 BRA `(.L_x_26344) ;  /* 0x0000011000008947 */ /* 0x000fea0003800000 */
[----:B------:R-:W-:Y:S01]  /*0970*/  IADD3 R6, P0, RZ, -R6, RZ ;  /* 0x80000006ff067210 */ /* 0x000fe20007f1e0ff */
[----:B------:R-:W-:Y:S02]  /*0980*/  UMOV UR5, 0x4 ;  /* 0x0000000400057882 */ /* 0x000fe40000000000 */
[----:B------:R-:W-:Y:S02]  /*0990*/  ULDC.64 UR6, c[0x0][0x198] ;  /* 0x0000660000067ab9 */ /* 0x000fe40000000a00 */
[----:B------:R-:W-:Y:S01]  /*09a0*/  IMAD.X R0, RZ, RZ, -0x1, P0 ;  /* 0xffffffffff007424 */ /* 0x000fe200000e06ff */
[----:B------:R-:W-:-:S06]  /*09b0*/  UIMAD.WIDE UR4, UR4, UR5, UR6 ;  /* 0x00000005040472a5 */ /* 0x000fcc000f8e0206 */
.L_x_26345:
[----:B------:R-:W-:Y:S02]  /*09c0*/  IMAD.U32 R2, RZ, RZ, UR4 ;  /* 0x00000004ff027e24 */ /* 0x000fe4000f8e00ff */
[----:B------:R-:W-:-:S05]  /*09d0*/  IMAD.U32 R3, RZ, RZ, UR5 ;  /* 0x00000005ff037e24 */ /* 0x000fca000f8e00ff */
[----:B------:R-:W2:Y:S01]  /*09e0*/  LDG.E.CONSTANT R2, [R2.64] ;  /* 0x0000000802027981 */ /* 0x000ea2000c1e9900 */
[----:B------:R-:W-:Y:S01]  /*09f0*/  IADD3 R6, P0, R6, 0x1, RZ ;  /* 0x0000000106067810 */ /* 0x000fe20007f1e0ff */
[----:B------:R-:W-:-:S04]  /*0a00*/  UIADD3 UR4, UP0, UR4, 0x4, URZ ;  /* 0x0000000404047890 */ /* 0x000fc8000ff1e03f */
[----:B------:R-:W-:Y:S01]  /*0a10*/  IMAD.X R0, RZ, RZ, R0, P0 ;  /* 0x000000ffff007224 */ /* 0x000fe200000e0600 */
[----:B------:R-:W-:Y:S01]  /*0a20*/  ISETP.NE.U32.AND P0, PT, R6, RZ, PT ;  /* 0x000000ff0600720c */ /* 0x000fe20003f05070 */
[----:B------:R-:W-:-:S03]  /*0a30*/  UIADD3.X UR5, URZ, UR5, URZ, UP0, !UPT ;  /* 0x000000053f057290 */ /* 0x000fc600087fe43f */
[----:B------:R-:W-:Y:S02]  /*0a40*/  ISETP.NE.AND.EX P0, PT, R0, RZ, PT, P0 ;  /* 0x000000ff0000720c */ /* 0x000fe40003f05300 */
[----:B--2---:R-:W-:-:S04]  /*0a50*/  IADD3 R4, P1, R2, R4, RZ ;  /* 0x0000000402047210 */ /* 0x004fc80007f3e0ff */
[----:B------:R-:W-:-:S07]  /*0a60*/  LEA.HI.X.SX32 R5, R2, R5, 0x1, P1 ;  /* 0x0000000502057211 */ /* 0x000fce00008f0eff */
[----:B------:R-:W-:Y:S05]  /*0a70*/  @P0 BRA `(.L_x_26345) ;  /* 0xffffff4000000947 */ /* 0x000fea000383ffff */
.L_x_26344:
[----:B------:R0:W1:Y:S02]  /*0a80*/  I2F.S64 R6, R4 ;  /* 0x0000000400067312 */ /* 0x0000640000301400 */
.L_x_26338:
[----:B------:R-:W2:Y:S04]  /*0a90*/  S2R R11, SR_CTAID.X ;  /* 0x00000000000b7919 */ /* 0x000ea80000002500 */
[----:B------:R-:W2:Y:S04]  /*0aa0*/  S2R R0, SR_TID.X ;  /* 0x0000000000007919 */ /* 0x000ea80000002100 */
[----:B------:R-:W3:Y:S04]  /*0ab0*/  S2R R9, SR_CTAID.Y ;  /* 0x0000000000097919 */ /* 0x000ee80000002600 */
[----:B------:R-:W3:Y:S01]  /*0ac0*/  S2R R8, SR_TID.Y ;  /* 0x0000000000087919 */ /* 0x000ee20000002200 */
[----:B--2---:R-:W-:-:S05]  /*0ad0*/  IMAD R11, R11, c[0x0][0x0], R0 ;  /* 0x000000000b0b7a24 */ /* 0x004fca00078e0200 */
[----:B------:R-:W-:Y:S01]  /*0ae0*/  ISETP.GE.AND P0, PT, R11, c[0x0][0x1b4], PT ;  /* 0x00006d000b007a0c */ /* 0x000fe20003f06270 */
[----:B0--3--:R-:W-:-:S05]  /*0af0*/  IMAD R4, R9, c[0x0][0x4], R8 ;  /* 0x0000010009047a24 */ /* 0x009fca00078e0208 */
[----:B------:R-:W-:-:S13]  /*0b00*/  ISETP.GE.OR P0, PT, R4, c[0x0][0x1b0], P0 ;  /* 0x00006c0004007a0c */ /* 0x000fda0000706670 */
[----:B------:R-:W-:Y:S05]  /*0b10*/  @P0 EXIT ;  /* 0x000000000000094d */ /* 0x000fea0003800000 */
[----:B------:R-:W-:Y:S01]  /*0b20*/  IMAD.MOV.U32 R0, RZ, RZ, c[0x0][0x4] ;  /* 0x00000100ff007624 */ /* 0x000fe200078e00ff */
        /* <DEDUP_REMOVED lines=13> */
[----:B0-----:R-:W-:Y:S01]  /*0c00*/  IADD3 R12, R5, 0xffffffe, RZ ;  /* 0x0ffffffe050c7810 */ /* 0x001fe20007ffe0ff */
[----:B------:R-:W-:-:S05]  /*0c10*/  IMAD.MOV R5, RZ, RZ, -R14 ;  /* 0x000000ffff057224 */ /* 0x000fca00078e0a0e */
[----:B------:R0:W2:Y:S02]  /*0c20*/  F2I.FTZ.U32.TRUNC.NTZ R13, R12 ;  /* 0x0000000c000d7305 */ /* 0x0000a4000021f000 */
[----:B0-----:R-:W-:Y:S02]  /*0c30*/  IMAD.MOV.U32 R12, RZ, RZ, RZ ;  /* 0x000000ffff0c7224 */ /* 0x001fe400078e00ff */
[----:B--2---:R-:W-:-:S04]  /*0c40*/  IMAD.MOV R7, RZ, RZ, -R13 ;  /* 0x000000ffff077224 */ /* 0x004fc800078e0a0d */
[----:B------:R-:W-:-:S04]  /*0c50*/  IMAD R7, R7, R10, RZ ;  /* 0x0000000a07077224 */ /* 0x000fc800078e02ff */
[----:B------:R-:W-:Y:S01]  /*0c60*/  IMAD.HI.U32 R13, R13, R7, R12 ;  /* 0x000000070d0d7227 */ /* 0x000fe200078e000c */
[----:B------:R-:W-:-:S05]  /*0c70*/  SHF.R.S32.HI R12, RZ, 0x1f, R11 ;  /* 0x0000001fff0c7819 */ /* 0x000fca000001140b */
[----:B------:R-:W-:-:S04]  /*0c80*/  IMAD.HI.U32 R14, R13, R15, RZ ;  /* 0x0000000f0d0e7227 */ /* 0x000fc800078e00ff */
[----:B------:R-:W-:-:S05]  /*0c90*/  IMAD R5, R14, R5, R15 ;  /* 0x000000050e057224 */ /* 0x000fca00078e020f */
[----:B------:R-:W-:-:S13]  /*0ca0*/  ISETP.GT.U32.AND P3, PT, R10, R5, PT ;  /* 0x000000050a00720c */ /* 0x000fda0003f64070 */
[----:B------:R-:W-:Y:S01]  /*0cb0*/  @!P3 IMAD.IADD R5, R5, 0x1, -R10 ;  /* 0x000000010505b824 */ /* 0x000fe200078e0a0a */
[----:B------:R-:W-:Y:S02]  /*0cc0*/  @!P3 IADD3 R14, R14, 0x1, RZ ;  /* 0x000000010e0eb810 */ /* 0x000fe40007ffe0ff */
[----:B------:R-:W-:Y:S02]  /*0cd0*/  ISETP.NE.AND P3, PT, R3, RZ, PT ;  /* 0x000000ff0300720c */ /* 0x000fe40003f65270 */
[----:B------:R-:W-:Y:S01]  /*0ce0*/  ISETP.GE.U32.AND P1, PT, R5, R10, PT ;  /* 0x0000000a0500720c */ /* 0x000fe20003f26070 */
[----:B------:R-:W-:-:S04]  /*0cf0*/  IMAD.MOV.U32 R10, RZ, RZ, 0x4 ;  /* 0x00000004ff0a7424 */ /* 0x000fc800078e00ff */
[----:B------:R-:W-:-:S06]  /*0d00*/  IMAD.WIDE R16, R11, R10, c[0x0][0x178] ;  /* 0x00005e000b107625 */ /* 0x000fcc00078e020a */
[----:B------:R0:W5:Y:S02]  /*0d10*/  LDG.E.CONSTANT R16, [R16.64] ;  /* 0x0000000810107981 */ /* 0x000164000c1e9900 */
[----:B------:R-:W-:Y:S02]  /*0d20*/  @P1 IADD3 R14, R14, 0x1, RZ ;  /* 0x000000010e0e1810 */ /* 0x000fe40007ffe0ff */
[----:B------:R-:W-:-:S03]  /*0d30*/  @P0 LEA R18, P1, R11, c[0x0][0x180], 0x1 ;  /* 0x000060000b120a11 */ /* 0x000fc600078208ff */
[----:B------:R-:W-:Y:S01]  /*0d40*/  @!P2 IMAD.MOV R14, RZ, RZ, -R14 ;  /* 0x000000ffff0ea224 */ /* 0x000fe200078e0a0e */
[C---:B------:R-:W-:Y:S02]  /*0d50*/  LEA R2, P2, R11.reuse, c[0x0][0x190], 0x2 ;  /* 0x000064000b027a11 */ /* 0x040fe400078410ff */
[----:B------:R-:W-:Y:S02]  /*0d60*/  @!P3 LOP3.LUT R14, RZ, R3, RZ, 0x33, !PT ;  /* 0x00000003ff0eb212 */ /* 0x000fe400078e33ff */
[C-C-:B------:R-:W-:Y:S02]  /*0d70*/  @P0 LEA.HI.X R19, R11.reuse, c[0x0][0x184], R12.reuse, 0x1, P1 ;  /* 0x000061000b130a11 */ /* 0x140fe400008f0c0c */
[C---:B------:R-:W-:Y:S01]  /*0d80*/  LEA.HI.X R3, R11.reuse, c[0x0][0x194], R12, 0x2, P2 ;  /* 0x000065000b037a11 */ /* 0x040fe200010f140c */
[----:B------:R-:W-:Y:S02]  /*0d90*/  IMAD.WIDE R12, R11, R10, c[0x0][0x188] ;  /* 0x000062000b0c7625 */ /* 0x000fe400078e020a */
[----:B------:R0:W5:Y:S04]  /*0da0*/  @P0 LDG.E.U16.CONSTANT R18, [R18.64] ;  /* 0x0000000812120981 */ /* 0x000168000c1e9500 */
[----:B------:R0:W5:Y:S04]  /*0db0*/  LDG.E.CONSTANT R7, [R2.64] ;  /* 0x0000000802077981 */ /* 0x000168000c1e9900 */
[----:B------:R0:W5:Y:S01]  /*0dc0*/  LDG.E.CONSTANT R5, [R12.64] ;  /* 0x000000080c057981 */ /* 0x000162000c1e9900 */
[----:B------:R-:W-:-:S13]  /*0dd0*/  ISETP.GE.AND P1, PT, R14, RZ, PT ;  /* 0x000000ff0e00720c */ /* 0x000fda0003f26270 */
[----:B------:R-:W-:Y:S05]  /*0de0*/  @!P1 EXIT ;  /* 0x000000000000994d */ /* 0x000fea0003800000 */
[----:B0-----:R-:W-:Y:S01]  /*0df0*/  HFMA2.MMA R3, -RZ, RZ, 1.875, 0 ;  /* 0x3f800000ff037435 */ /* 0x001fe200000001ff */
[----:B-1----:R-:W0:Y:S01]  /*0e00*/  MUFU.RCP R6, R6 ;  /* 0x0000000600067308 */ /* 0x002e220000001000 */
[----:B------:R-:W-:-:S04]  /*0e10*/  IMAD.WIDE R12, R11, R10, c[0x0][0x170] ;  /* 0x00005c000b0c7625 */ /* 0x000fc800078e020a */
[----:B-----5:R-:W-:Y:S01]  /*0e20*/  @P0 PRMT R3, RZ, 0x5410, R18 ;  /* 0x00005410ff030816 */ /* 0x020fe20000000012 */
[----:B------:R-:W-:Y:S01]  /*0e30*/  FMUL.FTZ R20, R16, R16 ;  /* 0x0000001010147220 */ /* 0x000fe20000410000 */
[C---:B------:R-:W-:Y:S01]  /*0e40*/  ISETP.NE.AND P0, PT, R14.reuse, RZ, PT ;  /* 0x000000ff0e00720c */ /* 0x040fe20003f05270 */
[----:B------:R1:W5:Y:S01]  /*0e50*/  LDG.E.CONSTANT R2, [R12.64] ;  /* 0x000000080c027981 */ /* 0x000362000c1e9900 */
[----:B------:R-:W-:Y:S01]  /*0e60*/  IADD3 R15, R14, 0x1, RZ ;  /* 0x000000010e0f7810 */ /* 0x000fe20007ffe0ff */
[----:B------:R-:W-:Y:S02]  /*0e70*/  FMUL.FTZ R7, R7, R20 ;  /* 0x0000001407077220 */ /* 0x000fe40000410000 */
[----:B------:R-:W-:Y:S02]  /*0e80*/  FMUL.FTZ R3, R16, R3 ;  /* 0x0000000310037220 */ /* 0x000fe40000410000 */
[----:B------:R-:W-:Y:S02]  /*0e90*/  IMAD.MOV.U32 R16, RZ, RZ, R4 ;  /* 0x000000ffff107224 */ /* 0x000fe400078e0004 */
[C---:B0-----:R-:W-:Y:S01]  /*0ea0*/  FMUL.FTZ R4, R6.reuse, R7 ;  /* 0x0000000706047220 */ /* 0x041fe20000410000 */
[----:B------:R-:W-:Y:S01]  /*0eb0*/  LOP3.LUT R7, R15, 0x1, RZ, 0xc0, !PT ;  /* 0x000000010f077812 */ /* 0x000fe200078ec0ff */
[----:B------:R-:W-:-:S02]  /*0ec0*/  FMUL.FTZ R5, R6, R5 ;  /* 0x0000000506057220 */ /* 0x000fc40000410000 */
[----:B------:R-:W-:Y:S02]  /*0ed0*/  IMAD R6, R0, c[0x0][0x1b4], RZ ;  /* 0x00006d0000067a24 */ /* 0x000fe400078e02ff */
[----:B-1----:R-:W-:Y:S01]  /*0ee0*/  IMAD R13, R16, c[0x0][0x1b4], R11 ;  /* 0x00006d00100d7a24 */ /* 0x002fe200078e020b */
[----:B------:R-:W-:Y:S05]  /*0ef0*/  @!P0 BRA `(.L_x_26346) ;  /* 0x00000a7000008947 */ /* 0x000fea0003800000 */
[----:B------:R-:W-:Y:S01]  /*0f00*/  IMAD.MOV.U32 R12, RZ, RZ, c[0x0][0x10] ;  /* 0x00000400ff0c7624 */ /* 0x000fe200078e00ff */
[----:B------:R-:W-:Y:S01]  /*0f10*/  IADD3 R25, R9, c[0x0][0x10], RZ ;  /* 0x0000040009197a10 */ /* 0x000fe20007ffe0ff */
[----:B------:R-:W-:Y:S01]  /*0f20*/  IMAD R15, R10, c[0x0][0x10], R9 ;  /* 0x000004000a0f7a24 */ /* 0x000fe200078e0209 */
[----:B------:R-:W-:Y:S01]  /*0f30*/  IADD3 R14, -R14, -0x1, R7 ;  /* 0xffffffff0e0e7810 */ /* 0x000fe20007ffe107 */
[C-C-:B------:R-:W-:Y:S02]  /*0f40*/  IMAD R17, R12.reuse, 0x7, R9.reuse ;  /* 0x000000070c117824 */ /* 0x140fe400078e0209 */
[C-C-:B------:R-:W-:Y:S02]  /*0f50*/  IMAD R19, R12.reuse, 0x6, R9.reuse ;  /* 0x000000060c137824 */ /* 0x140fe400078e0209 */
[----:B------:R-:W-:-:S02]  /*0f60*/  IMAD R21, R12, 0x5, R9 ;  /* 0x000000050c157824 */ /* 0x000fc400078e0209 */
[C-C-:B------:R-:W-:Y:S02]  /*0f70*/  IMAD R23, R12.reuse, 0x3, R9.reuse ;  /* 0x000000030c177824 */ /* 0x140fe400078e0209 */
[----:B------:R-:W-:Y:S02]  /*0f80*/  IMAD R9, R12, 0x2, R9 ;  /* 0x000000020c097824 */ /* 0x000fe400078e0209 */
        /* <DEDUP_REMOVED lines=14> */
[----:B------:R-:W-:-:S05]  /*1070*/  IMAD.MOV.U32 R10, RZ, RZ, R16 ;  /* 0x000000ffff0a7224 */ /* 0x000fca00078e0010 */
.L_x_26347:
[----:B------:R-:W-:-:S13]  /*1080*/  ISETP.GE.AND P0, PT, R10, c[0x0][0x1b0], PT ;  /* 0x00006c000a007a0c */ /* 0x000fda0003f06270 */
[----:B------:R-:W-:-:S04]  /*1090*/  @!P0 IMAD.MOV.U32 R8, RZ, RZ, 0x2 ;  /* 0x00000002ff088424 */ /* 0x000fc800078e00ff */
[----:B------:R-:W-:-:S04]  /*10a0*/  @!P0 IMAD.WIDE R18, R13, R8, c[0x0][0x160] ;  /* 0x000058000d128625 */ /* 0x000fc800078e0208 */
[----:B------:R-:W-:Y:S02]  /*10b0*/  @!P0 IMAD.WIDE R16, R13, R8, c[0x0][0x168] ;  /* 0x00005a000d108625 */ /* 0x000fe400078e0208 */
[----:B------:R-:W2:Y:S04]  /*10c0*/  @!P0 LDG.E.U16.CONSTANT R18, [R18.64] ;  /* 0x0000000812128981 */ /* 0x000ea8000c1e9500 */
[----:B------:R-:W3:Y:S01]  /*10d0*/  @!P0 LDG.E.U16.CONSTANT R16, [R16.64] ;  /* 0x0000000810108981 */ /* 0x000ee2000c1e9500 */
[----:B------:R-:W-:-:S05]  /*10e0*/  IMAD.IADD R25, R10, 0x1, R0 ;  /* 0x000000010a197824 */ /* 0x000fca00078e0200 */
[C---:B------:R-:W-:Y:S02]  /*10f0*/  ISETP.GE.AND P2, PT, R25.reuse, c[0x0][0x1b0], PT ;  /* 0x00006c0019007a0c */ /* 0x040fe40003f46270 */
[----:B------:R-:W-:-:S04]  /*1100*/  IADD3 R25, R25, R0, RZ ;  /* 0x0000000019197210 */ /* 0x000fc80007ffe0ff */
[----:B------:R-:W-:-:S13]  /*1110*/  ISETP.GE.AND P3, PT, R25, c[0x0][0x1b0], PT ;  /* 0x00006c0019007a0c */ /* 0x000fda0003f66270 */
[----:B------:R-:W-:Y:S01]  /*1120*/  @!P3 IMAD.MOV.U32 R24, RZ, RZ, 0x2 ;  /* 0x00000002ff18b424 */ /* 0x000fe200078e00ff */
[----:B--2---:R-:W-:Y:S02]  /*1130*/  @!P0 PRMT R18, RZ, 0x5410, R18 ;  /* 0x00005410ff128816 */ /* 0x004fe40000000012 */
[----:B---3--:R-:W-:-:S03]  /*1140*/  @!P0 PRMT R17, RZ, 0x5410, R16 ;  /* 0x00005410ff118816 */ /* 0x008fc60000000010 */
[----:B------:R-:W-:Y:S02]  /*1150*/  @!P0 FADD.FTZ R23, -R5, R18 ;  /* 0x0000001205178221 */ /* 0x000fe40000010100 */
[----:B------:R-:W-:-:S04]  /*1160*/  @!P0 IMAD.WIDE R18, R13, R8, c[0x0][0x1a0] ;  /* 0x000068000d128625 */ /* 0x000fc800078e0208 */
[----:B-----5:R-:W-:Y:S02]  /*1170*/  @!P0 FADD.FTZ R20, -R2, R17 ;  /* 0x0000001102148221 */ /* 0x020fe40000010100 */
[----:B------:R-:W-:Y:S02]  /*1180*/  @!P2 IMAD.MOV.U32 R17, RZ, RZ, 0x2 ;  /* 0x00000002ff11a424 */ /* 0x000fe400078e00ff */
[----:B------:R-:W-:Y:S02]  /*1190*/  @!P0 FFMA.FTZ R20, -R4, R20, R23 ;  /* 0x0000001404148223 */ /* 0x000fe40000010117 */
[----:B------:R-:W-:-:S04]  /*11a0*/  @!P2 IMAD.WIDE R22, R9, R17, c[0x0][0x160] ;  /* 0x000058000916a625 */ /* 0x000fc800078e0211 */
[----:B------:R-:W-:Y:S01]  /*11b0*/  @!P0 FMUL.FTZ R20, R3, R20 ;  /* 0x0000001403148220 */ /* 0x000fe20000410000 */
[----:B------:R0:W2:Y:S04]  /*11c0*/  @!P2 LDG.E.U16.CONSTANT R8, [R22.64] ;  /* 0x000000081608a981 */ /* 0x0000a8000c1e9500 */
[----:B------:R-:W-:-:S04]  /*11d0*/  @!P0 F2FP.BF16.PACK_AB R20, RZ, R20 ;  /* 0x00000014ff14823e */ /* 0x000fc800000010ff */
[----:B------:R-:W-:-:S05]  /*11e0*/  PRMT R28, R20, 0x7610, R28 ;  /* 0x00007610141c7816 */ /* 0x000fca000000001c */
[----:B------:R1:W-:Y:S01]  /*11f0*/  @!P0 STG.E.U16 [R18.64], R28 ;  /* 0x0000001c12008986 */ /* 0x0003e2000c101508 */
[----:B0-----:R-:W-:-:S05]  /*1200*/  @!P3 IMAD.WIDE R22, R11, R24, c[0x0][0x160] ;  /* 0x000058000b16b625 */ /* 0x001fca00078e0218 */
[----:B------:R-:W3:Y:S01]  /*1210*/  @!P3 LDG.E.U16.CONSTANT R20, [R22.64] ;  /* 0x000000081614b981 */ /* 0x000ee2000c1e9500 */
[----:B-1----:R-:W-:-:S05]  /*1220*/  @!P2 IMAD.WIDE R18, R9, R17, c[0x0][0x168] ;  /* 0x00005a000912a625 */ /* 0x002fca00078e0211 */
[----:B------:R0:W4:Y:S02]  /*1230*/  @!P2 LDG.E.U16.CONSTANT R16, [R18.64] ;  /* 0x000000081210a981 */ /* 0x000124000c1e9500 */
[----:B0-----:R-:W-:-:S05]  /*1240*/  @!P3 IMAD.WIDE R18, R11, R24, c[0x0][0x168] ;  /* 0x00005a000b12b625 */ /* 0x001fca00078e0218 */
[----:B------:R4:W4:Y:S01]  /*1250*/  @!P3 LDG.E.U16.CONSTANT R26, [R18.64] ;  /* 0x00000008121ab981 */ /* 0x000922000c1e9500 */
[----:B------:R-:W-:-:S05]  /*1260*/  IMAD.IADD R25, R25, 0x1, R0 ;  /* 0x0000000119197824 */ /* 0x000fca00078e0200 */
[----:B------:R-:W-:Y:S02]  /*1270*/  ISETP.GE.AND P1, PT, R25, c[0x0][0x1b0], PT ;  /* 0x00006c0019007a0c */ /* 0x000fe40003f26270 */
[----:B--2---:R-:W-:-:S05]  /*1280*/  @!P2 PRMT R8, RZ, 0x5410, R8 ;  /* 0x00005410ff08a816 */ /* 0x004fca0000000008 */
[----:B------:R-:W-:Y:S01]  /*1290*/  @!P2 FADD.FTZ R8, -R5, R8 ;  /* 0x000000080508a221 */ /* 0x000fe20000010100 */
[----:B---3--:R-:W-:Y:S02]  /*12a0*/  @!P3 PRMT R20, RZ, 0x5410, R20 ;  /* 0x00005410ff14b816 */ /* 0x008fe40000000014 */
[----:B----4-:R-:W-:-:S05]  /*12b0*/  @!P2 PRMT R19, RZ, 0x5410, R16 ;  /* 0x00005410ff13a816 */ /* 0x010fca0000000010 */
[----:B------:R-:W-:-:S04]  /*12c0*/  @!P2 FADD.FTZ R16, -R2, R19 ;  /* 0x000000130210a221 */ /* 0x000fc80000010100 */
[----:B------:R-:W-:Y:S01]  /*12d0*/  @!P2 FFMA.FTZ R8, -R4, R16, R8 ;  /* 0x000000100408a223 */ /* 0x000fe20000010108 */
[----:B------:R-:W-:Y:S01]  /*12e0*/  @!P3 PRMT R19, RZ, 0x5410, R26 ;  /* 0x00005410ff13b816 */ /* 0x000fe2000000001a */
[----:B------:R-:W-:Y:S02]  /*12f0*/  @!P3 FADD.FTZ R20, -R5, R20 ;  /* 0x000000140514b221 */ /* 0x000fe40000010100 */
[----:B------:R-:W-:Y:S02]  /*1300*/  @!P2 FMUL.FTZ R16, R3, R8 ;  /* 0x000000080310a220 */ /* 0x000fe40000410000 */
[----:B------:R-:W-:Y:S02]  /*1310*/  @!P3 FADD.FTZ R23, -R2, R19 ;  /* 0x000000130217b221 */ /* 0x000fe40000010100 */
[----:B------:R-:W-:Y:S02]  /*1320*/  IMAD.IADD R26, R25, 0x1, R0 ;  /* 0x00000001191a7824 */ /* 0x000fe400078e0200 */
[----:B------:R-:W-:-:S02]  /*1330*/  @!P1 IMAD.MOV.U32 R8, RZ, RZ, 0x2 ;  /* 0x00000002ff089424 */ /* 0x000fc400078e00ff */
[----:B------:R-:W-:Y:S01]  /*1340*/  @!P3 FFMA.FTZ R20, -R4, R23, R20 ;  /* 0x000000170414b223 */ /* 0x000fe20000010114 */
[----:B------:R-:W-:Y:S01]  /*1350*/  ISETP.GE.AND P0, PT, R26, c[0x0][0x1b0], PT ;  /* 0x00006c001a007a0c */ /* 0x000fe20003f06270 */
[----:B------:R-:W-:-:S04]  /*1360*/  @!P1 IMAD.WIDE R22, R29, R8, c[0x0][0x168] ;  /* 0x00005a001d169625 */ /* 0x000fc800078e0208 */
[----:B------:R-:W-:Y:S01]  /*1370*/  @!P3 FMUL.FTZ R20, R3, R20 ;  /* 0x000000140314b220 */ /* 0x000fe20000410000 */
[----:B------:R0:W2:Y:S01]  /*1380*/  @!P1 LDG.E.U16.CONSTANT R28, [R22.64] ;  /* 0x00000008161c9981 */ /* 0x0000a2000c1e9500 */
[----:B------:R-:W-:Y:S01]  /*1390*/  @!P1 IMAD.WIDE R18, R29, R8, c[0x0][0x160] ;  /* 0x000058001d129625 */ /* 0x000fe200078e0208 */
[----:B------:R-:W-:Y:S02]  /*13a0*/  @!P2 F2FP.BF16.PACK_AB R25, RZ, R16 ;  /* 0x00000010ff19a23e */ /* 0x000fe400000010ff */
[----:B------:R-:W-:Y:S02]  /*13b0*/  @!P3 F2FP.BF16.PACK_AB R16, RZ, R20 ;  /* 0x00000014ff10b23e */ /* 0x000fe400000010ff */
[----:B------:R1:W3:Y:S01]  /*13c0*/  @!P1 LDG.E.U16.CONSTANT R20, [R18.64] ;  /* 0x0000000812149981 */ /* 0x0002e2000c1e9500 */
[----:B0-----:R-:W-:Y:S01]  /*13d0*/  @!P2 IMAD.WIDE R22, R9, R17, c[0x0][0x1a0] ;  /* 0x000068000916a625 */ /* 0x001fe200078e0211 */
[----:B------:R-:W-:-:S04]  /*13e0*/  PRMT R17, R16, 0x7610, R17 ;  /* 0x0000761010117816 */ /* 0x000fc80000000011 */
[----:B------:R0:W-:Y:S02]  /*13f0*/  @!P2 STG.E.U16 [R22.64], R25 ;  /* 0x000000191600a986 */ /* 0x0001e4000c101508 */
[----:B0-----:R-:W-:-:S04]  /*1400*/  @!P3 IMAD.WIDE R24, R11, R24, c[0x0][0x1a0] ;  /* 0x000068000b18b625 */ /* 0x001fc800078e0218 */
[----:B------:R-:W-:Y:S01]  /*1410*/  @!P0 IMAD.MOV.U32 R22, RZ, RZ, 0x2 ;  /* 0x00000002ff168424 */ /* 0x000fe200078e00ff */
[----:B------:R0:W-:Y:S03]  /*1420*/  @!P3 STG.E.U16 [R24.64], R17 ;  /* 0x000000111800b986 */ /* 0x0001e6000c101508 */
[----:B-1----:R-:W-:-:S06]  /*1430*/  @!P0 IMAD.WIDE R18, R27, R22, c[0x0][0x168] ;  /* 0x00005a001b128625 */ /* 0x002fcc00078e0216 */
[----:B------:R-:W4:Y:S01]  /*1440*/  @!P0 LDG.E.U16.CONSTANT R18, [R18.64] ;  /* 0x0000000812128981 */ /* 0x000f22000c1e9500 */
[----:B0-----:R-:W-:-:S06]  /*1450*/  @!P0 IMAD.WIDE R16, R27, R22, c[0x0][0x160] ;  /* 0x000058001b108625 */ /* 0x001fcc00078e0216 */
[----:B------:R2:W4:Y:S01]  /*1460*/  @!P0 LDG.E.U16.CONSTANT R16, [R16.64] ;  /* 0x0000000810108981 */ /* 0x000522000c1e9500 */
[----:B------:R-:W-:-:S04]  /*1470*/  IADD3 R26, R26, R0, RZ ;  /* 0x000000001a1a7210 */ /* 0x000fc80007ffe0ff */
[----:B------:R-:W-:Y:S01]  /*1480*/  ISETP.GE.AND P2, PT, R26, c[0x0][0x1b0], PT ;  /* 0x00006c001a007a0c */ /* 0x000fe20003f46270 */
[----:B------:R-:W-:-:S12]  /*1490*/  @!P1 IMAD.WIDE R24, R29, R8, c[0x0][0x1a0] ;  /* 0x000068001d189625 */ /* 0x000fd800078e0208 */
[----:B------:R-:W-:Y:S01]  /*14a0*/  @!P2 IMAD.MOV.U32 R8, RZ, RZ, 0x2 ;  /* 0x00000002ff08a424 */ /* 0x000fe200078e00ff */
[----:B--2---:R-:W-:Y:S02]  /*14b0*/  @!P1 PRMT R17, RZ, 0x5410, R28 ;  /* 0x00005410ff119816 */ /* 0x004fe4000000001c */
[----:B---3--:R-:W-:-:S05]  /*14c0*/  @!P1 PRMT R20, RZ, 0x5410, R20 ;  /* 0x00005410ff149816 */ /* 0x008fca0000000014 */
[----:B------:R-:W-:Y:S02]  /*14d0*/  @!P1 FADD.FTZ R23, -R5, R20 ;  /* 0x0000001405179221 */ /* 0x000fe40000010100 */
[----:B------:R-:W-:-:S04]  /*14e0*/  @!P1 FADD.FTZ R20, -R2, R17 ;  /* 0x0000001102149221 */ /* 0x000fc80000010100 */
[----:B------:R-:W-:-:S04]  /*14f0*/  @!P1 FFMA.FTZ R20, -R4, R20, R23 ;  /* 0x0000001404149223 */ /* 0x000fc80000010117 */
[----:B------:R-:W-:-:S05]  /*1500*/  @!P1 FMUL.FTZ R20, R3, R20 ;  /* 0x0000001403149220 */ /* 0x000fca0000410000 */
[----:B------:R-:W-:Y:S01]  /*1510*/  @!P1 F2FP.BF16.PACK_AB R17, RZ, R20 ;  /* 0x00000014ff11923e */ /* 0x000fe200000010ff */
[----:B------:R-:W-:-:S05]  /*1520*/  IMAD.IADD R20, R26, 0x1, R0 ;  /* 0x000000011a147824 */ /* 0x000fca00078e0200 */
[----:B------:R-:W-:Y:S02]  /*1530*/  ISETP.GE.AND P3, PT, R20, c[0x0][0x1b0], PT ;  /* 0x00006c0014007a0c */ /* 0x000fe40003f66270 */
[----:B----4-:R-:W-:Y:S02]  /*1540*/  @!P0 PRMT R23, RZ, 0x5410, R18 ;  /* 0x00005410ff178816 */ /* 0x010fe40000000012 */
[----:B------:R-:W-:-:S03]  /*1550*/  @!P0 PRMT R16, RZ, 0x5410, R16 ;  /* 0x00005410ff108816 */ /* 0x000fc60000000010 */
[----:B------:R-:W-:Y:S02]  /*1560*/  @!P0 FADD.FTZ R23, -R2, R23 ;  /* 0x0000001702178221 */ /* 0x000fe40000010100 */
[----:B------:R-:W-:-:S04]  /*1570*/  @!P0 FADD.FTZ R19, -R5, R16 ;  /* 0x0000001005138221 */ /* 0x000fc80000010100 */
[----:B------:R-:W-:Y:S01]  /*1580*/  @!P0 FFMA.FTZ R16, -R4, R23, R19 ;  /* 0x0000001704108223 */ /* 0x000fe20000010113 */
[----:B------:R0:W-:Y:S01]  /*1590*/  @!P1 STG.E.U16 [R24.64], R17 ;  /* 0x0000001118009986 */ /* 0x0001e2000c101508 */
[----:B------:R-:W-:-:S04]  /*15a0*/  @!P2 IMAD.WIDE R18, R12, R8, c[0x0][0x160] ;  /* 0x000058000c12a625 */ /* 0x000fc800078e0208 */
[----:B------:R-:W-:Y:S02]  /*15b0*/  @!P0 FMUL.FTZ R23, R3, R16 ;  /* 0x0000001003178220 */ /* 0x000fe40000410000 */
[----:B------:R-:W2:Y:S01]  /*15c0*/  @!P2 LDG.E.U16.CONSTANT R18, [R18.64] ;  /* 0x000000081212a981 */ /* 0x000ea2000c1e9500 */
[----:B0-----:R-:W-:Y:S02]  /*15d0*/  @!P2 IMAD.WIDE R16, R12, R8, c[0x0][0x168] ;  /* 0x00005a000c10a625 */ /* 0x001fe400078e0208 */
[----:B------:R-:W-:-:S03]  /*15e0*/  @!P0 F2FP.BF16.PACK_AB R23, RZ, R23 ;  /* 0x00000017ff17823e */ /* 0x000fc600000010ff */
[----:B------:R0:W3:Y:S01]  /*15f0*/  @!P2 LDG.E.U16.CONSTANT R28, [R16.64] ;  /* 0x00000008101ca981 */ /* 0x0000e2000c1e9500 */
[----:B------:R-:W-:Y:S02]  /*1600*/  @!P3 IMAD.MOV.U32 R26, RZ, RZ, 0x2 ;  /* 0x00000002ff1ab424 */ /* 0x000fe400078e00ff */
[----:B0-----:R-:W-:-:S04]  /*1610*/  @!P0 IMAD.WIDE R16, R27, R22, c[0x0][0x1a0] ;  /* 0x000068001b108625 */ /* 0x001fc800078e0216 */
[CC--:B------:R-:W-:Y:S01]  /*1620*/  @!P3 IMAD.WIDE R24, R21.reuse, R26.reuse, c[0x0][0x160] ;  /* 0x000058001518b625 */ /* 0x0c0fe200078e021a */
[----:B------:R0:W-:Y:S05]  /*1630*/  @!P0 STG.E.U16 [R16.64], R23 ;  /* 0x0000001710008986 */ /* 0x0001ea000c101508 */
[----:B------:R-:W4:Y:S01]  /*1640*/  @!P3 LDG.E.U16.CONSTANT R24, [R24.64] ;  /* 0x000000081818b981 */ /* 0x000f22000c1e9500 */
[----:B0-----:R-:W-:-:S06]  /*1650*/  @!P3 IMAD.WIDE R22, R21, R26, c[0x0][0x168] ;  /* 0x00005a001516b625 */ /* 0x001fcc00078e021a */
[----:B------:R0:W4:Y:S01]  /*1660*/  @!P3 LDG.E.U16.CONSTANT R22, [R22.64] ;  /* 0x000000081616b981 */ /* 0x000122000c1e9500 */
[----:B------:R-:W-:-:S05]  /*1670*/  IMAD.IADD R20, R20, 0x1, R0 ;  /* 0x0000000114147824 */ /* 0x000fca00078e0200 */
[----:B------:R-:W-:Y:S02]  /*1680*/  ISETP.GE.AND P0, PT, R20, c[0x0][0x1b0], PT ;  /* 0x00006c0014007a0c */ /* 0x000fe40003f06270 */
[----:B--2---:R-:W-:-:S05]  /*1690*/  @!P2 PRMT R18, RZ, 0x5410, R18 ;  /* 0x00005410ff12a816 */ /* 0x004fca0000000012 */
[----:B------:R-:W-:Y:S01]  /*16a0*/  @!P2 FADD.FTZ R19, -R5, R18 ;  /* 0x000000120513a221 */ /* 0x000fe20000010100 */
[----:B---3--:R-:W-:-:S05]  /*16b0*/  @!P2 PRMT R17, RZ, 0x5410, R28 ;  /* 0x00005410ff11a816 */ /* 0x008fca000000001c */
[----:B------:R-:W-:-:S04]  /*16c0*/  @!P2 FADD.FTZ R18, -R2, R17 ;  /* 0x000000110212a221 */ /* 0x000fc80000010100 */
[----:B0-----:R-:W-:Y:S02]  /*16d0*/  @!P2 FFMA.FTZ R23, -R4, R18, R19 ;  /* 0x000000120417a223 */ /* 0x001fe40000010113 */
[----:B------:R-:W-:Y:S01]  /*16e0*/  @!P0 IMAD.MOV.U32 R28, RZ, RZ, 0x2 ;  /* 0x00000002ff1c8424 */ /* 0x000fe200078e00ff */
[----:B----4-:R-:W-:-:S05]  /*16f0*/  @!P3 PRMT R24, RZ, 0x5410, R24 ;  /* 0x00005410ff18b816 */ /* 0x010fca0000000018 */
[----:B------:R-:W-:Y:S01]  /*1700*/  @!P3 FADD.FTZ R17, -R5, R24 ;  /* 0x000000180511b221 */ /* 0x000fe20000010100 */
        /* <DEDUP_REMOVED lines=12> */
[C---:B------:R-:W-:Y:S01]  /*17d0*/  LEA R13, R6.reuse, R13, 0x3 ;  /* 0x0000000d060d7211 */ /* 0x040fe200078e18ff */
[C---:B------:R-:W-:Y:S02]  /*17e0*/  IMAD R11, R6.reuse, 0x8, R11 ;  /* 0x00000008060b7824 */ /* 0x040fe400078e020b */
[C---:B------:R-:W-:Y:S02]  /*17f0*/  IMAD R29, R6.reuse, 0x8, R29 ;  /* 0x00000008061d7824 */ /* 0x040fe400078e021d */
[----:B------:R-:W-:Y:S01]  /*1800*/  IMAD R27, R6, 0x8, R27 ;  /* 0x00000008061b7824 */ /* 0x000fe200078e021b */
[----:B--2---:R-:W-:Y:S02]  /*1810*/  @!P0 PRMT R18, RZ, 0x5410, R18 ;  /* 0x00005410ff128816 */ /* 0x004fe40000000012 */
[----:B---3--:R-:W-:-:S03]  /*1820*/  @!P0 PRMT R17, RZ, 0x5410, R16 ;  /* 0x00005410ff118816 */ /* 0x008fc60000000010 */
[----:B------:R-:W-:Y:S02]  /*1830*/  @!P0 FADD.FTZ R25, -R5, R18 ;  /* 0x0000001205198221 */ /* 0x000fe40000010100 */
        /* <DEDUP_REMOVED lines=13> */
[----:B------:R-:W-:Y:S01]  /*1910*/  LEA R21, R6, R21, 0x3 ;  /* 0x0000001506157211 */ /* 0x000fe200078e18ff */
[----:B------:R-:W-:Y:S02]  /*1920*/  IMAD.IADD R10, R20, 0x1, R0 ;  /* 0x00000001140a7824 */ /* 0x000fe400078e0200 */
[C---:B------:R-:W-:Y:S02]  /*1930*/  IMAD R12, R6.reuse, 0x8, R12 ;  /* 0x00000008060c7824 */ /* 0x040fe400078e020c */
[----:B------:R-:W-:-:S06]  /*1940*/  IMAD R15, R6, 0x8, R15 ;  /* 0x00000008060f7824 */ /* 0x000fcc00078e020f */
[----:B-1----:R-:W-:Y:S05]  /*1950*/  @P0 BRA `(.L_x_26347) ;  /* 0xfffff72000000947 */ /* 0x002fea000383ffff */
[----:B------:R-:W-:Y:S02]  /*1960*/  IMAD.MOV.U32 R16, RZ, RZ, R8 ;  /* 0x000000ffff107224 */ /* 0x000fe400078e0008 */
.L_x_26346:
[----:B------:R-:W-:-:S13]  /*1970*/  ISETP.NE.AND P0, PT, R7, RZ, PT ;  /* 0x000000ff0700720c */ /* 0x000fda0003f05270 */
[----:B------:R-:W-:Y:S05]  /*1980*/  @!P0 EXIT ;  /* 0x000000000000894d */ /* 0x000fea0003800000 */
[C---:B------:R-:W-:Y:S01]  /*1990*/  ISETP.GE.AND P0, PT, R16.reuse, c[0x0][0x1b0], PT ;  /* 0x00006c0010007a0c */ /* 0x040fe20003f06270 */
[----:B------:R-:W-:Y:S02]  /*19a0*/  IMAD.IADD R25, R16, 0x1, R0 ;  /* 0x0000000110197824 */ /* 0x000fe400078e0200 */
[----:B------:R-:W-:-:S03]  /*19b0*/  IMAD.IADD R23, R13, 0x1, R6 ;  /* 0x000000010d177824 */ /* 0x000fc600078e0206 */
[C---:B------:R-:W-:Y:S01]  /*19c0*/  ISETP.GE.AND P1, PT, R25.reuse, c[0x0][0x1b0], PT ;  /* 0x00006c0019007a0c */ /* 0x040fe20003f26270 */
[----:B------:R-:W-:Y:S02]  /*19d0*/  IMAD.IADD R25, R25, 0x1, R0 ;  /* 0x0000000119197824 */ /* 0x000fe400078e0200 */
[----:B------:R-:W-:-:S03]  /*19e0*/  IMAD.IADD R7, R23, 0x1, R6 ;  /* 0x0000000117077824 */ /* 0x000fc600078e0206 */
[----:B------:R-:W-:Y:S01]  /*19f0*/  ISETP.GE.AND P2, PT, R25, c[0x0][0x1b0], PT ;  /* 0x00006c0019007a0c */ /* 0x000fe20003f46270 */
[----:B------:R-:W-:-:S04]  /*1a00*/  @!P0 IMAD.MOV.U32 R24, RZ, RZ, 0x2 ;  /* 0x00000002ff188424 */ /* 0x000fc800078e00ff */
[CC--:B------:R-:W-:Y:S02]  /*1a10*/  @!P0 IMAD.WIDE R16, R13.reuse, R24.reuse, c[0x0][0x160] ;  /* 0x000058000d108625 */ /* 0x0c0fe400078e0218 */
[----:B------:R-:W-:Y:S02]  /*1a20*/  @!P1 MOV R22, 0x2 ;  /* 0x0000000200169802 */ /* 0x000fe40000000f00 */
[----:B------:R-:W-:Y:S02]  /*1a30*/  @!P0 IMAD.WIDE R10, R13, R24, c[0x0][0x168] ;  /* 0x00005a000d0a8625 */ /* 0x000fe400078e0218 */
[----:B------:R-:W2:Y:S02]  /*1a40*/  @!P0 LDG.E.U16.CONSTANT R16, [R16.64] ;  /* 0x0000000810108981 */ /* 0x000ea4000c1e9500 */
[CC--:B------:R-:W-:Y:S02]  /*1a50*/  @!P1 IMAD.WIDE R14, R23.reuse, R22.reuse, c[0x0][0x160] ;  /* 0x00005800170e9625 */ /* 0x0c0fe400078e0216 */
[----:B------:R-:W3:Y:S02]  /*1a60*/  @!P0 LDG.E.U16.CONSTANT R10, [R10.64] ;  /* 0x000000080a0a8981 */ /* 0x000ee4000c1e9500 */
[----:B------:R-:W-:-:S02]  /*1a70*/  @!P1 IMAD.WIDE R8, R23, R22, c[0x0][0x168] ;  /* 0x00005a0017089625 */ /* 0x000fc400078e0216 */
[----:B------:R-:W4:Y:S02]  /*1a80*/  @!P1 LDG.E.U16.CONSTANT R14, [R14.64] ;  /* 0x000000080e0e9981 */ /* 0x000f24000c1e9500 */
[----:B------:R-:W-:Y:S02]  /*1a90*/  @!P2 IMAD.MOV.U32 R12, RZ, RZ, 0x2 ;  /* 0x00000002ff0ca424 */ /* 0x000fe400078e00ff */
[----:B------:R3:W4:Y:S02]  /*1aa0*/  @!P1 LDG.E.U16.CONSTANT R8, [R8.64] ;  /* 0x0000000808089981 */ /* 0x000724000c1e9500 */
[----:B------:R-:W-:-:S04]  /*1ab0*/  @!P2 IMAD.WIDE R18, R7, R12, c[0x0][0x160] ;  /* 0x000058000712a625 */ /* 0x000fc800078e020c */
[----:B------:R-:W-:Y:S02]  /*1ac0*/  @!P2 IMAD.WIDE R20, R7, R12, c[0x0][0x168] ;  /* 0x00005a000714a625 */ /* 0x000fe400078e020c */
[----:B------:R-:W4:Y:S04]  /*1ad0*/  @!P2 LDG.E.U16.CONSTANT R18, [R18.64] ;  /* 0x000000081212a981 */ /* 0x000f28000c1e9500 */
[----:B------:R-:W4:Y:S01]  /*1ae0*/  @!P2 LDG.E.U16.CONSTANT R20, [R20.64] ;  /* 0x000000081414a981 */ /* 0x000f22000c1e9500 */
[----:B------:R-:W-:-:S05]  /*1af0*/  IMAD.IADD R0, R25, 0x1, R0 ;  /* 0x0000000119007824 */ /* 0x000fca00078e0200 */
[----:B------:R-:W-:Y:S01]  /*1b00*/  ISETP.GE.AND P3, PT, R0, c[0x0][0x1b0], PT ;  /* 0x00006c0000007a0c */ /* 0x000fe20003f66270 */
[----:B------:R-:W-:-:S04]  /*1b10*/  @!P0 IMAD.WIDE R24, R13, R24, c[0x0][0x1a0] ;  /* 0x000068000d188625 */ /* 0x000fc800078e0218 */
[----:B------:R-:W-:-:S04]  /*1b20*/  @!P1 IMAD.WIDE R22, R23, R22, c[0x0][0x1a0] ;  /* 0x0000680017169625 */ /* 0x000fc800078e0216 */
[----:B------:R-:W-:Y:S01]  /*1b30*/  @!P2 IMAD.WIDE R12, R7, R12, c[0x0][0x1a0] ;  /* 0x00006800070ca625 */ /* 0x000fe200078e020c */
[----:B--2---:R-:W-:Y:S02]  /*1b40*/  @!P0 PRMT R16, RZ, 0x5410, R16 ;  /* 0x00005410ff108816 */ /* 0x004fe40000000010 */
[----:B---3--:R-:W-:-:S03]  /*1b50*/  @!P0 PRMT R9, RZ, 0x5410, R10 ;  /* 0x00005410ff098816 */ /* 0x008fc6000000000a */
[----:B------:R-:W-:Y:S01]  /*1b60*/  @!P0 FADD.FTZ R17, -R5, R16 ;  /* 0x0000001005118221 */ /* 0x000fe20000010100 */
[----:B----4-:R-:W-:Y:S01]  /*1b70*/  @!P1 PRMT R14, RZ, 0x5410, R14 ;  /* 0x00005410ff0e9816 */ /* 0x010fe2000000000e */
[----:B-----5:R-:W-:Y:S01]  /*1b80*/  @!P0 FADD.FTZ R16, -R2, R9 ;  /* 0x0000000902108221 */ /* 0x020fe20000010100 */
[----:B------:R-:W-:-:S03]  /*1b90*/  @!P1 PRMT R9, RZ, 0x5410, R8 ;  /* 0x00005410ff099816 */ /* 0x000fc60000000008 */
[C---:B------:R-:W-:Y:S02]  /*1ba0*/  @!P1 FADD.FTZ R11, -R5.reuse, R14 ;  /* 0x0000000e050b9221 */ /* 0x040fe40000010100 */
[----:B------:R-:W-:Y:S01]  /*1bb0*/  @!P1 FADD.FTZ R10, -R2, R9 ;  /* 0x00000009020a9221 */ /* 0x000fe20000010100 */
[----:B------:R-:W-:Y:S02]  /*1bc0*/  @!P2 PRMT R18, RZ, 0x5410, R18 ;  /* 0x00005410ff12a816 */ /* 0x000fe40000000012 */
[----:B------:R-:W-:Y:S01]  /*1bd0*/  @!P2 PRMT R15, RZ, 0x5410, R20 ;  /* 0x00005410ff0fa816 */ /* 0x000fe20000000014 */
[----:B------:R-:W-:Y:S02]  /*1be0*/  @!P1 FFMA.FTZ R10, -R4, R10, R11 ;  /* 0x0000000a040a9223 */ /* 0x000fe4000001010b */
[----:B------:R-:W-:Y:S02]  /*1bf0*/  @!P2 FADD.FTZ R9, -R5, R18 ;  /* 0x000000120509a221 */ /* 0x000fe40000010100 */
[----:B------:R-:W-:-:S02]  /*1c00*/  @!P2 FADD.FTZ R15, -R2, R15 ;  /* 0x0000000f020fa221 */ /* 0x000fc40000010100 */
[C---:B------:R-:W-:Y:S02]  /*1c10*/  @!P0 FFMA.FTZ R16, -R4.reuse, R16, R17 ;  /* 0x0000001004108223 */ /* 0x040fe40000010111 */
[C---:B------:R-:W-:Y:S02]  /*1c20*/  @!P1 FMUL.FTZ R10, R3.reuse, R10 ;  /* 0x0000000a030a9220 */ /* 0x040fe40000410000 */
[----:B------:R-:W-:Y:S02]  /*1c30*/  @!P2 FFMA.FTZ R8, -R4, R15, R9 ;  /* 0x0000000f0408a223 */ /* 0x000fe40000010109 */
[C---:B------:R-:W-:Y:S01]  /*1c40*/  @!P0 FMUL.FTZ R16, R3.reuse, R16 ;  /* 0x0000001003108220 */ /* 0x040fe20000410000 */
[----:B------:R-:W-:Y:S01]  /*1c50*/  @!P1 F2FP.BF16.PACK_AB R10, RZ, R10 ;  /* 0x0000000aff0a923e */ /* 0x000fe200000010ff */
[----:B------:R-:W-:-:S03]  /*1c60*/  @!P2 FMUL.FTZ R8, R3, R8 ;  /* 0x000000080308a220 */ /* 0x000fc60000410000 */
[----:B------:R-:W-:Y:S02]  /*1c70*/  @!P0 F2FP.BF16.PACK_AB R16, RZ, R16 ;  /* 0x00000010ff10823e */ /* 0x000fe400000010ff */
[----:B------:R-:W-:Y:S02]  /*1c80*/  PRMT R11, R10, 0x7610, R11 ;  /* 0x000076100a0b7816 */ /* 0x000fe4000000000b */
[----:B------:R-:W-:Y:S01]  /*1c90*/  @!P2 F2FP.BF16.PACK_AB R8, RZ, R8 ;  /* 0x00000008ff08a23e */ /* 0x000fe200000010ff */
[----:B------:R0:W-:Y:S04]  /*1ca0*/  @!P0 STG.E.U16 [R24.64], R16 ;  /* 0x0000001018008986 */ /* 0x0001e8000c101508 */
[----:B------:R0:W-:Y:S01]  /*1cb0*/  @!P1 STG.E.U16 [R22.64], R11 ;  /* 0x0000000b16009986 */ /* 0x0001e2000c101508 */
[----:B------:R-:W-:-:S03]  /*1cc0*/  IMAD.IADD R10, R7, 0x1, R6 ;  /* 0x00000001070a7824 */ /* 0x000fc600078e0206 */
[----:B------:R0:W-:Y:S01]  /*1cd0*/  @!P2 STG.E.U16 [R12.64], R8 ;  /* 0x000000080c00a986 */ /* 0x0001e2000c101508 */
[----:B------:R-:W-:Y:S05]  /*1ce0*/  @P3 EXIT ;  /* 0x000000000000394d */ /* 0x000fea0003800000 */
[----:B0-----:R-:W-:-:S04]  /*1cf0*/  IMAD.MOV.U32 R11, RZ, RZ, 0x2 ;  /* 0x00000002ff0b7424 */ /* 0x001fc800078e00ff */
[----:B------:R-:W-:-:S04]  /*1d00*/  IMAD.WIDE R6, R10, R11, c[0x0][0x160] ;  /* 0x000058000a067625 */ /* 0x000fc800078e020b */
[----:B------:R-:W-:Y:S02]  /*1d10*/  IMAD.WIDE R8, R10, R11, c[0x0][0x168] ;  /* 0x00005a000a087625 */ /* 0x000fe400078e020b */
[----:B------:R-:W2:Y:S04]  /*1d20*/  LDG.E.U16.CONSTANT R6, [R6.64] ;  /* 0x0000000806067981 */ /* 0x000ea8000c1e9500 */
[----:B------:R-:W3:Y:S01]  /*1d30*/  LDG.E.U16.CONSTANT R8, [R8.64] ;  /* 0x0000000808087981 */ /* 0x000ee2000c1e9500 */
[----:B--2---:R-:W-:Y:S02]  /*1d40*/  PRMT R6, RZ, 0x5410, R6 ;  /* 0x00005410ff067816 */ /* 0x004fe40000000006 */
[----:B---3--:R-:W-:-:S03]  /*1d50*/  PRMT R7, RZ, 0x5410, R8 ;  /* 0x00005410ff077816 */ /* 0x008fc60000000008 */
[----:B------:R-:W-:Y:S02]  /*1d60*/  FADD.FTZ R5, -R5, R6 ;  /* 0x0000000605057221 */ /* 0x000fe40000010100 */
[----:B------:R-:W-:-:S04]  /*1d70*/  FADD.FTZ R2, -R2, R7 ;  /* 0x0000000702027221 */ /* 0x000fc80000010100 */
[----:B------:R-:W-:-:S04]  /*1d80*/  FFMA.FTZ R2, -R4, R2, R5 ;  /* 0x0000000204027223 */ /* 0x000fc80000010105 */
[----:B------:R-:W-:-:S05]  /*1d90*/  FMUL.FTZ R2, R3, R2 ;  /* 0x0000000203027220 */ /* 0x000fca0000410000 */
[----:B------:R-:W-:Y:S01]  /*1da0*/  F2FP.BF16.PACK_AB R0, RZ, R2 ;  /* 0x00000002ff00723e */ /* 0x000fe200000010ff */
[----:B------:R-:W-:-:S05]  /*1db0*/  IMAD.WIDE R2, R10, R11, c[0x0][0x1a0] ;  /* 0x000068000a027625 */ /* 0x000fca00078e020b */
[----:B------:R-:W-:Y:S01]  /*1dc0*/  STG.E.U16 [R2.64], R0 ;  /* 0x0000000002007986 */ /* 0x000fe2000c101508 */
[----:B------:R-:W-:Y:S05]  /*1dd0*/  EXIT ;  /* 0x000000000000794d */ /* 0x000fea0003800000 */
.L_x_26348:
        /* <DEDUP_REMOVED lines=10> */
.L_x_26904:


//--------------------- .text._ZN2at6native46batch_norm_backward_elemt_channels_last_kernelILi4EN3c104HalfEfS3_EEvPKT0_S6_PKT1_S9_PKT2_S9_S9_PKiPS4_lii --------------------------
	.section	.text._ZN2at6native46batch_norm_backward_elemt_channels_last_kernelILi4EN3c104HalfEfS3_EEvPKT0_S6_PKT1_S9_PKT2_S9_S9_PKiPS4_lii,"ax",@progbits
	.sectioninfo	@"SHI_REGISTERS=32"
	.align	128
        .global         _ZN2at6native46batch_norm_backward_elemt_channels_last_kernelILi4EN3c104HalfEfS3_EEvPKT0_S6_PKT1_S9_PKT2_S9_S9_PKiPS4_lii
        .type           _ZN2at6native46batch_norm_backward_elemt_channels_last_kernelILi4EN3c104HalfEfS3_EEvPKT0_S6_PKT1_S9_PKT2_S9_S9_PKiPS4_lii,@function
        .size           _ZN2at6native46batch_norm_backward_elemt_channels_last_kernelILi4EN3c104HalfEfS3_EEvPKT0_S6_PKT1_S9_PKT2_S9_S9_PKiPS4_lii,(.L_x_26905 - _ZN2at6native46batch_norm_backward_elemt_channels_last_kernelILi4EN3c104HalfEfS3_EEvPKT0_S6_PKT1_S9_PKT2_S9_S9_PKiPS4_lii)
        .other          _ZN2at6native46batch_norm_backward_elemt_channels_last_kernelILi4EN3c104HalfEfS3_EEvPKT0_S6_PKT1_S9_PKT2_S9_S9_PKiPS4_lii,@"STO_CUDA_ENTRY STV_DEFAULT"
_ZN2at6native46batch_norm_backward_elemt_channels_last_kernelILi4EN3c104HalfEfS3_EEvPKT0_S6_PKT1_S9_PKT2_S9_S9_PKiPS4_lii:
.text._ZN2at6native46batch_norm_backward_elemt_channels_last_kernelILi4EN3c104HalfEfS3_EEvPKT0_S6_PKT1_S9_PKT2_S9_S9_PKiPS4_lii:
[----:B------:R-:W-:Y:S02]  /*0000*/  IMAD.MOV.U32 R1, RZ, RZ, c[0x0][0x28] ;  /* 0x00000a00ff017624 */ /* 0x000fe400078e00ff */
[----:B------:R-:W-:Y:S01]  /*0010*/  IMAD.MOV.U32 R2, RZ, RZ, c[0x0][0x1a8] ;  /* 0x00006a00ff027624 */ /* 0x000fe200078e00ff */
[----:B------:R-:W-:Y:S01]  /*0020*/  ULDC.64 UR8, c[0x0][0x118] ;  /* 0x0000460000087ab9 */ /* 0x000fe20000000a00 */
[----:B------:R-:W-:Y:S01]  /*0030*/  IMAD.MOV.U32 R0, RZ, RZ, c[0x0][0x1ac] ;  /* 0x00006b00ff007624 */ /* 0x000fe200078e00ff */
[----:B------:R-:W-:Y:S02]  /*0040*/  HFMA2.MMA R6, -RZ, RZ, 0, 0 ;  /* 0x00000000ff067435 */ /* 0x000fe400000001ff */
        /* <DEDUP_REMOVED lines=20> */
[----:B------:R-:W-:Y:S02]  /*0190*/  ISETP.GT.U32.AND P1, PT, R8, 0xc, PT ;  /* 0x0000000c0800780c */ /* 0x000fe40003f24070 */
[----:B------:R-:W-:Y:S02]  /*01a0*/  IADD3.X R8, RZ, ~R7, RZ, P0, !PT ;  /* 0x80000007ff087210 */ /* 0x000fe400007fe4ff */
[----:B------:R-:W-:Y:S02]  /*01b0*/  PLOP3.LUT P0, PT, PT, PT, PT, 0x80, 0x0 ;  /* 0x000000000000781c */ /* 0x000fe40003f0f070 */
[----:B------:R-:W-:-:S13]  /*01c0*/  ISETP.GT.AND.EX P1, PT, R8, RZ, PT, P1 ;  /* 0x000000ff0800720c */ /* 0x000fda0003f24310 */
[----:B------:R-:W-:Y:S05]  /*01d0*/  @!P1 BRA `(.L_x_26352) ;  /* 0x000003a000009947 */ /* 0x000fea0003800000 */
[----:B------:R-:W-:Y:S02]  /*01e0*/  PLOP3.LUT P0, PT, PT, PT, PT, 0x8, 0x0 ;  /* 0x000000000000781c */ /* 0x000fe40003f0e170 */
.L_x_26353:
        /* <DEDUP_REMOVED lines=44> */
[----:B------:R-:W-:Y:S01]  /*04b0*/  SHF.R.S32.HI R12, RZ, 0x1f, R12 ;  /* 0x0000001fff0c7819 */ /* 0x000fe2000001140c */
[----:B------:R-:W-:Y:S01]  /*04c0*/  IMAD.X R7, RZ, RZ, R7, P1 ;  /* 0x000000ffff077224 */ /* 0x000fe200008e0607 */
[----:B------:R-:W-:Y:S02]  /*04d0*/  ISETP.GE.U32.AND P1, PT, R0, -0xc, PT ;  /* 0xfffffff40000780c */ /* 0x000fe40003f26070 */
[----:B------:R-:W-:Y:S02]  /*04e0*/  SHF.R.S32.HI R11, RZ, 0x1f, R11 ;  /* 0x0000001fff0b7819 */ /* 0x000fe4000001140b */
[----:B------:R-:W-:-:S02]  /*04f0*/  ISETP.GE.AND.EX P1, PT, R7, -0x1, PT, P1 ;  /* 0xffffffff0700780c */ /* 0x000fc40003f26310 */
        /* <DEDUP_REMOVED lines=8> */
.L_x_26352:
[----:B------:R-:W-:-:S04]  /*0580*/  IADD3 R8, P2, RZ, -R0, RZ ;  /* 0x80000000ff087210 */ /* 0x000fc80007f5e0ff */
[----:B------:R-:W-:Y:S02]  /*0590*/  ISETP.GT.U32.AND P1, PT, R8, 0x4, PT ;  /* 0x000000040800780c */ /* 0x000fe40003f24070 */
[----:B------:R-:W-:-:S04]  /*05a0*/  IADD3.X R8, RZ, ~R7, RZ, P2, !PT ;  /* 0x80000007ff087210 */ /* 0x000fc800017fe4ff */
        /* <DEDUP_REMOVED lines=33> */
.L_x_26354:
[----:B------:R-:W-:-:S04]  /*07c0*/  ISETP.NE.U32.AND P1, PT, R0, RZ, PT ;  /* 0x000000ff0000720c */ /* 0x000fc80003f25070 */
[----:B------:R-:W-:-:S13]  /*07d0*/  ISETP.NE.OR.EX P0, PT, R7, RZ, P0, P1 ;  /* 0x000000ff0700720c */ /* 0x000fda0000705710 */
[----:B------:R-:W-:Y:S05]  /*07e0*/  @!P0 BRA `(.L_x_26350) ;  /* 0x0000015000008947 */ /* 0x000fea0003800000 */
.L_x_26351:
[----:B------:R-:W2:Y:S04]  /*07f0*/  LDG.E.CONSTANT R9, [R2.64] ;  /* 0x0000000802097981 */ /* 0x000ea8000c1e9900 */
[----:B------:R-:W2:Y:S04]  /*0800*/  LDG.E.CONSTANT R8, [R2.64+0x4] ;  /* 0x0000040802087981 */ /* 0x000ea8000c1e9900 */
[----:B------:R-:W3:Y:S04]  /*0810*/  LDG.E.CONSTANT R11, [R2.64+0x8] ;  /* 0x00000808020b7981 */ /* 0x000ee8000c1e9900 */
[----:B------:R-:W3:Y:S01]  /*0820*/  LDG.E.CONSTANT R12, [R2.64+0xc] ;  /* 0x00000c08020c7981 */ /* 0x000ee2000c1e9900 */
[----:B------:R-:W-:Y:S01]  /*0830*/  IADD3 R0, P0, R0, 0x4, RZ ;  /* 0x0000000400007810 */ /* 0x000fe20007f1e0ff */
[----:B------:R-:W-:-:S03]  /*0840*/  UIADD3 UR4, UR4, 0x4, URZ ;  /* 0x0000000404047890 */ /* 0x000fc6000fffe03f */
[----:B------:R-:W-:Y:S02]  /*0850*/  IADD3.X R7, RZ, R7, RZ, P0, !PT ;  /* 0x00000007ff077210 */ /* 0x000fe400007fe4ff */
        /* <DEDUP_REMOVED lines=8> */
[----:B------:R-:W-:Y:S01]  /*08e0*/  SHF.R.S32.HI R2, RZ, 0x1f, R11 ;  /* 0x0000001fff027819 */ /* 0x000fe2000001140b */
[----:B------:R-:W-:Y:S01]  /*08f0*/  IMAD.X R3, RZ, RZ, R3, P1 ;  /* 0x000000ffff037224 */ /* 0x000fe200008e0603 */
[----:B------:R-:W-:-:S04]  /*0900*/  SHF.R.S32.HI R12, RZ, 0x1f, R12 ;  /* 0x0000001fff0c7819 */ /* 0x000fc8000001140c */
[----:B------:R-:W-:Y:S01]  /*0910*/  IADD3.X R5, R12, R5, R2, P2, P3 ;  /* 0x000000050c057210 */ /* 0x000fe200017e6402 */
[----:B------:R-:W-:Y:S01]  /*0920*/  IMAD.MOV.U32 R2, RZ, RZ, R8 ;  /* 0x000000ffff027224 */ /* 0x000fe200078e0008 */
[----:B------:R-:W-:Y:S05]  /*0930*/  @P0 BRA `(.L_x_26351) ;  /* 0xfffffeb000000947 */ /* 0x000fea000383ffff */
.L_x_26350:
        /* <DEDUP_REMOVED lines=8> */
.L_x_26356:
[----:B------:R-:W-:Y:S01]  /*09c0*/  MOV R2, UR4 ;  /* 0x0000000400027c02 */ /* 0x000fe20008000f00 */
        /* <DEDUP_REMOVED lines=11> */
.L_x_26355:
[----:B------:R0:W1:Y:S02]  /*0a80*/  I2F.S64 R6, R4 ;  /* 0x0000000400067312 */ /* 0x0000640000301400 */
.L_x_26349:
        /* <DEDUP_REMOVED lines=10> */
[----:B------:R-:W-:Y:S01]  /*0b30*/  ISETP.NE.U32.AND P0, PT, RZ, c[0x0][0x180], PT ;  /* 0x00006000ff007a0c */ /* 0x000fe20003f05070 */
[----:B------:R-:W-:Y:S02]  /*0b40*/  IMAD.MOV.U32 R2, RZ, RZ, c[0x0][0x1b0] ;  /* 0x00006c00ff027624 */ /* 0x000fe400078e00ff */
[----:B------:R-:W-:Y:S01]  /*0b50*/  IMAD R0, R0, c[0x0][0x10], RZ ;  /* 0x0000040000007a24 */ /* 0x000fe200078e02ff */
[----:B------:R-:W-:Y:S02]  /*0b60*/  ISETP.NE.AND.EX P0, PT, RZ, c[0x0][0x184], PT, P0 ;  /* 0x00006100ff007a0c */ /* 0x000fe40003f05300 */
[----:B------:R-:W-:Y:S02]  /*0b70*/  IADD3 R2, R2, -0x1, RZ ;  /* 0xffffffff02027810 */ /* 0x000fe40007ffe0ff */
[----:B------:R-:W-:Y:S02]  /*0b80*/  SHF.L.U32 R3, R0, 0x2, RZ ;  /* 0x0000000200037819 */ /* 0x000fe400000006ff */
[----:B------:R-:W-:-:S02]  /*0b90*/  IABS R15, R2 ;  /* 0x00000002000f7213 */ /* 0x000fc40000000000 */
[-C--:B------:R-:W-:Y:S02]  /*0ba0*/  IABS R10, R3.reuse ;  /* 0x00000003000a7213 */ /* 0x080fe40000000000 */
[-C--:B------:R-:W-:Y:S02]  /*0bb0*/  IABS R14, R3.reuse ;  /* 0x00000003000e7213 */ /* 0x080fe40000000000 */
[----:B------:R-:W0:Y:S01]  /*0bc0*/  I2F.RP R5, R10 ;  /* 0x0000000a00057306 */ /* 0x000e220000209400 */
[----:B------:R-:W-:-:S04]  /*0bd0*/  LOP3.LUT R2, R2, R3, RZ, 0x3c, !PT ;  /* 0x0000000302027212 */ /* 0x000fc800078e3cff */
[----:B------:R-:W-:Y:S02]  /*0be0*/  ISETP.GE.AND P2, PT, R2, RZ, PT ;  /* 0x000000ff0200720c */ /* 0x000fe40003f46270 */
[----:B------:R-:W-:Y:S01]  /*0bf0*/  LEA R2, P4, R11, c[0x0][0x190], 0x2 ;  /* 0x000064000b027a11 */ /* 0x000fe200078810ff */
[----:B0-----:R-:W0:Y:S02]  /*0c00*/  MUFU.RCP R5, R5 ;  /* 0x0000000500057308 */ /* 0x001e240000001000 */
[----:B0-----:R-:W-:Y:S02]  /*0c10*/  IADD3 R12, R5, 0xffffffe, RZ ;  /* 0x0ffffffe050c7810 */ /* 0x001fe40007ffe0ff */
[----:B------:R-:W-:-:S04]  /*0c20*/  IADD3 R5, RZ, -R14, RZ ;  /* 0x8000000eff057210 */ /* 0x000fc80007ffe0ff */
        /* <DEDUP_REMOVED lines=30> */
[----:B------:R-:W-:-:S03]  /*0e10*/  IMAD.WIDE R12, R11, R10, c[0x0][0x170] ;  /* 0x00005c000b0c7625 */ /* 0x000fc600078e020a */
[----:B-----5:R-:W-:Y:S01]  /*0e20*/  @P0 HADD2.F32 R3, -RZ, R18.H0_H0 ;  /* 0x20000012ff030230 */ /* 0x020fe20000004100 */
[----:B------:R-:W-:Y:S01]  /*0e30*/  ISETP.NE.AND P0, PT, R14, RZ, PT ;  /* 0x000000ff0e00720c */ /* 0x000fe20003f05270 */
[----:B------:R-:W-:Y:S01]  /*0e40*/  FMUL.FTZ R18, R16, R16 ;  /* 0x0000001010127220 */ /* 0x000fe20000410000 */
[----:B------:R-:W-:Y:S01]  /*0e50*/  IADD3 R15, R14, 0x1, RZ ;  /* 0x000000010e0f7810 */ /* 0x000fe20007ffe0ff */
[----:B------:R1:W5:Y:S01]  /*0e60*/  LDG.E.CONSTANT R2, [R12.64] ;  /* 0x000000080c027981 */ /* 0x000362000c1e9900 */
        /* <DEDUP_REMOVED lines=26> */
[--C-:B------:R-:W-:Y:S01]  /*1010*/  IMAD R29, R10, c[0x0][0x1b4], R11.reuse ;  /* 0x00006d000a1d7a24 */ /* 0x100fe200078e020b */
[----:B------:R-:W-:Y:S01]  /*1020*/  MOV R10, R16 ;  /* 0x00000010000a7202 */ /* 0x000fe20000000f00 */
[----:B------:R-:W-:-:S02]  /*1030*/  IMAD R9, R26, c[0x0][0x1b4], R11 ;  /* 0x00006d001a097a24 */ /* 0x000fc400078e020b */
[--C-:B------:R-:W-:Y:S02]  /*1040*/  IMAD R17, R18, c[0x0][0x1b4], R11.reuse ;  /* 0x00006d0012117a24 */ /* 0x100fe400078e020b */
[--C-:B------:R-:W-:Y:S02]  /*1050*/  IMAD R12, R20, c[0x0][0x1b4], R11.reuse ;  /* 0x00006d00140c7a24 */ /* 0x100fe400078e020b */
[--C-:B------:R-:W-:Y:S02]  /*1060*/  IMAD R8, R22, c[0x0][0x1b4], R11.reuse ;  /* 0x00006d0016087a24 */ /* 0x100fe400078e020b */
[----:B------:R-:W-:Y:S02]  /*1070*/  IMAD R11, R24, c[0x0][0x1b4], R11 ;  /* 0x00006d00180b7a24 */ /* 0x000fe400078e020b */
.L_x_26358:
[----:B------:R-:W-:-:S13]  /*1080*/  ISETP.GE.AND P0, PT, R10, c[0x0][0x1b0], PT ;  /* 0x00006c000a007a0c */ /* 0x000fda0003f06270 */
[----:B------:R-:W-:-:S04]  /*1090*/  @!P0 IMAD.MOV.U32 R16, RZ, RZ, 0x2 ;  /* 0x00000002ff108424 */ /* 0x000fc800078e00ff */
[----:B------:R-:W-:-:S04]  /*10a0*/  @!P0 IMAD.WIDE R20, R13, R16, c[0x0][0x160] ;  /* 0x000058000d148625 */ /* 0x000fc800078e0210 */
[----:B------:R-:W-:Y:S02]  /*10b0*/  @!P0 IMAD.WIDE R18, R13, R16, c[0x0][0x168] ;  /* 0x00005a000d128625 */ /* 0x000fe400078e0210 */
[----:B------:R-:W2:Y:S04]  /*10c0*/  @!P0 LDG.E.U16.CONSTANT R20, [R20.64] ;  /* 0x0000000814148981 */ /* 0x000ea8000c1e9500 */
[----:B------:R-:W3:Y:S01]  /*10d0*/  @!P0 LDG.E.U16.CONSTANT R18, [R18.64] ;  /* 0x0000000812128981 */ /* 0x000ee2000c1e9500 */
[----:B------:R-:W-:-:S05]  /*10e0*/  IMAD.IADD R27, R10, 0x1, R0 ;  /* 0x000000010a1b7824 */ /* 0x000fca00078e0200 */
[C---:B------:R-:W-:Y:S01]  /*10f0*/  ISETP.GE.AND P2, PT, R27.reuse, c[0x0][0x1b0], PT ;  /* 0x00006c001b007a0c */ /* 0x040fe20003f46270 */
[----:B------:R-:W-:-:S05]  /*1100*/  IMAD.IADD R27, R27, 0x1, R0 ;  /* 0x000000011b1b7824 */ /* 0x000fca00078e0200 */
[----:B------:R-:W-:-:S07]  /*1110*/  ISETP.GE.AND P3, PT, R27, c[0x0][0x1b0], PT ;  /* 0x00006c001b007a0c */ /* 0x000fce0003f66270 */
[----:B------:R-:W-:-:S06]  /*1120*/  @!P2 MOV R28, 0x2 ;  /* 0x00000002001ca802 */ /* 0x000fcc0000000f00 */
[----:B------:R-:W-:Y:S01]  /*1130*/  @!P3 IMAD.MOV.U32 R26, RZ, RZ, 0x2 ;  /* 0x00000002ff1ab424 */ /* 0x000fe200078e00ff */
[----:B--2---:R-:W-:Y:S02]  /*1140*/  @!P0 HADD2.F32 R22, -RZ, R20.H0_H0 ;  /* 0x20000014ff168230 */ /* 0x004fe40000004100 */
[----:B---3--:R-:W-:-:S03]  /*1150*/  @!P0 HADD2.F32 R25, -RZ, R18.H0_H0 ;  /* 0x20000012ff198230 */ /* 0x008fc60000004100 */
[----:B------:R-:W-:Y:S02]  /*1160*/  @!P0 FADD.FTZ R23, -R5, R22 ;  /* 0x0000001605178221 */ /* 0x000fe40000010100 */
[----:B------:R-:W-:-:S04]  /*1170*/  @!P0 IMAD.WIDE R18, R13, R16, c[0x0][0x1a0] ;  /* 0x000068000d128625 */ /* 0x000fc800078e0210 */
[----:B-----5:R-:W-:-:S04]  /*1180*/  @!P0 FADD.FTZ R25, -R2, R25 ;  /* 0x0000001902198221 */ /* 0x020fc80000010100 */
[----:B------:R-:W-:Y:S02]  /*1190*/  @!P0 FFMA.FTZ R22, -R4, R25, R23 ;  /* 0x0000001904168223 */ /* 0x000fe40000010117 */
[----:B------:R-:W-:-:S04]  /*11a0*/  @!P2 IMAD.WIDE R24, R9, R28, c[0x0][0x160] ;  /* 0x000058000918a625 */ /* 0x000fc800078e021c */
[----:B------:R-:W-:Y:S02]  /*11b0*/  @!P0 FMUL.FTZ R22, R3, R22 ;  /* 0x0000001603168220 */ /* 0x000fe40000410000 */
[----:B------:R-:W2:Y:S03]  /*11c0*/  @!P2 LDG.E.U16.CONSTANT R24, [R24.64] ;  /* 0x000000081818a981 */ /* 0x000ea6000c1e9500 */
[----:B------:R-:W-:-:S04]  /*11d0*/  @!P0 F2FP.PACK_AB R22, RZ, R22 ;  /* 0x00000016ff16823e */ /* 0x000fc800000000ff */
[----:B------:R-:W-:Y:S01]  /*11e0*/  PRMT R16, R22, 0x7610, R16 ;  /* 0x0000761016107816 */ /* 0x000fe20000000010 */
[----:B------:R-:W-:-:S04]  /*11f0*/  @!P2 IMAD.WIDE R22, R9, R28, c[0x0][0x168] ;  /* 0x00005a000916a625 */ /* 0x000fc800078e021c */
[----:B------:R0:W-:Y:S01]  /*1200*/  @!P0 STG.E.U16 [R18.64], R16 ;  /* 0x0000001012008986 */ /* 0x0001e2000c101508 */
[----:B------:R-:W-:-:S03]  /*1210*/  @!P3 IMAD.WIDE R20, R11, R26, c[0x0][0x160] ;  /* 0x000058000b14b625 */ /* 0x000fc600078e021a */
[----:B------:R1:W3:Y:S04]  /*1220*/  @!P2 LDG.E.U16.CONSTANT R22, [R22.64] ;  /* 0x000000081616a981 */ /* 0x0002e8000c1e9500 */
[----:B------:R3:W4:Y:S01]  /*1230*/  @!P3 LDG.E.U16.CONSTANT R20, [R20.64] ;  /* 0x000000081414b981 */ /* 0x000722000c1e9500 */
[----:B0-----:R-:W-:-:S05]  /*1240*/  @!P3 IMAD.WIDE R18, R11, R26, c[0x0][0x168] ;  /* 0x00005a000b12b625 */ /* 0x001fca00078e021a */
[----:B-1----:R-:W4:Y:S01]  /*1250*/  @!P3 LDG.E.U16.CONSTANT R23, [R18.64] ;  /* 0x000000081217b981 */ /* 0x002f22000c1e9500 */
[----:B------:R-:W-:-:S05]  /*1260*/  IMAD.IADD R27, R27, 0x1, R0 ;  /* 0x000000011b1b7824 */ /* 0x000fca00078e0200 */
[----:B------:R-:W-:Y:S01]  /*1270*/  ISETP.GE.AND P1, PT, R27, c[0x0][0x1b0], PT ;  /* 0x00006c001b007a0c */ /* 0x000fe20003f26270 */
[----:B--2---:R-:W-:-:S05]  /*1280*/  @!P2 HADD2.F32 R16, -RZ, R24.H0_H0 ;  /* 0x20000018ff10a230 */ /* 0x004fca0000004100 */
[----:B------:R-:W-:Y:S01]  /*1290*/  @!P2 FADD.FTZ R16, -R5, R16 ;  /* 0x000000100510a221 */ /* 0x000fe20000010100 */
[----:B---3--:R-:W-:-:S05]  /*12a0*/  @!P2 HADD2.F32 R21, -RZ, R22.H0_H0 ;  /* 0x20000016ff15a230 */ /* 0x008fca0000004100 */
[----:B------:R-:W-:Y:S01]  /*12b0*/  @!P2 FADD.FTZ R25, -R2, R21 ;  /* 0x000000150219a221 */ /* 0x000fe20000010100 */
[----:B----4-:R-:W-:-:S03]  /*12c0*/  @!P3 HADD2.F32 R20, -RZ, R20.H0_H0 ;  /* 0x20000014ff14b230 */ /* 0x010fc60000004100 */
[----:B------:R-:W-:Y:S01]  /*12d0*/  @!P2 FFMA.FTZ R16, -R4, R25, R16 ;  /* 0x000000190410a223 */ /* 0x000fe20000010110 */
[----:B------:R-:W-:-:S03]  /*12e0*/  @!P3 HADD2.F32 R19, -RZ, R23.H0_H0 ;  /* 0x20000017ff13b230 */ /* 0x000fc60000004100 */
[----:B------:R-:W-:Y:S02]  /*12f0*/  @!P2 FMUL.FTZ R18, R3, R16 ;  /* 0x000000100312a220 */ /* 0x000fe40000410000 */
[----:B------:R-:W-:Y:S02]  /*1300*/  @!P3 FADD.FTZ R23, -R5, R20 ;  /* 0x000000140517b221 */ /* 0x000fe40000010100 */
[----:B------:R-:W-:Y:S02]  /*1310*/  @!P3 FADD.FTZ R22, -R2, R19 ;  /* 0x000000130216b221 */ /* 0x000fe40000010100 */
[----:B------:R-:W-:Y:S02]  /*1320*/  IMAD.IADD R16, R27, 0x1, R0 ;  /* 0x000000011b107824 */ /* 0x000fe400078e0200 */
[----:B------:R-:W-:-:S03]  /*1330*/  @!P3 FFMA.FTZ R22, -R4, R22, R23 ;  /* 0x000000160416b223 */ /* 0x000fc60000010117 */
[----:B------:R-:W-:Y:S01]  /*1340*/  ISETP.GE.AND P0, PT, R16, c[0x0][0x1b0], PT ;  /* 0x00006c0010007a0c */ /* 0x000fe20003f06270 */
[----:B------:R-:W-:Y:S01]  /*1350*/  @!P3 FMUL.FTZ R19, R3, R22 ;  /* 0x000000160313b220 */ /* 0x000fe20000410000 */
[----:B------:R-:W-:Y:S01]  /*1360*/  @!P2 F2FP.PACK_AB R22, RZ, R18 ;  /* 0x00000012ff16a23e */ /* 0x000fe200000000ff */
[----:B------:R-:W-:Y:S01]  /*1370*/  @!P2 IMAD.WIDE R20, R9, R28, c[0x0][0x1a0] ;  /* 0x000068000914a625 */ /* 0x000fe200078e021c */
[----:B------:R-:W-:Y:S02]  /*1380*/  @!P1 MOV R27, 0x2 ;  /* 0x00000002001b9802 */ /* 0x000fe40000000f00 */
[----:B------:R-:W-:Y:S01]  /*1390*/  @!P3 F2FP.PACK_AB R23, RZ, R19 ;  /* 0x00000013ff17b23e */ /* 0x000fe200000000ff */
[----:B------:R-:W-:Y:S01]  /*13a0*/  @!P3 IMAD.WIDE R18, R11, R26, c[0x0][0x1a0] ;  /* 0x000068000b12b625 */ /* 0x000fe200078e021a */
[----:B------:R-:W-:-:S03]  /*13b0*/  PRMT R28, R22, 0x7610, R28 ;  /* 0x00007610161c7816 */ /* 0x000fc6000000001c */
[----:B------:R-:W-:Y:S02]  /*13c0*/  @!P1 IMAD.WIDE R24, R8, R27, c[0x0][0x160] ;  /* 0x0000580008189625 */ /* 0x000fe400078e021b */
[----:B------:R0:W-:Y:S02]  /*13d0*/  @!P2 STG.E.U16 [R20.64], R28 ;  /* 0x0000001c1400a986 */ /* 0x0001e4000c101508 */
[----:B------:R-:W-:Y:S02]  /*13e0*/  @!P0 IMAD.MOV.U32 R26, RZ, RZ, 0x2 ;  /* 0x00000002ff1a8424 */ /* 0x000fe400078e00ff */
[----:B------:R1:W-:Y:S04]  /*13f0*/  @!P3 STG.E.U16 [R18.64], R23 ;  /* 0x000000171200b986 */ /* 0x0003e8000c101508 */
[----:B------:R2:W3:Y:S01]  /*1400*/  @!P1 LDG.E.U16.CONSTANT R24, [R24.64] ;  /* 0x0000000818189981 */ /* 0x0004e2000c1e9500 */
[----:B0-----:R-:W-:-:S04]  /*1410*/  @!P0 IMAD.WIDE R20, R29, R26, c[0x0][0x160] ;  /* 0x000058001d148625 */ /* 0x001fc800078e021a */
[----:B-1----:R-:W-:-:S04]  /*1420*/  @!P1 IMAD.WIDE R22, R8, R27, c[0x0][0x168] ;  /* 0x00005a0008169625 */ /* 0x002fc800078e021b */
[----:B------:R-:W-:Y:S02]  /*1430*/  @!P0 IMAD.WIDE R18, R29, R26, c[0x0][0x168] ;  /* 0x00005a001d128625 */ /* 0x000fe400078e021a */
[----:B------:R0:W4:Y:S04]  /*1440*/  @!P1 LDG.E.U16.CONSTANT R22, [R22.64] ;  /* 0x0000000816169981 */ /* 0x000128000c1e9500 */
[----:B--2---:R-:W2:Y:S04]  /*1450*/  @!P0 LDG.E.U16.CONSTANT R25, [R18.64] ;  /* 0x0000000812198981 */ /* 0x004ea8000c1e9500 */
[----:B0-----:R4:W2:Y:S01]  /*1460*/  @!P0 LDG.E.U16.CONSTANT R23, [R20.64] ;  /* 0x0000000814178981 */ /* 0x0018a2000c1e9500 */
[----:B------:R-:W-:-:S05]  /*1470*/  IMAD.IADD R16, R16, 0x1, R0 ;  /* 0x0000000110107824 */ /* 0x000fca00078e0200 */
[C---:B------:R-:W-:Y:S02]  /*1480*/  ISETP.GE.AND P2, PT, R16.reuse, c[0x0][0x1b0], PT ;  /* 0x00006c0010007a0c */ /* 0x040fe40003f46270 */
[----:B------:R-:W-:-:S04]  /*1490*/  IADD3 R16, R16, R0, RZ ;  /* 0x0000000010107210 */ /* 0x000fc80007ffe0ff */
[----:B------:R-:W-:Y:S01]  /*14a0*/  ISETP.GE.AND P3, PT, R16, c[0x0][0x1b0], PT ;  /* 0x00006c0010007a0c */ /* 0x000fe20003f66270 */
[----:B---3--:R-:W-:-:S05]  /*14b0*/  @!P1 HADD2.F32 R28, -RZ, R24.H0_H0 ;  /* 0x20000018ff1c9230 */ /* 0x008fca0000004100 */
[----:B------:R-:W-:Y:S01]  /*14c0*/  @!P1 FADD.FTZ R28, -R5, R28 ;  /* 0x0000001c051c9221 */ /* 0x000fe20000010100 */
[----:B----4-:R-:W-:Y:S02]  /*14d0*/  @!P1 HADD2.F32 R21, -RZ, R22.H0_H0 ;  /* 0x20000016ff159230 */ /* 0x010fe40000004100 */
[----:B--2---:R-:W-:-:S03]  /*14e0*/  @!P0 HADD2.F32 R19, -RZ, R25.H0_H0 ;  /* 0x20000019ff138230 */ /* 0x004fc60000004100 */
[C---:B------:R-:W-:Y:S01]  /*14f0*/  @!P1 FADD.FTZ R25, -R2.reuse, R21 ;  /* 0x0000001502199221 */ /* 0x040fe20000010100 */
[----:B------:R-:W-:Y:S01]  /*1500*/  @!P0 HADD2.F32 R18, -RZ, R23.H0_H0 ;  /* 0x20000017ff128230 */ /* 0x000fe20000004100 */
[----:B------:R-:W-:-:S04]  /*1510*/  @!P0 FADD.FTZ R22, -R2, R19 ;  /* 0x0000001302168221 */ /* 0x000fc80000010100 */
[----:B------:R-:W-:Y:S02]  /*1520*/  @!P0 FADD.FTZ R23, -R5, R18 ;  /* 0x0000001205178221 */ /* 0x000fe40000010100 */
[C---:B------:R-:W-:Y:S02]  /*1530*/  @!P1 FFMA.FTZ R28, -R4.reuse, R25, R28 ;  /* 0x00000019041c9223 */ /* 0x040fe4000001011c */
[----:B------:R-:W-:Y:S02]  /*1540*/  @!P0 FFMA.FTZ R22, -R4, R22, R23 ;  /* 0x0000001604168223 */ /* 0x000fe40000010117 */
[C---:B------:R-:W-:Y:S02]  /*1550*/  @!P1 FMUL.FTZ R28, R3.reuse, R28 ;  /* 0x0000001c031c9220 */ /* 0x040fe40000410000 */
[----:B------:R-:W-:-:S03]  /*1560*/  @!P0 FMUL.FTZ R22, R3, R22 ;  /* 0x0000001603168220 */ /* 0x000fc60000410000 */
[----:B------:R-:W-:Y:S02]  /*1570*/  @!P1 F2FP.PACK_AB R28, RZ, R28 ;  /* 0x0000001cff1c923e */ /* 0x000fe400000000ff */
[----:B------:R-:W-:Y:S01]  /*1580*/  @!P0 F2FP.PACK_AB R22, RZ, R22 ;  /* 0x00000016ff16823e */ /* 0x000fe200000000ff */
[----:B------:R-:W-:Y:S01]  /*1590*/  @!P1 IMAD.WIDE R18, R8, R27, c[0x0][0x1a0] ;  /* 0x0000680008129625 */ /* 0x000fe200078e021b */
[----:B------:R-:W-:Y:S02]  /*15a0*/  PRMT R23, R28, 0x7610, R23 ;  /* 0x000076101c177816 */ /* 0x000fe40000000017 */
[----:B------:R-:W-:Y:S01]  /*15b0*/  PRMT R25, R22, 0x7610, R25 ;  /* 0x0000761016197816 */ /* 0x000fe20000000019 */
[----:B------:R-:W-:-:S04]  /*15c0*/  @!P0 IMAD.WIDE R20, R29, R26, c[0x0][0x1a0] ;  /* 0x000068001d148625 */ /* 0x000fc800078e021a */
[----:B------:R-:W-:Y:S01]  /*15d0*/  @!P2 IMAD.MOV.U32 R28, RZ, RZ, 0x2 ;  /* 0x00000002ff1ca424 */ /* 0x000fe200078e00ff */
[----:B------:R0:W-:Y:S04]  /*15e0*/  @!P1 STG.E.U16 [R18.64], R23 ;  /* 0x0000001712009986 */ /* 0x0001e8000c101508 */
[----:B------:R1:W-:Y:S01]  /*15f0*/  @!P0 STG.E.U16 [R20.64], R25 ;  /* 0x0000001914008986 */ /* 0x0003e2000c101508 */
[----:B0-----:R-:W-:-:S04]  /*1600*/  @!P2 IMAD.WIDE R18, R12, R28, c[0x0][0x160] ;  /* 0x000058000c12a625 */ /* 0x001fc800078e021c */
[----:B------:R-:W-:Y:S02]  /*1610*/  @!P2 IMAD.WIDE R22, R12, R28, c[0x0][0x168] ;  /* 0x00005a000c16a625 */ /* 0x000fe400078e021c */
[----:B------:R-:W2:Y:S02]  /*1620*/  @!P2 LDG.E.U16.CONSTANT R18, [R18.64] ;  /* 0x000000081212a981 */ /* 0x000ea4000c1e9500 */
[----:B-1----:R-:W-:Y:S02]  /*1630*/  @!P3 IMAD.MOV.U32 R20, RZ, RZ, 0x2 ;  /* 0x00000002ff14b424 */ /* 0x002fe400078e00ff */
[----:B------:R-:W3:Y:S02]  /*1640*/  @!P2 LDG.E.U16.CONSTANT R22, [R22.64] ;  /* 0x000000081616a981 */ /* 0x000ee4000c1e9500 */
[----:B------:R-:W-:-:S04]  /*1650*/  @!P3 IMAD.WIDE R24, R17, R20, c[0x0][0x160] ;  /* 0x000058001118b625 */ /* 0x000fc800078e0214 */
[----:B------:R-:W-:Y:S02]  /*1660*/  @!P3 IMAD.WIDE R26, R17, R20, c[0x0][0x168] ;  /* 0x00005a00111ab625 */ /* 0x000fe400078e0214 */
[----:B------:R-:W4:Y:S04]  /*1670*/  @!P3 LDG.E.U16.CONSTANT R24, [R24.64] ;  /* 0x000000081818b981 */ /* 0x000f28000c1e9500 */
[----:B------:R-:W4:Y:S01]  /*1680*/  @!P3 LDG.E.U16.CONSTANT R26, [R26.64] ;  /* 0x000000081a1ab981 */ /* 0x000f22000c1e9500 */
[----:B------:R-:W-:-:S04]  /*1690*/  IADD3 R16, R16, R0, RZ ;  /* 0x0000000010107210 */ /* 0x000fc80007ffe0ff */
[----:B------:R-:W-:Y:S01]  /*16a0*/  ISETP.GE.AND P0, PT, R16, c[0x0][0x1b0], PT ;  /* 0x00006c0010007a0c */ /* 0x000fe20003f06270 */
[----:B--2---:R-:W-:Y:S02]  /*16b0*/  @!P2 HADD2.F32 R21, -RZ, R18.H0_H0 ;  /* 0x20000012ff15a230 */ /* 0x004fe40000004100 */
[----:B---3--:R-:W-:-:S03]  /*16c0*/  @!P2 HADD2.F32 R19, -RZ, R22.H0_H0 ;  /* 0x20000016ff13a230 */ /* 0x008fc60000004100 */
[C---:B------:R-:W-:Y:S02]  /*16d0*/  @!P2 FADD.FTZ R21, -R5.reuse, R21 ;  /* 0x000000150515a221 */ /* 0x040fe40000010100 */
[----:B------:R-:W-:Y:S01]  /*16e0*/  @!P2 FADD.FTZ R19, -R2, R19 ;  /* 0x000000130213a221 */ /* 0x000fe20000010100 */
[----:B----4-:R-:W-:Y:S02]  /*16f0*/  @!P3 HADD2.F32 R18, -RZ, R24.H0_H0 ;  /* 0x20000018ff12b230 */ /* 0x010fe40000004100 */
[----:B------:R-:W-:Y:S01]  /*1700*/  @!P3 HADD2.F32 R23, -RZ, R26.H0_H0 ;  /* 0x2000001aff17b230 */ /* 0x000fe20000004100 */
[----:B------:R-:W-:Y:S02]  /*1710*/  @!P2 FFMA.FTZ R21, -R4, R19, R21 ;  /* 0x000000130415a223 */ /* 0x000fe40000010115 */
[----:B------:R-:W-:Y:S02]  /*1720*/  @!P3 FADD.FTZ R19, -R5, R18 ;  /* 0x000000120513b221 */ /* 0x000fe40000010100 */
[----:B------:R-:W-:-:S02]  /*1730*/  @!P3 FADD.FTZ R26, -R2, R23 ;  /* 0x00000017021ab221 */ /* 0x000fc40000010100 */
[----:B------:R-:W-:Y:S02]  /*1740*/  @!P0 IMAD.MOV.U32 R24, RZ, RZ, 0x2 ;  /* 0x00000002ff188424 */ /* 0x000fe400078e00ff */
[----:B------:R-:W-:Y:S02]  /*1750*/  @!P3 FFMA.FTZ R26, -R4, R26, R19 ;  /* 0x0000001a041ab223 */ /* 0x000fe40000010113 */
[----:B------:R-:W-:-:S04]  /*1760*/  @!P0 IMAD.WIDE R22, R15, R24, c[0x0][0x160] ;  /* 0x000058000f168625 */ /* 0x000fc800078e0218 */
[----:B------:R-:W-:Y:S02]  /*1770*/  @!P0 IMAD.WIDE R18, R15, R24, c[0x0][0x168] ;  /* 0x00005a000f128625 */ /* 0x000fe400078e0218 */
[----:B------:R-:W2:Y:S04]  /*1780*/  @!P0 LDG.E.U16.CONSTANT R22, [R22.64] ;  /* 0x0000000816168981 */ /* 0x000ea8000c1e9500 */
[----:B------:R-:W3:Y:S01]  /*1790*/  @!P0 LDG.E.U16.CONSTANT R18, [R18.64] ;  /* 0x0000000812128981 */ /* 0x000ee2000c1e9500 */
[----:B------:R-:W-:-:S05]  /*17a0*/  @!P2 FMUL.FTZ R21, R3, R21 ;  /* 0x000000150315a220 */ /* 0x000fca0000410000 */
[----:B------:R-:W-:Y:S02]  /*17b0*/  @!P2 F2FP.PACK_AB R21, RZ, R21 ;  /* 0x00000015ff15a23e */ /* 0x000fe400000000ff */
[----:B------:R-:W-:Y:S01]  /*17c0*/  IADD3 R14, R14, 0x2, RZ ;  /* 0x000000020e0e7810 */ /* 0x000fe20007ffe0ff */
[C---:B------:R-:W-:Y:S01]  /*17d0*/  IMAD R9, R6.reuse, 0x8, R9 ;  /* 0x0000000806097824 */ /* 0x040fe200078e0209 */
[C---:B------:R-:W-:Y:S01]  /*17e0*/  LEA R13, R6.reuse, R13, 0x3 ;  /* 0x0000000d060d7211 */ /* 0x040fe200078e18ff */
[C---:B------:R-:W-:Y:S01]  /*17f0*/  IMAD R11, R6.reuse, 0x8, R11 ;  /* 0x00000008060b7824 */ /* 0x040fe200078e020b */
[C---:B------:R-:W-:Y:S01]  /*1800*/  LEA R8, R6.reuse, R8, 0x3 ;  /* 0x0000000806087211 */ /* 0x040fe200078e18ff */
[----:B------:R-:W-:Y:S01]  /*1810*/  IMAD R29, R6, 0x8, R29 ;  /* 0x00000008061d7824 */ /* 0x000fe200078e021d */
[----:B--2---:R-:W-:Y:S02]  /*1820*/  @!P0 HADD2.F32 R25, -RZ, R22.H0_H0 ;  /* 0x20000016ff198230 */ /* 0x004fe40000004100 */
[----:B---3--:R-:W-:-:S03]  /*1830*/  @!P0 HADD2.F32 R19, -RZ, R18.H0_H0 ;  /* 0x20000012ff138230 */ /* 0x008fc60000004100 */
[----:B------:R-:W-:Y:S02]  /*1840*/  @!P0 FADD.FTZ R27, -R5, R25 ;  /* 0x00000019051b8221 */ /* 0x000fe40000010100 */
[----:B------:R-:W-:Y:S02]  /*1850*/  @!P0 FADD.FTZ R19, -R2, R19 ;  /* 0x0000001302138221 */ /* 0x000fe40000010100 */
[----:B------:R-:W-:Y:S02]  /*1860*/  @!P3 FMUL.FTZ R25, R3, R26 ;  /* 0x0000001a0319b220 */ /* 0x000fe40000410000 */
[----:B------:R-:W-:Y:S02]  /*1870*/  @!P0 FFMA.FTZ R26, -R4, R19, R27 ;  /* 0x00000013041a8223 */ /* 0x000fe4000001011b */
[----:B------:R-:W-:-:S04]  /*1880*/  @!P2 IMAD.WIDE R22, R12, R28, c[0x0][0x1a0] ;  /* 0x000068000c16a625 */ /* 0x000fc800078e021c */
[----:B------:R-:W-:Y:S01]  /*1890*/  @!P0 FMUL.FTZ R26, R3, R26 ;  /* 0x0000001a031a8220 */ /* 0x000fe20000410000 */
[----:B------:R0:W-:Y:S01]  /*18a0*/  @!P2 STG.E.U16 [R22.64], R21 ;  /* 0x000000151600a986 */ /* 0x0001e2000c101508 */
[----:B------:R-:W-:Y:S01]  /*18b0*/  @!P3 F2FP.PACK_AB R25, RZ, R25 ;  /* 0x00000019ff19b23e */ /* 0x000fe200000000ff */
[----:B------:R-:W-:Y:S02]  /*18c0*/  @!P0 IMAD.WIDE R18, R15, R24, c[0x0][0x1a0] ;  /* 0x000068000f128625 */ /* 0x000fe400078e0218 */
[----:B------:R-:W-:Y:S02]  /*18d0*/  @!P0 F2FP.PACK_AB R26, RZ, R26 ;  /* 0x0000001aff1a823e */ /* 0x000fe400000000ff */
[----:B0-----:R-:W-:-:S05]  /*18e0*/  @!P3 IMAD.WIDE R20, R17, R20, c[0x0][0x1a0] ;  /* 0x000068001114b625 */ /* 0x001fca00078e0214 */
[----:B------:R0:W-:Y:S04]  /*18f0*/  @!P3 STG.E.U16 [R20.64], R25 ;  /* 0x000000191400b986 */ /* 0x0001e8000c101508 */
[----:B------:R0:W-:Y:S01]  /*1900*/  @!P0 STG.E.U16 [R18.64], R26 ;  /* 0x0000001a12008986 */ /* 0x0001e2000c101508 */
[----:B------:R-:W-:Y:S01]  /*1910*/  ISETP.NE.AND P0, PT, R14, RZ, PT ;  /* 0x000000ff0e00720c */ /* 0x000fe20003f05270 */
[----:B------:R-:W-:Y:S01]  /*1920*/  IMAD R24, R0, 0x8, R10 ;  /* 0x0000000800187824 */ /* 0x000fe200078e020a */
[----:B------:R-:W-:Y:S01]  /*1930*/  LEA R12, R6, R12, 0x3 ;  /* 0x0000000c060c7211 */ /* 0x000fe200078e18ff */
[----:B------:R-:W-:Y:S02]  /*1940*/  IMAD.IADD R10, R16, 0x1, R0 ;  /* 0x00000001100a7824 */ /* 0x000fe400078e0200 */
[----:B------:R-:W-:-:S02]  /*1950*/  IMAD R17, R6, 0x8, R17 ;  /* 0x0000000806117824 */ /* 0x000fc400078e0211 */
[----:B------:R-:W-:-:S06]  /*1960*/  IMAD R15, R6, 0x8, R15 ;  /* 0x00000008060f7824 */ /* 0x000fcc00078e020f */
[----:B0-----:R-:W-:Y:S05]  /*1970*/  @P0 BRA `(.L_x_26358) ;  /* 0xfffff70000000947 */ /* 0x001fea000383ffff */
[----:B------:R-:W-:Y:S02]  /*1980*/  MOV R16, R24 ;  /* 0x0000001800107202 */ /* 0x000fe40000000f00 */
.L_x_26357:
[----:B------:R-:W-:-:S13]  /*1990*/  ISETP.NE.AND P0, PT, R7, RZ, PT ;  /* 0x000000ff0700720c */ /* 0x000fda0003f05270 */
[----:B------:R-:W-:Y:S05]  /*19a0*/  @!P0 EXIT ;  /* 0x000000000000894d */ /* 0x000fea0003800000 */
[C---:B------:R-:W-:Y:S01]  /*19b0*/  IMAD.IADD R7, R16.reuse, 0x1, R0 ;  /* 0x0000000110077824 */ /* 0x040fe200078e0200 */
[----:B------:R-:W-:Y:S01]  /*19c0*/  ISETP.GE.AND P0, PT, R16, c[0x0][0x1b0], PT ;  /* 0x00006c0010007a0c */ /* 0x000fe20003f06270 */
[----:B------:R-:W-:Y:S02]  /*19d0*/  IMAD.IADD R23, R13, 0x1, R6 ;  /* 0x000000010d177824 */ /* 0x000fe400078e0206 */
[C---:B------:R-:W-:Y:S01]  /*19e0*/  IMAD.IADD R25, R7.reuse, 0x1, R0 ;  /* 0x0000000107197824 */ /* 0x040fe200078e0200 */
[----:B------:R-:W-:Y:S02]  /*19f0*/  ISETP.GE.AND P1, PT, R7, c[0x0][0x1b0], PT ;  /* 0x00006c0007007a0c */ /* 0x000fe40003f26270 */
[----:B------:R-:W-:Y:S02]  /*1a00*/  IADD3 R7, R23, R6, RZ ;  /* 0x0000000617077210 */ /* 0x000fe40007ffe0ff */
[----:B------:R-:W-:-:S05]  /*1a10*/  ISETP.GE.AND P2, PT, R25, c[0x0][0x1b0], PT ;  /* 0x00006c0019007a0c */ /* 0x000fca0003f46270 */
[----:B------:R-:W-:-:S04]  /*1a20*/  @!P0 MOV R24, 0x2 ;  /* 0x0000000200188802 */ /* 0x000fc80000000f00 */
[----:B------:R-:W-:Y:S02]  /*1a30*/  @!P1 IMAD.MOV.U32 R22, RZ, RZ, 0x2 ;  /* 0x00000002ff169424 */ /* 0x000fe400078e00ff */
[----:B------:R-:W-:-:S04]  /*1a40*/  @!P0 IMAD.WIDE R18, R13, R24, c[0x0][0x160] ;  /* 0x000058000d128625 */ /* 0x000fc800078e0218 */
[CC--:B------:R-:W-:Y:S02]  /*1a50*/  @!P1 IMAD.WIDE R8, R23.reuse, R22.reuse, c[0x0][0x160] ;  /* 0x0000580017089625 */ /* 0x0c0fe400078e0216 */
[----:B------:R-:W2:Y:S02]  /*1a60*/  @!P0 LDG.E.U16.CONSTANT R18, [R18.64] ;  /* 0x0000000812128981 */ /* 0x000ea4000c1e9500 */
[----:B------:R-:W-:Y:S02]  /*1a70*/  @!P1 IMAD.WIDE R10, R23, R22, c[0x0][0x168] ;  /* 0x00005a00170a9625 */ /* 0x000fe400078e0216 */
[----:B------:R-:W3:Y:S02]  /*1a80*/  @!P1 LDG.E.U16.CONSTANT R8, [R8.64] ;  /* 0x0000000808089981 */ /* 0x000ee4000c1e9500 */
[----:B------:R-:W-:Y:S02]  /*1a90*/  @!P2 IMAD.MOV.U32 R12, RZ, RZ, 0x2 ;  /* 0x00000002ff0ca424 */ /* 0x000fe400078e00ff */
[----:B------:R-:W-:Y:S01]  /*1aa0*/  @!P0 IMAD.WIDE R20, R13, R24, c[0x0][0x168] ;  /* 0x00005a000d148625 */ /* 0x000fe200078e0218 */
[----:B------:R-:W4:Y:S03]  /*1ab0*/  @!P1 LDG.E.U16.CONSTANT R10, [R10.64] ;  /* 0x000000080a0a9981 */ /* 0x000f26000c1e9500 */
[----:B------:R-:W-:-:S02]  /*1ac0*/  @!P2 IMAD.WIDE R14, R7, R12, c[0x0][0x160] ;  /* 0x00005800070ea625 */ /* 0x000fc400078e020c */
[----:B------:R4:W4:Y:S02]  /*1ad0*/  @!P0 LDG.E.U16.CONSTANT R20, [R20.64] ;  /* 0x0000000814148981 */ /* 0x000924000c1e9500 */
        /* <DEDUP_REMOVED lines=8> */
[----:B--2---:R-:W-:Y:S02]  /*1b60*/  @!P0 HADD2.F32 R26, -RZ, R18.H0_H0 ;  /* 0x20000012ff1a8230 */ /* 0x004fe40000004100 */
[----:B---3--:R-:W-:Y:S02]  /*1b70*/  @!P1 HADD2.F32 R18, -RZ, R8.H0_H0 ;  /* 0x20000008ff129230 */ /* 0x008fe40000004100 */
[----:B----4-:R-:W-:-:S03]  /*1b80*/  @!P1 HADD2.F32 R21, -RZ, R10.H0_H0 ;  /* 0x2000000aff159230 */ /* 0x010fc60000004100 */
[C---:B------:R-:W-:Y:S01]  /*1b90*/  @!P1 FADD.FTZ R9, -R5.reuse, R18 ;  /* 0x0000001205099221 */ /* 0x040fe20000010100 */
[----:B------:R-:W-:Y:S01]  /*1ba0*/  @!P0 HADD2.F32 R27, -RZ, R20.H0_H0 ;  /* 0x20000014ff1b8230 */ /* 0x000fe20000004100 */
[C---:B-----5:R-:W-:Y:S01]  /*1bb0*/  @!P1 FADD.FTZ R21, -R2.reuse, R21 ;  /* 0x0000001502159221 */ /* 0x060fe20000010100 */
[----:B------:R-:W-:Y:S01]  /*1bc0*/  @!P2 HADD2.F32 R20, -RZ, R14.H0_H0 ;  /* 0x2000000eff14a230 */ /* 0x000fe20000004100 */
[C---:B------:R-:W-:Y:S01]  /*1bd0*/  @!P0 FADD.FTZ R19, -R5.reuse, R26 ;  /* 0x0000001a05138221 */ /* 0x040fe20000010100 */
[----:B------:R-:W-:Y:S01]  /*1be0*/  @!P2 HADD2.F32 R29, -RZ, R16.H0_H0 ;  /* 0x20000010ff1da230 */ /* 0x000fe20000004100 */
[----:B------:R-:W-:Y:S02]  /*1bf0*/  @!P0 FADD.FTZ R27, -R2, R27 ;  /* 0x0000001b021b8221 */ /* 0x000fe40000010100 */
[----:B------:R-:W-:Y:S02]  /*1c00*/  @!P1 FFMA.FTZ R10, -R4, R21, R9 ;  /* 0x00000015040a9223 */ /* 0x000fe40000010109 */
[----:B------:R-:W-:-:S02]  /*1c10*/  @!P2 FADD.FTZ R11, -R5, R20 ;  /* 0x00000014050ba221 */ /* 0x000fc40000010100 */
[----:B------:R-:W-:Y:S02]  /*1c20*/  @!P2 FADD.FTZ R29, -R2, R29 ;  /* 0x0000001d021da221 */ /* 0x000fe40000010100 */
[C---:B------:R-:W-:Y:S02]  /*1c30*/  @!P0 FFMA.FTZ R8, -R4.reuse, R27, R19 ;  /* 0x0000001b04088223 */ /* 0x040fe40000010113 */
[C---:B------:R-:W-:Y:S02]  /*1c40*/  @!P1 FMUL.FTZ R10, R3.reuse, R10 ;  /* 0x0000000a030a9220 */ /* 0x040fe40000410000 */
[----:B------:R-:W-:Y:S02]  /*1c50*/  @!P2 FFMA.FTZ R14, -R4, R29, R11 ;  /* 0x0000001d040ea223 */ /* 0x000fe4000001010b */
[C---:B------:R-:W-:Y:S01]  /*1c60*/  @!P0 FMUL.FTZ R8, R3.reuse, R8 ;  /* 0x0000000803088220 */ /* 0x040fe20000410000 */
[----:B------:R-:W-:Y:S01]  /*1c70*/  @!P1 F2FP.PACK_AB R10, RZ, R10 ;  /* 0x0000000aff0a923e */ /* 0x000fe200000000ff */
[----:B------:R-:W-:-:S03]  /*1c80*/  @!P2 FMUL.FTZ R14, R3, R14 ;  /* 0x0000000e030ea220 */ /* 0x000fc60000410000 */
[----:B------:R-:W-:Y:S02]  /*1c90*/  @!P0 F2FP.PACK_AB R8, RZ, R8 ;  /* 0x00000008ff08823e */ /* 0x000fe400000000ff */
[----:B------:R-:W-:Y:S02]  /*1ca0*/  PRMT R11, R10, 0x7610, R11 ;  /* 0x000076100a0b7816 */ /* 0x000fe4000000000b */
[----:B------:R-:W-:Y:S01]  /*1cb0*/  @!P2 F2FP.PACK_AB R14, RZ, R14 ;  /* 0x0000000eff0ea23e */ /* 0x000fe200000000ff */
[----:B------:R0:W-:Y:S04]  /*1cc0*/  @!P0 STG.E.U16 [R24.64], R8 ;  /* 0x0000000818008986 */ /* 0x0001e8000c101508 */
[----:B------:R0:W-:Y:S01]  /*1cd0*/  @!P1 STG.E.U16 [R22.64], R11 ;  /* 0x0000000b16009986 */ /* 0x0001e2000c101508 */
[----:B------:R-:W-:-:S03]  /*1ce0*/  IADD3 R10, R7, R6, RZ ;  /* 0x00000006070a7210 */ /* 0x000fc60007ffe0ff */
[----:B------:R0:W-:Y:S01]  /*1cf0*/  @!P2 STG.E.U16 [R12.64], R14 ;  /* 0x0000000e0c00a986 */ /* 0x0001e2000c101508 */
[----:B------:R-:W-:Y:S05]  /*1d00*/  @P3 EXIT ;  /* 0x000000000000394d */ /* 0x000fea0003800000 */
[----:B0-----:R-:W-:-:S04]  /*1d10*/  IMAD.MOV.U32 R13, RZ, RZ, 0x2 ;  /* 0x00000002ff0d7424 */ /* 0x001fc800078e00ff */
[----:B------:R-:W-:-:S04]  /*1d20*/  IMAD.WIDE R6, R10, R13, c[0x0][0x160] ;  /* 0x000058000a067625 */ /* 0x000fc800078e020d */
[----:B------:R-:W-:Y:S02]  /*1d30*/  IMAD.WIDE R8, R10, R13, c[0x0][0x168] ;  /* 0x00005a000a087625 */ /* 0x000fe400078e020d */
[----:B------:R-:W2:Y:S04]  /*1d40*/  LDG.E.U16.CONSTANT R6, [R6.64] ;  /* 0x0000000806067981 */ /* 0x000ea8000c1e9500 */
[----:B------:R-:W3:Y:S01]  /*1d50*/  LDG.E.U16.CONSTANT R8, [R8.64] ;  /* 0x0000000808087981 */ /* 0x000ee2000c1e9500 */
[----:B--2---:R-:W-:Y:S02]  /*1d60*/  HADD2.F32 R0, -RZ, R6.H0_H0 ;  /* 0x20000006ff007230 */ /* 0x004fe40000004100 */
[----:B---3--:R-:W-:-:S03]  /*1d70*/  HADD2.F32 R11, -RZ, R8.H0_H0 ;  /* 0x20000008ff0b7230 */ /* 0x008fc60000004100 */
[----:B------:R-:W-:Y:S02]  /*1d80*/  FADD.FTZ R5, -R5, R0 ;  /* 0x0000000005057221 */ /* 0x000fe40000010100 */
[----:B------:R-:W-:-:S04]  /*1d90*/  FADD.FTZ R11, -R2, R11 ;  /* 0x0000000b020b7221 */ /* 0x000fc80000010100 */
[----:B------:R-:W-:-:S04]  /*1da0*/  FFMA.FTZ R4, -R4, R11, R5 ;  /* 0x0000000b04047223 */ /* 0x000fc80000010105 */
[----:B------:R-:W-:Y:S02]  /*1db0*/  FMUL.FTZ R4, R3, R4 ;  /* 0x0000000403047220 */ /* 0x000fe40000410000 */
[----:B------:R-:W-:-:S03]  /*1dc0*/  IMAD.WIDE R2, R10, R13, c[0x0][0x1a0] ;  /* 0x000068000a027625 */ /* 0x000fc600078e020d */
[----:B------:R-:W-:-:S05]  /*1dd0*/  F2FP.PACK_AB R4, RZ, R4 ;  /* 0x00000004ff04723e */ /* 0x000fca00000000ff */
[----:B------:R-:W-:Y:S01]  /*1de0*/  STG.E.U16 [R2.64], R4 ;  /* 0x0000000402007986 */ /* 0x000fe2000c101508 */
[----:B------:R-:W-:Y:S05]  /*1df0*/  EXIT ;  /* 0x000000000000794d */ /* 0x000fea0003800000 */
.L_x_26359:
        /* <DEDUP_REMOVED lines=16> */
.L_x_26905:


//--------------------- .text._ZN2at6native46batch_norm_backward_elemt_channels_last_kernelILi4EN3c108BFloat16EffEEvPKT0_S6_PKT1_S9_PKT2_S9_S9_PKiPS4_lii --------------------------
	.section	.text._ZN2at6native46batch_norm_backward_elemt_channels_last_kernelILi4EN3c108BFloat16EffEEvPKT0_S6_PKT1_S9_PKT2_S9_S9_PKiPS4_lii,"ax",@progbits
	.sectioninfo	@"SHI_REGISTERS=32"
	.align	128
        .global         _ZN2at6native46batch_norm_backward_elemt_channels_last_kernelILi4EN3c108BFloat16EffEEvPKT0_S6_PKT1_S9_PKT2_S9_S9_PKiPS4_lii
        .type           _ZN2at6native46batch_norm_backward_elemt_channels_last_kernelILi4EN3c108BFloat16EffEEvPKT0_S6_PKT1_S9_PKT2_S9_S9_PKiPS4_lii,@function
        .size           _ZN2at6native46batch_norm_backward_elemt_channels_last_kernelILi4EN3c108BFloat16EffEEvPKT0_S6_PKT1_S9_PKT2_S9_S9_PKiPS4_lii,(.L_x_26906 - _ZN2at6native46batch_norm_backward_elemt_channels_last_kernelILi4EN3c108BFloat16EffEEvPKT0_S6_PKT1_S9_PKT2_S9_S9_PKiPS4_lii)
        .other          _ZN2at6native46batch_norm_backward_elemt_channels_last_kernelILi4EN3c108BFloat16EffEEvPKT0_S6_PKT1_S9_PKT2_S9_S9_PKiPS4_lii,@"STO_CUDA_ENTRY STV_DEFAULT"
_ZN2at6native46batch_norm_backward_elemt_channels_last_kernelILi4EN3c108BFloat16EffEEvPKT0_S6_PKT1_S9_PKT2_S9_S9_PKiPS4_lii:
.text._ZN2at6native46batch_norm_backward_elemt_channels_last_kernelILi4EN3c108BFloat16EffEEvPKT0_S6_PKT1_S9_PKT2_S9_S9_PKiPS4_lii:
        /* <DEDUP_REMOVED lines=31> */
.L_x_26364:
        /* <DEDUP_REMOVED lines=57> */
.L_x_26363:
        /* <DEDUP_REMOVED lines=36> */
.L_x_26365:
[----:B------:R-:W-:-:S04]  /*07c0*/  ISETP.NE.U32.AND P1, PT, R0, RZ, PT ;  /* 0x000000ff0000720c */ /* 0x000fc80003f25070 */
[----:B------:R-:W-:-:S13]  /*07d0*/  ISETP.NE.OR.EX P0, PT, R7, RZ, P0, P1 ;  /* 0x000000ff0700720c */ /* 0x000fda0000705710 */
[----:B------:R-:W-:Y:S05]  /*07e0*/  @!P0 BRA `(.L_x_26361) ;  /* 0x0000015000008947 */ /* 0x000fea0003800000 */
.L_x_26362:
        /* <DEDUP_REMOVED lines=21> */
.L_x_26361:
        /* <DEDUP_REMOVED lines=8> */
.L_x_26367:
        /* <DEDUP_REMOVED lines=12> */
.L_x_26366:
[----:B------:R0:W1:Y:S02]  /*0a80*/  I2F.S64 R12, R4 ;  /* 0x00000004000c7312 */ /* 0x0000640000301400 */
.L_x_26360:
        /* <DEDUP_REMOVED lines=16> */
[----:B------:R-:W-:Y:S02]  /*0b90*/  IABS R15, R3 ;  /* 0x00000003000f7213 */ /* 0x000fe40000000000 */
[----:B------:R-:W-:-:S02]  /*0ba0*/  SHF.R.S32.HI R16, RZ, 0x1f, R11 ;  /* 0x0000001fff107819 */ /* 0x000fc4000001140b */
        /* <DEDUP_REMOVED lines=12> */
[----:B------:R-:W-:-:S06]  /*0c70*/  IMAD.HI.U32 R7, R7, R13, R6 ;  /* 0x0000000d07077227 */ /* 0x000fcc00078e0006 */
[----:B------:R-:W-:-:S04]  /*0c80*/  IMAD.HI.U32 R14, R7, R15, RZ ;  /* 0x0000000f070e7227 */ /* 0x000fc800078e00ff */
[----:B------:R-:W-:-:S05]  /*0c90*/  IMAD R5, R14, R5, R15 ;  /* 0x000000050e057224 */ /* 0x000fca00078e020f */
[----:B------:R-:W-:-:S13]  /*0ca0*/  ISETP.GT.U32.AND P3, PT, R10, R5, PT ;  /* 0x000000050a00720c */ /* 0x000fda0003f64070 */
[----:B------:R-:W-:Y:S01]  /*0cb0*/  @!P3 IMAD.IADD R5, R5, 0x1, -R10 ;  /* 0x000000010505b824 */ /* 0x000fe200078e0a0a */
[----:B------:R-:W-:Y:S02]  /*0cc0*/  @!P3 IADD3 R14, R14, 0x1, RZ ;  /* 0x000000010e0eb810 */ /* 0x000fe40007ffe0ff */
[----:B------:R-:W-:Y:S02]  /*0cd0*/  ISETP.NE.AND P3, PT, R2, RZ, PT ;  /* 0x000000ff0200720c */ /* 0x000fe40003f65270 */
[----:B------:R-:W-:Y:S01]  /*0ce0*/  ISETP.GE.U32.AND P1, PT, R5, R10, PT ;  /* 0x0000000a0500720c */ /* 0x000fe20003f26070 */
[----:B------:R-:W-:Y:S01]  /*0cf0*/  HFMA2.MMA R20, -RZ, RZ, 1.875, 0 ;  /* 0x3f800000ff147435 */ /* 0x000fe200000001ff */
[----:B------:R-:W-:-:S04]  /*0d00*/  IMAD.MOV.U32 R10, RZ, RZ, 0x4 ;  /* 0x00000004ff0a7424 */ /* 0x000fc800078e00ff */
[----:B------:R-:W-:-:S05]  /*0d10*/  IMAD.WIDE R18, R11, R10, c[0x0][0x178] ;  /* 0x00005e000b127625 */ /* 0x000fca00078e020a */
[----:B------:R0:W5:Y:S02]  /*0d20*/  LDG.E.CONSTANT R13, [R18.64] ;  /* 0x00000008120d7981 */ /* 0x000164000c1e9900 */
[----:B------:R-:W-:-:S05]  /*0d30*/  @P1 IADD3 R14, R14, 0x1, RZ ;  /* 0x000000010e0e1810 */ /* 0x000fca0007ffe0ff */
[----:B------:R-:W-:Y:S01]  /*0d40*/  @!P2 IMAD.MOV R14, RZ, RZ, -R14 ;  /* 0x000000ffff0ea224 */ /* 0x000fe200078e0a0e */
[----:B------:R-:W-:Y:S02]  /*0d50*/  @!P3 LOP3.LUT R14, RZ, R2, RZ, 0x33, !PT ;  /* 0x00000002ff0eb212 */ /* 0x000fe400078e33ff */
[C---:B------:R-:W-:Y:S02]  /*0d60*/  LEA R6, P2, R11.reuse, c[0x0][0x190], 0x2 ;  /* 0x000064000b067a11 */ /* 0x040fe400078410ff */
[C---:B------:R-:W-:Y:S02]  /*0d70*/  @P0 LEA R2, P1, R11.reuse, c[0x0][0x180], 0x2 ;  /* 0x000060000b020a11 */ /* 0x040fe400078210ff */
[C-C-:B------:R-:W-:Y:S02]  /*0d80*/  LEA.HI.X R7, R11.reuse, c[0x0][0x194], R16.reuse, 0x2, P2 ;  /* 0x000065000b077a11 */ /* 0x140fe400010f1410 */
[C---:B------:R-:W-:Y:S01]  /*0d90*/  @P0 LEA.HI.X R3, R11.reuse, c[0x0][0x184], R16, 0x2, P1 ;  /* 0x000061000b030a11 */ /* 0x040fe200008f1410 */
[----:B------:R-:W-:-:S02]  /*0da0*/  IMAD.WIDE R16, R11, R10, c[0x0][0x188] ;  /* 0x000062000b107625 */ /* 0x000fc400078e020a */
[----:B------:R0:W5:Y:S04]  /*0db0*/  LDG.E.CONSTANT R6, [R6.64] ;  /* 0x0000000806067981 */ /* 0x000168000c1e9900 */
[----:B------:R0:W5:Y:S04]  /*0dc0*/  @P0 LDG.E.CONSTANT R20, [R2.64] ;  /* 0x0000000802140981 */ /* 0x000168000c1e9900 */
[----:B------:R0:W5:Y:S01]  /*0dd0*/  LDG.E.CONSTANT R5, [R16.64] ;  /* 0x0000000810057981 */ /* 0x000162000c1e9900 */
[----:B------:R-:W-:-:S13]  /*0de0*/  ISETP.GE.AND P1, PT, R14, RZ, PT ;  /* 0x000000ff0e00720c */ /* 0x000fda0003f26270 */
[----:B------:R-:W-:Y:S05]  /*0df0*/  @!P1 EXIT ;  /* 0x000000000000994d */ /* 0x000fea0003800000 */
[----:B0-----:R-:W-:-:S05]  /*0e00*/  IMAD.WIDE R18, R11, R10, c[0x0][0x170] ;  /* 0x00005c000b127625 */ /* 0x001fca00078e020a */
[----:B------:R0:W5:Y:S01]  /*0e10*/  LDG.E.CONSTANT R2, [R18.64] ;  /* 0x0000000812027981 */ /* 0x000162000c1e9900 */
[----:B-1----:R-:W1:Y:S01]  /*0e20*/  MUFU.RCP R12, R12 ;  /* 0x0000000c000c7308 */ /* 0x002e620000001000 */
[C---:B------:R-:W-:Y:S01]  /*0e30*/  ISETP.NE.AND P0, PT, R14.reuse, RZ, PT ;  /* 0x000000ff0e00720c */ /* 0x040fe20003f05270 */
[----:B-----5:R-:W-:Y:S01]  /*0e40*/  FMUL.FTZ R3, R13, R13 ;  /* 0x0000000d0d037220 */ /* 0x020fe20000410000 */
[----:B------:R-:W-:Y:S01]  /*0e50*/  IADD3 R7, R14, 0x1, RZ ;  /* 0x000000010e077810 */ /* 0x000fe20007ffe0ff */
[----:B------:R-:W-:Y:S02]  /*0e60*/  IMAD.MOV.U32 R16, RZ, RZ, R4 ;  /* 0x000000ffff107224 */ /* 0x000fe400078e0004 */
[----:B------:R-:W-:Y:S01]  /*0e70*/  FMUL.FTZ R6, R6, R3 ;  /* 0x0000000306067220 */ /* 0x000fe20000410000 */
[----:B------:R-:W-:Y:S01]  /*0e80*/  LOP3.LUT R7, R7, 0x1, RZ, 0xc0, !PT ;  /* 0x0000000107077812 */ /* 0x000fe200078ec0ff */
[----:B------:R-:W-:Y:S02]  /*0e90*/  FMUL.FTZ R3, R13, R20 ;  /* 0x000000140d037220 */ /* 0x000fe40000410000 */
[----:B------:R-:W-:-:S02]  /*0ea0*/  IMAD R13, R16, c[0x0][0x1b4], R11 ;  /* 0x00006d00100d7a24 */ /* 0x000fc400078e020b */
[C---:B-1----:R-:W-:Y:S02]  /*0eb0*/  FMUL.FTZ R4, R12.reuse, R6 ;  /* 0x000000060c047220 */ /* 0x042fe40000410000 */
[----:B------:R-:W-:Y:S02]  /*0ec0*/  FMUL.FTZ R5, R12, R5 ;  /* 0x000000050c057220 */ /* 0x000fe40000410000 */
[----:B------:R-:W-:Y:S01]  /*0ed0*/  IMAD R6, R0, c[0x0][0x1b4], RZ ;  /* 0x00006d0000067a24 */ /* 0x000fe200078e02ff */
[----:B------:R-:W-:Y:S05]  /*0ee0*/  @!P0 BRA `(.L_x_26368) ;  /* 0x00000a7000008947 */ /* 0x000fea0003800000 */
[----:B0-----:R-:W-:Y:S01]  /*0ef0*/  IMAD.MOV.U32 R12, RZ, RZ, c[0x0][0x10] ;  /* 0x00000400ff0c7624 */ /* 0x001fe200078e00ff */
[----:B------:R-:W-:Y:S01]  /*0f00*/  IADD3 R25, R9, c[0x0][0x10], RZ ;  /* 0x0000040009197a10 */ /* 0x000fe20007ffe0ff */
[----:B------:R-:W-:Y:S01]  /*0f10*/  IMAD R15, R10, c[0x0][0x10], R9 ;  /* 0x000004000a0f7a24 */ /* 0x000fe200078e0209 */
[----:B------:R-:W-:Y:S01]  /*0f20*/  IADD3 R14, -R14, -0x1, R7 ;  /* 0xffffffff0e0e7810 */ /* 0x000fe20007ffe107 */
[C-C-:B------:R-:W-:Y:S02]  /*0f30*/  IMAD R17, R12.reuse, 0x7, R9.reuse ;  /* 0x000000070c117824 */ /* 0x140fe400078e0209 */
[----:B------:R-:W-:-:S02]  /*0f40*/  IMAD R19, R12, 0x6, R9 ;  /* 0x000000060c137824 */ /* 0x000fc400078e0209 */
[C-C-:B------:R-:W-:Y:S02]  /*0f50*/  IMAD R21, R12.reuse, 0x5, R9.reuse ;  /* 0x000000050c157824 */ /* 0x140fe400078e0209 */
[C-C-:B------:R-:W-:Y:S02]  /*0f60*/  IMAD R23, R12.reuse, 0x3, R9.reuse ;  /* 0x000000030c177824 */ /* 0x140fe400078e0209 */
[----:B------:R-:W-:Y:S02]  /*0f70*/  IMAD R9, R12, 0x2, R9 ;  /* 0x000000020c097824 */ /* 0x000fe400078e0209 */
[--C-:B------:R-:W-:Y:S02]  /*0f80*/  IMAD R12, R17, c[0x0][0x4], R8.reuse ;  /* 0x00000100110c7a24 */ /* 0x100fe400078e0208 */
[--C-:B------:R-:W-:Y:S02]  /*0f90*/  IMAD R10, R15, c[0x0][0x4], R8.reuse ;  /* 0x000001000f0a7a24 */ /* 0x100fe400078e0208 */
[----:B------:R-:W-:-:S02]  /*0fa0*/  IMAD R24, R25, c[0x0][0x4], R8 ;  /* 0x0000010019187a24 */ /* 0x000fc400078e0208 */
[--C-:B------:R-:W-:Y:S02]  /*0fb0*/  IMAD R18, R19, c[0x0][0x4], R8.reuse ;  /* 0x0000010013127a24 */ /* 0x100fe400078e0208 */
[--C-:B------:R-:W-:Y:S02]  /*0fc0*/  IMAD R20, R21, c[0x0][0x4], R8.reuse ;  /* 0x0000010015147a24 */ /* 0x100fe400078e0208 */
[--C-:B------:R-:W-:Y:S02]  /*0fd0*/  IMAD R22, R23, c[0x0][0x4], R8.reuse ;  /* 0x0000010017167a24 */ /* 0x100fe400078e0208 */
[----:B------:R-:W-:Y:S02]  /*0fe0*/  IMAD R8, R9, c[0x0][0x4], R8 ;  /* 0x0000010009087a24 */ /* 0x000fe400078e0208 */
[--C-:B------:R-:W-:Y:S02]  /*0ff0*/  IMAD R15, R12, c[0x0][0x1b4], R11.reuse ;  /* 0x00006d000c0f7a24 */ /* 0x100fe400078e020b */
[----:B------:R-:W-:-:S02]  /*1000*/  IMAD R27, R10, c[0x0][0x1b4], R11 ;  /* 0x00006d000a1b7a24 */ /* 0x000fc400078e020b */
[--C-:B------:R-:W-:Y:S02]  /*1010*/  IMAD R9, R24, c[0x0][0x1b4], R11.reuse ;  /* 0x00006d0018097a24 */ /* 0x100fe400078e020b */
[--C-:B------:R-:W-:Y:S02]  /*1020*/  IMAD R21, R18, c[0x0][0x1b4], R11.reuse ;  /* 0x00006d0012157a24 */ /* 0x100fe400078e020b */
[--C-:B------:R-:W-:Y:S02]  /*1030*/  IMAD R12, R20, c[0x0][0x1b4], R11.reuse ;  /* 0x00006d00140c7a24 */ /* 0x100fe400078e020b */
[--C-:B------:R-:W-:Y:S02]  /*1040*/  IMAD R29, R22, c[0x0][0x1b4], R11.reuse ;  /* 0x00006d00161d7a24 */ /* 0x100fe400078e020b */
[----:B------:R-:W-:Y:S02]  /*1050*/  IMAD R11, R8, c[0x0][0x1b4], R11 ;  /* 0x00006d00080b7a24 */ /* 0x000fe400078e020b */
[----:B------:R-:W-:-:S05]  /*1060*/  IMAD.MOV.U32 R10, RZ, RZ, R16 ;  /* 0x000000ffff0a7224 */ /* 0x000fca00078e0010 */
.L_x_26369:
        /* <DEDUP_REMOVED lines=15> */
[----:B------:R-:W-:Y:S02]  /*1160*/  @!P0 FADD.FTZ R20, -R2, R17 ;  /* 0x0000001102148221 */ /* 0x000fe40000010100 */
        /* <DEDUP_REMOVED lines=13> */
[----:B------:R4:W5:Y:S01]  /*1240*/  @!P3 LDG.E.U16.CONSTANT R26, [R18.64] ;  /* 0x00000008121ab981 */ /* 0x000962000c1e9500 */
        /* <DEDUP_REMOVED lines=8> */
[----:B-----5:R-:W-:Y:S01]  /*12d0*/  @!P3 PRMT R19, RZ, 0x5410, R26 ;  /* 0x00005410ff13b816 */ /* 0x020fe2000000001a */
        /* <DEDUP_REMOVED lines=23> */
[----:B------:R2:W5:Y:S01]  /*1450*/  @!P0 LDG.E.U16.CONSTANT R16, [R16.64] ;  /* 0x0000000810108981 */ /* 0x000562000c1e9500 */
        /* <DEDUP_REMOVED lines=14> */
[----:B-----5:R-:W-:-:S03]  /*1540*/  @!P0 PRMT R16, RZ, 0x5410, R16 ;  /* 0x00005410ff108816 */ /* 0x020fc60000000010 */
        /* <DEDUP_REMOVED lines=16> */
[----:B------:R0:W5:Y:S01]  /*1650*/  @!P3 LDG.E.U16.CONSTANT R22, [R22.64] ;  /* 0x000000081616b981 */ /* 0x000162000c1e9500 */
        /* <DEDUP_REMOVED lines=10> */
[----:B-----5:R-:W-:-:S05]  /*1700*/  @!P3 PRMT R19, RZ, 0x5410, R22 ;  /* 0x00005410ff13b816 */ /* 0x020fca0000000016 */
        /* <DEDUP_REMOVED lines=37> */
.L_x_26368:
[----:B0-----:R-:W-:-:S13]  /*1960*/  ISETP.NE.AND P0, PT, R7, RZ, PT ;  /* 0x000000ff0700720c */ /* 0x001fda0003f05270 */
        /* <DEDUP_REMOVED lines=18> */
[----:B------:R3:W5:Y:S02]  /*1a90*/  @!P1 LDG.E.U16.CONSTANT R8, [R8.64] ;  /* 0x0000000808089981 */ /* 0x000764000c1e9500 */
[----:B------:R-:W-:-:S04]  /*1aa0*/  @!P2 IMAD.WIDE R18, R7, R12, c[0x0][0x160] ;  /* 0x000058000712a625 */ /* 0x000fc800078e020c */
[----:B------:R-:W-:Y:S02]  /*1ab0*/  @!P2 IMAD.WIDE R20, R7, R12, c[0x0][0x168] ;  /* 0x00005a000714a625 */ /* 0x000fe400078e020c */
[----:B------:R-:W5:Y:S04]  /*1ac0*/  @!P2 LDG.E.U16.CONSTANT R18, [R18.64] ;  /* 0x000000081212a981 */ /* 0x000f68000c1e9500 */
[----:B------:R-:W5:Y:S01]  /*1ad0*/  @!P2 LDG.E.U16.CONSTANT R20, [R20.64] ;  /* 0x000000081414a981 */ /* 0x000f62000c1e9500 */
        /* <DEDUP_REMOVED lines=9> */
[----:B------:R-:W-:Y:S01]  /*1b70*/  @!P0 FADD.FTZ R16, -R2, R9 ;  /* 0x0000000902108221 */ /* 0x000fe20000010100 */
[----:B-----5:R-:W-:-:S03]  /*1b80*/  @!P1 PRMT R9, RZ, 0x5410, R8 ;  /* 0x00005410ff099816 */ /* 0x020fc60000000008 */
        /* <DEDUP_REMOVED lines=36> */
.L_x_26370:
        /* <DEDUP_REMOVED lines=11> */
.L_x_26906:


//--------------------- .text._ZN2at6native46batch_norm_backward_elemt_channels_last_kernelILi4EN3c104HalfEffEEvPKT0_S6_PKT1_S9_PKT2_S9_S9_PKiPS4_lii --------------------------
	.section	.text._ZN2at6native46batch_norm_backward_elemt_channels_last_kernelILi4EN3c104HalfEffEEvPKT0_S6_PKT1_S9_PKT2_S9_S9_PKiPS4_lii,"ax",@progbits
	.sectioninfo	@"SHI_REGISTERS=32"
	.align	128
        .global         _ZN2at6native46batch_norm_backward_elemt_channels_last_kernelILi4EN3c104HalfEffEEvPKT0_S6_PKT1_S9_PKT2_S9_S9_PKiPS4_lii
        .type           _ZN2at6native46batch_norm_backward_elemt_channels_last_kernelILi4EN3c104HalfEffEEvPKT0_S6_PKT1_S9_PKT2_S9_S9_PKiPS4_lii,@function
        .size           _ZN2at6native46batch_norm_backward_elemt_channels_last_kernelILi4EN3c104HalfEffEEvPKT0_S6_PKT1_S9_PKT2_S9_S9_PKiPS4_lii,(.L_x_26907 - _ZN2at6native46batch_norm_backward_elemt_channels_last_kernelILi4EN3c104HalfEffEEvPKT0_S6_PKT1_S9_PKT2_S9_S9_PKiPS4_lii)
        .other          _ZN2at6native46batch_norm_backward_elemt_channels_last_kernelILi4EN3c104HalfEffEEvPKT0_S6_PKT1_S9_PKT2_S9_S9_PKiPS4_lii,@"STO_CUDA_ENTRY STV_DEFAULT"
_ZN2at6native46batch_norm_backward_elemt_channels_last_kernelILi4EN3c104HalfEffEEvPKT0_S6_PKT1_S9_PKT2_S9_S9_PKiPS4_lii:
.text._ZN2at6native46batch_norm_backward_elemt_channels_last_kernelILi4EN3c104HalfEffEEvPKT0_S6_PKT1_S9_PKT2_S9_S9_PKiPS4_lii:
        /* <DEDUP_REMOVED lines=31> */
.L_x_26375:
        /* <DEDUP_REMOVED lines=57> */
.L_x_26374:
        /* <DEDUP_REMOVED lines=36> */
.L_x_26376:
[----:B------:R-:W-:-:S04]  /*07c0*/  ISETP.NE.U32.AND P1, PT, R0, RZ, PT ;  /* 0x000000ff0000720c */ /* 0x000fc80003f25070 */
[----:B------:R-:W-:-:S13]  /*07d0*/  ISETP.NE.OR.EX P0, PT, R7, RZ, P0, P1 ;  /* 0x000000ff0700720c */ /* 0x000fda0000705710 */
[----:B------:R-:W-:Y:S05]  /*07e0*/  @!P0 BRA `(.L_x_26372) ;  /* 0x0000015000008947 */ /* 0x000fea0003800000 */
.L_x_26373:
        /* <DEDUP_REMOVED lines=21> */
.L_x_26372:
        /* <DEDUP_REMOVED lines=8> */
.L_x_26378:
        /* <DEDUP_REMOVED lines=12> */
.L_x_26377:
[----:B------:R0:W1:Y:S02]  /*0a80*/  I2F.S64 R12, R4 ;  /* 0x00000004000c7312 */ /* 0x0000640000301400 */
.L_x_26371:
        /* <DEDUP_REMOVED lines=11> */
[----:B------:R-:W-:Y:S01]  /*0b40*/  IMAD.MOV.U32 R3, RZ, RZ, c[0x0][0x1b0] ;  /* 0x00006c00ff037624 */ /* 0x000fe200078e00ff */
[----:B------:R-:W-:Y:S01]  /*0b50*/  SHF.R.S32.HI R16, RZ, 0x1f, R11 ;  /* 0x0000001fff107819 */ /* 0x000fe2000001140b */
        /* <DEDUP_REMOVED lines=9> */
[----:B------:R-:W-:-:S03]  /*0bf0*/  ISETP.GE.AND P2, PT, R3, RZ, PT ;  /* 0x000000ff0300720c */ /* 0x000fc60003f46270 */
[----:B0-----:R-:W0:Y:S02]  /*0c00*/  MUFU.RCP R5, R5 ;  /* 0x0000000500057308 */ /* 0x001e240000001000 */
[----:B0-----:R-:W-:Y:S02]  /*0c10*/  IADD3 R6, R5, 0xffffffe, RZ ;  /* 0x0ffffffe05067810 */ /* 0x001fe40007ffe0ff */
[----:B------:R-:W-:-:S04]  /*0c20*/  IADD3 R5, RZ, -R14, RZ ;  /* 0x8000000eff057210 */ /* 0x000fc80007ffe0ff */
        /* <DEDUP_REMOVED lines=68> */
.L_x_26380:
        /* <DEDUP_REMOVED lines=16> */
[----:B------:R-:W-:-:S04]  /*1170*/  @!P0 FADD.FTZ R25, -R2, R25 ;  /* 0x0000001902198221 */ /* 0x000fc80000010100 */
        /* <DEDUP_REMOVED lines=12> */
[----:B-1----:R-:W5:Y:S01]  /*1240*/  @!P3 LDG.E.U16.CONSTANT R23, [R18.64] ;  /* 0x000000081217b981 */ /* 0x002f62000c1e9500 */
        /* <DEDUP_REMOVED lines=8> */
[----:B-----5:R-:W-:-:S03]  /*12d0*/  @!P3 HADD2.F32 R19, -RZ, R23.H0_H0 ;  /* 0x20000017ff13b230 */ /* 0x020fc60000004100 */
        /* <DEDUP_REMOVED lines=23> */
[----:B0-----:R4:W5:Y:S01]  /*1450*/  @!P0 LDG.E.U16.CONSTANT R23, [R20.64] ;  /* 0x0000000814178981 */ /* 0x001962000c1e9500 */
        /* <DEDUP_REMOVED lines=9> */
[----:B-----5:R-:W-:Y:S01]  /*14f0*/  @!P0 HADD2.F32 R18, -RZ, R23.H0_H0 ;  /* 0x20000017ff128230 */ /* 0x020fe20000004100 */
        /* <DEDUP_REMOVED lines=23> */
[----:B------:R-:W5:Y:S01]  /*1670*/  @!P3 LDG.E.U16.CONSTANT R26, [R26.64] ;  /* 0x000000081a1ab981 */ /* 0x000f62000c1e9500 */
[----:B------:R-:W-:-:S04]  /*1680*/  IADD3 R16, R16, R0, RZ ;  /* 0x0000000010107210 */ /* 0x000fc80007ffe0ff */
[----:B------:R-:W-:Y:S01]  /*1690*/  ISETP.GE.AND P0, PT, R16, c[0x0][0x1b0], PT ;  /* 0x00006c0010007a0c */ /* 0x000fe20003f06270 */
[----:B--2---:R-:W-:Y:S02]  /*16a0*/  @!P2 HADD2.F32 R21, -RZ, R18.H0_H0 ;  /* 0x20000012ff15a230 */ /* 0x004fe40000004100 */
[----:B---3--:R-:W-:-:S03]  /*16b0*/  @!P2 HADD2.F32 R19, -RZ, R22.H0_H0 ;  /* 0x20000016ff13a230 */ /* 0x008fc60000004100 */
[C---:B------:R-:W-:Y:S02]  /*16c0*/  @!P2 FADD.FTZ R21, -R5.reuse, R21 ;  /* 0x000000150515a221 */ /* 0x040fe40000010100 */
[----:B------:R-:W-:Y:S01]  /*16d0*/  @!P2 FADD.FTZ R19, -R2, R19 ;  /* 0x000000130213a221 */ /* 0x000fe20000010100 */
[----:B----4-:R-:W-:Y:S02]  /*16e0*/  @!P3 HADD2.F32 R18, -RZ, R24.H0_H0 ;  /* 0x20000018ff12b230 */ /* 0x010fe40000004100 */
[----:B-----5:R-:W-:Y:S01]  /*16f0*/  @!P3 HADD2.F32 R23, -RZ, R26.H0_H0 ;  /* 0x2000001aff17b230 */ /* 0x020fe20000004100 */
        /* <DEDUP_REMOVED lines=40> */
.L_x_26379:
[----:B0-----:R-:W-:-:S13]  /*1980*/  ISETP.NE.AND P0, PT, R7, RZ, PT ;  /* 0x000000ff0700720c */ /* 0x001fda0003f05270 */
        /* <DEDUP_REMOVED lines=19> */
[----:B------:R4:W5:Y:S02]  /*1ac0*/  @!P0 LDG.E.U16.CONSTANT R20, [R20.64] ;  /* 0x0000000814148981 */ /* 0x000964000c1e9500 */
        /* <DEDUP_REMOVED lines=12> */
[----:B-----5:R-:W-:Y:S01]  /*1b90*/  @!P0 HADD2.F32 R27, -RZ, R20.H0_H0 ;  /* 0x20000014ff1b8230 */ /* 0x020fe20000004100 */
[C---:B------:R-:W-:Y:S01]  /*1ba0*/  @!P1 FADD.FTZ R21, -R2.reuse, R21 ;  /* 0x0000001502159221 */ /* 0x040fe20000010100 */
        /* <DEDUP_REMOVED lines=36> */
.L_x_26381:
        /* <DEDUP_REMOVED lines=9> */
.L_x_26907:


//--------------------- .text._ZN2at6native46batch_norm_backward_elemt_channels_last_kernelILi4EfffEEvPKT0_S4_PKT1_S7_PKT2_S7_S7_PKiPS2_lii --------------------------
	.section	.text._ZN2at6native46batch_norm_backward_elemt_channels_last_kernelILi4EfffEEvPKT0_S4_PKT1_S7_PKT2_S7_S7_PKiPS2_lii,"ax",@progbits
	.sectioninfo	@"SHI_REGISTERS=32"
	.align	128
        .global         _ZN2at6native46batch_norm_backward_elemt_channels_last_kernelILi4EfffEEvPKT0_S4_PKT1_S7_PKT2_S7_S7_PKiPS2_lii
        .type           _ZN2at6native46batch_norm_backward_elemt_channels_last_kernelILi4EfffEEvPKT0_S4_PKT1_S7_PKT2_S7_S7_PKiPS2_lii,@function
        .size           _ZN2at6native46batch_norm_backward_elemt_channels_last_kernelILi4EfffEEvPKT0_S4_PKT1_S7_PKT2_S7_S7_PKiPS2_lii,(.L_x_26908 - _ZN2at6native46batch_norm_backward_elemt_channels_last_kernelILi4EfffEEvPKT0_S4_PKT1_S7_PKT2_S7_S7_PKiPS2_lii)
        .other          _ZN2at6native46batch_norm_backward_elemt_channels_last_kernelILi4EfffEEvPKT0_S4_PKT1_S7_PKT2_S7_S7_PKiPS2_lii,@"STO_CUDA_ENTRY STV_DEFAULT"
_ZN2at6native46batch_norm_backward_elemt_channels_last_kernelILi4EfffEEvPKT0_S4_PKT1_S7_PKT2_S7_S7_PKiPS2_lii:
.text._ZN2at6native46batch_norm_backward_elemt_channels_last_kernelILi4EfffEEvPKT0_S4_PKT1_S7_PKT2_S7_S7_PKiPS2_lii:
[----:B------:R-:W-:Y:S02]  /*0000*/  IMAD.MOV.U32 R1, RZ, RZ, c[0x0][0x28] ;  /* 0x00000a00ff017624 */ /* 0x000fe400078e00ff */
[----:B------:R-:W-:Y:S01]  /*0010*/  IMAD.MOV.U32 R6, RZ, RZ, c[0x0][0x1a8] ;  /* 0x00006a00ff067624 */ /* 0x000fe200078e00ff */
[----:B------:R-:W-:Y:S01]  /*0020*/  MOV R0, c[0x0][0x1ac] ;  /* 0x00006b0000007a02 */ /* 0x000fe20000000f00 */
[----:B------:R-:W-:Y:S01]  /*0030*/  ULDC.64 UR8, c[0x0][0x118] ;  /* 0x0000460000087ab9 */ /* 0x000fe20000000a00 */
[----:B------:R-:W-:Y:S02]  /*0040*/  IMAD.MOV.U32 R11, RZ, RZ, RZ ;  /* 0x000000ffff0b7224 */ /* 0x000fe400078e00ff */
        /* <DEDUP_REMOVED lines=14> */
[----:B------:R-:W-:Y:S01]  /*0130*/  MOV R2, c[0x0][0x198] ;  /* 0x0000660000027a02 */ /* 0x000fe20000000f00 */
[----:B------:R-:W-:Y:S02]  /*0140*/  IMAD.MOV.U32 R3, RZ, RZ, c[0x0][0x19c] ;  /* 0x00006700ff037624 */ /* 0x000fe400078e00ff */
[----:B------:R-:W-:-:S05]  /*0150*/  IMAD.X R7, RZ, RZ, ~c[0x0][0x1ac], P0 ;  /* 0x80006b00ff077624 */ /* 0x000fca00000e06ff */
        /* <DEDUP_REMOVED lines=9> */
.L_x_26386:
        /* <DEDUP_REMOVED lines=57> */
.L_x_26385:
        /* <DEDUP_REMOVED lines=34> */
[----:B------:R-:W-:Y:S02]  /*07a0*/  IADD3.X R5, R2, R12, R5, P1, P2 ;  /* 0x0000000c02057210 */ /* 0x000fe40000fe4405 */
[----:B------:R-:W-:-:S02]  /*07b0*/  MOV R2, R8 ;  /* 0x0000000800027202 */ /* 0x000fc40000000f00 */
.L_x_26387:
[----:B------:R-:W-:-:S04]  /*07c0*/  ISETP.NE.U32.AND P1, PT, R0, RZ, PT ;  /* 0x000000ff0000720c */ /* 0x000fc80003f25070 */
[----:B------:R-:W-:-:S13]  /*07d0*/  ISETP.NE.OR.EX P0, PT, R7, RZ, P0, P1 ;  /* 0x000000ff0700720c */ /* 0x000fda0000705710 */
[----:B------:R-:W-:Y:S05]  /*07e0*/  @!P0 BRA `(.L_x_26383) ;  /* 0x0000015000008947 */ /* 0x000fea0003800000 */
.L_x_26384:
        /* <DEDUP_REMOVED lines=18> */
[----:B------:R-:W-:Y:S02]  /*0910*/  IADD3.X R5, R12, R5, R2, P2, P3 ;  /* 0x000000050c057210 */ /* 0x000fe400017e6402 */
[----:B------:R-:W-:Y:S01]  /*0920*/  MOV R2, R8 ;  /* 0x0000000800027202 */ /* 0x000fe20000000f00 */
[----:B------:R-:W-:Y:S05]  /*0930*/  @P0 BRA `(.L_x_26384) ;  /* 0xfffffeb000000947 */ /* 0x000fea000383ffff */
.L_x_26383:
        /* <DEDUP_REMOVED lines=8> */
.L_x_26389:
[----:B------:R-:W-:Y:S01]  /*09c0*/  IMAD.U32 R2, RZ, RZ, UR4 ;  /* 0x00000004ff027e24 */ /* 0x000fe2000f8e00ff */
[----:B------:R-:W-:-:S05]  /*09d0*/  MOV R3, UR5 ;  /* 0x0000000500037c02 */ /* 0x000fca0008000f00 */
        /* <DEDUP_REMOVED lines=10> */
.L_x_26388:
[----:B------:R0:W1:Y:S02]  /*0a80*/  I2F.S64 R11, R4 ;  /* 0x00000004000b7312 */ /* 0x0000640000301400 */
.L_x_26382:
        /* <DEDUP_REMOVED lines=26> */
[----:B0-----:R-:W-:Y:S01]  /*0c30*/  HFMA2.MMA R6, -RZ, RZ, 0, 0 ;  /* 0x00000000ff067435 */ /* 0x001fe200000001ff */
[----:B--2---:R-:W-:-:S04]  /*0c40*/  IMAD.MOV R15, RZ, RZ, -R7 ;  /* 0x000000ffff0f7224 */ /* 0x004fc800078e0a07 */
[----:B------:R-:W-:-:S05]  /*0c50*/  IMAD R15, R15, R10, RZ ;  /* 0x0000000a0f0f7224 */ /* 0x000fca00078e02ff */
[----:B------:R-:W-:-:S06]  /*0c60*/  IMAD.HI.U32 R7, R7, R15, R6 ;  /* 0x0000000f07077227 */ /* 0x000fcc00078e0006 */
[----:B------:R-:W-:-:S04]  /*0c70*/  IMAD.HI.U32 R16, R7, R12, RZ ;  /* 0x0000000c07107227 */ /* 0x000fc800078e00ff */
[----:B------:R-:W-:Y:S01]  /*0c80*/  IMAD R5, R16, R5, R12 ;  /* 0x0000000510057224 */ /* 0x000fe200078e020c */
[----:B------:R-:W-:-:S04]  /*0c90*/  SHF.R.S32.HI R12, RZ, 0x1f, R13 ;  /* 0x0000001fff0c7819 */ /* 0x000fc8000001140d */
[----:B------:R-:W-:-:S13]  /*0ca0*/  ISETP.GT.U32.AND P3, PT, R10, R5, PT ;  /* 0x000000050a00720c */ /* 0x000fda0003f64070 */
[----:B------:R-:W-:Y:S01]  /*0cb0*/  @!P3 IMAD.IADD R5, R5, 0x1, -R10 ;  /* 0x000000010505b824 */ /* 0x000fe200078e0a0a */
[----:B------:R-:W-:Y:S02]  /*0cc0*/  @!P3 IADD3 R16, R16, 0x1, RZ ;  /* 0x000000011010b810 */ /* 0x000fe40007ffe0ff */
[----:B------:R-:W-:Y:S02]  /*0cd0*/  ISETP.NE.AND P3, PT, R2, RZ, PT ;  /* 0x000000ff0200720c */ /* 0x000fe40003f65270 */
[----:B------:R-:W-:Y:S02]  /*0ce0*/  ISETP.GE.U32.AND P1, PT, R5, R10, PT ;  /* 0x0000000a0500720c */ /* 0x000fe40003f26070 */
[----:B------:R-:W-:Y:S01]  /*0cf0*/  MOV R10, 0x4 ;  /* 0x00000004000a7802 */ /* 0x000fe20000000f00 */
[----:B------:R-:W-:-:S04]  /*0d00*/  IMAD.MOV.U32 R17, RZ, RZ, 0x3f800000 ;  /* 0x3f800000ff117424 */ /* 0x000fc800078e00ff */
[----:B------:R-:W-:-:S06]  /*0d10*/  IMAD.WIDE R18, R13, R10, c[0x0][0x178] ;  /* 0x00005e000d127625 */ /* 0x000fcc00078e020a */
[----:B------:R-:W-:Y:S01]  /*0d20*/  @P1 IADD3 R16, R16, 0x1, RZ ;  /* 0x0000000110101810 */ /* 0x000fe20007ffe0ff */
[C---:B------:R-:W-:Y:S01]  /*0d30*/  IMAD.WIDE R14, R13.reuse, R10, c[0x0][0x188] ;  /* 0x000062000d0e7625 */ /* 0x040fe200078e020a */
[----:B------:R0:W5:Y:S03]  /*0d40*/  LDG.E.CONSTANT R18, [R18.64] ;  /* 0x0000000812127981 */ /* 0x000166000c1e9900 */
[----:B------:R-:W-:Y:S01]  /*0d50*/  @!P2 IMAD.MOV R16, RZ, RZ, -R16 ;  /* 0x000000ffff10a224 */ /* 0x000fe200078e0a10 */
[----:B------:R-:W-:Y:S01]  /*0d60*/  @!P3 LOP3.LUT R16, RZ, R2, RZ, 0x33, !PT ;  /* 0x00000002ff10b212 */ /* 0x000fe200078e33ff */
[----:B------:R0:W5:Y:S01]  /*0d70*/  LDG.E.CONSTANT R5, [R14.64] ;  /* 0x000000080e057981 */ /* 0x000162000c1e9900 */
[C---:B------:R-:W-:Y:S02]  /*0d80*/  LEA R6, P2, R13.reuse, c[0x0][0x190], 0x2 ;  /* 0x000064000d067a11 */ /* 0x040fe400078410ff */
[----:B------:R-:W-:-:S02]  /*0d90*/  @P0 LEA R2, P1, R13, c[0x0][0x180], 0x2 ;  /* 0x000060000d020a11 */ /* 0x000fc400078210ff */
[C-C-:B------:R-:W-:Y:S02]  /*0da0*/  LEA.HI.X R7, R13.reuse, c[0x0][0x194], R12.reuse, 0x2, P2 ;  /* 0x000065000d077a11 */ /* 0x140fe400010f140c */
[----:B------:R-:W-:-:S03]  /*0db0*/  @P0 LEA.HI.X R3, R13, c[0x0][0x184], R12, 0x2, P1 ;  /* 0x000061000d030a11 */ /* 0x000fc600008f140c */
[----:B------:R0:W5:Y:S04]  /*0dc0*/  LDG.E.CONSTANT R6, [R6.64] ;  /* 0x0000000806067981 */ /* 0x000168000c1e9900 */
[----:B------:R0:W5:Y:S01]  /*0dd0*/  @P0 LDG.E.CONSTANT R17, [R2.64] ;  /* 0x0000000802110981 */ /* 0x000162000c1e9900 */
[----:B------:R-:W-:-:S13]  /*0de0*/  ISETP.GE.AND P1, PT, R16, RZ, PT ;  /* 0x000000ff1000720c */ /* 0x000fda0003f26270 */
[----:B------:R-:W-:Y:S05]  /*0df0*/  @!P1 EXIT ;  /* 0x000000000000994d */ /* 0x000fea0003800000 */
[----:B01----:R-:W0:Y:S01]  /*0e00*/  MUFU.RCP R11, R11 ;  /* 0x0000000b000b7308 */ /* 0x003e220000001000 */
[----:B------:R-:W-:Y:S01]  /*0e10*/  ISETP.NE.AND P0, PT, R16, RZ, PT ;  /* 0x000000ff1000720c */ /* 0x000fe20003f05270 */
[----:B-----5:R-:W-:Y:S01]  /*0e20*/  FMUL.FTZ R3, R18, R18 ;  /* 0x0000001212037220 */ /* 0x020fe20000410000 */
[----:B------:R-:W-:Y:S01]  /*0e30*/  MOV R12, R4 ;  /* 0x00000004000c7202 */ /* 0x000fe20000000f00 */
[----:B------:R-:W-:Y:S01]  /*0e40*/  IMAD.WIDE R14, R13, R10, c[0x0][0x170] ;  /* 0x00005c000d0e7625 */ /* 0x000fe200078e020a */
[----:B------:R-:W-:-:S03]  /*0e50*/  IADD3 R7, R16, 0x1, RZ ;  /* 0x0000000110077810 */ /* 0x000fc60007ffe0ff */
[----:B------:R-:W-:Y:S01]  /*0e60*/  FMUL.FTZ R6, R6, R3 ;  /* 0x0000000306067220 */ /* 0x000fe20000410000 */
[----:B------:R1:W5:Y:S01]  /*0e70*/  LDG.E.CONSTANT R2, [R14.64] ;  /* 0x000000080e027981 */ /* 0x000362000c1e9900 */
[----:B------:R-:W-:Y:S01]  /*0e80*/  FMUL.FTZ R3, R18, R17 ;  /* 0x0000001112037220 */ /* 0x000fe20000410000 */
[----:B------:R-:W-:Y:S01]  /*0e90*/  LOP3.LUT R7, R7, 0x1, RZ, 0xc0, !PT ;  /* 0x0000000107077812 */ /* 0x000fe200078ec0ff */
[C---:B0-----:R-:W-:Y:S02]  /*0ea0*/  FMUL.FTZ R4, R11.reuse, R6 ;  /* 0x000000060b047220 */ /* 0x041fe40000410000 */
[----:B------:R-:W-:Y:S02]  /*0eb0*/  FMUL.FTZ R5, R11, R5 ;  /* 0x000000050b057220 */ /* 0x000fe40000410000 */
[----:B------:R-:W-:Y:S02]  /*0ec0*/  IMAD R6, R0, c[0x0][0x1b4], RZ ;  /* 0x00006d0000067a24 */ /* 0x000fe400078e02ff */
[----:B-1----:R-:W-:Y:S01]  /*0ed0*/  IMAD R15, R12, c[0x0][0x1b4], R13 ;  /* 0x00006d000c0f7a24 */ /* 0x002fe200078e020d */
[----:B------:R-:W-:Y:S05]  /*0ee0*/  @!P0 BRA `(.L_x_26390) ;  /* 0x000008c000008947 */ /* 0x000fea0003800000 */
[----:B------:R-:W-:Y:S01]  /*0ef0*/  IMAD.MOV.U32 R14, RZ, RZ, c[0x0][0x10] ;  /* 0x00000400ff0e7624 */ /* 0x000fe200078e00ff */
[----:B------:R-:W-:Y:S01]  /*0f00*/  IADD3 R25, R9, c[0x0][0x10], RZ ;  /* 0x0000040009197a10 */ /* 0x000fe20007ffe0ff */
[----:B------:R-:W-:Y:S01]  /*0f10*/  IMAD R11, R10, c[0x0][0x10], R9 ;  /* 0x000004000a0b7a24 */ /* 0x000fe200078e0209 */
[----:B------:R-:W-:Y:S01]  /*0f20*/  IADD3 R16, -R16, -0x1, R7 ;  /* 0xffffffff10107810 */ /* 0x000fe20007ffe107 */
[----:B------:R-:W-:-:S02]  /*0f30*/  IMAD R17, R14, 0x7, R9 ;  /* 0x000000070e117824 */ /* 0x000fc400078e0209 */
[C-C-:B------:R-:W-:Y:S02]  /*0f40*/  IMAD R19, R14.reuse, 0x6, R9.reuse ;  /* 0x000000060e137824 */ /* 0x140fe400078e0209 */
[C-C-:B------:R-:W-:Y:S02]  /*0f50*/  IMAD R21, R14.reuse, 0x5, R9.reuse ;  /* 0x000000050e157824 */ /* 0x140fe400078e0209 */
[C-C-:B------:R-:W-:Y:S02]  /*0f60*/  IMAD R23, R14.reuse, 0x3, R9.reuse ;  /* 0x000000030e177824 */ /* 0x140fe400078e0209 */
[----:B------:R-:W-:Y:S02]  /*0f70*/  IMAD R9, R14, 0x2, R9 ;  /* 0x000000020e097824 */ /* 0x000fe400078e0209 */
        /* <DEDUP_REMOVED lines=8> */
[--C-:B------:R-:W-:Y:S02]  /*1000*/  IMAD R17, R14, c[0x0][0x1b4], R13.reuse ;  /* 0x00006d000e117a24 */ /* 0x100fe400078e020d */
[--C-:B------:R-:W-:Y:S02]  /*1010*/  IMAD R9, R26, c[0x0][0x1b4], R13.reuse ;  /* 0x00006d001a097a24 */ /* 0x100fe400078e020d */
[--C-:B------:R-:W-:Y:S02]  /*1020*/  IMAD R29, R18, c[0x0][0x1b4], R13.reuse ;  /* 0x00006d00121d7a24 */ /* 0x100fe400078e020d */
[--C-:B------:R-:W-:Y:S02]  /*1030*/  IMAD R14, R20, c[0x0][0x1b4], R13.reuse ;  /* 0x00006d00140e7a24 */ /* 0x100fe400078e020d */
[--C-:B------:R-:W-:Y:S02]  /*1040*/  IMAD R10, R22, c[0x0][0x1b4], R13.reuse ;  /* 0x00006d00160a7a24 */ /* 0x100fe400078e020d */
[----:B------:R-:W-:-:S02]  /*1050*/  IMAD R13, R24, c[0x0][0x1b4], R13 ;  /* 0x00006d00180d7a24 */ /* 0x000fc400078e020d */
.L_x_26391:
[C---:B------:R-:W-:Y:S02]  /*1060*/  IADD3 R11, R12.reuse, R0, RZ ;  /* 0x000000000c0b7210 */ /* 0x040fe40007ffe0ff */
[----:B------:R-:W-:-:S02]  /*1070*/  ISETP.GE.AND P2, PT, R12, c[0x0][0x1b0], PT ;  /* 0x00006c000c007a0c */ /* 0x000fc40003f46270 */
[----:B------:R-:W-:-:S11]  /*1080*/  ISETP.GE.AND P3, PT, R11, c[0x0][0x1b0], PT ;  /* 0x00006c000b007a0c */ /* 0x000fd60003f66270 */
[----:B------:R-:W-:Y:S02]  /*1090*/  @!P2 IMAD.MOV.U32 R28, RZ, RZ, 0x4 ;  /* 0x00000004ff1ca424 */ /* 0x000fe400078e00ff */
[----:B------:R-:W-:Y:S02]  /*10a0*/  @!P3 IMAD.MOV.U32 R26, RZ, RZ, 0x4 ;  /* 0x00000004ff1ab424 */ /* 0x000fe400078e00ff */
[----:B------:R-:W-:-:S04]  /*10b0*/  @!P2 IMAD.WIDE R24, R15, R28, c[0x0][0x160] ;  /* 0x000058000f18a625 */ /* 0x000fc800078e021c */
[----:B------:R-:W-:Y:S02]  /*10c0*/  @!P2 IMAD.WIDE R22, R15, R28, c[0x0][0x168] ;  /* 0x00005a000f16a625 */ /* 0x000fe400078e021c */
[----:B------:R-:W2:Y:S02]  /*10d0*/  @!P2 LDG.E.CONSTANT R24, [R24.64] ;  /* 0x000000081818a981 */ /* 0x000ea4000c1e9900 */
[CC--:B------:R-:W-:Y:S02]  /*10e0*/  @!P3 IMAD.WIDE R20, R9.reuse, R26.reuse, c[0x0][0x160] ;  /* 0x000058000914b625 */ /* 0x0c0fe400078e021a */
[----:B------:R-:W3:Y:S02]  /*10f0*/  @!P2 LDG.E.CONSTANT R23, [R22.64] ;  /* 0x000000081617a981 */ /* 0x000ee4000c1e9900 */
[----:B------:R-:W-:Y:S02]  /*1100*/  @!P3 IMAD.WIDE R18, R9, R26, c[0x0][0x168] ;  /* 0x00005a000912b625 */ /* 0x000fe400078e021a */
[----:B------:R-:W4:Y:S04]  /*1110*/  @!P3 LDG.E.CONSTANT R20, [R20.64] ;  /* 0x000000081414b981 */ /* 0x000f28000c1e9900 */
[----:B------:R-:W4:Y:S01]  /*1120*/  @!P3 LDG.E.CONSTANT R19, [R18.64] ;  /* 0x000000081213b981 */ /* 0x000f22000c1e9900 */
[----:B------:R-:W-:-:S04]  /*1130*/  IADD3 R11, R11, R0, RZ ;  /* 0x000000000b0b7210 */ /* 0x000fc80007ffe0ff */
[C---:B------:R-:W-:Y:S01]  /*1140*/  ISETP.GE.AND P0, PT, R11.reuse, c[0x0][0x1b0], PT ;  /* 0x00006c000b007a0c */ /* 0x040fe20003f06270 */
[----:B------:R-:W-:-:S05]  /*1150*/  IMAD.IADD R11, R11, 0x1, R0 ;  /* 0x000000010b0b7824 */ /* 0x000fca00078e0200 */
[----:B------:R-:W-:Y:S01]  /*1160*/  ISETP.GE.AND P1, PT, R11, c[0x0][0x1b0], PT ;  /* 0x00006c000b007a0c */ /* 0x000fe20003f26270 */
[C---:B--2---:R-:W-:Y:S02]  /*1170*/  @!P2 FADD.FTZ R27, -R5.reuse, R24 ;  /* 0x00000018051ba221 */ /* 0x044fe40000010100 */
[----:B---3-5:R-:W-:Y:S02]  /*1180*/  @!P2 FADD.FTZ R23, -R2, R23 ;  /* 0x000000170217a221 */ /* 0x028fe40000010100 */
[----:B----4-:R-:W-:Y:S02]  /*1190*/  @!P3 FADD.FTZ R25, -R5, R20 ;  /* 0x000000140519b221 */ /* 0x010fe40000010100 */
[----:B------:R-:W-:Y:S02]  /*11a0*/  @!P2 FFMA.FTZ R22, -R4, R23, R27 ;  /* 0x000000170416a223 */ /* 0x000fe4000001011b */
[----:B------:R-:W-:Y:S02]  /*11b0*/  @!P3 FADD.FTZ R24, -R2, R19 ;  /* 0x000000130218b221 */ /* 0x000fe40000010100 */
[----:B------:R-:W-:-:S04]  /*11c0*/  @!P2 IMAD.WIDE R20, R15, R28, c[0x0][0x1a0] ;  /* 0x000068000f14a625 */ /* 0x000fc800078e021c */
[----:B------:R-:W-:Y:S02]  /*11d0*/  @!P3 FFMA.FTZ R23, -R4, R24, R25 ;  /* 0x000000180417b223 */ /* 0x000fe40000010119 */
[C---:B------:R-:W-:Y:S02]  /*11e0*/  @!P2 FMUL.FTZ R25, R3.reuse, R22 ;  /* 0x000000160319a220 */ /* 0x040fe40000410000 */
[----:B------:R-:W-:Y:S02]  /*11f0*/  @!P3 FMUL.FTZ R22, R3, R23 ;  /* 0x000000170316b220 */ /* 0x000fe40000410000 */
[----:B------:R-:W-:Y:S01]  /*1200*/  @!P3 IMAD.WIDE R18, R9, R26, c[0x0][0x1a0] ;  /* 0x000068000912b625 */ /* 0x000fe200078e021a */
[----:B------:R0:W-:Y:S03]  /*1210*/  @!P2 STG.E [R20.64], R25 ;  /* 0x000000191400a986 */ /* 0x0001e6000c101908 */
[----:B------:R-:W-:Y:S01]  /*1220*/  @!P0 IMAD.MOV.U32 R24, RZ, RZ, 0x4 ;  /* 0x00000004ff188424 */ /* 0x000fe200078e00ff */
[----:B------:R1:W-:Y:S03]  /*1230*/  @!P3 STG.E [R18.64], R22 ;  /* 0x000000161200b986 */ /* 0x0003e6000c101908 */
[----:B------:R-:W-:Y:S01]  /*1240*/  @!P0 IMAD.WIDE R26, R13, R24, c[0x0][0x160] ;  /* 0x000058000d1a8625 */ /* 0x000fe200078e0218 */
[----:B0-----:R-:W-:-:S05]  /*1250*/  @!P1 MOV R25, 0x4 ;  /* 0x0000000400199802 */ /* 0x001fca0000000f00 */
[----:B------:R-:W2:Y:S01]  /*1260*/  @!P0 LDG.E.CONSTANT R26, [R26.64] ;  /* 0x000000081a1a8981 */ /* 0x000ea2000c1e9900 */
[----:B-1----:R-:W-:-:S04]  /*1270*/  @!P0 IMAD.WIDE R22, R13, R24, c[0x0][0x168] ;  /* 0x00005a000d168625 */ /* 0x002fc800078e0218 */
[CC--:B------:R-:W-:Y:S02]  /*1280*/  @!P1 IMAD.WIDE R18, R10.reuse, R25.reuse, c[0x0][0x168] ;  /* 0x00005a000a129625 */ /* 0x0c0fe400078e0219 */
[----:B------:R-:W3:Y:S02]  /*1290*/  @!P0 LDG.E.CONSTANT R23, [R22.64] ;  /* 0x0000000816178981 */ /* 0x000ee4000c1e9900 */
[----:B------:R-:W-:Y:S02]  /*12a0*/  @!P1 IMAD.WIDE R20, R10, R25, c[0x0][0x160] ;  /* 0x000058000a149625 */ /* 0x000fe400078e0219 */
[----:B------:R2:W4:Y:S04]  /*12b0*/  @!P1 LDG.E.CONSTANT R18, [R18.64] ;  /* 0x0000000812129981 */ /* 0x000528000c1e9900 */
[----:B------:R0:W4:Y:S01]  /*12c0*/  @!P1 LDG.E.CONSTANT R28, [R20.64] ;  /* 0x00000008141c9981 */ /* 0x000122000c1e9900 */
[----:B------:R-:W-:-:S05]  /*12d0*/  IMAD.IADD R11, R11, 0x1, R0 ;  /* 0x000000010b0b7824 */ /* 0x000fca00078e0200 */
[C---:B------:R-:W-:Y:S01]  /*12e0*/  ISETP.GE.AND P3, PT, R11.reuse, c[0x0][0x1b0], PT ;  /* 0x00006c000b007a0c */ /* 0x040fe20003f66270 */
[----:B------:R-:W-:-:S05]  /*12f0*/  IMAD.IADD R11, R11, 0x1, R0 ;  /* 0x000000010b0b7824 */ /* 0x000fca00078e0200 */
[----:B------:R-:W-:Y:S01]  /*1300*/  ISETP.GE.AND P2, PT, R11, c[0x0][0x1b0], PT ;  /* 0x00006c000b007a0c */ /* 0x000fe20003f46270 */
[----:B0-----:R-:W-:-:S06]  /*1310*/  @!P0 IMAD.WIDE R20, R13, R24, c[0x0][0x1a0] ;  /* 0x000068000d148625 */ /* 0x001fcc00078e0218 */
[----:B------:R-:W-:Y:S01]  /*1320*/  @!P3 MOV R24, 0x4 ;  /* 0x000000040018b802 */ /* 0x000fe20000000f00 */
[C---:B--2---:R-:W-:Y:S02]  /*1330*/  @!P0 FADD.FTZ R19, -R5.reuse, R26 ;  /* 0x0000001a05138221 */ /* 0x044fe40000010100 */
[C---:B---3--:R-:W-:Y:S02]  /*1340*/  @!P0 FADD.FTZ R23, -R2.reuse, R23 ;  /* 0x0000001702178221 */ /* 0x048fe40000010100 */
[----:B----4-:R-:W-:Y:S02]  /*1350*/  @!P1 FADD.FTZ R26, -R2, R18 ;  /* 0x00000012021a9221 */ /* 0x010fe40000010100 */
[----:B------:R-:W-:Y:S02]  /*1360*/  @!P1 FADD.FTZ R27, -R5, R28 ;  /* 0x0000001c051b9221 */ /* 0x000fe40000010100 */
[C---:B------:R-:W-:Y:S02]  /*1370*/  @!P0 FFMA.FTZ R22, -R4.reuse, R23, R19 ;  /* 0x0000001704168223 */ /* 0x040fe40000010113 */
[----:B------:R-:W-:-:S02]  /*1380*/  @!P1 FFMA.FTZ R26, -R4, R26, R27 ;  /* 0x0000001a041a9223 */ /* 0x000fc4000001011b */
[C---:B------:R-:W-:Y:S02]  /*1390*/  @!P0 FMUL.FTZ R27, R3.reuse, R22 ;  /* 0x00000016031b8220 */ /* 0x040fe40000410000 */
[----:B------:R-:W-:Y:S02]  /*13a0*/  @!P1 FMUL.FTZ R22, R3, R26 ;  /* 0x0000001a03169220 */ /* 0x000fe40000410000 */
[----:B------:R-:W-:Y:S01]  /*13b0*/  @!P1 IMAD.WIDE R18, R10, R25, c[0x0][0x1a0] ;  /* 0x000068000a129625 */ /* 0x000fe200078e0219 */
[----:B------:R0:W-:Y:S03]  /*13c0*/  @!P0 STG.E [R20.64], R27 ;  /* 0x0000001b14008986 */ /* 0x0001e6000c101908 */
[----:B------:R-:W-:Y:S01]  /*13d0*/  @!P2 IMAD.MOV.U32 R25, RZ, RZ, 0x4 ;  /* 0x00000004ff19a424 */ /* 0x000fe200078e00ff */
[----:B------:R1:W-:Y:S01]  /*13e0*/  @!P1 STG.E [R18.64], R22 ;  /* 0x0000001612009986 */ /* 0x0003e2000c101908 */
[----:B0-----:R-:W-:-:S04]  /*13f0*/  @!P3 IMAD.WIDE R26, R8, R24, c[0x0][0x160] ;  /* 0x00005800081ab625 */ /* 0x001fc800078e0218 */
[----:B-1----:R-:W-:Y:S02]  /*1400*/  @!P3 IMAD.WIDE R22, R8, R24, c[0x0][0x168] ;  /* 0x00005a000816b625 */ /* 0x002fe400078e0218 */
[----:B------:R-:W2:Y:S02]  /*1410*/  @!P3 LDG.E.CONSTANT R26, [R26.64] ;  /* 0x000000081a1ab981 */ /* 0x000ea4000c1e9900 */
[CC--:B------:R-:W-:Y:S02]  /*1420*/  @!P2 IMAD.WIDE R18, R14.reuse, R25.reuse, c[0x0][0x168] ;  /* 0x00005a000e12a625 */ /* 0x0c0fe400078e0219 */
[----:B------:R-:W3:Y:S02]  /*1430*/  @!P3 LDG.E.CONSTANT R23, [R22.64] ;  /* 0x000000081617b981 */ /* 0x000ee4000c1e9900 */
[----:B------:R-:W-:Y:S02]  /*1440*/  @!P2 IMAD.WIDE R20, R14, R25, c[0x0][0x160] ;  /* 0x000058000e14a625 */ /* 0x000fe400078e0219 */
[----:B------:R2:W4:Y:S04]  /*1450*/  @!P2 LDG.E.CONSTANT R18, [R18.64] ;  /* 0x000000081212a981 */ /* 0x000528000c1e9900 */
[----:B------:R0:W4:Y:S01]  /*1460*/  @!P2 LDG.E.CONSTANT R28, [R20.64] ;  /* 0x00000008141ca981 */ /* 0x000122000c1e9900 */
[----:B------:R-:W-:-:S04]  /*1470*/  IADD3 R11, R11, R0, RZ ;  /* 0x000000000b0b7210 */ /* 0x000fc80007ffe0ff */
[C---:B------:R-:W-:Y:S01]  /*1480*/  ISETP.GE.AND P0, PT, R11.reuse, c[0x0][0x1b0], PT ;  /* 0x00006c000b007a0c */ /* 0x040fe20003f06270 */
[----:B------:R-:W-:-:S05]  /*1490*/  IMAD.IADD R11, R11, 0x1, R0 ;  /* 0x000000010b0b7824 */ /* 0x000fca00078e0200 */
[----:B------:R-:W-:Y:S01]  /*14a0*/  ISETP.GE.AND P1, PT, R11, c[0x0][0x1b0], PT ;  /* 0x00006c000b007a0c */ /* 0x000fe20003f26270 */
[----:B0-----:R-:W-:-:S04]  /*14b0*/  @!P2 IMAD.WIDE R20, R14, R25, c[0x0][0x1a0] ;  /* 0x000068000e14a625 */ /* 0x001fc800078e0219 */
[C---:B--2---:R-:W-:Y:S02]  /*14c0*/  @!P3 FADD.FTZ R19, -R5.reuse, R26 ;  /* 0x0000001a0513b221 */ /* 0x044fe40000010100 */
[C---:B---3--:R-:W-:Y:S02]  /*14d0*/  @!P3 FADD.FTZ R23, -R2.reuse, R23 ;  /* 0x000000170217b221 */ /* 0x048fe40000010100 */
[----:B----4-:R-:W-:Y:S02]  /*14e0*/  @!P2 FADD.FTZ R26, -R2, R18 ;  /* 0x00000012021aa221 */ /* 0x010fe40000010100 */
[----:B------:R-:W-:Y:S02]  /*14f0*/  @!P2 FADD.FTZ R27, -R5, R28 ;  /* 0x0000001c051ba221 */ /* 0x000fe40000010100 */
[C---:B------:R-:W-:Y:S02]  /*1500*/  @!P3 FFMA.FTZ R22, -R4.reuse, R23, R19 ;  /* 0x000000170416b223 */ /* 0x040fe40000010113 */
[----:B------:R-:W-:-:S02]  /*1510*/  @!P2 FFMA.FTZ R26, -R4, R26, R27 ;  /* 0x0000001a041aa223 */ /* 0x000fc4000001011b */
[----:B------:R-:W-:-:S04]  /*1520*/  @!P3 IMAD.WIDE R18, R8, R24, c[0x0][0x1a0] ;  /* 0x000068000812b625 */ /* 0x000fc800078e0218 */
[C---:B------:R-:W-:Y:S02]  /*1530*/  @!P3 FMUL.FTZ R23, R3.reuse, R22 ;  /* 0x000000160317b220 */ /* 0x040fe40000410000 */
[----:B------:R-:W-:Y:S01]  /*1540*/  @!P2 FMUL.FTZ R27, R3, R26 ;  /* 0x0000001a031ba220 */ /* 0x000fe20000410000 */
[----:B------:R-:W-:Y:S02]  /*1550*/  @!P0 MOV R28, 0x4 ;  /* 0x00000004001c8802 */ /* 0x000fe40000000f00 */
[----:B------:R0:W-:Y:S04]  /*1560*/  @!P3 STG.E [R18.64], R23 ;  /* 0x000000171200b986 */ /* 0x0001e8000c101908 */
[----:B------:R1:W-:Y:S01]  /*1570*/  @!P2 STG.E [R20.64], R27 ;  /* 0x0000001b1400a986 */ /* 0x0003e2000c101908 */
[----:B0-----:R-:W-:-:S04]  /*1580*/  @!P0 IMAD.WIDE R18, R29, R28, c[0x0][0x160] ;  /* 0x000058001d128625 */ /* 0x001fc800078e021c */
[----:B-1----:R-:W-:Y:S02]  /*1590*/  @!P1 IMAD.MOV.U32 R20, RZ, RZ, 0x4 ;  /* 0x00000004ff149424 */ /* 0x002fe400078e00ff */
[----:B------:R-:W-:Y:S01]  /*15a0*/  @!P0 IMAD.WIDE R22, R29, R28, c[0x0][0x168] ;  /* 0x00005a001d168625 */ /* 0x000fe200078e021c */
[----:B------:R-:W2:Y:S03]  /*15b0*/  @!P0 LDG.E.CONSTANT R18, [R18.64] ;  /* 0x0000000812128981 */ /* 0x000ea6000c1e9900 */
[CC--:B------:R-:W-:Y:S02]  /*15c0*/  @!P1 IMAD.WIDE R24, R17.reuse, R20.reuse, c[0x0][0x160] ;  /* 0x0000580011189625 */ /* 0x0c0fe400078e0214 */
[----:B------:R-:W3:Y:S02]  /*15d0*/  @!P0 LDG.E.CONSTANT R22, [R22.64] ;  /* 0x0000000816168981 */ /* 0x000ee4000c1e9900 */
[----:B------:R-:W-:-:S02]  /*15e0*/  @!P1 IMAD.WIDE R26, R17, R20, c[0x0][0x168] ;  /* 0x00005a00111a9625 */ /* 0x000fc400078e0214 */
[----:B------:R-:W4:Y:S04]  /*15f0*/  @!P1 LDG.E.CONSTANT R24, [R24.64] ;  /* 0x0000000818189981 */ /* 0x000f28000c1e9900 */
[----:B------:R-:W4:Y:S01]  /*1600*/  @!P1 LDG.E.CONSTANT R26, [R26.64] ;  /* 0x000000081a1a9981 */ /* 0x000f22000c1e9900 */
[----:B------:R-:W-:Y:S01]  /*1610*/  IADD3 R16, R16, 0x2, RZ ;  /* 0x0000000210107810 */ /* 0x000fe20007ffe0ff */
[C---:B------:R-:W-:Y:S01]  /*1620*/  IMAD R15, R6.reuse, 0x8, R15 ;  /* 0x00000008060f7824 */ /* 0x040fe200078e020f */
[C---:B------:R-:W-:Y:S01]  /*1630*/  LEA R9, R6.reuse, R9, 0x3 ;  /* 0x0000000906097211 */ /* 0x040fe200078e18ff */
[C---:B------:R-:W-:Y:S01]  /*1640*/  IMAD R13, R6.reuse, 0x8, R13 ;  /* 0x00000008060d7824 */ /* 0x040fe200078e020d */
[C---:B------:R-:W-:Y:S01]  /*1650*/  LEA R10, R6.reuse, R10, 0x3 ;  /* 0x0000000a060a7211 */ /* 0x040fe200078e18ff */
[----:B------:R-:W-:-:S02]  /*1660*/  IMAD R8, R6, 0x8, R8 ;  /* 0x0000000806087824 */ /* 0x000fc400078e0208 */
[----:B------:R-:W-:Y:S02]  /*1670*/  IMAD R14, R6, 0x8, R14 ;  /* 0x00000008060e7824 */ /* 0x000fe400078e020e */
[C---:B--2---:R-:W-:Y:S02]  /*1680*/  @!P0 FADD.FTZ R19, -R5.reuse, R18 ;  /* 0x0000001205138221 */ /* 0x044fe40000010100 */
[C---:B---3--:R-:W-:Y:S02]  /*1690*/  @!P0 FADD.FTZ R22, -R2.reuse, R22 ;  /* 0x0000001602168221 */ /* 0x048fe40000010100 */
[----:B----4-:R-:W-:Y:S02]  /*16a0*/  @!P1 FADD.FTZ R21, -R5, R24 ;  /* 0x0000001805159221 */ /* 0x010fe40000010100 */
[----:B------:R-:W-:Y:S02]  /*16b0*/  @!P1 FADD.FTZ R26, -R2, R26 ;  /* 0x0000001a021a9221 */ /* 0x000fe40000010100 */
[----:B------:R-:W-:-:S02]  /*16c0*/  @!P0 FFMA.FTZ R22, -R4, R22, R19 ;  /* 0x0000001604168223 */ /* 0x000fc40000010113 */
[----:B------:R-:W-:Y:S02]  /*16d0*/  @!P1 FFMA.FTZ R26, -R4, R26, R21 ;  /* 0x0000001a041a9223 */ /* 0x000fe40000010115 */
[----:B------:R-:W-:-:S04]  /*16e0*/  @!P0 IMAD.WIDE R18, R29, R28, c[0x0][0x1a0] ;  /* 0x000068001d128625 */ /* 0x000fc800078e021c */
[----:B------:R-:W-:Y:S02]  /*16f0*/  @!P0 FMUL.FTZ R23, R3, R22 ;  /* 0x0000001603178220 */ /* 0x000fe40000410000 */
[----:B------:R-:W-:-:S04]  /*1700*/  @!P1 IMAD.WIDE R20, R17, R20, c[0x0][0x1a0] ;  /* 0x0000680011149625 */ /* 0x000fc800078e0214 */
[----:B------:R-:W-:Y:S01]  /*1710*/  @!P1 FMUL.FTZ R25, R3, R26 ;  /* 0x0000001a03199220 */ /* 0x000fe20000410000 */
[----:B------:R0:W-:Y:S04]  /*1720*/  @!P0 STG.E [R18.64], R23 ;  /* 0x0000001712008986 */ /* 0x0001e8000c101908 */
[----:B------:R0:W-:Y:S01]  /*1730*/  @!P1 STG.E [R20.64], R25 ;  /* 0x0000001914009986 */ /* 0x0001e2000c101908 */
[----:B------:R-:W-:Y:S01]  /*1740*/  ISETP.NE.AND P0, PT, R16, RZ, PT ;  /* 0x000000ff1000720c */ /* 0x000fe20003f05270 */
[----:B------:R-:W-:Y:S01]  /*1750*/  IMAD R17, R6, 0x8, R17 ;  /* 0x0000000806117824 */ /* 0x000fe200078e0211 */
[----:B------:R-:W-:Y:S02]  /*1760*/  LEA R22, R0, R12, 0x3 ;  /* 0x0000000c00167211 */ /* 0x000fe400078e18ff */
[----:B------:R-:W-:-:S02]  /*1770*/  IADD3 R12, R11, R0, RZ ;  /* 0x000000000b0c7210 */ /* 0x000fc40007ffe0ff */
[----:B------:R-:W-:-:S07]  /*1780*/  LEA R29, R6, R29, 0x3 ;  /* 0x0000001d061d7211 */ /* 0x000fce00078e18ff */
[----:B0-----:R-:W-:Y:S05]  /*1790*/  @P0 BRA `(.L_x_26391) ;  /* 0xfffff8c000000947 */ /* 0x001fea000383ffff */
[----:B------:R-:W-:Y:S02]  /*17a0*/  MOV R12, R22 ;  /* 0x00000016000c7202 */ /* 0x000fe40000000f00 */
.L_x_26390:
[----:B------:R-:W-:-:S13]  /*17b0*/  ISETP.NE.AND P0, PT, R7, RZ, PT ;  /* 0x000000ff0700720c */ /* 0x000fda0003f05270 */
[----:B------:R-:W-:Y:S05]  /*17c0*/  @!P0 EXIT ;  /* 0x000000000000894d */ /* 0x000fea0003800000 */
[C---:B------:R-:W-:Y:S01]  /*17d0*/  IMAD.IADD R7, R12.reuse, 0x1, R0 ;  /* 0x000000010c077824 */ /* 0x040fe200078e0200 */
[----:B------:R-:W-:Y:S02]  /*17e0*/  ISETP.GE.AND P0, PT, R12, c[0x0][0x1b0], PT ;  /* 0x00006c000c007a0c */ /* 0x000fe40003f06270 */
[----:B------:R-:W-:Y:S02]  /*17f0*/  IADD3 R21, R15, R6, RZ ;  /* 0x000000060f157210 */ /* 0x000fe40007ffe0ff */
[C---:B------:R-:W-:Y:S02]  /*1800*/  IADD3 R23, R7.reuse, R0, RZ ;  /* 0x0000000007177210 */ /* 0x040fe40007ffe0ff */
[----:B------:R-:W-:Y:S02]  /*1810*/  ISETP.GE.AND P1, PT, R7, c[0x0][0x1b0], PT ;  /* 0x00006c0007007a0c */ /* 0x000fe40003f26270 */
[----:B------:R-:W-:Y:S02]  /*1820*/  ISETP.GE.AND P2, PT, R23, c[0x0][0x1b0], PT ;  /* 0x00006c0017007a0c */ /* 0x000fe40003f46270 */
[----:B------:R-:W-:-:S03]  /*1830*/  IADD3 R7, R21, R6, RZ ;  /* 0x0000000615077210 */ /* 0x000fc60007ffe0ff */
[----:B------:R-:W-:-:S04]  /*1840*/  @!P0 IMAD.MOV.U32 R22, RZ, RZ, 0x4 ;  /* 0x00000004ff168424 */ /* 0x000fc800078e00ff */
[----:B------:R-:W-:-:S04]  /*1850*/  @!P0 IMAD.WIDE R24, R15, R22, c[0x0][0x160] ;  /* 0x000058000f188625 */ /* 0x000fc800078e0216 */
[----:B------:R-:W-:Y:S02]  /*1860*/  @!P1 IMAD.MOV.U32 R20, RZ, RZ, 0x4 ;  /* 0x00000004ff149424 */ /* 0x000fe400078e00ff */
[----:B------:R-:W-:Y:S01]  /*1870*/  @!P2 IMAD.MOV.U32 R14, RZ, RZ, 0x4 ;  /* 0x00000004ff0ea424 */ /* 0x000fe200078e00ff */
[----:B------:R-:W2:Y:S01]  /*1880*/  @!P0 LDG.E.CONSTANT R24, [R24.64] ;  /* 0x0000000818188981 */ /* 0x000ea2000c1e9900 */
[----:B------:R-:W-:-:S04]  /*1890*/  @!P0 IMAD.WIDE R8, R15, R22, c[0x0][0x168] ;  /* 0x00005a000f088625 */ /* 0x000fc800078e0216 */
[CC--:B------:R-:W-:Y:S02]  /*18a0*/  @!P1 IMAD.WIDE R10, R21.reuse, R20.reuse, c[0x0][0x160] ;  /* 0x00005800150a9625 */ /* 0x0c0fe400078e0214 */
[----:B------:R-:W3:Y:S02]  /*18b0*/  @!P0 LDG.E.CONSTANT R9, [R8.64] ;  /* 0x0000000808098981 */ /* 0x000ee4000c1e9900 */
[----:B------:R-:W-:Y:S02]  /*18c0*/  @!P1 IMAD.WIDE R12, R21, R20, c[0x0][0x168] ;  /* 0x00005a00150c9625 */ /* 0x000fe400078e0214 */
[----:B------:R-:W4:Y:S02]  /*18d0*/  @!P1 LDG.E.CONSTANT R10, [R10.64] ;  /* 0x000000080a0a9981 */ /* 0x000f24000c1e9900 */
[CC--:B------:R-:W-:Y:S02]  /*18e0*/  @!P2 IMAD.WIDE R16, R7.reuse, R14.reuse, c[0x0][0x160] ;  /* 0x000058000710a625 */ /* 0x0c0fe400078e020e */
[----:B------:R-:W4:Y:S02]  /*18f0*/  @!P1 LDG.E.CONSTANT R13, [R12.64] ;  /* 0x000000080c0d9981 */ /* 0x000f24000c1e9900 */
[----:B------:R-:W-:-:S02]  /*1900*/  @!P2 IMAD.WIDE R18, R7, R14, c[0x0][0x168] ;  /* 0x00005a000712a625 */ /* 0x000fc400078e020e */
[----:B------:R-:W4:Y:S04]  /*1910*/  @!P2 LDG.E.CONSTANT R16, [R16.64] ;  /* 0x000000081010a981 */ /* 0x000f28000c1e9900 */
[----:B------:R-:W4:Y:S01]  /*1920*/  @!P2 LDG.E.CONSTANT R19, [R18.64] ;  /* 0x000000081213a981 */ /* 0x000f22000c1e9900 */
[----:B------:R-:W-:-:S04]  /*1930*/  IADD3 R26, R23, R0, RZ ;  /* 0x00000000171a7210 */ /* 0x000fc80007ffe0ff */
[----:B------:R-:W-:Y:S01]  /*1940*/  ISETP.GE.AND P3, PT, R26, c[0x0][0x1b0], PT ;  /* 0x00006c001a007a0c */ /* 0x000fe20003f66270 */
[----:B------:R-:W-:-:S04]  /*1950*/  @!P1 IMAD.WIDE R20, R21, R20, c[0x0][0x1a0] ;  /* 0x0000680015149625 */ /* 0x000fc800078e0214 */
[C---:B--2---:R-:W-:Y:S02]  /*1960*/  @!P0 FADD.FTZ R23, -R5.reuse, R24 ;  /* 0x0000001805178221 */ /* 0x044fe40000010100 */
[C---:B---3-5:R-:W-:Y:S02]  /*1970*/  @!P0 FADD.FTZ R0, -R2.reuse, R9 ;  /* 0x0000000902008221 */ /* 0x068fe40000010100 */
[C---:B----4-:R-:W-:Y:S02]  /*1980*/  @!P1 FADD.FTZ R25, -R5.reuse, R10 ;  /* 0x0000000a05199221 */ /* 0x050fe40000010100 */
[----:B------:R-:W-:Y:S02]  /*1990*/  @!P1 FADD.FTZ R24, -R2, R13 ;  /* 0x0000000d02189221 */ /* 0x000fe40000010100 */
[----:B------:R-:W-:Y:S02]  /*19a0*/  @!P0 FFMA.FTZ R0, -R4, R0, R23 ;  /* 0x0000000004008223 */ /* 0x000fe40000010117 */
[----:B------:R-:W-:-:S02]  /*19b0*/  @!P2 FADD.FTZ R27, -R5, R16 ;  /* 0x00000010051ba221 */ /* 0x000fc40000010100 */
[----:B------:R-:W-:Y:S02]  /*19c0*/  @!P2 FADD.FTZ R8, -R2, R19 ;  /* 0x000000130208a221 */ /* 0x000fe40000010100 */
[C---:B------:R-:W-:Y:S02]  /*19d0*/  @!P1 FFMA.FTZ R24, -R4.reuse, R24, R25 ;  /* 0x0000001804189223 */ /* 0x040fe40000010119 */
[----:B------:R-:W-:Y:S02]  /*19e0*/  @!P2 FFMA.FTZ R8, -R4, R8, R27 ;  /* 0x000000080408a223 */ /* 0x000fe4000001011b */
[----:B------:R-:W-:-:S04]  /*19f0*/  @!P0 IMAD.WIDE R22, R15, R22, c[0x0][0x1a0] ;  /* 0x000068000f168625 */ /* 0x000fc800078e0216 */
[C---:B------:R-:W-:Y:S02]  /*1a00*/  @!P0 FMUL.FTZ R9, R3.reuse, R0 ;  /* 0x0000000003098220 */ /* 0x040fe40000410000 */
[----:B------:R-:W-:Y:S02]  /*1a10*/  @!P1 FMUL.FTZ R11, R3, R24 ;  /* 0x00000018030b9220 */ /* 0x000fe40000410000 */
[----:B------:R-:W-:Y:S01]  /*1a20*/  @!P2 IMAD.WIDE R14, R7, R14, c[0x0][0x1a0] ;  /* 0x00006800070ea625 */ /* 0x000fe200078e020e */
[----:B------:R0:W-:Y:S03]  /*1a30*/  @!P0 STG.E [R22.64], R9 ;  /* 0x0000000916008986 */ /* 0x0001e6000c101908 */
[----:B------:R-:W-:Y:S01]  /*1a40*/  @!P2 FMUL.FTZ R13, R3, R8 ;  /* 0x00000008030da220 */ /* 0x000fe20000410000 */
[----:B------:R0:W-:Y:S01]  /*1a50*/  @!P1 STG.E [R20.64], R11 ;  /* 0x0000000b14009986 */ /* 0x0001e2000c101908 */
[----:B------:R-:W-:-:S03]  /*1a60*/  IMAD.IADD R0, R7, 0x1, R6 ;  /* 0x0000000107007824 */ /* 0x000fc600078e0206 */
[----:B------:R0:W-:Y:S01]  /*1a70*/  @!P2 STG.E [R14.64], R13 ;  /* 0x0000000d0e00a986 */ /* 0x0001e2000c101908 */
[----:B------:R-:W-:Y:S05]  /*1a80*/  @P3 EXIT ;  /* 0x000000000000394d */ /* 0x000fea0003800000 */
[----:B0-----:R-:W-:-:S10]  /*1a90*/  HFMA2.MMA R11, -RZ, RZ, 0, 2.384185791015625e-07 ;  /* 0x00000004ff0b7435 */ /* 0x001fd400000001ff */
[----:B------:R-:W-:-:S04]  /*1aa0*/  IMAD.WIDE R6, R0, R11, c[0x0][0x160] ;  /* 0x0000580000067625 */ /* 0x000fc800078e020b */
[----:B------:R-:W-:Y:S02]  /*1ab0*/  IMAD.WIDE R8, R0, R11, c[0x0][0x168] ;  /* 0x00005a0000087625 */ /* 0x000fe400078e020b */
[----:B------:R-:W2:Y:S04]  /*1ac0*/  LDG.E.CONSTANT R6, [R6.64] ;  /* 0x0000000806067981 */ /* 0x000ea8000c1e9900 */
[----:B------:R-:W3:Y:S01]  /*1ad0*/  LDG.E.CONSTANT R9, [R8.64] ;  /* 0x0000000808097981 */ /* 0x000ee2000c1e9900 */
[----:B--2---:R-:W-:Y:S02]  /*1ae0*/  FADD.FTZ R5, -R5, R6 ;  /* 0x0000000605057221 */ /* 0x004fe40000010100 */
[----:B---3--:R-:W-:-:S04]  /*1af0*/  FADD.FTZ R2, -R2, R9 ;  /* 0x0000000902027221 */ /* 0x008fc80000010100 */
[----:B------:R-:W-:Y:S02]  /*1b00*/  FFMA.FTZ R2, -R4, R2, R5 ;  /* 0x0000000204027223 */ /* 0x000fe40000010105 */
[----:B------:R-:W-:-:S04]  /*1b10*/  IMAD.WIDE R4, R0, R11, c[0x0][0x1a0] ;  /* 0x0000680000047625 */ /* 0x000fc800078e020b */
[----:B------:R-:W-:-:S05]  /*1b20*/  FMUL.FTZ R3, R3, R2 ;  /* 0x0000000203037220 */ /* 0x000fca0000410000 */
[----:B------:R-:W-:Y:S01]  /*1b30*/  STG.E [R4.64], R3 ;  /* 0x0000000304007986 */ /* 0x000fe2000c101908 */
[----:B------:R-:W-:Y:S05]  /*1b40*/  EXIT ;  /* 0x000000000000794d */ /* 0x000fea0003800000 */
.L_x_26392:
        /* <DEDUP_REMOVED lines=11> */
.L_x_26908:


//--------------------- .text._ZN2at6native46batch_norm_backward_elemt_channels_last_kernelILi4EdddEEvPKT0_S4_PKT1_S7_PKT2_S7_S7_PKiPS2_lii --------------------------
	.section	.text._ZN2at6native46batch_norm_backward_elemt_channels_last_kernelILi4EdddEEvPKT0_S4_PKT1_S7_PKT2_S7_S7_PKiPS2_lii,"ax",@progbits
	.sectioninfo	@"SHI_REGISTERS=32"
	.align	128
        .global         _ZN2at6native46batch_norm_backward_elemt_channels_last_kernelILi4EdddEEvPKT0_S4_PKT1_S7_PKT2_S7_S7_PKiPS2_lii
        .type           _ZN2at6native46batch_norm_backward_elemt_channels_last_kernelILi4EdddEEvPKT0_S4_PKT1_S7_PKT2_S7_S7_PKiPS2_lii,@function
        .size           _ZN2at6native46batch_norm_backward_elemt_channels_last_kernelILi4EdddEEvPKT0_S4_PKT1_S7_PKT2_S7_S7_PKiPS2_lii,(.L_x_26687 - _ZN2at6native46batch_norm_backward_elemt_channels_last_kernelILi4EdddEEvPKT0_S4_PKT1_S7_PKT2_S7_S7_PKiPS2_lii)
        .other          _ZN2at6native46batch_norm_backward_elemt_channels_last_kernelILi4EdddEEvPKT0_S4_PKT1_S7_PKT2_S7_S7_PKiPS2_lii,@"STO_CUDA_ENTRY STV_DEFAULT"
_ZN2at6native46batch_norm_backward_elemt_channels_last_kernelILi4EdddEEvPKT0_S4_PKT1_S7_PKT2_S7_S7_PKiPS2_lii:
.text._ZN2at6native46batch_norm_backward_elemt_channels_last_kernelILi4EdddEEvPKT0_S4_PKT1_S7_PKT2_S7_S7_PKiPS2_lii:
[----:B------:R-:W-:Y:S02]  /*0000*/  IMAD.MOV.U32 R1, RZ, RZ, c[0x0][0x28] ;  /* 0x00000a00ff017624 */ /* 0x000fe400078e00ff */
[----:B------:R-:W-:Y:S01]  /*0010*/  IMAD.MOV.U32 R6, RZ, RZ, c[0x0][0x1a8] ;  /* 0x00006a00ff067624 */ /* 0x000fe200078e00ff */
[----:B------:R-:W-:Y:S01]  /*0020*/  ULDC.64 UR8, c[0x0][0x118] ;  /* 0x0000460000087ab9 */ /* 0x000fe20000000a00 */
[----:B------:R-:W-:Y:S01]  /*0030*/  IMAD.MOV.U32 R0, RZ, RZ, c[0x0][0x1ac] ;  /* 0x00006b00ff007624 */ /* 0x000fe200078e00ff */
[----:B------:R-:W-:Y:S02]  /*0040*/  CS2R R2, SRZ ;  /* 0x0000000000027805 */ /* 0x000fe4000001ff00 */
        /* <DEDUP_REMOVED lines=26> */
.L_x_26397:
        /* <DEDUP_REMOVED lines=57> */
.L_x_26396:
        /* <DEDUP_REMOVED lines=36> */
.L_x_26398:
[----:B------:R-:W-:-:S04]  /*07c0*/  ISETP.NE.U32.AND P1, PT, R0, RZ, PT ;  /* 0x000000ff0000720c */ /* 0x000fc80003f25070 */
[----:B------:R-:W-:-:S13]  /*07d0*/  ISETP.NE.OR.EX P0, PT, R7, RZ, P0, P1 ;  /* 0x000000ff0700720c */ /* 0x000fda0000705710 */
[----:B------:R-:W-:Y:S05]  /*07e0*/  @!P0 BRA `(.L_x_26394) ;  /* 0x0000015000008947 */ /* 0x000fea0003800000 */
.L_x_26395:
        /* <DEDUP_REMOVED lines=21> */
.L_x_26394:
        /* <DEDUP_REMOVED lines=8> */
.L_x_26400:
        /* <DEDUP_REMOVED lines=12> */
.L_x_26399:
[----:B------:R0:W1:Y:S02]  /*0a80*/  I2F.F64.S64 R2, R4 ;  /* 0x0000000400027312 */ /* 0x0000640000301c00 */
.L_x_26393:
        /* <DEDUP_REMOVED lines=12> */
[----:B-1----:R-:W-:Y:S05]  /*0b50*/  CALL.REL.NOINC `($__internal_81_$__cuda_sm20_dblrcp_rn_slowpath_v3) ;  /* 0x000010c000007944 */ /* 0x002fea0003c00000 */
.L_x_26401:
[----:B------:R-:W2:Y:S04]  /*0b60*/  S2R R5, SR_CTAID.X ;  /* 0x0000000000057919 */ /* 0x000ea80000002500 */
[----:B------:R-:W2:Y:S04]  /*0b70*/  S2R R0, SR_TID.X ;  /* 0x0000000000007919 */ /* 0x000ea80000002100 */
[----:B------:R-:W3:Y:S04]  /*0b80*/  S2R R4, SR_CTAID.Y ;  /* 0x0000000000047919 */ /* 0x000ee80000002600 */
[----:B------:R-:W3:Y:S01]  /*0b90*/  S2R R9, SR_TID.Y ;  /* 0x0000000000097919 */ /* 0x000ee20000002200 */
[----:B--2---:R-:W-:-:S05]  /*0ba0*/  IMAD R5, R5, c[0x0][0x0], R0 ;  /* 0x0000000005057a24 */ /* 0x004fca00078e0200 */
[----:B------:R-:W-:Y:S01]  /*0bb0*/  ISETP.GE.AND P0, PT, R5, c[0x0][0x1b4], PT ;  /* 0x00006d0005007a0c */ /* 0x000fe20003f06270 */
[----:B---3--:R-:W-:-:S05]  /*0bc0*/  IMAD R24, R4, c[0x0][0x4], R9 ;  /* 0x0000010004187a24 */ /* 0x008fca00078e0209 */
[----:B------:R-:W-:-:S13]  /*0bd0*/  ISETP.GE.OR P0, PT, R24, c[0x0][0x1b0], P0 ;  /* 0x00006c0018007a0c */ /* 0x000fda0000706670 */
[----:B------:R-:W-:Y:S05]  /*0be0*/  @P0 EXIT ;  /* 0x000000000000094d */ /* 0x000fea0003800000 */
[----:B------:R-:W-:Y:S01]  /*0bf0*/  IMAD.MOV.U32 R0, RZ, RZ, c[0x0][0x4] ;  /* 0x00000100ff007624 */ /* 0x000fe200078e00ff */
[----:B------:R-:W-:Y:S01]  /*0c00*/  ISETP.NE.U32.AND P0, PT, RZ, c[0x0][0x180], PT ;  /* 0x00006000ff007a0c */ /* 0x000fe20003f05070 */
[----:B------:R-:W-:Y:S02]  /*0c10*/  IMAD.MOV.U32 R3, RZ, RZ, c[0x0][0x1b0] ;  /* 0x00006c00ff037624 */ /* 0x000fe400078e00ff */
[----:B------:R-:W-:Y:S01]  /*0c20*/  IMAD R0, R0, c[0x0][0x10], RZ ;  /* 0x0000040000007a24 */ /* 0x000fe200078e02ff */
[----:B------:R-:W-:Y:S01]  /*0c30*/  ISETP.NE.AND.EX P0, PT, RZ, c[0x0][0x184], PT, P0 ;  /* 0x00006100ff007a0c */ /* 0x000fe20003f05300 */
[----:B------:R-:W-:Y:S01]  /*0c40*/  IMAD.MOV.U32 R18, RZ, RZ, 0x8 ;  /* 0x00000008ff127424 */ /* 0x000fe200078e00ff */
[----:B------:R-:W-:Y:S01]  /*0c50*/  IADD3 R3, R3, -0x1, RZ ;  /* 0xffffffff03037810 */ /* 0x000fe20007ffe0ff */
[----:B------:R-:W-:-:S03]  /*0c60*/  IMAD.SHL.U32 R2, R0, 0x4, RZ ;  /* 0x0000000400027824 */ /* 0x000fc600078e00ff */
[----:B------:R-:W-:Y:S02]  /*0c70*/  IABS R12, R3 ;  /* 0x00000003000c7213 */ /* 0x000fe40000000000 */
[-C--:B------:R-:W-:Y:S02]  /*0c80*/  IABS R11, R2.reuse ;  /* 0x00000002000b7213 */ /* 0x080fe40000000000 */
[-C--:B------:R-:W-:Y:S02]  /*0c90*/  IABS R14, R2.reuse ;  /* 0x00000002000e7213 */ /* 0x080fe40000000000 */
[----:B------:R-:W2:Y:S01]  /*0ca0*/  I2F.RP R8, R11 ;  /* 0x0000000b00087306 */ /* 0x000ea20000209400 */
[----:B------:R-:W-:-:S04]  /*0cb0*/  LOP3.LUT R3, R3, R2, RZ, 0x3c, !PT ;  /* 0x0000000203037212 */ /* 0x000fc800078e3cff */
[----:B------:R-:W-:-:S03]  /*0cc0*/  ISETP.GE.AND P2, PT, R3, RZ, PT ;  /* 0x000000ff0300720c */ /* 0x000fc60003f46270 */
[----:B--2---:R-:W2:Y:S02]  /*0cd0*/  MUFU.RCP R8, R8 ;  /* 0x0000000800087308 */ /* 0x004ea40000001000 */
[----:B0-2---:R-:W-:Y:S02]  /*0ce0*/  IADD3 R6, R8, 0xffffffe, RZ ;  /* 0x0ffffffe08067810 */ /* 0x005fe40007ffe0ff */
[----:B------:R-:W-:-:S04]  /*0cf0*/  SHF.R.S32.HI R8, RZ, 0x1f, R5 ;  /* 0x0000001fff087819 */ /* 0x000fc80000011405 */
[----:B------:R0:W2:Y:S02]  /*0d00*/  F2I.FTZ.U32.TRUNC.NTZ R7, R6 ;  /* 0x0000000600077305 */ /* 0x0000a4000021f000 */
[----:B0-----:R-:W-:Y:S02]  /*0d10*/  IMAD.MOV.U32 R6, RZ, RZ, RZ ;  /* 0x000000ffff067224 */ /* 0x001fe400078e00ff */
[----:B--2---:R-:W-:-:S04]  /*0d20*/  IMAD.MOV R10, RZ, RZ, -R7 ;  /* 0x000000ffff0a7224 */ /* 0x004fc800078e0a07 */
[----:B------:R-:W-:Y:S02]  /*0d30*/  IMAD R13, R10, R11, RZ ;  /* 0x0000000b0a0d7224 */ /* 0x000fe400078e02ff */
[----:B------:R-:W-:Y:S02]  /*0d40*/  IMAD.MOV.U32 R10, RZ, RZ, R12 ;  /* 0x000000ffff0a7224 */ /* 0x000fe400078e000c */
[----:B------:R-:W-:-:S04]  /*0d50*/  IMAD.HI.U32 R7, R7, R13, R6 ;  /* 0x0000000d07077227 */ /* 0x000fc800078e0006 */
[----:B------:R-:W-:Y:S02]  /*0d60*/  IMAD.MOV R13, RZ, RZ, -R14 ;  /* 0x000000ffff0d7224 */ /* 0x000fe400078e0a0e */
[----:B------:R-:W-:-:S04]  /*0d70*/  IMAD.HI.U32 R26, R7, R10, RZ ;  /* 0x0000000a071a7227 */ /* 0x000fc800078e00ff */
[----:B------:R-:W-:Y:S02]  /*0d80*/  IMAD R6, R26, R13, R10 ;  /* 0x0000000d1a067224 */ /* 0x000fe400078e020a */
[----:B------:R-:W-:-:S03]  /*0d90*/  IMAD.WIDE R12, R5, R18, c[0x0][0x178] ;  /* 0x00005e00050c7625 */ /* 0x000fc600078e0212 */
[----:B------:R-:W-:Y:S01]  /*0da0*/  ISETP.GT.U32.AND P3, PT, R11, R6, PT ;  /* 0x000000060b00720c */ /* 0x000fe20003f64070 */
[----:B------:R-:W-:Y:S02]  /*0db0*/  IMAD.MOV.U32 R7, RZ, RZ, 0x3ff00000 ;  /* 0x3ff00000ff077424 */ /* 0x000fe400078e00ff */
[----:B------:R-:W5:Y:S10]  /*0dc0*/  LDG.E.64.CONSTANT R12, [R12.64] ;  /* 0x000000080c0c7981 */ /* 0x000f74000c1e9b00 */
[----:B------:R-:W-:Y:S01]  /*0dd0*/  @!P3 IMAD.IADD R6, R6, 0x1, -R11 ;  /* 0x000000010606b824 */ /* 0x000fe200078e0a0b */
[----:B------:R-:W-:-:S02]  /*0de0*/  @!P3 IADD3 R26, R26, 0x1, RZ ;  /* 0x000000011a1ab810 */ /* 0x000fc40007ffe0ff */
[----:B------:R-:W-:Y:S02]  /*0df0*/  ISETP.NE.AND P3, PT, R2, RZ, PT ;  /* 0x000000ff0200720c */ /* 0x000fe40003f65270 */
[----:B------:R-:W-:Y:S01]  /*0e00*/  ISETP.GE.U32.AND P1, PT, R6, R11, PT ;  /* 0x0000000b0600720c */ /* 0x000fe20003f26070 */
[----:B------:R-:W-:-:S12]  /*0e10*/  IMAD.MOV.U32 R6, RZ, RZ, 0x0 ;  /* 0x00000000ff067424 */ /* 0x000fd800078e00ff */
[----:B------:R-:W-:Y:S02]  /*0e20*/  @P1 IADD3 R26, R26, 0x1, RZ ;  /* 0x000000011a1a1810 */ /* 0x000fe40007ffe0ff */
[----:B------:R-:W-:-:S03]  /*0e30*/  LEA R14, P1, R5, c[0x0][0x190], 0x3 ;  /* 0x00006400050e7a11 */ /* 0x000fc600078218ff */
[----:B------:R-:W-:Y:S01]  /*0e40*/  @!P2 IMAD.MOV R26, RZ, RZ, -R26 ;  /* 0x000000ffff1aa224 */ /* 0x000fe200078e0a1a */
[C-C-:B------:R-:W-:Y:S02]  /*0e50*/  LEA.HI.X R15, R5.reuse, c[0x0][0x194], R8.reuse, 0x3, P1 ;  /* 0x00006500050f7a11 */ /* 0x140fe400008f1c08 */
[C---:B------:R-:W-:Y:S02]  /*0e60*/  @P0 LEA R10, P1, R5.reuse, c[0x0][0x180], 0x3 ;  /* 0x00006000050a0a11 */ /* 0x040fe400078218ff */
[----:B------:R-:W-:Y:S01]  /*0e70*/  @!P3 LOP3.LUT R26, RZ, R2, RZ, 0x33, !PT ;  /* 0x00000002ff1ab212 */ /* 0x000fe200078e33ff */
[C---:B------:R-:W-:Y:S01]  /*0e80*/  IMAD.WIDE R2, R5.reuse, R18, c[0x0][0x188] ;  /* 0x0000620005027625 */ /* 0x040fe200078e0212 */
[----:B------:R-:W-:Y:S01]  /*0e90*/  @P0 LEA.HI.X R11, R5, c[0x0][0x184], R8, 0x3, P1 ;  /* 0x00006100050b0a11 */ /* 0x000fe200008f1c08 */
[----:B------:R-:W5:Y:S04]  /*0ea0*/  LDG.E.64.CONSTANT R14, [R14.64] ;  /* 0x000000080e0e7981 */ /* 0x000f68000c1e9b00 */
[----:B------:R0:W5:Y:S04]  /*0eb0*/  @P0 LDG.E.64.CONSTANT R6, [R10.64] ;  /* 0x000000080a060981 */ /* 0x000168000c1e9b00 */
[----:B------:R-:W5:Y:S01]  /*0ec0*/  LDG.E.64.CONSTANT R2, [R2.64] ;  /* 0x0000000802027981 */ /* 0x000f62000c1e9b00 */
[----:B------:R-:W-:-:S13]  /*0ed0*/  ISETP.GE.AND P1, PT, R26, RZ, PT ;  /* 0x000000ff1a00720c */ /* 0x000fda0003f26270 */
[----:B------:R-:W-:Y:S05]  /*0ee0*/  @!P1 EXIT ;  /* 0x000000000000994d */ /* 0x000fea0003800000 */
[----:B0-----:R-:W-:-:S06]  /*0ef0*/  IMAD.WIDE R10, R5, R18, c[0x0][0x170] ;  /* 0x00005c00050a7625 */ /* 0x001fcc00078e0212 */
[----:B------:R-:W5:Y:S01]  /*0f00*/  LDG.E.64.CONSTANT R10, [R10.64] ;  /* 0x000000080a0a7981 */ /* 0x000f62000c1e9b00 */
[----:B------:R-:W-:Y:S01]  /*0f10*/  ISETP.NE.AND P0, PT, R26, RZ, PT ;  /* 0x000000ff1a00720c */ /* 0x000fe20003f05270 */
[----:B-----5:R-:W0:-:S04]  /*0f20*/  DMUL R18, R12, R12 ;  /* 0x0000000c0c127228 */ /* 0x020e080000000000 */
[----:B------:R2:W-:Y:S02]  /*0f30*/  DMUL R12, R12, R6 ;  /* 0x000000060c0c7228 */ /* 0x0005e40000000000 */
[----:B--2---:R-:W-:Y:S01]  /*0f40*/  IADD3 R6, R26, 0x1, RZ ;  /* 0x000000011a067810 */ /* 0x004fe20007ffe0ff */
[----:B------:R-:W-:Y:S01]  /*0f50*/  IMAD R7, R24, c[0x0][0x1b4], R5 ;  /* 0x00006d0018077a24 */ /* 0x000fe200078e0205 */
[----:B0-----:R-:W0:-:S06]  /*0f60*/  DMUL R14, R14, R18 ;  /* 0x000000120e0e7228 */ /* 0x001e0c0000000000 */
[----:B01----:R-:W0:-:S04]  /*0f70*/  DMUL R14, R14, R16 ;  /* 0x000000100e0e7228 */ /* 0x003e080000000000 */
[----:B------:R1:W2:Y:S02]  /*0f80*/  DMUL R16, R2, R16 ;  /* 0x0000001002107228 */ /* 0x0002a40000000000 */
[----:B-1----:R-:W-:Y:S01]  /*0f90*/  IMAD R2, R0, c[0x0][0x1b4], RZ ;  /* 0x00006d0000027a24 */ /* 0x002fe200078e02ff */
[----:B------:R-:W-:Y:S01]  /*0fa0*/  LOP3.LUT R3, R6, 0x1, RZ, 0xc0, !PT ;  /* 0x0000000106037812 */ /* 0x000fe200078ec0ff */
[----:B------:R-:W-:Y:S05]  /*0fb0*/  @!P0 BRA `(.L_x_26402) ;  /* 0x000008c000008947 */ /* 0x000fea0003800000 */
[----:B0-2---:R-:W-:Y:S01]  /*0fc0*/  IMAD.MOV.U32 R19, RZ, RZ, c[0x0][0x10] ;  /* 0x00000400ff137624 */ /* 0x005fe200078e00ff */
[----:B------:R-:W-:Y:S02]  /*0fd0*/  IADD3 R28, R4, c[0x0][0x10], RZ ;  /* 0x00000400041c7a10 */ /* 0x000fe40007ffe0ff */
[----:B------:R-:W-:Y:S01]  /*0fe0*/  IADD3 R26, -R26, -0x1, R3 ;  /* 0xffffffff1a1a7810 */ /* 0x000fe20007ffe103 */
[C-C-:B------:R-:W-:Y:S02]  /*0ff0*/  IMAD R8, R19.reuse, 0x4, R4.reuse ;  /* 0x0000000413087824 */ /* 0x140fe400078e0204 */
        /* <DEDUP_REMOVED lines=19> */
.L_x_26403:
[----:B------:R-:W-:-:S13]  /*1130*/  ISETP.GE.AND P0, PT, R24, c[0x0][0x1b0], PT ;  /* 0x00006c0018007a0c */ /* 0x000fda0003f06270 */
[----:B0-----:R-:W-:-:S04]  /*1140*/  @!P0 IMAD.MOV.U32 R18, RZ, RZ, 0x8 ;  /* 0x00000008ff128424 */ /* 0x001fc800078e00ff */
[----:B------:R-:W-:-:S04]  /*1150*/  @!P0 IMAD.WIDE R28, R7, R18, c[0x0][0x160] ;  /* 0x00005800071c8625 */ /* 0x000fc800078e0212 */
[CC--:B------:R-:W-:Y:S02]  /*1160*/  @!P0 IMAD.WIDE R20, R7.reuse, R18.reuse, c[0x0][0x168] ;  /* 0x00005a0007148625 */ /* 0x0c0fe400078e0212 */
[----:B------:R-:W2:Y:S04]  /*1170*/  @!P0 LDG.E.64.CONSTANT R28, [R28.64] ;  /* 0x000000081c1c8981 */ /* 0x000ea8000c1e9b00 */
[----:B------:R-:W3:Y:S01]  /*1180*/  @!P0 LDG.E.64.CONSTANT R20, [R20.64] ;  /* 0x0000000814148981 */ /* 0x000ee2000c1e9b00 */
[----:B------:R-:W-:Y:S02]  /*1190*/  IMAD.IADD R6, R24, 0x1, R0 ;  /* 0x0000000118067824 */ /* 0x000fe400078e0200 */
[----:B------:R-:W-:-:S03]  /*11a0*/  @!P0 IMAD.WIDE R18, R7, R18, c[0x0][0x1a0] ;  /* 0x0000680007128625 */ /* 0x000fc600078e0212 */
[----:B------:R-:W-:-:S13]  /*11b0*/  ISETP.GE.AND P1, PT, R6, c[0x0][0x1b0], PT ;  /* 0x00006c0006007a0c */ /* 0x000fda0003f26270 */
[----:B------:R-:W-:Y:S01]  /*11c0*/  @!P1 IMAD.MOV.U32 R27, RZ, RZ, 0x8 ;  /* 0x00000008ff1b9424 */ /* 0x000fe200078e00ff */
[----:B--2---:R-:W-:-:S04]  /*11d0*/  @!P0 DADD R28, -R16, R28 ;  /* 0x00000000101c8229 */ /* 0x004fc8000000011c */
[----:B---3--:R-:W0:-:S06]  /*11e0*/  @!P0 DADD R20, -R10, R20 ;  /* 0x000000000a148229 */ /* 0x008e0c0000000114 */
[----:B0-----:R-:W0:-:S06]  /*11f0*/  @!P0 DFMA R20, -R14, R20, R28 ;  /* 0x000000140e14822b */ /* 0x001e0c000000011c */
        /* <DEDUP_REMOVED lines=8> */
[----:B--2---:R-:W-:-:S04]  /*1280*/  @!P1 DADD R20, -R16, R20 ;  /* 0x0000000010149229 */ /* 0x004fc80000000114 */
        /* <DEDUP_REMOVED lines=75> */
[----:B------:R-:W-:Y:S01]  /*1740*/  IADD3 R26, R26, 0x2, RZ ;  /* 0x000000021a1a7810 */ /* 0x000fe20007ffe0ff */
[C---:B------:R-:W-:Y:S02]  /*1750*/  IMAD R7, R2.reuse, 0x8, R7 ;  /* 0x0000000802077824 */ /* 0x040fe400078e0207 */
[----:B------:R-:W-:Y:S01]  /*1760*/  IMAD R4, R2, 0x8, R4 ;  /* 0x0000000802047824 */ /* 0x000fe200078e0204 */
[----:B------:R-:W-:Y:S01]  /*1770*/  ISETP.NE.AND P0, PT, R26, RZ, PT ;  /* 0x000000ff1a00720c */ /* 0x000fe20003f05270 */
[----:B------:R-:W-:-:S02]  /*1780*/  IMAD R5, R2, 0x8, R5 ;  /* 0x0000000802057824 */ /* 0x000fc400078e0205 */
[C---:B------:R-:W-:Y:S02]  /*1790*/  IMAD R23, R2.reuse, 0x8, R23 ;  /* 0x0000000802177824 */ /* 0x040fe400078e0217 */
[C---:B------:R-:W-:Y:S02]  /*17a0*/  IMAD R22, R2.reuse, 0x8, R22 ;  /* 0x0000000802167824 */ /* 0x040fe400078e0216 */
[C---:B------:R-:W-:Y:S02]  /*17b0*/  IMAD R25, R2.reuse, 0x8, R25 ;  /* 0x0000000802197824 */ /* 0x040fe400078e0219 */
[----:B------:R-:W-:Y:S01]  /*17c0*/  IMAD R9, R2, 0x8, R9 ;  /* 0x0000000802097824 */ /* 0x000fe200078e0209 */
[----:B--2---:R-:W-:-:S04]  /*17d0*/  @!P1 DADD R18, -R16, R18 ;  /* 0x0000000010129229 */ /* 0x004fc80000000112 */
[----:B---3--:R-:W0:-:S06]  /*17e0*/  @!P1 DADD R20, -R10, R20 ;  /* 0x000000000a149229 */ /* 0x008e0c0000000114 */
[----:B0-----:R0:W1:Y:S02]  /*17f0*/  @!P1 DFMA R18, -R14, R20, R18 ;  /* 0x000000140e12922b */ /* 0x0010640000000112 */
[----:B0-----:R-:W-:-:S04]  /*1800*/  @!P1 IMAD.WIDE R20, R8, R27, c[0x0][0x1a0] ;  /* 0x0000680008149625 */ /* 0x001fc800078e021b */
[----:B-1----:R-:W0:Y:S01]  /*1810*/  @!P1 DMUL R18, R12, R18 ;  /* 0x000000120c129228 */ /* 0x002e220000000000 */
[----:B------:R-:W-:Y:S02]  /*1820*/  IMAD R27, R0, 0x8, R24 ;  /* 0x00000008001b7824 */ /* 0x000fe400078e0218 */
[----:B------:R-:W-:Y:S02]  /*1830*/  IMAD.IADD R24, R6, 0x1, R0 ;  /* 0x0000000106187824 */ /* 0x000fe400078e0200 */
[----:B------:R-:W-:Y:S02]  /*1840*/  IMAD R8, R2, 0x8, R8 ;  /* 0x0000000802087824 */ /* 0x000fe400078e0208 */
[----:B0-----:R0:W-:Y:S01]  /*1850*/  @!P1 STG.E.64 [R20.64], R18 ;  /* 0x0000001214009986 */ /* 0x0011e2000c101b08 */
[----:B------:R-:W-:Y:S05]  /*1860*/  @P0 BRA `(.L_x_26403) ;  /* 0xfffff8c000000947 */ /* 0x000fea000383ffff */
[----:B------:R-:W-:Y:S02]  /*1870*/  IMAD.MOV.U32 R24, RZ, RZ, R27 ;  /* 0x000000ffff187224 */ /* 0x000fe400078e001b */
.L_x_26402:
[----:B0-2---:R-:W-:-:S13]  /*1880*/  ISETP.NE.AND P0, PT, R3, RZ, PT ;  /* 0x000000ff0300720c */ /* 0x005fda0003f05270 */
[----:B------:R-:W-:Y:S05]  /*1890*/  @!P0 EXIT ;  /* 0x000000000000894d */ /* 0x000fea0003800000 */
[C---:B------:R-:W-:Y:S01]  /*18a0*/  IMAD.IADD R25, R24.reuse, 0x1, R0 ;  /* 0x0000000118197824 */ /* 0x040fe200078e0200 */
[----:B------:R-:W-:Y:S01]  /*18b0*/  ISETP.GE.AND P0, PT, R24, c[0x0][0x1b0], PT ;  /* 0x00006c0018007a0c */ /* 0x000fe20003f06270 */
[----:B------:R-:W-:-:S03]  /*18c0*/  IMAD.IADD R6, R7, 0x1, R2 ;  /* 0x0000000107067824 */ /* 0x000fc600078e0202 */
[----:B------:R-:W-:-:S09]  /*18d0*/  ISETP.GE.AND P1, PT, R25, c[0x0][0x1b0], PT ;  /* 0x00006c0019007a0c */ /* 0x000fd20003f26270 */
[----:B------:R-:W-:-:S04]  /*18e0*/  @!P0 IMAD.MOV.U32 R24, RZ, RZ, 0x8 ;  /* 0x00000008ff188424 */ /* 0x000fc800078e00ff */
[----:B------:R-:W-:Y:S02]  /*18f0*/  @!P1 IMAD.MOV.U32 R3, RZ, RZ, 0x8 ;  /* 0x00000008ff039424 */ /* 0x000fe400078e00ff */
[----:B------:R-:W-:-:S04]  /*1900*/  @!P0 IMAD.WIDE R28, R7, R24, c[0x0][0x160] ;  /* 0x00005800071c8625 */ /* 0x000fc800078e0218 */
[----:B------:R-:W-:Y:S01]  /*1910*/  @!P0 IMAD.WIDE R18, R7, R24, c[0x0][0x168] ;  /* 0x00005a0007128625 */ /* 0x000fe200078e0218 */
[----:B------:R-:W2:Y:S03]  /*1920*/  @!P0 LDG.E.64.CONSTANT R4, [R28.64] ;  /* 0x000000081c048981 */ /* 0x000ea6000c1e9b00 */
[CC--:B------:R-:W-:Y:S01]  /*1930*/  @!P1 IMAD.WIDE R26, R6.reuse, R3.reuse, c[0x0][0x160] ;  /* 0x00005800061a9625 */ /* 0x0c0fe200078e0203 */
[----:B------:R0:W3:Y:S03]  /*1940*/  @!P0 LDG.E.64.CONSTANT R8, [R18.64] ;  /* 0x0000000812088981 */ /* 0x0000e6000c1e9b00 */
[----:B------:R-:W-:Y:S01]  /*1950*/  @!P1 IMAD.WIDE R22, R6, R3, c[0x0][0x168] ;  /* 0x00005a0006169625 */ /* 0x000fe200078e0203 */
[----:B------:R-:W4:Y:S04]  /*1960*/  @!P1 LDG.E.64.CONSTANT R20, [R26.64] ;  /* 0x000000081a149981 */ /* 0x000f28000c1e9b00 */
[----:B0-----:R-:W5:Y:S01]  /*1970*/  @!P1 LDG.E.64.CONSTANT R18, [R22.64] ;  /* 0x0000000816129981 */ /* 0x001f62000c1e9b00 */
[----:B------:R-:W-:-:S05]  /*1980*/  IMAD.IADD R25, R25, 0x1, R0 ;  /* 0x0000000119197824 */ /* 0x000fca00078e0200 */
[----:B------:R-:W-:Y:S01]  /*1990*/  ISETP.GE.AND P2, PT, R25, c[0x0][0x1b0], PT ;  /* 0x00006c0019007a0c */ /* 0x000fe20003f46270 */
[----:B--2---:R-:W-:-:S04]  /*19a0*/  @!P0 DADD R4, -R16, R4 ;  /* 0x0000000010048229 */ /* 0x004fc80000000104 */
[----:B---3--:R-:W0:-:S04]  /*19b0*/  @!P0 DADD R8, -R10, R8 ;  /* 0x000000000a088229 */ /* 0x008e080000000108 */
[----:B----4-:R-:W-:-:S04]  /*19c0*/  @!P1 DADD R20, -R16, R20 ;  /* 0x0000000010149229 */ /* 0x010fc80000000114 */
[----:B0-----:R0:W-:Y:S02]  /*19d0*/  @!P0 DFMA R8, -R14, R8, R4 ;  /* 0x000000080e08822b */ /* 0x0011e40000000104 */
[----:B0-----:R-:W-:Y:S02]  /*19e0*/  IMAD.IADD R5, R6, 0x1, R2 ;  /* 0x0000000106057824 */ /* 0x001fe400078e0202 */
[----:B-----5:R-:W0:Y:S01]  /*19f0*/  @!P1 DADD R18, -R10, R18 ;  /* 0x000000000a129229 */ /* 0x020e220000000112 */
[----:B------:R-:W-:-:S04]  /*1a00*/  @!P2 IMAD.MOV.U32 R4, RZ, RZ, 0x8 ;  /* 0x00000008ff04a424 */ /* 0x000fc800078e00ff */
[----:B------:R-:W-:Y:S01]  /*1a10*/  @!P2 IMAD.WIDE R22, R5, R4, c[0x0][0x160] ;  /* 0x000058000516a625 */ /* 0x000fe200078e0204 */
[----:B0-----:R0:W1:-:S03]  /*1a20*/  @!P1 DFMA R18, -R14, R18, R20 ;  /* 0x000000120e12922b */ /* 0x0010460000000114 */
[----:B0-----:R-:W-:Y:S02]  /*1a30*/  @!P2 IMAD.WIDE R20, R5, R4, c[0x0][0x168] ;  /* 0x00005a000514a625 */ /* 0x001fe400078e0204 */
[----:B------:R-:W2:Y:S04]  /*1a40*/  @!P2 LDG.E.64.CONSTANT R22, [R22.64] ;  /* 0x000000081616a981 */ /* 0x000ea8000c1e9b00 */
[----:B------:R-:W3:Y:S01]  /*1a50*/  @!P2 LDG.E.64.CONSTANT R20, [R20.64] ;  /* 0x000000081414a981 */ /* 0x000ee2000c1e9b00 */
[----:B------:R-:W-:Y:S01]  /*1a60*/  IMAD.IADD R0, R25, 0x1, R0 ;  /* 0x0000000119007824 */ /* 0x000fe200078e0200 */
[----:B------:R-:W0:Y:S01]  /*1a70*/  @!P0 DMUL R8, R12, R8 ;  /* 0x000000080c088228 */ /* 0x000e220000000000 */
[----:B------:R-:W-:-:S03]  /*1a80*/  @!P0 IMAD.WIDE R24, R7, R24, c[0x0][0x1a0] ;  /* 0x0000680007188625 */ /* 0x000fc600078e0218 */
[----:B------:R-:W-:Y:S01]  /*1a90*/  ISETP.GE.AND P3, PT, R0, c[0x0][0x1b0], PT ;  /* 0x00006c0000007a0c */ /* 0x000fe20003f66270 */
[----:B-1----:R-:W1:Y:S01]  /*1aa0*/  @!P1 DMUL R18, R12, R18 ;  /* 0x000000120c129228 */ /* 0x002e620000000000 */
[----:B------:R-:W-:Y:S01]  /*1ab0*/  @!P1 IMAD.WIDE R6, R6, R3, c[0x0][0x1a0] ;  /* 0x0000680006069625 */ /* 0x000fe200078e0203 */
[----:B0-----:R0:W-:Y:S03]  /*1ac0*/  @!P0 STG.E.64 [R24.64], R8 ;  /* 0x0000000818008986 */ /* 0x0011e6000c101b08 */
[----:B------:R-:W-:Y:S02]  /*1ad0*/  IMAD.IADD R2, R5, 0x1, R2 ;  /* 0x0000000105027824 */ /* 0x000fe400078e0202 */
[----:B-1----:R0:W-:Y:S01]  /*1ae0*/  @!P1 STG.E.64 [R6.64], R18 ;  /* 0x0000001206009986 */ /* 0x0021e2000c101b08 */
[----:B--2---:R-:W-:-:S04]  /*1af0*/  @!P2 DADD R22, -R16, R22 ;  /* 0x000000001016a229 */ /* 0x004fc80000000116 */
[----:B---3--:R-:W1:-:S06]  /*1b00*/  @!P2 DADD R20, -R10, R20 ;  /* 0x000000000a14a229 */ /* 0x008e4c0000000114 */
[----:B-1----:R-:W1:-:S06]  /*1b10*/  @!P2 DFMA R20, -R14, R20, R22 ;  /* 0x000000140e14a22b */ /* 0x002e4c0000000116 */
[----:B-1----:R1:W2:Y:S02]  /*1b20*/  @!P2 DMUL R26, R12, R20 ;  /* 0x000000140c1aa228 */ /* 0x0022a40000000000 */
[----:B-1----:R-:W-:-:S05]  /*1b30*/  @!P2 IMAD.WIDE R20, R5, R4, c[0x0][0x1a0] ;  /* 0x000068000514a625 */ /* 0x002fca00078e0204 */
[----:B--2---:R0:W-:Y:S01]  /*1b40*/  @!P2 STG.E.64 [R20.64], R26 ;  /* 0x0000001a1400a986 */ /* 0x0041e2000c101b08 */
[----:B------:R-:W-:Y:S05]  /*1b50*/  @P3 EXIT ;  /* 0x000000000000394d */ /* 0x000fea0003800000 */
[----:B------:R-:W-:-:S04]  /*1b60*/  IMAD.MOV.U32 R3, RZ, RZ, 0x8 ;  /* 0x00000008ff037424 */ /* 0x000fc800078e00ff */
[----:B------:R-:W-:-:S04]  /*1b70*/  IMAD.WIDE R4, R2, R3, c[0x0][0x160] ;  /* 0x0000580002047625 */ /* 0x000fc800078e0203 */
[CC--:B0-----:R-:W-:Y:S02]  /*1b80*/  IMAD.WIDE R6, R2.reuse, R3.reuse, c[0x0][0x168] ;  /* 0x00005a0002067625 */ /* 0x0c1fe400078e0203 */
[----:B------:R-:W2:Y:S04]  /*1b90*/  LDG.E.64.CONSTANT R4, [R4.64] ;  /* 0x0000000804047981 */ /* 0x000ea8000c1e9b00 */
[----:B------:R-:W3:Y:S01]  /*1ba0*/  LDG.E.64.CONSTANT R6, [R6.64] ;  /* 0x0000000806067981 */ /* 0x000ee2000c1e9b00 */
[----:B------:R-:W-:Y:S01]  /*1bb0*/  IMAD.WIDE R2, R2, R3, c[0x0][0x1a0] ;  /* 0x0000680002027625 */ /* 0x000fe200078e0203 */
[----:B--2---:R-:W-:-:S04]  /*1bc0*/  DADD R16, -R16, R4 ;  /* 0x0000000010107229 */ /* 0x004fc80000000104 */
[----:B---3--:R-:W0:-:S06]  /*1bd0*/  DADD R10, -R10, R6 ;  /* 0x000000000a0a7229 */ /* 0x008e0c0000000106 */
[----:B0-----:R-:W0:-:S06]  /*1be0*/  DFMA R10, -R14, R10, R16 ;  /* 0x0000000a0e0a722b */ /* 0x001e0c0000000110 */
[----:B0-----:R-:W0:-:S07]  /*1bf0*/  DMUL R10, R12, R10 ;  /* 0x0000000a0c0a7228 */ /* 0x001e0e0000000000 */
[----:B0-----:R-:W-:Y:S01]  /*1c00*/  STG.E.64 [R2.64], R10 ;  /* 0x0000000a02007986 */ /* 0x001fe2000c101b08 */
[----:B------:R-:W-:Y:S05]  /*1c10*/  EXIT ;  /* 0x000000000000794d */ /* 0x000fea0003800000 */
        .weak           $__internal_81_$__cuda_sm20_dblrcp_rn_slowpath_v3
        .type           $__internal_81_$__cuda_sm20_dblrcp_rn_slowpath_v3,@function
        .size           $__internal_81_$__cuda_sm20_dblrcp_rn_slowpath_v3,(.L_x_26687 - $__internal_81_$__cuda_sm20_dblrcp_rn_slowpath_v3)
$__internal_81_$__cuda_sm20_dblrcp_rn_slowpath_v3:
        /* <DEDUP_REMOVED lines=23> */
.L_x_26406:
        /* <DEDUP_REMOVED lines=10> */
.L_x_26404:
[----:B------:R-:W-:Y:S01]  /*1e30*/  LOP3.LUT R5, R3, 0x80000, RZ, 0xfc, !PT ;  /* 0x0008000003057812 */ /* 0x000fe200078efcff */
[----:B------:R-:W-:Y:S02]  /*1e40*/  IMAD.MOV.U32 R4, RZ, RZ, R2 ;  /* 0x000000ffff047224 */ /* 0x000fe400078e0002 */
.L_x_26405:
[----:B0-----:R-:W-:Y:S02]  /*1e50*/  IMAD.MOV.U32 R2, RZ, RZ, R0 ;  /* 0x000000ffff027224 */ /* 0x001fe400078e0000 */
[----:B------:R-:W-:Y:S02]  /*1e60*/  IMAD.MOV.U32 R3, RZ, RZ, 0x0 ;  /* 0x00000000ff037424 */ /* 0x000fe400078e00ff */
[----:B-1----:R-:W-:Y:S02]  /*1e70*/  IMAD.MOV.U32 R16, RZ, RZ, R4 ;  /* 0x000000ffff107224 */ /* 0x002fe400078e0004 */
[----:B------:R-:W-:Y:S01]  /*1e80*/  IMAD.MOV.U32 R17, RZ, RZ, R5 ;  /* 0x000000ffff117224 */ /* 0x000fe200078e0005 */
[----:B------:R-:W-:Y:S06]  /*1e90*/  RET.REL.NODEC R2 `(_ZN2at6native46batch_norm_backward_elemt_channels_last_kernelILi4EdddEEvPKT0_S4_PKT1_S7_PKT2_S7_S7_PKiPS2_lii) ;  /* 0xffffe16002007950 */ /* 0x000fec0003c3ffff */
.L_x_26407:
        /* <DEDUP_REMOVED lines=14> */
.L_x_26687:


//--------------------- .text._ZN2at6native47batch_norm_backward_reduce_channels_last_kernelILi4EN3c108BFloat16EfS3_EEvPKT0_S6_PKT1_S9_PS7_SA_PT2_SC_PVS7_Piii --------------------------
	.section	.text._ZN2at6native47batch_norm_backward_reduce_channels_last_kernelILi4EN3c108BFloat16EfS3_EEvPKT0_S6_PKT1_S9_PS7_SA_PT2_SC_PVS7_Piii,"ax",@progbits
	.sectioninfo	@"SHI_REGISTERS=32"
	.align	128
        .global         _ZN2at6native47batch_norm_backward_reduce_channels_last_kernelILi4EN3c108BFloat16EfS3_EEvPKT0_S6_PKT1_S9_PS7_SA_PT2_SC_PVS7_Piii
        .type           _ZN2at6native47batch_norm_backward_reduce_channels_last_kernelILi4EN3c108BFloat16EfS3_EEvPKT0_S6_PKT1_S9_PS7_SA_PT2_SC_PVS7_Piii,@function
        .size           _ZN2at6native47batch_norm_backward_reduce_channels_last_kernelILi4EN3c108BFloat16EfS3_EEvPKT0_S6_PKT1_S9_PS7_SA_PT2_SC_PVS7_Piii,(.L_x_26910 - _ZN2at6native47batch_norm_backward_reduce_channels_last_kernelILi4EN3c108BFloat16EfS3_EEvPKT0_S6_PKT1_S9_PS7_SA_PT2_SC_PVS7_Piii)
        .other          _ZN2at6native47batch_norm_backward_reduce_channels_last_kernelILi4EN3c108BFloat16EfS3_EEvPKT0_S6_PKT1_S9_PS7_SA_PT2_SC_PVS7_Piii,@"STO_CUDA_ENTRY STV_DEFAULT"
_ZN2at6native47batch_norm_backward_reduce_channels_last_kernelILi4EN3c108BFloat16EfS3_EEvPKT0_S6_PKT1_S9_PS7_SA_PT2_SC_PVS7_Piii:
.text._ZN2at6native47batch_norm_backward_reduce_channels_last_kernelILi4EN3c108BFloat16EfS3_EEvPKT0_S6_PKT1_S9_PS7_SA_PT2_SC_PVS7_Piii:
[----:B------:R-:W-:Y:S02]  /*0000*/  IMAD.MOV.U32 R1, RZ, RZ, c[0x0][0x28] ;  /* 0x00000a00ff017624 */ /* 0x000fe400078e00ff */
        /* <DEDUP_REMOVED lines=9> */
[----:B------:R-:W-:Y:S01]  /*00a0*/  IMAD.MOV.U32 R4, RZ, RZ, c[0x0][0x4] ;  /* 0x00000100ff047624 */ /* 0x000fe200078e00ff */
[----:B------:R-:W-:Y:S01]  /*00b0*/  ULDC.64 UR4, c[0x0][0x118] ;  /* 0x0000460000047ab9 */ /* 0x000fe20000000a00 */
[----:B------:R-:W-:Y:S02]  /*00c0*/  IMAD.MOV.U32 R7, RZ, RZ, 0x4 ;  /* 0x00000004ff077424 */ /* 0x000fe400078e00ff */
[----:B------:R-:W-:Y:S02]  /*00d0*/  IMAD R4, R4, c[0x0][0x10], RZ ;  /* 0x0000040004047a24 */ /* 0x000fe400078e02ff */
[----:B------:R-:W-:-:S04]  /*00e0*/  IMAD.WIDE R10, R2, R7, c[0x0][0x178] ;  /* 0x00005e00020a7625 */ /* 0x000fc800078e0207 */
[----:B------:R-:W-:Y:S01]  /*00f0*/  IMAD.SHL.U32 R6, R4, 0x4, RZ ;  /* 0x0000000404067824 */ /* 0x000fe200078e00ff */
[----:B------:R0:W5:Y:S01]  /*0100*/  LDG.E.CONSTANT R3, [R10.64] ;  /* 0x000000040a037981 */ /* 0x000162000c1e9900 */
[----:B------:R-:W-:Y:S01]  /*0110*/  HFMA2.MMA R28, -RZ, RZ, 0, 0 ;  /* 0x00000000ff1c7435 */ /* 0x000fe200000001ff */
[----:B------:R-:W-:Y:S01]  /*0120*/  CS2R R24, SRZ ;  /* 0x0000000000187805 */ /* 0x000fe2000001ff00 */
[----:B------:R-:W-:Y:S01]  /*0130*/  IMAD.MOV.U32 R27, RZ, RZ, RZ ;  /* 0x000000ffff1b7224 */ /* 0x000fe200078e00ff */
[-C--:B------:R-:W-:Y:S01]  /*0140*/  IABS R13, R6.reuse ;  /* 0x00000006000d7213 */ /* 0x080fe20000000000 */
[----:B------:R-:W-:Y:S01]  /*0150*/  IMAD.MOV.U32 R20, RZ, RZ, RZ ;  /* 0x000000ffff147224 */ /* 0x000fe200078e00ff */
[----:B------:R-:W-:Y:S02]  /*0160*/  IABS R14, R6 ;  /* 0x00000006000e7213 */ /* 0x000fe40000000000 */
[----:B------:R-:W1:Y:S01]  /*0170*/  I2F.RP R12, R13 ;  /* 0x0000000d000c7306 */ /* 0x000e620000209400 */
[----:B0-----:R-:W-:-:S05]  /*0180*/  IMAD.MOV.U32 R11, RZ, RZ, c[0x0][0x1b0] ;  /* 0x00006c00ff0b7624 */ /* 0x001fca00078e00ff */
[----:B------:R-:W-:Y:S02]  /*0190*/  IADD3 R11, R11, -0x1, RZ ;  /* 0xffffffff0b0b7810 */ /* 0x000fe40007ffe0ff */
[----:B-1----:R-:W0:Y:S02]  /*01a0*/  MUFU.RCP R12, R12 ;  /* 0x0000000c000c7308 */ /* 0x002e240000001000 */
[----:B0-----:R-:W-:-:S06]  /*01b0*/  IADD3 R8, R12, 0xffffffe, RZ ;  /* 0x0ffffffe0c087810 */ /* 0x001fcc0007ffe0ff */
[----:B------:R0:W1:Y:S02]  /*01c0*/  F2I.FTZ.U32.TRUNC.NTZ R9, R8 ;  /* 0x0000000800097305 */ /* 0x000064000021f000 */
[----:B0-----:R-:W-:Y:S01]  /*01d0*/  IMAD.MOV.U32 R8, RZ, RZ, RZ ;  /* 0x000000ffff087224 */ /* 0x001fe200078e00ff */
[----:B-1----:R-:W-:-:S05]  /*01e0*/  IADD3 R10, RZ, -R9, RZ ;  /* 0x80000009ff0a7210 */ /* 0x002fca0007ffe0ff */
[----:B------:R-:W-:Y:S01]  /*01f0*/  IMAD R15, R10, R13, RZ ;  /* 0x0000000d0a0f7224 */ /* 0x000fe200078e02ff */
[----:B------:R-:W-:Y:S02]  /*0200*/  IABS R10, R11 ;  /* 0x0000000b000a7213 */ /* 0x000fe40000000000 */
[----:B------:R-:W-:Y:S01]  /*0210*/  LOP3.LUT R11, R11, R6, RZ, 0x3c, !PT ;  /* 0x000000060b0b7212 */ /* 0x000fe200078e3cff */
[----:B------:R-:W-:-:S03]  /*0220*/  IMAD.HI.U32 R9, R9, R15, R8 ;  /* 0x0000000f09097227 */ /* 0x000fc600078e0008 */
[----:B------:R-:W-:Y:S01]  /*0230*/  ISETP.GE.AND P2, PT, R11, RZ, PT ;  /* 0x000000ff0b00720c */ /* 0x000fe20003f46270 */
[----:B------:R-:W-:Y:S02]  /*0240*/  IMAD.MOV R8, RZ, RZ, -R14 ;  /* 0x000000ffff087224 */ /* 0x000fe400078e0a0e */
[----:B------:R-:W-:-:S04]  /*0250*/  IMAD.HI.U32 R9, R9, R10, RZ ;  /* 0x0000000a09097227 */ /* 0x000fc800078e00ff */
[----:B------:R-:W-:Y:S02]  /*0260*/  IMAD R8, R9, R8, R10 ;  /* 0x0000000809087224 */ /* 0x000fe400078e020a */
[----:B------:R-:W-:-:S03]  /*0270*/  IMAD.MOV.U32 R11, RZ, RZ, RZ ;  /* 0x000000ffff0b7224 */ /* 0x000fc600078e00ff */
[----:B------:R-:W-:-:S13]  /*0280*/  ISETP.GT.U32.AND P1, PT, R13, R8, PT ;  /* 0x000000080d00720c */ /* 0x000fda0003f24070 */
[----:B------:R-:W-:Y:S01]  /*0290*/  @!P1 IMAD.IADD R8, R8, 0x1, -R13 ;  /* 0x0000000108089824 */ /* 0x000fe200078e0a0d */
[----:B------:R-:W-:Y:S02]  /*02a0*/  @!P1 IADD3 R9, R9, 0x1, RZ ;  /* 0x0000000109099810 */ /* 0x000fe40007ffe0ff */
[----:B------:R-:W-:Y:S02]  /*02b0*/  ISETP.NE.AND P1, PT, R6, RZ, PT ;  /* 0x000000ff0600720c */ /* 0x000fe40003f25270 */
[----:B------:R-:W-:Y:S02]  /*02c0*/  ISETP.GE.U32.AND P0, PT, R8, R13, PT ;  /* 0x0000000d0800720c */ /* 0x000fe40003f06070 */
[----:B------:R-:W-:-:S11]  /*02d0*/  CS2R R12, SRZ ;  /* 0x00000000000c7805 */ /* 0x000fd6000001ff00 */
[----:B------:R-:W-:-:S04]  /*02e0*/  @P0 IADD3 R9, R9, 0x1, RZ ;  /* 0x0000000109090810 */ /* 0x000fc80007ffe0ff */
[----:B------:R-:W-:-:S05]  /*02f0*/  MOV R14, R9 ;  /* 0x00000009000e7202 */ /* 0x000fca0000000f00 */
[----:B------:R-:W-:Y:S01]  /*0300*/  @!P2 IMAD.MOV R14, RZ, RZ, -R14 ;  /* 0x000000ffff0ea224 */ /* 0x000fe200078e0a0e */
[----:B------:R-:W-:-:S04]  /*0310*/  @!P1 LOP3.LUT R14, RZ, R6, RZ, 0x33, !PT ;  /* 0x00000006ff0e9212 */ /* 0x000fc800078e33ff */
[----:B------:R-:W-:-:S13]  /*0320*/  ISETP.GE.AND P0, PT, R14, RZ, PT ;  /* 0x000000ff0e00720c */ /* 0x000fda0003f06270 */
[----:B------:R-:W-:Y:S05]  /*0330*/  @!P0 BRA `(.L_x_26408) ;  /* 0x00000c7000008947 */ /* 0x000fea0003800000 */
[----:B------:R-:W-:-:S05]  /*0340*/  IMAD.WIDE R6, R2, R7, c[0x0][0x170] ;  /* 0x00005c0002067625 */ /* 0x000fca00078e0207 */
[----:B------:R0:W5:Y:S01]  /*0350*/  LDG.E.CONSTANT R8, [R6.64] ;  /* 0x0000000406087981 */ /* 0x000162000c1e9900 */
[C---:B------:R-:W-:Y:S01]  /*0360*/  ISETP.NE.AND P1, PT, R14.reuse, RZ, PT ;  /* 0x000000ff0e00720c */ /* 0x040fe20003f25270 */
[----:B------:R-:W-:Y:S01]  /*0370*/  IMAD.MOV.U32 R12, RZ, RZ, RZ ;  /* 0x000000ffff0c7224 */ /* 0x000fe200078e00ff */
[----:B------:R-:W-:Y:S01]  /*0380*/  IADD3 R9, R14, 0x1, RZ ;  /* 0x000000010e097810 */ /* 0x000fe20007ffe0ff */
[----:B------:R-:W-:-:S03]  /*0390*/  IMAD R10, R4, c[0x0][0x1b4], RZ ;  /* 0x00006d00040a7a24 */ /* 0x000fc600078e02ff */
[----:B------:R-:W-:Y:S01]  /*03a0*/  LOP3.LUT P0, RZ, R9, 0x1, RZ, 0xc0, !PT ;  /* 0x0000000109ff7812 */ /* 0x000fe2000780c0ff */
[----:B------:R-:W-:-:S06]  /*03b0*/  IMAD R9, R5, c[0x0][0x1b4], R2 ;  /* 0x00006d0005097a24 */ /* 0x000fcc00078e0202 */
[----:B------:R-:W-:Y:S06]  /*03c0*/  @!P1 BRA `(.L_x_26409) ;  /* 0x0000084000009947 */ /* 0x000fec0003800000 */
[----:B0-----:R-:W-:Y:S01]  /*03d0*/  IADD3 R7, R14, 0x1, RZ ;  /* 0x000000010e077810 */ /* 0x001fe20007ffe0ff */
[----:B------:R-:W-:Y:S01]  /*03e0*/  CS2R R12, SRZ ;  /* 0x00000000000c7805 */ /* 0x000fe2000001ff00 */
[----:B------:R-:W-:Y:S01]  /*03f0*/  CS2R R24, SRZ ;  /* 0x0000000000187805 */ /* 0x000fe2000001ff00 */
[----:B------:R-:W-:Y:S01]  /*0400*/  IMAD.MOV.U32 R27, RZ, RZ, RZ ;  /* 0x000000ffff1b7224 */ /* 0x000fe200078e00ff */
[C---:B------:R-:W-:Y:S01]  /*0410*/  LOP3.LUT R6, R7.reuse, 0x1, RZ, 0xc0, !PT ;  /* 0x0000000107067812 */ /* 0x040fe200078ec0ff */
[----:B------:R-:W-:Y:S01]  /*0420*/  IMAD.MOV.U32 R11, RZ, RZ, RZ ;  /* 0x000000ffff0b7224 */ /* 0x000fe200078e00ff */
[----:B------:R-:W-:Y:S01]  /*0430*/  MOV R20, RZ ;  /* 0x000000ff00147202 */ /* 0x000fe20000000f00 */
[----:B------:R-:W-:Y:S02]  /*0440*/  IMAD.MOV.U32 R28, RZ, RZ, RZ ;  /* 0x000000ffff1c7224 */ /* 0x000fe400078e00ff */
[----:B------:R-:W-:Y:S02]  /*0450*/  IMAD.IADD R6, R7, 0x1, -R6 ;  /* 0x0000000107067824 */ /* 0x000fe400078e0a06 */
.L_x_26410:
[----:B------:R-:W-:Y:S01]  /*0460*/  IMAD.IADD R7, R4, 0x1, R5 ;  /* 0x0000000104077824 */ /* 0x000fe200078e0205 */
[----:B------:R-:W-:-:S04]  /*0470*/  ISETP.GE.AND P2, PT, R5, c[0x0][0x1b0], PT ;  /* 0x00006c0005007a0c */ /* 0x000fc80003f46270 */
[----:B------:R-:W-:-:S04]  /*0480*/  IADD3 R15, R4, R7, RZ ;  /* 0x00000007040f7210 */ /* 0x000fc80007ffe0ff */
[----:B------:R-:W-:Y:S01]  /*0490*/  ISETP.GE.AND P1, PT, R15, c[0x0][0x1b0], PT ;  /* 0x00006c000f007a0c */ /* 0x000fe20003f26270 */
[----:B------:R-:W-:-:S05]  /*04a0*/  IMAD.IADD R14, R4, 0x1, R15 ;  /* 0x00000001040e7824 */ /* 0x000fca00078e020f */
[----:B------:R-:W-:-:S07]  /*04b0*/  ISETP.GE.AND P3, PT, R14, c[0x0][0x1b0], PT ;  /* 0x00006c000e007a0c */ /* 0x000fce0003f66270 */
[----:B------:R-:W-:Y:S01]  /*04c0*/  @!P1 IADD3 R22, R10, R9, R10 ;  /* 0x000000090a169210 */ /* 0x000fe20007ffe00a */
[----:B------:R-:W-:-:S04]  /*04d0*/  @!P1 IMAD.MOV.U32 R23, RZ, RZ, 0x2 ;  /* 0x00000002ff179424 */ /* 0x000fc800078e00ff */
[----:B------:R-:W-:Y:S01]  /*04e0*/  @!P1 IMAD.WIDE R18, R22, R23, c[0x0][0x160] ;  /* 0x0000580016129625 */ /* 0x000fe200078e0217 */
[----:B------:R-:W-:-:S03]  /*04f0*/  @!P3 IADD3 R15, R10, R9, R10 ;  /* 0x000000090a0fb210 */ /* 0x000fc60007ffe00a */
[----:B------:R-:W-:Y:S01]  /*0500*/  @!P1 IMAD.WIDE R22, R22, R23, c[0x0][0x168] ;  /* 0x00005a0016169625 */ /* 0x000fe200078e0217 */
[----:B------:R-:W-:Y:S01]  /*0510*/  @!P3 IADD3 R15, R15, R10, RZ ;  /* 0x0000000a0f0fb210 */ /* 0x000fe20007ffe0ff */
[----:B------:R0:W2:Y:S02]  /*0520*/  @!P1 LDG.E.U16.CONSTANT R5, [R18.64] ;  /* 0x0000000412059981 */ /* 0x0000a4000c1e9500 */
[----:B------:R-:W-:Y:S02]  /*0530*/  @!P3 IMAD.MOV.U32 R14, RZ, RZ, 0x2 ;  /* 0x00000002ff0eb424 */ /* 0x000fe400078e00ff */
[----:B------:R1:W3:Y:S02]  /*0540*/  @!P1 LDG.E.U16.CONSTANT R22, [R22.64] ;  /* 0x0000000416169981 */ /* 0x0002e4000c1e9500 */
[----:B------:R-:W-:-:S04]  /*0550*/  @!P3 IMAD.WIDE R16, R15, R14, c[0x0][0x160] ;  /* 0x000058000f10b625 */ /* 0x000fc800078e020e */
[----:B------:R-:W-:Y:S02]  /*0560*/  @!P2 IMAD.MOV.U32 R26, RZ, RZ, 0x2 ;  /* 0x00000002ff1aa424 */ /* 0x000fe400078e00ff */
[----:B------:R-:W-:Y:S01]  /*0570*/  @!P3 IMAD.WIDE R14, R15, R14, c[0x0][0x168] ;  /* 0x00005a000f0eb625 */ /* 0x000fe200078e020e */
[----:B-1----:R1:W4:Y:S04]  /*0580*/  @!P3 LDG.E.U16.CONSTANT R23, [R16.64] ;  /* 0x000000041017b981 */ /* 0x002328000c1e9500 */
[----:B------:R0:W4:Y:S01]  /*0590*/  @!P3 LDG.E.U16.CONSTANT R21, [R14.64] ;  /* 0x000000040e15b981 */ /* 0x000122000c1e9500 */
[----:B-1----:R-:W-:-:S04]  /*05a0*/  @!P2 IMAD.WIDE R16, R9, R26, c[0x0][0x160] ;  /* 0x000058000910a625 */ /* 0x002fc800078e021a */
[C---:B0-----:R-:W-:Y:S02]  /*05b0*/  @!P2 IMAD.WIDE R14, R9.reuse, R26, c[0x0][0x168] ;  /* 0x00005a00090ea625 */ /* 0x041fe400078e021a */
[----:B------:R-:W4:Y:S04]  /*05c0*/  @!P2 LDG.E.U16.CONSTANT R16, [R16.64] ;  /* 0x000000041010a981 */ /* 0x000f28000c1e9500 */
[----:B------:R-:W4:Y:S01]  /*05d0*/  @!P2 LDG.E.U16.CONSTANT R14, [R14.64] ;  /* 0x000000040e0ea981 */ /* 0x000f22000c1e9500 */
[----:B------:R-:W-:Y:S01]  /*05e0*/  CS2R R18, SRZ ;  /* 0x0000000000127805 */ /* 0x000fe2000001ff00 */
[----:B------:R-:W-:Y:S01]  /*05f0*/  HFMA2.MMA R26, -RZ, RZ, 0, 0 ;  /* 0x00000000ff1a7435 */ /* 0x000fe200000001ff */
[----:B------:R-:W-:Y:S02]  /*0600*/  IMAD.MOV.U32 R29, RZ, RZ, RZ ;  /* 0x000000ffff1d7224 */ /* 0x000fe400078e00ff */
[----:B------:R-:W-:Y:S01]  /*0610*/  IMAD.IADD R9, R9, 0x1, R10 ;  /* 0x0000000109097824 */ /* 0x000fe200078e020a */
[----:B--2---:R-:W-:-:S02]  /*0620*/  @!P1 PRMT R19, RZ, 0x5410, R5 ;  /* 0x00005410ff139816 */ /* 0x004fc40000000005 */
[----:B---3--:R-:W-:Y:S02]  /*0630*/  @!P1 PRMT R18, RZ, 0x5410, R22 ;  /* 0x00005410ff129816 */ /* 0x008fe40000000016 */
[----:B------:R-:W-:Y:S01]  /*0640*/  ISETP.GE.AND P1, PT, R7, c[0x0][0x1b0], PT ;  /* 0x00006c0007007a0c */ /* 0x000fe20003f26270 */
[----:B------:R-:W-:Y:S02]  /*0650*/  IMAD R7, R4, 0x3, R7 ;  /* 0x0000000304077824 */ /* 0x000fe400078e0207 */
[----:B------:R-:W-:Y:S01]  /*0660*/  IMAD.MOV.U32 R5, RZ, RZ, RZ ;  /* 0x000000ffff057224 */ /* 0x000fe200078e00ff */
[----:B----4-:R-:W-:Y:S02]  /*0670*/  @!P3 PRMT R5, RZ, 0x5410, R23 ;  /* 0x00005410ff05b816 */ /* 0x010fe40000000017 */
[----:B------:R-:W-:Y:S02]  /*0680*/  @!P3 PRMT R29, RZ, 0x5410, R21 ;  /* 0x00005410ff1db816 */ /* 0x000fe40000000015 */
[----:B------:R-:W-:Y:S01]  /*0690*/  ISETP.GE.AND P3, PT, R7, c[0x0][0x1b0], PT ;  /* 0x00006c0007007a0c */ /* 0x000fe20003f66270 */
[----:B------:R-:W-:Y:S01]  /*06a0*/  IMAD.MOV.U32 R22, RZ, RZ, RZ ;  /* 0x000000ffff167224 */ /* 0x000fe200078e00ff */
[----:B------:R-:W-:-:S03]  /*06b0*/  @!P2 PRMT R26, RZ, 0x5410, R16 ;  /* 0x00005410ff1aa816 */ /* 0x000fc60000000010 */
[----:B------:R-:W-:Y:S01]  /*06c0*/  @!P1 IMAD.MOV.U32 R16, RZ, RZ, 0x2 ;  /* 0x00000002ff109424 */ /* 0x000fe200078e00ff */
[----:B------:R-:W-:-:S03]  /*06d0*/  @!P2 PRMT R22, RZ, 0x5410, R14 ;  /* 0x00005410ff16a816 */ /* 0x000fc6000000000e */
[----:B------:R-:W-:-:S04]  /*06e0*/  @!P1 IMAD.WIDE R14, R9, R16, c[0x0][0x160] ;  /* 0x00005800090e9625 */ /* 0x000fc800078e0210 */
[----:B------:R-:W-:Y:S01]  /*06f0*/  @!P1 IMAD.WIDE R16, R9, R16, c[0x0][0x168] ;  /* 0x00005a0009109625 */ /* 0x000fe200078e0210 */
[----:B------:R0:W2:Y:S03]  /*0700*/  @!P1 LDG.E.U16.CONSTANT R21, [R14.64] ;  /* 0x000000040e159981 */ /* 0x0000a6000c1e9500 */
[----:B-----5:R-:W-:Y:S01]  /*0710*/  FADD.FTZ R19, -R8, R19 ;  /* 0x0000001308137221 */ /* 0x020fe20000010100 */
[----:B------:R1:W3:Y:S01]  /*0720*/  @!P1 LDG.E.U16.CONSTANT R23, [R16.64] ;  /* 0x0000000410179981 */ /* 0x0002e2000c1e9500 */
[----:B------:R-:W-:Y:S01]  /*0730*/  IMAD R9, R10, 0x3, R9 ;  /* 0x000000030a097824 */ /* 0x000fe200078e0209 */
[----:B0-----:R-:W-:Y:S01]  /*0740*/  @!P3 MOV R14, 0x2 ;  /* 0x00000002000eb802 */ /* 0x001fe20000000f00 */
[----:B------:R-:W-:Y:S02]  /*0750*/  FFMA.FTZ R11, R19, R18, R11 ;  /* 0x00000012130b7223 */ /* 0x000fe4000001000b */
[----:B------:R-:W-:-:S02]  /*0760*/  FADD.FTZ R13, R18, R13 ;  /* 0x0000000d120d7221 */ /* 0x000fc40000010000 */
[----:B------:R-:W-:-:S04]  /*0770*/  @!P3 IMAD.WIDE R18, R9, R14, c[0x0][0x160] ;  /* 0x000058000912b625 */ /* 0x000fc800078e020e */
[----:B-1----:R-:W-:Y:S01]  /*0780*/  @!P3 IMAD.WIDE R16, R9, R14, c[0x0][0x168] ;  /* 0x00005a000910b625 */ /* 0x002fe200078e020e */
[----:B------:R0:W4:Y:S04]  /*0790*/  @!P3 LDG.E.U16.CONSTANT R15, [R18.64] ;  /* 0x00000004120fb981 */ /* 0x000128000c1e9500 */
[----:B------:R1:W4:Y:S01]  /*07a0*/  @!P3 LDG.E.U16.CONSTANT R14, [R16.64] ;  /* 0x00000004100eb981 */ /* 0x000322000c1e9500 */
[----:B------:R-:W-:Y:S02]  /*07b0*/  IMAD.IADD R7, R4, 0x1, R7 ;  /* 0x0000000104077824 */ /* 0x000fe400078e0207 */
[----:B------:R-:W-:-:S03]  /*07c0*/  FADD.FTZ R5, -R8, R5 ;  /* 0x0000000508057221 */ /* 0x000fc60000010100 */
[----:B------:R-:W-:Y:S01]  /*07d0*/  ISETP.GE.AND P4, PT, R7, c[0x0][0x1b0], PT ;  /* 0x00006c0007007a0c */ /* 0x000fe20003f86270 */
[C---:B0-----:R-:W-:Y:S02]  /*07e0*/  IMAD.IADD R19, R4.reuse, 0x1, R7 ;  /* 0x0000000104137824 */ /* 0x041fe400078e0207 */
[----:B------:R-:W-:Y:S02]  /*07f0*/  FFMA.FTZ R5, R5, R29, R20 ;  /* 0x0000001d05057223 */ /* 0x000fe40000010014 */
[----:B------:R-:W-:Y:S01]  /*0800*/  FADD.FTZ R12, R29, R12 ;  /* 0x0000000c1d0c7221 */ /* 0x000fe20000010000 */
[----:B------:R-:W-:Y:S01]  /*0810*/  HFMA2.MMA R29, -RZ, RZ, 0, 0 ;  /* 0x00000000ff1d7435 */ /* 0x000fe200000001ff */
[----:B------:R-:W-:Y:S01]  /*0820*/  ISETP.GE.AND P5, PT, R19, c[0x0][0x1b0], PT ;  /* 0x00006c0013007a0c */ /* 0x000fe20003fa6270 */
[----:B-1----:R-:W-:Y:S02]  /*0830*/  IMAD.IADD R16, R4, 0x1, R19 ;  /* 0x0000000104107824 */ /* 0x002fe400078e0213 */
[----:B------:R-:W-:-:S02]  /*0840*/  FADD.FTZ R26, -R8, R26 ;  /* 0x0000001a081a7221 */ /* 0x000fc40000010100 */
[----:B------:R-:W-:Y:S01]  /*0850*/  IMAD.MOV.U32 R19, RZ, RZ, RZ ;  /* 0x000000ffff137224 */ /* 0x000fe200078e00ff */
[----:B------:R-:W-:Y:S01]  /*0860*/  ISETP.GE.AND P2, PT, R16, c[0x0][0x1b0], PT ;  /* 0x00006c0010007a0c */ /* 0x000fe20003f46270 */
[----:B------:R-:W-:Y:S02]  /*0870*/  FFMA.FTZ R20, R26, R22, R28 ;  /* 0x000000161a147223 */ /* 0x000fe4000001001c */
[----:B------:R-:W-:Y:S02]  /*0880*/  IMAD.IADD R9, R9, 0x1, R10 ;  /* 0x0000000109097824 */ /* 0x000fe400078e020a */
[----:B------:R-:W-:Y:S02]  /*0890*/  @!P4 IMAD.MOV.U32 R18, RZ, RZ, 0x2 ;  /* 0x00000002ff12c424 */ /* 0x000fe400078e00ff */
[----:B------:R-:W-:Y:S02]  /*08a0*/  @!P5 IMAD.MOV.U32 R28, RZ, RZ, 0x2 ;  /* 0x00000002ff1cd424 */ /* 0x000fe400078e00ff */
[----:B------:R-:W-:-:S04]  /*08b0*/  @!P4 IMAD.WIDE R16, R9, R18, c[0x0][0x160] ;  /* 0x000058000910c625 */ /* 0x000fc800078e0212 */
[----:B------:R-:W-:Y:S02]  /*08c0*/  FADD.FTZ R22, R22, R27 ;  /* 0x0000001b16167221 */ /* 0x000fe40000010000 */
[----:B------:R-:W-:Y:S01]  /*08d0*/  IMAD.MOV.U32 R27, RZ, RZ, RZ ;  /* 0x000000ffff1b7224 */ /* 0x000fe200078e00ff */
[----:B--2---:R-:W-:Y:S02]  /*08e0*/  @!P1 PRMT R29, RZ, 0x5410, R21 ;  /* 0x00005410ff1d9816 */ /* 0x004fe40000000015 */
[----:B---3--:R-:W-:-:S03]  /*08f0*/  @!P1 PRMT R19, RZ, 0x5410, R23 ;  /* 0x00005410ff139816 */ /* 0x008fc60000000017 */
[----:B------:R-:W-:Y:S01]  /*0900*/  FADD.FTZ R26, -R8, R29 ;  /* 0x0000001d081a7221 */ /* 0x000fe20000010100 */
[----:B------:R-:W-:Y:S01]  /*0910*/  MOV R21, RZ ;  /* 0x000000ff00157202 */ /* 0x000fe20000000f00 */
[----:B------:R-:W-:Y:S01]  /*0920*/  IMAD.IADD R29, R9, 0x1, R10 ;  /* 0x00000001091d7824 */ /* 0x000fe200078e020a */
[----:B------:R0:W2:Y:S01]  /*0930*/  @!P4 LDG.E.U16.CONSTANT R23, [R16.64] ;  /* 0x000000041017c981 */ /* 0x0000a2000c1e9500 */
[----:B------:R-:W-:Y:S02]  /*0940*/  FADD.FTZ R24, R19, R24 ;  /* 0x0000001813187221 */ /* 0x000fe40000010000 */
[----:B------:R-:W-:Y:S02]  /*0950*/  FFMA.FTZ R25, R26, R19, R25 ;  /* 0x000000131a197223 */ /* 0x000fe40000010019 */
[----:B------:R-:W-:Y:S01]  /*0960*/  @!P4 IMAD.WIDE R18, R9, R18, c[0x0][0x168] ;  /* 0x00005a000912c625 */ /* 0x000fe200078e0212 */
[----:B----4-:R-:W-:-:S03]  /*0970*/  @!P3 PRMT R21, RZ, 0x5410, R15 ;  /* 0x00005410ff15b816 */ /* 0x010fc6000000000f */
[CC--:B0-----:R-:W-:Y:S01]  /*0980*/  @!P5 IMAD.WIDE R16, R29.reuse, R28.reuse, c[0x0][0x168] ;  /* 0x00005a001d10d625 */ /* 0x0c1fe200078e021c */
[----:B------:R0:W3:Y:S01]  /*0990*/  @!P4 LDG.E.U16.CONSTANT R26, [R18.64] ;  /* 0x00000004121ac981 */ /* 0x0000e2000c1e9500 */
[----:B------:R-:W-:Y:S02]  /*09a0*/  @!P3 PRMT R27, RZ, 0x5410, R14 ;  /* 0x00005410ff1bb816 */ /* 0x000fe4000000000e */
[C---:B------:R-:W-:Y:S01]  /*09b0*/  @!P5 IMAD.WIDE R14, R29.reuse, R28, c[0x0][0x160] ;  /* 0x000058001d0ed625 */ /* 0x040fe200078e021c */
[----:B------:R-:W-:Y:S01]  /*09c0*/  @!P2 IADD3 R29, R29, R10, RZ ;  /* 0x0000000a1d1da210 */ /* 0x000fe20007ffe0ff */
[----:B------:R1:W4:Y:S02]  /*09d0*/  @!P5 LDG.E.U16.CONSTANT R16, [R16.64] ;  /* 0x000000041010d981 */ /* 0x000324000c1e9500 */
[----:B------:R-:W-:Y:S02]  /*09e0*/  FADD.FTZ R21, -R8, R21 ;  /* 0x0000001508157221 */ /* 0x000fe40000010100 */
[----:B------:R1:W4:Y:S01]  /*09f0*/  @!P5 LDG.E.U16.CONSTANT R14, [R14.64] ;  /* 0x000000040e0ed981 */ /* 0x000322000c1e9500 */
[----:B0-----:R-:W-:-:S02]  /*0a00*/  @!P2 IMAD.MOV.U32 R18, RZ, RZ, 0x2 ;  /* 0x00000002ff12a424 */ /* 0x001fc400078e00ff */
[----:B------:R-:W-:Y:S02]  /*0a10*/  FFMA.FTZ R28, R21, R27, R20 ;  /* 0x0000001b151c7223 */ /* 0x000fe40000010014 */
[----:B------:R-:W-:-:S04]  /*0a20*/  @!P2 IMAD.WIDE R20, R29, R18, c[0x0][0x160] ;  /* 0x000058001d14a625 */ /* 0x000fc800078e0212 */
[----:B------:R-:W-:Y:S02]  /*0a30*/  @!P2 IMAD.WIDE R18, R29, R18, c[0x0][0x168] ;  /* 0x00005a001d12a625 */ /* 0x000fe400078e0212 */
[----:B------:R-:W4:Y:S04]  /*0a40*/  @!P2 LDG.E.U16.CONSTANT R20, [R20.64] ;  /* 0x000000041414a981 */ /* 0x000f28000c1e9500 */
[----:B------:R-:W4:Y:S01]  /*0a50*/  @!P2 LDG.E.U16.CONSTANT R18, [R18.64] ;  /* 0x000000041212a981 */ /* 0x000f22000c1e9500 */
[----:B-1----:R-:W-:Y:S01]  /*0a60*/  IMAD.MOV.U32 R15, RZ, RZ, RZ ;  /* 0x000000ffff0f7224 */ /* 0x002fe200078e00ff */
[----:B------:R-:W-:Y:S01]  /*0a70*/  IADD3 R6, R6, -0x2, RZ ;  /* 0xfffffffe06067810 */ /* 0x000fe20007ffe0ff */
[----:B------:R-:W-:Y:S02]  /*0a80*/  IMAD.MOV.U32 R17, RZ, RZ, RZ ;  /* 0x000000ffff117224 */ /* 0x000fe400078e00ff */
[----:B------:R-:W-:Y:S01]  /*0a90*/  FADD.FTZ R27, R22, R27 ;  /* 0x0000001b161b7221 */ /* 0x000fe20000010000 */
[----:B------:R-:W-:Y:S01]  /*0aa0*/  ISETP.NE.AND P1, PT, R6, RZ, PT ;  /* 0x000000ff0600720c */ /* 0x000fe20003f25270 */
[----:B------:R-:W-:Y:S01]  /*0ab0*/  IMAD R9, R10, 0x3, R9 ;  /* 0x000000030a097824 */ /* 0x000fe200078e0209 */
[----:B--2---:R-:W-:-:S05]  /*0ac0*/  @!P4 PRMT R15, RZ, 0x5410, R23 ;  /* 0x00005410ff0fc816 */ /* 0x004fca0000000017 */
[----:B------:R-:W-:Y:S01]  /*0ad0*/  FADD.FTZ R22, -R8, R15 ;  /* 0x0000000f08167221 */ /* 0x000fe20000010100 */
[----:B------:R-:W-:Y:S01]  /*0ae0*/  HFMA2.MMA R15, -RZ, RZ, 0, 0 ;  /* 0x00000000ff0f7435 */ /* 0x000fe200000001ff */
[----:B---3--:R-:W-:-:S05]  /*0af0*/  @!P4 PRMT R17, RZ, 0x5410, R26 ;  /* 0x00005410ff11c816 */ /* 0x008fca000000001a */
[----:B------:R-:W-:Y:S02]  /*0b00*/  FFMA.FTZ R25, R22, R17, R25 ;  /* 0x0000001116197223 */ /* 0x000fe40000010019 */
[----:B------:R-:W-:Y:S02]  /*0b10*/  FADD.FTZ R24, R24, R17 ;  /* 0x0000001118187221 */ /* 0x000fe40000010000 */
[----:B------:R-:W-:Y:S01]  /*0b20*/  IMAD.MOV.U32 R17, RZ, RZ, RZ ;  /* 0x000000ffff117224 */ /* 0x000fe200078e00ff */
[----:B----4-:R-:W-:Y:S01]  /*0b30*/  @!P5 PRMT R15, RZ, 0x5410, R14 ;  /* 0x00005410ff0fd816 */ /* 0x010fe2000000000e */
[----:B------:R-:W-:Y:S01]  /*0b40*/  IMAD.MOV.U32 R22, RZ, RZ, RZ ;  /* 0x000000ffff167224 */ /* 0x000fe200078e00ff */
[----:B------:R-:W-:Y:S02]  /*0b50*/  @!P5 PRMT R22, RZ, 0x5410, R16 ;  /* 0x00005410ff16d816 */ /* 0x000fe40000000010 */
[----:B------:R-:W-:Y:S01]  /*0b60*/  @!P2 PRMT R17, RZ, 0x5410, R20 ;  /* 0x00005410ff11a816 */ /* 0x000fe20000000014 */
[----:B------:R-:W-:Y:S01]  /*0b70*/  IMAD.MOV.U32 R20, RZ, RZ, RZ ;  /* 0x000000ffff147224 */ /* 0x000fe200078e00ff */
[----:B------:R-:W-:-:S03]  /*0b80*/  @!P2 PRMT R20, RZ, 0x5410, R18 ;  /* 0x00005410ff14a816 */ /* 0x000fc60000000012 */
[C---:B------:R-:W-:Y:S02]  /*0b90*/  FADD.FTZ R17, -R8.reuse, R17 ;  /* 0x0000001108117221 */ /* 0x040fe40000010100 */
[----:B------:R-:W-:Y:S02]  /*0ba0*/  FADD.FTZ R15, -R8, R15 ;  /* 0x0000000f080f7221 */ /* 0x000fe40000010100 */
[----:B------:R-:W-:Y:S02]  /*0bb0*/  FADD.FTZ R12, R12, R20 ;  /* 0x000000140c0c7221 */ /* 0x000fe40000010000 */
[----:B------:R-:W-:Y:S02]  /*0bc0*/  FFMA.FTZ R20, R17, R20, R5 ;  /* 0x0000001411147223 */ /* 0x000fe40000010005 */
[----:B------:R-:W-:Y:S02]  /*0bd0*/  FADD.FTZ R13, R13, R22 ;  /* 0x000000160d0d7221 */ /* 0x000fe40000010000 */
[----:B------:R-:W-:-:S02]  /*0be0*/  FFMA.FTZ R11, R15, R22, R11 ;  /* 0x000000160f0b7223 */ /* 0x000fc4000001000b */
[----:B------:R-:W-:Y:S01]  /*0bf0*/  IMAD R5, R4, 0x3, R7 ;  /* 0x0000000304057824 */ /* 0x000fe200078e0207 */
[----:B------:R-:W-:Y:S05]  /*0c00*/  @P1 BRA `(.L_x_26410) ;  /* 0xfffff85000001947 */ /* 0x000fea000383ffff */
.L_x_26409:
[----:B0-----:R-:W-:Y:S05]  /*0c10*/  @!P0 BRA `(.L_x_26408) ;  /* 0x0000039000008947 */ /* 0x001fea0003800000 */
[----:B------:R-:W-:Y:S02]  /*0c20*/  ISETP.GE.AND P0, PT, R5, c[0x0][0x1b0], PT ;  /* 0x00006c0005007a0c */ /* 0x000fe40003f06270 */
[C---:B------:R-:W-:Y:S02]  /*0c30*/  IADD3 R5, R4.reuse, R5, RZ ;  /* 0x0000000504057210 */ /* 0x040fe40007ffe0ff */
[----:B------:R-:W-:Y:S02]  /*0c40*/  IADD3 R19, R9, R10, RZ ;  /* 0x0000000a09137210 */ /* 0x000fe40007ffe0ff */
[----:B------:R-:W-:Y:S01]  /*0c50*/  ISETP.GE.AND P1, PT, R5, c[0x0][0x1b0], PT ;  /* 0x00006c0005007a0c */ /* 0x000fe20003f26270 */
[----:B------:R-:W-:-:S04]  /*0c60*/  IMAD.IADD R5, R4, 0x1, R5 ;  /* 0x0000000104057824 */ /* 0x000fc800078e0205 */
[----:B------:R-:W-:Y:S01]  /*0c70*/  IMAD.IADD R4, R4, 0x1, R5 ;  /* 0x0000000104047824 */ /* 0x000fe200078e0205 */
[----:B------:R-:W-:Y:S01]  /*0c80*/  ISETP.GE.AND P2, PT, R5, c[0x0][0x1b0], PT ;  /* 0x00006c0005007a0c */ /* 0x000fe20003f46270 */
[----:B------:R-:W-:-:S03]  /*0c90*/  @!P0 IMAD.MOV.U32 R14, RZ, RZ, 0x2 ;  /* 0x00000002ff0e8424 */ /* 0x000fc600078e00ff */
[----:B------:R-:W-:Y:S01]  /*0ca0*/  ISETP.GE.AND P3, PT, R4, c[0x0][0x1b0], PT ;  /* 0x00006c0004007a0c */ /* 0x000fe20003f66270 */
[----:B------:R-:W-:-:S04]  /*0cb0*/  @!P0 IMAD.WIDE R16, R9, R14, c[0x0][0x160] ;  /* 0x0000580009108625 */ /* 0x000fc800078e020e */
[----:B------:R-:W-:Y:S02]  /*0cc0*/  @!P1 IMAD.MOV.U32 R4, RZ, RZ, 0x2 ;  /* 0x00000002ff049424 */ /* 0x000fe400078e00ff */
[----:B------:R-:W-:Y:S02]  /*0cd0*/  @!P0 IMAD.WIDE R14, R9, R14, c[0x0][0x168] ;  /* 0x00005a00090e8625 */ /* 0x000fe400078e020e */
[----:B------:R0:W2:Y:S02]  /*0ce0*/  @!P0 LDG.E.U16.CONSTANT R9, [R16.64] ;  /* 0x0000000410098981 */ /* 0x0000a4000c1e9500 */
[CC--:B------:R-:W-:Y:S02]  /*0cf0*/  @!P1 IMAD.WIDE R6, R19.reuse, R4.reuse, c[0x0][0x160] ;  /* 0x0000580013069625 */ /* 0x0c0fe400078e0204 */
[----:B------:R1:W3:Y:S02]  /*0d00*/  @!P0 LDG.E.U16.CONSTANT R21, [R14.64] ;  /* 0x000000040e158981 */ /* 0x0002e4000c1e9500 */
[----:B------:R-:W-:-:S02]  /*0d10*/  @!P1 IMAD.WIDE R4, R19, R4, c[0x0][0x168] ;  /* 0x00005a0013049625 */ /* 0x000fc400078e0204 */
[----:B------:R4:W3:Y:S02]  /*0d20*/  @!P1 LDG.E.U16.CONSTANT R6, [R6.64] ;  /* 0x0000000406069981 */ /* 0x0008e4000c1e9500 */
[----:B------:R-:W-:Y:S02]  /*0d30*/  IMAD.IADD R19, R19, 0x1, R10 ;  /* 0x0000000113137824 */ /* 0x000fe400078e020a */
[----:B------:R-:W-:Y:S01]  /*0d40*/  @!P2 IMAD.MOV.U32 R18, RZ, RZ, 0x2 ;  /* 0x00000002ff12a424 */ /* 0x000fe200078e00ff */
[----:B------:R1:W3:Y:S01]  /*0d50*/  @!P1 LDG.E.U16.CONSTANT R4, [R4.64] ;  /* 0x0000000404049981 */ /* 0x0002e2000c1e9500 */
[----:B------:R-:W-:Y:S01]  /*0d60*/  @!P3 IMAD.MOV.U32 R29, RZ, RZ, 0x2 ;  /* 0x00000002ff1db424 */ /* 0x000fe200078e00ff */
[C---:B------:R-:W-:Y:S01]  /*0d70*/  IADD3 R10, R19.reuse, R10, RZ ;  /* 0x0000000a130a7210 */ /* 0x040fe20007ffe0ff */
[----:B------:R-:W-:-:S04]  /*0d80*/  @!P2 IMAD.WIDE R22, R19, R18, c[0x0][0x160] ;  /* 0x000058001316a625 */ /* 0x000fc800078e0212 */
[----:B0-----:R-:W-:Y:S02]  /*0d90*/  @!P2 IMAD.WIDE R16, R19, R18, c[0x0][0x168] ;  /* 0x00005a001310a625 */ /* 0x001fe400078e0212 */
[----:B------:R-:W3:Y:S02]  /*0da0*/  @!P2 LDG.E.U16.CONSTANT R22, [R22.64] ;  /* 0x000000041616a981 */ /* 0x000ee4000c1e9500 */
[CC--:B------:R-:W-:Y:S02]  /*0db0*/  @!P3 IMAD.WIDE R18, R10.reuse, R29.reuse, c[0x0][0x160] ;  /* 0x000058000a12b625 */ /* 0x0c0fe400078e021d */
[----:B------:R-:W3:Y:S02]  /*0dc0*/  @!P2 LDG.E.U16.CONSTANT R16, [R16.64] ;  /* 0x000000041010a981 */ /* 0x000ee4000c1e9500 */
[----:B-1----:R-:W-:Y:S02]  /*0dd0*/  @!P3 IMAD.WIDE R14, R10, R29, c[0x0][0x168] ;  /* 0x00005a000a0eb625 */ /* 0x002fe400078e021d */
[----:B------:R-:W3:Y:S04]  /*0de0*/  @!P3 LDG.E.U16.CONSTANT R18, [R18.64] ;  /* 0x000000041212b981 */ /* 0x000ee8000c1e9500 */
[----:B------:R-:W3:Y:S01]  /*0df0*/  @!P3 LDG.E.U16.CONSTANT R14, [R14.64] ;  /* 0x000000040e0eb981 */ /* 0x000ee2000c1e9500 */
[----:B----4-:R-:W-:Y:S01]  /*0e00*/  IMAD.MOV.U32 R7, RZ, RZ, RZ ;  /* 0x000000ffff077224 */ /* 0x010fe200078e00ff */
[----:B------:R-:W-:Y:S01]  /*0e10*/  MOV R5, RZ ;  /* 0x000000ff00057202 */ /* 0x000fe20000000f00 */
[----:B------:R-:W-:Y:S01]  /*0e20*/  IMAD.MOV.U32 R10, RZ, RZ, RZ ;  /* 0x000000ffff0a7224 */ /* 0x000fe200078e00ff */
[----:B--2---:R-:W-:-:S05]  /*0e30*/  @!P0 PRMT R7, RZ, 0x5410, R9 ;  /* 0x00005410ff078816 */ /* 0x004fca0000000009 */
[----:B-----5:R-:W-:Y:S01]  /*0e40*/  FADD.FTZ R9, -R8, R7 ;  /* 0x0000000708097221 */ /* 0x020fe20000010100 */
[----:B---3--:R-:W-:Y:S01]  /*0e50*/  @!P1 PRMT R5, RZ, 0x5410, R6 ;  /* 0x00005410ff059816 */ /* 0x008fe20000000006 */
[----:B------:R-:W-:Y:S01]  /*0e60*/  IMAD.MOV.U32 R7, RZ, RZ, RZ ;  /* 0x000000ffff077224 */ /* 0x000fe200078e00ff */
[----:B------:R-:W-:-:S03]  /*0e70*/  @!P1 PRMT R7, RZ, 0x5410, R4 ;  /* 0x00005410ff079816 */ /* 0x000fc60000000004 */
[----:B------:R-:W-:Y:S01]  /*0e80*/  FADD.FTZ R6, -R8, R5 ;  /* 0x0000000508067221 */ /* 0x000fe20000010100 */
[----:B------:R-:W-:Y:S01]  /*0e90*/  @!P0 PRMT R10, RZ, 0x5410, R21 ;  /* 0x00005410ff0a8816 */ /* 0x000fe20000000015 */
[----:B------:R-:W-:Y:S01]  /*0ea0*/  CS2R R4, SRZ ;  /* 0x0000000000047805 */ /* 0x000fe2000001ff00 */
[----:B------:R-:W-:Y:S02]  /*0eb0*/  FADD.FTZ R24, R24, R7 ;  /* 0x0000000718187221 */ /* 0x000fe40000010000 */
[----:B------:R-:W-:Y:S02]  /*0ec0*/  FFMA.FTZ R25, R6, R7, R25 ;  /* 0x0000000706197223 */ /* 0x000fe40000010019 */
[----:B------:R-:W-:Y:S01]  /*0ed0*/  IMAD.MOV.U32 R7, RZ, RZ, RZ ;  /* 0x000000ffff077224 */ /* 0x000fe200078e00ff */
[----:B------:R-:W-:Y:S01]  /*0ee0*/  @!P2 PRMT R5, RZ, 0x5410, R22 ;  /* 0x00005410ff05a816 */ /* 0x000fe20000000016 */
[----:B------:R-:W-:Y:S02]  /*0ef0*/  FFMA.FTZ R28, R9, R10, R28 ;  /* 0x0000000a091c7223 */ /* 0x000fe4000001001c */
[----:B------:R-:W-:Y:S01]  /*0f00*/  IMAD.MOV.U32 R9, RZ, RZ, RZ ;  /* 0x000000ffff097224 */ /* 0x000fe200078e00ff */
[----:B------:R-:W-:Y:S01]  /*0f10*/  @!P3 PRMT R7, RZ, 0x5410, R18 ;  /* 0x00005410ff07b816 */ /* 0x000fe20000000012 */
[----:B------:R-:W-:Y:S01]  /*0f20*/  FADD.FTZ R5, -R8, R5 ;  /* 0x0000000508057221 */ /* 0x000fe20000010100 */
[----:B------:R-:W-:-:S02]  /*0f30*/  @!P2 PRMT R4, RZ, 0x5410, R16 ;  /* 0x00005410ff04a816 */ /* 0x000fc40000000010 */
[----:B------:R-:W-:Y:S01]  /*0f40*/  @!P3 PRMT R9, RZ, 0x5410, R14 ;  /* 0x00005410ff09b816 */ /* 0x000fe2000000000e */
[----:B------:R-:W-:Y:S02]  /*0f50*/  FADD.FTZ R7, -R8, R7 ;  /* 0x0000000708077221 */ /* 0x000fe40000010100 */
[----:B------:R-:W-:Y:S02]  /*0f60*/  FADD.FTZ R27, R27, R10 ;  /* 0x0000000a1b1b7221 */ /* 0x000fe40000010000 */
[----:B------:R-:W-:Y:S02]  /*0f70*/  FADD.FTZ R13, R13, R4 ;  /* 0x000000040d0d7221 */ /* 0x000fe40000010000 */
[----:B------:R-:W-:Y:S02]  /*0f80*/  FFMA.FTZ R11, R5, R4, R11 ;  /* 0x00000004050b7223 */ /* 0x000fe4000001000b */
[----:B------:R-:W-:Y:S02]  /*0f90*/  FADD.FTZ R12, R12, R9 ;  /* 0x000000090c0c7221 */ /* 0x000fe40000010000 */
[----:B------:R-:W-:-:S02]  /*0fa0*/  FFMA.FTZ R20, R7, R9, R20 ;  /* 0x0000000907147223 */ /* 0x000fc40000010014 */
.L_x_26408:
[----:B------:R-:W0:Y:S01]  /*0fb0*/  S2R R15, SR_TID.X ;  /* 0x00000000000f7919 */ /* 0x000e220000002100 */
[----:B------:R-:W-:Y:S01]  /*0fc0*/  MOV R4, c[0x0][0x4] ;  /* 0x0000010000047a02 */ /* 0x000fe20000000f00 */
[----:B------:R-:W-:-:S02]  /*0fd0*/  FADD.FTZ R24, R24, R27 ;  /* 0x0000001b18187221 */ /* 0x000fc40000010000 */
[----:B------:R-:W-:Y:S01]  /*0fe0*/  FADD.FTZ R28, R25, R28 ;  /* 0x0000001c191c7221 */ /* 0x000fe20000010000 */
[----:B------:R-:W-:Y:S01]  /*0ff0*/  SHF.R.U32.HI R5, RZ, 0x1, R4 ;  /* 0x00000001ff057819 */ /* 0x000fe20000011604 */
[----:B------:R-:W-:Y:S02]  /*1000*/  FADD.FTZ R13, R24, R13 ;  /* 0x0000000d180d7221 */ /* 0x000fe40000010000 */
[----:B------:R-:W-:Y:S01]  /*1010*/  FADD.FTZ R11, R28, R11 ;  /* 0x0000000b1c0b7221 */ /* 0x000fe20000010000 */
[----:B------:R-:W-:Y:S01]  /*1020*/  ISETP.NE.AND P1, PT, R5, RZ, PT ;  /* 0x000000ff0500720c */ /* 0x000fe20003f25270 */
[----:B------:R-:W-:Y:S02]  /*1030*/  FADD.FTZ R21, R13, R12 ;  /* 0x0000000c0d157221 */ /* 0x000fe40000010000 */
[----:B------:R-:W-:Y:S02]  /*1040*/  FADD.FTZ R23, R11, R20 ;  /* 0x000000140b177221 */ /* 0x000fe40000010000 */
[----:B0-----:R-:W-:-:S08]  /*1050*/  IMAD R18, R0, c[0x0][0x0], R15 ;  /* 0x0000000000127a24 */ /* 0x001fd000078e020f */
[----:B------:R-:W-:Y:S05]  /*1060*/  @!P1 BRA `(.L_x_26411) ;  /* 0x000020e000009947 */ /* 0x000fea0003800000 */
[----:B------:R-:W-:Y:S01]  /*1070*/  LOP3.LUT R7, R4, 0xfffffffe, RZ, 0xc0, !PT ;  /* 0xfffffffe04077812 */ /* 0x000fe200078ec0ff */
[----:B------:R-:W-:Y:S01]  /*1080*/  IMAD.IADD R6, R5, 0x1, R0 ;  /* 0x0000000105067824 */ /* 0x000fe200078e0200 */
[----:B------:R-:W-:Y:S02]  /*1090*/  SHF.R.U32.HI R9, RZ, 0x2, R4 ;  /* 0x00000002ff097819 */ /* 0x000fe40000011604 */
[----:B------:R-:W-:Y:S02]  /*10a0*/  ISETP.GE.U32.AND P2, PT, R0, R7, PT ;  /* 0x000000070000720c */ /* 0x000fe40003f46070 */
[----:B------:R-:W-:Y:S01]  /*10b0*/  ISETP.GE.U32.AND P0, PT, R6, c[0x0][0x4], PT ;  /* 0x0000010006007a0c */ /* 0x000fe20003f06070 */
[----:B------:R-:W-:-:S03]  /*10c0*/  IMAD.SHL.U32 R6, R18, 0x4, RZ ;  /* 0x0000000412067824 */ /* 0x000fc600078e00ff */
[----:B------:R-:W-:-:S07]  /*10d0*/  ISETP.GE.U32.OR P0, PT, R0, R5, P0 ;  /* 0x000000050000720c */ /* 0x000fce0000706470 */
[----:B------:R-:W-:Y:S04]  /*10e0*/  @!P2 STS [R18.X4], R21 ;  /* 0x000000151200a388 */ /* 0x000fe80000004800 */
[----:B------:R-:W-:Y:S04]  /*10f0*/  @!P2 STS [R18.X4+0x800], R23 ;  /* 0x000800171200a388 */ /* 0x000fe80000004800 */
[----:B------:R-:W-:Y:S01]  /*1100*/  BAR.SYNC.DEFER_BLOCKING 0x0 ;  /* 0x0000000000007b1d */ /* 0x000fe20000010000 */
[----:B------:R-:W-:Y:S01]  /*1110*/  @!P0 IMAD R7, R5, c[0x0][0x0], RZ ;  /* 0x0000000005078a24 */ /* 0x000fe200078e02ff */
[----:B------:R-:W-:-:S03]  /*1120*/  ISETP.NE.AND P2, PT, R9, RZ, PT ;  /* 0x000000ff0900720c */ /* 0x000fc60003f45270 */
[----:B------:R-:W-:-:S05]  /*1130*/  @!P0 IMAD R7, R7, 0x4, R6 ;  /* 0x0000000407078824 */ /* 0x000fca00078e0206 */
[----:B-----5:R-:W0:Y:S04]  /*1140*/  @!P0 LDS R8, [R7] ;  /* 0x0000000007088984 */ /* 0x020e280000000800 */
[----:B------:R-:W1:Y:S01]  /*1150*/  @!P0 LDS R10, [R7+0x800] ;  /* 0x00080000070a8984 */ /* 0x000e620000000800 */
[----:B0-----:R-:W-:Y:S02]  /*1160*/  @!P0 FADD.FTZ R21, R21, R8 ;  /* 0x0000000815158221 */ /* 0x001fe40000010000 */
[----:B-1----:R-:W-:Y:S01]  /*1170*/  @!P0 FADD.FTZ R23, R23, R10 ;  /* 0x0000000a17178221 */ /* 0x002fe20000010000 */
[----:B------:R-:W-:Y:S05]  /*1180*/  @!P2 BRA `(.L_x_26411) ;  /* 0x00001fc00000a947 */ /* 0x000fea0003800000 */
[----:B------:R-:W-:-:S04]  /*1190*/  IADD3 R7, R9, R0, RZ ;  /* 0x0000000009077210 */ /* 0x000fc80007ffe0ff */
[----:B------:R-:W-:Y:S01]  /*11a0*/  ISETP.GE.U32.AND P0, PT, R7, c[0x0][0x4], PT ;  /* 0x0000010007007a0c */ /* 0x000fe20003f06070 */
[----:B------:R-:W-:-:S03]  /*11b0*/  IMAD.SHL.U32 R7, R9, 0x2, RZ ;  /* 0x0000000209077824 */ /* 0x000fc600078e00ff */
[C---:B------:R-:W-:Y:S02]  /*11c0*/  ISETP.GE.U32.OR P0, PT, R0.reuse, R9, P0 ;  /* 0x000000090000720c */ /* 0x040fe40000706470 */
[----:B------:R-:W-:Y:S02]  /*11d0*/  ISETP.GE.U32.AND P2, PT, R0, R7, PT ;  /* 0x000000070000720c */ /* 0x000fe40003f46070 */
[----:B------:R-:W-:-:S09]  /*11e0*/  SHF.R.U32.HI R7, RZ, 0x3, R4 ;  /* 0x00000003ff077819 */ /* 0x000fd20000011604 */
[----:B------:R-:W-:Y:S02]  /*11f0*/  @!P0 IMAD R9, R9, c[0x0][0x0], RZ ;  /* 0x0000000009098a24 */ /* 0x000fe400078e02ff */
[----:B------:R-:W-:Y:S02]  /*1200*/  @!P2 STS [R18.X4], R21 ;  /* 0x000000151200a388 */ /* 0x000fe40000004800 */
[----:B------:R-:W-:Y:S02]  /*1210*/  @!P0 IMAD R9, R9, 0x4, R6 ;  /* 0x0000000409098824 */ /* 0x000fe400078e0206 */
[----:B------:R-:W-:Y:S04]  /*1220*/  @!P2 STS [R18.X4+0x800], R23 ;  /* 0x000800171200a388 */ /* 0x000fe80000004800 */
[----:B------:R-:W-:Y:S01]  /*1230*/  BAR.SYNC.DEFER_BLOCKING 0x0 ;  /* 0x0000000000007b1d */ /* 0x000fe20000010000 */
[----:B------:R-:W-:-:S05]  /*1240*/  ISETP.NE.AND P2, PT, R7, RZ, PT ;  /* 0x000000ff0700720c */ /* 0x000fca0003f45270 */
[----:B------:R-:W0:Y:S04]  /*1250*/  @!P0 LDS R8, [R9] ;  /* 0x0000000009088984 */ /* 0x000e280000000800 */
[----:B------:R-:W1:Y:S01]  /*1260*/  @!P0 LDS R10, [R9+0x800] ;  /* 0x00080000090a8984 */ /* 0x000e620000000800 */
[----:B0-----:R-:W-:Y:S02]  /*1270*/  @!P0 FADD.FTZ R21, R21, R8 ;  /* 0x0000000815158221 */ /* 0x001fe40000010000 */
[----:B-1----:R-:W-:Y:S01]  /*1280*/  @!P0 FADD.FTZ R23, R23, R10 ;  /* 0x0000000a17178221 */ /* 0x002fe20000010000 */
[----:B------:R-:W-:Y:S05]  /*1290*/  @!P2 BRA `(.L_x_26411) ;  /* 0x00001eb00000a947 */ /* 0x000fea0003800000 */
[C---:B------:R-:W-:Y:S01]  /*12a0*/  SHF.L.U32 R9, R7.reuse, 0x1, RZ ;  /* 0x0000000107097819 */ /* 0x040fe200000006ff */
[----:B------:R-:W-:-:S03]  /*12b0*/  IMAD.IADD R8, R7, 0x1, R0 ;  /* 0x0000000107087824 */ /* 0x000fc600078e0200 */
[----:B------:R-:W-:Y:S02]  /*12c0*/  ISETP.GE.U32.AND P2, PT, R0, R9, PT ;  /* 0x000000090000720c */ /* 0x000fe40003f46070 */
[----:B------:R-:W-:Y:S02]  /*12d0*/  ISETP.GE.U32.AND P0, PT, R8, c[0x0][0x4], PT ;  /* 0x0000010008007a0c */ /* 0x000fe40003f06070 */
[----:B------:R-:W-:Y:S02]  /*12e0*/  SHF.R.U32.HI R9, RZ, 0x4, R4 ;  /* 0x00000004ff097819 */ /* 0x000fe40000011604 */
[----:B------:R-:W-:-:S07]  /*12f0*/  ISETP.GE.U32.OR P0, PT, R0, R7, P0 ;  /* 0x000000070000720c */ /* 0x000fce0000706470 */
[----:B------:R-:W-:Y:S04]  /*1300*/  @!P2 STS [R18.X4], R21 ;  /* 0x000000151200a388 */ /* 0x000fe80000004800 */
[----:B------:R-:W-:Y:S04]  /*1310*/  @!P2 STS [R18.X4+0x800], R23 ;  /* 0x000800171200a388 */ /* 0x000fe80000004800 */
[----:B------:R-:W-:Y:S01]  /*1320*/  BAR.SYNC.DEFER_BLOCKING 0x0 ;  /* 0x0000000000007b1d */ /* 0x000fe20000010000 */
[----:B------:R-:W-:Y:S01]  /*1330*/  @!P0 IMAD R7, R7, c[0x0][0x0], RZ ;  /* 0x0000000007078a24 */ /* 0x000fe200078e02ff */
[----:B------:R-:W-:-:S03]  /*1340*/  ISETP.NE.AND P2, PT, R9, RZ, PT ;  /* 0x000000ff0900720c */ /* 0x000fc60003f45270 */
[----:B------:R-:W-:-:S05]  /*1350*/  @!P0 IMAD R7, R7, 0x4, R6 ;  /* 0x0000000407078824 */ /* 0x000fca00078e0206 */
[----:B------:R-:W0:Y:S04]  /*1360*/  @!P0 LDS R8, [R7] ;  /* 0x0000000007088984 */ /* 0x000e280000000800 */
[----:B------:R-:W1:Y:S01]  /*1370*/  @!P0 LDS R10, [R7+0x800] ;  /* 0x00080000070a8984 */ /* 0x000e620000000800 */
[----:B0-----:R-:W-:Y:S02]  /*1380*/  @!P0 FADD.FTZ R21, R21, R8 ;  /* 0x0000000815158221 */ /* 0x001fe40000010000 */
[----:B-1----:R-:W-:Y:S01]  /*1390*/  @!P0 FADD.FTZ R23, R23, R10 ;  /* 0x0000000a17178221 */ /* 0x002fe20000010000 */
[----:B------:R-:W-:Y:S05]  /*13a0*/  @!P2 BRA `(.L_x_26411) ;  /* 0x00001da00000a947 */ /* 0x000fea0003800000 */
[----:B------:R-:W-:-:S05]  /*13b0*/  IMAD.IADD R7, R9, 0x1, R0 ;  /* 0x0000000109077824 */ /* 0x000fca00078e0200 */
[----:B------:R-:W-:Y:S01]  /*13c0*/  ISETP.GE.U32.AND P0, PT, R7, c[0x0][0x4], PT ;  /* 0x0000010007007a0c */ /* 0x000fe20003f06070 */
[----:B------:R-:W-:-:S03]  /*13d0*/  IMAD.SHL.U32 R7, R9, 0x2, RZ ;  /* 0x0000000209077824 */ /* 0x000fc600078e00ff */
[C---:B------:R-:W-:Y:S02]  /*13e0*/  ISETP.GE.U32.OR P0, PT, R0.reuse, R9, P0 ;  /* 0x000000090000720c */ /* 0x040fe40000706470 */
[----:B------:R-:W-:Y:S02]  /*13f0*/  ISETP.GE.U32.AND P2, PT, R0, R7, PT ;  /* 0x000000070000720c */ /* 0x000fe40003f46070 */
[----:B------:R-:W-:-:S09]  /*1400*/  SHF.R.U32.HI R7, RZ, 0x5, R4 ;  /* 0x00000005ff077819 */ /* 0x000fd20000011604 */
[----:B------:R-:W-:Y:S02]  /*1410*/  @!P0 IMAD R9, R9, c[0x0][0x0], RZ ;  /* 0x0000000009098a24 */ /* 0x000fe400078e02ff */
[----:B------:R-:W-:Y:S03]  /*1420*/  @!P2 STS [R18.X4], R21 ;  /* 0x000000151200a388 */ /* 0x000fe60000004800 */
[----:B------:R-:W-:Y:S01]  /*1430*/  @!P0 LEA R9, R9, R6, 0x2 ;  /* 0x0000000609098211 */ /* 0x000fe200078e10ff */
        /* <DEDUP_REMOVED lines=8> */
[C---:B------:R-:W-:Y:S02]  /*14c0*/  IMAD.SHL.U32 R9, R7.reuse, 0x2, RZ ;  /* 0x0000000207097824 */ /* 0x040fe400078e00ff */
        /* <DEDUP_REMOVED lines=441> */
[----:B------:R-:W-:-:S05]  /*3060*/  IMAD.IADD R8, R7, 0x1, R0 ;  /* 0x0000000107087824 */ /* 0x000fca00078e0200 */
[----:B------:R-:W-:-:S04]  /*3070*/  ISETP.GE.U32.AND P0, PT, R8, c[0x0][0x4], PT ;  /* 0x0000010008007a0c */ /* 0x000fc80003f06070 */
[----:B------:R-:W-:Y:S02]  /*3080*/  ISETP.GE.U32.OR P0, PT, R0, R7, P0 ;  /* 0x000000070000720c */ /* 0x000fe40000706470 */
[----:B------:R-:W-:-:S04]  /*3090*/  SHF.L.U32 R7, R7, 0x1, RZ ;  /* 0x0000000107077819 */ /* 0x000fc800000006ff */
[----:B------:R-:W-:-:S07]  /*30a0*/  ISETP.GE.U32.AND P2, PT, R0, R7, PT ;  /* 0x000000070000720c */ /* 0x000fce0003f46070 */
[----:B------:R-:W-:-:S04]  /*30b0*/  @!P0 SHF.R.S32.HI R7, RZ, 0x1f, R4 ;  /* 0x0000001fff078819 */ /* 0x000fc80000011404 */
[----:B------:R-:W-:Y:S02]  /*30c0*/  @!P0 LOP3.LUT R7, R7, c[0x0][0x0], RZ, 0xc0, !PT ;  /* 0x0000000007078a12 */ /* 0x000fe400078ec0ff */
[----:B------:R-:W-:Y:S03]  /*30d0*/  @!P2 STS [R18.X4], R21 ;  /* 0x000000151200a388 */ /* 0x000fe60000004800 */
[----:B------:R-:W-:Y:S01]  /*30e0*/  @!P0 IMAD R7, R7, 0x4, R6 ;  /* 0x0000000407078824 */ /* 0x000fe200078e0206 */
[----:B------:R-:W-:Y:S04]  /*30f0*/  @!P2 STS [R18.X4+0x800], R23 ;  /* 0x000800171200a388 */ /* 0x000fe80000004800 */
[----:B------:R-:W-:Y:S06]  /*3100*/  BAR.SYNC.DEFER_BLOCKING 0x0 ;  /* 0x0000000000007b1d */ /* 0x000fec0000010000 */
[----:B------:R-:W0:Y:S04]  /*3110*/  @!P0 LDS R6, [R7] ;  /* 0x0000000007068984 */ /* 0x000e280000000800 */
[----:B------:R-:W1:Y:S01]  /*3120*/  @!P0 LDS R8, [R7+0x800] ;  /* 0x0008000007088984 */ /* 0x000e620000000800 */
[----:B0-----:R-:W-:-:S02]  /*3130*/  @!P0 FADD.FTZ R21, R21, R6 ;  /* 0x0000000615158221 */ /* 0x001fc40000010000 */
[----:B-1----:R-:W-:Y:S02]  /*3140*/  @!P0 FADD.FTZ R23, R23, R8 ;  /* 0x0000000817178221 */ /* 0x002fe40000010000 */
.L_x_26411:
[----:B------:R-:W-:Y:S01]  /*3150*/  MOV R20, c[0x0][0x10] ;  /* 0x0000040000147a02 */ /* 0x000fe20000000f00 */
[C---:B------:R-:W-:Y:S01]  /*3160*/  IMAD.SHL.U32 R10, R2.reuse, 0x2, RZ ;  /* 0x00000002020a7824 */ /* 0x040fe200078e00ff */
[----:B------:R-:W-:Y:S01]  /*3170*/  SHF.R.S32.HI R7, RZ, 0x1f, R2 ;  /* 0x0000001fff077819 */ /* 0x000fe20000011402 */
[----:B------:R-:W-:Y:S01]  /*3180*/  IMAD.SHL.U32 R6, R2, 0x4, RZ ;  /* 0x0000000402067824 */ /* 0x000fe200078e00ff */
[----:B------:R-:W-:Y:S02]  /*3190*/  ISETP.GT.U32.AND P0, PT, R20, 0x1, PT ;  /* 0x000000011400780c */ /* 0x000fe40003f04070 */
[----:B------:R-:W-:Y:S02]  /*31a0*/  IADD3 R12, P2, R10, c[0x0][0x198], RZ ;  /* 0x000066000a0c7a10 */ /* 0x000fe40007f5e0ff */
[----:B------:R-:W-:Y:S02]  /*31b0*/  SHF.L.U64.HI R9, R2, 0x1, R7 ;  /* 0x0000000102097819 */ /* 0x000fe40000010207 */
[----:B------:R-:W-:-:S02]  /*31c0*/  IADD3 R10, P3, R10, c[0x0][0x190], RZ ;  /* 0x000064000a0a7a10 */ /* 0x000fc40007f7e0ff */
[----:B------:R-:W-:Y:S02]  /*31d0*/  SHF.L.U64.HI R7, R2, 0x2, R7 ;  /* 0x0000000202077819 */ /* 0x000fe40000010207 */
[C---:B-----5:R-:W-:Y:S02]  /*31e0*/  IADD3 R8, P4, R6.reuse, c[0x0][0x180], RZ ;  /* 0x0000600006087a10 */ /* 0x060fe40007f9e0ff */
[----:B------:R-:W-:Y:S02]  /*31f0*/  IADD3 R6, P5, R6, c[0x0][0x188], RZ ;  /* 0x0000620006067a10 */ /* 0x000fe40007fbe0ff */
[C---:B------:R-:W-:Y:S02]  /*3200*/  IADD3.X R13, R9.reuse, c[0x0][0x19c], RZ, P2, !PT ;  /* 0x00006700090d7a10 */ /* 0x040fe400017fe4ff */
[----:B------:R-:W-:Y:S02]  /*3210*/  IADD3.X R11, R9, c[0x0][0x194], RZ, P3, !PT ;  /* 0x00006500090b7a10 */ /* 0x000fe40001ffe4ff */
[----:B------:R-:W-:-:S02]  /*3220*/  IADD3.X R9, R7, c[0x0][0x184], RZ, P4, !PT ;  /* 0x0000610007097a10 */ /* 0x000fc400027fe4ff */
[----:B------:R-:W-:Y:S01]  /*3230*/  IADD3.X R7, R7, c[0x0][0x18c], RZ, P5, !PT ;  /* 0x0000630007077a10 */ /* 0x000fe20002ffe4ff */
[----:B------:R-:W-:Y:S05]  /*3240*/  @P0 BRA `(.L_x_26412) ;  /* 0x000000f000000947 */ /* 0x000fea0003800000 */
[----:B------:R-:W0:Y:S02]  /*3250*/  S2UR UR6, SR_CTAID.Y ;  /* 0x00000000000679c3 */ /* 0x000e240000002600 */
[----:B0-----:R-:W-:-:S13]  /*3260*/  LOP3.LUT P0, RZ, R0, UR6, RZ, 0xfc, !PT ;  /* 0x0000000600ff7c12 */ /* 0x001fda000f80fcff */
[----:B------:R-:W-:Y:S05]  /*3270*/  @P0 EXIT ;  /* 0x000000000000094d */ /* 0x000fea0003800000 */
[----:B------:R-:W-:Y:S02]  /*3280*/  ISETP.NE.U32.AND P1, PT, RZ, c[0x0][0x190], PT ;  /* 0x00006400ff007a0c */ /* 0x000fe40003f25070 */
[----:B------:R-:W-:Y:S02]  /*3290*/  ISETP.NE.U32.AND P0, PT, RZ, c[0x0][0x198], PT ;  /* 0x00006600ff007a0c */ /* 0x000fe40003f05070 */
[----:B------:R-:W-:Y:S02]  /*32a0*/  ISETP.NE.AND.EX P1, PT, RZ, c[0x0][0x194], PT, P1 ;  /* 0x00006500ff007a0c */ /* 0x000fe40003f25310 */
[----:B------:R-:W-:-:S11]  /*32b0*/  ISETP.NE.AND.EX P0, PT, RZ, c[0x0][0x19c], PT, P0 ;  /* 0x00006700ff007a0c */ /* 0x000fd60003f05300 */
[----:B------:R-:W-:Y:S02]  /*32c0*/  @P1 FMUL.FTZ R3, R3, R23 ;  /* 0x0000001703031220 */ /* 0x000fe40000410000 */
[----:B------:R-:W-:-:S03]  /*32d0*/  @P0 F2FP.BF16.PACK_AB R0, RZ, R21 ;  /* 0x00000015ff00023e */ /* 0x000fc600000010ff */
[----:B------:R-:W-:Y:S02]  /*32e0*/  @P1 F2FP.BF16.PACK_AB R3, RZ, R3 ;  /* 0x00000003ff03123e */ /* 0x000fe400000010ff */
[----:B------:R-:W-:Y:S04]  /*32f0*/  @P0 STG.E.U16 [R12.64], R0 ;  /* 0x000000000c000986 */ /* 0x000fe8000c101504 */
[----:B------:R-:W-:Y:S04]  /*3300*/  @P1 STG.E.U16 [R10.64], R3 ;  /* 0x000000030a001986 */ /* 0x000fe8000c101504 */
[----:B------:R-:W-:Y:S04]  /*3310*/  STG.E [R8.64], R21 ;  /* 0x0000001508007986 */ /* 0x000fe8000c101904 */
[----:B------:R-:W-:Y:S01]  /*3320*/  STG.E [R6.64], R23 ;  /* 0x0000001706007986 */ /* 0x000fe2000c101904 */
[----:B------:R-:W-:Y:S05]  /*3330*/  EXIT ;  /* 0x000000000000794d */ /* 0x000fea0003800000 */
.L_x_26412:
[----:B------:R-:W-:Y:S01]  /*3340*/  ISETP.NE.AND P2, PT, R0, RZ, PT ;  /* 0x000000ff0000720c */ /* 0x000fe20003f45270 */
[----:B------:R-:W-:Y:S01]  /*3350*/  BSSY B0, `(.L_x_26413) ;  /* 0x000000c000007945 */ /* 0x000fe20003800000 */
[----:B------:R-:W-:Y:S01]  /*3360*/  LOP3.LUT P0, RZ, R15, R0, RZ, 0xfc, !PT ;  /* 0x000000000fff7212 */ /* 0x000fe2000780fcff */
[----:B------:R-:W-:-:S10]  /*3370*/  IMAD R19, R20, c[0x0][0x1b4], RZ ;  /* 0x00006d0014137a24 */ /* 0x000fd400078e02ff */
[----:B------:R-:W-:Y:S05]  /*3380*/  @P2 BRA `(.L_x_26414) ;  /* 0x0000008000002947 */ /* 0x000fea0003800000 */
[----:B------:R-:W0:Y:S01]  /*3390*/  S2R R15, SR_CTAID.Y ;  /* 0x00000000000f7919 */ /* 0x000e220000002600 */
[----:B------:R-:W-:Y:S02]  /*33a0*/  IMAD.MOV.U32 R17, RZ, RZ, 0x4 ;  /* 0x00000004ff117424 */ /* 0x000fe400078e00ff */
[----:B0-----:R-:W-:-:S04]  /*33b0*/  IMAD R14, R15, c[0x0][0x1b4], R2 ;  /* 0x00006d000f0e7a24 */ /* 0x001fc800078e0202 */
[----:B------:R-:W-:-:S05]  /*33c0*/  IMAD.WIDE R14, R14, R17, c[0x0][0x1a0] ;  /* 0x000068000e0e7625 */ /* 0x000fca00078e0211 */
[C---:B------:R-:W-:Y:S01]  /*33d0*/  LEA R16, P3, R19.reuse, R14, 0x2 ;  /* 0x0000000e13107211 */ /* 0x040fe200078610ff */
[----:B------:R0:W-:Y:S03]  /*33e0*/  STG.E.STRONG.SYS [R14.64], R21 ;  /* 0x000000150e007986 */ /* 0x0001e6000c115904 */
[----:B------:R-:W-:-:S05]  /*33f0*/  LEA.HI.X R17, R19, R15, RZ, 0x2, P3 ;  /* 0x0000000f13117211 */ /* 0x000fca00018f14ff */
[----:B------:R0:W-:Y:S04]  /*3400*/  STG.E.STRONG.SYS [R16.64], R23 ;  /* 0x0000001710007986 */ /* 0x0001e8000c115904 */
.L_x_26414:
[----:B------:R-:W-:Y:S05]  /*3410*/  BSYNC B0 ;  /* 0x0000000000007941 */ /* 0x000fea0003800000 */
.L_x_26413:
        /* <DEDUP_REMOVED lines=12> */
[----:B------:R-:W-:-:S04]  /*34e0*/  IMAD.MOV.U32 R15, RZ, RZ, 0x4 ;  /* 0x00000004ff0f7424 */ /* 0x000fc800078e00ff */
[----:B-1----:R-:W-:-:S08]  /*34f0*/  IMAD.WIDE.U32 R14, R14, R15, c[0x0][0x1a8] ;  /* 0x00006a000e0e7625 */ /* 0x002fd000078e000f */
[----:B--2---:R-:W2:Y:S04]  /*3500*/  @P0 ATOMG.E.ADD.STRONG.GPU PT, R15, [R14.64], R21 ;  /* 0x000000150e0f09a8 */ /* 0x004ea800081ee1c4 */
[----:B------:R-:W0:Y:S02]  /*3510*/  S2R R17, SR_LTMASK ;  /* 0x0000000000117919 */ /* 0x000e240000003900 */
[----:B0-----:R-:W-:Y:S02]  /*3520*/  LOP3.LUT R23, R17, UR6, RZ, 0xc0, !PT ;  /* 0x0000000611177c12 */ /* 0x001fe4000f8ec0ff */
[----:B------:R-:W-:-:S04]  /*3530*/  IADD3 R17, R20, -0x1, RZ ;  /* 0xffffffff14117810 */ /* 0x000fc80007ffe0ff */
[----:B------:R-:W0:Y:S01]  /*3540*/  POPC R23, R23 ;  /* 0x0000001700177309 */ /* 0x000e220000000000 */
[----:B--2---:R-:W0:Y:S02]  /*3550*/  SHFL.IDX PT, R16, R15, R22, 0x1f ;  /* 0x00001f160f107589 */ /* 0x004e2400000e0000 */
[----:B0-----:R-:W-:-:S05]  /*3560*/  IMAD.IADD R16, R16, 0x1, R23 ;  /* 0x0000000110107824 */ /* 0x001fca00078e0217 */
[----:B------:R-:W-:-:S04]  /*3570*/  ISETP.NE.AND P0, PT, R16, R17, PT ;  /* 0x000000111000720c */ /* 0x000fc80003f05270 */
[----:B------:R-:W-:-:S05]  /*3580*/  SEL R16, RZ, 0x1, P0 ;  /* 0x00000001ff107807 */ /* 0x000fca0000000000 */
[----:B------:R0:W-:Y:S04]  /*3590*/  STS.U8 [0x1000], R16 ;  /* 0x00100010ff007388 */ /* 0x0001e80000000000 */
.L_x_26416:
[----:B------:R-:W-:Y:S05]  /*35a0*/  BSYNC B0 ;  /* 0x0000000000007941 */ /* 0x000fea0003800000 */
.L_x_26415:
[----:B------:R-:W-:Y:S06]  /*35b0*/  BAR.SYNC.DEFER_BLOCKING 0x0 ;  /* 0x0000000000007b1d */ /* 0x000fec0000010000 */
[----:B0-----:R-:W0:Y:S02]  /*35c0*/  LDS.U8 R14, [0x1000] ;  /* 0x00100000ff0e7984 */ /* 0x001e240000000000 */
[----:B0-----:R-:W-:-:S13]  /*35d0*/  ISETP.NE.AND P0, PT, R14, RZ, PT ;  /* 0x000000ff0e00720c */ /* 0x001fda0003f05270 */
[----:B------:R-:W-:Y:S05]  /*35e0*/  @!P0 EXIT ;  /* 0x000000000000894d */ /* 0x000fea0003800000 */
[----:B------:R-:W-:Y:S01]  /*35f0*/  ISETP.GE.U32.AND P0, PT, R0, c[0x0][0x10], PT ;  /* 0x0000040000007a0c */ /* 0x000fe20003f06070 */
[----:B------:R-:W-:Y:S01]  /*3600*/  BSSY B0, `(.L_x_26417) ;  /* 0x0000014000007945 */ /* 0x000fe20003800000 */
[----:B------:R-:W-:Y:S01]  /*3610*/  HFMA2.MMA R23, -RZ, RZ, 0, 0 ;  /* 0x00000000ff177435 */ /* 0x000fe200000001ff */
[----:B------:R-:W-:-:S10]  /*3620*/  IMAD.MOV.U32 R21, RZ, RZ, RZ ;  /* 0x000000ffff157224 */ /* 0x000fd400078e00ff */
[----:B------:R-:W-:Y:S05]  /*3630*/  @P0 BRA `(.L_x_26418) ;  /* 0x0000010000000947 */ /* 0x000fea0003800000 */
[----:B------:R-:W-:Y:S01]  /*3640*/  IMAD.MOV.U32 R21, RZ, RZ, RZ ;  /* 0x000000ffff157224 */ /* 0x000fe200078e00ff */
[----:B------:R-:W-:Y:S01]  /*3650*/  MOV R23, RZ ;  /* 0x000000ff00177202 */ /* 0x000fe20000000f00 */
[----:B------:R-:W-:Y:S02]  /*3660*/  IMAD.MOV.U32 R25, RZ, RZ, R0 ;  /* 0x000000ffff197224 */ /* 0x000fe400078e0000 */
.L_x_26419:
[----:B------:R-:W-:Y:S02]  /*3670*/  IMAD.MOV.U32 R15, RZ, RZ, 0x4 ;  /* 0x00000004ff0f7424 */ /* 0x000fe400078e00ff */
[----:B------:R-:W-:-:S04]  /*3680*/  IMAD R14, R25, c[0x0][0x1b4], R2 ;  /* 0x00006d00190e7a24 */ /* 0x000fc800078e0202 */
[----:B------:R-:W-:-:S05]  /*3690*/  IMAD.WIDE R14, R14, R15, c[0x0][0x1a0] ;  /* 0x000068000e0e7625 */ /* 0x000fca00078e020f */
[C---:B------:R-:W-:Y:S02]  /*36a0*/  LEA R16, P0, R19.reuse, R14, 0x2 ;  /* 0x0000000e13107211 */ /* 0x040fe400078010ff */
[----:B------:R-:W2:Y:S02]  /*36b0*/  LDG.E.STRONG.SYS R14, [R14.64] ;  /* 0x000000040e0e7981 */ /* 0x000ea4000c1f5900 */
[----:B------:R-:W-:-:S05]  /*36c0*/  LEA.HI.X R17, R19, R15, RZ, 0x2, P0 ;  /* 0x0000000f13117211 */ /* 0x000fca00000f14ff */
[----:B------:R-:W3:Y:S01]  /*36d0*/  LDG.E.STRONG.SYS R16, [R16.64] ;  /* 0x0000000410107981 */ /* 0x000ee2000c1f5900 */
[----:B------:R-:W-:-:S04]  /*36e0*/  IADD3 R25, R25, c[0x0][0x4], RZ ;  /* 0x0000010019197a10 */ /* 0x000fc80007ffe0ff */
[----:B------:R-:W-:Y:S01]  /*36f0*/  ISETP.GE.U32.AND P0, PT, R25, c[0x0][0x10], PT ;  /* 0x0000040019007a0c */ /* 0x000fe20003f06070 */
[----:B------:R-:W-:Y:S01]  /*3700*/  YIELD ;  /* 0x0000000000007946 */ /* 0x000fe20003800000 */
[----:B--2---:R-:W-:Y:S02]  /*3710*/  FADD.FTZ R21, R14, R21 ;  /* 0x000000150e157221 */ /* 0x004fe40000010000 */
[----:B---3--:R-:W-:-:S09]  /*3720*/  FADD.FTZ R23, R16, R23 ;  /* 0x0000001710177221 */ /* 0x008fd20000010000 */
[----:B------:R-:W-:Y:S05]  /*3730*/  @!P0 BRA `(.L_x_26419) ;  /* 0xffffff3000008947 */ /* 0x000fea000383ffff */
.L_x_26418:
[----:B------:R-:W-:Y:S05]  /*3740*/  BSYNC B0 ;  /* 0x0000000000007941 */ /* 0x000fea0003800000 */
.L_x_26417:
[----:B------:R-:W-:Y:S05]  /*3750*/  @!P1 BRA `(.L_x_26420) ;  /* 0x000020f000009947 */ /* 0x000fea0003800000 */
[----:B------:R-:W-:Y:S01]  /*3760*/  LOP3.LUT R15, R4, 0xfffffffe, RZ, 0xc0, !PT ;  /* 0xfffffffe040f7812 */ /* 0x000fe200078ec0ff */
[----:B------:R-:W-:Y:S01]  /*3770*/  IMAD.IADD R2, R5, 0x1, R0 ;  /* 0x0000000105027824 */ /* 0x000fe200078e0200 */
[----:B------:R-:W-:Y:S02]  /*3780*/  WARPSYNC 0xffffffff ;  /* 0xffffffff00007948 */ /* 0x000fe40003800000 */
[----:B------:R-:W-:Y:S02]  /*3790*/  ISETP.GE.U32.AND P1, PT, R0, R15, PT ;  /* 0x0000000f0000720c */ /* 0x000fe40003f26070 */
[----:B------:R-:W-:Y:S01]  /*37a0*/  ISETP.GE.U32.AND P0, PT, R2, c[0x0][0x4], PT ;  /* 0x0000010002007a0c */ /* 0x000fe20003f06070 */
[----:B------:R-:W-:Y:S01]  /*37b0*/  IMAD.SHL.U32 R2, R18, 0x4, RZ ;  /* 0x0000000412027824 */ /* 0x000fe200078e00ff */
[----:B------:R-:W-:Y:S02]  /*37c0*/  SHF.R.U32.HI R15, RZ, 0x2, R4 ;  /* 0x00000002ff0f7819 */ /* 0x000fe40000011604 */
[----:B------:R-:W-:-:S07]  /*37d0*/  ISETP.GE.U32.OR P0, PT, R0, R5, P0 ;  /* 0x000000050000720c */ /* 0x000fce0000706470 */
[----:B------:R-:W-:Y:S04]  /*37e0*/  @!P1 STS [R18.X4], R21 ;  /* 0x0000001512009388 */ /* 0x000fe80000004800 */
[----:B------:R-:W-:Y:S04]  /*37f0*/  @!P1 STS [R18.X4+0x800], R23 ;  /* 0x0008001712009388 */ /* 0x000fe80000004800 */
[----:B------:R-:W-:Y:S01]  /*3800*/  BAR.SYNC.DEFER_BLOCKING 0x0 ;  /* 0x0000000000007b1d */ /* 0x000fe20000010000 */
[----:B------:R-:W-:Y:S01]  /*3810*/  @!P0 IMAD R5, R5, c[0x0][0x0], RZ ;  /* 0x0000000005058a24 */ /* 0x000fe200078e02ff */
[----:B------:R-:W-:-:S04]  /*3820*/  ISETP.NE.AND P1, PT, R15, RZ, PT ;  /* 0x000000ff0f00720c */ /* 0x000fc80003f25270 */
[----:B------:R-:W-:-:S05]  /*3830*/  @!P0 LEA R5, R5, R2, 0x2 ;  /* 0x0000000205058211 */ /* 0x000fca00078e10ff */
        /* <DEDUP_REMOVED lines=22> */
[C---:B------:R-:W-:Y:S01]  /*39a0*/  IMAD.SHL.U32 R15, R5.reuse, 0x2, RZ ;  /* 0x00000002050f7824 */ /* 0x040fe200078e00ff */
[----:B------:R-:W-:-:S04]  /*39b0*/  IADD3 R14, R5, R0, RZ ;  /* 0x00000000050e7210 */ /* 0x000fc80007ffe0ff */
        /* <DEDUP_REMOVED lines=16> */
[----:B------:R-:W-:Y:S02]  /*3ac0*/  ISETP.GE.U32.AND P0, PT, R5, c[0x0][0x4], PT ;  /* 0x0000010005007a0c */ /* 0x000fe40003f06070 */
[----:B------:R-:W-:Y:S02]  /*3ad0*/  SHF.L.U32 R5, R15, 0x1, RZ ;  /* 0x000000010f057819 */ /* 0x000fe400000006ff */
        /* <DEDUP_REMOVED lines=456> */
[----:B------:R-:W-:-:S04]  /*5760*/  IADD3 R14, R5, R0, RZ ;  /* 0x00000000050e7210 */ /* 0x000fc80007ffe0ff */
[----:B------:R-:W-:-:S04]  /*5770*/  ISETP.GE.U32.AND P0, PT, R14, c[0x0][0x4], PT ;  /* 0x000001000e007a0c */ /* 0x000fc80003f06070 */
[----:B------:R-:W-:Y:S01]  /*5780*/  ISETP.GE.U32.OR P0, PT, R0, R5, P0 ;  /* 0x000000050000720c */ /* 0x000fe20000706470 */
[----:B------:R-:W-:-:S05]  /*5790*/  IMAD.SHL.U32 R5, R5, 0x2, RZ ;  /* 0x0000000205057824 */ /* 0x000fca00078e00ff */
        /* <DEDUP_REMOVED lines=11> */
.L_x_26420:
        /* <DEDUP_REMOVED lines=13> */
.L_x_26421:
        /* <DEDUP_REMOVED lines=14> */
.L_x_26910:


//--------------------- .text._ZN2at6native47batch_norm_backward_reduce_channels_last_kernelILi4EN3c104HalfEfS3_EEvPKT0_S6_PKT1_S9_PS7_SA_PT2_SC_PVS7_Piii --------------------------
	.section	.text._ZN2at6native47batch_norm_backward_reduce_channels_last_kernelILi4EN3c104HalfEfS3_EEvPKT0_S6_PKT1_S9_PS7_SA_PT2_SC_PVS7_Piii,"ax",@progbits
	.sectioninfo	@"SHI_REGISTERS=32"
	.align	128
        .global         _ZN2at6native47batch_norm_backward_reduce_channels_last_kernelILi4EN3c104HalfEfS3_EEvPKT0_S6_PKT1_S9_PS7_SA_PT2_SC_PVS7_Piii
        .type           _ZN2at6native47batch_norm_backward_reduce_channels_last_kernelILi4EN3c104HalfEfS3_EEvPKT0_S6_PKT1_S9_PS7_SA_PT2_SC_PVS7_Piii,@function
        .size           _ZN2at6native47batch_norm_backward_reduce_channels_last_kernelILi4EN3c104HalfEfS3_EEvPKT0_S6_PKT1_S9_PS7_SA_PT2_SC_PVS7_Piii,(.L_x_26911 - _ZN2at6native47batch_norm_backward_reduce_channels_last_kernelILi4EN3c104HalfEfS3_EEvPKT0_S6_PKT1_S9_PS7_SA_PT2_SC_PVS7_Piii)
        .other          _ZN2at6native47batch_norm_backward_reduce_channels_last_kernelILi4EN3c104HalfEfS3_EEvPKT0_S6_PKT1_S9_PS7_SA_PT2_SC_PVS7_Piii,@"STO_CUDA_ENTRY STV_DEFAULT"
_ZN2at6native47batch_norm_backward_reduce_channels_last_kernelILi4EN3c104HalfEfS3_EEvPKT0_S6_PKT1_S9_PS7_SA_PT2_SC_PVS7_Piii:
.text._ZN2at6native47batch_norm_backward_reduce_channels_last_kernelILi4EN3c104HalfEfS3_EEvPKT0_S6_PKT1_S9_PS7_SA_PT2_SC_PVS7_Piii:
        /* <DEDUP_REMOVED lines=14> */
[----:B------:R-:W-:-:S03]  /*00e0*/  IMAD.WIDE R12, R3, R10, c[0x0][0x178] ;  /* 0x00005e00030c7625 */ /* 0x000fc600078e020a */
[----:B------:R-:W-:Y:S01]  /*00f0*/  SHF.L.U32 R0, R5, 0x2, RZ ;  /* 0x0000000205007819 */ /* 0x000fe200000006ff */
[----:B------:R-:W-:Y:S01]  /*0100*/  IMAD.MOV.U32 R9, RZ, RZ, c[0x0][0x1b0] ;  /* 0x00006c00ff097624 */ /* 0x000fe200078e00ff */
[----:B------:R0:W5:Y:S01]  /*0110*/  LDG.E.CONSTANT R4, [R12.64] ;  /* 0x000000040c047981 */ /* 0x000162000c1e9900 */
[----:B------:R-:W-:Y:S01]  /*0120*/  HFMA2.MMA R18, -RZ, RZ, 0, 0 ;  /* 0x00000000ff127435 */ /* 0x000fe200000001ff */
[-C--:B------:R-:W-:Y:S01]  /*0130*/  IABS R15, R0.reuse ;  /* 0x00000000000f7213 */ /* 0x080fe20000000000 */
[----:B------:R-:W-:Y:S01]  /*0140*/  IMAD.MOV.U32 R26, RZ, RZ, RZ ;  /* 0x000000ffff1a7224 */ /* 0x000fe200078e00ff */
[----:B------:R-:W-:Y:S01]  /*0150*/  IADD3 R9, R9, -0x1, RZ ;  /* 0xffffffff09097810 */ /* 0x000fe20007ffe0ff */
[----:B------:R-:W-:Y:S01]  /*0160*/  IMAD.MOV.U32 R23, RZ, RZ, RZ ;  /* 0x000000ffff177224 */ /* 0x000fe200078e00ff */
[----:B------:R-:W1:Y:S01]  /*0170*/  I2F.RP R11, R15 ;  /* 0x0000000f000b7306 */ /* 0x000e620000209400 */
[----:B------:R-:W-:Y:S02]  /*0180*/  IABS R14, R0 ;  /* 0x00000000000e7213 */ /* 0x000fe40000000000 */
[----:B------:R-:W-:-:S05]  /*0190*/  MOV R25, RZ ;  /* 0x000000ff00197202 */ /* 0x000fca0000000f00 */
[----:B-1----:R-:W1:Y:S02]  /*01a0*/  MUFU.RCP R11, R11 ;  /* 0x0000000b000b7308 */ /* 0x002e640000001000 */
[----:B-1----:R-:W-:-:S06]  /*01b0*/  IADD3 R6, R11, 0xffffffe, RZ ;  /* 0x0ffffffe0b067810 */ /* 0x002fcc0007ffe0ff */
[----:B------:R1:W0:Y:S02]  /*01c0*/  F2I.FTZ.U32.TRUNC.NTZ R7, R6 ;  /* 0x0000000600077305 */ /* 0x000224000021f000 */
[----:B-1----:R-:W-:Y:S02]  /*01d0*/  IMAD.MOV.U32 R6, RZ, RZ, RZ ;  /* 0x000000ffff067224 */ /* 0x002fe400078e00ff */
[----:B0-----:R-:W-:-:S04]  /*01e0*/  IMAD.MOV R12, RZ, RZ, -R7 ;  /* 0x000000ffff0c7224 */ /* 0x001fc800078e0a07 */
[----:B------:R-:W-:Y:S01]  /*01f0*/  IMAD R13, R12, R15, RZ ;  /* 0x0000000f0c0d7224 */ /* 0x000fe200078e02ff */
[----:B------:R-:W-:Y:S02]  /*0200*/  IABS R12, R9 ;  /* 0x00000009000c7213 */ /* 0x000fe40000000000 */
[----:B------:R-:W-:Y:S01]  /*0210*/  LOP3.LUT R9, R9, R0, RZ, 0x3c, !PT ;  /* 0x0000000009097212 */ /* 0x000fe200078e3cff */
[----:B------:R-:W-:Y:S01]  /*0220*/  IMAD.HI.U32 R7, R7, R13, R6 ;  /* 0x0000000d07077227 */ /* 0x000fe200078e0006 */
[----:B------:R-:W-:Y:S02]  /*0230*/  IADD3 R6, RZ, -R14, RZ ;  /* 0x8000000eff067210 */ /* 0x000fe40007ffe0ff */
[----:B------:R-:W-:Y:S01]  /*0240*/  ISETP.GE.AND P2, PT, R9, RZ, PT ;  /* 0x000000ff0900720c */ /* 0x000fe20003f46270 */
[----:B------:R-:W-:Y:S02]  /*0250*/  IMAD.MOV.U32 R13, RZ, RZ, RZ ;  /* 0x000000ffff0d7224 */ /* 0x000fe400078e00ff */
[----:B------:R-:W-:-:S04]  /*0260*/  IMAD.HI.U32 R7, R7, R12, RZ ;  /* 0x0000000c07077227 */ /* 0x000fc800078e00ff */
[----:B------:R-:W-:-:S05]  /*0270*/  IMAD R6, R7, R6, R12 ;  /* 0x0000000607067224 */ /* 0x000fca00078e020c */
[----:B------:R-:W-:-:S13]  /*0280*/  ISETP.GT.U32.AND P1, PT, R15, R6, PT ;  /* 0x000000060f00720c */ /* 0x000fda0003f24070 */
[----:B------:R-:W-:Y:S01]  /*0290*/  @!P1 IMAD.IADD R6, R6, 0x1, -R15 ;  /* 0x0000000106069824 */ /* 0x000fe200078e0a0f */
[----:B------:R-:W-:Y:S02]  /*02a0*/  @!P1 IADD3 R7, R7, 0x1, RZ ;  /* 0x0000000107079810 */ /* 0x000fe40007ffe0ff */
[----:B------:R-:W-:Y:S02]  /*02b0*/  ISETP.NE.AND P1, PT, R0, RZ, PT ;  /* 0x000000ff0000720c */ /* 0x000fe40003f25270 */
[----:B------:R-:W-:-:S13]  /*02c0*/  ISETP.GE.U32.AND P0, PT, R6, R15, PT ;  /* 0x0000000f0600720c */ /* 0x000fda0003f06070 */
[----:B------:R-:W-:-:S05]  /*02d0*/  @P0 IADD3 R7, R7, 0x1, RZ ;  /* 0x0000000107070810 */ /* 0x000fca0007ffe0ff */
[----:B------:R-:W-:Y:S02]  /*02e0*/  IMAD.MOV.U32 R9, RZ, RZ, R7 ;  /* 0x000000ffff097224 */ /* 0x000fe400078e0007 */
[----:B------:R-:W-:Y:S02]  /*02f0*/  CS2R R6, SRZ ;  /* 0x0000000000067805 */ /* 0x000fe4000001ff00 */
[----:B------:R-:W-:Y:S01]  /*0300*/  @!P2 IMAD.MOV R9, RZ, RZ, -R9 ;  /* 0x000000ffff09a224 */ /* 0x000fe200078e0a09 */
[----:B------:R-:W-:Y:S01]  /*0310*/  @!P1 LOP3.LUT R9, RZ, R0, RZ, 0x33, !PT ;  /* 0x00000000ff099212 */ /* 0x000fe200078e33ff */
[----:B------:R-:W-:-:S03]  /*0320*/  IMAD.MOV.U32 R0, RZ, RZ, RZ ;  /* 0x000000ffff007224 */ /* 0x000fc600078e00ff */
[----:B------:R-:W-:-:S13]  /*0330*/  ISETP.GE.AND P0, PT, R9, RZ, PT ;  /* 0x000000ff0900720c */ /* 0x000fda0003f06270 */
[----:B------:R-:W-:Y:S05]  /*0340*/  @!P0 BRA `(.L_x_26422) ;  /* 0x00000c8000008947 */ /* 0x000fea0003800000 */
[----:B------:R-:W-:-:S05]  /*0350*/  IMAD.WIDE R14, R3, R10, c[0x0][0x170] ;  /* 0x00005c00030e7625 */ /* 0x000fca00078e020a */
[----:B------:R0:W5:Y:S01]  /*0360*/  LDG.E.CONSTANT R10, [R14.64] ;  /* 0x000000040e0a7981 */ /* 0x000162000c1e9900 */
[C---:B------:R-:W-:Y:S01]  /*0370*/  ISETP.NE.AND P1, PT, R9.reuse, RZ, PT ;  /* 0x000000ff0900720c */ /* 0x040fe20003f25270 */
[----:B------:R-:W-:Y:S01]  /*0380*/  IMAD.MOV.U32 R16, RZ, RZ, R8 ;  /* 0x000000ffff107224 */ /* 0x000fe200078e0008 */
[----:B------:R-:W-:Y:S01]  /*0390*/  IADD3 R11, R9, 0x1, RZ ;  /* 0x00000001090b7810 */ /* 0x000fe20007ffe0ff */
[----:B------:R-:W-:Y:S02]  /*03a0*/  IMAD.MOV.U32 R18, RZ, RZ, RZ ;  /* 0x000000ffff127224 */ /* 0x000fe400078e00ff */
[----:B------:R-:W-:Y:S01]  /*03b0*/  IMAD R12, R5, c[0x0][0x1b4], RZ ;  /* 0x00006d00050c7a24 */ /* 0x000fe200078e02ff */
[----:B------:R-:W-:Y:S01]  /*03c0*/  LOP3.LUT P0, RZ, R11, 0x1, RZ, 0xc0, !PT ;  /* 0x000000010bff7812 */ /* 0x000fe2000780c0ff */
[----:B------:R-:W-:-:S06]  /*03d0*/  IMAD R11, R16, c[0x0][0x1b4], R3 ;  /* 0x00006d00100b7a24 */ /* 0x000fcc00078e0203 */
[----:B------:R-:W-:Y:S06]  /*03e0*/  @!P1 BRA `(.L_x_26423) ;  /* 0x0000084000009947 */ /* 0x000fec0003800000 */
[----:B0-----:R-:W-:Y:S01]  /*03f0*/  IADD3 R9, R9, 0x1, RZ ;  /* 0x0000000109097810 */ /* 0x001fe20007ffe0ff */
[----:B------:R-:W-:Y:S01]  /*0400*/  HFMA2.MMA R18, -RZ, RZ, 0, 0 ;  /* 0x00000000ff127435 */ /* 0x000fe200000001ff */
[----:B------:R-:W-:Y:S01]  /*0410*/  IMAD.MOV.U32 R13, RZ, RZ, RZ ;  /* 0x000000ffff0d7224 */ /* 0x000fe200078e00ff */
[----:B------:R-:W-:Y:S01]  /*0420*/  MOV R23, RZ ;  /* 0x000000ff00177202 */ /* 0x000fe20000000f00 */
[----:B------:R-:W-:Y:S01]  /*0430*/  IMAD.MOV.U32 R26, RZ, RZ, RZ ;  /* 0x000000ffff1a7224 */ /* 0x000fe200078e00ff */
[C---:B------:R-:W-:Y:S01]  /*0440*/  LOP3.LUT R22, R9.reuse, 0x1, RZ, 0xc0, !PT ;  /* 0x0000000109167812 */ /* 0x040fe200078ec0ff */
[----:B------:R-:W-:Y:S01]  /*0450*/  CS2R R6, SRZ ;  /* 0x0000000000067805 */ /* 0x000fe2000001ff00 */
[----:B------:R-:W-:Y:S02]  /*0460*/  IMAD.MOV.U32 R25, RZ, RZ, RZ ;  /* 0x000000ffff197224 */ /* 0x000fe400078e00ff */
[----:B------:R-:W-:Y:S02]  /*0470*/  IMAD.MOV.U32 R0, RZ, RZ, RZ ;  /* 0x000000ffff007224 */ /* 0x000fe400078e00ff */
[----:B------:R-:W-:-:S02]  /*0480*/  IMAD.IADD R22, R9, 0x1, -R22 ;  /* 0x0000000109167824 */ /* 0x000fc400078e0a16 */
.L_x_26424:
        /* <DEDUP_REMOVED lines=10> */
[----:B------:R-:W-:Y:S01]  /*0530*/  @!P3 IMAD.MOV.U32 R20, RZ, RZ, 0x2 ;  /* 0x00000002ff14b424 */ /* 0x000fe200078e00ff */
[----:B------:R-:W-:Y:S01]  /*0540*/  @!P3 IADD3 R21, R21, R12, RZ ;  /* 0x0000000c1515b210 */ /* 0x000fe20007ffe0ff */
[----:B------:R-:W-:Y:S01]  /*0550*/  @!P1 IMAD.WIDE R14, R14, R15, c[0x0][0x168] ;  /* 0x00005a000e0e9625 */ /* 0x000fe200078e020f */
[----:B------:R0:W2:Y:S03]  /*0560*/  @!P1 LDG.E.U16.CONSTANT R19, [R16.64] ;  /* 0x0000000410139981 */ /* 0x0000a6000c1e9500 */
[----:B------:R-:W-:Y:S01]  /*0570*/  @!P3 IMAD.WIDE R28, R21, R20, c[0x0][0x160] ;  /* 0x00005800151cb625 */ /* 0x000fe200078e0214 */
[----:B------:R1:W3:Y:S04]  /*0580*/  @!P1 LDG.E.U16.CONSTANT R9, [R14.64] ;  /* 0x000000040e099981 */ /* 0x0002e8000c1e9500 */
[----:B------:R4:W3:Y:S01]  /*0590*/  @!P3 LDG.E.U16.CONSTANT R27, [R28.64] ;  /* 0x000000041c1bb981 */ /* 0x0008e2000c1e9500 */
[----:B-1----:R-:W-:-:S02]  /*05a0*/  @!P2 IMAD.MOV.U32 R14, RZ, RZ, 0x2 ;  /* 0x00000002ff0ea424 */ /* 0x002fc400078e00ff */
[----:B----4-:R-:W-:-:S04]  /*05b0*/  @!P3 IMAD.WIDE R28, R21, R20, c[0x0][0x168] ;  /* 0x00005a00151cb625 */ /* 0x010fc800078e0214 */
[CC--:B------:R-:W-:Y:S01]  /*05c0*/  @!P2 IMAD.WIDE R20, R11.reuse, R14.reuse, c[0x0][0x160] ;  /* 0x000058000b14a625 */ /* 0x0c0fe200078e020e */
[----:B------:R1:W4:Y:S03]  /*05d0*/  @!P3 LDG.E.U16.CONSTANT R24, [R28.64] ;  /* 0x000000041c18b981 */ /* 0x000326000c1e9500 */
[C---:B------:R-:W-:Y:S02]  /*05e0*/  @!P2 IMAD.WIDE R14, R11.reuse, R14, c[0x0][0x168] ;  /* 0x00005a000b0ea625 */ /* 0x040fe400078e020e */
[----:B------:R-:W4:Y:S04]  /*05f0*/  @!P2 LDG.E.U16.CONSTANT R20, [R20.64] ;  /* 0x000000041414a981 */ /* 0x000f28000c1e9500 */
[----:B------:R-:W4:Y:S01]  /*0600*/  @!P2 LDG.E.U16.CONSTANT R14, [R14.64] ;  /* 0x000000040e0ea981 */ /* 0x000f22000c1e9500 */
[----:B0-----:R-:W-:Y:S01]  /*0610*/  CS2R R16, SRZ ;  /* 0x0000000000107805 */ /* 0x001fe2000001ff00 */
[----:B-1----:R-:W-:Y:S01]  /*0620*/  CS2R R28, SRZ ;  /* 0x00000000001c7805 */ /* 0x002fe2000001ff00 */
[----:B------:R-:W-:Y:S01]  /*0630*/  IADD3 R11, R11, R12, RZ ;  /* 0x0000000c0b0b7210 */ /* 0x000fe20007ffe0ff */
[----:B--2---:R-:W-:-:S02]  /*0640*/  @!P1 HADD2.F32 R17, -RZ, R19.H0_H0 ;  /* 0x20000013ff119230 */ /* 0x004fc40000004100 */
[----:B---3--:R-:W-:Y:S01]  /*0650*/  @!P1 HADD2.F32 R16, -RZ, R9.H0_H0 ;  /* 0x20000009ff109230 */ /* 0x008fe20000004100 */
[----:B------:R-:W-:Y:S01]  /*0660*/  ISETP.GE.AND P1, PT, R8, c[0x0][0x1b0], PT ;  /* 0x00006c0008007a0c */ /* 0x000fe20003f26270 */
[----:B------:R-:W-:Y:S02]  /*0670*/  IMAD R8, R5, 0x3, R8 ;  /* 0x0000000305087824 */ /* 0x000fe400078e0208 */
[----:B------:R-:W-:Y:S02]  /*0680*/  IMAD.MOV.U32 R9, RZ, RZ, RZ ;  /* 0x000000ffff097224 */ /* 0x000fe400078e00ff */
[----:B-----5:R-:W-:Y:S02]  /*0690*/  FADD.FTZ R17, -R10, R17 ;  /* 0x000000110a117221 */ /* 0x020fe40000010100 */
[----:B------:R-:W-:Y:S01]  /*06a0*/  IMAD.MOV.U32 R19, RZ, RZ, RZ ;  /* 0x000000ffff137224 */ /* 0x000fe200078e00ff */
[----:B----4-:R-:W-:Y:S02]  /*06b0*/  @!P2 HADD2.F32 R29, -RZ, R20.H0_H0 ;  /* 0x20000014ff1da230 */ /* 0x010fe40000004100 */
[----:B------:R-:W-:Y:S01]  /*06c0*/  @!P2 HADD2.F32 R28, -RZ, R14.H0_H0 ;  /* 0x2000000eff1ca230 */ /* 0x000fe20000004100 */
[----:B------:R-:W-:-:S02]  /*06d0*/  ISETP.GE.AND P2, PT, R8, c[0x0][0x1b0], PT ;  /* 0x00006c0008007a0c */ /* 0x000fc40003f46270 */
[----:B------:R-:W-:-:S04]  /*06e0*/  @!P1 IMAD.MOV.U32 R20, RZ, RZ, 0x2 ;  /* 0x00000002ff149424 */ /* 0x000fc800078e00ff */
[----:B------:R-:W-:Y:S01]  /*06f0*/  @!P1 IMAD.WIDE R14, R11, R20, c[0x0][0x160] ;  /* 0x000058000b0e9625 */ /* 0x000fe200078e0214 */
[----:B------:R-:W-:-:S03]  /*0700*/  @!P3 HADD2.F32 R9, -RZ, R24.H0_H0 ;  /* 0x20000018ff09b230 */ /* 0x000fc60000004100 */
[----:B------:R-:W-:Y:S01]  /*0710*/  IMAD.IADD R8, R5, 0x1, R8 ;  /* 0x0000000105087824 */ /* 0x000fe200078e0208 */
[----:B------:R0:W2:Y:S01]  /*0720*/  @!P1 LDG.E.U16.CONSTANT R24, [R14.64] ;  /* 0x000000040e189981 */ /* 0x0000a2000c1e9500 */
[----:B------:R-:W-:Y:S01]  /*0730*/  @!P1 IMAD.WIDE R20, R11, R20, c[0x0][0x168] ;  /* 0x00005a000b149625 */ /* 0x000fe200078e0214 */
[----:B------:R-:W-:-:S03]  /*0740*/  @!P3 HADD2.F32 R19, -RZ, R27.H0_H0 ;  /* 0x2000001bff13b230 */ /* 0x000fc60000004100 */
[----:B------:R-:W-:Y:S01]  /*0750*/  IMAD R11, R12, 0x3, R11 ;  /* 0x000000030c0b7824 */ /* 0x000fe200078e020b */
[----:B------:R-:W-:Y:S01]  /*0760*/  ISETP.GE.AND P3, PT, R8, c[0x0][0x1b0], PT ;  /* 0x00006c0008007a0c */ /* 0x000fe20003f66270 */
[----:B------:R-:W-:Y:S01]  /*0770*/  FFMA.FTZ R7, R17, R16, R7 ;  /* 0x0000001011077223 */ /* 0x000fe20000010007 */
[----:B------:R1:W3:Y:S01]  /*0780*/  @!P1 LDG.E.U16.CONSTANT R20, [R20.64] ;  /* 0x0000000414149981 */ /* 0x0002e2000c1e9500 */
[----:B0-----:R-:W-:Y:S02]  /*0790*/  @!P2 IMAD.MOV.U32 R14, RZ, RZ, 0x2 ;  /* 0x00000002ff0ea424 */ /* 0x001fe400078e00ff */
[----:B------:R-:W-:Y:S02]  /*07a0*/  FADD.FTZ R13, R16, R13 ;  /* 0x0000000d100d7221 */ /* 0x000fe40000010000 */
[----:B------:R-:W-:-:S04]  /*07b0*/  @!P2 IMAD.WIDE R16, R11, R14, c[0x0][0x160] ;  /* 0x000058000b10a625 */ /* 0x000fc800078e020e */
[C---:B------:R-:W-:Y:S01]  /*07c0*/  @!P2 IMAD.WIDE R14, R11.reuse, R14, c[0x0][0x168] ;  /* 0x00005a000b0ea625 */ /* 0x040fe200078e020e */
[----:B------:R0:W4:Y:S03]  /*07d0*/  @!P2 LDG.E.U16.CONSTANT R27, [R16.64] ;  /* 0x00000004101ba981 */ /* 0x000126000c1e9500 */
[----:B------:R-:W-:Y:S01]  /*07e0*/  FADD.FTZ R19, -R10, R19 ;  /* 0x000000130a137221 */ /* 0x000fe20000010100 */
[----:B-1----:R1:W4:Y:S01]  /*07f0*/  @!P2 LDG.E.U16.CONSTANT R21, [R14.64] ;  /* 0x000000040e15a981 */ /* 0x002322000c1e9500 */
[----:B------:R-:W-:Y:S02]  /*0800*/  IADD3 R11, R11, R12, RZ ;  /* 0x0000000c0b0b7210 */ /* 0x000fe40007ffe0ff */
[----:B------:R-:W-:Y:S02]  /*0810*/  FFMA.FTZ R6, R19, R9, R6 ;  /* 0x0000000913067223 */ /* 0x000fe40000010006 */
[----:B------:R-:W-:-:S04]  /*0820*/  @!P3 IMAD.MOV.U32 R19, RZ, RZ, 0x2 ;  /* 0x00000002ff13b424 */ /* 0x000fc800078e00ff */
[----:B0-----:R-:W-:-:S04]  /*0830*/  @!P3 IMAD.WIDE R16, R11, R19, c[0x0][0x168] ;  /* 0x00005a000b10b625 */ /* 0x001fc800078e0213 */
[----:B-1----:R-:W-:Y:S02]  /*0840*/  @!P3 IMAD.WIDE R14, R11, R19, c[0x0][0x160] ;  /* 0x000058000b0eb625 */ /* 0x002fe400078e0213 */
[----:B------:R0:W4:Y:S02]  /*0850*/  @!P3 LDG.E.U16.CONSTANT R19, [R16.64] ;  /* 0x000000041013b981 */ /* 0x000124000c1e9500 */
[----:B------:R-:W-:Y:S02]  /*0860*/  FADD.FTZ R9, R9, R18 ;  /* 0x0000001209097221 */ /* 0x000fe40000010000 */
[----:B------:R1:W4:Y:S01]  /*0870*/  @!P3 LDG.E.U16.CONSTANT R18, [R14.64] ;  /* 0x000000040e12b981 */ /* 0x000322000c1e9500 */
[----:B------:R-:W-:Y:S02]  /*0880*/  FADD.FTZ R29, -R10, R29 ;  /* 0x0000001d0a1d7221 */ /* 0x000fe40000010100 */
[----:B0-----:R-:W-:-:S04]  /*0890*/  IMAD.IADD R16, R5, 0x1, R8 ;  /* 0x0000000105107824 */ /* 0x001fc800078e0208 */
[----:B-1----:R-:W-:Y:S01]  /*08a0*/  IMAD.IADD R14, R5, 0x1, R16 ;  /* 0x00000001050e7824 */ /* 0x002fe200078e0210 */
[----:B------:R-:W-:Y:S01]  /*08b0*/  ISETP.GE.AND P4, PT, R16, c[0x0][0x1b0], PT ;  /* 0x00006c0010007a0c */ /* 0x000fe20003f86270 */
[----:B------:R-:W-:Y:S02]  /*08c0*/  FFMA.FTZ R29, R29, R28, R0 ;  /* 0x0000001c1d1d7223 */ /* 0x000fe40000010000 */
[----:B------:R-:W-:Y:S01]  /*08d0*/  FADD.FTZ R23, R28, R23 ;  /* 0x000000171c177221 */ /* 0x000fe20000010000 */
[----:B------:R-:W-:Y:S01]  /*08e0*/  MOV R28, RZ ;  /* 0x000000ff001c7202 */ /* 0x000fe20000000f00 */
[----:B------:R-:W-:Y:S01]  /*08f0*/  IMAD.MOV.U32 R15, RZ, RZ, RZ ;  /* 0x000000ffff0f7224 */ /* 0x000fe200078e00ff */
[----:B------:R-:W-:Y:S01]  /*0900*/  ISETP.GE.AND P5, PT, R14, c[0x0][0x1b0], PT ;  /* 0x00006c000e007a0c */ /* 0x000fe20003fa6270 */
[----:B------:R-:W-:-:S06]  /*0910*/  IMAD.MOV.U32 R0, RZ, RZ, RZ ;  /* 0x000000ffff007224 */ /* 0x000fcc00078e00ff */
[----:B------:R-:W-:Y:S01]  /*0920*/  @!P4 IMAD.MOV.U32 R16, RZ, RZ, 0x2 ;  /* 0x00000002ff10c424 */ /* 0x000fe200078e00ff */
[----:B--2---:R-:W-:Y:S01]  /*0930*/  @!P1 HADD2.F32 R28, -RZ, R24.H0_H0 ;  /* 0x20000018ff1c9230 */ /* 0x004fe20000004100 */
[----:B------:R-:W-:-:S04]  /*0940*/  IMAD.MOV.U32 R24, RZ, RZ, RZ ;  /* 0x000000ffff187224 */ /* 0x000fc800078e00ff */
[C---:B------:R-:W-:Y:S01]  /*0950*/  FADD.FTZ R28, -R10.reuse, R28 ;  /* 0x0000001c0a1c7221 */ /* 0x040fe20000010100 */
[----:B---3--:R-:W-:Y:S02]  /*0960*/  @!P1 HADD2.F32 R0, -RZ, R20.H0_H0 ;  /* 0x20000014ff009230 */ /* 0x008fe40000004100 */
[----:B----4-:R-:W-:Y:S02]  /*0970*/  @!P2 HADD2.F32 R15, -RZ, R27.H0_H0 ;  /* 0x2000001bff0fa230 */ /* 0x010fe40000004100 */
[----:B------:R-:W-:Y:S01]  /*0980*/  @!P2 HADD2.F32 R24, -RZ, R21.H0_H0 ;  /* 0x20000015ff18a230 */ /* 0x000fe20000004100 */
[----:B------:R-:W-:Y:S02]  /*0990*/  IADD3 R21, R11, R12, RZ ;  /* 0x0000000c0b157210 */ /* 0x000fe40007ffe0ff */
[----:B------:R-:W-:Y:S02]  /*09a0*/  FADD.FTZ R15, -R10, R15 ;  /* 0x0000000f0a0f7221 */ /* 0x000fe40000010100 */
[----:B------:R-:W-:-:S02]  /*09b0*/  FFMA.FTZ R25, R28, R0, R25 ;  /* 0x000000001c197223 */ /* 0x000fc40000010019 */
[----:B------:R-:W-:Y:S02]  /*09c0*/  FADD.FTZ R26, R0, R26 ;  /* 0x0000001a001a7221 */ /* 0x000fe40000010000 */
[----:B------:R-:W-:Y:S02]  /*09d0*/  FFMA.FTZ R0, R15, R24, R29 ;  /* 0x000000180f007223 */ /* 0x000fe4000001001d */
[----:B------:R-:W-:-:S04]  /*09e0*/  @!P4 IMAD.WIDE R14, R21, R16, c[0x0][0x160] ;  /* 0x00005800150ec625 */ /* 0x000fc800078e0210 */
[C---:B------:R-:W-:Y:S01]  /*09f0*/  @!P4 IMAD.WIDE R16, R21.reuse, R16, c[0x0][0x168] ;  /* 0x00005a001510c625 */ /* 0x040fe200078e0210 */
[----:B------:R-:W-:Y:S01]  /*0a00*/  @!P5 IADD3 R21, R21, R12, RZ ;  /* 0x0000000c1515d210 */ /* 0x000fe20007ffe0ff */
[----:B------:R0:W2:Y:S02]  /*0a10*/  @!P4 LDG.E.U16.CONSTANT R14, [R14.64] ;  /* 0x000000040e0ec981 */ /* 0x0000a4000c1e9500 */
[----:B------:R-:W-:Y:S02]  /*0a20*/  @!P5 IMAD.MOV.U32 R20, RZ, RZ, 0x2 ;  /* 0x00000002ff14d424 */ /* 0x000fe400078e00ff */
[----:B------:R-:W-:Y:S01]  /*0a30*/  IMAD.MOV.U32 R27, RZ, RZ, RZ ;  /* 0x000000ffff1b7224 */ /* 0x000fe200078e00ff */
[----:B------:R-:W-:Y:S01]  /*0a40*/  @!P3 HADD2.F32 R27, -RZ, R18.H0_H0 ;  /* 0x20000012ff1bb230 */ /* 0x000fe20000004100 */
[----:B------:R-:W-:Y:S01]  /*0a50*/  IMAD.MOV.U32 R28, RZ, RZ, RZ ;  /* 0x000000ffff1c7224 */ /* 0x000fe200078e00ff */
[----:B------:R-:W-:Y:S01]  /*0a60*/  @!P3 HADD2.F32 R28, -RZ, R19.H0_H0 ;  /* 0x20000013ff1cb230 */ /* 0x000fe20000004100 */
[CC--:B------:R-:W-:Y:S01]  /*0a70*/  @!P5 IMAD.WIDE R18, R21.reuse, R20.reuse, c[0x0][0x160] ;  /* 0x000058001512d625 */ /* 0x0c0fe200078e0214 */
[----:B------:R1:W3:Y:S03]  /*0a80*/  @!P4 LDG.E.U16.CONSTANT R16, [R16.64] ;  /* 0x000000041010c981 */ /* 0x0002e6000c1e9500 */
[----:B------:R-:W-:-:S02]  /*0a90*/  @!P5 IMAD.WIDE R20, R21, R20, c[0x0][0x168] ;  /* 0x00005a001514d625 */ /* 0x000fc400078e0214 */
[----:B------:R4:W3:Y:S04]  /*0aa0*/  @!P5 LDG.E.U16.CONSTANT R18, [R18.64] ;  /* 0x000000041212d981 */ /* 0x0008e8000c1e9500 */
[----:B------:R-:W3:Y:S01]  /*0ab0*/  @!P5 LDG.E.U16.CONSTANT R20, [R20.64] ;  /* 0x000000041414d981 */ /* 0x000ee2000c1e9500 */
[----:B------:R-:W-:-:S04]  /*0ac0*/  IADD3 R22, R22, -0x2, RZ ;  /* 0xfffffffe16167810 */ /* 0x000fc80007ffe0ff */
[----:B------:R-:W-:Y:S01]  /*0ad0*/  ISETP.NE.AND P1, PT, R22, RZ, PT ;  /* 0x000000ff1600720c */ /* 0x000fe20003f25270 */
[----:B0-----:R-:W-:Y:S02]  /*0ae0*/  IMAD.MOV.U32 R15, RZ, RZ, RZ ;  /* 0x000000ffff0f7224 */ /* 0x001fe400078e00ff */
[----:B-1----:R-:W-:Y:S02]  /*0af0*/  IMAD.MOV.U32 R17, RZ, RZ, RZ ;  /* 0x000000ffff117224 */ /* 0x002fe400078e00ff */
[----:B----4-:R-:W-:Y:S02]  /*0b00*/  IMAD.MOV.U32 R19, RZ, RZ, RZ ;  /* 0x000000ffff137224 */ /* 0x010fe400078e00ff */
[----:B------:R-:W-:Y:S02]  /*0b10*/  FADD.FTZ R27, -R10, R27 ;  /* 0x0000001b0a1b7221 */ /* 0x000fe40000010100 */
[----:B------:R-:W-:Y:S02]  /*0b20*/  FADD.FTZ R23, R23, R24 ;  /* 0x0000001817177221 */ /* 0x000fe40000010000 */
[----:B------:R-:W-:-:S02]  /*0b30*/  FADD.FTZ R26, R26, R28 ;  /* 0x0000001c1a1a7221 */ /* 0x000fc40000010000 */
[----:B------:R-:W-:Y:S02]  /*0b40*/  FFMA.FTZ R25, R27, R28, R25 ;  /* 0x0000001c1b197223 */ /* 0x000fe40000010019 */
[----:B------:R-:W-:Y:S01]  /*0b50*/  IMAD R11, R12, 0x3, R11 ;  /* 0x000000030c0b7824 */ /* 0x000fe200078e020b */
[----:B--2---:R-:W-:Y:S01]  /*0b60*/  @!P4 HADD2.F32 R15, -RZ, R14.H0_H0 ;  /* 0x2000000eff0fc230 */ /* 0x004fe20000004100 */
[----:B------:R-:W-:-:S04]  /*0b70*/  MOV R14, RZ ;  /* 0x000000ff000e7202 */ /* 0x000fc80000000f00 */
[----:B------:R-:W-:Y:S01]  /*0b80*/  FADD.FTZ R15, -R10, R15 ;  /* 0x0000000f0a0f7221 */ /* 0x000fe20000010100 */
[----:B---3--:R-:W-:Y:S02]  /*0b90*/  @!P4 HADD2.F32 R14, -RZ, R16.H0_H0 ;  /* 0x20000010ff0ec230 */ /* 0x008fe40000004100 */
[----:B------:R-:W-:Y:S02]  /*0ba0*/  @!P5 HADD2.F32 R17, -RZ, R18.H0_H0 ;  /* 0x20000012ff11d230 */ /* 0x000fe40000004100 */
[----:B------:R-:W-:-:S03]  /*0bb0*/  @!P5 HADD2.F32 R19, -RZ, R20.H0_H0 ;  /* 0x20000014ff13d230 */ /* 0x000fc60000004100 */
[----:B------:R-:W-:Y:S02]  /*0bc0*/  FADD.FTZ R17, -R10, R17 ;  /* 0x000000110a117221 */ /* 0x000fe40000010100 */
[----:B------:R-:W-:Y:S02]  /*0bd0*/  FADD.FTZ R13, R13, R14 ;  /* 0x0000000e0d0d7221 */ /* 0x000fe40000010000 */
[----:B------:R-:W-:Y:S02]  /*0be0*/  FFMA.FTZ R7, R15, R14, R7 ;  /* 0x0000000e0f077223 */ /* 0x000fe40000010007 */
[----:B------:R-:W-:Y:S02]  /*0bf0*/  FADD.FTZ R18, R9, R19 ;  /* 0x0000001309127221 */ /* 0x000fe40000010000 */
[----:B------:R-:W-:Y:S02]  /*0c00*/  FFMA.FTZ R6, R17, R19, R6 ;  /* 0x0000001311067223 */ /* 0x000fe40000010006 */
[----:B------:R-:W-:Y:S01]  /*0c10*/  IMAD R16, R5, 0x3, R8 ;  /* 0x0000000305107824 */ /* 0x000fe200078e0208 */
[----:B------:R-:W-:Y:S05]  /*0c20*/  @P1 BRA `(.L_x_26424) ;  /* 0xfffff86000001947 */ /* 0x000fea000383ffff */
.L_x_26423:
[----:B0-----:R-:W-:Y:S05]  /*0c30*/  @!P0 BRA `(.L_x_26422) ;  /* 0x0000039000008947 */ /* 0x001fea0003800000 */
[----:B------:R-:W-:Y:S01]  /*0c40*/  ISETP.GE.AND P0, PT, R16, c[0x0][0x1b0], PT ;  /* 0x00006c0010007a0c */ /* 0x000fe20003f06270 */
[----:B------:R-:W-:-:S04]  /*0c50*/  IMAD.IADD R16, R5, 0x1, R16 ;  /* 0x0000000105107824 */ /* 0x000fc800078e0210 */
[----:B------:R-:W-:Y:S01]  /*0c60*/  IMAD.IADD R8, R5, 0x1, R16 ;  /* 0x0000000105087824 */ /* 0x000fe200078e0210 */
[----:B------:R-:W-:-:S03]  /*0c70*/  ISETP.GE.AND P1, PT, R16, c[0x0][0x1b0], PT ;  /* 0x00006c0010007a0c */ /* 0x000fc60003f26270 */
[----:B------:R-:W-:Y:S01]  /*0c80*/  IMAD.IADD R5, R5, 0x1, R8 ;  /* 0x0000000105057824 */ /* 0x000fe200078e0208 */
[----:B------:R-:W-:Y:S01]  /*0c90*/  ISETP.GE.AND P2, PT, R8, c[0x0][0x1b0], PT ;  /* 0x00006c0008007a0c */ /* 0x000fe20003f46270 */
[----:B------:R-:W-:Y:S02]  /*0ca0*/  IMAD.IADD R29, R11, 0x1, R12 ;  /* 0x000000010b1d7824 */ /* 0x000fe400078e020c */
[----:B------:R-:W-:Y:S02]  /*0cb0*/  @!P0 MOV R14, 0x2 ;  /* 0x00000002000e8802 */ /* 0x000fe40000000f00 */
[----:B------:R-:W-:Y:S02]  /*0cc0*/  ISETP.GE.AND P3, PT, R5, c[0x0][0x1b0], PT ;  /* 0x00006c0005007a0c */ /* 0x000fe40003f66270 */
[----:B------:R-:W-:Y:S01]  /*0cd0*/  IADD3 R27, R29, R12, RZ ;  /* 0x0000000c1d1b7210 */ /* 0x000fe20007ffe0ff */
[----:B------:R-:W-:-:S04]  /*0ce0*/  @!P0 IMAD.WIDE R16, R11, R14, c[0x0][0x160] ;  /* 0x000058000b108625 */ /* 0x000fc800078e020e */
[----:B------:R-:W-:Y:S01]  /*0cf0*/  @!P1 IMAD.MOV.U32 R28, RZ, RZ, 0x2 ;  /* 0x00000002ff1c9424 */ /* 0x000fe200078e00ff */
[----:B------:R0:W2:Y:S01]  /*0d00*/  @!P0 LDG.E.U16.CONSTANT R5, [R16.64] ;  /* 0x0000000410058981 */ /* 0x0000a2000c1e9500 */
[----:B------:R-:W-:Y:S02]  /*0d10*/  @!P2 IMAD.MOV.U32 R24, RZ, RZ, 0x2 ;  /* 0x00000002ff18a424 */ /* 0x000fe400078e00ff */
[----:B------:R-:W-:-:S04]  /*0d20*/  @!P1 IMAD.WIDE R8, R29, R28, c[0x0][0x160] ;  /* 0x000058001d089625 */ /* 0x000fc800078e021c */
[----:B------:R-:W-:Y:S02]  /*0d30*/  IMAD.IADD R19, R27, 0x1, R12 ;  /* 0x000000011b137824 */ /* 0x000fe400078e020c */
[----:B------:R-:W-:Y:S01]  /*0d40*/  @!P3 IMAD.MOV.U32 R22, RZ, RZ, 0x2 ;  /* 0x00000002ff16b424 */ /* 0x000fe200078e00ff */
[----:B------:R1:W3:Y:S01]  /*0d50*/  @!P1 LDG.E.U16.CONSTANT R12, [R8.64] ;  /* 0x00000004080c9981 */ /* 0x0002e2000c1e9500 */
[----:B------:R-:W-:-:S04]  /*0d60*/  @!P0 IMAD.WIDE R14, R11, R14, c[0x0][0x168] ;  /* 0x00005a000b0e8625 */ /* 0x000fc800078e020e */
[----:B------:R-:W-:Y:S01]  /*0d70*/  @!P2 IMAD.WIDE R20, R27, R24, c[0x0][0x160] ;  /* 0x000058001b14a625 */ /* 0x000fe200078e0218 */
[----:B------:R4:W3:Y:S03]  /*0d80*/  @!P0 LDG.E.U16.CONSTANT R11, [R14.64] ;  /* 0x000000040e0b8981 */ /* 0x0008e6000c1e9500 */
[----:B------:R-:W-:Y:S02]  /*0d90*/  @!P1 IMAD.WIDE R28, R29, R28, c[0x0][0x168] ;  /* 0x00005a001d1c9625 */ /* 0x000fe400078e021c */
[----:B------:R-:W3:Y:S02]  /*0da0*/  @!P2 LDG.E.U16.CONSTANT R20, [R20.64] ;  /* 0x000000041414a981 */ /* 0x000ee4000c1e9500 */
[----:B-1----:R-:W-:Y:S02]  /*0db0*/  @!P3 IMAD.WIDE R8, R19, R22, c[0x0][0x160] ;  /* 0x000058001308b625 */ /* 0x002fe400078e0216 */
[----:B------:R-:W3:Y:S02]  /*0dc0*/  @!P1 LDG.E.U16.CONSTANT R28, [R28.64] ;  /* 0x000000041c1c9981 */ /* 0x000ee4000c1e9500 */
[----:B0-----:R-:W-:-:S04]  /*0dd0*/  @!P2 IMAD.WIDE R16, R27, R24, c[0x0][0x168] ;  /* 0x00005a001b10a625 */ /* 0x001fc800078e0218 */
[----:B----4-:R-:W-:Y:S02]  /*0de0*/  @!P3 IMAD.WIDE R14, R19, R22, c[0x0][0x168] ;  /* 0x00005a00130eb625 */ /* 0x010fe400078e0216 */
[----:B------:R0:W4:Y:S04]  /*0df0*/  @!P3 LDG.E.U16.CONSTANT R19, [R8.64] ;  /* 0x000000040813b981 */ /* 0x000128000c1e9500 */
[----:B------:R1:W4:Y:S04]  /*0e00*/  @!P2 LDG.E.U16.CONSTANT R16, [R16.64] ;  /* 0x000000041010a981 */ /* 0x000328000c1e9500 */
[----:B------:R1:W4:Y:S01]  /*0e10*/  @!P3 LDG.E.U16.CONSTANT R14, [R14.64] ;  /* 0x000000040e0eb981 */ /* 0x000322000c1e9500 */
[----:B------:R-:W-:Y:S01]  /*0e20*/  HFMA2.MMA R27, -RZ, RZ, 0, 0 ;  /* 0x00000000ff1b7435 */ /* 0x000fe200000001ff */
[----:B0-----:R-:W-:Y:S01]  /*0e30*/  CS2R R8, SRZ ;  /* 0x0000000000087805 */ /* 0x001fe2000001ff00 */
[----:B------:R-:W-:-:S02]  /*0e40*/  IMAD.MOV.U32 R22, RZ, RZ, RZ ;  /* 0x000000ffff167224 */ /* 0x000fc400078e00ff */
[----:B-1----:R-:W-:Y:S01]  /*0e50*/  IMAD.MOV.U32 R17, RZ, RZ, RZ ;  /* 0x000000ffff117224 */ /* 0x002fe200078e00ff */
[----:B------:R-:W-:Y:S01]  /*0e60*/  MOV R15, RZ ;  /* 0x000000ff000f7202 */ /* 0x000fe20000000f00 */
[----:B--2---:R-:W-:Y:S01]  /*0e70*/  @!P0 HADD2.F32 R27, -RZ, R5.H0_H0 ;  /* 0x20000005ff1b8230 */ /* 0x004fe20000004100 */
[----:B------:R-:W-:-:S04]  /*0e80*/  IMAD.MOV.U32 R5, RZ, RZ, RZ ;  /* 0x000000ffff057224 */ /* 0x000fc800078e00ff */
[C---:B-----5:R-:W-:Y:S01]  /*0e90*/  FADD.FTZ R27, -R10.reuse, R27 ;  /* 0x0000001b0a1b7221 */ /* 0x060fe20000010100 */
[----:B---3--:R-:W-:Y:S02]  /*0ea0*/  @!P1 HADD2.F32 R5, -RZ, R12.H0_H0 ;  /* 0x2000000cff059230 */ /* 0x008fe40000004100 */
[----:B------:R-:W-:Y:S01]  /*0eb0*/  @!P0 HADD2.F32 R22, -RZ, R11.H0_H0 ;  /* 0x2000000bff168230 */ /* 0x000fe20000004100 */
[----:B------:R-:W-:Y:S01]  /*0ec0*/  IMAD.MOV.U32 R11, RZ, RZ, RZ ;  /* 0x000000ffff0b7224 */ /* 0x000fe200078e00ff */
[----:B------:R-:W-:Y:S01]  /*0ed0*/  @!P2 HADD2.F32 R9, -RZ, R20.H0_H0 ;  /* 0x20000014ff09a230 */ /* 0x000fe20000004100 */
[----:B------:R-:W-:Y:S01]  /*0ee0*/  FADD.FTZ R12, -R10, R5 ;  /* 0x000000050a0c7221 */ /* 0x000fe20000010100 */
[----:B------:R-:W-:-:S03]  /*0ef0*/  @!P1 HADD2.F32 R11, -RZ, R28.H0_H0 ;  /* 0x2000001cff0b9230 */ /* 0x000fc60000004100 */
[----:B------:R-:W-:Y:S01]  /*0f00*/  FADD.FTZ R9, -R10, R9 ;  /* 0x000000090a097221 */ /* 0x000fe20000010100 */
[----:B----4-:R-:W-:Y:S02]  /*0f10*/  @!P3 HADD2.F32 R15, -RZ, R19.H0_H0 ;  /* 0x20000013ff0fb230 */ /* 0x010fe40000004100 */
[----:B------:R-:W-:-:S03]  /*0f20*/  @!P2 HADD2.F32 R8, -RZ, R16.H0_H0 ;  /* 0x20000010ff08a230 */ /* 0x000fc60000004100 */
[----:B------:R-:W-:Y:S01]  /*0f30*/  FADD.FTZ R15, -R10, R15 ;  /* 0x0000000f0a0f7221 */ /* 0x000fe20000010100 */
[----:B------:R-:W-:Y:S01]  /*0f40*/  @!P3 HADD2.F32 R17, -RZ, R14.H0_H0 ;  /* 0x2000000eff11b230 */ /* 0x000fe20000004100 */
[----:B------:R-:W-:Y:S02]  /*0f50*/  FADD.FTZ R23, R23, R22 ;  /* 0x0000001617177221 */ /* 0x000fe40000010000 */
[----:B------:R-:W-:Y:S02]  /*0f60*/  FFMA.FTZ R0, R27, R22, R0 ;  /* 0x000000161b007223 */ /* 0x000fe40000010000 */
[----:B------:R-:W-:Y:S02]  /*0f70*/  FADD.FTZ R26, R26, R11 ;  /* 0x0000000b1a1a7221 */ /* 0x000fe40000010000 */
[----:B------:R-:W-:Y:S02]  /*0f80*/  FFMA.FTZ R25, R12, R11, R25 ;  /* 0x0000000b0c197223 */ /* 0x000fe40000010019 */
[----:B------:R-:W-:-:S02]  /*0f90*/  FADD.FTZ R13, R13, R8 ;  /* 0x000000080d0d7221 */ /* 0x000fc40000010000 */
[----:B------:R-:W-:Y:S02]  /*0fa0*/  FFMA.FTZ R7, R9, R8, R7 ;  /* 0x0000000809077223 */ /* 0x000fe40000010007 */
[----:B------:R-:W-:Y:S02]  /*0fb0*/  FADD.FTZ R18, R18, R17 ;  /* 0x0000001112127221 */ /* 0x000fe40000010000 */
[----:B------:R-:W-:Y:S02]  /*0fc0*/  FFMA.FTZ R6, R15, R17, R6 ;  /* 0x000000110f067223 */ /* 0x000fe40000010006 */
.L_x_26422:
[----:B------:R-:W0:Y:S01]  /*0fd0*/  S2R R17, SR_TID.X ;  /* 0x0000000000117919 */ /* 0x000e220000002100 */
[----:B------:R-:W-:Y:S02]  /*0fe0*/  IMAD.MOV.U32 R5, RZ, RZ, c[0x0][0x4] ;  /* 0x00000100ff057624 */ /* 0x000fe400078e00ff */
[----:B------:R-:W-:Y:S02]  /*0ff0*/  FADD.FTZ R26, R26, R23 ;  /* 0x000000171a1a7221 */ /* 0x000fe40000010000 */
[----:B------:R-:W-:Y:S01]  /*1000*/  FADD.FTZ R0, R25, R0 ;  /* 0x0000000019007221 */ /* 0x000fe20000010000 */
[----:B------:R-:W-:Y:S01]  /*1010*/  SHF.R.U32.HI R15, RZ, 0x1, R5 ;  /* 0x00000001ff0f7819 */ /* 0x000fe20000011605 */
[----:B------:R-:W-:-:S02]  /*1020*/  FADD.FTZ R13, R26, R13 ;  /* 0x0000000d1a0d7221 */ /* 0x000fc40000010000 */
        /* <DEDUP_REMOVED lines=10> */
[----:B------:R-:W-:Y:S02]  /*10d0*/  ISETP.GE.U32.AND P0, PT, R6, c[0x0][0x4], PT ;  /* 0x0000010006007a0c */ /* 0x000fe40003f06070 */
[----:B------:R-:W-:Y:S02]  /*10e0*/  SHF.L.U32 R6, R0, 0x2, RZ ;  /* 0x0000000200067819 */ /* 0x000fe400000006ff */
        /* <DEDUP_REMOVED lines=8> */
[----:B-----5:R-:W1:Y:S01]  /*1170*/  @!P0 LDS R10, [R7+0x800] ;  /* 0x00080000070a8984 */ /* 0x020e620000000800 */
        /* <DEDUP_REMOVED lines=511> */
.L_x_26425:
[----:B------:R-:W-:Y:S01]  /*3170*/  IMAD.MOV.U32 R14, RZ, RZ, c[0x0][0x10] ;  /* 0x00000400ff0e7624 */ /* 0x000fe200078e00ff */
[----:B------:R-:W-:Y:S01]  /*3180*/  SHF.R.S32.HI R6, RZ, 0x1f, R3 ;  /* 0x0000001fff067819 */ /* 0x000fe20000011403 */
[C---:B-----5:R-:W-:Y:S01]  /*3190*/  IMAD.SHL.U32 R10, R3.reuse, 0x2, RZ ;  /* 0x00000002030a7824 */ /* 0x060fe200078e00ff */
[C---:B------:R-:W-:Y:S02]  /*31a0*/  SHF.L.U32 R7, R3.reuse, 0x2, RZ ;  /* 0x0000000203077819 */ /* 0x040fe400000006ff */
[----:B------:R-:W-:Y:S02]  /*31b0*/  ISETP.GT.U32.AND P0, PT, R14, 0x1, PT ;  /* 0x000000010e00780c */ /* 0x000fe40003f04070 */
[----:B------:R-:W-:Y:S02]  /*31c0*/  IADD3 R12, P2, R10, c[0x0][0x198], RZ ;  /* 0x000066000a0c7a10 */ /* 0x000fe40007f5e0ff */
[C-C-:B------:R-:W-:Y:S02]  /*31d0*/  SHF.L.U64.HI R9, R3.reuse, 0x1, R6.reuse ;  /* 0x0000000103097819 */ /* 0x140fe40000010206 */
[----:B------:R-:W-:-:S02]  /*31e0*/  SHF.L.U64.HI R16, R3, 0x2, R6 ;  /* 0x0000000203107819 */ /* 0x000fc40000010206 */
[----:B------:R-:W-:Y:S02]  /*31f0*/  IADD3 R10, P3, R10, c[0x0][0x190], RZ ;  /* 0x000064000a0a7a10 */ /* 0x000fe40007f7e0ff */
[C---:B------:R-:W-:Y:S02]  /*3200*/  IADD3 R8, P4, R7.reuse, c[0x0][0x180], RZ ;  /* 0x0000600007087a10 */ /* 0x040fe40007f9e0ff */
        /* <DEDUP_REMOVED lines=14> */
[----:B------:R-:W-:-:S03]  /*32f0*/  @P0 F2FP.PACK_AB R0, RZ, R23 ;  /* 0x00000017ff00023e */ /* 0x000fc600000000ff */
[----:B------:R-:W-:Y:S02]  /*3300*/  @P1 F2FP.PACK_AB R4, RZ, R4 ;  /* 0x00000004ff04123e */ /* 0x000fe400000000ff */
[----:B------:R-:W-:Y:S04]  /*3310*/  @P0 STG.E.U16 [R12.64], R0 ;  /* 0x000000000c000986 */ /* 0x000fe8000c101504 */
[----:B------:R-:W-:Y:S04]  /*3320*/  @P1 STG.E.U16 [R10.64], R4 ;  /* 0x000000040a001986 */ /* 0x000fe8000c101504 */
[----:B------:R-:W-:Y:S04]  /*3330*/  STG.E [R8.64], R23 ;  /* 0x0000001708007986 */ /* 0x000fe8000c101904 */
[----:B------:R-:W-:Y:S01]  /*3340*/  STG.E [R6.64], R25 ;  /* 0x0000001906007986 */ /* 0x000fe2000c101904 */
[----:B------:R-:W-:Y:S05]  /*3350*/  EXIT ;  /* 0x000000000000794d */ /* 0x000fea0003800000 */
.L_x_26426:
        /* <DEDUP_REMOVED lines=13> */
.L_x_26428:
[----:B------:R-:W-:Y:S05]  /*3430*/  BSYNC B0 ;  /* 0x0000000000007941 */ /* 0x000fea0003800000 */
.L_x_26427:
        /* <DEDUP_REMOVED lines=12> */
[----:B------:R-:W-:-:S10]  /*3500*/  HFMA2.MMA R17, -RZ, RZ, 0, 2.384185791015625e-07 ;  /* 0x00000004ff117435 */ /* 0x000fd400000001ff */
[----:B-1----:R-:W-:-:S06]  /*3510*/  IMAD.WIDE.U32 R16, R16, R17, c[0x0][0x1a8] ;  /* 0x00006a0010107625 */ /* 0x002fcc00078e0011 */
        /* <DEDUP_REMOVED lines=10> */
.L_x_26430:
[----:B------:R-:W-:Y:S05]  /*35c0*/  BSYNC B0 ;  /* 0x0000000000007941 */ /* 0x000fea0003800000 */
.L_x_26429:
[----:B------:R-:W-:Y:S06]  /*35d0*/  BAR.SYNC.DEFER_BLOCKING 0x0 ;  /* 0x0000000000007b1d */ /* 0x000fec0000010000 */
[----:B0-----:R-:W0:Y:S02]  /*35e0*/  LDS.U8 R14, [0x1000] ;  /* 0x00100000ff0e7984 */ /* 0x001e240000000000 */
[----:B0-----:R-:W-:-:S13]  /*35f0*/  ISETP.NE.AND P0, PT, R14, RZ, PT ;  /* 0x000000ff0e00720c */ /* 0x001fda0003f05270 */
[----:B------:R-:W-:Y:S05]  /*3600*/  @!P0 EXIT ;  /* 0x000000000000894d */ /* 0x000fea0003800000 */
[----:B------:R-:W-:Y:S01]  /*3610*/  ISETP.GE.U32.AND P0, PT, R2, c[0x0][0x10], PT ;  /* 0x0000040002007a0c */ /* 0x000fe20003f06070 */
[----:B------:R-:W-:Y:S01]  /*3620*/  BSSY B0, `(.L_x_26431) ;  /* 0x0000014000007945 */ /* 0x000fe20003800000 */
[----:B------:R-:W-:Y:S01]  /*3630*/  IMAD.MOV.U32 R25, RZ, RZ, RZ ;  /* 0x000000ffff197224 */ /* 0x000fe200078e00ff */
[----:B------:R-:W-:-:S10]  /*3640*/  MOV R23, RZ ;  /* 0x000000ff00177202 */ /* 0x000fd40000000f00 */
[----:B------:R-:W-:Y:S05]  /*3650*/  @P0 BRA `(.L_x_26432) ;  /* 0x0000010000000947 */ /* 0x000fea0003800000 */
[----:B------:R-:W-:Y:S01]  /*3660*/  HFMA2.MMA R25, -RZ, RZ, 0, 0 ;  /* 0x00000000ff197435 */ /* 0x000fe200000001ff */
[----:B------:R-:W-:Y:S02]  /*3670*/  IMAD.MOV.U32 R23, RZ, RZ, RZ ;  /* 0x000000ffff177224 */ /* 0x000fe400078e00ff */
[----:B------:R-:W-:Y:S02]  /*3680*/  IMAD.MOV.U32 R14, RZ, RZ, R2 ;  /* 0x000000ffff0e7224 */ /* 0x000fe400078e0002 */
.L_x_26433:
        /* <DEDUP_REMOVED lines=13> */
.L_x_26432:
[----:B------:R-:W-:Y:S05]  /*3760*/  BSYNC B0 ;  /* 0x0000000000007941 */ /* 0x000fea0003800000 */
.L_x_26431:
[----:B------:R-:W-:Y:S05]  /*3770*/  @!P1 BRA `(.L_x_26434) ;  /* 0x000020f000009947 */ /* 0x000fea0003800000 */
[----:B------:R-:W-:Y:S01]  /*3780*/  IMAD.IADD R3, R15, 0x1, R2 ;  /* 0x000000010f037824 */ /* 0x000fe200078e0202 */
[----:B------:R-:W-:Y:S01]  /*3790*/  WARPSYNC 0xffffffff ;  /* 0xffffffff00007948 */ /* 0x000fe20003800000 */
[----:B------:R-:W-:-:S03]  /*37a0*/  SHF.R.U32.HI R17, RZ, 0x2, R5 ;  /* 0x00000002ff117819 */ /* 0x000fc60000011605 */
[----:B------:R-:W-:Y:S02]  /*37b0*/  ISETP.GE.U32.AND P0, PT, R3, c[0x0][0x4], PT ;  /* 0x0000010003007a0c */ /* 0x000fe40003f06070 */
[----:B------:R-:W-:Y:S02]  /*37c0*/  LOP3.LUT R3, R5, 0xfffffffe, RZ, 0xc0, !PT ;  /* 0xfffffffe05037812 */ /* 0x000fe400078ec0ff */
[C---:B------:R-:W-:Y:S02]  /*37d0*/  ISETP.GE.U32.OR P0, PT, R2.reuse, R15, P0 ;  /* 0x0000000f0200720c */ /* 0x040fe40000706470 */
[----:B------:R-:W-:Y:S02]  /*37e0*/  ISETP.GE.U32.AND P1, PT, R2, R3, PT ;  /* 0x000000030200720c */ /* 0x000fe40003f26070 */
[----:B------:R-:W-:-:S09]  /*37f0*/  SHF.L.U32 R3, R0, 0x2, RZ ;  /* 0x0000000200037819 */ /* 0x000fd200000006ff */
        /* <DEDUP_REMOVED lines=14> */
[----:B------:R-:W-:-:S04]  /*38e0*/  ISETP.GE.U32.AND P0, PT, R14, c[0x0][0x4], PT ;  /* 0x000001000e007a0c */ /* 0x000fc80003f06070 */
[----:B------:R-:W-:-:S07]  /*38f0*/  ISETP.GE.U32.OR P0, PT, R2, R17, P0 ;  /* 0x000000110200720c */ /* 0x000fce0000706470 */
[----:B------:R-:W-:Y:S04]  /*3900*/  @!P1 STS [R0.X4], R23 ;  /* 0x0000001700009388 */ /* 0x000fe80000004800 */
[----:B------:R-:W-:Y:S02]  /*3910*/  @!P1 STS [R0.X4+0x800], R25 ;  /* 0x0008001900009388 */ /* 0x000fe40000004800 */
[----:B------:R-:W-:Y:S01]  /*3920*/  @!P0 IMAD R14, R17, c[0x0][0x0], RZ ;  /* 0x00000000110e8a24 */ /* 0x000fe200078e02ff */
[----:B------:R-:W-:-:S03]  /*3930*/  SHF.R.U32.HI R17, RZ, 0x3, R5 ;  /* 0x00000003ff117819 */ /* 0x000fc60000011605 */
[----:B------:R-:W-:Y:S01]  /*3940*/  @!P0 IMAD R15, R14, 0x4, R3 ;  /* 0x000000040e0f8824 */ /* 0x000fe200078e0203 */
        /* <DEDUP_REMOVED lines=498> */
.L_x_26434:
        /* <DEDUP_REMOVED lines=13> */
.L_x_26435:
        /* <DEDUP_REMOVED lines=12> */
.L_x_26911:


//--------------------- .text._ZN2at6native47batch_norm_backward_reduce_channels_last_kernelILi4EN3c108BFloat16EffEEvPKT0_S6_PKT1_S9_PS7_SA_PT2_SC_PVS7_Piii --------------------------
	.section	.text._ZN2at6native47batch_norm_backward_reduce_channels_last_kernelILi4EN3c108BFloat16EffEEvPKT0_S6_PKT1_S9_PS7_SA_PT2_SC_PVS7_Piii,"ax",@progbits
	.sectioninfo	@"SHI_REGISTERS=32"
	.align	128
        .global         _ZN2at6native47batch_norm_backward_reduce_channels_last_kernelILi4EN3c108BFloat16EffEEvPKT0_S6_PKT1_S9_PS7_SA_PT2_SC_PVS7_Piii
        .type           _ZN2at6native47batch_norm_backward_reduce_channels_last_kernelILi4EN3c108BFloat16EffEEvPKT0_S6_PKT1_S9_PS7_SA_PT2_SC_PVS7_Piii,@function
        .size           _ZN2at6native47batch_norm_backward_reduce_channels_last_kernelILi4EN3c108BFloat16EffEEvPKT0_S6_PKT1_S9_PS7_SA_PT2_SC_PVS7_Piii,(.L_x_26912 - _ZN2at6native47batch_norm_backward_reduce_channels_last_kernelILi4EN3c108BFloat16EffEEvPKT0_S6_PKT1_S9_PS7_SA_PT2_SC_PVS7_Piii)
        .other          _ZN2at6native47batch_norm_backward_reduce_channels_last_kernelILi4EN3c108BFloat16EffEEvPKT0_S6_PKT1_S9_PS7_SA_PT2_SC_PVS7_Piii,@"STO_CUDA_ENTRY STV_DEFAULT"
_ZN2at6native47batch_norm_backward_reduce_channels_last_kernelILi4EN3c108BFloat16EffEEvPKT0_S6_PKT1_S9_PS7_SA_PT2_SC_PVS7_Piii:
.text._ZN2at6native47batch_norm_backward_reduce_channels_last_kernelILi4EN3c108BFloat16EffEEvPKT0_S6_PKT1_S9_PS7_SA_PT2_SC_PVS7_Piii:
        /* <DEDUP_REMOVED lines=15> */
[----:B------:R-:W-:Y:S02]  /*00f0*/  SHF.L.U32 R6, R4, 0x2, RZ ;  /* 0x0000000204067819 */ /* 0x000fe400000006ff */
[----:B------:R0:W5:Y:S01]  /*0100*/  LDG.E.CONSTANT R3, [R10.64] ;  /* 0x000000040a037981 */ /* 0x000162000c1e9900 */
[----:B------:R-:W-:Y:S01]  /*0110*/  HFMA2.MMA R27, -RZ, RZ, 0, 0 ;  /* 0x00000000ff1b7435 */ /* 0x000fe200000001ff */
[-C--:B------:R-:W-:Y:S01]  /*0120*/  IABS R13, R6.reuse ;  /* 0x00000006000d7213 */ /* 0x080fe20000000000 */
[----:B------:R-:W-:Y:S01]  /*0130*/  CS2R R24, SRZ ;  /* 0x0000000000187805 */ /* 0x000fe2000001ff00 */
[----:B------:R-:W-:Y:S01]  /*0140*/  IABS R14, R6 ;  /* 0x00000006000e7213 */ /* 0x000fe20000000000 */
[----:B------:R-:W-:Y:S01]  /*0150*/  IMAD.MOV.U32 R20, RZ, RZ, RZ ;  /* 0x000000ffff147224 */ /* 0x000fe200078e00ff */
[----:B------:R-:W1:Y:S01]  /*0160*/  I2F.RP R12, R13 ;  /* 0x0000000d000c7306 */ /* 0x000e620000209400 */
[----:B------:R-:W-:Y:S02]  /*0170*/  IMAD.MOV.U32 R28, RZ, RZ, RZ ;  /* 0x000000ffff1c7224 */ /* 0x000fe400078e00ff */
[----:B0-----:R-:W-:-:S05]  /*0180*/  IMAD.MOV.U32 R11, RZ, RZ, c[0x0][0x1b0] ;  /* 0x00006c00ff0b7624 */ /* 0x001fca00078e00ff */
[----:B------:R-:W-:Y:S01]  /*0190*/  IADD3 R11, R11, -0x1, RZ ;  /* 0xffffffff0b0b7810 */ /* 0x000fe20007ffe0ff */
[----:B-1----:R-:W0:Y:S02]  /*01a0*/  MUFU.RCP R12, R12 ;  /* 0x0000000c000c7308 */ /* 0x002e240000001000 */
[----:B0-----:R-:W-:-:S06]  /*01b0*/  IADD3 R8, R12, 0xffffffe, RZ ;  /* 0x0ffffffe0c087810 */ /* 0x001fcc0007ffe0ff */
[----:B------:R0:W1:Y:S02]  /*01c0*/  F2I.FTZ.U32.TRUNC.NTZ R9, R8 ;  /* 0x0000000800097305 */ /* 0x000064000021f000 */
[----:B0-----:R-:W-:Y:S02]  /*01d0*/  IMAD.MOV.U32 R8, RZ, RZ, RZ ;  /* 0x000000ffff087224 */ /* 0x001fe400078e00ff */
[----:B-1----:R-:W-:-:S04]  /*01e0*/  IMAD.MOV R10, RZ, RZ, -R9 ;  /* 0x000000ffff0a7224 */ /* 0x002fc800078e0a09 */
        /* <DEDUP_REMOVED lines=13> */
[----:B------:R-:W-:Y:S02]  /*02c0*/  ISETP.GE.U32.AND P0, PT, R8, R13, PT ;  /* 0x0000000d0800720c */ /* 0x000fe40003f06070 */
[----:B------:R-:W-:-:S11]  /*02d0*/  CS2R R12, SRZ ;  /* 0x00000000000c7805 */ /* 0x000fd6000001ff00 */
[----:B------:R-:W-:-:S05]  /*02e0*/  @P0 IADD3 R9, R9, 0x1, RZ ;  /* 0x0000000109090810 */ /* 0x000fca0007ffe0ff */
[----:B------:R-:W-:-:S04]  /*02f0*/  IMAD.MOV.U32 R14, RZ, RZ, R9 ;  /* 0x000000ffff0e7224 */ /* 0x000fc800078e0009 */
[----:B------:R-:W-:Y:S01]  /*0300*/  @!P2 IMAD.MOV R14, RZ, RZ, -R14 ;  /* 0x000000ffff0ea224 */ /* 0x000fe200078e0a0e */
[----:B------:R-:W-:-:S04]  /*0310*/  @!P1 LOP3.LUT R14, RZ, R6, RZ, 0x33, !PT ;  /* 0x00000006ff0e9212 */ /* 0x000fc800078e33ff */
[----:B------:R-:W-:-:S13]  /*0320*/  ISETP.GE.AND P0, PT, R14, RZ, PT ;  /* 0x000000ff0e00720c */ /* 0x000fda0003f06270 */
[----:B------:R-:W-:Y:S05]  /*0330*/  @!P0 BRA `(.L_x_26436) ;  /* 0x00000c7000008947 */ /* 0x000fea0003800000 */
[----:B------:R-:W-:-:S05]  /*0340*/  IMAD.WIDE R6, R2, R7, c[0x0][0x170] ;  /* 0x00005c0002067625 */ /* 0x000fca00078e0207 */
[----:B------:R0:W5:Y:S01]  /*0350*/  LDG.E.CONSTANT R8, [R6.64] ;  /* 0x0000000406087981 */ /* 0x000162000c1e9900 */
[----:B------:R-:W-:Y:S01]  /*0360*/  ISETP.NE.AND P1, PT, R14, RZ, PT ;  /* 0x000000ff0e00720c */ /* 0x000fe20003f25270 */
[----:B------:R-:W-:Y:S01]  /*0370*/  IMAD R10, R4, c[0x0][0x1b4], RZ ;  /* 0x00006d00040a7a24 */ /* 0x000fe200078e02ff */
[----:B------:R-:W-:Y:S02]  /*0380*/  IADD3 R9, R14, 0x1, RZ ;  /* 0x000000010e097810 */ /* 0x000fe40007ffe0ff */
[----:B------:R-:W-:Y:S02]  /*0390*/  MOV R12, RZ ;  /* 0x000000ff000c7202 */ /* 0x000fe40000000f00 */
        /* <DEDUP_REMOVED lines=12> */
.L_x_26438:
[----:B------:R-:W-:Y:S01]  /*0460*/  IMAD.IADD R7, R4, 0x1, R5 ;  /* 0x0000000104077824 */ /* 0x000fe200078e0205 */
[----:B------:R-:W-:-:S03]  /*0470*/  ISETP.GE.AND P2, PT, R5, c[0x0][0x1b0], PT ;  /* 0x00006c0005007a0c */ /* 0x000fc60003f46270 */
[----:B------:R-:W-:-:S05]  /*0480*/  IMAD.IADD R15, R4, 0x1, R7 ;  /* 0x00000001040f7824 */ /* 0x000fca00078e0207 */
[----:B------:R-:W-:Y:S02]  /*0490*/  IADD3 R14, R4, R15, RZ ;  /* 0x0000000f040e7210 */ /* 0x000fe40007ffe0ff */
[----:B------:R-:W-:Y:S02]  /*04a0*/  ISETP.GE.AND P1, PT, R15, c[0x0][0x1b0], PT ;  /* 0x00006c000f007a0c */ /* 0x000fe40003f26270 */
[----:B------:R-:W-:-:S11]  /*04b0*/  ISETP.GE.AND P3, PT, R14, c[0x0][0x1b0], PT ;  /* 0x00006c000e007a0c */ /* 0x000fd60003f66270 */
[CCC-:B------:R-:W-:Y:S01]  /*04c0*/  @!P1 IADD3 R22, R10.reuse, R9.reuse, R10.reuse ;  /* 0x000000090a169210 */ /* 0x1c0fe20007ffe00a */
[----:B------:R-:W-:Y:S01]  /*04d0*/  @!P1 IMAD.MOV.U32 R23, RZ, RZ, 0x2 ;  /* 0x00000002ff179424 */ /* 0x000fe200078e00ff */
[----:B------:R-:W-:Y:S01]  /*04e0*/  @!P3 IADD3 R15, R10, R9, R10 ;  /* 0x000000090a0fb210 */ /* 0x000fe20007ffe00a */
[----:B------:R-:W-:Y:S02]  /*04f0*/  @!P3 IMAD.MOV.U32 R14, RZ, RZ, 0x2 ;  /* 0x00000002ff0eb424 */ /* 0x000fe400078e00ff */
[----:B------:R-:W-:-:S04]  /*0500*/  @!P1 IMAD.WIDE R18, R22, R23, c[0x0][0x160] ;  /* 0x0000580016129625 */ /* 0x000fc800078e0217 */
[----:B------:R-:W-:Y:S01]  /*0510*/  @!P1 IMAD.WIDE R22, R22, R23, c[0x0][0x168] ;  /* 0x00005a0016169625 */ /* 0x000fe200078e0217 */
[----:B------:R0:W2:Y:S03]  /*0520*/  @!P1 LDG.E.U16.CONSTANT R5, [R18.64] ;  /* 0x0000000412059981 */ /* 0x0000a6000c1e9500 */
[----:B------:R-:W-:Y:S02]  /*0530*/  @!P3 IMAD.IADD R15, R15, 0x1, R10 ;  /* 0x000000010f0fb824 */ /* 0x000fe400078e020a */
[----:B------:R1:W3:Y:S01]  /*0540*/  @!P1 LDG.E.U16.CONSTANT R22, [R22.64] ;  /* 0x0000000416169981 */ /* 0x0002e2000c1e9500 */
[----:B------:R-:W-:Y:S01]  /*0550*/  @!P2 MOV R26, 0x2 ;  /* 0x00000002001aa802 */ /* 0x000fe20000000f00 */
[----:B------:R-:W-:-:S04]  /*0560*/  @!P3 IMAD.WIDE R16, R15, R14, c[0x0][0x160] ;  /* 0x000058000f10b625 */ /* 0x000fc800078e020e */
        /* <DEDUP_REMOVED lines=8> */
[----:B------:R-:W-:Y:S01]  /*05f0*/  IMAD.MOV.U32 R29, RZ, RZ, RZ ;  /* 0x000000ffff1d7224 */ /* 0x000fe200078e00ff */
[----:B------:R-:W-:Y:S01]  /*0600*/  IADD3 R9, R9, R10, RZ ;  /* 0x0000000a09097210 */ /* 0x000fe20007ffe0ff */
[----:B------:R-:W-:Y:S01]  /*0610*/  IMAD.MOV.U32 R26, RZ, RZ, RZ ;  /* 0x000000ffff1a7224 */ /* 0x000fe200078e00ff */
        /* <DEDUP_REMOVED lines=17> */
[----:B------:R-:W-:Y:S02]  /*0730*/  IMAD R9, R10, 0x3, R9 ;  /* 0x000000030a097824 */ /* 0x000fe400078e0209 */
[----:B------:R-:W-:Y:S02]  /*0740*/  FFMA.FTZ R11, R19, R18, R11 ;  /* 0x00000012130b7223 */ /* 0x000fe4000001000b */
[----:B0-----:R-:W-:-:S02]  /*0750*/  @!P3 IMAD.MOV.U32 R14, RZ, RZ, 0x2 ;  /* 0x00000002ff0eb424 */ /* 0x001fc400078e00ff */
[----:B------:R-:W-:Y:S02]  /*0760*/  FADD.FTZ R13, R18, R13 ;  /* 0x0000000d120d7221 */ /* 0x000fe40000010000 */
[----:B------:R-:W-:-:S04]  /*0770*/  @!P3 IMAD.WIDE R18, R9, R14, c[0x0][0x160] ;  /* 0x000058000912b625 */ /* 0x000fc800078e020e */
[----:B-1----:R-:W-:Y:S01]  /*0780*/  @!P3 IMAD.WIDE R16, R9, R14, c[0x0][0x168] ;  /* 0x00005a000910b625 */ /* 0x002fe200078e020e */
[----:B------:R0:W4:Y:S04]  /*0790*/  @!P3 LDG.E.U16.CONSTANT R15, [R18.64] ;  /* 0x00000004120fb981 */ /* 0x000128000c1e9500 */
[----:B------:R1:W4:Y:S01]  /*07a0*/  @!P3 LDG.E.U16.CONSTANT R14, [R16.64] ;  /* 0x00000004100eb981 */ /* 0x000322000c1e9500 */
[----:B------:R-:W-:Y:S01]  /*07b0*/  IADD3 R7, R4, R7, RZ ;  /* 0x0000000704077210 */ /* 0x000fe20007ffe0ff */
[----:B------:R-:W-:-:S03]  /*07c0*/  FADD.FTZ R5, -R8, R5 ;  /* 0x0000000508057221 */ /* 0x000fc60000010100 */
[----:B------:R-:W-:Y:S01]  /*07d0*/  ISETP.GE.AND P4, PT, R7, c[0x0][0x1b0], PT ;  /* 0x00006c0007007a0c */ /* 0x000fe20003f86270 */
[C---:B0-----:R-:W-:Y:S02]  /*07e0*/  IMAD.IADD R19, R4.reuse, 0x1, R7 ;  /* 0x0000000104137824 */ /* 0x041fe400078e0207 */
[----:B------:R-:W-:Y:S02]  /*07f0*/  FFMA.FTZ R5, R5, R29, R20 ;  /* 0x0000001d05057223 */ /* 0x000fe40000010014 */
[----:B-1----:R-:W-:Y:S01]  /*0800*/  IMAD.IADD R16, R4, 0x1, R19 ;  /* 0x0000000104107824 */ /* 0x002fe200078e0213 */
[----:B------:R-:W-:Y:S01]  /*0810*/  ISETP.GE.AND P5, PT, R19, c[0x0][0x1b0], PT ;  /* 0x00006c0013007a0c */ /* 0x000fe20003fa6270 */
[----:B------:R-:W-:Y:S01]  /*0820*/  FADD.FTZ R12, R29, R12 ;  /* 0x0000000c1d0c7221 */ /* 0x000fe20000010000 */
[----:B------:R-:W-:Y:S01]  /*0830*/  HFMA2.MMA R19, -RZ, RZ, 0, 0 ;  /* 0x00000000ff137435 */ /* 0x000fe200000001ff */
[----:B------:R-:W-:Y:S02]  /*0840*/  IMAD.MOV.U32 R29, RZ, RZ, RZ ;  /* 0x000000ffff1d7224 */ /* 0x000fe400078e00ff */
[----:B------:R-:W-:Y:S01]  /*0850*/  FADD.FTZ R26, -R8, R26 ;  /* 0x0000001a081a7221 */ /* 0x000fe20000010100 */
[----:B------:R-:W-:Y:S01]  /*0860*/  ISETP.GE.AND P2, PT, R16, c[0x0][0x1b0], PT ;  /* 0x00006c0010007a0c */ /* 0x000fe20003f46270 */
[----:B------:R-:W-:-:S02]  /*0870*/  IMAD.IADD R9, R9, 0x1, R10 ;  /* 0x0000000109097824 */ /* 0x000fc400078e020a */
[----:B------:R-:W-:Y:S02]  /*0880*/  FFMA.FTZ R20, R26, R22, R28 ;  /* 0x000000161a147223 */ /* 0x000fe4000001001c */
[----:B------:R-:W-:-:S04]  /*0890*/  @!P4 IMAD.MOV.U32 R18, RZ, RZ, 0x2 ;  /* 0x00000002ff12c424 */ /* 0x000fc800078e00ff */
[----:B------:R-:W-:-:S04]  /*08a0*/  @!P4 IMAD.WIDE R16, R9, R18, c[0x0][0x160] ;  /* 0x000058000910c625 */ /* 0x000fc800078e0212 */
[----:B------:R-:W-:Y:S02]  /*08b0*/  @!P5 IMAD.MOV.U32 R28, RZ, RZ, 0x2 ;  /* 0x00000002ff1cd424 */ /* 0x000fe400078e00ff */
[----:B------:R-:W-:Y:S01]  /*08c0*/  FADD.FTZ R22, R22, R27 ;  /* 0x0000001b16167221 */ /* 0x000fe20000010000 */
[----:B------:R-:W-:Y:S02]  /*08d0*/  MOV R27, RZ ;  /* 0x000000ff001b7202 */ /* 0x000fe40000000f00 */
[----:B--2---:R-:W-:Y:S02]  /*08e0*/  @!P1 PRMT R29, RZ, 0x5410, R21 ;  /* 0x00005410ff1d9816 */ /* 0x004fe40000000015 */
[----:B---3--:R-:W-:-:S03]  /*08f0*/  @!P1 PRMT R19, RZ, 0x5410, R23 ;  /* 0x00005410ff139816 */ /* 0x008fc60000000017 */
[----:B------:R-:W-:Y:S01]  /*0900*/  FADD.FTZ R26, -R8, R29 ;  /* 0x0000001d081a7221 */ /* 0x000fe20000010100 */
[----:B------:R0:W2:Y:S01]  /*0910*/  @!P4 LDG.E.U16.CONSTANT R23, [R16.64] ;  /* 0x000000041017c981 */ /* 0x0000a2000c1e9500 */
[----:B------:R-:W-:Y:S02]  /*0920*/  IMAD.MOV.U32 R21, RZ, RZ, RZ ;  /* 0x000000ffff157224 */ /* 0x000fe400078e00ff */
[----:B------:R-:W-:Y:S02]  /*0930*/  FADD.FTZ R24, R19, R24 ;  /* 0x0000001813187221 */ /* 0x000fe40000010000 */
[----:B------:R-:W-:Y:S02]  /*0940*/  FFMA.FTZ R25, R26, R19, R25 ;  /* 0x000000131a197223 */ /* 0x000fe40000010019 */
[----:B------:R-:W-:-:S04]  /*0950*/  @!P4 IMAD.WIDE R18, R9, R18, c[0x0][0x168] ;  /* 0x00005a000912c625 */ /* 0x000fc800078e0212 */
[----:B------:R-:W-:Y:S01]  /*0960*/  IMAD.IADD R29, R9, 0x1, R10 ;  /* 0x00000001091d7824 */ /* 0x000fe200078e020a */
[----:B------:R1:W3:Y:S01]  /*0970*/  @!P4 LDG.E.U16.CONSTANT R26, [R18.64] ;  /* 0x00000004121ac981 */ /* 0x0002e2000c1e9500 */
[----:B----4-:R-:W-:Y:S02]  /*0980*/  @!P3 PRMT R21, RZ, 0x5410, R15 ;  /* 0x00005410ff15b816 */ /* 0x010fe4000000000f */
[----:B0-----:R-:W-:Y:S01]  /*0990*/  @!P5 IMAD.WIDE R16, R29, R28, c[0x0][0x168] ;  /* 0x00005a001d10d625 */ /* 0x001fe200078e021c */
[----:B------:R-:W-:-:S03]  /*09a0*/  @!P3 PRMT R27, RZ, 0x5410, R14 ;  /* 0x00005410ff1bb816 */ /* 0x000fc6000000000e */
[C---:B------:R-:W-:Y:S02]  /*09b0*/  @!P5 IMAD.WIDE R14, R29.reuse, R28, c[0x0][0x160] ;  /* 0x000058001d0ed625 */ /* 0x040fe400078e021c */
[----:B------:R0:W4:Y:S01]  /*09c0*/  @!P5 LDG.E.U16.CONSTANT R16, [R16.64] ;  /* 0x000000041010d981 */ /* 0x000122000c1e9500 */
[----:B-1----:R-:W-:Y:S01]  /*09d0*/  @!P2 MOV R18, 0x2 ;  /* 0x000000020012a802 */ /* 0x002fe20000000f00 */
[----:B------:R-:W-:Y:S02]  /*09e0*/  FADD.FTZ R21, -R8, R21 ;  /* 0x0000001508157221 */ /* 0x000fe40000010100 */
[----:B------:R-:W-:Y:S01]  /*09f0*/  @!P2 IMAD.IADD R29, R29, 0x1, R10 ;  /* 0x000000011d1da824 */ /* 0x000fe200078e020a */
[----:B------:R1:W4:Y:S01]  /*0a00*/  @!P5 LDG.E.U16.CONSTANT R14, [R14.64] ;  /* 0x000000040e0ed981 */ /* 0x000322000c1e9500 */
[----:B------:R-:W-:Y:S02]  /*0a10*/  FFMA.FTZ R28, R21, R27, R20 ;  /* 0x0000001b151c7223 */ /* 0x000fe40000010014 */
[----:B------:R-:W-:-:S04]  /*0a20*/  @!P2 IMAD.WIDE R20, R29, R18, c[0x0][0x160] ;  /* 0x000058001d14a625 */ /* 0x000fc800078e0212 */
[----:B------:R-:W-:Y:S02]  /*0a30*/  @!P2 IMAD.WIDE R18, R29, R18, c[0x0][0x168] ;  /* 0x00005a001d12a625 */ /* 0x000fe400078e0212 */
[----:B------:R-:W4:Y:S04]  /*0a40*/  @!P2 LDG.E.U16.CONSTANT R20, [R20.64] ;  /* 0x000000041414a981 */ /* 0x000f28000c1e9500 */
[----:B------:R-:W4:Y:S01]  /*0a50*/  @!P2 LDG.E.U16.CONSTANT R18, [R18.64] ;  /* 0x000000041212a981 */ /* 0x000f22000c1e9500 */
[----:B-1----:R-:W-:Y:S01]  /*0a60*/  IMAD.MOV.U32 R15, RZ, RZ, RZ ;  /* 0x000000ffff0f7224 */ /* 0x002fe200078e00ff */
[----:B------:R-:W-:Y:S01]  /*0a70*/  IADD3 R6, R6, -0x2, RZ ;  /* 0xfffffffe06067810 */ /* 0x000fe20007ffe0ff */
[----:B0-----:R-:W-:Y:S02]  /*0a80*/  IMAD.MOV.U32 R17, RZ, RZ, RZ ;  /* 0x000000ffff117224 */ /* 0x001fe400078e00ff */
[----:B------:R-:W-:Y:S01]  /*0a90*/  FADD.FTZ R27, R22, R27 ;  /* 0x0000001b161b7221 */ /* 0x000fe20000010000 */
[----:B------:R-:W-:Y:S01]  /*0aa0*/  ISETP.NE.AND P1, PT, R6, RZ, PT ;  /* 0x000000ff0600720c */ /* 0x000fe20003f25270 */
[----:B------:R-:W-:Y:S01]  /*0ab0*/  IMAD R9, R10, 0x3, R9 ;  /* 0x000000030a097824 */ /* 0x000fe200078e0209 */
[----:B--2---:R-:W-:-:S05]  /*0ac0*/  @!P4 PRMT R15, RZ, 0x5410, R23 ;  /* 0x00005410ff0fc816 */ /* 0x004fca0000000017 */
[----:B------:R-:W-:Y:S01]  /*0ad0*/  FADD.FTZ R22, -R8, R15 ;  /* 0x0000000f08167221 */ /* 0x000fe20000010100 */
[----:B---3--:R-:W-:Y:S01]  /*0ae0*/  @!P4 PRMT R17, RZ, 0x5410, R26 ;  /* 0x00005410ff11c816 */ /* 0x008fe2000000001a */
[----:B------:R-:W-:-:S04]  /*0af0*/  IMAD.MOV.U32 R15, RZ, RZ, RZ ;  /* 0x000000ffff0f7224 */ /* 0x000fc800078e00ff */
[----:B------:R-:W-:Y:S01]  /*0b00*/  FFMA.FTZ R25, R22, R17, R25 ;  /* 0x0000001116197223 */ /* 0x000fe20000010019 */
[----:B------:R-:W-:Y:S01]  /*0b10*/  HFMA2.MMA R22, -RZ, RZ, 0, 0 ;  /* 0x00000000ff167435 */ /* 0x000fe200000001ff */
[----:B------:R-:W-:Y:S02]  /*0b20*/  FADD.FTZ R24, R24, R17 ;  /* 0x0000001118187221 */ /* 0x000fe40000010000 */
[----:B------:R-:W-:Y:S01]  /*0b30*/  IMAD.MOV.U32 R17, RZ, RZ, RZ ;  /* 0x000000ffff117224 */ /* 0x000fe200078e00ff */
[----:B----4-:R-:W-:Y:S02]  /*0b40*/  @!P5 PRMT R15, RZ, 0x5410, R14 ;  /* 0x00005410ff0fd816 */ /* 0x010fe4000000000e */
        /* <DEDUP_REMOVED lines=12> */
.L_x_26437:
[----:B0-----:R-:W-:Y:S05]  /*0c10*/  @!P0 BRA `(.L_x_26436) ;  /* 0x0000039000008947 */ /* 0x001fea0003800000 */
[----:B------:R-:W-:Y:S01]  /*0c20*/  ISETP.GE.AND P0, PT, R5, c[0x0][0x1b0], PT ;  /* 0x00006c0005007a0c */ /* 0x000fe20003f06270 */
[----:B------:R-:W-:Y:S02]  /*0c30*/  IMAD.IADD R5, R4, 0x1, R5 ;  /* 0x0000000104057824 */ /* 0x000fe400078e0205 */
[----:B------:R-:W-:-:S03]  /*0c40*/  IMAD.IADD R19, R9, 0x1, R10 ;  /* 0x0000000109137824 */ /* 0x000fc600078e020a */
[----:B------:R-:W-:Y:S02]  /*0c50*/  ISETP.GE.AND P1, PT, R5, c[0x0][0x1b0], PT ;  /* 0x00006c0005007a0c */ /* 0x000fe40003f26270 */
[----:B------:R-:W-:-:S04]  /*0c60*/  IADD3 R5, R4, R5, RZ ;  /* 0x0000000504057210 */ /* 0x000fc80007ffe0ff */
[----:B------:R-:W-:Y:S01]  /*0c70*/  ISETP.GE.AND P2, PT, R5, c[0x0][0x1b0], PT ;  /* 0x00006c0005007a0c */ /* 0x000fe20003f46270 */
[----:B------:R-:W-:Y:S02]  /*0c80*/  IMAD.IADD R4, R4, 0x1, R5 ;  /* 0x0000000104047824 */ /* 0x000fe400078e0205 */
[----:B------:R-:W-:-:S03]  /*0c90*/  @!P0 IMAD.MOV.U32 R14, RZ, RZ, 0x2 ;  /* 0x00000002ff0e8424 */ /* 0x000fc600078e00ff */
[----:B------:R-:W-:Y:S01]  /*0ca0*/  ISETP.GE.AND P3, PT, R4, c[0x0][0x1b0], PT ;  /* 0x00006c0004007a0c */ /* 0x000fe20003f66270 */
[----:B------:R-:W-:Y:S01]  /*0cb0*/  @!P0 IMAD.WIDE R16, R9, R14, c[0x0][0x160] ;  /* 0x0000580009108625 */ /* 0x000fe200078e020e */
[----:B------:R-:W-:-:S03]  /*0cc0*/  @!P1 MOV R4, 0x2 ;  /* 0x0000000200049802 */ /* 0x000fc60000000f00 */
[----:B------:R-:W-:Y:S02]  /*0cd0*/  @!P0 IMAD.WIDE R14, R9, R14, c[0x0][0x168] ;  /* 0x00005a00090e8625 */ /* 0x000fe400078e020e */
[----:B------:R0:W2:Y:S02]  /*0ce0*/  @!P0 LDG.E.U16.CONSTANT R9, [R16.64] ;  /* 0x0000000410098981 */ /* 0x0000a4000c1e9500 */
[CC--:B------:R-:W-:Y:S02]  /*0cf0*/  @!P1 IMAD.WIDE R6, R19.reuse, R4.reuse, c[0x0][0x160] ;  /* 0x0000580013069625 */ /* 0x0c0fe400078e0204 */
[----:B------:R1:W3:Y:S02]  /*0d00*/  @!P0 LDG.E.U16.CONSTANT R21, [R14.64] ;  /* 0x000000040e158981 */ /* 0x0002e4000c1e9500 */
[C---:B------:R-:W-:Y:S01]  /*0d10*/  @!P1 IMAD.WIDE R4, R19.reuse, R4, c[0x0][0x168] ;  /* 0x00005a0013049625 */ /* 0x040fe200078e0204 */
[----:B------:R-:W-:Y:S01]  /*0d20*/  @!P3 MOV R29, 0x2 ;  /* 0x00000002001db802 */ /* 0x000fe20000000f00 */
[----:B------:R4:W3:Y:S02]  /*0d30*/  @!P1 LDG.E.U16.CONSTANT R6, [R6.64] ;  /* 0x0000000406069981 */ /* 0x0008e4000c1e9500 */
[----:B------:R-:W-:-:S02]  /*0d40*/  IMAD.IADD R19, R19, 0x1, R10 ;  /* 0x0000000113137824 */ /* 0x000fc400078e020a */
[----:B------:R-:W-:Y:S01]  /*0d50*/  @!P2 IMAD.MOV.U32 R18, RZ, RZ, 0x2 ;  /* 0x00000002ff12a424 */ /* 0x000fe200078e00ff */
[----:B------:R1:W3:Y:S01]  /*0d60*/  @!P1 LDG.E.U16.CONSTANT R4, [R4.64] ;  /* 0x0000000404049981 */ /* 0x0002e2000c1e9500 */
[C---:B------:R-:W-:Y:S02]  /*0d70*/  IMAD.IADD R10, R19.reuse, 0x1, R10 ;  /* 0x00000001130a7824 */ /* 0x040fe400078e020a */
        /* <DEDUP_REMOVED lines=8> */
[----:B----4-:R-:W-:-:S02]  /*0e00*/  IMAD.MOV.U32 R7, RZ, RZ, RZ ;  /* 0x000000ffff077224 */ /* 0x010fc400078e00ff */
[----:B------:R-:W-:Y:S02]  /*0e10*/  IMAD.MOV.U32 R5, RZ, RZ, RZ ;  /* 0x000000ffff057224 */ /* 0x000fe400078e00ff */
[----:B------:R-:W-:Y:S01]  /*0e20*/  IMAD.MOV.U32 R10, RZ, RZ, RZ ;  /* 0x000000ffff0a7224 */ /* 0x000fe200078e00ff */
[----:B--2---:R-:W-:-:S05]  /*0e30*/  @!P0 PRMT R7, RZ, 0x5410, R9 ;  /* 0x00005410ff078816 */ /* 0x004fca0000000009 */
[----:B-----5:R-:W-:Y:S01]  /*0e40*/  FADD.FTZ R9, -R8, R7 ;  /* 0x0000000708097221 */ /* 0x020fe20000010100 */
[----:B------:R-:W-:Y:S01]  /*0e50*/  HFMA2.MMA R7, -RZ, RZ, 0, 0 ;  /* 0x00000000ff077435 */ /* 0x000fe200000001ff */
[----:B---3--:R-:W-:-:S05]  /*0e60*/  @!P1 PRMT R5, RZ, 0x5410, R6 ;  /* 0x00005410ff059816 */ /* 0x008fca0000000006 */
[----:B------:R-:W-:Y:S01]  /*0e70*/  @!P1 PRMT R7, RZ, 0x5410, R4 ;  /* 0x00005410ff079816 */ /* 0x000fe20000000004 */
[----:B------:R-:W-:Y:S01]  /*0e80*/  FADD.FTZ R6, -R8, R5 ;  /* 0x0000000508067221 */ /* 0x000fe20000010100 */
[----:B------:R-:W-:Y:S01]  /*0e90*/  @!P0 PRMT R10, RZ, 0x5410, R21 ;  /* 0x00005410ff0a8816 */ /* 0x000fe20000000015 */
[----:B------:R-:W-:Y:S02]  /*0ea0*/  CS2R R4, SRZ ;  /* 0x0000000000047805 */ /* 0x000fe4000001ff00 */
[----:B------:R-:W-:Y:S02]  /*0eb0*/  FADD.FTZ R24, R24, R7 ;  /* 0x0000000718187221 */ /* 0x000fe40000010000 */
[----:B------:R-:W-:Y:S02]  /*0ec0*/  FFMA.FTZ R25, R6, R7, R25 ;  /* 0x0000000706197223 */ /* 0x000fe40000010019 */
[----:B------:R-:W-:Y:S01]  /*0ed0*/  IMAD.MOV.U32 R7, RZ, RZ, RZ ;  /* 0x000000ffff077224 */ /* 0x000fe200078e00ff */
[----:B------:R-:W-:Y:S01]  /*0ee0*/  @!P2 PRMT R5, RZ, 0x5410, R22 ;  /* 0x00005410ff05a816 */ /* 0x000fe20000000016 */
[----:B------:R-:W-:-:S02]  /*0ef0*/  FFMA.FTZ R28, R9, R10, R28 ;  /* 0x0000000a091c7223 */ /* 0x000fc4000001001c */
[----:B------:R-:W-:Y:S01]  /*0f00*/  IMAD.MOV.U32 R9, RZ, RZ, RZ ;  /* 0x000000ffff097224 */ /* 0x000fe200078e00ff */
[----:B------:R-:W-:Y:S01]  /*0f10*/  @!P3 PRMT R7, RZ, 0x5410, R18 ;  /* 0x00005410ff07b816 */ /* 0x000fe20000000012 */
[C---:B------:R-:W-:Y:S01]  /*0f20*/  FADD.FTZ R5, -R8.reuse, R5 ;  /* 0x0000000508057221 */ /* 0x040fe20000010100 */
[----:B------:R-:W-:Y:S02]  /*0f30*/  @!P2 PRMT R4, RZ, 0x5410, R16 ;  /* 0x00005410ff04a816 */ /* 0x000fe40000000010 */
[----:B------:R-:W-:Y:S01]  /*0f40*/  @!P3 PRMT R9, RZ, 0x5410, R14 ;  /* 0x00005410ff09b816 */ /* 0x000fe2000000000e */
[----:B------:R-:W-:Y:S02]  /*0f50*/  FADD.FTZ R7, -R8, R7 ;  /* 0x0000000708077221 */ /* 0x000fe40000010100 */
[----:B------:R-:W-:Y:S02]  /*0f60*/  FADD.FTZ R27, R27, R10 ;  /* 0x0000000a1b1b7221 */ /* 0x000fe40000010000 */
[----:B------:R-:W-:-:S02]  /*0f70*/  FADD.FTZ R13, R13, R4 ;  /* 0x000000040d0d7221 */ /* 0x000fc40000010000 */
[----:B------:R-:W-:Y:S02]  /*0f80*/  FFMA.FTZ R11, R5, R4, R11 ;  /* 0x00000004050b7223 */ /* 0x000fe4000001000b */
[----:B------:R-:W-:Y:S02]  /*0f90*/  FADD.FTZ R12, R12, R9 ;  /* 0x000000090c0c7221 */ /* 0x000fe40000010000 */
[----:B------:R-:W-:Y:S02]  /*0fa0*/  FFMA.FTZ R20, R7, R9, R20 ;  /* 0x0000000907147223 */ /* 0x000fe40000010014 */
.L_x_26436:
        /* <DEDUP_REMOVED lines=12> */
[----:B------:R-:W-:Y:S02]  /*1070*/  LOP3.LUT R7, R4, 0xfffffffe, RZ, 0xc0, !PT ;  /* 0xfffffffe04077812 */ /* 0x000fe400078ec0ff */
[----:B------:R-:W-:Y:S02]  /*1080*/  IADD3 R6, R5, R0, RZ ;  /* 0x0000000005067210 */ /* 0x000fe40007ffe0ff */
        /* <DEDUP_REMOVED lines=511> */
[----:B------:R-:W-:Y:S01]  /*3080*/  ISETP.GE.U32.OR P0, PT, R0, R7, P0 ;  /* 0x000000070000720c */ /* 0x000fe20000706470 */
[----:B------:R-:W-:-:S05]  /*3090*/  IMAD.SHL.U32 R7, R7, 0x2, RZ ;  /* 0x0000000207077824 */ /* 0x000fca00078e00ff */
[----:B------:R-:W-:-:S07]  /*30a0*/  ISETP.GE.U32.AND P2, PT, R0, R7, PT ;  /* 0x000000070000720c */ /* 0x000fce0003f46070 */
[----:B------:R-:W-:-:S04]  /*30b0*/  @!P0 SHF.R.S32.HI R7, RZ, 0x1f, R4 ;  /* 0x0000001fff078819 */ /* 0x000fc80000011404 */
[----:B------:R-:W-:Y:S02]  /*30c0*/  @!P0 LOP3.LUT R7, R7, c[0x0][0x0], RZ, 0xc0, !PT ;  /* 0x0000000007078a12 */ /* 0x000fe400078ec0ff */
[----:B------:R-:W-:Y:S02]  /*30d0*/  @!P2 STS [R18.X4], R21 ;  /* 0x000000151200a388 */ /* 0x000fe40000004800 */
[----:B------:R-:W-:Y:S02]  /*30e0*/  @!P0 LEA R7, R7, R6, 0x2 ;  /* 0x0000000607078211 */ /* 0x000fe400078e10ff */
[----:B------:R-:W-:Y:S04]  /*30f0*/  @!P2 STS [R18.X4+0x800], R23 ;  /* 0x000800171200a388 */ /* 0x000fe80000004800 */
[----:B------:R-:W-:Y:S06]  /*3100*/  BAR.SYNC.DEFER_BLOCKING 0x0 ;  /* 0x0000000000007b1d */ /* 0x000fec0000010000 */
[----:B------:R-:W0:Y:S04]  /*3110*/  @!P0 LDS R6, [R7] ;  /* 0x0000000007068984 */ /* 0x000e280000000800 */
[----:B------:R-:W1:Y:S01]  /*3120*/  @!P0 LDS R8, [R7+0x800] ;  /* 0x0008000007088984 */ /* 0x000e620000000800 */
[----:B0-----:R-:W-:-:S02]  /*3130*/  @!P0 FADD.FTZ R21, R21, R6 ;  /* 0x0000000615158221 */ /* 0x001fc40000010000 */
[----:B-1----:R-:W-:Y:S02]  /*3140*/  @!P0 FADD.FTZ R23, R23, R8 ;  /* 0x0000000817178221 */ /* 0x002fe40000010000 */
.L_x_26439:
[----:B------:R-:W-:Y:S01]  /*3150*/  IMAD.MOV.U32 R20, RZ, RZ, c[0x0][0x10] ;  /* 0x00000400ff147624 */ /* 0x000fe200078e00ff */
[----:B------:R-:W-:Y:S01]  /*3160*/  SHF.R.S32.HI R7, RZ, 0x1f, R2 ;  /* 0x0000001fff077819 */ /* 0x000fe20000011402 */
[----:B------:R-:W-:-:S03]  /*3170*/  IMAD.SHL.U32 R6, R2, 0x4, RZ ;  /* 0x0000000402067824 */ /* 0x000fc600078e00ff */
[----:B------:R-:W-:Y:S02]  /*3180*/  ISETP.GT.U32.AND P0, PT, R20, 0x1, PT ;  /* 0x000000011400780c */ /* 0x000fe40003f04070 */
[----:B------:R-:W-:Y:S02]  /*3190*/  SHF.L.U64.HI R7, R2, 0x2, R7 ;  /* 0x0000000202077819 */ /* 0x000fe40000010207 */
[C---:B------:R-:W-:Y:S02]  /*31a0*/  IADD3 R12, P2, R6.reuse, c[0x0][0x198], RZ ;  /* 0x00006600060c7a10 */ /* 0x040fe40007f5e0ff */
[C---:B------:R-:W-:Y:S02]  /*31b0*/  IADD3 R10, P3, R6.reuse, c[0x0][0x190], RZ ;  /* 0x00006400060a7a10 */ /* 0x040fe40007f7e0ff */
[C---:B-----5:R-:W-:Y:S02]  /*31c0*/  IADD3 R8, P4, R6.reuse, c[0x0][0x180], RZ ;  /* 0x0000600006087a10 */ /* 0x060fe40007f9e0ff */
[----:B------:R-:W-:-:S02]  /*31d0*/  IADD3 R6, P5, R6, c[0x0][0x188], RZ ;  /* 0x0000620006067a10 */ /* 0x000fc40007fbe0ff */
[C---:B------:R-:W-:Y:S02]  /*31e0*/  IADD3.X R13, R7.reuse, c[0x0][0x19c], RZ, P2, !PT ;  /* 0x00006700070d7a10 */ /* 0x040fe400017fe4ff */
[C---:B------:R-:W-:Y:S02]  /*31f0*/  IADD3.X R11, R7.reuse, c[0x0][0x194], RZ, P3, !PT ;  /* 0x00006500070b7a10 */ /* 0x040fe40001ffe4ff */
[C---:B------:R-:W-:Y:S02]  /*3200*/  IADD3.X R9, R7.reuse, c[0x0][0x184], RZ, P4, !PT ;  /* 0x0000610007097a10 */ /* 0x040fe400027fe4ff */
        /* <DEDUP_REMOVED lines=10> */
[----:B------:R-:W-:Y:S04]  /*32b0*/  @P0 STG.E [R12.64], R21 ;  /* 0x000000150c000986 */ /* 0x000fe8000c101904 */
[----:B------:R-:W-:Y:S04]  /*32c0*/  @P1 STG.E [R10.64], R3 ;  /* 0x000000030a001986 */ /* 0x000fe8000c101904 */
[----:B------:R-:W-:Y:S04]  /*32d0*/  STG.E [R8.64], R21 ;  /* 0x0000001508007986 */ /* 0x000fe8000c101904 */
[----:B------:R-:W-:Y:S01]  /*32e0*/  STG.E [R6.64], R23 ;  /* 0x0000001706007986 */ /* 0x000fe2000c101904 */
[----:B------:R-:W-:Y:S05]  /*32f0*/  EXIT ;  /* 0x000000000000794d */ /* 0x000fea0003800000 */
.L_x_26440:
        /* <DEDUP_REMOVED lines=13> */
.L_x_26442:
[----:B------:R-:W-:Y:S05]  /*33d0*/  BSYNC B0 ;  /* 0x0000000000007941 */ /* 0x000fea0003800000 */
.L_x_26441:
        /* <DEDUP_REMOVED lines=11> */
[----:B0-----:R-:W-:-:S02]  /*3490*/  ISETP.EQ.U32.AND P0, PT, R22, R15, PT ;  /* 0x0000000f1600720c */ /* 0x001fc40003f02070 */
[----:B------:R-:W-:-:S05]  /*34a0*/  MOV R15, 0x4 ;  /* 0x00000004000f7802 */ /* 0x000fca0000000f00 */
[----:B-1----:R-:W-:-:S06]  /*34b0*/  IMAD.WIDE.U32 R14, R14, R15, c[0x0][0x1a8] ;  /* 0x00006a000e0e7625 */ /* 0x002fcc00078e000f */
        /* <DEDUP_REMOVED lines=10> */
.L_x_26444:
[----:B------:R-:W-:Y:S05]  /*3560*/  BSYNC B0 ;  /* 0x0000000000007941 */ /* 0x000fea0003800000 */
.L_x_26443:
[----:B------:R-:W-:Y:S06]  /*3570*/  BAR.SYNC.DEFER_BLOCKING 0x0 ;  /* 0x0000000000007b1d */ /* 0x000fec0000010000 */
[----:B0-----:R-:W0:Y:S02]  /*3580*/  LDS.U8 R14, [0x1000] ;  /* 0x00100000ff0e7984 */ /* 0x001e240000000000 */
[----:B0-----:R-:W-:-:S13]  /*3590*/  ISETP.NE.AND P0, PT, R14, RZ, PT ;  /* 0x000000ff0e00720c */ /* 0x001fda0003f05270 */
[----:B------:R-:W-:Y:S05]  /*35a0*/  @!P0 EXIT ;  /* 0x000000000000894d */ /* 0x000fea0003800000 */
[----:B------:R-:W-:Y:S01]  /*35b0*/  ISETP.GE.U32.AND P0, PT, R0, c[0x0][0x10], PT ;  /* 0x0000040000007a0c */ /* 0x000fe20003f06070 */
[----:B------:R-:W-:Y:S01]  /*35c0*/  BSSY B0, `(.L_x_26445) ;  /* 0x0000014000007945 */ /* 0x000fe20003800000 */
[----:B------:R-:W-:Y:S02]  /*35d0*/  IMAD.MOV.U32 R21, RZ, RZ, RZ ;  /* 0x000000ffff157224 */ /* 0x000fe400078e00ff */
[----:B------:R-:W-:-:S09]  /*35e0*/  IMAD.MOV.U32 R23, RZ, RZ, RZ ;  /* 0x000000ffff177224 */ /* 0x000fd200078e00ff */
[----:B------:R-:W-:Y:S05]  /*35f0*/  @P0 BRA `(.L_x_26446) ;  /* 0x0000010000000947 */ /* 0x000fea0003800000 */
[----:B------:R-:W-:Y:S01]  /*3600*/  HFMA2.MMA R23, -RZ, RZ, 0, 0 ;  /* 0x00000000ff177435 */ /* 0x000fe200000001ff */
[----:B------:R-:W-:Y:S02]  /*3610*/  IMAD.MOV.U32 R25, RZ, RZ, R0 ;  /* 0x000000ffff197224 */ /* 0x000fe400078e0000 */
[----:B------:R-:W-:Y:S02]  /*3620*/  IMAD.MOV.U32 R21, RZ, RZ, RZ ;  /* 0x000000ffff157224 */ /* 0x000fe400078e00ff */
.L_x_26447:
        /* <DEDUP_REMOVED lines=13> */
.L_x_26446:
[----:B------:R-:W-:Y:S05]  /*3700*/  BSYNC B0 ;  /* 0x0000000000007941 */ /* 0x000fea0003800000 */
.L_x_26445:
[----:B------:R-:W-:Y:S05]  /*3710*/  @!P1 BRA `(.L_x_26448) ;  /* 0x000020f000009947 */ /* 0x000fea0003800000 */
[----:B------:R-:W-:Y:S01]  /*3720*/  LOP3.LUT R15, R4, 0xfffffffe, RZ, 0xc0, !PT ;  /* 0xfffffffe040f7812 */ /* 0x000fe200078ec0ff */
[----:B------:R-:W-:Y:S01]  /*3730*/  WARPSYNC 0xffffffff ;  /* 0xffffffff00007948 */ /* 0x000fe20003800000 */
        /* <DEDUP_REMOVED lines=525> */
.L_x_26448:
        /* <DEDUP_REMOVED lines=11> */
.L_x_26449:
        /* <DEDUP_REMOVED lines=12> */
.L_x_26912:


//--------------------- .text._ZN2at6native47batch_norm_backward_reduce_channels_last_kernelILi4EN3c104HalfEffEEvPKT0_S6_PKT1_S9_PS7_SA_PT2_SC_PVS7_Piii --------------------------
	.section	.text._ZN2at6native47batch_norm_backward_reduce_channels_last_kernelILi4EN3c104HalfEffEEvPKT0_S6_PKT1_S9_PS7_SA_PT2_SC_PVS7_Piii,"ax",@progbits
	.sectioninfo	@"SHI_REGISTERS=32"
	.align	128
        .global         _ZN2at6native47batch_norm_backward_reduce_channels_last_kernelILi4EN3c104HalfEffEEvPKT0_S6_PKT1_S9_PS7_SA_PT2_SC_PVS7_Piii
        .type           _ZN2at6native47batch_norm_backward_reduce_channels_last_kernelILi4EN3c104HalfEffEEvPKT0_S6_PKT1_S9_PS7_SA_PT2_SC_PVS7_Piii,@function
        .size           _ZN2at6native47batch_norm_backward_reduce_channels_last_kernelILi4EN3c104HalfEffEEvPKT0_S6_PKT1_S9_PS7_SA_PT2_SC_PVS7_Piii,(.L_x_26913 - _ZN2at6native47batch_norm_backward_reduce_channels_last_kernelILi4EN3c104HalfEffEEvPKT0_S6_PKT1_S9_PS7_SA_PT2_SC_PVS7_Piii)
        .other          _ZN2at6native47batch_norm_backward_reduce_channels_last_kernelILi4EN3c104HalfEffEEvPKT0_S6_PKT1_S9_PS7_SA_PT2_SC_PVS7_Piii,@"STO_CUDA_ENTRY STV_DEFAULT"
_ZN2at6native47batch_norm_backward_reduce_channels_last_kernelILi4EN3c104HalfEffEEvPKT0_S6_PKT1_S9_PS7_SA_PT2_SC_PVS7_Piii:
.text._ZN2at6native47batch_norm_backward_reduce_channels_last_kernelILi4EN3c104HalfEffEEvPKT0_S6_PKT1_S9_PS7_SA_PT2_SC_PVS7_Piii:
        /* <DEDUP_REMOVED lines=73> */
.L_x_26452:
        /* <DEDUP_REMOVED lines=122> */
.L_x_26451:
        /* <DEDUP_REMOVED lines=58> */
.L_x_26450:
        /* <DEDUP_REMOVED lines=538> */
.L_x_26453:
[----:B------:R-:W-:Y:S01]  /*3170*/  IMAD.MOV.U32 R14, RZ, RZ, c[0x0][0x10] ;  /* 0x00000400ff0e7624 */ /* 0x000fe200078e00ff */
[----:B------:R-:W-:Y:S02]  /*3180*/  SHF.R.S32.HI R6, RZ, 0x1f, R3 ;  /* 0x0000001fff067819 */ /* 0x000fe40000011403 */
[C---:B------:R-:W-:Y:S02]  /*3190*/  SHF.L.U32 R7, R3.reuse, 0x2, RZ ;  /* 0x0000000203077819 */ /* 0x040fe400000006ff */
[----:B------:R-:W-:Y:S02]  /*31a0*/  ISETP.GT.U32.AND P0, PT, R14, 0x1, PT ;  /* 0x000000010e00780c */ /* 0x000fe40003f04070 */
[----:B------:R-:W-:Y:S02]  /*31b0*/  SHF.L.U64.HI R16, R3, 0x2, R6 ;  /* 0x0000000203107819 */ /* 0x000fe40000010206 */
[C---:B------:R-:W-:Y:S02]  /*31c0*/  IADD3 R12, P2, R7.reuse, c[0x0][0x198], RZ ;  /* 0x00006600070c7a10 */ /* 0x040fe40007f5e0ff */
[----:B-----5:R-:W-:-:S02]  /*31d0*/  IADD3 R10, P3, R7, c[0x0][0x190], RZ ;  /* 0x00006400070a7a10 */ /* 0x020fc40007f7e0ff */
[C---:B------:R-:W-:Y:S02]  /*31e0*/  IADD3 R8, P4, R7.reuse, c[0x0][0x180], RZ ;  /* 0x0000600007087a10 */ /* 0x040fe40007f9e0ff */
[----:B------:R-:W-:Y:S02]  /*31f0*/  IADD3 R6, P5, R7, c[0x0][0x188], RZ ;  /* 0x0000620007067a10 */ /* 0x000fe40007fbe0ff */
        /* <DEDUP_REMOVED lines=18> */
.L_x_26454:
        /* <DEDUP_REMOVED lines=13> */
.L_x_26456:
[----:B------:R-:W-:Y:S05]  /*33f0*/  BSYNC B0 ;  /* 0x0000000000007941 */ /* 0x000fea0003800000 */
.L_x_26455:
        /* <DEDUP_REMOVED lines=24> */
.L_x_26458:
[----:B------:R-:W-:Y:S05]  /*3580*/  BSYNC B0 ;  /* 0x0000000000007941 */ /* 0x000fea0003800000 */
.L_x_26457:
        /* <DEDUP_REMOVED lines=12> */
.L_x_26461:
        /* <DEDUP_REMOVED lines=13> */
.L_x_26460:
[----:B------:R-:W-:Y:S05]  /*3720*/  BSYNC B0 ;  /* 0x0000000000007941 */ /* 0x000fea0003800000 */
.L_x_26459:
        /* <DEDUP_REMOVED lines=528> */
.L_x_26462:
        /* <DEDUP_REMOVED lines=11> */
.L_x_26463:
        /* <DEDUP_REMOVED lines=10> */
.L_x_26913:


//--------------------- .text._ZN2at6native47batch_norm_backward_reduce_channels_last_kernelILi4EfffEEvPKT0_S4_PKT1_S7_PS5_S8_PT2_SA_PVS5_Piii --------------------------
	.section	.text._ZN2at6native47batch_norm_backward_reduce_channels_last_kernelILi4EfffEEvPKT0_S4_PKT1_S7_PS5_S8_PT2_SA_PVS5_Piii,"ax",@progbits
	.sectioninfo	@"SHI_REGISTERS=32"
	.align	128
        .global         _ZN2at6native47batch_norm_backward_reduce_channels_last_kernelILi4EfffEEvPKT0_S4_PKT1_S7_PS5_S8_PT2_SA_PVS5_Piii
        .type           _ZN2at6native47batch_norm_backward_reduce_channels_last_kernelILi4EfffEEvPKT0_S4_PKT1_S7_PS5_S8_PT2_SA_PVS5_Piii,@function
        .size           _ZN2at6native47batch_norm_backward_reduce_channels_last_kernelILi4EfffEEvPKT0_S4_PKT1_S7_PS5_S8_PT2_SA_PVS5_Piii,(.L_x_26914 - _ZN2at6native47batch_norm_backward_reduce_channels_last_kernelILi4EfffEEvPKT0_S4_PKT1_S7_PS5_S8_PT2_SA_PVS5_Piii)
        .other          _ZN2at6native47batch_norm_backward_reduce_channels_last_kernelILi4EfffEEvPKT0_S4_PKT1_S7_PS5_S8_PT2_SA_PVS5_Piii,@"STO_CUDA_ENTRY STV_DEFAULT"
_ZN2at6native47batch_norm_backward_reduce_channels_last_kernelILi4EfffEEvPKT0_S4_PKT1_S7_PS5_S8_PT2_SA_PVS5_Piii:
.text._ZN2at6native47batch_norm_backward_reduce_channels_last_kernelILi4EfffEEvPKT0_S4_PKT1_S7_PS5_S8_PT2_SA_PVS5_Piii:
        /* <DEDUP_REMOVED lines=17> */
[----:B------:R-:W-:Y:S01]  /*0110*/  IMAD.MOV.U32 R24, RZ, RZ, RZ ;  /* 0x000000ffff187224 */ /* 0x000fe200078e00ff */
[-C--:B------:R-:W-:Y:S01]  /*0120*/  IABS R13, R6.reuse ;  /* 0x00000006000d7213 */ /* 0x080fe20000000000 */
[----:B------:R-:W-:Y:S01]  /*0130*/  CS2R R22, SRZ ;  /* 0x0000000000167805 */ /* 0x000fe2000001ff00 */
[----:B------:R-:W-:Y:S01]  /*0140*/  IABS R14, R6 ;  /* 0x00000006000e7213 */ /* 0x000fe20000000000 */
[----:B------:R-:W-:Y:S01]  /*0150*/  IMAD.MOV.U32 R27, RZ, RZ, RZ ;  /* 0x000000ffff1b7224 */ /* 0x000fe200078e00ff */
[----:B------:R-:W1:Y:S01]  /*0160*/  I2F.RP R12, R13 ;  /* 0x0000000d000c7306 */ /* 0x000e620000209400 */
[----:B------:R-:W-:Y:S01]  /*0170*/  MOV R21, RZ ;  /* 0x000000ff00157202 */ /* 0x000fe20000000f00 */
        /* <DEDUP_REMOVED lines=12> */
[----:B------:R-:W-:-:S03]  /*0240*/  ISETP.GE.AND P2, PT, R11, RZ, PT ;  /* 0x000000ff0b00720c */ /* 0x000fc60003f46270 */
[----:B------:R-:W-:-:S04]  /*0250*/  IMAD.HI.U32 R9, R9, R10, RZ ;  /* 0x0000000a09097227 */ /* 0x000fc800078e00ff */
[----:B------:R-:W-:-:S05]  /*0260*/  IMAD R8, R9, R8, R10 ;  /* 0x0000000809087224 */ /* 0x000fca00078e020a */
[----:B------:R-:W-:-:S13]  /*0270*/  ISETP.GT.U32.AND P1, PT, R13, R8, PT ;  /* 0x000000080d00720c */ /* 0x000fda0003f24070 */
[----:B------:R-:W-:Y:S01]  /*0280*/  @!P1 IMAD.IADD R8, R8, 0x1, -R13 ;  /* 0x0000000108089824 */ /* 0x000fe200078e0a0d */
[----:B------:R-:W-:Y:S02]  /*0290*/  @!P1 IADD3 R9, R9, 0x1, RZ ;  /* 0x0000000109099810 */ /* 0x000fe40007ffe0ff */
[----:B------:R-:W-:Y:S02]  /*02a0*/  ISETP.NE.AND P1, PT, R6, RZ, PT ;  /* 0x000000ff0600720c */ /* 0x000fe40003f25270 */
[----:B------:R-:W-:Y:S01]  /*02b0*/  ISETP.GE.U32.AND P0, PT, R8, R13, PT ;  /* 0x0000000d0800720c */ /* 0x000fe20003f06070 */
[----:B------:R-:W-:Y:S01]  /*02c0*/  HFMA2.MMA R13, -RZ, RZ, 0, 0 ;  /* 0x00000000ff0d7435 */ /* 0x000fe200000001ff */
[----:B------:R-:W-:-:S11]  /*02d0*/  IMAD.MOV.U32 R8, RZ, RZ, RZ ;  /* 0x000000ffff087224 */ /* 0x000fd600078e00ff */
[----:B------:R-:W-:-:S05]  /*02e0*/  @P0 IADD3 R9, R9, 0x1, RZ ;  /* 0x0000000109090810 */ /* 0x000fca0007ffe0ff */
        /* <DEDUP_REMOVED lines=8> */
[----:B------:R-:W-:Y:S01]  /*0370*/  IMAD.MOV.U32 R8, RZ, RZ, RZ ;  /* 0x000000ffff087224 */ /* 0x000fe200078e00ff */
[----:B------:R-:W-:Y:S01]  /*0380*/  IADD3 R7, R9, 0x1, RZ ;  /* 0x0000000109077810 */ /* 0x000fe20007ffe0ff */
[----:B------:R-:W-:Y:S02]  /*0390*/  IMAD R14, R4, c[0x0][0x1b4], RZ ;  /* 0x00006d00040e7a24 */ /* 0x000fe400078e02ff */
[----:B------:R-:W-:Y:S01]  /*03a0*/  IMAD R11, R5, c[0x0][0x1b4], R2 ;  /* 0x00006d00050b7a24 */ /* 0x000fe200078e0202 */
[----:B------:R-:W-:-:S07]  /*03b0*/  LOP3.LUT P0, RZ, R7, 0x1, RZ, 0xc0, !PT ;  /* 0x0000000107ff7812 */ /* 0x000fce000780c0ff */
[----:B------:R-:W-:Y:S06]  /*03c0*/  @!P1 BRA `(.L_x_26465) ;  /* 0x0000075000009947 */ /* 0x000fec0003800000 */
[----:B0-----:R-:W-:Y:S01]  /*03d0*/  IADD3 R9, R9, 0x1, RZ ;  /* 0x0000000109097810 */ /* 0x001fe20007ffe0ff */
[----:B------:R-:W-:Y:S01]  /*03e0*/  HFMA2.MMA R21, -RZ, RZ, 0, 0 ;  /* 0x00000000ff157435 */ /* 0x000fe200000001ff */
[----:B------:R-:W-:Y:S01]  /*03f0*/  IMAD.MOV.U32 R8, RZ, RZ, RZ ;  /* 0x000000ffff087224 */ /* 0x000fe200078e00ff */
[----:B------:R-:W-:Y:S01]  /*0400*/  CS2R R22, SRZ ;  /* 0x0000000000167805 */ /* 0x000fe2000001ff00 */
[C---:B------:R-:W-:Y:S01]  /*0410*/  LOP3.LUT R20, R9.reuse, 0x1, RZ, 0xc0, !PT ;  /* 0x0000000109147812 */ /* 0x040fe200078ec0ff */
[----:B------:R-:W-:Y:S02]  /*0420*/  IMAD.MOV.U32 R13, RZ, RZ, RZ ;  /* 0x000000ffff0d7224 */ /* 0x000fe400078e00ff */
[----:B------:R-:W-:Y:S01]  /*0430*/  IMAD.MOV.U32 R24, RZ, RZ, RZ ;  /* 0x000000ffff187224 */ /* 0x000fe200078e00ff */
[----:B------:R-:W-:Y:S01]  /*0440*/  IADD3 R20, R9, -R20, RZ ;  /* 0x8000001409147210 */ /* 0x000fe20007ffe0ff */
[----:B------:R-:W-:Y:S02]  /*0450*/  IMAD.MOV.U32 R6, RZ, RZ, RZ ;  /* 0x000000ffff067224 */ /* 0x000fe400078e00ff */
[----:B------:R-:W-:-:S02]  /*0460*/  IMAD.MOV.U32 R27, RZ, RZ, RZ ;  /* 0x000000ffff1b7224 */ /* 0x000fc400078e00ff */
.L_x_26466:
[----:B------:R-:W-:Y:S02]  /*0470*/  IMAD.IADD R7, R4, 0x1, R5 ;  /* 0x0000000104077824 */ /* 0x000fe400078e0205 */
[----:B------:R-:W-:-:S02]  /*0480*/  IMAD.MOV.U32 R10, RZ, RZ, RZ ;  /* 0x000000ffff0a7224 */ /* 0x000fc400078e00ff */
[----:B------:R-:W-:-:S05]  /*0490*/  IMAD.IADD R9, R4, 0x1, R7 ;  /* 0x0000000104097824 */ /* 0x000fca00078e0207 */
[----:B------:R-:W-:Y:S01]  /*04a0*/  ISETP.GE.AND P2, PT, R9, c[0x0][0x1b0], PT ;  /* 0x00006c0009007a0c */ /* 0x000fe20003f46270 */
[----:B------:R-:W-:-:S05]  /*04b0*/  IMAD.IADD R9, R4, 0x1, R9 ;  /* 0x0000000104097824 */ /* 0x000fca00078e0209 */
[----:B------:R-:W-:Y:S02]  /*04c0*/  ISETP.GE.AND P3, PT, R9, c[0x0][0x1b0], PT ;  /* 0x00006c0009007a0c */ /* 0x000fe40003f66270 */
[----:B------:R-:W-:Y:S01]  /*04d0*/  ISETP.GE.AND P1, PT, R5, c[0x0][0x1b0], PT ;  /* 0x00006c0005007a0c */ /* 0x000fe20003f26270 */
[----:B------:R-:W-:-:S04]  /*04e0*/  IMAD.MOV.U32 R5, RZ, RZ, RZ ;  /* 0x000000ffff057224 */ /* 0x000fc800078e00ff */
[----:B------:R-:W-:Y:S02]  /*04f0*/  @!P2 IADD3 R18, R14, R11, R14 ;  /* 0x0000000b0e12a210 */ /* 0x000fe40007ffe00e */
[----:B------:R-:W-:-:S04]  /*0500*/  @!P2 MOV R19, 0x4 ;  /* 0x000000040013a802 */ /* 0x000fc80000000f00 */
[----:B------:R-:W-:Y:S01]  /*0510*/  @!P3 IADD3 R25, R14, R11, R14 ;  /* 0x0000000b0e19b210 */ /* 0x000fe20007ffe00e */
[----:B------:R-:W-:Y:S02]  /*0520*/  @!P3 IMAD.MOV.U32 R26, RZ, RZ, 0x4 ;  /* 0x00000004ff1ab424 */ /* 0x000fe400078e00ff */
[----:B------:R-:W-:Y:S01]  /*0530*/  @!P2 IMAD.WIDE R16, R18, R19, c[0x0][0x160] ;  /* 0x000058001210a625 */ /* 0x000fe200078e0213 */
[----:B------:R-:W-:-:S03]  /*0540*/  @!P3 IADD3 R25, R25, R14, RZ ;  /* 0x0000000e1919b210 */ /* 0x000fc60007ffe0ff */
[----:B------:R-:W-:Y:S01]  /*0550*/  IMAD.MOV.U32 R9, RZ, RZ, RZ ;  /* 0x000000ffff097224 */ /* 0x000fe200078e00ff */
[----:B------:R0:W2:Y:S01]  /*0560*/  @!P2 LDG.E.CONSTANT R10, [R16.64] ;  /* 0x00000004100aa981 */ /* 0x0000a2000c1e9900 */
[----:B------:R-:W-:-:S04]  /*0570*/  @!P3 IMAD.WIDE R28, R25, R26, c[0x0][0x160] ;  /* 0x00005800191cb625 */ /* 0x000fc800078e021a */
[----:B------:R-:W-:Y:S01]  /*0580*/  @!P2 IMAD.WIDE R18, R18, R19, c[0x0][0x168] ;  /* 0x00005a001212a625 */ /* 0x000fe200078e0213 */
[----:B------:R1:W3:Y:S04]  /*0590*/  @!P3 LDG.E.CONSTANT R5, [R28.64] ;  /* 0x000000041c05b981 */ /* 0x0002e8000c1e9900 */
[----:B------:R4:W3:Y:S01]  /*05a0*/  @!P2 LDG.E.CONSTANT R9, [R18.64] ;  /* 0x000000041209a981 */ /* 0x0008e2000c1e9900 */
[----:B-1----:R-:W-:Y:S01]  /*05b0*/  @!P3 IMAD.WIDE R28, R25, R26, c[0x0][0x168] ;  /* 0x00005a00191cb625 */ /* 0x002fe200078e021a */
[----:B------:R-:W-:-:S03]  /*05c0*/  MOV R25, RZ ;  /* 0x000000ff00197202 */ /* 0x000fc60000000f00 */
[----:B------:R-:W-:-:S04]  /*05d0*/  @!P1 IMAD.MOV.U32 R26, RZ, RZ, 0x4 ;  /* 0x00000004ff1a9424 */ /* 0x000fc800078e00ff */
[----:B0-----:R-:W-:Y:S01]  /*05e0*/  @!P1 IMAD.WIDE R16, R11, R26, c[0x0][0x160] ;  /* 0x000058000b109625 */ /* 0x001fe200078e021a */
[----:B----4-:R-:W-:-:S04]  /*05f0*/  CS2R R18, SRZ ;  /* 0x0000000000127805 */ /* 0x010fc8000001ff00 */
[----:B------:R0:W4:Y:S02]  /*0600*/  @!P1 LDG.E.CONSTANT R25, [R16.64] ;  /* 0x0000000410199981 */ /* 0x000124000c1e9900 */
[----:B0-----:R-:W-:-:S05]  /*0610*/  @!P1 IMAD.WIDE R16, R11, R26, c[0x0][0x168] ;  /* 0x00005a000b109625 */ /* 0x001fca00078e021a */
[----:B------:R0:W4:Y:S01]  /*0620*/  @!P1 LDG.E.CONSTANT R18, [R16.64] ;  /* 0x0000000410129981 */ /* 0x000122000c1e9900 */
[----:B------:R-:W-:Y:S01]  /*0630*/  IMAD.MOV.U32 R15, RZ, RZ, RZ ;  /* 0x000000ffff0f7224 */ /* 0x000fe200078e00ff */
[----:B------:R-:W-:Y:S01]  /*0640*/  ISETP.GE.AND P1, PT, R7, c[0x0][0x1b0], PT ;  /* 0x00006c0007007a0c */ /* 0x000fe20003f26270 */
[----:B------:R-:W-:-:S04]  /*0650*/  IMAD R7, R4, 0x3, R7 ;  /* 0x0000000304077824 */ /* 0x000fc800078e0207 */
[----:B------:R1:W4:Y:S01]  /*0660*/  @!P3 LDG.E.CONSTANT R15, [R28.64] ;  /* 0x000000041c0fb981 */ /* 0x000322000c1e9900 */
[----:B------:R-:W-:Y:S01]  /*0670*/  ISETP.GE.AND P2, PT, R7, c[0x0][0x1b0], PT ;  /* 0x00006c0007007a0c */ /* 0x000fe20003f46270 */
[----:B------:R-:W-:-:S06]  /*0680*/  IMAD.IADD R11, R11, 0x1, R14 ;  /* 0x000000010b0b7824 */ /* 0x000fcc00078e020e */
[----:B------:R-:W-:-:S04]  /*0690*/  @!P1 IMAD.MOV.U32 R26, RZ, RZ, 0x4 ;  /* 0x00000004ff1a9424 */ /* 0x000fc800078e00ff */
[----:B-1----:R-:W-:-:S04]  /*06a0*/  @!P1 IMAD.WIDE R28, R11, R26, c[0x0][0x160] ;  /* 0x000058000b1c9625 */ /* 0x002fc800078e021a */
[----:B0-----:R-:W-:Y:S01]  /*06b0*/  @!P1 IMAD.WIDE R16, R11, R26, c[0x0][0x168] ;  /* 0x00005a000b109625 */ /* 0x001fe200078e021a */
[----:B------:R-:W-:-:S03]  /*06c0*/  @!P2 MOV R26, 0x4 ;  /* 0x00000004001aa802 */ /* 0x000fc60000000f00 */
[----:B------:R-:W-:Y:S01]  /*06d0*/  IMAD R11, R14, 0x3, R11 ;  /* 0x000000030e0b7824 */ /* 0x000fe200078e020b */
[----:B------:R0:W4:Y:S03]  /*06e0*/  @!P1 LDG.E.CONSTANT R19, [R16.64] ;  /* 0x0000000410139981 */ /* 0x000126000c1e9900 */
[----:B0-----:R-:W-:-:S04]  /*06f0*/  @!P2 IMAD.WIDE R16, R11, R26, c[0x0][0x168] ;  /* 0x00005a000b10a625 */ /* 0x001fc800078e021a */
[----:B--2--5:R-:W-:-:S04]  /*0700*/  FADD.FTZ R10, -R12, R10 ;  /* 0x0000000a0c0a7221 */ /* 0x024fc80000010100 */
[----:B---3--:R-:W-:Y:S02]  /*0710*/  FFMA.FTZ R6, R10, R9, R6 ;  /* 0x000000090a067223 */ /* 0x008fe40000010006 */
[----:B------:R-:W-:Y:S02]  /*0720*/  FADD.FTZ R13, R9, R13 ;  /* 0x0000000d090d7221 */ /* 0x000fe40000010000 */
[----:B----4-:R-:W-:Y:S02]  /*0730*/  FADD.FTZ R25, -R12, R25 ;  /* 0x000000190c197221 */ /* 0x010fe40000010100 */
[----:B------:R-:W-:Y:S02]  /*0740*/  IMAD.MOV.U32 R9, RZ, RZ, RZ ;  /* 0x000000ffff097224 */ /* 0x000fe400078e00ff */
[----:B------:R-:W-:Y:S02]  /*0750*/  FFMA.FTZ R21, R25, R18, R21 ;  /* 0x0000001219157223 */ /* 0x000fe40000010015 */
[----:B------:R-:W-:-:S06]  /*0760*/  IMAD.MOV.U32 R25, RZ, RZ, RZ ;  /* 0x000000ffff197224 */ /* 0x000fcc00078e00ff */
[----:B------:R0:W2:Y:S01]  /*0770*/  @!P1 LDG.E.CONSTANT R25, [R28.64] ;  /* 0x000000041c199981 */ /* 0x0000a2000c1e9900 */
[----:B------:R-:W-:-:S06]  /*0780*/  IMAD.MOV.U32 R10, RZ, RZ, RZ ;  /* 0x000000ffff0a7224 */ /* 0x000fcc00078e00ff */
[----:B------:R1:W3:Y:S01]  /*0790*/  @!P2 LDG.E.CONSTANT R10, [R16.64] ;  /* 0x00000004100aa981 */ /* 0x0002e2000c1e9900 */
[----:B0-----:R-:W-:-:S05]  /*07a0*/  @!P2 IMAD.WIDE R28, R11, R26, c[0x0][0x160] ;  /* 0x000058000b1ca625 */ /* 0x001fca00078e021a */
[----:B------:R0:W4:Y:S01]  /*07b0*/  @!P2 LDG.E.CONSTANT R9, [R28.64] ;  /* 0x000000041c09a981 */ /* 0x000122000c1e9900 */
[----:B------:R-:W-:-:S05]  /*07c0*/  IMAD.IADD R7, R4, 0x1, R7 ;  /* 0x0000000104077824 */ /* 0x000fca00078e0207 */
[----:B------:R-:W-:Y:S01]  /*07d0*/  ISETP.GE.AND P1, PT, R7, c[0x0][0x1b0], PT ;  /* 0x00006c0007007a0c */ /* 0x000fe20003f26270 */
[----:B------:R-:W-:Y:S01]  /*07e0*/  FADD.FTZ R5, -R12, R5 ;  /* 0x000000050c057221 */ /* 0x000fe20000010100 */
[----:B------:R-:W-:Y:S01]  /*07f0*/  IADD3 R11, R11, R14, RZ ;  /* 0x0000000e0b0b7210 */ /* 0x000fe20007ffe0ff */
[----:B------:R-:W-:Y:S02]  /*0800*/  FADD.FTZ R8, R15, R8 ;  /* 0x000000080f087221 */ /* 0x000fe40000010000 */
[----:B------:R-:W-:Y:S02]  /*0810*/  FFMA.FTZ R5, R5, R15, R22 ;  /* 0x0000000f05057223 */ /* 0x000fe40000010016 */
[----:B------:R-:W-:Y:S02]  /*0820*/  IMAD.MOV.U32 R15, RZ, RZ, RZ ;  /* 0x000000ffff0f7224 */ /* 0x000fe400078e00ff */
[----:B------:R-:W-:-:S04]  /*0830*/  IMAD.MOV.U32 R22, RZ, RZ, RZ ;  /* 0x000000ffff167224 */ /* 0x000fc800078e00ff */
[----:B------:R-:W-:-:S04]  /*0840*/  @!P1 IMAD.MOV.U32 R26, RZ, RZ, 0x4 ;  /* 0x00000004ff1a9424 */ /* 0x000fc800078e00ff */
[----:B0-----:R-:W-:-:S04]  /*0850*/  @!P1 IMAD.WIDE R28, R11, R26, c[0x0][0x160] ;  /* 0x000058000b1c9625 */ /* 0x001fc800078e021a */
[----:B-1----:R-:W-:Y:S01]  /*0860*/  @!P1 IMAD.WIDE R16, R11, R26, c[0x0][0x168] ;  /* 0x00005a000b109625 */ /* 0x002fe200078e021a */
[----:B------:R-:W-:Y:S01]  /*0870*/  IADD3 R26, R4, R7, RZ ;  /* 0x00000007041a7210 */ /* 0x000fe20007ffe0ff */
[----:B------:R0:W3:Y:S04]  /*0880*/  @!P1 LDG.E.CONSTANT R15, [R28.64] ;  /* 0x000000041c0f9981 */ /* 0x0000e8000c1e9900 */
[----:B------:R1:W3:Y:S01]  /*0890*/  @!P1 LDG.E.CONSTANT R22, [R16.64] ;  /* 0x0000000410169981 */ /* 0x0002e2000c1e9900 */
[----:B------:R-:W-:Y:S01]  /*08a0*/  ISETP.GE.AND P1, PT, R26, c[0x0][0x1b0], PT ;  /* 0x00006c001a007a0c */ /* 0x000fe20003f26270 */
[----:B------:R-:W-:Y:S02]  /*08b0*/  IMAD.IADD R26, R4, 0x1, R26 ;  /* 0x00000001041a7824 */ /* 0x000fe400078e021a */
[----:B------:R-:W-:-:S03]  /*08c0*/  FADD.FTZ R23, R18, R23 ;  /* 0x0000001712177221 */ /* 0x000fc60000010000 */
[----:B------:R-:W-:Y:S02]  /*08d0*/  ISETP.GE.AND P2, PT, R26, c[0x0][0x1b0], PT ;  /* 0x00006c001a007a0c */ /* 0x000fe40003f46270 */
[----:B0-----:R-:W-:-:S05]  /*08e0*/  MOV R29, RZ ;  /* 0x000000ff001d7202 */ /* 0x001fca0000000f00 */
[----:B------:R-:W-:Y:S02]  /*08f0*/  @!P1 IMAD.MOV.U32 R18, RZ, RZ, 0x4 ;  /* 0x00000004ff129424 */ /* 0x000fe400078e00ff */
[----:B------:R-:W-:-:S04]  /*0900*/  FADD.FTZ R24, R19, R24 ;  /* 0x0000001813187221 */ /* 0x000fc80000010000 */
[----:B------:R-:W-:Y:S02]  /*0910*/  @!P2 IMAD.MOV.U32 R28, RZ, RZ, 0x4 ;  /* 0x00000004ff1ca424 */ /* 0x000fe400078e00ff */
[----:B--2---:R-:W-:Y:S02]  /*0920*/  FADD.FTZ R26, -R12, R25 ;  /* 0x000000190c1a7221 */ /* 0x004fe40000010100 */
[----:B------:R-:W-:-:S04]  /*0930*/  IMAD.IADD R25, R11, 0x1, R14 ;  /* 0x000000010b197824 */ /* 0x000fc800078e020e */
[----:B-1----:R-:W-:-:S04]  /*0940*/  @!P1 IMAD.WIDE R16, R25, R18, c[0x0][0x160] ;  /* 0x0000580019109625 */ /* 0x002fc800078e0212 */
[----:B------:R-:W-:Y:S01]  /*0950*/  FFMA.FTZ R27, R26, R19, R27 ;  /* 0x000000131a1b7223 */ /* 0x000fe2000001001b */
[----:B------:R4:W2:Y:S01]  /*0960*/  @!P1 LDG.E.CONSTANT R29, [R16.64] ;  /* 0x00000004101d9981 */ /* 0x0008a2000c1e9900 */
[----:B------:R-:W-:Y:S02]  /*0970*/  IMAD.MOV.U32 R26, RZ, RZ, RZ ;  /* 0x000000ffff1a7224 */ /* 0x000fe400078e00ff */
[----:B------:R-:W-:-:S05]  /*0980*/  @!P1 IMAD.WIDE R18, R25, R18, c[0x0][0x168] ;  /* 0x00005a0019129625 */ /* 0x000fca00078e0212 */
[----:B------:R0:W2:Y:S01]  /*0990*/  @!P1 LDG.E.CONSTANT R26, [R18.64] ;  /* 0x00000004121a9981 */ /* 0x0000a2000c1e9900 */
[----:B----4-:R-:W-:Y:S02]  /*09a0*/  FADD.FTZ R16, -R12, R9 ;  /* 0x000000090c107221 */ /* 0x010fe40000010100 */
[----:B------:R-:W-:Y:S01]  /*09b0*/  @!P2 IMAD.IADD R9, R25, 0x1, R14 ;  /* 0x000000011909a824 */ /* 0x000fe200078e020e */
[----:B------:R-:W-:Y:S01]  /*09c0*/  MOV R25, RZ ;  /* 0x000000ff00197202 */ /* 0x000fe20000000f00 */
[----:B---3--:R-:W-:Y:S02]  /*09d0*/  FFMA.FTZ R21, R16, R10, R21 ;  /* 0x0000000a10157223 */ /* 0x008fe40000010015 */
[----:B------:R-:W-:-:S04]  /*09e0*/  @!P2 IMAD.WIDE R16, R9, R28, c[0x0][0x168] ;  /* 0x00005a000910a625 */ /* 0x000fc800078e021c */
[----:B0-----:R-:W-:-:S04]  /*09f0*/  @!P2 IMAD.WIDE R18, R9, R28, c[0x0][0x160] ;  /* 0x000058000912a625 */ /* 0x001fc800078e021c */
[----:B------:R-:W-:Y:S01]  /*0a00*/  IMAD.MOV.U32 R9, RZ, RZ, RZ ;  /* 0x000000ffff097224 */ /* 0x000fe200078e00ff */
[----:B------:R-:W3:Y:S05]  /*0a10*/  @!P2 LDG.E.CONSTANT R25, [R18.64] ;  /* 0x000000041219a981 */ /* 0x000eea000c1e9900 */
[----:B------:R-:W4:Y:S01]  /*0a20*/  @!P2 LDG.E.CONSTANT R9, [R16.64] ;  /* 0x000000041009a981 */ /* 0x000f22000c1e9900 */
[----:B------:R-:W-:-:S04]  /*0a30*/  IADD3 R20, R20, -0x2, RZ ;  /* 0xfffffffe14147810 */ /* 0x000fc80007ffe0ff */
[----:B------:R-:W-:Y:S01]  /*0a40*/  ISETP.NE.AND P1, PT, R20, RZ, PT ;  /* 0x000000ff1400720c */ /* 0x000fe20003f25270 */
[----:B------:R-:W-:Y:S02]  /*0a50*/  FADD.FTZ R15, -R12, R15 ;  /* 0x0000000f0c0f7221 */ /* 0x000fe40000010100 */
[----:B------:R-:W-:Y:S02]  /*0a60*/  FADD.FTZ R24, R24, R22 ;  /* 0x0000001618187221 */ /* 0x000fe40000010000 */
[----:B------:R-:W-:Y:S02]  /*0a70*/  FFMA.FTZ R27, R15, R22, R27 ;  /* 0x000000160f1b7223 */ /* 0x000fe4000001001b */
[----:B------:R-:W-:Y:S02]  /*0a80*/  FADD.FTZ R23, R23, R10 ;  /* 0x0000000a17177221 */ /* 0x000fe40000010000 */
[----:B------:R-:W-:Y:S02]  /*0a90*/  IMAD R11, R14, 0x3, R11 ;  /* 0x000000030e0b7824 */ /* 0x000fe400078e020b */
[----:B--2---:R-:W-:-:S02]  /*0aa0*/  FADD.FTZ R29, -R12, R29 ;  /* 0x0000001d0c1d7221 */ /* 0x004fc40000010100 */
[----:B------:R-:W-:Y:S02]  /*0ab0*/  FADD.FTZ R13, R13, R26 ;  /* 0x0000001a0d0d7221 */ /* 0x000fe40000010000 */
[----:B------:R-:W-:Y:S02]  /*0ac0*/  FFMA.FTZ R6, R29, R26, R6 ;  /* 0x0000001a1d067223 */ /* 0x000fe40000010006 */
[----:B---3--:R-:W-:-:S04]  /*0ad0*/  FADD.FTZ R22, -R12, R25 ;  /* 0x000000190c167221 */ /* 0x008fc80000010100 */
[----:B----4-:R-:W-:Y:S02]  /*0ae0*/  FFMA.FTZ R22, R22, R9, R5 ;  /* 0x0000000916167223 */ /* 0x010fe40000010005 */
[----:B------:R-:W-:Y:S02]  /*0af0*/  FADD.FTZ R8, R8, R9 ;  /* 0x0000000908087221 */ /* 0x000fe40000010000 */
[----:B------:R-:W-:Y:S01]  /*0b00*/  IMAD R5, R4, 0x3, R7 ;  /* 0x0000000304057824 */ /* 0x000fe200078e0207 */
[----:B------:R-:W-:Y:S05]  /*0b10*/  @P1 BRA `(.L_x_26466) ;  /* 0xfffff95000001947 */ /* 0x000fea000383ffff */
.L_x_26465:
[----:B0-----:R-:W-:Y:S05]  /*0b20*/  @!P0 BRA `(.L_x_26464) ;  /* 0x0000031000008947 */ /* 0x001fea0003800000 */
[----:B------:R-:W-:Y:S01]  /*0b30*/  ISETP.GE.AND P0, PT, R5, c[0x0][0x1b0], PT ;  /* 0x00006c0005007a0c */ /* 0x000fe20003f06270 */
[C---:B------:R-:W-:Y:S01]  /*0b40*/  IMAD.IADD R5, R4.reuse, 0x1, R5 ;  /* 0x0000000104057824 */ /* 0x040fe200078e0205 */
[----:B------:R-:W-:Y:S01]  /*0b50*/  IADD3 R19, R11, R14, RZ ;  /* 0x0000000e0b137210 */ /* 0x000fe20007ffe0ff */
[----:B------:R-:W-:Y:S02]  /*0b60*/  IMAD.MOV.U32 R7, RZ, RZ, RZ ;  /* 0x000000ffff077224 */ /* 0x000fe400078e00ff */
[----:B------:R-:W-:Y:S01]  /*0b70*/  IMAD.MOV.U32 R20, RZ, RZ, RZ ;  /* 0x000000ffff147224 */ /* 0x000fe200078e00ff */
[----:B------:R-:W-:Y:S01]  /*0b80*/  ISETP.GE.AND P1, PT, R5, c[0x0][0x1b0], PT ;  /* 0x00006c0005007a0c */ /* 0x000fe20003f26270 */
[----:B------:R-:W-:-:S05]  /*0b90*/  IMAD.IADD R5, R4, 0x1, R5 ;  /* 0x0000000104057824 */ /* 0x000fca00078e0205 */
[----:B------:R-:W-:Y:S01]  /*0ba0*/  IADD3 R4, R4, R5, RZ ;  /* 0x0000000504047210 */ /* 0x000fe20007ffe0ff */
[----:B------:R-:W-:Y:S01]  /*0bb0*/  @!P0 IMAD.MOV.U32 R10, RZ, RZ, 0x4 ;  /* 0x00000004ff0a8424 */ /* 0x000fe200078e00ff */
[----:B------:R-:W-:Y:S02]  /*0bc0*/  ISETP.GE.AND P2, PT, R5, c[0x0][0x1b0], PT ;  /* 0x00006c0005007a0c */ /* 0x000fe40003f46270 */
[----:B------:R-:W-:Y:S01]  /*0bd0*/  ISETP.GE.AND P3, PT, R4, c[0x0][0x1b0], PT ;  /* 0x00006c0004007a0c */ /* 0x000fe20003f66270 */
[----:B------:R-:W-:Y:S02]  /*0be0*/  IMAD.IADD R26, R19, 0x1, R14 ;  /* 0x00000001131a7824 */ /* 0x000fe400078e020e */
[----:B------:R-:W-:Y:S01]  /*0bf0*/  @!P1 IMAD.MOV.U32 R18, RZ, RZ, 0x4 ;  /* 0x00000004ff129424 */ /* 0x000fe200078e00ff */
[----:B------:R-:W-:Y:S01]  /*0c00*/  MOV R25, RZ ;  /* 0x000000ff00197202 */ /* 0x000fe20000000f00 */
[----:B------:R-:W-:-:S04]  /*0c10*/  @!P0 IMAD.WIDE R4, R11, R10, c[0x0][0x160] ;  /* 0x000058000b048625 */ /* 0x000fc800078e020a */
[CC--:B------:R-:W-:Y:S01]  /*0c20*/  @!P1 IMAD.WIDE R16, R19.reuse, R18.reuse, c[0x0][0x160] ;  /* 0x0000580013109625 */ /* 0x0c0fe200078e0212 */
[----:B------:R0:W2:Y:S03]  /*0c30*/  @!P0 LDG.E.CONSTANT R7, [R4.64] ;  /* 0x0000000404078981 */ /* 0x0000a6000c1e9900 */
[----:B------:R-:W-:-:S04]  /*0c40*/  @!P1 IMAD.WIDE R18, R19, R18, c[0x0][0x168] ;  /* 0x00005a0013129625 */ /* 0x000fc800078e0212 */
[----:B------:R-:W-:Y:S01]  /*0c50*/  @!P0 IMAD.WIDE R10, R11, R10, c[0x0][0x168] ;  /* 0x00005a000b0a8625 */ /* 0x000fe200078e020a */
[----:B------:R1:W3:Y:S03]  /*0c60*/  @!P1 LDG.E.CONSTANT R25, [R18.64] ;  /* 0x0000000412199981 */ /* 0x0002e6000c1e9900 */
[----:B------:R-:W-:Y:S01]  /*0c70*/  IMAD.MOV.U32 R9, RZ, RZ, RZ ;  /* 0x000000ffff097224 */ /* 0x000fe200078e00ff */
[----:B------:R4:W3:Y:S01]  /*0c80*/  @!P0 LDG.E.CONSTANT R20, [R10.64] ;  /* 0x000000040a148981 */ /* 0x0008e2000c1e9900 */
[----:B0-----:R-:W-:-:S04]  /*0c90*/  @!P2 IMAD.MOV.U32 R5, RZ, RZ, 0x4 ;  /* 0x00000004ff05a424 */ /* 0x001fc800078e00ff */
[----:B------:R0:W3:Y:S01]  /*0ca0*/  @!P1 LDG.E.CONSTANT R9, [R16.64] ;  /* 0x0000000410099981 */ /* 0x0000e2000c1e9900 */
[----:B-1----:R-:W-:Y:S01]  /*0cb0*/  HFMA2.MMA R19, -RZ, RZ, 0, 0 ;  /* 0x00000000ff137435 */ /* 0x002fe200000001ff */
[C---:B----4-:R-:W-:Y:S02]  /*0cc0*/  IMAD.IADD R11, R26.reuse, 0x1, R14 ;  /* 0x000000011a0b7824 */ /* 0x050fe400078e020e */
[----:B------:R-:W-:Y:S02]  /*0cd0*/  @!P3 IMAD.MOV.U32 R10, RZ, RZ, 0x4 ;  /* 0x00000004ff0ab424 */ /* 0x000fe400078e00ff */
[----:B------:R-:W-:Y:S01]  /*0ce0*/  @!P2 IMAD.WIDE R28, R26, R5, c[0x0][0x160] ;  /* 0x000058001a1ca625 */ /* 0x000fe200078e0205 */
[----:B0-----:R-:W-:-:S03]  /*0cf0*/  CS2R R16, SRZ ;  /* 0x0000000000107805 */ /* 0x001fc6000001ff00 */
[----:B------:R-:W-:-:S03]  /*0d00*/  @!P3 IMAD.WIDE R14, R11, R10, c[0x0][0x160] ;  /* 0x000058000b0eb625 */ /* 0x000fc600078e020a */
[----:B------:R-:W4:Y:S01]  /*0d10*/  @!P2 LDG.E.CONSTANT R17, [R28.64] ;  /* 0x000000041c11a981 */ /* 0x000f22000c1e9900 */
[----:B------:R-:W-:-:S03]  /*0d20*/  @!P2 IMAD.WIDE R4, R26, R5, c[0x0][0x168] ;  /* 0x00005a001a04a625 */ /* 0x000fc600078e0205 */
[----:B------:R-:W4:Y:S01]  /*0d30*/  @!P3 LDG.E.CONSTANT R19, [R14.64] ;  /* 0x000000040e13b981 */ /* 0x000f22000c1e9900 */
[----:B------:R-:W-:Y:S02]  /*0d40*/  IMAD.MOV.U32 R26, RZ, RZ, RZ ;  /* 0x000000ffff1a7224 */ /* 0x000fe400078e00ff */
[----:B------:R-:W-:Y:S01]  /*0d50*/  @!P3 IMAD.WIDE R10, R11, R10, c[0x0][0x168] ;  /* 0x00005a000b0ab625 */ /* 0x000fe200078e020a */
[----:B------:R-:W4:Y:S04]  /*0d60*/  @!P2 LDG.E.CONSTANT R16, [R4.64] ;  /* 0x000000040410a981 */ /* 0x000f28000c1e9900 */
[----:B------:R-:W4:Y:S01]  /*0d70*/  @!P3 LDG.E.CONSTANT R26, [R10.64] ;  /* 0x000000040a1ab981 */ /* 0x000f22000c1e9900 */
[----:B--2--5:R-:W-:Y:S02]  /*0d80*/  FADD.FTZ R7, -R12, R7 ;  /* 0x000000070c077221 */ /* 0x024fe40000010100 */
[----:B---3--:R-:W-:-:S02]  /*0d90*/  FADD.FTZ R24, R24, R25 ;  /* 0x0000001918187221 */ /* 0x008fc40000010000 */
[----:B------:R-:W-:Y:S02]  /*0da0*/  FADD.FTZ R23, R23, R20 ;  /* 0x0000001417177221 */ /* 0x000fe40000010000 */
[----:B------:R-:W-:Y:S02]  /*0db0*/  FADD.FTZ R18, -R12, R9 ;  /* 0x000000090c127221 */ /* 0x000fe40000010100 */
[----:B------:R-:W-:Y:S02]  /*0dc0*/  FFMA.FTZ R21, R7, R20, R21 ;  /* 0x0000001407157223 */ /* 0x000fe40000010015 */
[----:B------:R-:W-:Y:S02]  /*0dd0*/  FFMA.FTZ R27, R18, R25, R27 ;  /* 0x00000019121b7223 */ /* 0x000fe4000001001b */
[C---:B----4-:R-:W-:Y:S02]  /*0de0*/  FADD.FTZ R17, -R12.reuse, R17 ;  /* 0x000000110c117221 */ /* 0x050fe40000010100 */
[----:B------:R-:W-:-:S02]  /*0df0*/  FADD.FTZ R19, -R12, R19 ;  /* 0x000000130c137221 */ /* 0x000fc40000010100 */
[----:B------:R-:W-:Y:S02]  /*0e00*/  FADD.FTZ R13, R13, R16 ;  /* 0x000000100d0d7221 */ /* 0x000fe40000010000 */
[----:B------:R-:W-:Y:S02]  /*0e10*/  FFMA.FTZ R6, R17, R16, R6 ;  /* 0x0000001011067223 */ /* 0x000fe40000010006 */
[----:B------:R-:W-:Y:S02]  /*0e20*/  FADD.FTZ R8, R8, R26 ;  /* 0x0000001a08087221 */ /* 0x000fe40000010000 */
[----:B------:R-:W-:Y:S02]  /*0e30*/  FFMA.FTZ R22, R19, R26, R22 ;  /* 0x0000001a13167223 */ /* 0x000fe40000010016 */
.L_x_26464:
        /* <DEDUP_REMOVED lines=538> */
.L_x_26467:
[----:B------:R-:W-:Y:S01]  /*2fe0*/  IMAD.MOV.U32 R20, RZ, RZ, c[0x0][0x10] ;  /* 0x00000400ff147624 */ /* 0x000fe200078e00ff */
[----:B------:R-:W-:Y:S02]  /*2ff0*/  SHF.R.S32.HI R7, RZ, 0x1f, R2 ;  /* 0x0000001fff077819 */ /* 0x000fe40000011402 */
[----:B------:R-:W-:Y:S02]  /*3000*/  SHF.L.U32 R6, R2, 0x2, RZ ;  /* 0x0000000202067819 */ /* 0x000fe400000006ff */
[----:B------:R-:W-:Y:S02]  /*3010*/  ISETP.GT.U32.AND P0, PT, R20, 0x1, PT ;  /* 0x000000011400780c */ /* 0x000fe40003f04070 */
[----:B------:R-:W-:Y:S02]  /*3020*/  SHF.L.U64.HI R7, R2, 0x2, R7 ;  /* 0x0000000202077819 */ /* 0x000fe40000010207 */
[C---:B-----5:R-:W-:Y:S02]  /*3030*/  IADD3 R12, P2, R6.reuse, c[0x0][0x198], RZ ;  /* 0x00006600060c7a10 */ /* 0x060fe40007f5e0ff */
[----:B------:R-:W-:-:S02]  /*3040*/  IADD3 R10, P3, R6, c[0x0][0x190], RZ ;  /* 0x00006400060a7a10 */ /* 0x000fc40007f7e0ff */
        /* <DEDUP_REMOVED lines=20> */
.L_x_26468:
        /* <DEDUP_REMOVED lines=13> */
.L_x_26470:
[----:B------:R-:W-:Y:S05]  /*3260*/  BSYNC B0 ;  /* 0x0000000000007941 */ /* 0x000fea0003800000 */
.L_x_26469:
        /* <DEDUP_REMOVED lines=24> */
.L_x_26472:
[----:B------:R-:W-:Y:S05]  /*33f0*/  BSYNC B0 ;  /* 0x0000000000007941 */ /* 0x000fea0003800000 */
.L_x_26471:
        /* <DEDUP_REMOVED lines=12> */
.L_x_26475:
        /* <DEDUP_REMOVED lines=13> */
.L_x_26474:
[----:B------:R-:W-:Y:S05]  /*3590*/  BSYNC B0 ;  /* 0x0000000000007941 */ /* 0x000fea0003800000 */
.L_x_26473:
[----:B------:R-:W-:Y:S05]  /*35a0*/  @!P1 BRA `(.L_x_26476) ;  /* 0x000020f000009947 */ /* 0x000fea0003800000 */
[----:B------:R-:W-:Y:S01]  /*35b0*/  LOP3.LUT R15, R4, 0xfffffffe, RZ, 0xc0, !PT ;  /* 0xfffffffe040f7812 */ /* 0x000fe200078ec0ff */
[----:B------:R-:W-:Y:S01]  /*35c0*/  IMAD.IADD R2, R5, 0x1, R0 ;  /* 0x0000000105027824 */ /* 0x000fe200078e0200 */
[----:B------:R-:W-:Y:S02]  /*35d0*/  WARPSYNC 0xffffffff ;  /* 0xffffffff00007948 */ /* 0x000fe40003800000 */
[----:B------:R-:W-:Y:S02]  /*35e0*/  ISETP.GE.U32.AND P1, PT, R0, R15, PT ;  /* 0x0000000f0000720c */ /* 0x000fe40003f26070 */
[----:B------:R-:W-:Y:S02]  /*35f0*/  ISETP.GE.U32.AND P0, PT, R2, c[0x0][0x4], PT ;  /* 0x0000010002007a0c */ /* 0x000fe40003f06070 */
[----:B------:R-:W-:Y:S02]  /*3600*/  SHF.L.U32 R2, R18, 0x2, RZ ;  /* 0x0000000212027819 */ /* 0x000fe400000006ff */
[----:B------:R-:W-:-:S02]  /*3610*/  ISETP.GE.U32.OR P0, PT, R0, R5, P0 ;  /* 0x000000050000720c */ /* 0x000fc40000706470 */
[----:B------:R-:W-:-:S05]  /*3620*/  SHF.R.U32.HI R15, RZ, 0x2, R4 ;  /* 0x00000002ff0f7819 */ /* 0x000fca0000011604 */
        /* <DEDUP_REMOVED lines=519> */
.L_x_26476:
        /* <DEDUP_REMOVED lines=11> */
.L_x_26477:
        /* <DEDUP_REMOVED lines=11> */
.L_x_26914:


//--------------------- .text._ZN2at6native47batch_norm_backward_reduce_channels_last_kernelILi4EdddEEvPKT0_S4_PKT1_S7_PS5_S8_PT2_SA_PVS5_Piii --------------------------
	.section	.text._ZN2at6native47batch_norm_backward_reduce_channels_last_kernelILi4EdddEEvPKT0_S4_PKT1_S7_PS5_S8_PT2_SA_PVS5_Piii,"ax",@progbits
	.sectioninfo	@"SHI_REGISTERS=48"
	.align	128
        .global         _ZN2at6native47batch_norm_backward_reduce_channels_last_kernelILi4EdddEEvPKT0_S4_PKT1_S7_PS5_S8_PT2_SA_PVS5_Piii
        .type           _ZN2at6native47batch_norm_backward_reduce_channels_last_kernelILi4EdddEEvPKT0_S4_PKT1_S7_PS5_S8_PT2_SA_PVS5_Piii,@function
        .size           _ZN2at6native47batch_norm_backward_reduce_channels_last_kernelILi4EdddEEvPKT0_S4_PKT1_S7_PS5_S8_PT2_SA_PVS5_Piii,(.L_x_26915 - _ZN2at6native47batch_norm_backward_reduce_channels_last_kernelILi4EdddEEvPKT0_S4_PKT1_S7_PS5_S8_PT2_SA_PVS5_Piii)
        .other          _ZN2at6native47batch_norm_backward_reduce_channels_last_kernelILi4EdddEEvPKT0_S4_PKT1_S7_PS5_S8_PT2_SA_PVS5_Piii,@"STO_CUDA_ENTRY STV_DEFAULT"
_ZN2at6native47batch_norm_backward_reduce_channels_last_kernelILi4EdddEEvPKT0_S4_PKT1_S7_PS5_S8_PT2_SA_PVS5_Piii:
.text._ZN2at6native47batch_norm_backward_reduce_channels_last_kernelILi4EdddEEvPKT0_S4_PKT1_S7_PS5_S8_PT2_SA_PVS5_Piii:
        /* <DEDUP_REMOVED lines=10> */
[----:B------:R-:W-:Y:S01]  /*00a0*/  IMAD.MOV.U32 R5, RZ, RZ, 0x8 ;  /* 0x00000008ff057424 */ /* 0x000fe200078e00ff */
[----:B------:R-:W-:-:S03]  /*00b0*/  ULDC.64 UR4, c[0x0][0x118] ;  /* 0x0000460000047ab9 */ /* 0x000fc60000000a00 */
[----:B------:R-:W-:-:S06]  /*00c0*/  IMAD.WIDE R12, R2, R5, c[0x0][0x178] ;  /* 0x00005e00020c7625 */ /* 0x000fcc00078e0205 */
[----:B------:R-:W5:Y:S01]  /*00d0*/  LDG.E.64.CONSTANT R12, [R12.64] ;  /* 0x000000040c0c7981 */ /* 0x000f62000c1e9b00 */
[----:B------:R-:W-:Y:S01]  /*00e0*/  IMAD.MOV.U32 R3, RZ, RZ, c[0x0][0x4] ;  /* 0x00000100ff037624 */ /* 0x000fe200078e00ff */
[----:B------:R-:W-:Y:S01]  /*00f0*/  CS2R R22, SRZ ;  /* 0x0000000000167805 */ /* 0x000fe2000001ff00 */
[----:B------:R-:W-:Y:S01]  /*0100*/  IMAD.MOV.U32 R9, RZ, RZ, c[0x0][0x1b0] ;  /* 0x00006c00ff097624 */ /* 0x000fe200078e00ff */
[----:B------:R-:W-:Y:S01]  /*0110*/  CS2R R18, SRZ ;  /* 0x0000000000127805 */ /* 0x000fe2000001ff00 */
[----:B------:R-:W-:Y:S01]  /*0120*/  IMAD R3, R3, c[0x0][0x10], RZ ;  /* 0x0000040003037a24 */ /* 0x000fe200078e02ff */
[----:B------:R-:W-:Y:S01]  /*0130*/  CS2R R38, SRZ ;  /* 0x0000000000267805 */ /* 0x000fe2000001ff00 */
[----:B------:R-:W-:Y:S01]  /*0140*/  CS2R R16, SRZ ;  /* 0x0000000000107805 */ /* 0x000fe2000001ff00 */
[----:B------:R-:W-:Y:S01]  /*0150*/  IADD3 R9, R9, -0x1, RZ ;  /* 0xffffffff09097810 */ /* 0x000fe20007ffe0ff */
[----:B------:R-:W-:Y:S01]  /*0160*/  IMAD.SHL.U32 R8, R3, 0x4, RZ ;  /* 0x0000000403087824 */ /* 0x000fe200078e00ff */
[----:B------:R-:W-:-:S04]  /*0170*/  CS2R R26, SRZ ;  /* 0x00000000001a7805 */ /* 0x000fc8000001ff00 */
[----:B------:R-:W-:-:S04]  /*0180*/  IABS R11, R8 ;  /* 0x00000008000b7213 */ /* 0x000fc80000000000 */
[----:B------:R-:W0:Y:S08]  /*0190*/  I2F.RP R10, R11 ;  /* 0x0000000b000a7306 */ /* 0x000e300000209400 */
[----:B0-----:R-:W0:Y:S02]  /*01a0*/  MUFU.RCP R10, R10 ;  /* 0x0000000a000a7308 */ /* 0x001e240000001000 */
[----:B0-----:R-:W-:-:S02]  /*01b0*/  IADD3 R6, R10, 0xffffffe, RZ ;  /* 0x0ffffffe0a067810 */ /* 0x001fc40007ffe0ff */
[----:B------:R-:W-:-:S04]  /*01c0*/  IABS R10, R9 ;  /* 0x00000009000a7213 */ /* 0x000fc80000000000 */
[----:B------:R0:W1:Y:S01]  /*01d0*/  F2I.FTZ.U32.TRUNC.NTZ R7, R6 ;  /* 0x0000000600077305 */ /* 0x000062000021f000 */
[----:B------:R-:W-:-:S04]  /*01e0*/  LOP3.LUT R9, R9, R8, RZ, 0x3c, !PT ;  /* 0x0000000809097212 */ /* 0x000fc800078e3cff */
[----:B------:R-:W-:Y:S01]  /*01f0*/  ISETP.GE.AND P2, PT, R9, RZ, PT ;  /* 0x000000ff0900720c */ /* 0x000fe20003f46270 */
[----:B0-----:R-:W-:Y:S02]  /*0200*/  IMAD.MOV.U32 R6, RZ, RZ, RZ ;  /* 0x000000ffff067224 */ /* 0x001fe400078e00ff */
[----:B-1----:R-:W-:-:S04]  /*0210*/  IMAD.MOV R14, RZ, RZ, -R7 ;  /* 0x000000ffff0e7224 */ /* 0x002fc800078e0a07 */
[----:B------:R-:W-:Y:S01]  /*0220*/  IMAD R15, R14, R11, RZ ;  /* 0x0000000b0e0f7224 */ /* 0x000fe200078e02ff */
[----:B------:R-:W-:-:S03]  /*0230*/  IABS R14, R8 ;  /* 0x00000008000e7213 */ /* 0x000fc60000000000 */
[----:B------:R-:W-:-:S04]  /*0240*/  IMAD.HI.U32 R7, R7, R15, R6 ;  /* 0x0000000f07077227 */ /* 0x000fc800078e0006 */
[----:B------:R-:W-:Y:S02]  /*0250*/  IMAD.MOV R6, RZ, RZ, -R14 ;  /* 0x000000ffff067224 */ /* 0x000fe400078e0a0e */
[----:B------:R-:W-:Y:S01]  /*0260*/  IMAD.HI.U32 R7, R7, R10, RZ ;  /* 0x0000000a07077227 */ /* 0x000fe200078e00ff */
[----:B------:R-:W-:-:S03]  /*0270*/  CS2R R14, SRZ ;  /* 0x00000000000e7805 */ /* 0x000fc6000001ff00 */
        /* <DEDUP_REMOVED lines=10> */
[----:B------:R-:W-:Y:S02]  /*0320*/  @!P1 LOP3.LUT R6, RZ, R8, RZ, 0x33, !PT ;  /* 0x00000008ff069212 */ /* 0x000fe400078e33ff */
[----:B------:R-:W-:Y:S02]  /*0330*/  CS2R R8, SRZ ;  /* 0x0000000000087805 */ /* 0x000fe4000001ff00 */
[----:B------:R-:W-:-:S13]  /*0340*/  ISETP.GE.AND P0, PT, R6, RZ, PT ;  /* 0x000000ff0600720c */ /* 0x000fda0003f06270 */
[----:B------:R-:W-:Y:S05]  /*0350*/  @!P0 BRA `(.L_x_26478) ;  /* 0x00000b4000008947 */ /* 0x000fea0003800000 */
[----:B------:R-:W-:-:S06]  /*0360*/  IMAD.WIDE R20, R2, R5, c[0x0][0x170] ;  /* 0x00005c0002147625 */ /* 0x000fcc00078e0205 */
[----:B------:R-:W5:Y:S01]  /*0370*/  LDG.E.64.CONSTANT R20, [R20.64] ;  /* 0x0000000414147981 */ /* 0x000f62000c1e9b00 */
[C---:B------:R-:W-:Y:S01]  /*0380*/  ISETP.NE.AND P1, PT, R6.reuse, RZ, PT ;  /* 0x000000ff0600720c */ /* 0x040fe20003f25270 */
[----:B------:R-:W-:Y:S01]  /*0390*/  IMAD.MOV.U32 R24, RZ, RZ, R4 ;  /* 0x000000ffff187224 */ /* 0x000fe200078e0004 */
[----:B------:R-:W-:Y:S01]  /*03a0*/  IADD3 R5, R6, 0x1, RZ ;  /* 0x0000000106057810 */ /* 0x000fe20007ffe0ff */
[----:B------:R-:W-:Y:S01]  /*03b0*/  IMAD R4, R3, c[0x0][0x1b4], RZ ;  /* 0x00006d0003047a24 */ /* 0x000fe200078e02ff */
[----:B------:R-:W-:Y:S01]  /*03c0*/  CS2R R22, SRZ ;  /* 0x0000000000167805 */ /* 0x000fe2000001ff00 */
[----:B------:R-:W-:Y:S01]  /*03d0*/  IMAD R7, R24, c[0x0][0x1b4], R2 ;  /* 0x00006d0018077a24 */ /* 0x000fe200078e0202 */
[----:B------:R-:W-:-:S07]  /*03e0*/  LOP3.LUT P0, RZ, R5, 0x1, RZ, 0xc0, !PT ;  /* 0x0000000105ff7812 */ /* 0x000fce000780c0ff */
[----:B------:R-:W-:Y:S06]  /*03f0*/  @!P1 BRA `(.L_x_26479) ;  /* 0x0000077000009947 */ /* 0x000fec0003800000 */
[----:B------:R-:W-:Y:S01]  /*0400*/  IADD3 R5, R6, 0x1, RZ ;  /* 0x0000000106057810 */ /* 0x000fe20007ffe0ff */
[----:B------:R-:W-:Y:S01]  /*0410*/  CS2R R22, SRZ ;  /* 0x0000000000167805 */ /* 0x000fe2000001ff00 */
[----:B------:R-:W-:Y:S01]  /*0420*/  CS2R R18, SRZ ;  /* 0x0000000000127805 */ /* 0x000fe2000001ff00 */
[----:B------:R-:W-:Y:S01]  /*0430*/  CS2R R38, SRZ ;  /* 0x0000000000267805 */ /* 0x000fe2000001ff00 */
[C---:B------:R-:W-:Y:S01]  /*0440*/  LOP3.LUT R6, R5.reuse, 0x1, RZ, 0xc0, !PT ;  /* 0x0000000105067812 */ /* 0x040fe200078ec0ff */
[----:B------:R-:W-:Y:S01]  /*0450*/  CS2R R8, SRZ ;  /* 0x0000000000087805 */ /* 0x000fe2000001ff00 */
[----:B------:R-:W-:Y:S01]  /*0460*/  CS2R R14, SRZ ;  /* 0x00000000000e7805 */ /* 0x000fe2000001ff00 */
[----:B------:R-:W-:Y:S01]  /*0470*/  CS2R R16, SRZ ;  /* 0x0000000000107805 */ /* 0x000fe2000001ff00 */
[----:B------:R-:W-:Y:S01]  /*0480*/  CS2R R26, SRZ ;  /* 0x00000000001a7805 */ /* 0x000fe2000001ff00 */
[----:B------:R-:W-:Y:S01]  /*0490*/  IMAD.IADD R5, R5, 0x1, -R6 ;  /* 0x0000000105057824 */ /* 0x000fe200078e0a06 */
[----:B------:R-:W-:-:S02]  /*04a0*/  CS2R R10, SRZ ;  /* 0x00000000000a7805 */ /* 0x000fc4000001ff00 */
.L_x_26480:
[C---:B------:R-:W-:Y:S01]  /*04b0*/  IMAD.IADD R6, R3.reuse, 0x1, R24 ;  /* 0x0000000103067824 */ /* 0x040fe200078e0218 */
[----:B------:R-:W-:Y:S01]  /*04c0*/  ISETP.GE.AND P1, PT, R24, c[0x0][0x1b0], PT ;  /* 0x00006c0018007a0c */ /* 0x000fe20003f26270 */
[----:B-1----:R-:W-:Y:S01]  /*04d0*/  CS2R R34, SRZ ;  /* 0x0000000000227805 */ /* 0x002fe2000001ff00 */
[----:B------:R-:W-:Y:S01]  /*04e0*/  CS2R R32, SRZ ;  /* 0x0000000000207805 */ /* 0x000fe2000001ff00 */
[----:B------:R-:W-:-:S04]  /*04f0*/  IMAD.IADD R28, R3, 0x1, R6 ;  /* 0x00000001031c7824 */ /* 0x000fc800078e0206 */
[----:B------:R-:W-:Y:S01]  /*0500*/  IMAD.IADD R25, R3, 0x1, R28 ;  /* 0x0000000103197824 */ /* 0x000fe200078e021c */
[----:B------:R-:W-:-:S04]  /*0510*/  ISETP.GE.AND P2, PT, R28, c[0x0][0x1b0], PT ;  /* 0x00006c001c007a0c */ /* 0x000fc80003f46270 */
[----:B------:R-:W-:-:S09]  /*0520*/  ISETP.GE.AND P3, PT, R25, c[0x0][0x1b0], PT ;  /* 0x00006c0019007a0c */ /* 0x000fd20003f66270 */
[----:B------:R-:W-:Y:S01]  /*0530*/  @!P2 IADD3 R44, R4, R7, R4 ;  /* 0x00000007042ca210 */ /* 0x000fe20007ffe004 */
[----:B------:R-:W-:-:S03]  /*0540*/  @!P2 IMAD.MOV.U32 R45, RZ, RZ, 0x8 ;  /* 0x00000008ff2da424 */ /* 0x000fc600078e00ff */
[----:B------:R-:W-:Y:S01]  /*0550*/  @!P3 IADD3 R25, R4, R7, R4 ;  /* 0x000000070419b210 */ /* 0x000fe20007ffe004 */
[----:B------:R-:W-:-:S04]  /*0560*/  @!P2 IMAD.WIDE R30, R44, R45, c[0x0][0x160] ;  /* 0x000058002c1ea625 */ /* 0x000fc800078e022d */
[----:B------:R-:W-:Y:S01]  /*0570*/  @!P3 IMAD.MOV.U32 R43, RZ, RZ, 0x8 ;  /* 0x00000008ff2bb424 */ /* 0x000fe200078e00ff */
[----:B------:R-:W-:Y:S01]  /*0580*/  CS2R R28, SRZ ;  /* 0x00000000001c7805 */ /* 0x000fe2000001ff00 */
[----:B------:R-:W-:Y:S01]  /*0590*/  @!P3 IMAD.IADD R42, R25, 0x1, R4 ;  /* 0x00000001192ab824 */ /* 0x000fe200078e0204 */
[----:B------:R0:W2:Y:S01]  /*05a0*/  @!P2 LDG.E.64.CONSTANT R32, [R30.64] ;  /* 0x000000041e20a981 */ /* 0x0000a2000c1e9b00 */
[----:B------:R-:W-:Y:S01]  /*05b0*/  @!P2 IMAD.WIDE R44, R44, R45, c[0x0][0x168] ;  /* 0x00005a002c2ca625 */ /* 0x000fe200078e022d */
[----:B------:R-:W-:-:S03]  /*05c0*/  CS2R R24, SRZ ;  /* 0x0000000000187805 */ /* 0x000fc6000001ff00 */
[CC--:B------:R-:W-:Y:S01]  /*05d0*/  @!P3 IMAD.WIDE R40, R42.reuse, R43.reuse, c[0x0][0x160] ;  /* 0x000058002a28b625 */ /* 0x0c0fe200078e022b */
[----:B------:R1:W3:Y:S03]  /*05e0*/  @!P2 LDG.E.64.CONSTANT R34, [R44.64] ;  /* 0x000000042c22a981 */ /* 0x0002e6000c1e9b00 */
[----:B------:R-:W-:-:S05]  /*05f0*/  @!P3 IMAD.WIDE R42, R42, R43, c[0x0][0x168] ;  /* 0x00005a002a2ab625 */ /* 0x000fca00078e022b */
[----:B----4-:R4:W3:Y:S01]  /*0600*/  @!P3 LDG.E.64.CONSTANT R24, [R42.64] ;  /* 0x000000042a18b981 */ /* 0x0108e2000c1e9b00 */
[----:B-1----:R-:W-:Y:S01]  /*0610*/  @!P1 IMAD.MOV.U32 R44, RZ, RZ, 0x8 ;  /* 0x00000008ff2c9424 */ /* 0x002fe200078e00ff */
[----:B0-----:R-:W-:-:S03]  /*0620*/  CS2R R30, SRZ ;  /* 0x00000000001e7805 */ /* 0x001fc6000001ff00 */
[----:B----4-:R-:W-:-:S04]  /*0630*/  @!P1 IMAD.WIDE R42, R7, R44, c[0x0][0x160] ;  /* 0x00005800072a9625 */ /* 0x010fc800078e022c */
[----:B------:R-:W-:Y:S01]  /*0640*/  @!P1 IMAD.WIDE R44, R7, R44, c[0x0][0x168] ;  /* 0x00005a00072c9625 */ /* 0x000fe200078e022c */
[----:B------:R0:W4:Y:S04]  /*0650*/  @!P1 LDG.E.64.CONSTANT R28, [R42.64] ;  /* 0x000000042a1c9981 */ /* 0x000128000c1e9b00 */
[----:B------:R1:W4:Y:S01]  /*0660*/  @!P1 LDG.E.64.CONSTANT R30, [R44.64] ;  /* 0x000000042c1e9981 */ /* 0x000322000c1e9b00 */
[----:B------:R-:W-:Y:S01]  /*0670*/  ISETP.GE.AND P1, PT, R6, c[0x0][0x1b0], PT ;  /* 0x00006c0006007a0c */ /* 0x000fe20003f26270 */
[----:B------:R-:W-:Y:S01]  /*0680*/  CS2R R36, SRZ ;  /* 0x0000000000247805 */ /* 0x000fe2000001ff00 */
[----:B------:R-:W-:Y:S02]  /*0690*/  IMAD R6, R3, 0x3, R6 ;  /* 0x0000000303067824 */ /* 0x000fe400078e0206 */
[----:B------:R-:W-:-:S03]  /*06a0*/  IMAD.IADD R7, R7, 0x1, R4 ;  /* 0x0000000107077824 */ /* 0x000fc600078e0204 */
[----:B------:R0:W4:Y:S01]  /*06b0*/  @!P3 LDG.E.64.CONSTANT R36, [R40.64] ;  /* 0x000000042824b981 */ /* 0x000122000c1e9b00 */
[----:B------:R-:W-:-:S05]  /*06c0*/  ISETP.GE.AND P2, PT, R6, c[0x0][0x1b0], PT ;  /* 0x00006c0006007a0c */ /* 0x000fca0003f46270 */
[----:B0-----:R-:W-:-:S04]  /*06d0*/  @!P1 IMAD.MOV.U32 R40, RZ, RZ, 0x8 ;  /* 0x00000008ff289424 */ /* 0x001fc800078e00ff */
[----:B------:R-:W-:-:S04]  /*06e0*/  @!P1 IMAD.WIDE R42, R7, R40, c[0x0][0x160] ;  /* 0x00005800072a9625 */ /* 0x000fc800078e0228 */
[----:B-1----:R-:W-:-:S04]  /*06f0*/  @!P1 IMAD.WIDE R44, R7, R40, c[0x0][0x168] ;  /* 0x00005a00072c9625 */ /* 0x002fc800078e0228 */
[----:B------:R-:W-:Y:S02]  /*0700*/  @!P2 IMAD.MOV.U32 R40, RZ, RZ, 0x8 ;  /* 0x00000008ff28a424 */ /* 0x000fe400078e00ff */
[----:B------:R-:W-:Y:S01]  /*0710*/  IMAD R7, R4, 0x3, R7 ;  /* 0x0000000304077824 */ /* 0x000fe200078e0207 */
[----:B--2--5:R-:W3:-:S06]  /*0720*/  DADD R32, -R20, R32 ;  /* 0x0000000014207229 */ /* 0x024ecc0000000120 */
[----:B---3--:R-:W-:-:S04]  /*0730*/  DFMA R16, R32, R34, R16 ;  /* 0x000000222010722b */ /* 0x008fc80000000010 */
[----:B----4-:R-:W0:-:S06]  /*0740*/  DADD R28, -R20, R28 ;  /* 0x00000000141c7229 */ /* 0x010e0c000000011c */
[----:B0-----:R0:W-:Y:S02]  /*0750*/  DFMA R10, R28, R30, R10 ;  /* 0x0000001e1c0a722b */ /* 0x0011e4000000000a */
[----:B0-----:R-:W-:-:S06]  /*0760*/  CS2R R28, SRZ ;  /* 0x00000000001c7805 */ /* 0x001fcc000001ff00 */
[----:B------:R0:W2:Y:S01]  /*0770*/  @!P1 LDG.E.64.CONSTANT R28, [R42.64] ;  /* 0x000000042a1c9981 */ /* 0x0000a2000c1e9b00 */
[----:B------:R1:W-:Y:S02]  /*0780*/  DADD R8, R30, R8 ;  /* 0x000000001e087229 */ /* 0x0003e40000000008 */
[----:B-1----:R-:W-:Y:S01]  /*0790*/  CS2R R30, SRZ ;  /* 0x00000000001e7805 */ /* 0x002fe2000001ff00 */
[----:B------:R-:W-:Y:S01]  /*07a0*/  CS2R R32, SRZ ;  /* 0x0000000000207805 */ /* 0x000fe2000001ff00 */
[----:B------:R1:W-:-:S04]  /*07b0*/  DADD R18, R34, R18 ;  /* 0x0000000022127229 */ /* 0x0003c80000000012 */
[----:B------:R3:W4:Y:S01]  /*07c0*/  @!P1 LDG.E.64.CONSTANT R30, [R44.64] ;  /* 0x000000042c1e9981 */ /* 0x000722000c1e9b00 */
[----:B0-----:R-:W-:Y:S01]  /*07d0*/  @!P2 IMAD.WIDE R42, R7, R40, c[0x0][0x160] ;  /* 0x00005800072aa625 */ /* 0x001fe200078e0228 */
[----:B-1----:R-:W-:-:S03]  /*07e0*/  CS2R R34, SRZ ;  /* 0x0000000000227805 */ /* 0x002fc6000001ff00 */
[----:B------:R-:W-:Y:S01]  /*07f0*/  @!P2 IMAD.WIDE R40, R7, R40, c[0x0][0x168] ;  /* 0x00005a000728a625 */ /* 0x000fe200078e0228 */
[----:B------:R2:W4:Y:S04]  /*0800*/  @!P2 LDG.E.64.CONSTANT R32, [R42.64] ;  /* 0x000000042a20a981 */ /* 0x000528000c1e9b00 */
[----:B------:R0:W4:Y:S01]  /*0810*/  @!P2 LDG.E.64.CONSTANT R34, [R40.64] ;  /* 0x000000042822a981 */ /* 0x000122000c1e9b00 */
[----:B------:R-:W-:-:S05]  /*0820*/  IMAD.IADD R6, R3, 0x1, R6 ;  /* 0x0000000103067824 */ /* 0x000fca00078e0206 */
[----:B------:R-:W-:Y:S01]  /*0830*/  ISETP.GE.AND P1, PT, R6, c[0x0][0x1b0], PT ;  /* 0x00006c0006007a0c */ /* 0x000fe20003f26270 */
[----:B------:R-:W1:Y:S01]  /*0840*/  DADD R36, -R20, R36 ;  /* 0x0000000014247229 */ /* 0x000e620000000124 */
[----:B------:R-:W-:Y:S02]  /*0850*/  IMAD.IADD R7, R7, 0x1, R4 ;  /* 0x0000000107077824 */ /* 0x000fe400078e0204 */
[----:B0-----:R-:W-:-:S03]  /*0860*/  IMAD.IADD R40, R3, 0x1, R6 ;  /* 0x0000000103287824 */ /* 0x001fc600078e0206 */
[----:B-1----:R0:W-:-:S06]  /*0870*/  DFMA R14, R36, R24, R14 ;  /* 0x00000018240e722b */ /* 0x0021cc000000000e */
[----:B0-----:R-:W-:Y:S01]  /*0880*/  @!P1 IMAD.MOV.U32 R36, RZ, RZ, 0x8 ;  /* 0x00000008ff249424 */ /* 0x001fe200078e00ff */
[----:B------:R0:W-:Y:S01]  /*0890*/  DADD R22, R24, R22 ;  /* 0x0000000018167229 */ /* 0x0001e20000000016 */
[----:B------:R-:W-:Y:S01]  /*08a0*/  ISETP.GE.AND P2, PT, R40, c[0x0][0x1b0], PT ;  /* 0x00006c0028007a0c */ /* 0x000fe20003f46270 */
[----:B0-----:R-:W-:Y:S01]  /*08b0*/  CS2R R24, SRZ ;  /* 0x0000000000187805 */ /* 0x001fe2000001ff00 */
[----:B---3--:R-:W-:-:S04]  /*08c0*/  @!P1 IMAD.WIDE R44, R7, R36, c[0x0][0x160] ;  /* 0x00005800072c9625 */ /* 0x008fc800078e0224 */
[----:B------:R-:W-:Y:S01]  /*08d0*/  @!P1 IMAD.WIDE R36, R7, R36, c[0x0][0x168] ;  /* 0x00005a0007249625 */ /* 0x000fe200078e0224 */
[----:B------:R0:W3:Y:S03]  /*08e0*/  @!P1 LDG.E.64.CONSTANT R24, [R44.64] ;  /* 0x000000042c189981 */ /* 0x0000e6000c1e9b00 */
[----:B------:R-:W-:Y:S01]  /*08f0*/  IMAD.IADD R40, R3, 0x1, R40 ;  /* 0x0000000103287824 */ /* 0x000fe200078e0228 */
[----:B--2---:R1:W4:Y:S02]  /*0900*/  DADD R42, -R20, R28 ;  /* 0x00000000142a7229 */ /* 0x004324000000011c */
[----:B-1----:R-:W-:-:S06]  /*0910*/  CS2R R28, SRZ ;  /* 0x00000000001c7805 */ /* 0x002fcc000001ff00 */
[----:B------:R1:W2:Y:S01]  /*0920*/  @!P1 LDG.E.64.CONSTANT R28, [R36.64] ;  /* 0x00000004241c9981 */ /* 0x0002a2000c1e9b00 */
[----:B------:R-:W-:Y:S01]  /*0930*/  ISETP.GE.AND P1, PT, R40, c[0x0][0x1b0], PT ;  /* 0x00006c0028007a0c */ /* 0x000fe20003f26270 */
[----:B----4-:R4:W-:Y:S02]  /*0940*/  DFMA R26, R42, R30, R26 ;  /* 0x0000001e2a1a722b */ /* 0x0109e4000000001a */
[----:B----4-:R-:W-:Y:S02]  /*0950*/  @!P2 IMAD.MOV.U32 R42, RZ, RZ, 0x8 ;  /* 0x00000008ff2aa424 */ /* 0x010fe400078e00ff */
[----:B------:R-:W4:Y:S01]  /*0960*/  DADD R40, -R20, R32 ;  /* 0x0000000014287229 */ /* 0x000f220000000120 */
[----:B-1----:R-:W-:-:S04]  /*0970*/  IMAD.IADD R37, R7, 0x1, R4 ;  /* 0x0000000107257824 */ /* 0x002fc800078e0204 */
[----:B0-----:R-:W-:Y:S01]  /*0980*/  @!P2 IMAD.WIDE R44, R37, R42, c[0x0][0x160] ;  /* 0x00005800252ca625 */ /* 0x001fe200078e022a */
[----:B----4-:R-:W-:-:S03]  /*0990*/  DFMA R10, R40, R34, R10 ;  /* 0x00000022280a722b */ /* 0x010fc6000000000a */
[----:B------:R-:W-:Y:S01]  /*09a0*/  @!P2 IMAD.WIDE R42, R37, R42, c[0x0][0x168] ;  /* 0x00005a00252aa625 */ /* 0x000fe200078e022a */
[----:B------:R0:W-:-:S03]  /*09b0*/  DADD R8, R8, R34 ;  /* 0x0000000008087229 */ /* 0x0001c60000000022 */
[----:B------:R-:W-:Y:S02]  /*09c0*/  @!P1 IMAD.IADD R37, R37, 0x1, R4 ;  /* 0x0000000125259824 */ /* 0x000fe400078e0204 */
[----:B------:R-:W-:Y:S01]  /*09d0*/  @!P1 IMAD.MOV.U32 R36, RZ, RZ, 0x8 ;  /* 0x00000008ff249424 */ /* 0x000fe200078e00ff */
[----:B0-----:R-:W-:Y:S01]  /*09e0*/  CS2R R34, SRZ ;  /* 0x0000000000227805 */ /* 0x001fe2000001ff00 */
[----:B------:R0:W2:Y:S02]  /*09f0*/  DADD R38, R30, R38 ;  /* 0x000000001e267229 */ /* 0x0000a40000000026 */
[----:B------:R-:W-:Y:S01]  /*0a00*/  @!P1 IMAD.WIDE R40, R37, R36, c[0x0][0x160] ;  /* 0x0000580025289625 */ /* 0x000fe200078e0224 */
[----:B0-----:R-:W-:Y:S01]  /*0a10*/  CS2R R30, SRZ ;  /* 0x00000000001e7805 */ /* 0x001fe2000001ff00 */
[----:B------:R-:W-:-:S03]  /*0a20*/  CS2R R32, SRZ ;  /* 0x0000000000207805 */ /* 0x000fc6000001ff00 */
[----:B------:R0:W4:Y:S04]  /*0a30*/  @!P1 LDG.E.64.CONSTANT R34, [R40.64] ;  /* 0x0000000428229981 */ /* 0x000128000c1e9b00 */
[----:B------:R-:W4:Y:S04]  /*0a40*/  @!P2 LDG.E.64.CONSTANT R30, [R44.64] ;  /* 0x000000042c1ea981 */ /* 0x000f28000c1e9b00 */
[----:B------:R-:W4:Y:S01]  /*0a50*/  @!P2 LDG.E.64.CONSTANT R32, [R42.64] ;  /* 0x000000042a20a981 */ /* 0x000f22000c1e9b00 */
[----:B0-----:R-:W-:Y:S02]  /*0a60*/  @!P1 IMAD.WIDE R40, R37, R36, c[0x0][0x168] ;  /* 0x00005a0025289625 */ /* 0x001fe400078e0224 */
[----:B------:R-:W-:-:S06]  /*0a70*/  CS2R R36, SRZ ;  /* 0x0000000000247805 */ /* 0x000fcc000001ff00 */
[----:B------:R-:W4:Y:S01]  /*0a80*/  @!P1 LDG.E.64.CONSTANT R36, [R40.64] ;  /* 0x0000000428249981 */ /* 0x000f22000c1e9b00 */
[----:B------:R-:W-:-:S04]  /*0a90*/  IADD3 R5, R5, -0x2, RZ ;  /* 0xfffffffe05057810 */ /* 0x000fc80007ffe0ff */
[----:B------:R-:W-:Y:S01]  /*0aa0*/  ISETP.NE.AND P1, PT, R5, RZ, PT ;  /* 0x000000ff0500720c */ /* 0x000fe20003f25270 */
[----:B---3--:R-:W0:Y:S01]  /*0ab0*/  DADD R24, -R20, R24 ;  /* 0x0000000014187229 */ /* 0x008e220000000118 */
[----:B------:R-:W-:-:S03]  /*0ac0*/  IMAD R7, R4, 0x3, R7 ;  /* 0x0000000304077824 */ /* 0x000fc600078e0207 */
[----:B--2---:R-:W-:-:S04]  /*0ad0*/  DADD R38, R38, R28 ;  /* 0x0000000026267229 */ /* 0x004fc8000000001c */
[----:B0-----:R0:W-:Y:S02]  /*0ae0*/  DFMA R26, R24, R28, R26 ;  /* 0x0000001c181a722b */ /* 0x0011e4000000001a */
[----:B0-----:R-:W-:Y:S02]  /*0af0*/  IMAD R24, R3, 0x3, R6 ;  /* 0x0000000303187824 */ /* 0x001fe400078e0206 */
[----:B----4-:R-:W-:-:S04]  /*0b00*/  DADD R34, -R20, R34 ;  /* 0x0000000014227229 */ /* 0x010fc80000000122 */
[----:B------:R-:W0:-:S04]  /*0b10*/  DADD R30, -R20, R30 ;  /* 0x00000000141e7229 */ /* 0x000e08000000011e */
[----:B------:R1:W2:-:S04]  /*0b20*/  DADD R18, R18, R32 ;  /* 0x0000000012127229 */ /* 0x0002880000000020 */
[----:B0-----:R1:W0:-:S04]  /*0b30*/  DFMA R16, R30, R32, R16 ;  /* 0x000000201e10722b */ /* 0x0012080000000010 */
[----:B------:R1:W3:-:S04]  /*0b40*/  DADD R22, R22, R36 ;  /* 0x0000000016167229 */ /* 0x0002c80000000024 */
[----:B------:R1:W4:Y:S01]  /*0b50*/  DFMA R14, R34, R36, R14 ;  /* 0x00000024220e722b */ /* 0x000322000000000e */
[----:B0-23--:R-:W-:Y:S05]  /*0b60*/  @P1 BRA `(.L_x_26480) ;  /* 0xfffff94000001947 */ /* 0x00dfea000383ffff */
.L_x_26479:
[----:B------:R-:W-:Y:S05]  /*0b70*/  @!P0 BRA `(.L_x_26478) ;  /* 0x0000032000008947 */ /* 0x000fea0003800000 */
[----:B------:R-:W-:Y:S01]  /*0b80*/  ISETP.GE.AND P0, PT, R24, c[0x0][0x1b0], PT ;  /* 0x00006c0018007a0c */ /* 0x000fe20003f06270 */
[----:B------:R-:W-:Y:S02]  /*0b90*/  IMAD.IADD R24, R3, 0x1, R24 ;  /* 0x0000000103187824 */ /* 0x000fe400078e0218 */
[----:B------:R-:W-:Y:S02]  /*0ba0*/  IMAD.IADD R5, R7, 0x1, R4 ;  /* 0x0000000107057824 */ /* 0x000fe400078e0204 */
[C---:B------:R-:W-:Y:S01]  /*0bb0*/  IMAD.IADD R6, R3.reuse, 0x1, R24 ;  /* 0x0000000103067824 */ /* 0x040fe200078e0218 */
[----:B------:R-:W-:Y:S01]  /*0bc0*/  ISETP.GE.AND P1, PT, R24, c[0x0][0x1b0], PT ;  /* 0x00006c0018007a0c */ /* 0x000fe20003f26270 */
[----:B------:R-:W-:Y:S01]  /*0bd0*/  CS2R R28, SRZ ;  /* 0x00000000001c7805 */ /* 0x000fe2000001ff00 */
[----:B------:R-:W-:Y:S01]  /*0be0*/  CS2R R24, SRZ ;  /* 0x0000000000187805 */ /* 0x000fe2000001ff00 */
[----:B------:R-:W-:Y:S01]  /*0bf0*/  IMAD.IADD R3, R3, 0x1, R6 ;  /* 0x0000000103037824 */ /* 0x000fe200078e0206 */
[----:B------:R-:W-:-:S03]  /*0c00*/  ISETP.GE.AND P2, PT, R6, c[0x0][0x1b0], PT ;  /* 0x00006c0006007a0c */ /* 0x000fc60003f46270 */
[----:B-1----:R-:W-:Y:S01]  /*0c10*/  @!P0 IMAD.MOV.U32 R36, RZ, RZ, 0x8 ;  /* 0x00000008ff248424 */ /* 0x002fe200078e00ff */
[----:B------:R-:W-:-:S03]  /*0c20*/  ISETP.GE.AND P3, PT, R3, c[0x0][0x1b0], PT ;  /* 0x00006c0003007a0c */ /* 0x000fc60003f66270 */
[----:B------:R-:W-:-:S04]  /*0c30*/  @!P0 IMAD.WIDE R32, R7, R36, c[0x0][0x160] ;  /* 0x0000580007208625 */ /* 0x000fc800078e0224 */
[----:B------:R-:W-:Y:S01]  /*0c40*/  @!P1 IMAD.MOV.U32 R42, RZ, RZ, 0x8 ;  /* 0x00000008ff2a9424 */ /* 0x000fe200078e00ff */
[----:B------:R0:W2:Y:S01]  /*0c50*/  @!P0 LDG.E.64.CONSTANT R24, [R32.64] ;  /* 0x0000000420188981 */ /* 0x0000a2000c1e9b00 */
[----:B------:R-:W-:Y:S01]  /*0c60*/  @!P0 IMAD.WIDE R36, R7, R36, c[0x0][0x168] ;  /* 0x00005a0007248625 */ /* 0x000fe200078e0224 */
[----:B------:R-:W-:Y:S01]  /*0c70*/  CS2R R30, SRZ ;  /* 0x00000000001e7805 */ /* 0x000fe2000001ff00 */
[----:B------:R-:W-:Y:S02]  /*0c80*/  CS2R R6, SRZ ;  /* 0x0000000000067805 */ /* 0x000fe4000001ff00 */
[CC--:B------:R-:W-:Y:S01]  /*0c90*/  @!P1 IMAD.WIDE R40, R5.reuse, R42.reuse, c[0x0][0x160] ;  /* 0x0000580005289625 */ /* 0x0c0fe200078e022a */
[----:B------:R-:W-:Y:S02]  /*0ca0*/  CS2R R34, SRZ ;  /* 0x0000000000227805 */ /* 0x000fe4000001ff00 */
[----:B------:R1:W3:Y:S01]  /*0cb0*/  @!P0 LDG.E.64.CONSTANT R30, [R36.64] ;  /* 0x00000004241e8981 */ /* 0x0002e2000c1e9b00 */
[----:B------:R-:W-:-:S03]  /*0cc0*/  @!P1 IMAD.WIDE R42, R5, R42, c[0x0][0x168] ;  /* 0x00005a00052a9625 */ /* 0x000fc600078e022a */
[----:B------:R4:W3:Y:S01]  /*0cd0*/  @!P1 LDG.E.64.CONSTANT R28, [R40.64] ;  /* 0x00000004281c9981 */ /* 0x0008e2000c1e9b00 */
[----:B------:R-:W-:Y:S01]  /*0ce0*/  IMAD.IADD R5, R5, 0x1, R4 ;  /* 0x0000000105057824 */ /* 0x000fe200078e0204 */
[----:B0-----:R-:W-:Y:S02]  /*0cf0*/  CS2R R32, SRZ ;  /* 0x0000000000207805 */ /* 0x001fe4000001ff00 */
[----:B------:R0:W3:Y:S01]  /*0d00*/  @!P1 LDG.E.64.CONSTANT R6, [R42.64] ;  /* 0x000000042a069981 */ /* 0x0000e2000c1e9b00 */
[----:B----4-:R-:W-:-:S04]  /*0d10*/  @!P2 IMAD.MOV.U32 R40, RZ, RZ, 0x8 ;  /* 0x00000008ff28a424 */ /* 0x010fc800078e00ff */
[----:B------:R-:W-:-:S04]  /*0d20*/  @!P2 IMAD.WIDE R44, R5, R40, c[0x0][0x160] ;  /* 0x00005800052ca625 */ /* 0x000fc800078e0228 */
[C---:B------:R-:W-:Y:S01]  /*0d30*/  @!P2 IMAD.WIDE R40, R5.reuse, R40, c[0x0][0x168] ;  /* 0x00005a000528a625 */ /* 0x040fe200078e0228 */
[----:B------:R-:W4:Y:S03]  /*0d40*/  @!P2 LDG.E.64.CONSTANT R34, [R44.64] ;  /* 0x000000042c22a981 */ /* 0x000f26000c1e9b00 */
[----:B------:R-:W-:Y:S01]  /*0d50*/  IMAD.IADD R3, R5, 0x1, R4 ;  /* 0x0000000105037824 */ /* 0x000fe200078e0204 */
[----:B------:R1:W4:Y:S01]  /*0d60*/  @!P2 LDG.E.64.CONSTANT R32, [R40.64] ;  /* 0x000000042820a981 */ /* 0x000322000c1e9b00 */
[----:B0-----:R-:W-:Y:S01]  /*0d70*/  @!P3 IMAD.MOV.U32 R42, RZ, RZ, 0x8 ;  /* 0x00000008ff2ab424 */ /* 0x001fe200078e00ff */
[----:B------:R-:W-:Y:S01]  /*0d80*/  CS2R R4, SRZ ;  /* 0x0000000000047805 */ /* 0x000fe2000001ff00 */
[----:B-1----:R-:W-:Y:S02]  /*0d90*/  CS2R R36, SRZ ;  /* 0x0000000000247805 */ /* 0x002fe4000001ff00 */
[----:B------:R-:W-:-:S04]  /*0da0*/  @!P3 IMAD.WIDE R40, R3, R42, c[0x0][0x160] ;  /* 0x000058000328b625 */ /* 0x000fc800078e022a */
[----:B------:R-:W-:Y:S01]  /*0db0*/  @!P3 IMAD.WIDE R42, R3, R42, c[0x0][0x168] ;  /* 0x00005a00032ab625 */ /* 0x000fe200078e022a */
[----:B------:R-:W4:Y:S04]  /*0dc0*/  @!P3 LDG.E.64.CONSTANT R4, [R40.64] ;  /* 0x000000042804b981 */ /* 0x000f28000c1e9b00 */
[----:B------:R-:W4:Y:S01]  /*0dd0*/  @!P3 LDG.E.64.CONSTANT R36, [R42.64] ;  /* 0x000000042a24b981 */ /* 0x000f22000c1e9b00 */
[----:B--2--5:R-:W0:-:S04]  /*0de0*/  DADD R24, -R20, R24 ;  /* 0x0000000014187229 */ /* 0x024e080000000118 */
[----:B---3--:R-:W1:-:S04]  /*0df0*/  DADD R28, -R20, R28 ;  /* 0x00000000141c7229 */ /* 0x008e48000000011c */
[----:B------:R-:W-:-:S04]  /*0e00*/  DADD R8, R8, R30 ;  /* 0x0000000008087229 */ /* 0x000fc8000000001e */
[----:B0-----:R-:W-:-:S04]  /*0e10*/  DFMA R10, R24, R30, R10 ;  /* 0x0000001e180a722b */ /* 0x001fc8000000000a */
[----:B------:R-:W-:-:S04]  /*0e20*/  DADD R38, R38, R6 ;  /* 0x0000000026267229 */ /* 0x000fc80000000006 */
[----:B----4-:R-:W0:-:S04]  /*0e30*/  DADD R34, -R20, R34 ;  /* 0x0000000014227229 */ /* 0x010e080000000122 */
[----:B-1----:R-:W-:-:S04]  /*0e40*/  DFMA R26, R28, R6, R26 ;  /* 0x000000061c1a722b */ /* 0x002fc8000000001a */
[----:B------:R-:W-:-:S04]  /*0e50*/  DADD R18, R18, R32 ;  /* 0x0000000012127229 */ /* 0x000fc80000000020 */
[----:B0-----:R-:W-:-:S04]  /*0e60*/  DFMA R16, R34, R32, R16 ;  /* 0x000000202210722b */ /* 0x001fc80000000010 */
[----:B------:R-:W0:-:S04]  /*0e70*/  DADD R4, -R20, R4 ;  /* 0x0000000014047229 */ /* 0x000e080000000104 */
[----:B------:R1:W2:-:S04]  /*0e80*/  DADD R22, R22, R36 ;  /* 0x0000000016167229 */ /* 0x0002880000000024 */
[----:B0-----:R1:W0:-:S04]  /*0e90*/  DFMA R14, R4, R36, R14 ;  /* 0x00000024040e722b */ /* 0x001208000000000e */
.L_x_26478:
[----:B--2---:R-:W2:Y:S01]  /*0ea0*/  S2R R3, SR_TID.X ;  /* 0x0000000000037919 */ /* 0x004ea20000002100 */
[----:B-1----:R-:W-:Y:S01]  /*0eb0*/  IMAD.MOV.U32 R4, RZ, RZ, c[0x0][0x4] ;  /* 0x00000100ff047624 */ /* 0x002fe200078e00ff */
[----:B------:R-:W1:-:S04]  /*0ec0*/  DADD R8, R38, R8 ;  /* 0x0000000026087229 */ /* 0x000e480000000008 */
[----:B------:R-:W-:Y:S01]  /*0ed0*/  SHF.R.U32.HI R5, RZ, 0x1, R4 ;  /* 0x00000001ff057819 */ /* 0x000fe20000011604 */
[----:B------:R-:W3:-:S03]  /*0ee0*/  DADD R10, R26, R10 ;  /* 0x000000001a0a7229 */ /* 0x000ec6000000000a */
[----:B------:R-:W-:Y:S01]  /*0ef0*/  ISETP.NE.AND P1, PT, R5, RZ, PT ;  /* 0x000000ff0500720c */ /* 0x000fe20003f25270 */
[----:B-1----:R-:W1:-:S04]  /*0f00*/  DADD R8, R8, R18 ;  /* 0x0000000008087229 */ /* 0x002e480000000012 */
[----:B---3--:R-:W3:-:S04]  /*0f10*/  DADD R10, R10, R16 ;  /* 0x000000000a0a7229 */ /* 0x008ec80000000010 */
[----:B-1----:R1:W4:-:S04]  /*0f20*/  DADD R22, R8, R22 ;  /* 0x0000000008167229 */ /* 0x0023080000000016 */
[----:B0--34-:R1:W0:Y:S01]  /*0f30*/  DADD R14, R10, R14 ;  /* 0x000000000a0e7229 */ /* 0x019222000000000e */
[----:B--2---:R-:W-:Y:S01]  /*0f40*/  IMAD R7, R0, c[0x0][0x0], R3 ;  /* 0x0000000000077a24 */ /* 0x004fe200078e0203 */
[----:B------:R-:W-:Y:S05]  /*0f50*/  @!P1 BRA `(.L_x_26481) ;  /* 0x000020e000009947 */ /* 0x000fea0003800000 */
[----:B01----:R-:W-:Y:S01]  /*0f60*/  LOP3.LUT R9, R4, 0xfffffffe, RZ, 0xc0, !PT ;  /* 0xfffffffe04097812 */ /* 0x003fe200078ec0ff */
[----:B------:R-:W-:Y:S01]  /*0f70*/  IMAD.IADD R6, R5, 0x1, R0 ;  /* 0x0000000105067824 */ /* 0x000fe200078e0200 */
[----:B------:R-:W-:Y:S02]  /*0f80*/  SHF.R.U32.HI R17, RZ, 0x2, R4 ;  /* 0x00000002ff117819 */ /* 0x000fe40000011604 */
[----:B------:R-:W-:Y:S02]  /*0f90*/  ISETP.GE.U32.AND P2, PT, R0, R9, PT ;  /* 0x000000090000720c */ /* 0x000fe40003f46070 */
[----:B------:R-:W-:Y:S01]  /*0fa0*/  ISETP.GE.U32.AND P0, PT, R6, c[0x0][0x4], PT ;  /* 0x0000010006007a0c */ /* 0x000fe20003f06070 */
[----:B------:R-:W-:-:S03]  /*0fb0*/  IMAD.SHL.U32 R6, R7, 0x8, RZ ;  /* 0x0000000807067824 */ /* 0x000fc600078e00ff */
[----:B------:R-:W-:-:S07]  /*0fc0*/  ISETP.GE.U32.OR P0, PT, R0, R5, P0 ;  /* 0x000000050000720c */ /* 0x000fce0000706470 */
[----:B------:R-:W-:Y:S04]  /*0fd0*/  @!P2 STS.64 [R7.X8], R22 ;  /* 0x000000160700a388 */ /* 0x000fe80000008a00 */
[----:B------:R-:W-:Y:S04]  /*0fe0*/  @!P2 STS.64 [R7.X8+0x1000], R14 ;  /* 0x0010000e0700a388 */ /* 0x000fe80000008a00 */
[----:B------:R-:W-:Y:S01]  /*0ff0*/  BAR.SYNC.DEFER_BLOCKING 0x0 ;  /* 0x0000000000007b1d */ /* 0x000fe20000010000 */
[----:B------:R-:W-:Y:S01]  /*1000*/  @!P0 IMAD R9, R5, c[0x0][0x0], RZ ;  /* 0x0000000005098a24 */ /* 0x000fe200078e02ff */
[----:B------:R-:W-:-:S03]  /*1010*/  ISETP.NE.AND P2, PT, R17, RZ, PT ;  /* 0x000000ff1100720c */ /* 0x000fc60003f45270 */
[----:B------:R-:W-:-:S05]  /*1020*/  @!P0 IMAD R16, R9, 0x8, R6 ;  /* 0x0000000809108824 */ /* 0x000fca00078e0206 */
[----:B------:R-:W0:Y:S04]  /*1030*/  @!P0 LDS.64 R8, [R16] ;  /* 0x0000000010088984 */ /* 0x000e280000000a00 */
[----:B------:R-:W1:Y:S01]  /*1040*/  @!P0 LDS.64 R10, [R16+0x1000] ;  /* 0x00100000100a8984 */ /* 0x000e620000000a00 */
[----:B0-----:R0:W2:-:S04]  /*1050*/  @!P0 DADD R22, R22, R8 ;  /* 0x0000000016168229 */ /* 0x0010880000000008 */
[----:B-1----:R0:W1:Y:S01]  /*1060*/  @!P0 DADD R14, R14, R10 ;  /* 0x000000000e0e8229 */ /* 0x002062000000000a */
[----:B------:R-:W-:Y:S05]  /*1070*/  @!P2 BRA `(.L_x_26481) ;  /* 0x00001fc00000a947 */ /* 0x000fea0003800000 */
[C---:B0-2---:R-:W-:Y:S01]  /*1080*/  IMAD.SHL.U32 R9, R17.reuse, 0x2, RZ ;  /* 0x0000000211097824 */ /* 0x045fe200078e00ff */
[----:B------:R-:W-:Y:S01]  /*1090*/  SHF.R.U32.HI R19, RZ, 0x3, R4 ;  /* 0x00000003ff137819 */ /* 0x000fe20000011604 */
[----:B------:R-:W-:-:S03]  /*10a0*/  IMAD.IADD R8, R17, 0x1, R0 ;  /* 0x0000000111087824 */ /* 0x000fc600078e0200 */
[----:B------:R-:W-:Y:S02]  /*10b0*/  ISETP.GE.U32.AND P2, PT, R0, R9, PT ;  /* 0x000000090000720c */ /* 0x000fe40003f46070 */
[----:B------:R-:W-:-:S04]  /*10c0*/  ISETP.GE.U32.AND P0, PT, R8, c[0x0][0x4], PT ;  /* 0x0000010008007a0c */ /* 0x000fc80003f06070 */
[----:B------:R-:W-:-:S07]  /*10d0*/  ISETP.GE.U32.OR P0, PT, R0, R17, P0 ;  /* 0x000000110000720c */ /* 0x000fce0000706470 */
[----:B------:R-:W-:Y:S04]  /*10e0*/  @!P2 STS.64 [R7.X8], R22 ;  /* 0x000000160700a388 */ /* 0x000fe80000008a00 */
[----:B-1----:R-:W-:Y:S04]  /*10f0*/  @!P2 STS.64 [R7.X8+0x1000], R14 ;  /* 0x0010000e0700a388 */ /* 0x002fe80000008a00 */
        /* <DEDUP_REMOVED lines=485> */
[----:B0-2---:R-:W-:-:S05]  /*2f50*/  IMAD.IADD R8, R19, 0x1, R0 ;  /* 0x0000000113087824 */ /* 0x005fca00078e0200 */
[----:B------:R-:W-:-:S04]  /*2f60*/  ISETP.GE.U32.AND P0, PT, R8, c[0x0][0x4], PT ;  /* 0x0000010008007a0c */ /* 0x000fc80003f06070 */
[----:B------:R-:W-:Y:S01]  /*2f70*/  ISETP.GE.U32.OR P0, PT, R0, R19, P0 ;  /* 0x000000130000720c */ /* 0x000fe20000706470 */
[----:B------:R-:W-:-:S05]  /*2f80*/  IMAD.SHL.U32 R19, R19, 0x2, RZ ;  /* 0x0000000213137824 */ /* 0x000fca00078e00ff */
[----:B------:R-:W-:-:S07]  /*2f90*/  ISETP.GE.U32.AND P2, PT, R0, R19, PT ;  /* 0x000000130000720c */ /* 0x000fce0003f46070 */
[----:B------:R-:W-:-:S04]  /*2fa0*/  @!P0 SHF.R.S32.HI R8, RZ, 0x1f, R4 ;  /* 0x0000001fff088819 */ /* 0x000fc80000011404 */
[----:B------:R-:W-:Y:S02]  /*2fb0*/  @!P0 LOP3.LUT R9, R8, c[0x0][0x0], RZ, 0xc0, !PT ;  /* 0x0000000008098a12 */ /* 0x000fe400078ec0ff */
[----:B------:R-:W-:Y:S03]  /*2fc0*/  @!P2 STS.64 [R7.X8], R22 ;  /* 0x000000160700a388 */ /* 0x000fe60000008a00 */
[----:B------:R-:W-:Y:S01]  /*2fd0*/  @!P0 IMAD R6, R9, 0x8, R6 ;  /* 0x0000000809068824 */ /* 0x000fe200078e0206 */
[----:B-1----:R-:W-:Y:S04]  /*2fe0*/  @!P2 STS.64 [R7.X8+0x1000], R14 ;  /* 0x0010000e0700a388 */ /* 0x002fe80000008a00 */
[----:B------:R-:W-:Y:S06]  /*2ff0*/  BAR.SYNC.DEFER_BLOCKING 0x0 ;  /* 0x0000000000007b1d */ /* 0x000fec0000010000 */
[----:B------:R-:W0:Y:S04]  /*3000*/  @!P0 LDS.64 R8, [R6] ;  /* 0x0000000006088984 */ /* 0x000e280000000a00 */
[----:B------:R-:W1:Y:S01]  /*3010*/  @!P0 LDS.64 R10, [R6+0x1000] ;  /* 0x00100000060a8984 */ /* 0x000e620000000a00 */
[----:B0-----:R0:W2:-:S04]  /*3020*/  @!P0 DADD R22, R22, R8 ;  /* 0x0000000016168229 */ /* 0x0010880000000008 */
[----:B-1----:R0:W1:-:S04]  /*3030*/  @!P0 DADD R14, R14, R10 ;  /* 0x000000000e0e8229 */ /* 0x002048000000000a */
.L_x_26481:
[----:B012---:R-:W-:Y:S01]  /*3040*/  IMAD.MOV.U32 R26, RZ, RZ, c[0x0][0x10] ;  /* 0x00000400ff1a7624 */ /* 0x007fe200078e00ff */
[----:B------:R-:W-:Y:S01]  /*3050*/  SHF.R.S32.HI R9, RZ, 0x1f, R2 ;  /* 0x0000001fff097819 */ /* 0x000fe20000011402 */
[----:B------:R-:W-:-:S03]  /*3060*/  IMAD.SHL.U32 R18, R2, 0x8, RZ ;  /* 0x0000000802127824 */ /* 0x000fc600078e00ff */
[----:B------:R-:W-:Y:S02]  /*3070*/  ISETP.GT.U32.AND P0, PT, R26, 0x1, PT ;  /* 0x000000011a00780c */ /* 0x000fe40003f04070 */
[C---:B------:R-:W-:Y:S02]  /*3080*/  IADD3 R8, P2, R18.reuse, c[0x0][0x198], RZ ;  /* 0x0000660012087a10 */ /* 0x040fe40007f5e0ff */
[C---:B------:R-:W-:Y:S02]  /*3090*/  IADD3 R10, P3, R18.reuse, c[0x0][0x190], RZ ;  /* 0x00006400120a7a10 */ /* 0x040fe40007f7e0ff */
[----:B------:R-:W-:Y:S02]  /*30a0*/  IADD3 R16, P4, R18, c[0x0][0x180], RZ ;  /* 0x0000600012107a10 */ /* 0x000fe40007f9e0ff */
[----:B------:R-:W-:Y:S02]  /*30b0*/  SHF.L.U64.HI R6, R2, 0x3, R9 ;  /* 0x0000000302067819 */ /* 0x000fe40000010209 */
        /* <DEDUP_REMOVED lines=13> */
[----:B-----5:R-:W0:Y:S02]  /*3190*/  @P1 DMUL R12, R12, R14 ;  /* 0x0000000e0c0c1228 */ /* 0x020e240000000000 */
[----:B------:R-:W-:Y:S05]  /*31a0*/  @P0 STG.E.64 [R8.64], R22 ;  /* 0x0000001608000986 */ /* 0x000fea000c101b04 */
[----:B0-----:R-:W-:Y:S04]  /*31b0*/  @P1 STG.E.64 [R10.64], R12 ;  /* 0x0000000c0a001986 */ /* 0x001fe8000c101b04 */
[----:B------:R-:W-:Y:S04]  /*31c0*/  STG.E.64 [R16.64], R22 ;  /* 0x0000001610007986 */ /* 0x000fe8000c101b04 */
[----:B------:R-:W-:Y:S01]  /*31d0*/  STG.E.64 [R18.64], R14 ;  /* 0x0000000e12007986 */ /* 0x000fe2000c101b04 */
[----:B------:R-:W-:Y:S05]  /*31e0*/  EXIT ;  /* 0x000000000000794d */ /* 0x000fea0003800000 */
.L_x_26482:
[----:B------:R-:W-:Y:S01]  /*31f0*/  ISETP.NE.AND P2, PT, R0, RZ, PT ;  /* 0x000000ff0000720c */ /* 0x000fe20003f45270 */
[----:B------:R-:W-:Y:S01]  /*3200*/  BSSY B0, `(.L_x_26483) ;  /* 0x000000c000007945 */ /* 0x000fe20003800000 */
[----:B------:R-:W-:Y:S01]  /*3210*/  LOP3.LUT P0, RZ, R3, R0, RZ, 0xfc, !PT ;  /* 0x0000000003ff7212 */ /* 0x000fe2000780fcff */
[----:B------:R-:W-:-:S10]  /*3220*/  IMAD R3, R26, c[0x0][0x1b4], RZ ;  /* 0x00006d001a037a24 */ /* 0x000fd400078e02ff */
[----:B------:R-:W-:Y:S05]  /*3230*/  @P2 BRA `(.L_x_26484) ;  /* 0x0000008000002947 */ /* 0x000fea0003800000 */
[----:B-----5:R-:W0:Y:S01]  /*3240*/  S2R R21, SR_CTAID.Y ;  /* 0x0000000000157919 */ /* 0x020e220000002600 */
[----:B------:R-:W-:Y:S02]  /*3250*/  IMAD.MOV.U32 R25, RZ, RZ, 0x8 ;  /* 0x00000008ff197424 */ /* 0x000fe400078e00ff */
[----:B0-----:R-:W-:-:S04]  /*3260*/  IMAD R20, R21, c[0x0][0x1b4], R2 ;  /* 0x00006d0015147a24 */ /* 0x001fc800078e0202 */
[----:B------:R-:W-:-:S05]  /*3270*/  IMAD.WIDE R20, R20, R25, c[0x0][0x1a0] ;  /* 0x0000680014147625 */ /* 0x000fca00078e0219 */
[C---:B------:R-:W-:Y:S01]  /*3280*/  LEA R24, P3, R3.reuse, R20, 0x3 ;  /* 0x0000001403187211 */ /* 0x040fe200078618ff */
[----:B------:R0:W-:Y:S03]  /*3290*/  STG.E.64.STRONG.SYS [R20.64], R22 ;  /* 0x0000001614007986 */ /* 0x0001e6000c115b04 */
[----:B------:R-:W-:-:S05]  /*32a0*/  LEA.HI.X R25, R3, R21, RZ, 0x3, P3 ;  /* 0x0000001503197211 */ /* 0x000fca00018f1cff */
[----:B------:R0:W-:Y:S04]  /*32b0*/  STG.E.64.STRONG.SYS [R24.64], R14 ;  /* 0x0000000e18007986 */ /* 0x0001e8000c115b04 */
.L_x_26484:
[----:B------:R-:W-:Y:S05]  /*32c0*/  BSYNC B0 ;  /* 0x0000000000007941 */ /* 0x000fea0003800000 */
.L_x_26483:
        /* <DEDUP_REMOVED lines=8> */
[----:B------:R-:W-:Y:S01]  /*3350*/  IMAD.MOV.U32 R14, RZ, RZ, 0x4 ;  /* 0x00000004ff0e7424 */ /* 0x000fe200078e00ff */
[----:B-----5:R-:W0:Y:S01]  /*3360*/  FLO.U32 R20, UR6 ;  /* 0x0000000600147d00 */ /* 0x020e2200080e0000 */
        /* <DEDUP_REMOVED lines=14> */
.L_x_26486:
[----:B------:R-:W-:Y:S05]  /*3450*/  BSYNC B0 ;  /* 0x0000000000007941 */ /* 0x000fea0003800000 */
.L_x_26485:
[----:B------:R-:W-:Y:S06]  /*3460*/  BAR.SYNC.DEFER_BLOCKING 0x0 ;  /* 0x0000000000007b1d */ /* 0x000fec0000010000 */
[----:B0-----:R-:W0:Y:S02]  /*3470*/  LDS.U8 R6, [0x2000] ;  /* 0x00200000ff067984 */ /* 0x001e240000000000 */
[----:B0-----:R-:W-:-:S13]  /*3480*/  ISETP.NE.AND P0, PT, R6, RZ, PT ;  /* 0x000000ff0600720c */ /* 0x001fda0003f05270 */
[----:B------:R-:W-:Y:S05]  /*3490*/  @!P0 EXIT ;  /* 0x000000000000894d */ /* 0x000fea0003800000 */
[----:B------:R-:W-:Y:S01]  /*34a0*/  ISETP.GE.U32.AND P0, PT, R0, c[0x0][0x10], PT ;  /* 0x0000040000007a0c */ /* 0x000fe20003f06070 */
[----:B------:R-:W-:Y:S01]  /*34b0*/  BSSY B0, `(.L_x_26487) ;  /* 0x0000014000007945 */ /* 0x000fe20003800000 */
[----:B------:R-:W-:Y:S01]  /*34c0*/  CS2R R14, SRZ ;  /* 0x00000000000e7805 */ /* 0x000fe2000001ff00 */
[----:B-----5:R-:W-:-:S10]  /*34d0*/  CS2R R20, SRZ ;  /* 0x0000000000147805 */ /* 0x020fd4000001ff00 */
[----:B------:R-:W-:Y:S05]  /*34e0*/  @P0 BRA `(.L_x_26488) ;  /* 0x0000010000000947 */ /* 0x000fea0003800000 */
[----:B------:R-:W-:Y:S01]  /*34f0*/  IMAD.MOV.U32 R27, RZ, RZ, R0 ;  /* 0x000000ffff1b7224 */ /* 0x000fe200078e0000 */
[----:B------:R-:W-:Y:S01]  /*3500*/  CS2R R20, SRZ ;  /* 0x0000000000147805 */ /* 0x000fe2000001ff00 */
[----:B------:R-:W-:Y:S02]  /*3510*/  CS2R R14, SRZ ;  /* 0x00000000000e7805 */ /* 0x000fe4000001ff00 */
.L_x_26489:
[----:B0-----:R-:W-:Y:S02]  /*3520*/  IMAD.MOV.U32 R23, RZ, RZ, 0x8 ;  /* 0x00000008ff177424 */ /* 0x001fe400078e00ff */
[----:B------:R-:W-:-:S04]  /*3530*/  IMAD R22, R27, c[0x0][0x1b4], R2 ;  /* 0x00006d001b167a24 */ /* 0x000fc800078e0202 */
[----:B------:R-:W-:-:S05]  /*3540*/  IMAD.WIDE R22, R22, R23, c[0x0][0x1a0] ;  /* 0x0000680016167625 */ /* 0x000fca00078e0217 */
[----:B------:R-:W-:-:S04]  /*3550*/  LEA R24, P0, R3, R22, 0x3 ;  /* 0x0000001603187211 */ /* 0x000fc800078018ff */
[----:B------:R-:W-:Y:S02]  /*3560*/  LEA.HI.X R25, R3, R23, RZ, 0x3, P0 ;  /* 0x0000001703197211 */ /* 0x000fe400000f1cff */
[----:B--2---:R-:W2:Y:S04]  /*3570*/  LDG.E.64.STRONG.SYS R22, [R22.64] ;  /* 0x0000000416167981 */ /* 0x004ea8000c1f5b00 */
[----:B------:R-:W3:Y:S01]  /*3580*/  LDG.E.64.STRONG.SYS R24, [R24.64] ;  /* 0x0000000418187981 */ /* 0x000ee2000c1f5b00 */
[----:B------:R-:W-:Y:S01]  /*3590*/  IADD3 R27, R27, c[0x0][0x4], RZ ;  /* 0x000001001b1b7a10 */ /* 0x000fe20007ffe0ff */
[----:B------:R-:W-:Y:S03]  /*35a0*/  YIELD ;  /* 0x0000000000007946 */ /* 0x000fe60003800000 */
[----:B------:R-:W-:Y:S01]  /*35b0*/  ISETP.GE.U32.AND P0, PT, R27, c[0x0][0x10], PT ;  /* 0x000004001b007a0c */ /* 0x000fe20003f06070 */
[----:B--2---:R0:W1:-:S04]  /*35c0*/  DADD R14, R22, R14 ;  /* 0x00000000160e7229 */ /* 0x004048000000000e */
[----:B---3--:R0:W2:-:S08]  /*35d0*/  DADD R20, R24, R20 ;  /* 0x0000000018147229 */ /* 0x0080900000000014 */
[----:B-1----:R-:W-:Y:S05]  /*35e0*/  @!P0 BRA `(.L_x_26489) ;  /* 0xffffff3000008947 */ /* 0x002fea000383ffff */
.L_x_26488:
[----:B------:R-:W-:Y:S05]  /*35f0*/  BSYNC B0 ;  /* 0x0000000000007941 */ /* 0x000fea0003800000 */
.L_x_26487:
        /* <DEDUP_REMOVED lines=9> */
[----:B------:R-:W-:Y:S04]  /*3690*/  @!P1 STS.64 [R7.X8], R14 ;  /* 0x0000000e07009388 */ /* 0x000fe80000008a00 */
[----:B--2---:R-:W-:Y:S04]  /*36a0*/  @!P1 STS.64 [R7.X8+0x1000], R20 ;  /* 0x0010001407009388 */ /* 0x004fe80000008a00 */
[----:B------:R-:W-:Y:S01]  /*36b0*/  BAR.SYNC.DEFER_BLOCKING 0x0 ;  /* 0x0000000000007b1d */ /* 0x000fe20000010000 */
[----:B------:R-:W-:Y:S01]  /*36c0*/  @!P0 IMAD R5, R5, c[0x0][0x0], RZ ;  /* 0x0000000005058a24 */ /* 0x000fe200078e02ff */
[----:B------:R-:W-:-:S03]  /*36d0*/  ISETP.NE.AND P1, PT, R3, RZ, PT ;  /* 0x000000ff0300720c */ /* 0x000fc60003f25270 */
[----:B------:R-:W-:-:S05]  /*36e0*/  @!P0 IMAD R5, R5, 0x8, R2 ;  /* 0x0000000805058824 */ /* 0x000fca00078e0202 */
[----:B0-----:R-:W0:Y:S04]  /*36f0*/  @!P0 LDS.64 R22, [R5] ;  /* 0x0000000005168984 */ /* 0x001e280000000a00 */
[----:B------:R-:W1:Y:S01]  /*3700*/  @!P0 LDS.64 R24, [R5+0x1000] ;  /* 0x0010000005188984 */ /* 0x000e620000000a00 */
[----:B0-----:R0:W2:-:S04]  /*3710*/  @!P0 DADD R14, R14, R22 ;  /* 0x000000000e0e8229 */ /* 0x0010880000000016 */
[----:B-1----:R0:W1:Y:S01]  /*3720*/  @!P0 DADD R20, R20, R24 ;  /* 0x0000000014148229 */ /* 0x0020620000000018 */
[----:B------:R-:W-:Y:S05]  /*3730*/  @!P1 BRA `(.L_x_26490) ;  /* 0x00001fc000009947 */ /* 0x000fea0003800000 */
[----:B--2---:R-:W-:-:S05]  /*3740*/  IMAD.IADD R5, R3, 0x1, R0 ;  /* 0x0000000103057824 */ /* 0x004fca00078e0200 */
[----:B------:R-:W-:Y:S01]  /*3750*/  ISETP.GE.U32.AND P0, PT, R5, c[0x0][0x4], PT ;  /* 0x0000010005007a0c */ /* 0x000fe20003f06070 */
[----:B------:R-:W-:-:S03]  /*3760*/  IMAD.SHL.U32 R5, R3, 0x2, RZ ;  /* 0x0000000203057824 */ /* 0x000fc600078e00ff */
[C---:B------:R-:W-:Y:S02]  /*3770*/  ISETP.GE.U32.OR P0, PT, R0.reuse, R3, P0 ;  /* 0x000000030000720c */ /* 0x040fe40000706470 */
[----:B------:R-:W-:Y:S02]  /*3780*/  ISETP.GE.U32.AND P1, PT, R0, R5, PT ;  /* 0x000000050000720c */ /* 0x000fe40003f26070 */
[----:B------:R-:W-:-:S09]  /*3790*/  SHF.R.U32.HI R5, RZ, 0x3, R4 ;  /* 0x00000003ff057819 */ /* 0x000fd20000011604 */
[----:B------:R-:W-:Y:S02]  /*37a0*/  @!P0 IMAD R3, R3, c[0x0][0x0], RZ ;  /* 0x0000000003038a24 */ /* 0x000fe400078e02ff */
[----:B------:R-:W-:Y:S02]  /*37b0*/  @!P1 STS.64 [R7.X8], R14 ;  /* 0x0000000e07009388 */ /* 0x000fe40000008a00 */
[----:B------:R-:W-:Y:S02]  /*37c0*/  @!P0 IMAD R3, R3, 0x8, R2 ;  /* 0x0000000803038824 */ /* 0x000fe400078e0202 */
[----:B-1----:R-:W-:Y:S04]  /*37d0*/  @!P1 STS.64 [R7.X8+0x1000], R20 ;  /* 0x0010001407009388 */ /* 0x002fe80000008a00 */
[----:B------:R-:W-:Y:S01]  /*37e0*/  BAR.SYNC.DEFER_BLOCKING 0x0 ;  /* 0x0000000000007b1d */ /* 0x000fe20000010000 */
[----:B------:R-:W-:-:S05]  /*37f0*/  ISETP.NE.AND P1, PT, R5, RZ, PT ;  /* 0x000000ff0500720c */ /* 0x000fca0003f25270 */
        /* <DEDUP_REMOVED lines=492> */
[----:B------:R-:W1:Y:S04]  /*56c0*/  @!P0 LDS.64 R2, [R0] ;  /* 0x0000000000028984 */ /* 0x000e680000000a00 */
[----:B------:R-:W2:Y:S01]  /*56d0*/  @!P0 LDS.64 R4, [R0+0x1000] ;  /* 0x0010000000048984 */ /* 0x000ea20000000a00 */
[----:B-1----:R1:W3:-:S04]  /*56e0*/  @!P0 DADD R14, R14, R2 ;  /* 0x000000000e0e8229 */ /* 0x0022c80000000002 */
[----:B--2---:R1:W2:-:S06]  /*56f0*/  @!P0 DADD R20, R20, R4 ;  /* 0x0000000014148229 */ /* 0x00428c0000000004 */
.L_x_26490:
[----:B--23--:R-:W-:Y:S05]  /*5700*/  @P2 EXIT ;  /* 0x000000000000294d */ /* 0x00cfea0003800000 */
[----:B------:R-:W-:-:S04]  /*5710*/  ISETP.NE.U32.AND P0, PT, RZ, c[0x0][0x190], PT ;  /* 0x00006400ff007a0c */ /* 0x000fc80003f05070 */
[----:B------:R-:W-:Y:S02]  /*5720*/  ISETP.NE.AND.EX P1, PT, RZ, c[0x0][0x194], PT, P0 ;  /* 0x00006500ff007a0c */ /* 0x000fe40003f25300 */
[----:B------:R-:W-:-:S04]  /*5730*/  ISETP.NE.U32.AND P0, PT, RZ, c[0x0][0x198], PT ;  /* 0x00006600ff007a0c */ /* 0x000fc80003f05070 */
[----:B------:R-:W-:-:S07]  /*5740*/  ISETP.NE.AND.EX P0, PT, RZ, c[0x0][0x19c], PT, P0 ;  /* 0x00006700ff007a0c */ /* 0x000fce0003f05300 */
[----:B-1----:R-:W1:-:S06]  /*5750*/  @P1 DMUL R12, R12, R20 ;  /* 0x000000140c0c1228 */ /* 0x002e4c0000000000 */
[----:B------:R-:W-:Y:S04]  /*5760*/  @P0 STG.E.64 [R8.64], R14 ;  /* 0x0000000e08000986 */ /* 0x000fe8000c101b04 */
[----:B-1----:R-:W-:Y:S04]  /*5770*/  @P1 STG.E.64 [R10.64], R12 ;  /* 0x0000000c0a001986 */ /* 0x002fe8000c101b04 */
[----:B------:R-:W-:Y:S04]  /*5780*/  STG.E.64 [R16.64], R14 ;  /* 0x0000000e10007986 */ /* 0x000fe8000c101b04 */
[----:B------:R-:W-:Y:S01]  /*5790*/  STG.E.64 [R18.64], R20 ;  /* 0x0000001412007986 */ /* 0x000fe2000c101b04 */
[----:B------:R-:W-:Y:S05]  /*57a0*/  EXIT ;  /* 0x000000000000794d */ /* 0x000fea0003800000 */
.L_x_26491:
        /* <DEDUP_REMOVED lines=13> */
.L_x_26915:


//--------------------- .text._ZN2at6native47batch_norm_transform_input_channels_last_kernelIN3c108BFloat16EfS3_Li4EEEvPKT_S6_PKT0_S9_PKT1_SC_PS4_iib --------------------------
	.section	.text._ZN2at6native47batch_norm_transform_input_channels_last_kernelIN3c108BFloat16EfS3_Li4EEEvPKT_S6_PKT0_S9_PKT1_SC_PS4_iib,"ax",@progbits
	.sectioninfo	@"SHI_REGISTERS=32"
	.align	128
        .global         _ZN2at6native47batch_norm_transform_input_channels_last_kernelIN3c108BFloat16EfS3_Li4EEEvPKT_S6_PKT0_S9_PKT1_SC_PS4_iib
        .type           _ZN2at6native47batch_norm_transform_input_channels_last_kernelIN3c108BFloat16EfS3_Li4EEEvPKT_S6_PKT0_S9_PKT1_SC_PS4_iib,@function
        .size           _ZN2at6native47batch_norm_transform_input_channels_last_kernelIN3c108BFloat16EfS3_Li4EEEvPKT_S6_PKT0_S9_PKT1_SC_PS4_iib,(.L_x_26916 - _ZN2at6native47batch_norm_transform_input_channels_last_kernelIN3c108BFloat16EfS3_Li4EEEvPKT_S6_PKT0_S9_PKT1_SC_PS4_iib)
        .other          _ZN2at6native47batch_norm_transform_input_channels_last_kernelIN3c108BFloat16EfS3_Li4EEEvPKT_S6_PKT0_S9_PKT1_SC_PS4_iib,@"STO_CUDA_ENTRY STV_DEFAULT"
_ZN2at6native47batch_norm_transform_input_channels_last_kernelIN3c108BFloat16EfS3_Li4EEEvPKT_S6_PKT0_S9_PKT1_SC_PS4_iib:
.text._ZN2at6native47batch_norm_transform_input_channels_last_kernelIN3c108BFloat16EfS3_Li4EEEvPKT_S6_PKT0_S9_PKT1_SC_PS4_iib:
        /* <DEDUP_REMOVED lines=12> */
[----:B------:R-:W-:Y:S02]  /*00c0*/  IMAD.MOV.U32 R5, RZ, RZ, c[0x0][0x198] ;  /* 0x00006600ff057624 */ /* 0x000fe400078e00ff */
[----:B------:R-:W-:-:S03]  /*00d0*/  IMAD R8, R8, c[0x0][0x10], RZ ;  /* 0x0000040008087a24 */ /* 0x000fc600078e02ff */
[----:B------:R-:W-:Y:S01]  /*00e0*/  IADD3 R5, R5, -0x1, RZ ;  /* 0xffffffff05057810 */ /* 0x000fe20007ffe0ff */
[----:B------:R-:W-:-:S03]  /*00f0*/  IMAD.SHL.U32 R0, R8, 0x4, RZ ;  /* 0x0000000408007824 */ /* 0x000fc600078e00ff */
[----:B------:R-:W-:Y:S02]  /*0100*/  IABS R11, R5 ;  /* 0x00000005000b7213 */ /* 0x000fe40000000000 */
[-C--:B------:R-:W-:Y:S02]  /*0110*/  IABS R6, R0.reuse ;  /* 0x0000000000067213 */ /* 0x080fe40000000000 */
[-C--:B------:R-:W-:Y:S02]  /*0120*/  IABS R13, R0.reuse ;  /* 0x00000000000d7213 */ /* 0x080fe40000000000 */
[----:B------:R-:W0:Y:S01]  /*0130*/  I2F.RP R4, R6 ;  /* 0x0000000600047306 */ /* 0x000e220000209400 */
[----:B------:R-:W-:Y:S02]  /*0140*/  LOP3.LUT R5, R5, R0, RZ, 0x3c, !PT ;  /* 0x0000000005057212 */ /* 0x000fe400078e3cff */
[----:B------:R-:W-:Y:S02]  /*0150*/  ISETP.NE.AND P3, PT, R0, RZ, PT ;  /* 0x000000ff0000720c */ /* 0x000fe40003f65270 */
[----:B------:R-:W-:-:S03]  /*0160*/  ISETP.GE.AND P2, PT, R5, RZ, PT ;  /* 0x000000ff0500720c */ /* 0x000fc60003f46270 */
[----:B0-----:R-:W0:Y:S02]  /*0170*/  MUFU.RCP R4, R4 ;  /* 0x0000000400047308 */ /* 0x001e240000001000 */
[----:B0-----:R-:W-:Y:S02]  /*0180*/  IADD3 R2, R4, 0xffffffe, RZ ;  /* 0x0ffffffe04027810 */ /* 0x001fe40007ffe0ff */
[----:B------:R-:W-:-:S04]  /*0190*/  IADD3 R4, RZ, -R13, RZ ;  /* 0x8000000dff047210 */ /* 0x000fc80007ffe0ff */
[----:B------:R0:W1:Y:S02]  /*01a0*/  F2I.FTZ.U32.TRUNC.NTZ R3, R2 ;  /* 0x0000000200037305 */ /* 0x000064000021f000 */
[----:B0-----:R-:W-:Y:S02]  /*01b0*/  IMAD.MOV.U32 R2, RZ, RZ, RZ ;  /* 0x000000ffff027224 */ /* 0x001fe400078e00ff */
[----:B-1----:R-:W-:-:S04]  /*01c0*/  IMAD.MOV R7, RZ, RZ, -R3 ;  /* 0x000000ffff077224 */ /* 0x002fc800078e0a03 */
[----:B------:R-:W-:-:S04]  /*01d0*/  IMAD R7, R7, R6, RZ ;  /* 0x0000000607077224 */ /* 0x000fc800078e02ff */
[----:B------:R-:W-:-:S06]  /*01e0*/  IMAD.HI.U32 R3, R3, R7, R2 ;  /* 0x0000000703037227 */ /* 0x000fcc00078e0002 */
[----:B------:R-:W-:-:S04]  /*01f0*/  IMAD.HI.U32 R2, R3, R11, RZ ;  /* 0x0000000b03027227 */ /* 0x000fc800078e00ff */
[----:B------:R-:W-:-:S05]  /*0200*/  IMAD R3, R2, R4, R11 ;  /* 0x0000000402037224 */ /* 0x000fca00078e020b */
[----:B------:R-:W-:-:S13]  /*0210*/  ISETP.GT.U32.AND P1, PT, R6, R3, PT ;  /* 0x000000030600720c */ /* 0x000fda0003f24070 */
[----:B------:R-:W-:Y:S01]  /*0220*/  @!P1 IMAD.IADD R3, R3, 0x1, -R6 ;  /* 0x0000000103039824 */ /* 0x000fe200078e0a06 */
[----:B------:R-:W-:Y:S02]  /*0230*/  @!P1 IADD3 R2, R2, 0x1, RZ ;  /* 0x0000000102029810 */ /* 0x000fe40007ffe0ff */
[----:B------:R-:W-:Y:S02]  /*0240*/  ISETP.NE.U32.AND P1, PT, RZ, c[0x0][0x188], PT ;  /* 0x00006200ff007a0c */ /* 0x000fe40003f25070 */
[----:B------:R-:W-:Y:S02]  /*0250*/  ISETP.GE.U32.AND P0, PT, R3, R6, PT ;  /* 0x000000060300720c */ /* 0x000fe40003f06070 */
[----:B------:R-:W-:Y:S02]  /*0260*/  ISETP.NE.AND.EX P1, PT, RZ, c[0x0][0x18c], PT, P1 ;  /* 0x00006300ff007a0c */ /* 0x000fe40003f25310 */
[----:B------:R-:W-:-:S09]  /*0270*/  SHF.R.S32.HI R3, RZ, 0x1f, R10 ;  /* 0x0000001fff037819 */ /* 0x000fd2000001140a */
[----:B------:R-:W-:Y:S02]  /*0280*/  @P0 IADD3 R2, R2, 0x1, RZ ;  /* 0x0000000102020810 */ /* 0x000fe40007ffe0ff */
[----:B------:R-:W-:Y:S02]  /*0290*/  ISETP.NE.U32.AND P0, PT, RZ, c[0x0][0x180], PT ;  /* 0x00006000ff007a0c */ /* 0x000fe40003f05070 */
[----:B------:R-:W-:Y:S01]  /*02a0*/  @P1 LEA R22, P4, R10, c[0x0][0x188], 0x1 ;  /* 0x000062000a161a11 */ /* 0x000fe200078808ff */
[----:B------:R-:W-:Y:S01]  /*02b0*/  @!P2 IMAD.MOV R2, RZ, RZ, -R2 ;  /* 0x000000ffff02a224 */ /* 0x000fe200078e0a02 */
[----:B------:R-:W-:Y:S02]  /*02c0*/  @!P3 LOP3.LUT R2, RZ, R0, RZ, 0x33, !PT ;  /* 0x00000000ff02b212 */ /* 0x000fe400078e33ff */
[----:B------:R-:W-:Y:S02]  /*02d0*/  ISETP.NE.AND.EX P0, PT, RZ, c[0x0][0x184], PT, P0 ;  /* 0x00006100ff007a0c */ /* 0x000fe40003f05300 */
[----:B------:R-:W-:-:S02]  /*02e0*/  ISETP.GE.AND P2, PT, R2, RZ, PT ;  /* 0x000000ff0200720c */ /* 0x000fc40003f46270 */
[----:B------:R-:W-:-:S09]  /*02f0*/  @P1 LEA.HI.X R23, R10, c[0x0][0x18c], R3, 0x1, P4 ;  /* 0x000063000a171a11 */ /* 0x000fd200020f0c03 */
[----:B------:R-:W-:-:S04]  /*0300*/  @P0 LEA R20, P3, R10, c[0x0][0x180], 0x1 ;  /* 0x000060000a140a11 */ /* 0x000fc800078608ff */
[----:B------:R-:W-:Y:S01]  /*0310*/  @P0 LEA.HI.X R21, R10, c[0x0][0x184], R3, 0x1, P3 ;  /* 0x000061000a150a11 */ /* 0x000fe200018f0c03 */
[----:B------:R-:W-:Y:S08]  /*0320*/  @!P2 EXIT ;  /* 0x000000000000a94d */ /* 0x000ff00003800000 */
[----:B------:R-:W-:Y:S01]  /*0330*/  IMAD.MOV.U32 R19, RZ, RZ, 0x4 ;  /* 0x00000004ff137424 */ /* 0x000fe200078e00ff */
[----:B------:R-:W2:Y:S03]  /*0340*/  @P0 LDG.E.U16.CONSTANT R20, [R20.64] ;  /* 0x0000000614140981 */ /* 0x000ea6000c1e9500 */
[CC--:B------:R-:W-:Y:S01]  /*0350*/  IMAD.WIDE R16, R10.reuse, R19.reuse, c[0x0][0x170] ;  /* 0x00005c000a107625 */ /* 0x0c0fe200078e0213 */
[----:B------:R-:W3:Y:S03]  /*0360*/  @P1 LDG.E.U16.CONSTANT R22, [R22.64] ;  /* 0x0000000616161981 */ /* 0x000ee6000c1e9500 */
[----:B------:R-:W-:Y:S01]  /*0370*/  IMAD.WIDE R18, R10, R19, c[0x0][0x178] ;  /* 0x00005e000a127625 */ /* 0x000fe200078e0213 */
[----:B------:R0:W5:Y:S04]  /*0380*/  LDG.E.CONSTANT R3, [R16.64] ;  /* 0x0000000610037981 */ /* 0x000168000c1e9900 */
[----:B------:R0:W5:Y:S01]  /*0390*/  LDG.E.CONSTANT R4, [R18.64] ;  /* 0x0000000612047981 */ /* 0x000162000c1e9900 */
[----:B------:R-:W-:Y:S01]  /*03a0*/  ISETP.NE.U32.AND P2, PT, RZ, c[0x0][0x168], PT ;  /* 0x00005a00ff007a0c */ /* 0x000fe20003f45070 */
[----:B------:R-:W-:-:S02]  /*03b0*/  IMAD.MOV.U32 R5, RZ, RZ, 0x3f800000 ;  /* 0x3f800000ff057424 */ /* 0x000fc400078e00ff */
[----:B------:R-:W-:Y:S01]  /*03c0*/  IMAD.MOV.U32 R7, RZ, RZ, RZ ;  /* 0x000000ffff077224 */ /* 0x000fe200078e00ff */
[----:B------:R-:W-:Y:S01]  /*03d0*/  ISETP.NE.AND.EX P2, PT, RZ, c[0x0][0x16c], PT, P2 ;  /* 0x00005b00ff007a0c */ /* 0x000fe20003f45320 */
[----:B------:R-:W-:Y:S01]  /*03e0*/  IMAD R6, R8, c[0x0][0x19c], RZ ;  /* 0x0000670008067a24 */ /* 0x000fe200078e02ff */
[----:B--2---:R-:W-:Y:S02]  /*03f0*/  @P0 PRMT R5, RZ, 0x5410, R20 ;  /* 0x00005410ff050816 */ /* 0x004fe40000000014 */
[----:B---3--:R-:W-:-:S09]  /*0400*/  @P1 PRMT R7, RZ, 0x5410, R22 ;  /* 0x00005410ff071816 */ /* 0x008fd20000000016 */
[----:B------:R-:W-:Y:S05]  /*0410*/  @!P2 BRA `(.L_x_26492) ;  /* 0x000007800000a947 */ /* 0x000fea0003800000 */
[----:B0-----:R-:W-:Y:S01]  /*0420*/  MOV R11, c[0x0][0x10] ;  /* 0x00000400000b7a02 */ /* 0x001fe20000000f00 */
[----:B------:R-:W-:Y:S01]  /*0430*/  IMAD R17, R9, c[0x0][0x19c], R10 ;  /* 0x0000670009117a24 */ /* 0x000fe200078e020a */
[----:B------:R-:W-:Y:S01]  /*0440*/  IADD3 R14, R12, c[0x0][0x10], RZ ;  /* 0x000004000c0e7a10 */ /* 0x000fe20007ffe0ff */
[----:B------:R-:W-:Y:S02]  /*0450*/  UMOV UR5, 0xffffffff ;  /* 0xffffffff00057882 */ /* 0x000fe40000000000 */
[C-C-:B------:R-:W-:Y:S02]  /*0460*/  IMAD R0, R11.reuse, 0x3, R12.reuse ;  /* 0x000000030b007824 */ /* 0x140fe400078e020c */
[----:B------:R-:W-:Y:S02]  /*0470*/  IMAD R12, R11, 0x2, R12 ;  /* 0x000000020b0c7824 */ /* 0x000fe400078e020c */
[--C-:B------:R-:W-:Y:S02]  /*0480*/  IMAD R11, R14, c[0x0][0x4], R15.reuse ;  /* 0x000001000e0b7a24 */ /* 0x100fe400078e020f */
[----:B------:R-:W-:-:S02]  /*0490*/  IMAD R13, R0, c[0x0][0x4], R15 ;  /* 0x00000100000d7a24 */ /* 0x000fc400078e020f */
[----:B------:R-:W-:Y:S02]  /*04a0*/  IMAD R15, R12, c[0x0][0x4], R15 ;  /* 0x000001000c0f7a24 */ /* 0x000fe400078e020f */
[--C-:B------:R-:W-:Y:S02]  /*04b0*/  IMAD R11, R11, c[0x0][0x19c], R10.reuse ;  /* 0x000067000b0b7a24 */ /* 0x100fe400078e020a */
[--C-:B------:R-:W-:Y:S02]  /*04c0*/  IMAD R13, R13, c[0x0][0x19c], R10.reuse ;  /* 0x000067000d0d7a24 */ /* 0x100fe400078e020a */
[----:B------:R-:W-:Y:S02]  /*04d0*/  IMAD R15, R15, c[0x0][0x19c], R10 ;  /* 0x000067000f0f7a24 */ /* 0x000fe400078e020a */
.L_x_26501:
[C---:B------:R-:W-:Y:S01]  /*04e0*/  ISETP.GE.AND P0, PT, R9.reuse, c[0x0][0x198], PT ;  /* 0x0000660009007a0c */ /* 0x040fe20003f06270 */
[--C-:B0-----:R-:W-:Y:S01]  /*04f0*/  IMAD.IADD R21, R9, 0x1, R8.reuse ;  /* 0x0000000109157824 */ /* 0x101fe200078e0208 */
[----:B------:R-:W-:Y:S03]  /*0500*/  BSSY B0, `(.L_x_26493) ;  /* 0x000001b000007945 */ /* 0x000fe60003800000 */
[C---:B------:R-:W-:Y:S01]  /*0510*/  IMAD.IADD R23, R21.reuse, 0x1, R8 ;  /* 0x0000000115177824 */ /* 0x040fe200078e0208 */
[----:B------:R-:W-:-:S03]  /*0520*/  ISETP.GE.AND P3, PT, R21, c[0x0][0x198], PT ;  /* 0x0000660015007a0c */ /* 0x000fc60003f66270 */
[C---:B------:R-:W-:Y:S01]  /*0530*/  IMAD.IADD R19, R23.reuse, 0x1, R8 ;  /* 0x0000000117137824 */ /* 0x040fe200078e0208 */
[----:B------:R-:W-:-:S04]  /*0540*/  ISETP.GE.AND P2, PT, R23, c[0x0][0x198], PT ;  /* 0x0000660017007a0c */ /* 0x000fc80003f46270 */
[----:B------:R-:W-:Y:S01]  /*0550*/  ISETP.GE.AND P1, PT, R19, c[0x0][0x198], PT ;  /* 0x0000660013007a0c */ /* 0x000fe20003f26270 */
[----:B------:R-:W-:Y:S07]  /*0560*/  @P0 BRA `(.L_x_26494) ;  /* 0x0000014000000947 */ /* 0x000fee0003800000 */
[----:B------:R-:W-:-:S04]  /*0570*/  IMAD.MOV.U32 R22, RZ, RZ, 0x2 ;  /* 0x00000002ff167424 */ /* 0x000fc800078e00ff */
[----:B------:R-:W-:-:S06]  /*0580*/  IMAD.WIDE R20, R17, R22, c[0x0][0x160] ;  /* 0x0000580011147625 */ /* 0x000fcc00078e0216 */
[----:B------:R-:W2:Y:S01]  /*0590*/  LDG.E.U16.CONSTANT R20, [R20.64] ;  /* 0x0000000614147981 */ /* 0x000ea2000c1e9500 */
[----:B------:R-:W-:-:S06]  /*05a0*/  IMAD.WIDE R22, R17, R22, c[0x0][0x168] ;  /* 0x00005a0011167625 */ /* 0x000fcc00078e0216 */
[----:B------:R-:W3:Y:S01]  /*05b0*/  LDG.E.U16.CONSTANT R22, [R22.64] ;  /* 0x0000000616167981 */ /* 0x000ee2000c1e9500 */
[----:B------:R-:W-:Y:S01]  /*05c0*/  ULDC.S8 UR4, c[0x0][0x1a0] ;  /* 0x0000680000047ab9 */ /* 0x000fe20000000200 */
[----:B------:R-:W-:Y:S02]  /*05d0*/  SHF.R.S32.HI R10, RZ, 0x1f, R17 ;  /* 0x0000001fff0a7819 */ /* 0x000fe40000011411 */
[----:B--2---:R-:W-:-:S05]  /*05e0*/  PRMT R20, RZ, 0x5410, R20 ;  /* 0x00005410ff147816 */ /* 0x004fca0000000014 */
[----:B-----5:R-:W-:Y:S01]  /*05f0*/  FADD.FTZ R0, -R3, R20 ;  /* 0x0000001403007221 */ /* 0x020fe20000010100 */
[C---:B------:R-:W-:Y:S02]  /*0600*/  LEA R20, P4, R17.reuse, c[0x0][0x190], 0x1 ;  /* 0x0000640011147a11 */ /* 0x040fe400078808ff */
[----:B---3--:R-:W-:Y:S01]  /*0610*/  PRMT R9, RZ, 0x5410, R22 ;  /* 0x00005410ff097816 */ /* 0x008fe20000000016 */
[----:B------:R-:W-:Y:S01]  /*0620*/  FMUL.FTZ R0, R0, R5 ;  /* 0x0000000500007220 */ /* 0x000fe20000410000 */
[----:B------:R-:W-:-:S03]  /*0630*/  LEA.HI.X R21, R17, c[0x0][0x194], R10, 0x1, P4 ;  /* 0x0000650011157a11 */ /* 0x000fc600020f0c0a */
[----:B------:R-:W-:-:S04]  /*0640*/  FFMA.FTZ R0, R4, R0, R7 ;  /* 0x0000000004007223 */ /* 0x000fc80000010007 */
[----:B------:R-:W-:-:S05]  /*0650*/  FADD.FTZ R0, R0, R9 ;  /* 0x0000000900007221 */ /* 0x000fca0000010000 */
[----:B------:R-:W-:-:S04]  /*0660*/  FSETP.GTU.FTZ.AND P0, PT, R0, RZ, PT ;  /* 0x000000ff0000720b */ /* 0x000fc80003f1c000 */
[----:B------:R-:W-:-:S13]  /*0670*/  ISETP.NE.AND P0, PT, RZ, UR4, !P0 ;  /* 0x00000004ff007c0c */ /* 0x000fda000c705270 */
[----:B------:R-:W-:-:S04]  /*0680*/  @!P0 F2FP.BF16.PACK_AB R0, RZ, R0 ;  /* 0x00000000ff00823e */ /* 0x000fc800000010ff */
[----:B------:R-:W-:-:S05]  /*0690*/  @P0 PRMT R0, RZ, 0x7610, R0 ;  /* 0x00007610ff000816 */ /* 0x000fca0000000000 */
[----:B------:R0:W-:Y:S02]  /*06a0*/  STG.E.U16 [R20.64], R0 ;  /* 0x0000000014007986 */ /* 0x0001e4000c101506 */
.L_x_26494:
[----:B------:R-:W-:Y:S05]  /*06b0*/  BSYNC B0 ;  /* 0x0000000000007941 */ /* 0x000fea0003800000 */
.L_x_26493:
[----:B------:R-:W-:Y:S01]  /*06c0*/  BSSY B0, `(.L_x_26495) ;  /* 0x0000016000007945 */ /* 0x000fe20003800000 */
[----:B------:R-:W-:Y:S05]  /*06d0*/  @P3 BRA `(.L_x_26496) ;  /* 0x0000014000003947 */ /* 0x000fea0003800000 */
[----:B------:R-:W-:-:S10]  /*06e0*/  HFMA2.MMA R22, -RZ, RZ, 0, 1.1920928955078125e-07 ;  /* 0x00000002ff167435 */ /* 0x000fd400000001ff */
[----:B0-----:R-:W-:-:S06]  /*06f0*/  IMAD.WIDE R20, R11, R22, c[0x0][0x160] ;  /* 0x000058000b147625 */ /* 0x001fcc00078e0216 */
        /* <DEDUP_REMOVED lines=18> */
.L_x_26496:
[----:B------:R-:W-:Y:S05]  /*0820*/  BSYNC B0 ;  /* 0x0000000000007941 */ /* 0x000fea0003800000 */
.L_x_26495:
[----:B------:R-:W-:Y:S01]  /*0830*/  BSSY B0, `(.L_x_26497) ;  /* 0x0000016000007945 */ /* 0x000fe20003800000 */
[----:B------:R-:W-:Y:S05]  /*0840*/  @P2 BRA `(.L_x_26498) ;  /* 0x0000014000002947 */ /* 0x000fea0003800000 */
[----:B------:R-:W-:-:S04]  /*0850*/  IMAD.MOV.U32 R22, RZ, RZ, 0x2 ;  /* 0x00000002ff167424 */ /* 0x000fc800078e00ff */
        /* <DEDUP_REMOVED lines=19> */
.L_x_26498:
[----:B------:R-:W-:Y:S05]  /*0990*/  BSYNC B0 ;  /* 0x0000000000007941 */ /* 0x000fea0003800000 */
.L_x_26497:
        /* <DEDUP_REMOVED lines=22> */
.L_x_26500:
[----:B------:R-:W-:Y:S05]  /*0b00*/  BSYNC B0 ;  /* 0x0000000000007941 */ /* 0x000fea0003800000 */
.L_x_26499:
[----:B------:R-:W-:Y:S01]  /*0b10*/  UIADD3 UR5, UR5, 0x1, URZ ;  /* 0x0000000105057890 */ /* 0x000fe2000fffe03f */
[C---:B------:R-:W-:Y:S01]  /*0b20*/  IMAD R13, R6.reuse, 0x4, R13 ;  /* 0x00000004060d7824 */ /* 0x040fe200078e020d */
[C---:B------:R-:W-:Y:S01]  /*0b30*/  LEA R17, R6.reuse, R17, 0x2 ;  /* 0x0000001106117211 */ /* 0x040fe200078e10ff */
[C---:B------:R-:W-:Y:S02]  /*0b40*/  IMAD R15, R6.reuse, 0x4, R15 ;  /* 0x00000004060f7824 */ /* 0x040fe400078e020f */
[----:B------:R-:W-:Y:S01]  /*0b50*/  IMAD R11, R6, 0x4, R11 ;  /* 0x00000004060b7824 */ /* 0x000fe200078e020b */
[----:B------:R-:W-:Y:S01]  /*0b60*/  ISETP.LE.AND P0, PT, R2, UR5, PT ;  /* 0x0000000502007c0c */ /* 0x000fe2000bf03270 */
[----:B------:R-:W-:-:S12]  /*0b70*/  IMAD.IADD R9, R19, 0x1, R8 ;  /* 0x0000000113097824 */ /* 0x000fd800078e0208 */
[----:B------:R-:W-:Y:S05]  /*0b80*/  @!P0 BRA `(.L_x_26501) ;  /* 0xfffff95000008947 */ /* 0x000fea000383ffff */
[----:B------:R-:W-:Y:S05]  /*0b90*/  EXIT ;  /* 0x000000000000794d */ /* 0x000fea0003800000 */
.L_x_26492:
[----:B0-----:R-:W-:Y:S01]  /*0ba0*/  IMAD.MOV.U32 R11, RZ, RZ, c[0x0][0x10] ;  /* 0x00000400ff0b7624 */ /* 0x001fe200078e00ff */
[----:B------:R-:W-:Y:S01]  /*0bb0*/  IADD3 R14, R12, c[0x0][0x10], RZ ;  /* 0x000004000c0e7a10 */ /* 0x000fe20007ffe0ff */
[----:B------:R-:W-:Y:S01]  /*0bc0*/  ULDC.S8 UR4, c[0x0][0x1a0] ;  /* 0x0000680000047ab9 */ /* 0x000fe20000000200 */
[----:B------:R-:W-:Y:S01]  /*0bd0*/  IMAD R23, R9, c[0x0][0x19c], R10 ;  /* 0x0000670009177a24 */ /* 0x000fe200078e020a */
[----:B------:R-:W-:Y:S01]  /*0be0*/  ISETP.NE.AND P0, PT, RZ, UR4, PT ;  /* 0x00000004ff007c0c */ /* 0x000fe2000bf05270 */
[C-C-:B------:R-:W-:Y:S01]  /*0bf0*/  IMAD R8, R11.reuse, 0x3, R12.reuse ;  /* 0x000000030b087824 */ /* 0x140fe200078e020c */
[----:B------:R-:W-:Y:S01]  /*0c00*/  UMOV UR4, 0xffffffff ;  /* 0xffffffff00047882 */ /* 0x000fe20000000000 */
[----:B------:R-:W-:Y:S02]  /*0c10*/  IMAD R12, R11, 0x2, R12 ;  /* 0x000000020b0c7824 */ /* 0x000fe400078e020c */
[--C-:B------:R-:W-:Y:S02]  /*0c20*/  IMAD R11, R14, c[0x0][0x4], R15.reuse ;  /* 0x000001000e0b7a24 */ /* 0x100fe400078e020f */
[----:B------:R-:W-:-:S02]  /*0c30*/  IMAD R13, R8, c[0x0][0x4], R15 ;  /* 0x00000100080d7a24 */ /* 0x000fc400078e020f */
[----:B------:R-:W-:Y:S02]  /*0c40*/  IMAD R15, R12, c[0x0][0x4], R15 ;  /* 0x000001000c0f7a24 */ /* 0x000fe400078e020f */
[--C-:B------:R-:W-:Y:S02]  /*0c50*/  IMAD R25, R11, c[0x0][0x19c], R10.reuse ;  /* 0x000067000b197a24 */ /* 0x100fe400078e020a */
[--C-:B------:R-:W-:Y:S02]  /*0c60*/  IMAD R27, R13, c[0x0][0x19c], R10.reuse ;  /* 0x000067000d1b7a24 */ /* 0x100fe400078e020a */
[----:B------:R-:W-:Y:S02]  /*0c70*/  IMAD R29, R15, c[0x0][0x19c], R10 ;  /* 0x000067000f1d7a24 */ /* 0x000fe400078e020a */
.L_x_26511:
[----:B------:R-:W-:Y:S01]  /*0c80*/  BSSY B0, `(.L_x_26502) ;  /* 0x0000076000007945 */ /* 0x000fe20003800000 */
[----:B------:R-:W-:Y:S05]  /*0c90*/  @P0 BRA `(.L_x_26503) ;  /* 0x000002e000000947 */ /* 0x000fea0003800000 */
[----:B------:R-:W-:Y:S02]  /*0ca0*/  ISETP.GE.AND P1, PT, R9, c[0x0][0x198], PT ;  /* 0x0000660009007a0c */ /* 0x000fe40003f26270 */
[----:B------:R-:W-:Y:S02]  /*0cb0*/  ISETP.GE.AND P2, PT, R11, c[0x0][0x198], PT ;  /* 0x000066000b007a0c */ /* 0x000fe40003f46270 */
[----:B------:R-:W-:-:S09]  /*0cc0*/  ISETP.GE.AND P3, PT, R15, c[0x0][0x198], PT ;  /* 0x000066000f007a0c */ /* 0x000fd20003f66270 */
[----:B------:R-:W-:Y:S02]  /*0cd0*/  @!P1 IMAD.MOV.U32 R12, RZ, RZ, 0x2 ;  /* 0x00000002ff0c9424 */ /* 0x000fe400078e00ff */
[----:B------:R-:W-:Y:S02]  /*0ce0*/  @!P2 IMAD.MOV.U32 R10, RZ, RZ, 0x2 ;  /* 0x00000002ff0aa424 */ /* 0x000fe400078e00ff */
[----:B------:R-:W-:Y:S01]  /*0cf0*/  @!P3 MOV R8, 0x2 ;  /* 0x000000020008b802 */ /* 0x000fe20000000f00 */
[----:B------:R-:W-:-:S04]  /*0d00*/  @!P1 IMAD.WIDE R16, R23, R12, c[0x0][0x160] ;  /* 0x0000580017109625 */ /* 0x000fc800078e020c */
[----:B------:R-:W-:Y:S02]  /*0d10*/  @!P2 IMAD.WIDE R18, R25, R10, c[0x0][0x160] ;  /* 0x000058001912a625 */ /* 0x000fe400078e020a */
[----:B------:R-:W2:Y:S02]  /*0d20*/  @!P1 LDG.E.U16.CONSTANT R16, [R16.64] ;  /* 0x0000000610109981 */ /* 0x000ea4000c1e9500 */
[----:B------:R-:W-:Y:S02]  /*0d30*/  @!P3 IMAD.WIDE R20, R29, R8, c[0x0][0x160] ;  /* 0x000058001d14b625 */ /* 0x000fe400078e0208 */
[----:B------:R-:W3:Y:S04]  /*0d40*/  @!P2 LDG.E.U16.CONSTANT R18, [R18.64] ;  /* 0x000000061212a981 */ /* 0x000ee8000c1e9500 */
[----:B------:R-:W4:Y:S01]  /*0d50*/  @!P3 LDG.E.U16.CONSTANT R20, [R20.64] ;  /* 0x000000061414b981 */ /* 0x000f22000c1e9500 */
[----:B--2---:R-:W-:-:S02]  /*0d60*/  @!P1 PRMT R16, RZ, 0x5410, R16 ;  /* 0x00005410ff109816 */ /* 0x004fc40000000010 */
[----:B---3--:R-:W-:-:S03]  /*0d70*/  @!P2 PRMT R18, RZ, 0x5410, R18 ;  /* 0x00005410ff12a816 */ /* 0x008fc60000000012 */
[C---:B-----5:R-:W-:Y:S01]  /*0d80*/  @!P1 FADD.FTZ R14, -R3.reuse, R16 ;  /* 0x00000010030e9221 */ /* 0x060fe20000010100 */
[----:B----4-:R-:W-:Y:S01]  /*0d90*/  @!P3 PRMT R20, RZ, 0x5410, R20 ;  /* 0x00005410ff14b816 */ /* 0x010fe20000000014 */
[C---:B------:R-:W-:Y:S02]  /*0da0*/  @!P2 FADD.FTZ R22, -R3.reuse, R18 ;  /* 0x000000120316a221 */ /* 0x040fe40000010100 */
[-C--:B------:R-:W-:Y:S02]  /*0db0*/  @!P1 FMUL.FTZ R14, R14, R5.reuse ;  /* 0x000000050e0e9220 */ /* 0x080fe40000410000 */
[----:B------:R-:W-:Y:S02]  /*0dc0*/  @!P3 FADD.FTZ R24, -R3, R20 ;  /* 0x000000140318b221 */ /* 0x000fe40000010100 */
[-C--:B------:R-:W-:Y:S02]  /*0dd0*/  @!P2 FMUL.FTZ R22, R22, R5.reuse ;  /* 0x000000051616a220 */ /* 0x080fe40000410000 */
[----:B------:R-:W-:-:S02]  /*0de0*/  @!P3 FMUL.FTZ R24, R24, R5 ;  /* 0x000000051818b220 */ /* 0x000fc40000410000 */
[C-C-:B------:R-:W-:Y:S02]  /*0df0*/  @!P1 FFMA.FTZ R14, R4.reuse, R14, R7.reuse ;  /* 0x0000000e040e9223 */ /* 0x140fe40000010007 */
[C-C-:B------:R-:W-:Y:S02]  /*0e00*/  @!P2 FFMA.FTZ R22, R4.reuse, R22, R7.reuse ;  /* 0x000000160416a223 */ /* 0x140fe40000010007 */
[----:B------:R-:W-:Y:S01]  /*0e10*/  @!P3 FFMA.FTZ R24, R4, R24, R7 ;  /* 0x000000180418b223 */ /* 0x000fe20000010007 */
[----:B------:R-:W-:Y:S01]  /*0e20*/  @!P1 F2FP.BF16.PACK_AB R14, RZ, R14 ;  /* 0x0000000eff0e923e */ /* 0x000fe200000010ff */
[----:B------:R-:W-:Y:S01]  /*0e30*/  @!P1 IMAD.WIDE R16, R23, R12, c[0x0][0x190] ;  /* 0x0000640017109625 */ /* 0x000fe200078e020c */
[----:B------:R-:W-:Y:S02]  /*0e40*/  @!P2 F2FP.BF16.PACK_AB R22, RZ, R22 ;  /* 0x00000016ff16a23e */ /* 0x000fe400000010ff */
[----:B------:R-:W-:Y:S01]  /*0e50*/  @!P3 F2FP.BF16.PACK_AB R24, RZ, R24 ;  /* 0x00000018ff18b23e */ /* 0x000fe200000010ff */
[----:B------:R-:W-:Y:S01]  /*0e60*/  @!P2 IMAD.WIDE R18, R25, R10, c[0x0][0x190] ;  /* 0x000064001912a625 */ /* 0x000fe200078e020a */
[----:B------:R0:W-:Y:S03]  /*0e70*/  @!P1 STG.E.U16 [R16.64], R14 ;  /* 0x0000000e10009986 */ /* 0x0001e6000c101506 */
[----:B------:R-:W-:Y:S01]  /*0e80*/  @!P3 IMAD.WIDE R20, R29, R8, c[0x0][0x190] ;  /* 0x000064001d14b625 */ /* 0x000fe200078e0208 */
[----:B------:R0:W-:Y:S04]  /*0e90*/  @!P2 STG.E.U16 [R18.64], R22 ;  /* 0x000000161200a986 */ /* 0x0001e8000c101506 */
[----:B------:R0:W-:Y:S01]  /*0ea0*/  @!P3 STG.E.U16 [R20.64], R24 ;  /* 0x000000181400b986 */ /* 0x0001e2000c101506 */
[----:B------:R-:W-:-:S13]  /*0eb0*/  ISETP.GE.AND P1, PT, R13, c[0x0][0x198], PT ;  /* 0x000066000d007a0c */ /* 0x000fda0003f26270 */
[----:B------:R-:W-:Y:S05]  /*0ec0*/  @P1 BRA `(.L_x_26504) ;  /* 0x0000051000001947 */ /* 0x000fea0003800000 */
[----:B0-----:R-:W-:-:S04]  /*0ed0*/  IMAD.MOV.U32 R16, RZ, RZ, 0x2 ;  /* 0x00000002ff107424 */ /* 0x001fc800078e00ff */
[----:B------:R-:W-:-:S06]  /*0ee0*/  IMAD.WIDE R18, R27, R16, c[0x0][0x160] ;  /* 0x000058001b127625 */ /* 0x000fcc00078e0210 */
[----:B------:R-:W2:Y:S01]  /*0ef0*/  LDG.E.U16.CONSTANT R18, [R18.64] ;  /* 0x0000000612127981 */ /* 0x000ea2000c1e9500 */
[----:B------:R-:W-:Y:S01]  /*0f00*/  IMAD.WIDE R16, R27, R16, c[0x0][0x190] ;  /* 0x000064001b107625 */ /* 0x000fe200078e0210 */
[----:B--2---:R-:W-:-:S05]  /*0f10*/  PRMT R18, RZ, 0x5410, R18 ;  /* 0x00005410ff127816 */ /* 0x004fca0000000012 */
[----:B------:R-:W-:-:S04]  /*0f20*/  FADD.FTZ R8, -R3, R18 ;  /* 0x0000001203087221 */ /* 0x000fc80000010100 */
[----:B------:R-:W-:-:S04]  /*0f30*/  FMUL.FTZ R8, R8, R5 ;  /* 0x0000000508087220 */ /* 0x000fc80000410000 */
[----:B------:R-:W-:-:S05]  /*0f40*/  FFMA.FTZ R8, R4, R8, R7 ;  /* 0x0000000804087223 */ /* 0x000fca0000010007 */
[----:B------:R-:W-:-:S05]  /*0f50*/  F2FP.BF16.PACK_AB R8, RZ, R8 ;  /* 0x00000008ff08723e */ /* 0x000fca00000010ff */
[----:B------:R0:W-:Y:S01]  /*0f60*/  STG.E.U16 [R16.64], R8 ;  /* 0x0000000810007986 */ /* 0x0001e2000c101506 */
[----:B------:R-:W-:Y:S05]  /*0f70*/  BRA `(.L_x_26504) ;  /* 0x0000046000007947 */ /* 0x000fea0003800000 */
.L_x_26503:
[----:B------:R-:W-:Y:S01]  /*0f80*/  ISETP.GE.AND P4, PT, R9, c[0x0][0x198], PT ;  /* 0x0000660009007a0c */ /* 0x000fe20003f86270 */
[----:B------:R-:W-:Y:S01]  /*0f90*/  BSSY B1, `(.L_x_26505) ;  /* 0x0000013000017945 */ /* 0x000fe20003800000 */
[----:B------:R-:W-:Y:S02]  /*0fa0*/  ISETP.GE.AND P3, PT, R11, c[0x0][0x198], PT ;  /* 0x000066000b007a0c */ /* 0x000fe40003f66270 */
[----:B------:R-:W-:Y:S02]  /*0fb0*/  ISETP.GE.AND P2, PT, R15, c[0x0][0x198], PT ;  /* 0x000066000f007a0c */ /* 0x000fe40003f46270 */
[----:B------:R-:W-:-:S07]  /*0fc0*/  ISETP.GE.AND P1, PT, R13, c[0x0][0x198], PT ;  /* 0x000066000d007a0c */ /* 0x000fce0003f26270 */
[----:B------:R-:W-:Y:S05]  /*0fd0*/  @P4 BRA `(.L_x_26506) ;  /* 0x000000e000004947 */ /* 0x000fea0003800000 */
[----:B------:R-:W-:-:S04]  /*0fe0*/  IMAD.MOV.U32 R16, RZ, RZ, 0x2 ;  /* 0x00000002ff107424 */ /* 0x000fc800078e00ff */
[----:B------:R-:W-:-:S06]  /*0ff0*/  IMAD.WIDE R16, R23, R16, c[0x0][0x160] ;  /* 0x0000580017107625 */ /* 0x000fcc00078e0210 */
[----:B------:R-:W2:Y:S01]  /*1000*/  LDG.E.U16.CONSTANT R16, [R16.64] ;  /* 0x0000000610107981 */ /* 0x000ea2000c1e9500 */
[----:B------:R-:W-:Y:S02]  /*1010*/  SHF.R.S32.HI R10, RZ, 0x1f, R23 ;  /* 0x0000001fff0a7819 */ /* 0x000fe40000011417 */
[----:B------:R-:W-:-:S04]  /*1020*/  LEA R18, P5, R23, c[0x0][0x190], 0x1 ;  /* 0x0000640017127a11 */ /* 0x000fc800078a08ff */
[----:B------:R-:W-:Y:S02]  /*1030*/  LEA.HI.X R19, R23, c[0x0][0x194], R10, 0x1, P5 ;  /* 0x0000650017137a11 */ /* 0x000fe400028f0c0a */
[----:B--2---:R-:W-:-:S05]  /*1040*/  PRMT R16, RZ, 0x5410, R16 ;  /* 0x00005410ff107816 */ /* 0x004fca0000000010 */
[----:B-----5:R-:W-:-:S04]  /*1050*/  FADD.FTZ R8, -R3, R16 ;  /* 0x0000001003087221 */ /* 0x020fc80000010100 */
[----:B------:R-:W-:-:S04]  /*1060*/  FMUL.FTZ R8, R8, R5 ;  /* 0x0000000508087220 */ /* 0x000fc80000410000 */
[----:B------:R-:W-:-:S05]  /*1070*/  FFMA.FTZ R12, R4, R8, R7 ;  /* 0x00000008040c7223 */ /* 0x000fca0000010007 */
[----:B------:R-:W-:-:S13]  /*1080*/  FSETP.GTU.FTZ.AND P4, PT, R12, RZ, PT ;  /* 0x000000ff0c00720b */ /* 0x000fda0003f9c000 */
[----:B------:R-:W-:Y:S02]  /*1090*/  @!P4 PRMT R8, RZ, 0x7610, R8 ;  /* 0x00007610ff08c816 */ /* 0x000fe40000000008 */
[----:B------:R-:W-:-:S05]  /*10a0*/  @P4 F2FP.BF16.PACK_AB R8, RZ, R12 ;  /* 0x0000000cff08423e */ /* 0x000fca00000010ff */
[----:B------:R0:W-:Y:S02]  /*10b0*/  STG.E.U16 [R18.64], R8 ;  /* 0x0000000812007986 */ /* 0x0001e4000c101506 */
.L_x_26506:
[----:B------:R-:W-:Y:S05]  /*10c0*/  BSYNC B1 ;  /* 0x0000000000017941 */ /* 0x000fea0003800000 */
.L_x_26505:
[----:B------:R-:W-:Y:S01]  /*10d0*/  BSSY B1, `(.L_x_26507) ;  /* 0x0000010000017945 */ /* 0x000fe20003800000 */
[----:B------:R-:W-:Y:S05]  /*10e0*/  @P3 BRA `(.L_x_26508) ;  /* 0x000000e000003947 */ /* 0x000fea0003800000 */
[----:B------:R-:W-:-:S04]  /*10f0*/  IMAD.MOV.U32 R16, RZ, RZ, 0x2 ;  /* 0x00000002ff107424 */ /* 0x000fc800078e00ff */
[----:B------:R-:W-:-:S06]  /*1100*/  IMAD.WIDE R16, R25, R16, c[0x0][0x160] ;  /* 0x0000580019107625 */ /* 0x000fcc00078e0210 */
[----:B------:R-:W2:Y:S01]  /*1110*/  LDG.E.U16.CONSTANT R16, [R16.64] ;  /* 0x0000000610107981 */ /* 0x000ea2000c1e9500 */
[----:B------:R-:W-:Y:S02]  /*1120*/  SHF.R.S32.HI R10, RZ, 0x1f, R25 ;  /* 0x0000001fff0a7819 */ /* 0x000fe40000011419 */
[----:B0-----:R-:W-:-:S04]  /*1130*/  LEA R18, P4, R25, c[0x0][0x190], 0x1 ;  /* 0x0000640019127a11 */ /* 0x001fc800078808ff */
        /* <DEDUP_REMOVED lines=9> */
.L_x_26508:
[----:B------:R-:W-:Y:S05]  /*11d0*/  BSYNC B1 ;  /* 0x0000000000017941 */ /* 0x000fea0003800000 */
.L_x_26507:
        /* <DEDUP_REMOVED lines=16> */
.L_x_26510:
[----:B------:R-:W-:Y:S05]  /*12e0*/  BSYNC B1 ;  /* 0x0000000000017941 */ /* 0x000fea0003800000 */
.L_x_26509:
[----:B------:R-:W-:Y:S05]  /*12f0*/  @P1 BRA `(.L_x_26504) ;  /* 0x000000e000001947 */ /* 0x000fea0003800000 */
[----:B------:R-:W-:-:S10]  /*1300*/  HFMA2.MMA R16, -RZ, RZ, 0, 1.1920928955078125e-07 ;  /* 0x00000002ff107435 */ /* 0x000fd400000001ff */
        /* <DEDUP_REMOVED lines=13> */
.L_x_26504:
[----:B0-----:R-:W-:Y:S05]  /*13e0*/  BSYNC B0 ;  /* 0x0000000000007941 */ /* 0x001fea0003800000 */
.L_x_26502:
[----:B------:R-:W-:Y:S01]  /*13f0*/  UIADD3 UR4, UR4, 0x1, URZ ;  /* 0x0000000104047890 */ /* 0x000fe2000fffe03f */
[----:B------:R-:W-:Y:S01]  /*1400*/  IMAD R23, R6, 0x4, R23 ;  /* 0x0000000406177824 */ /* 0x000fe200078e0217 */
[----:B------:R-:W-:Y:S01]  /*1410*/  IADD3 R9, R0, R9, RZ ;  /* 0x0000000900097210 */ /* 0x000fe20007ffe0ff */
[C---:B------:R-:W-:Y:S02]  /*1420*/  IMAD R27, R6.reuse, 0x4, R27 ;  /* 0x00000004061b7824 */ /* 0x040fe400078e021b */
[----:B------:R-:W-:Y:S01]  /*1430*/  IMAD R29, R6, 0x4, R29 ;  /* 0x00000004061d7824 */ /* 0x000fe200078e021d */
[----:B------:R-:W-:Y:S01]  /*1440*/  ISETP.LE.AND P1, PT, R2, UR4, PT ;  /* 0x0000000402007c0c */ /* 0x000fe2000bf23270 */
[----:B------:R-:W-:Y:S02]  /*1450*/  IMAD R25, R6, 0x4, R25 ;  /* 0x0000000406197824 */ /* 0x000fe400078e0219 */
[C---:B------:R-:W-:Y:S02]  /*1460*/  IMAD.IADD R13, R0.reuse, 0x1, R13 ;  /* 0x00000001000d7824 */ /* 0x040fe400078e020d */
[----:B------:R-:W-:-:S02]  /*1470*/  IMAD.IADD R15, R0, 0x1, R15 ;  /* 0x00000001000f7824 */ /* 0x000fc400078e020f */
[----:B------:R-:W-:-:S06]  /*1480*/  IMAD.IADD R11, R0, 0x1, R11 ;  /* 0x00000001000b7824 */ /* 0x000fcc00078e020b */
[----:B------:R-:W-:Y:S05]  /*1490*/  @!P1 BRA `(.L_x_26511) ;  /* 0xfffff7e000009947 */ /* 0x000fea000383ffff */
[----:B------:R-:W-:Y:S05]  /*14a0*/  EXIT ;  /* 0x000000000000794d */ /* 0x000fea0003800000 */
.L_x_26512:
        /* <DEDUP_REMOVED lines=13> */
.L_x_26916:


//--------------------- .text._ZN2at6native47batch_norm_transform_input_channels_last_kernelIN3c104HalfEfS3_Li4EEEvPKT_S6_PKT0_S9_PKT1_SC_PS4_iib --------------------------
	.section	.text._ZN2at6native47batch_norm_transform_input_channels_last_kernelIN3c104HalfEfS3_Li4EEEvPKT_S6_PKT0_S9_PKT1_SC_PS4_iib,"ax",@progbits
	.sectioninfo	@"SHI_REGISTERS=32"
	.align	128
        .global         _ZN2at6native47batch_norm_transform_input_channels_last_kernelIN3c104HalfEfS3_Li4EEEvPKT_S6_PKT0_S9_PKT1_SC_PS4_iib
        .type           _ZN2at6native47batch_norm_transform_input_channels_last_kernelIN3c104HalfEfS3_Li4EEEvPKT_S6_PKT0_S9_PKT1_SC_PS4_iib,@function
        .size           _ZN2at6native47batch_norm_transform_input_channels_last_kernelIN3c104HalfEfS3_Li4EEEvPKT_S6_PKT0_S9_PKT1_SC_PS4_iib,(.L_x_26917 - _ZN2at6native47batch_norm_transform_input_channels_last_kernelIN3c104HalfEfS3_Li4EEEvPKT_S6_PKT0_S9_PKT1_SC_PS4_iib)
        .other          _ZN2at6native47batch_norm_transform_input_channels_last_kernelIN3c104HalfEfS3_Li4EEEvPKT_S6_PKT0_S9_PKT1_SC_PS4_iib,@"STO_CUDA_ENTRY STV_DEFAULT"
_ZN2at6native47batch_norm_transform_input_channels_last_kernelIN3c104HalfEfS3_Li4EEEvPKT_S6_PKT0_S9_PKT1_SC_PS4_iib:
.text._ZN2at6native47batch_norm_transform_input_channels_last_kernelIN3c104HalfEfS3_Li4EEEvPKT_S6_PKT0_S9_PKT1_SC_PS4_iib:
        /* <DEDUP_REMOVED lines=11> */
[----:B------:R-:W-:Y:S01]  /*00b0*/  ISETP.NE.U32.AND P1, PT, RZ, c[0x0][0x188], PT ;  /* 0x00006200ff007a0c */ /* 0x000fe20003f25070 */
[----:B------:R-:W-:Y:S01]  /*00c0*/  IMAD.MOV.U32 R5, RZ, RZ, c[0x0][0x198] ;  /* 0x00006600ff057624 */ /* 0x000fe200078e00ff */
[----:B------:R-:W-:Y:S01]  /*00d0*/  ULDC.64 UR6, c[0x0][0x118] ;  /* 0x0000460000067ab9 */ /* 0x000fe20000000a00 */
        /* <DEDUP_REMOVED lines=8> */
[----:B------:R-:W-:Y:S02]  /*0160*/  LOP3.LUT R5, R5, R0, RZ, 0x3c, !PT ;  /* 0x0000000005057212 */ /* 0x000fe400078e3cff */
[----:B------:R-:W-:Y:S02]  /*0170*/  ISETP.NE.AND P3, PT, R0, RZ, PT ;  /* 0x000000ff0000720c */ /* 0x000fe40003f65270 */
[----:B------:R-:W-:-:S03]  /*0180*/  ISETP.GE.AND P2, PT, R5, RZ, PT ;  /* 0x000000ff0500720c */ /* 0x000fc60003f46270 */
[----:B0-----:R-:W0:Y:S02]  /*0190*/  MUFU.RCP R4, R4 ;  /* 0x0000000400047308 */ /* 0x001e240000001000 */
[----:B0-----:R-:W-:Y:S01]  /*01a0*/  IADD3 R2, R4, 0xffffffe, RZ ;  /* 0x0ffffffe04027810 */ /* 0x001fe20007ffe0ff */
[----:B------:R-:W-:-:S05]  /*01b0*/  IMAD.MOV R4, RZ, RZ, -R13 ;  /* 0x000000ffff047224 */ /* 0x000fca00078e0a0d */
[----:B------:R0:W1:Y:S02]  /*01c0*/  F2I.FTZ.U32.TRUNC.NTZ R3, R2 ;  /* 0x0000000200037305 */ /* 0x000064000021f000 */
[----:B0-----:R-:W-:Y:S01]  /*01d0*/  HFMA2.MMA R2, -RZ, RZ, 0, 0 ;  /* 0x00000000ff027435 */ /* 0x001fe200000001ff */
[----:B-1----:R-:W-:-:S04]  /*01e0*/  IMAD.MOV R7, RZ, RZ, -R3 ;  /* 0x000000ffff077224 */ /* 0x002fc800078e0a03 */
[----:B------:R-:W-:-:S05]  /*01f0*/  IMAD R7, R7, R6, RZ ;  /* 0x0000000607077224 */ /* 0x000fca00078e02ff */
        /* <DEDUP_REMOVED lines=11> */
[----:B------:R-:W-:Y:S02]  /*02b0*/  @P1 LEA R22, P4, R10, c[0x0][0x188], 0x1 ;  /* 0x000062000a161a11 */ /* 0x000fe400078808ff */
[----:B------:R-:W-:Y:S02]  /*02c0*/  @!P2 IADD3 R2, -R2, RZ, RZ ;  /* 0x000000ff0202a210 */ /* 0x000fe40007ffe1ff */
[----:B------:R-:W-:Y:S02]  /*02d0*/  @!P3 LOP3.LUT R2, RZ, R0, RZ, 0x33, !PT ;  /* 0x00000000ff02b212 */ /* 0x000fe400078e33ff */
[----:B------:R-:W-:Y:S02]  /*02e0*/  @P0 LEA R20, P3, R10, c[0x0][0x180], 0x1 ;  /* 0x000060000a140a11 */ /* 0x000fe400078608ff */
[----:B------:R-:W-:-:S02]  /*02f0*/  ISETP.GE.AND P2, PT, R2, RZ, PT ;  /* 0x000000ff0200720c */ /* 0x000fc40003f46270 */
[C-C-:B------:R-:W-:Y:S02]  /*0300*/  @P0 LEA.HI.X R21, R10.reuse, c[0x0][0x184], R3.reuse, 0x1, P3 ;  /* 0x000061000a150a11 */ /* 0x140fe400018f0c03 */
[----:B------:R-:W-:-:S09]  /*0310*/  @P1 LEA.HI.X R23, R10, c[0x0][0x18c], R3, 0x1, P4 ;  /* 0x000063000a171a11 */ /* 0x000fd200020f0c03 */
[----:B------:R-:W-:Y:S05]  /*0320*/  @!P2 EXIT ;  /* 0x000000000000a94d */ /* 0x000fea0003800000 */
        /* <DEDUP_REMOVED lines=8> */
[----:B------:R-:W-:Y:S01]  /*03b0*/  IMAD.MOV.U32 R5, RZ, RZ, 0x3f800000 ;  /* 0x3f800000ff057424 */ /* 0x000fe200078e00ff */
[----:B------:R-:W-:Y:S01]  /*03c0*/  MOV R7, RZ ;  /* 0x000000ff00077202 */ /* 0x000fe20000000f00 */
[----:B------:R-:W-:Y:S01]  /*03d0*/  IMAD R6, R8, c[0x0][0x19c], RZ ;  /* 0x0000670008067a24 */ /* 0x000fe200078e02ff */
[----:B------:R-:W-:Y:S01]  /*03e0*/  ISETP.NE.AND.EX P2, PT, RZ, c[0x0][0x16c], PT, P2 ;  /* 0x00005b00ff007a0c */ /* 0x000fe20003f45320 */
[----:B--2---:R-:W-:-:S02]  /*03f0*/  @P0 HADD2.F32 R5, -RZ, R20.H0_H0 ;  /* 0x20000014ff050230 */ /* 0x004fc40000004100 */
[----:B---3--:R-:W-:-:S10]  /*0400*/  @P1 HADD2.F32 R7, -RZ, R22.H0_H0 ;  /* 0x20000016ff071230 */ /* 0x008fd40000004100 */
[----:B------:R-:W-:Y:S05]  /*0410*/  @!P2 BRA `(.L_x_26513) ;  /* 0x000007800000a947 */ /* 0x000fea0003800000 */
[----:B0-----:R-:W-:Y:S01]  /*0420*/  IMAD.MOV.U32 R11, RZ, RZ, c[0x0][0x10] ;  /* 0x00000400ff0b7624 */ /* 0x001fe200078e00ff */
[----:B------:R-:W-:Y:S01]  /*0430*/  IADD3 R14, R12, c[0x0][0x10], RZ ;  /* 0x000004000c0e7a10 */ /* 0x000fe20007ffe0ff */
[----:B------:R-:W-:Y:S01]  /*0440*/  IMAD R17, R9, c[0x0][0x19c], R10 ;  /* 0x0000670009117a24 */ /* 0x000fe200078e020a */
[----:B------:R-:W-:Y:S01]  /*0450*/  UMOV UR5, 0xffffffff ;  /* 0xffffffff00057882 */ /* 0x000fe20000000000 */
        /* <DEDUP_REMOVED lines=8> */
.L_x_26522:
[C---:B------:R-:W-:Y:S01]  /*04e0*/  ISETP.GE.AND P0, PT, R9.reuse, c[0x0][0x198], PT ;  /* 0x0000660009007a0c */ /* 0x040fe20003f06270 */
[----:B------:R-:W-:Y:S01]  /*04f0*/  BSSY B0, `(.L_x_26514) ;  /* 0x000001c000007945 */ /* 0x000fe20003800000 */
[----:B0-----:R-:W-:-:S04]  /*0500*/  IADD3 R21, R9, R8, RZ ;  /* 0x0000000809157210 */ /* 0x001fc80007ffe0ff */
[C---:B------:R-:W-:Y:S01]  /*0510*/  ISETP.GE.AND P3, PT, R21.reuse, c[0x0][0x198], PT ;  /* 0x0000660015007a0c */ /* 0x040fe20003f66270 */
[----:B------:R-:W-:-:S04]  /*0520*/  IMAD.IADD R23, R21, 0x1, R8 ;  /* 0x0000000115177824 */ /* 0x000fc800078e0208 */
[C---:B------:R-:W-:Y:S01]  /*0530*/  IMAD.IADD R19, R23.reuse, 0x1, R8 ;  /* 0x0000000117137824 */ /* 0x040fe200078e0208 */
[----:B------:R-:W-:-:S04]  /*0540*/  ISETP.GE.AND P2, PT, R23, c[0x0][0x198], PT ;  /* 0x0000660017007a0c */ /* 0x000fc80003f46270 */
[----:B------:R-:W-:Y:S01]  /*0550*/  ISETP.GE.AND P1, PT, R19, c[0x0][0x198], PT ;  /* 0x0000660013007a0c */ /* 0x000fe20003f26270 */
[----:B------:R-:W-:Y:S07]  /*0560*/  @P0 BRA `(.L_x_26515) ;  /* 0x0000014000000947 */ /* 0x000fee0003800000 */
[----:B------:R-:W-:-:S10]  /*0570*/  HFMA2.MMA R22, -RZ, RZ, 0, 1.1920928955078125e-07 ;  /* 0x00000002ff167435 */ /* 0x000fd400000001ff */
[----:B------:R-:W-:-:S06]  /*0580*/  IMAD.WIDE R20, R17, R22, c[0x0][0x160] ;  /* 0x0000580011147625 */ /* 0x000fcc00078e0216 */
[----:B------:R-:W2:Y:S01]  /*0590*/  LDG.E.U16.CONSTANT R20, [R20.64] ;  /* 0x0000000614147981 */ /* 0x000ea2000c1e9500 */
[----:B------:R-:W-:-:S06]  /*05a0*/  IMAD.WIDE R22, R17, R22, c[0x0][0x168] ;  /* 0x00005a0011167625 */ /* 0x000fcc00078e0216 */
[----:B------:R-:W3:Y:S01]  /*05b0*/  LDG.E.U16.CONSTANT R22, [R22.64] ;  /* 0x0000000616167981 */ /* 0x000ee2000c1e9500 */
[----:B------:R-:W-:Y:S01]  /*05c0*/  ULDC.S8 UR4, c[0x0][0x1a0] ;  /* 0x0000680000047ab9 */ /* 0x000fe20000000200 */
[----:B------:R-:W-:Y:S01]  /*05d0*/  SHF.R.S32.HI R10, RZ, 0x1f, R17 ;  /* 0x0000001fff0a7819 */ /* 0x000fe20000011411 */
[----:B--2---:R-:W-:Y:S01]  /*05e0*/  HADD2.F32 R0, -RZ, R20.H0_H0 ;  /* 0x20000014ff007230 */ /* 0x004fe20000004100 */
[----:B------:R-:W-:-:S04]  /*05f0*/  LEA R20, P4, R17, c[0x0][0x190], 0x1 ;  /* 0x0000640011147a11 */ /* 0x000fc800078808ff */
[----:B-----5:R-:W-:Y:S01]  /*0600*/  FADD.FTZ R0, -R3, R0 ;  /* 0x0000000003007221 */ /* 0x020fe20000010100 */
[----:B------:R-:W-:Y:S01]  /*0610*/  LEA.HI.X R21, R17, c[0x0][0x194], R10, 0x1, P4 ;  /* 0x0000650011157a11 */ /* 0x000fe200020f0c0a */
[----:B---3--:R-:W-:Y:S02]  /*0620*/  HADD2.F32 R9, -RZ, R22.H0_H0 ;  /* 0x20000016ff097230 */ /* 0x008fe40000004100 */
[----:B------:R-:W-:-:S04]  /*0630*/  FMUL.FTZ R0, R0, R5 ;  /* 0x0000000500007220 */ /* 0x000fc80000410000 */
[----:B------:R-:W-:-:S04]  /*0640*/  FFMA.FTZ R0, R4, R0, R7 ;  /* 0x0000000004007223 */ /* 0x000fc80000010007 */
[----:B------:R-:W-:-:S05]  /*0650*/  FADD.FTZ R0, R0, R9 ;  /* 0x0000000900007221 */ /* 0x000fca0000010000 */
[----:B------:R-:W-:-:S04]  /*0660*/  FSETP.GTU.FTZ.AND P0, PT, R0, RZ, PT ;  /* 0x000000ff0000720b */ /* 0x000fc80003f1c000 */
[----:B------:R-:W-:-:S13]  /*0670*/  ISETP.NE.AND P0, PT, RZ, UR4, !P0 ;  /* 0x00000004ff007c0c */ /* 0x000fda000c705270 */
[----:B------:R-:W-:-:S04]  /*0680*/  @!P0 F2FP.PACK_AB R0, RZ, R0 ;  /* 0x00000000ff00823e */ /* 0x000fc800000000ff */
[----:B------:R-:W-:-:S05]  /*0690*/  @P0 PRMT R0, RZ, 0x7610, R0 ;  /* 0x00007610ff000816 */ /* 0x000fca0000000000 */
[----:B------:R0:W-:Y:S02]  /*06a0*/  STG.E.U16 [R20.64], R0 ;  /* 0x0000000014007986 */ /* 0x0001e4000c101506 */
.L_x_26515:
[----:B------:R-:W-:Y:S05]  /*06b0*/  BSYNC B0 ;  /* 0x0000000000007941 */ /* 0x000fea0003800000 */
.L_x_26514:
        /* <DEDUP_REMOVED lines=22> */
.L_x_26517:
[----:B------:R-:W-:Y:S05]  /*0820*/  BSYNC B0 ;  /* 0x0000000000007941 */ /* 0x000fea0003800000 */
.L_x_26516:
        /* <DEDUP_REMOVED lines=22> */
.L_x_26519:
[----:B------:R-:W-:Y:S05]  /*0990*/  BSYNC B0 ;  /* 0x0000000000007941 */ /* 0x000fea0003800000 */
.L_x_26518:
        /* <DEDUP_REMOVED lines=22> */
.L_x_26521:
[----:B------:R-:W-:Y:S05]  /*0b00*/  BSYNC B0 ;  /* 0x0000000000007941 */ /* 0x000fea0003800000 */
.L_x_26520:
        /* <DEDUP_REMOVED lines=9> */
.L_x_26513:
[----:B0-----:R-:W-:Y:S01]  /*0ba0*/  MOV R11, c[0x0][0x10] ;  /* 0x00000400000b7a02 */ /* 0x001fe20000000f00 */
[----:B------:R-:W-:Y:S01]  /*0bb0*/  ULDC.S8 UR4, c[0x0][0x1a0] ;  /* 0x0000680000047ab9 */ /* 0x000fe20000000200 */
[----:B------:R-:W-:Y:S01]  /*0bc0*/  IADD3 R14, R12, c[0x0][0x10], RZ ;  /* 0x000004000c0e7a10 */ /* 0x000fe20007ffe0ff */
        /* <DEDUP_REMOVED lines=11> */
.L_x_26532:
[----:B------:R-:W-:Y:S01]  /*0c80*/  BSSY B0, `(.L_x_26523) ;  /* 0x0000076000007945 */ /* 0x000fe20003800000 */
[----:B------:R-:W-:Y:S05]  /*0c90*/  @P0 BRA `(.L_x_26524) ;  /* 0x000002e000000947 */ /* 0x000fea0003800000 */
[----:B------:R-:W-:Y:S02]  /*0ca0*/  ISETP.GE.AND P1, PT, R9, c[0x0][0x198], PT ;  /* 0x0000660009007a0c */ /* 0x000fe40003f26270 */
[----:B------:R-:W-:Y:S02]  /*0cb0*/  ISETP.GE.AND P2, PT, R11, c[0x0][0x198], PT ;  /* 0x000066000b007a0c */ /* 0x000fe40003f46270 */
[----:B------:R-:W-:-:S09]  /*0cc0*/  ISETP.GE.AND P3, PT, R15, c[0x0][0x198], PT ;  /* 0x000066000f007a0c */ /* 0x000fd20003f66270 */
[----:B------:R-:W-:Y:S02]  /*0cd0*/  @!P1 IMAD.MOV.U32 R12, RZ, RZ, 0x2 ;  /* 0x00000002ff0c9424 */ /* 0x000fe400078e00ff */
[----:B------:R-:W-:Y:S02]  /*0ce0*/  @!P2 MOV R10, 0x2 ;  /* 0x00000002000aa802 */ /* 0x000fe40000000f00 */
[----:B------:R-:W-:Y:S02]  /*0cf0*/  @!P3 IMAD.MOV.U32 R8, RZ, RZ, 0x2 ;  /* 0x00000002ff08b424 */ /* 0x000fe400078e00ff */
[----:B------:R-:W-:-:S04]  /*0d00*/  @!P1 IMAD.WIDE R16, R23, R12, c[0x0][0x160] ;  /* 0x0000580017109625 */ /* 0x000fc800078e020c */
[----:B------:R-:W-:Y:S02]  /*0d10*/  @!P2 IMAD.WIDE R18, R25, R10, c[0x0][0x160] ;  /* 0x000058001912a625 */ /* 0x000fe400078e020a */
[----:B------:R-:W2:Y:S02]  /*0d20*/  @!P1 LDG.E.U16.CONSTANT R16, [R16.64] ;  /* 0x0000000610109981 */ /* 0x000ea4000c1e9500 */
[----:B------:R-:W-:Y:S02]  /*0d30*/  @!P3 IMAD.WIDE R20, R29, R8, c[0x0][0x160] ;  /* 0x000058001d14b625 */ /* 0x000fe400078e0208 */
[----:B------:R-:W3:Y:S04]  /*0d40*/  @!P2 LDG.E.U16.CONSTANT R18, [R18.64] ;  /* 0x000000061212a981 */ /* 0x000ee8000c1e9500 */
[----:B------:R-:W4:Y:S01]  /*0d50*/  @!P3 LDG.E.U16.CONSTANT R20, [R20.64] ;  /* 0x000000061414b981 */ /* 0x000f22000c1e9500 */
[----:B--2---:R-:W-:-:S02]  /*0d60*/  @!P1 HADD2.F32 R14, -RZ, R16.H0_H0 ;  /* 0x20000010ff0e9230 */ /* 0x004fc40000004100 */
[----:B---3--:R-:W-:-:S03]  /*0d70*/  @!P2 HADD2.F32 R22, -RZ, R18.H0_H0 ;  /* 0x20000012ff16a230 */ /* 0x008fc60000004100 */
[C---:B-----5:R-:W-:Y:S01]  /*0d80*/  @!P1 FADD.FTZ R14, -R3.reuse, R14 ;  /* 0x0000000e030e9221 */ /* 0x060fe20000010100 */
[----:B----4-:R-:W-:Y:S01]  /*0d90*/  @!P3 HADD2.F32 R24, -RZ, R20.H0_H0 ;  /* 0x20000014ff18b230 */ /* 0x010fe20000004100 */
        /* <DEDUP_REMOVED lines=8> */
[----:B------:R-:W-:Y:S01]  /*0e20*/  @!P1 F2FP.PACK_AB R14, RZ, R14 ;  /* 0x0000000eff0e923e */ /* 0x000fe200000000ff */
[----:B------:R-:W-:Y:S01]  /*0e30*/  @!P1 IMAD.WIDE R16, R23, R12, c[0x0][0x190] ;  /* 0x0000640017109625 */ /* 0x000fe200078e020c */
[----:B------:R-:W-:Y:S02]  /*0e40*/  @!P2 F2FP.PACK_AB R22, RZ, R22 ;  /* 0x00000016ff16a23e */ /* 0x000fe400000000ff */
[----:B------:R-:W-:Y:S01]  /*0e50*/  @!P3 F2FP.PACK_AB R24, RZ, R24 ;  /* 0x00000018ff18b23e */ /* 0x000fe200000000ff */
        /* <DEDUP_REMOVED lines=11> */
[----:B--2---:R-:W-:-:S05]  /*0f10*/  HADD2.F32 R8, -RZ, R18.H0_H0 ;  /* 0x20000012ff087230 */ /* 0x004fca0000004100 */
[----:B------:R-:W-:-:S04]  /*0f20*/  FADD.FTZ R8, -R3, R8 ;  /* 0x0000000803087221 */ /* 0x000fc80000010100 */
[----:B------:R-:W-:-:S04]  /*0f30*/  FMUL.FTZ R8, R8, R5 ;  /* 0x0000000508087220 */ /* 0x000fc80000410000 */
[----:B------:R-:W-:-:S05]  /*0f40*/  FFMA.FTZ R8, R4, R8, R7 ;  /* 0x0000000804087223 */ /* 0x000fca0000010007 */
[----:B------:R-:W-:-:S05]  /*0f50*/  F2FP.PACK_AB R8, RZ, R8 ;  /* 0x00000008ff08723e */ /* 0x000fca00000000ff */
[----:B------:R0:W-:Y:S01]  /*0f60*/  STG.E.U16 [R16.64], R8 ;  /* 0x0000000810007986 */ /* 0x0001e2000c101506 */
[----:B------:R-:W-:Y:S05]  /*0f70*/  BRA `(.L_x_26525) ;  /* 0x0000046000007947 */ /* 0x000fea0003800000 */
.L_x_26524:
[----:B------:R-:W-:Y:S01]  /*0f80*/  ISETP.GE.AND P4, PT, R9, c[0x0][0x198], PT ;  /* 0x0000660009007a0c */ /* 0x000fe20003f86270 */
[----:B------:R-:W-:Y:S01]  /*0f90*/  BSSY B1, `(.L_x_26526) ;  /* 0x0000013000017945 */ /* 0x000fe20003800000 */
[----:B------:R-:W-:Y:S02]  /*0fa0*/  ISETP.GE.AND P3, PT, R11, c[0x0][0x198], PT ;  /* 0x000066000b007a0c */ /* 0x000fe40003f66270 */
[----:B------:R-:W-:Y:S02]  /*0fb0*/  ISETP.GE.AND P2, PT, R15, c[0x0][0x198], PT ;  /* 0x000066000f007a0c */ /* 0x000fe40003f46270 */
[----:B------:R-:W-:-:S07]  /*0fc0*/  ISETP.GE.AND P1, PT, R13, c[0x0][0x198], PT ;  /* 0x000066000d007a0c */ /* 0x000fce0003f26270 */
[----:B------:R-:W-:Y:S05]  /*0fd0*/  @P4 BRA `(.L_x_26527) ;  /* 0x000000e000004947 */ /* 0x000fea0003800000 */
[----:B------:R-:W-:-:S10]  /*0fe0*/  HFMA2.MMA R16, -RZ, RZ, 0, 1.1920928955078125e-07 ;  /* 0x00000002ff107435 */ /* 0x000fd400000001ff */
[----:B------:R-:W-:-:S06]  /*0ff0*/  IMAD.WIDE R16, R23, R16, c[0x0][0x160] ;  /* 0x0000580017107625 */ /* 0x000fcc00078e0210 */
[----:B------:R-:W2:Y:S01]  /*1000*/  LDG.E.U16.CONSTANT R16, [R16.64] ;  /* 0x0000000610107981 */ /* 0x000ea2000c1e9500 */
[----:B------:R-:W-:Y:S02]  /*1010*/  SHF.R.S32.HI R10, RZ, 0x1f, R23 ;  /* 0x0000001fff0a7819 */ /* 0x000fe40000011417 */
[----:B------:R-:W-:-:S04]  /*1020*/  LEA R18, P5, R23, c[0x0][0x190], 0x1 ;  /* 0x0000640017127a11 */ /* 0x000fc800078a08ff */
[----:B------:R-:W-:Y:S01]  /*1030*/  LEA.HI.X R19, R23, c[0x0][0x194], R10, 0x1, P5 ;  /* 0x0000650017137a11 */ /* 0x000fe200028f0c0a */
[----:B--2---:R-:W-:-:S05]  /*1040*/  HADD2.F32 R8, -RZ, R16.H0_H0 ;  /* 0x20000010ff087230 */ /* 0x004fca0000004100 */
[----:B-----5:R-:W-:-:S04]  /*1050*/  FADD.FTZ R8, -R3, R8 ;  /* 0x0000000803087221 */ /* 0x020fc80000010100 */
[----:B------:R-:W-:-:S04]  /*1060*/  FMUL.FTZ R8, R8, R5 ;  /* 0x0000000508087220 */ /* 0x000fc80000410000 */
[----:B------:R-:W-:-:S05]  /*1070*/  FFMA.FTZ R12, R4, R8, R7 ;  /* 0x00000008040c7223 */ /* 0x000fca0000010007 */
[----:B------:R-:W-:-:S13]  /*1080*/  FSETP.GTU.FTZ.AND P4, PT, R12, RZ, PT ;  /* 0x000000ff0c00720b */ /* 0x000fda0003f9c000 */
[----:B------:R-:W-:Y:S02]  /*1090*/  @!P4 PRMT R8, RZ, 0x7610, R8 ;  /* 0x00007610ff08c816 */ /* 0x000fe40000000008 */
[----:B------:R-:W-:-:S05]  /*10a0*/  @P4 F2FP.PACK_AB R8, RZ, R12 ;  /* 0x0000000cff08423e */ /* 0x000fca00000000ff */
[----:B------:R0:W-:Y:S02]  /*10b0*/  STG.E.U16 [R18.64], R8 ;  /* 0x0000000812007986 */ /* 0x0001e4000c101506 */
.L_x_26527:
[----:B------:R-:W-:Y:S05]  /*10c0*/  BSYNC B1 ;  /* 0x0000000000017941 */ /* 0x000fea0003800000 */
.L_x_26526:
[----:B------:R-:W-:Y:S01]  /*10d0*/  BSSY B1, `(.L_x_26528) ;  /* 0x0000010000017945 */ /* 0x000fe20003800000 */
[----:B------:R-:W-:Y:S05]  /*10e0*/  @P3 BRA `(.L_x_26529) ;  /* 0x000000e000003947 */ /* 0x000fea0003800000 */
[----:B------:R-:W-:-:S04]  /*10f0*/  IMAD.MOV.U32 R16, RZ, RZ, 0x2 ;  /* 0x00000002ff107424 */ /* 0x000fc800078e00ff */
[----:B------:R-:W-:-:S06]  /*1100*/  IMAD.WIDE R16, R25, R16, c[0x0][0x160] ;  /* 0x0000580019107625 */ /* 0x000fcc00078e0210 */
[----:B------:R-:W2:Y:S01]  /*1110*/  LDG.E.U16.CONSTANT R16, [R16.64] ;  /* 0x0000000610107981 */ /* 0x000ea2000c1e9500 */
[----:B------:R-:W-:Y:S02]  /*1120*/  SHF.R.S32.HI R10, RZ, 0x1f, R25 ;  /* 0x0000001fff0a7819 */ /* 0x000fe40000011419 */
[----:B0-----:R-:W-:-:S04]  /*1130*/  LEA R18, P4, R25, c[0x0][0x190], 0x1 ;  /* 0x0000640019127a11 */ /* 0x001fc800078808ff */
        /* <DEDUP_REMOVED lines=9> */
.L_x_26529:
[----:B------:R-:W-:Y:S05]  /*11d0*/  BSYNC B1 ;  /* 0x0000000000017941 */ /* 0x000fea0003800000 */
.L_x_26528:
        /* <DEDUP_REMOVED lines=16> */
.L_x_26531:
[----:B------:R-:W-:Y:S05]  /*12e0*/  BSYNC B1 ;  /* 0x0000000000017941 */ /* 0x000fea0003800000 */
.L_x_26530:
[----:B------:R-:W-:Y:S05]  /*12f0*/  @P1 BRA `(.L_x_26525) ;  /* 0x000000e000001947 */ /* 0x000fea0003800000 */
[----:B------:R-:W-:-:S05]  /*1300*/  MOV R16, 0x2 ;  /* 0x0000000200107802 */ /* 0x000fca0000000f00 */
        /* <DEDUP_REMOVED lines=13> */
.L_x_26525:
[----:B0-----:R-:W-:Y:S05]  /*13e0*/  BSYNC B0 ;  /* 0x0000000000007941 */ /* 0x001fea0003800000 */
.L_x_26523:
[----:B------:R-:W-:Y:S01]  /*13f0*/  UIADD3 UR4, UR4, 0x1, URZ ;  /* 0x0000000104047890 */ /* 0x000fe2000fffe03f */
[C---:B------:R-:W-:Y:S01]  /*1400*/  IMAD R23, R6.reuse, 0x4, R23 ;  /* 0x0000000406177824 */ /* 0x040fe200078e0217 */
[C---:B------:R-:W-:Y:S01]  /*1410*/  LEA R27, R6.reuse, R27, 0x2 ;  /* 0x0000001b061b7211 */ /* 0x040fe200078e10ff */
[C---:B------:R-:W-:Y:S01]  /*1420*/  IMAD R29, R6.reuse, 0x4, R29 ;  /* 0x00000004061d7824 */ /* 0x040fe200078e021d */
[----:B------:R-:W-:Y:S01]  /*1430*/  LEA R25, R6, R25, 0x2 ;  /* 0x0000001906197211 */ /* 0x000fe200078e10ff */
[----:B------:R-:W-:Y:S01]  /*1440*/  IMAD.IADD R9, R0, 0x1, R9 ;  /* 0x0000000100097824 */ /* 0x000fe200078e0209 */
[----:B------:R-:W-:Y:S01]  /*1450*/  ISETP.LE.AND P1, PT, R2, UR4, PT ;  /* 0x0000000402007c0c */ /* 0x000fe2000bf23270 */
[C---:B------:R-:W-:Y:S01]  /*1460*/  IMAD.IADD R15, R0.reuse, 0x1, R15 ;  /* 0x00000001000f7824 */ /* 0x040fe200078e020f */
[C---:B------:R-:W-:Y:S02]  /*1470*/  IADD3 R13, R0.reuse, R13, RZ ;  /* 0x0000000d000d7210 */ /* 0x040fe40007ffe0ff */
[----:B------:R-:W-:-:S09]  /*1480*/  IADD3 R11, R0, R11, RZ ;  /* 0x0000000b000b7210 */ /* 0x000fd20007ffe0ff */
[----:B------:R-:W-:Y:S05]  /*1490*/  @!P1 BRA `(.L_x_26532) ;  /* 0xfffff7e000009947 */ /* 0x000fea000383ffff */
[----:B------:R-:W-:Y:S05]  /*14a0*/  EXIT ;  /* 0x000000000000794d */ /* 0x000fea0003800000 */
.L_x_26533:
        /* <DEDUP_REMOVED lines=13> */
.L_x_26917:


//--------------------- .text._ZN2at6native47batch_norm_transform_input_channels_last_kernelIN3c108BFloat16EffLi4EEEvPKT_S6_PKT0_S9_PKT1_SC_PS4_iib --------------------------
	.section	.text._ZN2at6native47batch_norm_transform_input_channels_last_kernelIN3c108BFloat16EffLi4EEEvPKT_S6_PKT0_S9_PKT1_SC_PS4_iib,"ax",@progbits
	.sectioninfo	@"SHI_REGISTERS=32"
	.align	128
        .global         _ZN2at6native47batch_norm_transform_input_channels_last_kernelIN3c108BFloat16EffLi4EEEvPKT_S6_PKT0_S9_PKT1_SC_PS4_iib
        .type           _ZN2at6native47batch_norm_transform_input_channels_last_kernelIN3c108BFloat16EffLi4EEEvPKT_S6_PKT0_S9_PKT1_SC_PS4_iib,@function
        .size           _ZN2at6native47batch_norm_transform_input_channels_last_kernelIN3c108BFloat16EffLi4EEEvPKT_S6_PKT0_S9_PKT1_SC_PS4_iib,(.L_x_26918 - _ZN2at6native47batch_norm_transform_input_channels_last_kernelIN3c108BFloat16EffLi4EEEvPKT_S6_PKT0_S9_PKT1_SC_PS4_iib)
        .other          _ZN2at6native47batch_norm_transform_input_channels_last_kernelIN3c108BFloat16EffLi4EEEvPKT_S6_PKT0_S9_PKT1_SC_PS4_iib,@"STO_CUDA_ENTRY STV_DEFAULT"
_ZN2at6native47batch_norm_transform_input_channels_last_kernelIN3c108BFloat16EffLi4EEEvPKT_S6_PKT0_S9_PKT1_SC_PS4_iib:
.text._ZN2at6native47batch_norm_transform_input_channels_last_kernelIN3c108BFloat16EffLi4EEEvPKT_S6_PKT0_S9_PKT1_SC_PS4_iib:
        /* <DEDUP_REMOVED lines=22> */
[----:B------:R-:W-:-:S02]  /*0160*/  ISETP.GE.AND P3, PT, R5, RZ, PT ;  /* 0x000000ff0500720c */ /* 0x000fc40003f66270 */
[----:B------:R-:W-:Y:S01]  /*0170*/  SHF.R.S32.HI R5, RZ, 0x1f, R10 ;  /* 0x0000001fff057819 */ /* 0x000fe2000001140a */
        /* <DEDUP_REMOVED lines=15> */
[----:B------:R-:W-:-:S11]  /*0270*/  ISETP.NE.AND.EX P1, PT, RZ, c[0x0][0x18c], PT, P1 ;  /* 0x00006300ff007a0c */ /* 0x000fd60003f25310 */
[----:B------:R-:W-:Y:S02]  /*0280*/  @P0 IADD3 R2, R2, 0x1, RZ ;  /* 0x0000000102020810 */ /* 0x000fe40007ffe0ff */
[----:B------:R-:W-:Y:S02]  /*0290*/  ISETP.NE.U32.AND P0, PT, RZ, c[0x0][0x180], PT ;  /* 0x00006000ff007a0c */ /* 0x000fe40003f05070 */
[----:B------:R-:W-:Y:S01]  /*02a0*/  @P1 LEA R16, P4, R10, c[0x0][0x188], 0x2 ;  /* 0x000062000a101a11 */ /* 0x000fe200078810ff */
[----:B------:R-:W-:Y:S01]  /*02b0*/  @!P3 IMAD.MOV R2, RZ, RZ, -R2 ;  /* 0x000000ffff02b224 */ /* 0x000fe200078e0a02 */
[----:B------:R-:W-:Y:S02]  /*02c0*/  @!P2 LOP3.LUT R2, RZ, R0, RZ, 0x33, !PT ;  /* 0x00000000ff02a212 */ /* 0x000fe400078e33ff */
[----:B------:R-:W-:Y:S02]  /*02d0*/  ISETP.NE.AND.EX P0, PT, RZ, c[0x0][0x184], PT, P0 ;  /* 0x00006100ff007a0c */ /* 0x000fe40003f05300 */
[----:B------:R-:W-:-:S11]  /*02e0*/  ISETP.GE.AND P2, PT, R2, RZ, PT ;  /* 0x000000ff0200720c */ /* 0x000fd60003f46270 */
[----:B------:R-:W-:-:S04]  /*02f0*/  @P0 LEA R18, P3, R10, c[0x0][0x180], 0x2 ;  /* 0x000060000a120a11 */ /* 0x000fc800078610ff */
[----:B------:R-:W-:Y:S01]  /*0300*/  @P0 LEA.HI.X R19, R10, c[0x0][0x184], R5, 0x2, P3 ;  /* 0x000061000a130a11 */ /* 0x000fe200018f1405 */
[----:B------:R-:W-:Y:S08]  /*0310*/  @!P2 EXIT ;  /* 0x000000000000a94d */ /* 0x000ff00003800000 */
[----:B------:R-:W-:Y:S01]  /*0320*/  IMAD.MOV.U32 R23, RZ, RZ, 0x4 ;  /* 0x00000004ff177424 */ /* 0x000fe200078e00ff */
[C---:B------:R-:W-:Y:S01]  /*0330*/  @P1 LEA.HI.X R17, R10.reuse, c[0x0][0x18c], R5, 0x2, P4 ;  /* 0x000063000a111a11 */ /* 0x040fe200020f1405 */
[----:B------:R-:W-:Y:S01]  /*0340*/  IMAD.MOV.U32 R4, RZ, RZ, RZ ;  /* 0x000000ffff047224 */ /* 0x000fe200078e00ff */
[----:B------:R-:W-:Y:S01]  /*0350*/  MOV R3, 0x3f800000 ;  /* 0x3f80000000037802 */ /* 0x000fe20000000f00 */
[----:B------:R-:W-:-:S04]  /*0360*/  IMAD.WIDE R20, R10, R23, c[0x0][0x170] ;  /* 0x00005c000a147625 */ /* 0x000fc800078e0217 */
[----:B------:R-:W-:Y:S01]  /*0370*/  IMAD.WIDE R22, R10, R23, c[0x0][0x178] ;  /* 0x00005e000a167625 */ /* 0x000fe200078e0217 */
[----:B------:R0:W5:Y:S04]  /*0380*/  @P1 LDG.E.CONSTANT R4, [R16.64] ;  /* 0x0000000610041981 */ /* 0x000168000c1e9900 */
[----:B------:R0:W5:Y:S04]  /*0390*/  LDG.E.CONSTANT R5, [R20.64] ;  /* 0x0000000614057981 */ /* 0x000168000c1e9900 */
[----:B------:R0:W5:Y:S04]  /*03a0*/  LDG.E.CONSTANT R7, [R22.64] ;  /* 0x0000000616077981 */ /* 0x000168000c1e9900 */
[----:B------:R0:W5:Y:S01]  /*03b0*/  @P0 LDG.E.CONSTANT R3, [R18.64] ;  /* 0x0000000612030981 */ /* 0x000162000c1e9900 */
[----:B------:R-:W-:-:S04]  /*03c0*/  ISETP.NE.U32.AND P0, PT, RZ, c[0x0][0x168], PT ;  /* 0x00005a00ff007a0c */ /* 0x000fc80003f05070 */
[----:B------:R-:W-:Y:S01]  /*03d0*/  ISETP.NE.AND.EX P0, PT, RZ, c[0x0][0x16c], PT, P0 ;  /* 0x00005b00ff007a0c */ /* 0x000fe20003f05300 */
[----:B------:R-:W-:-:S12]  /*03e0*/  IMAD R6, R8, c[0x0][0x19c], RZ ;  /* 0x0000670008067a24 */ /* 0x000fd800078e02ff */
        /* <DEDUP_REMOVED lines=13> */
.L_x_26543:
[C---:B0-----:R-:W-:Y:S01]  /*04c0*/  IMAD.IADD R21, R9.reuse, 0x1, R8 ;  /* 0x0000000109157824 */ /* 0x041fe200078e0208 */
[----:B------:R-:W-:Y:S01]  /*04d0*/  ISETP.GE.AND P0, PT, R9, c[0x0][0x198], PT ;  /* 0x0000660009007a0c */ /* 0x000fe20003f06270 */
[----:B------:R-:W-:Y:S03]  /*04e0*/  BSSY B0, `(.L_x_26535) ;  /* 0x000001b000007945 */ /* 0x000fe60003800000 */
[----:B------:R-:W-:-:S02]  /*04f0*/  IADD3 R23, R21, R8, RZ ;  /* 0x0000000815177210 */ /* 0x000fc40007ffe0ff */
[----:B------:R-:W-:Y:S02]  /*0500*/  ISETP.GE.AND P3, PT, R21, c[0x0][0x198], PT ;  /* 0x0000660015007a0c */ /* 0x000fe40003f66270 */
[C---:B------:R-:W-:Y:S01]  /*0510*/  ISETP.GE.AND P2, PT, R23.reuse, c[0x0][0x198], PT ;  /* 0x0000660017007a0c */ /* 0x040fe20003f46270 */
[----:B------:R-:W-:-:S05]  /*0520*/  IMAD.IADD R19, R23, 0x1, R8 ;  /* 0x0000000117137824 */ /* 0x000fca00078e0208 */
        /* <DEDUP_REMOVED lines=22> */
.L_x_26536:
[----:B------:R-:W-:Y:S05]  /*0690*/  BSYNC B0 ;  /* 0x0000000000007941 */ /* 0x000fea0003800000 */
.L_x_26535:
        /* <DEDUP_REMOVED lines=22> */
.L_x_26538:
[----:B------:R-:W-:Y:S05]  /*0800*/  BSYNC B0 ;  /* 0x0000000000007941 */ /* 0x000fea0003800000 */
.L_x_26537:
        /* <DEDUP_REMOVED lines=22> */
.L_x_26540:
[----:B------:R-:W-:Y:S05]  /*0970*/  BSYNC B0 ;  /* 0x0000000000007941 */ /* 0x000fea0003800000 */
.L_x_26539:
        /* <DEDUP_REMOVED lines=22> */
.L_x_26542:
[----:B------:R-:W-:Y:S05]  /*0ae0*/  BSYNC B0 ;  /* 0x0000000000007941 */ /* 0x000fea0003800000 */
.L_x_26541:
[----:B------:R-:W-:Y:S01]  /*0af0*/  UIADD3 UR5, UR5, 0x1, URZ ;  /* 0x0000000105057890 */ /* 0x000fe2000fffe03f */
[C---:B------:R-:W-:Y:S01]  /*0b00*/  IMAD R13, R6.reuse, 0x4, R13 ;  /* 0x00000004060d7824 */ /* 0x040fe200078e020d */
[----:B------:R-:W-:Y:S01]  /*0b10*/  IADD3 R9, R19, R8, RZ ;  /* 0x0000000813097210 */ /* 0x000fe20007ffe0ff */
[C---:B------:R-:W-:Y:S02]  /*0b20*/  IMAD R15, R6.reuse, 0x4, R15 ;  /* 0x00000004060f7824 */ /* 0x040fe400078e020f */
[----:B------:R-:W-:Y:S01]  /*0b30*/  IMAD R11, R6, 0x4, R11 ;  /* 0x00000004060b7824 */ /* 0x000fe200078e020b */
[----:B------:R-:W-:Y:S01]  /*0b40*/  ISETP.LE.AND P0, PT, R2, UR5, PT ;  /* 0x0000000502007c0c */ /* 0x000fe2000bf03270 */
[----:B------:R-:W-:-:S12]  /*0b50*/  IMAD R17, R6, 0x4, R17 ;  /* 0x0000000406117824 */ /* 0x000fd800078e0211 */
[----:B------:R-:W-:Y:S05]  /*0b60*/  @!P0 BRA `(.L_x_26543) ;  /* 0xfffff95000008947 */ /* 0x000fea000383ffff */
[----:B------:R-:W-:Y:S05]  /*0b70*/  EXIT ;  /* 0x000000000000794d */ /* 0x000fea0003800000 */
.L_x_26534:
        /* <DEDUP_REMOVED lines=14> */
.L_x_26553:
        /* <DEDUP_REMOVED lines=48> */
.L_x_26545:
        /* <DEDUP_REMOVED lines=20> */
.L_x_26548:
[----:B------:R-:W-:Y:S05]  /*10a0*/  BSYNC B1 ;  /* 0x0000000000017941 */ /* 0x000fea0003800000 */
.L_x_26547:
        /* <DEDUP_REMOVED lines=16> */
.L_x_26550:
[----:B------:R-:W-:Y:S05]  /*11b0*/  BSYNC B1 ;  /* 0x0000000000017941 */ /* 0x000fea0003800000 */
.L_x_26549:
        /* <DEDUP_REMOVED lines=16> */
.L_x_26552:
[----:B------:R-:W-:Y:S05]  /*12c0*/  BSYNC B1 ;  /* 0x0000000000017941 */ /* 0x000fea0003800000 */
.L_x_26551:
        /* <DEDUP_REMOVED lines=15> */
.L_x_26546:
[----:B0-----:R-:W-:Y:S05]  /*13c0*/  BSYNC B0 ;  /* 0x0000000000007941 */ /* 0x001fea0003800000 */
.L_x_26544:
        /* <DEDUP_REMOVED lines=12> */
.L_x_26554:
        /* <DEDUP_REMOVED lines=15> */
.L_x_26918:


//--------------------- .text._ZN2at6native47batch_norm_transform_input_channels_last_kernelIN3c104HalfEffLi4EEEvPKT_S6_PKT0_S9_PKT1_SC_PS4_iib --------------------------
	.section	.text._ZN2at6native47batch_norm_transform_input_channels_last_kernelIN3c104HalfEffLi4EEEvPKT_S6_PKT0_S9_PKT1_SC_PS4_iib,"ax",@progbits
	.sectioninfo	@"SHI_REGISTERS=32"
	.align	128
        .global         _ZN2at6native47batch_norm_transform_input_channels_last_kernelIN3c104HalfEffLi4EEEvPKT_S6_PKT0_S9_PKT1_SC_PS4_iib
        .type           _ZN2at6native47batch_norm_transform_input_channels_last_kernelIN3c104HalfEffLi4EEEvPKT_S6_PKT0_S9_PKT1_SC_PS4_iib,@function
        .size           _ZN2at6native47batch_norm_transform_input_channels_last_kernelIN3c104HalfEffLi4EEEvPKT_S6_PKT0_S9_PKT1_SC_PS4_iib,(.L_x_26919 - _ZN2at6native47batch_norm_transform_input_channels_last_kernelIN3c104HalfEffLi4EEEvPKT_S6_PKT0_S9_PKT1_SC_PS4_iib)
        .other          _ZN2at6native47batch_norm_transform_input_channels_last_kernelIN3c104HalfEffLi4EEEvPKT_S6_PKT0_S9_PKT1_SC_PS4_iib,@"STO_CUDA_ENTRY STV_DEFAULT"
_ZN2at6native47batch_norm_transform_input_channels_last_kernelIN3c104HalfEffLi4EEEvPKT_S6_PKT0_S9_PKT1_SC_PS4_iib:
.text._ZN2at6native47batch_norm_transform_input_channels_last_kernelIN3c104HalfEffLi4EEEvPKT_S6_PKT0_S9_PKT1_SC_PS4_iib:
        /* <DEDUP_REMOVED lines=14> */
[----:B------:R-:W-:Y:S02]  /*00e0*/  IADD3 R5, R5, -0x1, RZ ;  /* 0xffffffff05057810 */ /* 0x000fe40007ffe0ff */
[----:B------:R-:W-:Y:S02]  /*00f0*/  SHF.L.U32 R0, R8, 0x2, RZ ;  /* 0x0000000208007819 */ /* 0x000fe400000006ff */
[----:B------:R-:W-:Y:S02]  /*0100*/  IABS R11, R5 ;  /* 0x00000005000b7213 */ /* 0x000fe40000000000 */
[-C--:B------:R-:W-:Y:S02]  /*0110*/  IABS R6, R0.reuse ;  /* 0x0000000000067213 */ /* 0x080fe40000000000 */
[-C--:B------:R-:W-:Y:S02]  /*0120*/  IABS R13, R0.reuse ;  /* 0x00000000000d7213 */ /* 0x080fe40000000000 */
[----:B------:R-:W0:Y:S01]  /*0130*/  I2F.RP R4, R6 ;  /* 0x0000000600047306 */ /* 0x000e220000209400 */
[----:B------:R-:W-:-:S02]  /*0140*/  LOP3.LUT R5, R5, R0, RZ, 0x3c, !PT ;  /* 0x0000000005057212 */ /* 0x000fc400078e3cff */
[----:B------:R-:W-:Y:S02]  /*0150*/  ISETP.NE.AND P2, PT, R0, RZ, PT ;  /* 0x000000ff0000720c */ /* 0x000fe40003f45270 */
[----:B------:R-:W-:Y:S02]  /*0160*/  ISETP.GE.AND P3, PT, R5, RZ, PT ;  /* 0x000000ff0500720c */ /* 0x000fe40003f66270 */
        /* <DEDUP_REMOVED lines=19> */
[----:B------:R-:W-:Y:S02]  /*02a0*/  @!P3 IADD3 R2, -R2, RZ, RZ ;  /* 0x000000ff0202b210 */ /* 0x000fe40007ffe1ff */
[----:B------:R-:W-:Y:S02]  /*02b0*/  @!P2 LOP3.LUT R2, RZ, R0, RZ, 0x33, !PT ;  /* 0x00000000ff02a212 */ /* 0x000fe400078e33ff */
[----:B------:R-:W-:Y:S02]  /*02c0*/  ISETP.NE.AND.EX P0, PT, RZ, c[0x0][0x184], PT, P0 ;  /* 0x00006100ff007a0c */ /* 0x000fe40003f05300 */
[----:B------:R-:W-:-:S02]  /*02d0*/  ISETP.GE.AND P2, PT, R2, RZ, PT ;  /* 0x000000ff0200720c */ /* 0x000fc40003f46270 */
[----:B------:R-:W-:-:S09]  /*02e0*/  @P1 LEA R16, P4, R10, c[0x0][0x188], 0x2 ;  /* 0x000062000a101a11 */ /* 0x000fd200078810ff */
[----:B------:R-:W-:-:S04]  /*02f0*/  @P0 LEA R18, P3, R10, c[0x0][0x180], 0x2 ;  /* 0x000060000a120a11 */ /* 0x000fc800078610ff */
[----:B------:R-:W-:Y:S01]  /*0300*/  @P0 LEA.HI.X R19, R10, c[0x0][0x184], R5, 0x2, P3 ;  /* 0x000061000a130a11 */ /* 0x000fe200018f1405 */
[----:B------:R-:W-:Y:S08]  /*0310*/  @!P2 EXIT ;  /* 0x000000000000a94d */ /* 0x000ff00003800000 */
[----:B------:R-:W-:Y:S01]  /*0320*/  IMAD.MOV.U32 R23, RZ, RZ, 0x4 ;  /* 0x00000004ff177424 */ /* 0x000fe200078e00ff */
[----:B------:R-:W-:Y:S01]  /*0330*/  MOV R4, RZ ;  /* 0x000000ff00047202 */ /* 0x000fe20000000f00 */
[----:B------:R-:W-:Y:S01]  /*0340*/  IMAD.MOV.U32 R3, RZ, RZ, 0x3f800000 ;  /* 0x3f800000ff037424 */ /* 0x000fe200078e00ff */
[C---:B------:R-:W-:Y:S01]  /*0350*/  @P1 LEA.HI.X R17, R10.reuse, c[0x0][0x18c], R5, 0x2, P4 ;  /* 0x000063000a111a11 */ /* 0x040fe200020f1405 */
        /* <DEDUP_REMOVED lines=22> */
.L_x_26564:
        /* <DEDUP_REMOVED lines=29> */
.L_x_26557:
[----:B------:R-:W-:Y:S05]  /*0690*/  BSYNC B0 ;  /* 0x0000000000007941 */ /* 0x000fea0003800000 */
.L_x_26556:
        /* <DEDUP_REMOVED lines=22> */
.L_x_26559:
[----:B------:R-:W-:Y:S05]  /*0800*/  BSYNC B0 ;  /* 0x0000000000007941 */ /* 0x000fea0003800000 */
.L_x_26558:
        /* <DEDUP_REMOVED lines=22> */
.L_x_26561:
[----:B------:R-:W-:Y:S05]  /*0970*/  BSYNC B0 ;  /* 0x0000000000007941 */ /* 0x000fea0003800000 */
.L_x_26560:
        /* <DEDUP_REMOVED lines=22> */
.L_x_26563:
[----:B------:R-:W-:Y:S05]  /*0ae0*/  BSYNC B0 ;  /* 0x0000000000007941 */ /* 0x000fea0003800000 */
.L_x_26562:
        /* <DEDUP_REMOVED lines=9> */
.L_x_26555:
        /* <DEDUP_REMOVED lines=14> */
.L_x_26574:
        /* <DEDUP_REMOVED lines=48> */
.L_x_26566:
        /* <DEDUP_REMOVED lines=20> */
.L_x_26569:
[----:B------:R-:W-:Y:S05]  /*10a0*/  BSYNC B1 ;  /* 0x0000000000017941 */ /* 0x000fea0003800000 */
.L_x_26568:
        /* <DEDUP_REMOVED lines=16> */
.L_x_26571:
[----:B------:R-:W-:Y:S05]  /*11b0*/  BSYNC B1 ;  /* 0x0000000000017941 */ /* 0x000fea0003800000 */
.L_x_26570:
        /* <DEDUP_REMOVED lines=16> */
.L_x_26573:
[----:B------:R-:W-:Y:S05]  /*12c0*/  BSYNC B1 ;  /* 0x0000000000017941 */ /* 0x000fea0003800000 */
.L_x_26572:
        /* <DEDUP_REMOVED lines=15> */
.L_x_26567:
[----:B0-----:R-:W-:Y:S05]  /*13c0*/  BSYNC B0 ;  /* 0x0000000000007941 */ /* 0x001fea0003800000 */
.L_x_26565:
        /* <DEDUP_REMOVED lines=12> */
.L_x_26575:
        /* <DEDUP_REMOVED lines=15> */
.L_x_26919:


//--------------------- .text._ZN2at6native47batch_norm_transform_input_channels_last_kernelIfffLi4EEEvPKT_S4_PKT0_S7_PKT1_SA_PS2_iib --------------------------
	.section	.text._ZN2at6native47batch_norm_transform_input_channels_last_kernelIfffLi4EEEvPKT_S4_PKT0_S7_PKT1_SA_PS2_iib,"ax",@progbits
	.sectioninfo	@"SHI_REGISTERS=32"
	.align	128
        .global         _ZN2at6native47batch_norm_transform_input_channels_last_kernelIfffLi4EEEvPKT_S4_PKT0_S7_PKT1_SA_PS2_iib
        .type           _ZN2at6native47batch_norm_transform_input_channels_last_kernelIfffLi4EEEvPKT_S4_PKT0_S7_PKT1_SA_PS2_iib,@function
        .size           _ZN2at6native47batch_norm_transform_input_channels_last_kernelIfffLi4EEEvPKT_S4_PKT0_S7_PKT1_SA_PS2_iib,(.L_x_26920 - _ZN2at6native47batch_norm_transform_input_channels_last_kernelIfffLi4EEEvPKT_S4_PKT0_S7_PKT1_SA_PS2_iib)
        .other          _ZN2at6native47batch_norm_transform_input_channels_last_kernelIfffLi4EEEvPKT_S4_PKT0_S7_PKT1_SA_PS2_iib,@"STO_CUDA_ENTRY STV_DEFAULT"
_ZN2at6native47batch_norm_transform_input_channels_last_kernelIfffLi4EEEvPKT_S4_PKT0_S7_PKT1_SA_PS2_iib:
.text._ZN2at6native47batch_norm_transform_input_channels_last_kernelIfffLi4EEEvPKT_S4_PKT0_S7_PKT1_SA_PS2_iib:
        /* <DEDUP_REMOVED lines=22> */
[----:B------:R-:W-:Y:S02]  /*0160*/  ISETP.GE.AND P3, PT, R5, RZ, PT ;  /* 0x000000ff0500720c */ /* 0x000fe40003f66270 */
[----:B------:R-:W-:Y:S01]  /*0170*/  SHF.R.S32.HI R5, RZ, 0x1f, R10 ;  /* 0x0000001fff057819 */ /* 0x000fe2000001140a */
[----:B0-----:R-:W0:Y:S02]  /*0180*/  MUFU.RCP R4, R4 ;  /* 0x0000000400047308 */ /* 0x001e240000001000 */
[----:B0-----:R-:W-:Y:S01]  /*0190*/  IADD3 R2, R4, 0xffffffe, RZ ;  /* 0x0ffffffe04027810 */ /* 0x001fe20007ffe0ff */
[----:B------:R-:W-:-:S05]  /*01a0*/  IMAD.MOV R4, RZ, RZ, -R13 ;  /* 0x000000ffff047224 */ /* 0x000fca00078e0a0d */
[----:B------:R0:W1:Y:S02]  /*01b0*/  F2I.FTZ.U32.TRUNC.NTZ R3, R2 ;  /* 0x0000000200037305 */ /* 0x000064000021f000 */
[----:B0-----:R-:W-:Y:S01]  /*01c0*/  HFMA2.MMA R2, -RZ, RZ, 0, 0 ;  /* 0x00000000ff027435 */ /* 0x001fe200000001ff */
[----:B-1----:R-:W-:-:S05]  /*01d0*/  IADD3 R7, RZ, -R3, RZ ;  /* 0x80000003ff077210 */ /* 0x002fca0007ffe0ff */
[----:B------:R-:W-:-:S04]  /*01e0*/  IMAD R7, R7, R6, RZ ;  /* 0x0000000607077224 */ /* 0x000fc800078e02ff */
[----:B------:R-:W-:-:S06]  /*01f0*/  IMAD.HI.U32 R3, R3, R7, R2 ;  /* 0x0000000703037227 */ /* 0x000fcc00078e0002 */
[----:B------:R-:W-:-:S04]  /*0200*/  IMAD.HI.U32 R2, R3, R11, RZ ;  /* 0x0000000b03027227 */ /* 0x000fc800078e00ff */
[----:B------:R-:W-:-:S05]  /*0210*/  IMAD R3, R2, R4, R11 ;  /* 0x0000000402037224 */ /* 0x000fca00078e020b */
[----:B------:R-:W-:-:S13]  /*0220*/  ISETP.GT.U32.AND P1, PT, R6, R3, PT ;  /* 0x000000030600720c */ /* 0x000fda0003f24070 */
[-C--:B------:R-:W-:Y:S02]  /*0230*/  @!P1 IADD3 R3, R3, -R6.reuse, RZ ;  /* 0x8000000603039210 */ /* 0x080fe40007ffe0ff */
[----:B------:R-:W-:Y:S02]  /*0240*/  @!P1 IADD3 R2, R2, 0x1, RZ ;  /* 0x0000000102029810 */ /* 0x000fe40007ffe0ff */
[----:B------:R-:W-:Y:S02]  /*0250*/  ISETP.GE.U32.AND P0, PT, R3, R6, PT ;  /* 0x000000060300720c */ /* 0x000fe40003f06070 */
[----:B------:R-:W-:-:S04]  /*0260*/  ISETP.NE.U32.AND P1, PT, RZ, c[0x0][0x188], PT ;  /* 0x00006200ff007a0c */ /* 0x000fc80003f25070 */
[----:B------:R-:W-:-:S07]  /*0270*/  ISETP.NE.AND.EX P1, PT, RZ, c[0x0][0x18c], PT, P1 ;  /* 0x00006300ff007a0c */ /* 0x000fce0003f25310 */
        /* <DEDUP_REMOVED lines=10> */
[----:B------:R-:W-:Y:S02]  /*0320*/  MOV R23, 0x4 ;  /* 0x0000000400177802 */ /* 0x000fe40000000f00 */
[----:B------:R-:W-:Y:S02]  /*0330*/  MOV R4, RZ ;  /* 0x000000ff00047202 */ /* 0x000fe40000000f00 */
[C---:B------:R-:W-:Y:S01]  /*0340*/  @P1 LEA.HI.X R17, R10.reuse, c[0x0][0x18c], R5, 0x2, P4 ;  /* 0x000063000a111a11 */ /* 0x040fe200020f1405 */
[----:B------:R-:W-:Y:S01]  /*0350*/  IMAD.WIDE R20, R10, R23, c[0x0][0x170] ;  /* 0x00005c000a147625 */ /* 0x000fe200078e0217 */
[----:B------:R-:W-:-:S03]  /*0360*/  MOV R3, 0x3f800000 ;  /* 0x3f80000000037802 */ /* 0x000fc60000000f00 */
        /* <DEDUP_REMOVED lines=11> */
[----:B------:R-:W-:Y:S02]  /*0420*/  UMOV UR4, 0xffffffff ;  /* 0xffffffff00047882 */ /* 0x000fe40000000000 */
[C---:B------:R-:W-:Y:S01]  /*0430*/  IMAD R0, R11.reuse, 0x3, R12 ;  /* 0x000000030b007824 */ /* 0x040fe200078e020c */
[----:B------:R-:W-:Y:S01]  /*0440*/  LEA R12, R11, R12, 0x1 ;  /* 0x0000000c0b0c7211 */ /* 0x000fe200078e08ff */
[--C-:B------:R-:W-:Y:S02]  /*0450*/  IMAD R11, R14, c[0x0][0x4], R15.reuse ;  /* 0x000001000e0b7a24 */ /* 0x100fe400078e020f */
[--C-:B------:R-:W-:Y:S02]  /*0460*/  IMAD R13, R0, c[0x0][0x4], R15.reuse ;  /* 0x00000100000d7a24 */ /* 0x100fe400078e020f */
[----:B------:R-:W-:-:S02]  /*0470*/  IMAD R17, R12, c[0x0][0x4], R15 ;  /* 0x000001000c117a24 */ /* 0x000fc400078e020f */
[--C-:B------:R-:W-:Y:S02]  /*0480*/  IMAD R15, R13, c[0x0][0x19c], R10.reuse ;  /* 0x000067000d0f7a24 */ /* 0x100fe400078e020a */
[--C-:B------:R-:W-:Y:S02]  /*0490*/  IMAD R13, R17, c[0x0][0x19c], R10.reuse ;  /* 0x00006700110d7a24 */ /* 0x100fe400078e020a */
[--C-:B------:R-:W-:Y:S02]  /*04a0*/  IMAD R11, R11, c[0x0][0x19c], R10.reuse ;  /* 0x000067000b0b7a24 */ /* 0x100fe400078e020a */
[----:B------:R-:W-:Y:S02]  /*04b0*/  IMAD R17, R9, c[0x0][0x19c], R10 ;  /* 0x0000670009117a24 */ /* 0x000fe400078e020a */
.L_x_26577:
[C---:B------:R-:W-:Y:S02]  /*04c0*/  ISETP.GE.AND P6, PT, R9.reuse, c[0x0][0x198], PT ;  /* 0x0000660009007a0c */ /* 0x040fe40003fc6270 */
[----:B------:R-:W-:-:S04]  /*04d0*/  IADD3 R9, R9, R8, RZ ;  /* 0x0000000809097210 */ /* 0x000fc80007ffe0ff */
[C---:B------:R-:W-:Y:S02]  /*04e0*/  ISETP.GE.AND P5, PT, R9.reuse, c[0x0][0x198], PT ;  /* 0x0000660009007a0c */ /* 0x040fe40003fa6270 */
[----:B------:R-:W-:-:S04]  /*04f0*/  IADD3 R21, R9, R8, RZ ;  /* 0x0000000809157210 */ /* 0x000fc80007ffe0ff */
[C---:B------:R-:W-:Y:S02]  /*0500*/  IADD3 R9, R21.reuse, R8, RZ ;  /* 0x0000000815097210 */ /* 0x040fe40007ffe0ff */
[----:B------:R-:W-:Y:S02]  /*0510*/  @!P6 MOV R0, 0x4 ;  /* 0x000000040000e802 */ /* 0x000fe40000000f00 */
[----:B------:R-:W-:Y:S02]  /*0520*/  ISETP.GE.AND P4, PT, R21, c[0x0][0x198], PT ;  /* 0x0000660015007a0c */ /* 0x000fe40003f86270 */
[----:B------:R-:W-:Y:S01]  /*0530*/  ISETP.GE.AND P3, PT, R9, c[0x0][0x198], PT ;  /* 0x0000660009007a0c */ /* 0x000fe20003f66270 */
[----:B------:R-:W-:-:S04]  /*0540*/  @!P6 IMAD.WIDE R18, R17, R0, c[0x0][0x160] ;  /* 0x000058001112e625 */ /* 0x000fc800078e0200 */
[----:B------:R-:W-:Y:S01]  /*0550*/  @!P5 IMAD.MOV.U32 R10, RZ, RZ, 0x4 ;  /* 0x00000004ff0ad424 */ /* 0x000fe200078e00ff */
[----:B------:R0:W2:Y:S01]  /*0560*/  @!P6 LDG.E.CONSTANT R12, [R18.64] ;  /* 0x00000006120ce981 */ /* 0x0000a2000c1e9900 */
[----:B------:R-:W-:-:S04]  /*0570*/  @!P6 IMAD.WIDE R24, R17, R0, c[0x0][0x168] ;  /* 0x00005a001118e625 */ /* 0x000fc800078e0200 */
[----:B------:R-:W-:Y:S01]  /*0580*/  @!P5 IMAD.WIDE R28, R11, R10, c[0x0][0x160] ;  /* 0x000058000b1cd625 */ /* 0x000fe200078e020a */
[----:B------:R1:W3:Y:S01]  /*0590*/  @!P6 LDG.E.CONSTANT R14, [R24.64] ;  /* 0x00000006180ee981 */ /* 0x0002e2000c1e9900 */
[----:B------:R-:W-:-:S04]  /*05a0*/  @!P3 MOV R16, 0x4 ;  /* 0x000000040010b802 */ /* 0x000fc80000000f00 */
[----:B------:R4:W3:Y:S01]  /*05b0*/  @!P5 LDG.E.CONSTANT R29, [R28.64] ;  /* 0x000000061c1dd981 */ /* 0x0008e2000c1e9900 */
[----:B------:R-:W-:-:S04]  /*05c0*/  @!P3 IMAD.WIDE R22, R15, R16, c[0x0][0x160] ;  /* 0x000058000f16b625 */ /* 0x000fc800078e0210 */
[----:B0-----:R-:W-:Y:S02]  /*05d0*/  @!P5 IMAD.WIDE R18, R11, R10, c[0x0][0x168] ;  /* 0x00005a000b12d625 */ /* 0x001fe400078e020a */
[----:B------:R0:W3:Y:S01]  /*05e0*/  @!P3 LDG.E.CONSTANT R22, [R22.64] ;  /* 0x000000061616b981 */ /* 0x0000e2000c1e9900 */
[----:B----4-:R-:W-:-:S03]  /*05f0*/  @!P4 MOV R28, 0x4 ;  /* 0x00000004001cc802 */ /* 0x010fc60000000f00 */
[----:B------:R3:W4:Y:S02]  /*0600*/  @!P5 LDG.E.CONSTANT R18, [R18.64] ;  /* 0x000000061212d981 */ /* 0x000724000c1e9900 */
[----:B------:R-:W-:-:S06]  /*0610*/  @!P4 IMAD.WIDE R20, R13, R28, c[0x0][0x160] ;  /* 0x000058000d14c625 */ /* 0x000fcc00078e021c */
[----:B------:R0:W4:Y:S01]  /*0620*/  @!P4 LDG.E.CONSTANT R20, [R20.64] ;  /* 0x000000061414c981 */ /* 0x000122000c1e9900 */
[----:B-1----:R-:W-:-:S04]  /*0630*/  @!P4 IMAD.WIDE R24, R13, R28, c[0x0][0x168] ;  /* 0x00005a000d18c625 */ /* 0x002fc800078e021c */
[----:B------:R-:W-:Y:S02]  /*0640*/  @!P3 IMAD.WIDE R26, R15, R16, c[0x0][0x168] ;  /* 0x00005a000f1ab625 */ /* 0x000fe400078e0210 */
[----:B------:R1:W4:Y:S04]  /*0650*/  @!P4 LDG.E.CONSTANT R24, [R24.64] ;  /* 0x000000061818c981 */ /* 0x000328000c1e9900 */
[----:B------:R2:W4:Y:S01]  /*0660*/  @!P3 LDG.E.CONSTANT R26, [R26.64] ;  /* 0x000000061a1ab981 */ /* 0x000522000c1e9900 */
[----:B0-----:R-:W0:Y:S08]  /*0670*/  @!P6 LDC.S8 R21, c[0x0][0x1a0] ;  /* 0x00006800ff15eb82 */ /* 0x001e300000000200 */
[----:B-1----:R-:W1:Y:S08]  /*0680*/  @!P3 LDC.S8 R25, c[0x0][0x1a0] ;  /* 0x00006800ff19bb82 */ /* 0x002e700000000200 */
[----:B------:R-:W0:Y:S01]  /*0690*/  @!P4 LDC.S8 R23, c[0x0][0x1a0] ;  /* 0x00006800ff17cb82 */ /* 0x000e220000000200 */
[----:B------:R-:W-:Y:S01]  /*06a0*/  UIADD3 UR4, UR4, 0x1, URZ ;  /* 0x0000000104047890 */ /* 0x000fe2000fffe03f */
[----:B------:R-:W-:Y:S01]  /*06b0*/  IADD3 R9, R9, R8, RZ ;  /* 0x0000000809097210 */ /* 0x000fe20007ffe0ff */
[----:B--2--5:R-:W-:-:S04]  /*06c0*/  @!P6 FADD.FTZ R12, -R5, R12 ;  /* 0x0000000c050ce221 */ /* 0x024fc80000010100 */
[----:B------:R-:W-:-:S04]  /*06d0*/  @!P6 FMUL.FTZ R12, R12, R3 ;  /* 0x000000030c0ce220 */ /* 0x000fc80000410000 */
[----:B------:R-:W-:-:S04]  /*06e0*/  @!P6 FFMA.FTZ R12, R7, R12, R4 ;  /* 0x0000000c070ce223 */ /* 0x000fc80000010004 */
[----:B---3--:R-:W-:Y:S01]  /*06f0*/  @!P6 FADD.FTZ R19, R12, R14 ;  /* 0x0000000e0c13e221 */ /* 0x008fe20000010000 */
[----:B0-----:R-:W-:Y:S01]  /*0700*/  @!P6 MOV R14, R21 ;  /* 0x00000015000ee202 */ /* 0x001fe20000000f00 */
[C---:B------:R-:W-:Y:S01]  /*0710*/  @!P5 FADD.FTZ R12, -R5.reuse, R29 ;  /* 0x0000001d050cd221 */ /* 0x040fe20000010100 */
[----:B------:R-:W0:Y:S03]  /*0720*/  @!P5 LDC.S8 R21, c[0x0][0x1a0] ;  /* 0x00006800ff15db82 */ /* 0x000e260000000200 */
[----:B------:R-:W-:Y:S02]  /*0730*/  @!P5 FMUL.FTZ R12, R12, R3 ;  /* 0x000000030c0cd220 */ /* 0x000fe40000410000 */
[----:B------:R-:W-:Y:S02]  /*0740*/  @!P3 FADD.FTZ R22, -R5, R22 ;  /* 0x000000160516b221 */ /* 0x000fe40000010100 */
[----:B------:R-:W-:-:S02]  /*0750*/  @!P5 FFMA.FTZ R27, R7, R12, R4 ;  /* 0x0000000c071bd223 */ /* 0x000fc40000010004 */
[----:B------:R-:W-:Y:S01]  /*0760*/  @!P3 FMUL.FTZ R22, R22, R3 ;  /* 0x000000031616b220 */ /* 0x000fe20000410000 */
[----:B------:R-:W-:Y:S01]  /*0770*/  @!P6 FSETP.GTU.FTZ.AND P0, PT, R19, RZ, PT ;  /* 0x000000ff1300e20b */ /* 0x000fe20003f1c000 */
[----:B----4-:R-:W-:-:S04]  /*0780*/  @!P4 FADD.FTZ R20, -R5, R20 ;  /* 0x000000140514c221 */ /* 0x010fc80000010100 */
[----:B------:R-:W-:Y:S02]  /*0790*/  @!P4 FMUL.FTZ R20, R20, R3 ;  /* 0x000000031414c220 */ /* 0x000fe40000410000 */
[----:B------:R-:W-:Y:S02]  /*07a0*/  @!P5 FADD.FTZ R12, R27, R18 ;  /* 0x000000121b0cd221 */ /* 0x000fe40000010000 */
[C-C-:B------:R-:W-:Y:S02]  /*07b0*/  @!P4 FFMA.FTZ R27, R7.reuse, R20, R4.reuse ;  /* 0x00000014071bc223 */ /* 0x140fe40000010004 */
[----:B------:R-:W-:Y:S01]  /*07c0*/  @!P3 FFMA.FTZ R29, R7, R22, R4 ;  /* 0x00000016071db223 */ /* 0x000fe20000010004 */
[----:B------:R-:W-:Y:S01]  /*07d0*/  @!P6 ISETP.NE.AND P0, PT, R14, RZ, !P0 ;  /* 0x000000ff0e00e20c */ /* 0x000fe20004705270 */
[----:B------:R-:W-:Y:S02]  /*07e0*/  @!P4 FADD.FTZ R14, R27, R24 ;  /* 0x000000181b0ec221 */ /* 0x000fe40000010000 */
[----:B------:R-:W-:Y:S01]  /*07f0*/  @!P3 FADD.FTZ R24, R29, R26 ;  /* 0x0000001a1d18b221 */ /* 0x000fe20000010000 */
[----:B-1----:R-:W-:-:S02]  /*0800*/  @!P3 MOV R18, R25 ;  /* 0x000000190012b202 */ /* 0x002fc40000000f00 */
[----:B------:R-:W-:Y:S02]  /*0810*/  @!P5 FSETP.GTU.FTZ.AND P2, PT, R12, RZ, PT ;  /* 0x000000ff0c00d20b */ /* 0x000fe40003f5c000 */
[----:B------:R-:W-:Y:S02]  /*0820*/  @!P6 FSEL R25, R19, RZ, !P0 ;  /* 0x000000ff1319e208 */ /* 0x000fe40004000000 */
[----:B------:R-:W-:Y:S02]  /*0830*/  @!P4 FSETP.GTU.FTZ.AND P0, PT, R14, RZ, PT ;  /* 0x000000ff0e00c20b */ /* 0x000fe40003f1c000 */
[----:B------:R-:W-:Y:S02]  /*0840*/  @!P3 FSETP.GTU.FTZ.AND P1, PT, R24, RZ, PT ;  /* 0x000000ff1800b20b */ /* 0x000fe40003f3c000 */
[----:B0-----:R-:W-:Y:S02]  /*0850*/  @!P5 ISETP.NE.AND P2, PT, R21, RZ, !P2 ;  /* 0x000000ff1500d20c */ /* 0x001fe40005745270 */
[----:B------:R-:W-:-:S02]  /*0860*/  @!P4 ISETP.NE.AND P0, PT, R23, RZ, !P0 ;  /* 0x000000ff1700c20c */ /* 0x000fc40004705270 */
[----:B------:R-:W-:Y:S01]  /*0870*/  @!P3 ISETP.NE.AND P1, PT, R18, RZ, !P1 ;  /* 0x000000ff1200b20c */ /* 0x000fe20004f25270 */
[----:B------:R-:W-:Y:S01]  /*0880*/  @!P6 IMAD.WIDE R18, R17, R0, c[0x0][0x190] ;  /* 0x000064001112e625 */ /* 0x000fe200078e0200 */
[----:B------:R-:W-:Y:S02]  /*0890*/  @!P5 FSEL R27, R12, RZ, !P2 ;  /* 0x000000ff0c1bd208 */ /* 0x000fe40005000000 */
[----:B------:R-:W-:Y:S01]  /*08a0*/  @!P4 FSEL R14, R14, RZ, !P0 ;  /* 0x000000ff0e0ec208 */ /* 0x000fe20004000000 */
[----:B------:R-:W-:Y:S01]  /*08b0*/  @!P5 IMAD.WIDE R20, R11, R10, c[0x0][0x190] ;  /* 0x000064000b14d625 */ /* 0x000fe200078e020a */
[----:B------:R-:W-:-:S03]  /*08c0*/  @!P3 FSEL R24, R24, RZ, !P1 ;  /* 0x000000ff1818b208 */ /* 0x000fc60004800000 */
[----:B------:R-:W-:Y:S01]  /*08d0*/  @!P4 IMAD.WIDE R28, R13, R28, c[0x0][0x190] ;  /* 0x000064000d1cc625 */ /* 0x000fe200078e021c */
[----:B------:R0:W-:Y:S03]  /*08e0*/  @!P6 STG.E [R18.64], R25 ;  /* 0x000000191200e986 */ /* 0x0001e6000c101906 */
[----:B------:R-:W-:Y:S01]  /*08f0*/  @!P3 IMAD.WIDE R22, R15, R16, c[0x0][0x190] ;  /* 0x000064000f16b625 */ /* 0x000fe200078e0210 */
[----:B------:R0:W-:Y:S04]  /*0900*/  @!P5 STG.E [R20.64], R27 ;  /* 0x0000001b1400d986 */ /* 0x0001e8000c101906 */
[----:B------:R0:W-:Y:S04]  /*0910*/  @!P4 STG.E [R28.64], R14 ;  /* 0x0000000e1c00c986 */ /* 0x0001e8000c101906 */
[----:B------:R0:W-:Y:S01]  /*0920*/  @!P3 STG.E [R22.64], R24 ;  /* 0x000000181600b986 */ /* 0x0001e2000c101906 */
[----:B------:R-:W-:Y:S01]  /*0930*/  ISETP.LE.AND P0, PT, R2, UR4, PT ;  /* 0x0000000402007c0c */ /* 0x000fe2000bf03270 */
[C---:B------:R-:W-:Y:S01]  /*0940*/  IMAD R11, R6.reuse, 0x4, R11 ;  /* 0x00000004060b7824 */ /* 0x040fe200078e020b */
[----:B------:R-:W-:-:S02]  /*0950*/  LEA R17, R6, R17, 0x2 ;  /* 0x0000001106117211 */ /* 0x000fc400078e10ff */
[C---:B------:R-:W-:Y:S02]  /*0960*/  LEA R13, R6.reuse, R13, 0x2 ;  /* 0x0000000d060d7211 */ /* 0x040fe400078e10ff */
[----:B------:R-:W-:-:S07]  /*0970*/  LEA R15, R6, R15, 0x2 ;  /* 0x0000000f060f7211 */ /* 0x000fce00078e10ff */
[----:B0-----:R-:W-:Y:S05]  /*0980*/  @!P0 BRA `(.L_x_26577) ;  /* 0xfffffb3000008947 */ /* 0x001fea000383ffff */
[----:B------:R-:W-:Y:S05]  /*0990*/  EXIT ;  /* 0x000000000000794d */ /* 0x000fea0003800000 */
.L_x_26576:
[----:B0-----:R-:W-:Y:S01]  /*09a0*/  MOV R11, c[0x0][0x10] ;  /* 0x00000400000b7a02 */ /* 0x001fe20000000f00 */
[----:B------:R-:W-:Y:S01]  /*09b0*/  ULDC.S8 UR4, c[0x0][0x1a0] ;  /* 0x0000680000047ab9 */ /* 0x000fe20000000200 */
[----:B------:R-:W-:Y:S01]  /*09c0*/  IADD3 R14, R12, c[0x0][0x10], RZ ;  /* 0x000004000c0e7a10 */ /* 0x000fe20007ffe0ff */
[----:B------:R-:W-:Y:S01]  /*09d0*/  IMAD R23, R9, c[0x0][0x19c], R10 ;  /* 0x0000670009177a24 */ /* 0x000fe200078e020a */
[----:B------:R-:W-:Y:S01]  /*09e0*/  ISETP.NE.AND P0, PT, RZ, UR4, PT ;  /* 0x00000004ff007c0c */ /* 0x000fe2000bf05270 */
[C---:B------:R-:W-:Y:S01]  /*09f0*/  IMAD R8, R11.reuse, 0x3, R12 ;  /* 0x000000030b087824 */ /* 0x040fe200078e020c */
[----:B------:R-:W-:Y:S01]  /*0a00*/  LEA R12, R11, R12, 0x1 ;  /* 0x0000000c0b0c7211 */ /* 0x000fe200078e08ff */
[--C-:B------:R-:W-:Y:S01]  /*0a10*/  IMAD R11, R14, c[0x0][0x4], R15.reuse ;  /* 0x000001000e0b7a24 */ /* 0x100fe200078e020f */
[----:B------:R-:W-:Y:S01]  /*0a20*/  UMOV UR4, 0xffffffff ;  /* 0xffffffff00047882 */ /* 0x000fe20000000000 */
[--C-:B------:R-:W-:Y:S02]  /*0a30*/  IMAD R13, R8, c[0x0][0x4], R15.reuse ;  /* 0x00000100080d7a24 */ /* 0x100fe400078e020f */
[----:B------:R-:W-:-:S02]  /*0a40*/  IMAD R15, R12, c[0x0][0x4], R15 ;  /* 0x000001000c0f7a24 */ /* 0x000fc400078e020f */
[--C-:B------:R-:W-:Y:S02]  /*0a50*/  IMAD R25, R11, c[0x0][0x19c], R10.reuse ;  /* 0x000067000b197a24 */ /* 0x100fe400078e020a */
[--C-:B------:R-:W-:Y:S02]  /*0a60*/  IMAD R27, R13, c[0x0][0x19c], R10.reuse ;  /* 0x000067000d1b7a24 */ /* 0x100fe400078e020a */
[----:B------:R-:W-:Y:S02]  /*0a70*/  IMAD R29, R15, c[0x0][0x19c], R10 ;  /* 0x000067000f1d7a24 */ /* 0x000fe400078e020a */
.L_x_26581:
[----:B------:R-:W-:Y:S01]  /*0a80*/  BSSY B0, `(.L_x_26578) ;  /* 0x0000050000007945 */ /* 0x000fe20003800000 */
[----:B------:R-:W-:Y:S05]  /*0a90*/  @P0 BRA `(.L_x_26579) ;  /* 0x0000026000000947 */ /* 0x000fea0003800000 */
[----:B------:R-:W-:Y:S02]  /*0aa0*/  ISETP.GE.AND P1, PT, R9, c[0x0][0x198], PT ;  /* 0x0000660009007a0c */ /* 0x000fe40003f26270 */
[----:B------:R-:W-:Y:S02]  /*0ab0*/  ISETP.GE.AND P2, PT, R11, c[0x0][0x198], PT ;  /* 0x000066000b007a0c */ /* 0x000fe40003f46270 */
[----:B------:R-:W-:-:S09]  /*0ac0*/  ISETP.GE.AND P3, PT, R15, c[0x0][0x198], PT ;  /* 0x000066000f007a0c */ /* 0x000fd20003f66270 */
[----:B------:R-:W-:Y:S02]  /*0ad0*/  @!P1 MOV R14, 0x4 ;  /* 0x00000004000e9802 */ /* 0x000fe40000000f00 */
[----:B------:R-:W-:Y:S02]  /*0ae0*/  @!P2 MOV R10, 0x4 ;  /* 0x00000004000aa802 */ /* 0x000fe40000000f00 */
[----:B------:R-:W-:Y:S02]  /*0af0*/  @!P3 IMAD.MOV.U32 R8, RZ, RZ, 0x4 ;  /* 0x00000004ff08b424 */ /* 0x000fe400078e00ff */
[----:B------:R-:W-:-:S04]  /*0b00*/  @!P1 IMAD.WIDE R20, R23, R14, c[0x0][0x160] ;  /* 0x0000580017149625 */ /* 0x000fc800078e020e */
[----:B------:R-:W-:Y:S01]  /*0b10*/  @!P2 IMAD.WIDE R18, R25, R10, c[0x0][0x160] ;  /* 0x000058001912a625 */ /* 0x000fe200078e020a */
[----:B------:R0:W2:Y:S03]  /*0b20*/  @!P1 LDG.E.CONSTANT R12, [R20.64] ;  /* 0x00000006140c9981 */ /* 0x0000a6000c1e9900 */
[----:B------:R-:W-:Y:S02]  /*0b30*/  @!P3 IMAD.WIDE R16, R29, R8, c[0x0][0x160] ;  /* 0x000058001d10b625 */ /* 0x000fe400078e0208 */
[----:B------:R-:W3:Y:S04]  /*0b40*/  @!P2 LDG.E.CONSTANT R18, [R18.64] ;  /* 0x000000061212a981 */ /* 0x000ee8000c1e9900 */
[----:B------:R-:W4:Y:S01]  /*0b50*/  @!P3 LDG.E.CONSTANT R16, [R16.64] ;  /* 0x000000061010b981 */ /* 0x000f22000c1e9900 */
[----:B0-----:R-:W-:-:S04]  /*0b60*/  @!P1 IMAD.WIDE R20, R23, R14, c[0x0][0x190] ;  /* 0x0000640017149625 */ /* 0x001fc800078e020e */
[C---:B--2--5:R-:W-:Y:S02]  /*0b70*/  @!P1 FADD.FTZ R12, -R5.reuse, R12 ;  /* 0x0000000c050c9221 */ /* 0x064fe40000010100 */
[C---:B---3--:R-:W-:Y:S02]  /*0b80*/  @!P2 FADD.FTZ R14, -R5.reuse, R18 ;  /* 0x00000012050ea221 */ /* 0x048fe40000010100 */
[-C--:B------:R-:W-:Y:S02]  /*0b90*/  @!P1 FMUL.FTZ R12, R12, R3.reuse ;  /* 0x000000030c0c9220 */ /* 0x080fe40000410000 */
[----:B----4-:R-:W-:Y:S02]  /*0ba0*/  @!P3 FADD.FTZ R22, -R5, R16 ;  /* 0x000000100516b221 */ /* 0x010fe40000010100 */
[-C--:B------:R-:W-:Y:S02]  /*0bb0*/  @!P2 FMUL.FTZ R14, R14, R3.reuse ;  /* 0x000000030e0ea220 */ /* 0x080fe40000410000 */
[----:B------:R-:W-:-:S02]  /*0bc0*/  @!P3 FMUL.FTZ R22, R22, R3 ;  /* 0x000000031616b220 */ /* 0x000fc40000410000 */
[----:B------:R-:W-:Y:S02]  /*0bd0*/  @!P1 FFMA.FTZ R12, R7, R12, R4 ;  /* 0x0000000c070c9223 */ /* 0x000fe40000010004 */
[----:B------:R-:W-:-:S04]  /*0be0*/  @!P2 IMAD.WIDE R18, R25, R10, c[0x0][0x190] ;  /* 0x000064001912a625 */ /* 0x000fc800078e020a */
[--C-:B------:R-:W-:Y:S02]  /*0bf0*/  @!P2 FFMA.FTZ R14, R7, R14, R4.reuse ;  /* 0x0000000e070ea223 */ /* 0x100fe40000010004 */
[----:B------:R-:W-:Y:S01]  /*0c00*/  @!P3 IMAD.WIDE R16, R29, R8, c[0x0][0x190] ;  /* 0x000064001d10b625 */ /* 0x000fe200078e0208 */
[----:B------:R0:W-:Y:S03]  /*0c10*/  @!P1 STG.E [R20.64], R12 ;  /* 0x0000000c14009986 */ /* 0x0001e6000c101906 */
[----:B------:R-:W-:Y:S01]  /*0c20*/  @!P3 FFMA.FTZ R22, R7, R22, R4 ;  /* 0x000000160716b223 */ /* 0x000fe20000010004 */
[----:B------:R0:W-:Y:S04]  /*0c30*/  @!P2 STG.E [R18.64], R14 ;  /* 0x0000000e1200a986 */ /* 0x0001e8000c101906 */
[----:B------:R0:W-:Y:S01]  /*0c40*/  @!P3 STG.E [R16.64], R22 ;  /* 0x000000161000b986 */ /* 0x0001e2000c101906 */
[----:B------:R-:W-:-:S13]  /*0c50*/  ISETP.GE.AND P1, PT, R13, c[0x0][0x198], PT ;  /* 0x000066000d007a0c */ /* 0x000fda0003f26270 */
[----:B------:R-:W-:Y:S05]  /*0c60*/  @P1 BRA `(.L_x_26580) ;  /* 0x0000031000001947 */ /* 0x000fea0003800000 */
[----:B0-----:R-:W-:-:S10]  /*0c70*/  HFMA2.MMA R16, -RZ, RZ, 0, 2.384185791015625e-07 ;  /* 0x00000004ff107435 */ /* 0x001fd400000001ff */
[----:B------:R-:W-:-:S06]  /*0c80*/  IMAD.WIDE R18, R27, R16, c[0x0][0x160] ;  /* 0x000058001b127625 */ /* 0x000fcc00078e0210 */
[----:B------:R-:W2:Y:S01]  /*0c90*/  LDG.E.CONSTANT R18, [R18.64] ;  /* 0x0000000612127981 */ /* 0x000ea2000c1e9900 */
[----:B------:R-:W-:-:S04]  /*0ca0*/  IMAD.WIDE R16, R27, R16, c[0x0][0x190] ;  /* 0x000064001b107625 */ /* 0x000fc800078e0210 */
[----:B--2---:R-:W-:-:S04]  /*0cb0*/  FADD.FTZ R8, -R5, R18 ;  /* 0x0000001205087221 */ /* 0x004fc80000010100 */
[----:B------:R-:W-:-:S04]  /*0cc0*/  FMUL.FTZ R8, R8, R3 ;  /* 0x0000000308087220 */ /* 0x000fc80000410000 */
[----:B------:R-:W-:-:S05]  /*0cd0*/  FFMA.FTZ R21, R7, R8, R4 ;  /* 0x0000000807157223 */ /* 0x000fca0000010004 */
[----:B------:R0:W-:Y:S01]  /*0ce0*/  STG.E [R16.64], R21 ;  /* 0x0000001510007986 */ /* 0x0001e2000c101906 */
[----:B------:R-:W-:Y:S05]  /*0cf0*/  BRA `(.L_x_26580) ;  /* 0x0000028000007947 */ /* 0x000fea0003800000 */
.L_x_26579:
[----:B------:R-:W-:Y:S02]  /*0d00*/  ISETP.GE.AND P1, PT, R9, c[0x0][0x198], PT ;  /* 0x0000660009007a0c */ /* 0x000fe40003f26270 */
[----:B------:R-:W-:Y:S02]  /*0d10*/  ISETP.GE.AND P2, PT, R11, c[0x0][0x198], PT ;  /* 0x000066000b007a0c */ /* 0x000fe40003f46270 */
[----:B------:R-:W-:Y:S02]  /*0d20*/  ISETP.GE.AND P3, PT, R15, c[0x0][0x198], PT ;  /* 0x000066000f007a0c */ /* 0x000fe40003f66270 */
[----:B------:R-:W-:-:S07]  /*0d30*/  ISETP.GE.AND P4, PT, R13, c[0x0][0x198], PT ;  /* 0x000066000d007a0c */ /* 0x000fce0003f86270 */
[----:B------:R-:W-:-:S05]  /*0d40*/  @!P1 MOV R12, 0x4 ;  /* 0x00000004000c9802 */ /* 0x000fca0000000f00 */
[----:B------:R-:W-:Y:S01]  /*0d50*/  @!P1 IMAD.WIDE R16, R23, R12, c[0x0][0x160] ;  /* 0x0000580017109625 */ /* 0x000fe200078e020c */
[----:B------:R-:W-:-:S04]  /*0d60*/  @!P2 MOV R14, 0x4 ;  /* 0x00000004000ea802 */ /* 0x000fc80000000f00 */
[----:B------:R0:W2:Y:S01]  /*0d70*/  @!P1 LDG.E.CONSTANT R24, [R16.64] ;  /* 0x0000000610189981 */ /* 0x0000a2000c1e9900 */
[----:B------:R-:W-:Y:S02]  /*0d80*/  @!P3 MOV R10, 0x4 ;  /* 0x00000004000ab802 */ /* 0x000fe40000000f00 */
[----:B------:R-:W-:-:S03]  /*0d90*/  @!P4 MOV R8, 0x4 ;  /* 0x000000040008c802 */ /* 0x000fc60000000f00 */
[----:B------:R-:W-:-:S04]  /*0da0*/  @!P3 IMAD.WIDE R18, R29, R10, c[0x0][0x160] ;  /* 0x000058001d12b625 */ /* 0x000fc800078e020a */
[----:B0-----:R-:W-:Y:S02]  /*0db0*/  @!P2 IMAD.WIDE R16, R25, R14, c[0x0][0x160] ;  /* 0x000058001910a625 */ /* 0x001fe400078e020e */
[----:B------:R-:W3:Y:S02]  /*0dc0*/  @!P3 LDG.E.CONSTANT R18, [R18.64] ;  /* 0x000000061212b981 */ /* 0x000ee4000c1e9900 */
[----:B------:R-:W-:Y:S02]  /*0dd0*/  @!P4 IMAD.WIDE R20, R27, R8, c[0x0][0x160] ;  /* 0x000058001b14c625 */ /* 0x000fe400078e0208 */
[----:B------:R0:W4:Y:S04]  /*0de0*/  @!P2 LDG.E.CONSTANT R22, [R16.64] ;  /* 0x000000061016a981 */ /* 0x000128000c1e9900 */
[----:B------:R-:W4:Y:S01]  /*0df0*/  @!P4 LDG.E.CONSTANT R20, [R20.64] ;  /* 0x000000061414c981 */ /* 0x000f22000c1e9900 */
[----:B0-----:R-:W-:-:S04]  /*0e00*/  @!P1 IMAD.WIDE R16, R23, R12, c[0x0][0x190] ;  /* 0x0000640017109625 */ /* 0x001fc800078e020c */
[----:B--2--5:R-:W-:-:S04]  /*0e10*/  @!P1 FADD.FTZ R24, -R5, R24 ;  /* 0x0000001805189221 */ /* 0x024fc80000010100 */
[----:B------:R-:W-:-:S04]  /*0e20*/  @!P1 FMUL.FTZ R24, R24, R3 ;  /* 0x0000000318189220 */ /* 0x000fc80000410000 */
[----:B------:R-:W-:-:S05]  /*0e30*/  @!P1 FFMA.FTZ R24, R7, R24, R4 ;  /* 0x0000001807189223 */ /* 0x000fca0000010004 */
[----:B------:R-:W-:Y:S01]  /*0e40*/  @!P1 FMNMX.NAN R12, RZ, R24, !PT ;  /* 0x00000018ff0c9209 */ /* 0x000fe20007820000 */
[C---:B---3--:R-:W-:Y:S02]  /*0e50*/  @!P3 FADD.FTZ R24, -R5.reuse, R18 ;  /* 0x000000120518b221 */ /* 0x048fe40000010100 */
[C---:B----4-:R-:W-:Y:S02]  /*0e60*/  @!P2 FADD.FTZ R22, -R5.reuse, R22 ;  /* 0x000000160516a221 */ /* 0x050fe40000010100 */
[----:B------:R-:W-:Y:S02]  /*0e70*/  @!P4 FADD.FTZ R26, -R5, R20 ;  /* 0x00000014051ac221 */ /* 0x000fe40000010100 */
[-C--:B------:R-:W-:Y:S02]  /*0e80*/  @!P2 FMUL.FTZ R22, R22, R3.reuse ;  /* 0x000000031616a220 */ /* 0x080fe40000410000 */
[-C--:B------:R-:W-:Y:S02]  /*0e90*/  @!P3 FMUL.FTZ R24, R24, R3.reuse ;  /* 0x000000031818b220 */ /* 0x080fe40000410000 */
[----:B------:R-:W-:-:S02]  /*0ea0*/  @!P4 FMUL.FTZ R26, R26, R3 ;  /* 0x000000031a1ac220 */ /* 0x000fc40000410000 */
[C-C-:B------:R-:W-:Y:S02]  /*0eb0*/  @!P2 FFMA.FTZ R22, R7.reuse, R22, R4.reuse ;  /* 0x000000160716a223 */ /* 0x140fe40000010004 */
[C-C-:B------:R-:W-:Y:S02]  /*0ec0*/  @!P3 FFMA.FTZ R24, R7.reuse, R24, R4.reuse ;  /* 0x000000180718b223 */ /* 0x140fe40000010004 */
[----:B------:R-:W-:Y:S01]  /*0ed0*/  @!P4 FFMA.FTZ R26, R7, R26, R4 ;  /* 0x0000001a071ac223 */ /* 0x000fe20000010004 */
[----:B------:R0:W-:Y:S01]  /*0ee0*/  @!P1 STG.E [R16.64], R12 ;  /* 0x0000000c10009986 */ /* 0x0001e2000c101906 */
[----:B------:R-:W-:Y:S01]  /*0ef0*/  @!P4 IMAD.WIDE R20, R27, R8, c[0x0][0x190] ;  /* 0x000064001b14c625 */ /* 0x000fe200078e0208 */
[----:B------:R-:W-:-:S03]  /*0f00*/  @!P2 FMNMX.NAN R8, RZ, R22, !PT ;  /* 0x00000016ff08a209 */ /* 0x000fc60007820000 */
[----:B------:R-:W-:Y:S01]  /*0f10*/  @!P3 IMAD.WIDE R18, R29, R10, c[0x0][0x190] ;  /* 0x000064001d12b625 */ /* 0x000fe200078e020a */
[----:B------:R-:W-:-:S03]  /*0f20*/  @!P3 FMNMX.NAN R10, RZ, R24, !PT ;  /* 0x00000018ff0ab209 */ /* 0x000fc60007820000 */
[----:B0-----:R-:W-:Y:S01]  /*0f30*/  @!P2 IMAD.WIDE R16, R25, R14, c[0x0][0x190] ;  /* 0x000064001910a625 */ /* 0x001fe200078e020e */
[----:B------:R-:W-:-:S04]  /*0f40*/  @!P4 FMNMX.NAN R12, RZ, R26, !PT ;  /* 0x0000001aff0cc209 */ /* 0x000fc80007820000 */
[----:B------:R0:W-:Y:S04]  /*0f50*/  @!P2 STG.E [R16.64], R8 ;  /* 0x000000081000a986 */ /* 0x0001e8000c101906 */
[----:B------:R0:W-:Y:S04]  /*0f60*/  @!P3 STG.E [R18.64], R10 ;  /* 0x0000000a1200b986 */ /* 0x0001e8000c101906 */
[----:B------:R0:W-:Y:S02]  /*0f70*/  @!P4 STG.E [R20.64], R12 ;  /* 0x0000000c1400c986 */ /* 0x0001e4000c101906 */
.L_x_26580:
[----:B0-----:R-:W-:Y:S05]  /*0f80*/  BSYNC B0 ;  /* 0x0000000000007941 */ /* 0x001fea0003800000 */
.L_x_26578:
[----:B------:R-:W-:Y:S01]  /*0f90*/  UIADD3 UR4, UR4, 0x1, URZ ;  /* 0x0000000104047890 */ /* 0x000fe2000fffe03f */
[C---:B------:R-:W-:Y:S01]  /*0fa0*/  LEA R23, R6.reuse, R23, 0x2 ;  /* 0x0000001706177211 */ /* 0x040fe200078e10ff */
[C---:B------:R-:W-:Y:S01]  /*0fb0*/  IMAD R27, R6.reuse, 0x4, R27 ;  /* 0x00000004061b7824 */ /* 0x040fe200078e021b */
[----:B------:R-:W-:-:S02]  /*0fc0*/  LEA R29, R6, R29, 0x2 ;  /* 0x0000001d061d7211 */ /* 0x000fc400078e10ff */
[----:B------:R-:W-:Y:S02]  /*0fd0*/  LEA R25, R6, R25, 0x2 ;  /* 0x0000001906197211 */ /* 0x000fe400078e10ff */
[----:B------:R-:W-:Y:S02]  /*0fe0*/  ISETP.LE.AND P1, PT, R2, UR4, PT ;  /* 0x0000000402007c0c */ /* 0x000fe4000bf23270 */
[C---:B------:R-:W-:Y:S02]  /*0ff0*/  IADD3 R9, R0.reuse, R9, RZ ;  /* 0x0000000900097210 */ /* 0x040fe40007ffe0ff */
[C---:B------:R-:W-:Y:S02]  /*1000*/  IADD3 R13, R0.reuse, R13, RZ ;  /* 0x0000000d000d7210 */ /* 0x040fe40007ffe0ff */
[C---:B------:R-:W-:Y:S02]  /*1010*/  IADD3 R15, R0.reuse, R15, RZ ;  /* 0x0000000f000f7210 */ /* 0x040fe40007ffe0ff */
[----:B------:R-:W-:-:S05]  /*1020*/  IADD3 R11, R0, R11, RZ ;  /* 0x0000000b000b7210 */ /* 0x000fca0007ffe0ff */
[----:B------:R-:W-:Y:S05]  /*1030*/  @!P1 BRA `(.L_x_26581) ;  /* 0xfffffa4000009947 */ /* 0x000fea000383ffff */
[----:B------:R-:W-:Y:S05]  /*1040*/  EXIT ;  /* 0x000000000000794d */ /* 0x000fea0003800000 */
.L_x_26582:
        /* <DEDUP_REMOVED lines=11> */
.L_x_26920:


//--------------------- .text._ZN2at6native47batch_norm_transform_input_channels_last_kernelIdddLi4EEEvPKT_S4_PKT0_S7_PKT1_SA_PS2_iib --------------------------
	.section	.text._ZN2at6native47batch_norm_transform_input_channels_last_kernelIdddLi4EEEvPKT_S4_PKT0_S7_PKT1_SA_PS2_iib,"ax",@progbits
	.sectioninfo	@"SHI_REGISTERS=32"
	.align	128
        .global         _ZN2at6native47batch_norm_transform_input_channels_last_kernelIdddLi4EEEvPKT_S4_PKT0_S7_PKT1_SA_PS2_iib
        .type           _ZN2at6native47batch_norm_transform_input_channels_last_kernelIdddLi4EEEvPKT_S4_PKT0_S7_PKT1_SA_PS2_iib,@function
        .size           _ZN2at6native47batch_norm_transform_input_channels_last_kernelIdddLi4EEEvPKT_S4_PKT0_S7_PKT1_SA_PS2_iib,(.L_x_26921 - _ZN2at6native47batch_norm_transform_input_channels_last_kernelIdddLi4EEEvPKT_S4_PKT0_S7_PKT1_SA_PS2_iib)
        .other          _ZN2at6native47batch_norm_transform_input_channels_last_kernelIdddLi4EEEvPKT_S4_PKT0_S7_PKT1_SA_PS2_iib,@"STO_CUDA_ENTRY STV_DEFAULT"
_ZN2at6native47batch_norm_transform_input_channels_last_kernelIdddLi4EEEvPKT_S4_PKT0_S7_PKT1_SA_PS2_iib:
.text._ZN2at6native47batch_norm_transform_input_channels_last_kernelIdddLi4EEEvPKT_S4_PKT0_S7_PKT1_SA_PS2_iib:
        /* <DEDUP_REMOVED lines=22> */
[----:B------:R-:W-:-:S03]  /*0160*/  ISETP.GE.AND P3, PT, R11, RZ, PT ;  /* 0x000000ff0b00720c */ /* 0x000fc60003f66270 */
[----:B0-----:R-:W0:Y:S02]  /*0170*/  MUFU.RCP R2, R2 ;  /* 0x0000000200027308 */ /* 0x001e240000001000 */
[----:B0-----:R-:W-:-:S06]  /*0180*/  IADD3 R8, R2, 0xffffffe, RZ ;  /* 0x0ffffffe02087810 */ /* 0x001fcc0007ffe0ff */
[----:B------:R0:W1:Y:S02]  /*0190*/  F2I.FTZ.U32.TRUNC.NTZ R9, R8 ;  /* 0x0000000800097305 */ /* 0x000064000021f000 */
[----:B0-----:R-:W-:Y:S02]  /*01a0*/  IMAD.MOV.U32 R8, RZ, RZ, RZ ;  /* 0x000000ffff087224 */ /* 0x001fe400078e00ff */
[----:B-1----:R-:W-:-:S04]  /*01b0*/  IMAD.MOV R4, RZ, RZ, -R9 ;  /* 0x000000ffff047224 */ /* 0x002fc800078e0a09 */
[----:B------:R-:W-:Y:S01]  /*01c0*/  IMAD R15, R4, R13, RZ ;  /* 0x0000000d040f7224 */ /* 0x000fe200078e02ff */
[----:B------:R-:W-:-:S03]  /*01d0*/  MOV R4, R10 ;  /* 0x0000000a00047202 */ /* 0x000fc60000000f00 */
[----:B------:R-:W-:-:S04]  /*01e0*/  IMAD.HI.U32 R9, R9, R15, R8 ;  /* 0x0000000f09097227 */ /* 0x000fc800078e0008 */
[----:B------:R-:W-:Y:S02]  /*01f0*/  IMAD.MOV R15, RZ, RZ, -R12 ;  /* 0x000000ffff0f7224 */ /* 0x000fe400078e0a0c */
[----:B------:R-:W-:Y:S01]  /*0200*/  IMAD.HI.U32 R2, R9, R4, RZ ;  /* 0x0000000409027227 */ /* 0x000fe200078e00ff */
[----:B------:R-:W-:-:S03]  /*0210*/  SHF.R.S32.HI R9, RZ, 0x1f, R18 ;  /* 0x0000001fff097819 */ /* 0x000fc60000011412 */
        /* <DEDUP_REMOVED lines=8> */
[----:B------:R-:W-:-:S03]  /*02a0*/  ISETP.NE.U32.AND P0, PT, RZ, c[0x0][0x180], PT ;  /* 0x00006000ff007a0c */ /* 0x000fc60003f05070 */
[----:B------:R-:W-:Y:S01]  /*02b0*/  @!P3 IMAD.MOV R2, RZ, RZ, -R2 ;  /* 0x000000ffff02b224 */ /* 0x000fe200078e0a02 */
[----:B------:R-:W-:Y:S02]  /*02c0*/  @!P2 LOP3.LUT R2, RZ, R0, RZ, 0x33, !PT ;  /* 0x00000000ff02a212 */ /* 0x000fe400078e33ff */
[----:B------:R-:W-:Y:S02]  /*02d0*/  ISETP.NE.AND.EX P0, PT, RZ, c[0x0][0x184], PT, P0 ;  /* 0x00006100ff007a0c */ /* 0x000fe40003f05300 */
[----:B------:R-:W-:Y:S02]  /*02e0*/  ISETP.GE.AND P2, PT, R2, RZ, PT ;  /* 0x000000ff0200720c */ /* 0x000fe40003f46270 */
[----:B------:R-:W-:-:S09]  /*02f0*/  @P1 LEA R8, P4, R18, c[0x0][0x188], 0x3 ;  /* 0x0000620012081a11 */ /* 0x000fd200078818ff */
[----:B------:R-:W-:-:S04]  /*0300*/  @P0 LEA R20, P3, R18, c[0x0][0x180], 0x3 ;  /* 0x0000600012140a11 */ /* 0x000fc800078618ff */
[----:B------:R-:W-:Y:S01]  /*0310*/  @P0 LEA.HI.X R21, R18, c[0x0][0x184], R9, 0x3, P3 ;  /* 0x0000610012150a11 */ /* 0x000fe200018f1c09 */
[----:B------:R-:W-:Y:S08]  /*0320*/  @!P2 EXIT ;  /* 0x000000000000a94d */ /* 0x000ff00003800000 */
[----:B------:R-:W-:Y:S01]  /*0330*/  IMAD.MOV.U32 R17, RZ, RZ, 0x8 ;  /* 0x00000008ff117424 */ /* 0x000fe200078e00ff */
[----:B------:R-:W-:Y:S01]  /*0340*/  CS2R R12, SRZ ;  /* 0x00000000000c7805 */ /* 0x000fe2000001ff00 */
[C---:B------:R-:W-:Y:S01]  /*0350*/  @P1 LEA.HI.X R9, R18.reuse, c[0x0][0x18c], R9, 0x3, P4 ;  /* 0x0000630012091a11 */ /* 0x040fe200020f1c09 */
[----:B------:R-:W-:Y:S01]  /*0360*/  HFMA2.MMA R10, -RZ, RZ, 0, 0 ;  /* 0x00000000ff0a7435 */ /* 0x000fe200000001ff */
[----:B------:R-:W-:-:S03]  /*0370*/  IMAD.WIDE R14, R18, R17, c[0x0][0x170] ;  /* 0x00005c00120e7625 */ /* 0x000fc600078e0211 */
[----:B------:R0:W5:Y:S01]  /*0380*/  @P1 LDG.E.64.CONSTANT R12, [R8.64] ;  /* 0x00000006080c1981 */ /* 0x000162000c1e9b00 */
[----:B------:R-:W-:-:S03]  /*0390*/  IMAD.WIDE R16, R18, R17, c[0x0][0x178] ;  /* 0x00005e0012107625 */ /* 0x000fc600078e0211 */
[----:B------:R-:W5:Y:S01]  /*03a0*/  LDG.E.64.CONSTANT R14, [R14.64] ;  /* 0x000000060e0e7981 */ /* 0x000f62000c1e9b00 */
[----:B------:R-:W-:-:S03]  /*03b0*/  IMAD.MOV.U32 R11, RZ, RZ, 0x3ff00000 ;  /* 0x3ff00000ff0b7424 */ /* 0x000fc600078e00ff */
[----:B------:R-:W5:Y:S04]  /*03c0*/  LDG.E.64.CONSTANT R16, [R16.64] ;  /* 0x0000000610107981 */ /* 0x000f68000c1e9b00 */
[----:B------:R0:W5:Y:S01]  /*03d0*/  @P0 LDG.E.64.CONSTANT R10, [R20.64] ;  /* 0x00000006140a0981 */ /* 0x000162000c1e9b00 */
        /* <DEDUP_REMOVED lines=16> */
.L_x_26584:
[C---:B------:R-:W-:Y:S01]  /*04e0*/  ISETP.GE.AND P3, PT, R3.reuse, c[0x0][0x198], PT ;  /* 0x0000660003007a0c */ /* 0x040fe20003f66270 */
[----:B------:R-:W-:-:S12]  /*04f0*/  IMAD.IADD R3, R3, 0x1, R5 ;  /* 0x0000000103037824 */ /* 0x000fd800078e0205 */
[----:B------:R-:W-:-:S04]  /*0500*/  @!P3 IMAD.MOV.U32 R23, RZ, RZ, 0x8 ;  /* 0x00000008ff17b424 */ /* 0x000fc800078e00ff */
[----:B------:R-:W-:-:S06]  /*0510*/  @!P3 IMAD.WIDE R20, R8, R23, c[0x0][0x160] ;  /* 0x000058000814b625 */ /* 0x000fcc00078e0217 */
[----:B------:R-:W2:Y:S01]  /*0520*/  @!P3 LDG.E.64.CONSTANT R20, [R20.64] ;  /* 0x000000061414b981 */ /* 0x000ea2000c1e9b00 */
[----:B------:R-:W-:Y:S01]  /*0530*/  ISETP.GE.AND P1, PT, R3, c[0x0][0x198], PT ;  /* 0x0000660003007a0c */ /* 0x000fe20003f26270 */
[----:B------:R-:W-:-:S05]  /*0540*/  @!P3 IMAD.WIDE R28, R8, R23, c[0x0][0x168] ;  /* 0x00005a00081cb625 */ /* 0x000fca00078e0217 */
[----:B------:R-:W3:Y:S07]  /*0550*/  @!P3 LDG.E.64.CONSTANT R26, [R28.64] ;  /* 0x000000061c1ab981 */ /* 0x000eee000c1e9b00 */
[----:B------:R-:W-:-:S05]  /*0560*/  @!P1 MOV R9, 0x8 ;  /* 0x0000000800099802 */ /* 0x000fca0000000f00 */
[----:B------:R-:W-:-:S06]  /*0570*/  @!P1 IMAD.WIDE R24, R0, R9, c[0x0][0x160] ;  /* 0x0000580000189625 */ /* 0x000fcc00078e0209 */
[----:B------:R-:W4:Y:S01]  /*0580*/  @!P1 LDG.E.64.CONSTANT R24, [R24.64] ;  /* 0x0000000618189981 */ /* 0x000f22000c1e9b00 */
[----:B------:R-:W-:-:S06]  /*0590*/  @!P1 IMAD.WIDE R18, R0, R9, c[0x0][0x168] ;  /* 0x00005a0000129625 */ /* 0x000fcc00078e0209 */
[----:B------:R-:W4:Y:S01]  /*05a0*/  @!P1 LDG.E.64.CONSTANT R18, [R18.64] ;  /* 0x0000000612129981 */ /* 0x000f22000c1e9b00 */
[----:B------:R-:W-:Y:S01]  /*05b0*/  IMAD.IADD R3, R3, 0x1, R5 ;  /* 0x0000000103037824 */ /* 0x000fe200078e0205 */
[----:B------:R-:W0:Y:S04]  /*05c0*/  @!P1 LDC.S8 R22, c[0x0][0x1a0] ;  /* 0x00006800ff169b82 */ /* 0x000e280000000200 */
[C---:B------:R-:W-:Y:S02]  /*05d0*/  ISETP.GE.AND P2, PT, R3.reuse, c[0x0][0x198], PT ;  /* 0x0000660003007a0c */ /* 0x040fe40003f46270 */
[----:B------:R-:W-:Y:S01]  /*05e0*/  IADD3 R3, R3, R5, RZ ;  /* 0x0000000503037210 */ /* 0x000fe20007ffe0ff */
[----:B--2--5:R-:W1:-:S06]  /*05f0*/  @!P3 DADD R20, -R14, R20 ;  /* 0x000000000e14b229 */ /* 0x024e4c0000000114 */
[----:B-1----:R-:W1:-:S06]  /*0600*/  @!P3 DMUL R20, R20, R10 ;  /* 0x0000000a1414b228 */ /* 0x002e4c0000000000 */
[----:B-1----:R-:W3:-:S06]  /*0610*/  @!P3 DFMA R20, R16, R20, R12 ;  /* 0x000000141014b22b */ /* 0x002ecc000000000c */
[----:B---3--:R1:W2:Y:S02]  /*0620*/  @!P3 DADD R20, R20, R26 ;  /* 0x000000001414b229 */ /* 0x0082a4000000001a */
[----:B-1----:R-:W1:Y:S04]  /*0630*/  @!P3 LDC.S8 R26, c[0x0][0x1a0] ;  /* 0x00006800ff1abb82 */ /* 0x002e680000000200 */
[----:B--2---:R-:W-:-:S04]  /*0640*/  @!P3 DSETP.GTU.AND P0, PT, R20, RZ, PT ;  /* 0x000000ff1400b22a */ /* 0x004fc80003f0c000 */
[----:B----4-:R-:W2:-:S06]  /*0650*/  @!P1 DADD R24, -R14, R24 ;  /* 0x000000000e189229 */ /* 0x010e8c0000000118 */
[----:B--2---:R-:W2:-:S06]  /*0660*/  @!P1 DMUL R24, R24, R10 ;  /* 0x0000000a18189228 */ /* 0x004e8c0000000000 */
[----:B--2---:R-:W2:Y:S01]  /*0670*/  @!P1 DFMA R24, R16, R24, R12 ;  /* 0x000000181018922b */ /* 0x004ea2000000000c */
[----:B-1----:R-:W-:Y:S01]  /*0680*/  @!P3 ISETP.NE.AND P0, PT, R26, RZ, !P0 ;  /* 0x000000ff1a00b20c */ /* 0x002fe20004705270 */
[----:B------:R-:W-:-:S04]  /*0690*/  @!P3 IMAD.WIDE R26, R8, R23, c[0x0][0x190] ;  /* 0x00006400081ab625 */ /* 0x000fc800078e0217 */
[----:B--2---:R1:W2:Y:S01]  /*06a0*/  @!P1 DADD R18, R24, R18 ;  /* 0x0000000018129229 */ /* 0x0042a20000000012 */
[----:B------:R-:W-:Y:S01]  /*06b0*/  @!P3 FSEL R20, R20, RZ, !P0 ;  /* 0x000000ff1414b208 */ /* 0x000fe20004000000 */
[----:B-1----:R-:W-:Y:S01]  /*06c0*/  @!P2 IMAD.MOV.U32 R25, RZ, RZ, 0x8 ;  /* 0x00000008ff19a424 */ /* 0x002fe200078e00ff */
[----:B------:R-:W-:-:S03]  /*06d0*/  @!P3 FSEL R21, R21, RZ, !P0 ;  /* 0x000000ff1515b208 */ /* 0x000fc60004000000 */
[----:B--2---:R-:W0:Y:S02]  /*06e0*/  @!P1 DSETP.GTU.AND P0, PT, R18, RZ, PT ;  /* 0x000000ff1200922a */ /* 0x004e240003f0c000 */
[----:B------:R1:W-:Y:S01]  /*06f0*/  @!P3 STG.E.64 [R26.64], R20 ;  /* 0x000000141a00b986 */ /* 0x0003e2000c101b06 */
[----:B------:R-:W-:-:S03]  /*0700*/  ISETP.GE.AND P3, PT, R3, c[0x0][0x198], PT ;  /* 0x0000660003007a0c */ /* 0x000fc60003f66270 */
[----:B0-----:R-:W-:Y:S01]  /*0710*/  @!P1 ISETP.NE.AND P0, PT, R22, RZ, !P0 ;  /* 0x000000ff1600920c */ /* 0x001fe20004705270 */
[----:B-1----:R-:W-:-:S06]  /*0720*/  @!P2 IMAD.WIDE R26, R6, R25, c[0x0][0x160] ;  /* 0x00005800061aa625 */ /* 0x002fcc00078e0219 */
[----:B------:R-:W2:Y:S03]  /*0730*/  @!P2 LDG.E.64.CONSTANT R26, [R26.64] ;  /* 0x000000061a1aa981 */ /* 0x000ea6000c1e9b00 */
[----:B------:R-:W-:Y:S01]  /*0740*/  @!P3 IMAD.MOV.U32 R24, RZ, RZ, 0x8 ;  /* 0x00000008ff18b424 */ /* 0x000fe200078e00ff */
[----:B------:R-:W-:Y:S01]  /*0750*/  @!P1 FSEL R18, R18, RZ, !P0 ;  /* 0x000000ff12129208 */ /* 0x000fe20004000000 */
[----:B------:R-:W-:Y:S01]  /*0760*/  @!P1 IMAD.WIDE R20, R0, R9, c[0x0][0x190] ;  /* 0x0000640000149625 */ /* 0x000fe200078e0209 */
[----:B------:R-:W-:-:S03]  /*0770*/  @!P1 FSEL R19, R19, RZ, !P0 ;  /* 0x000000ff13139208 */ /* 0x000fc60004000000 */
[----:B------:R-:W-:Y:S02]  /*0780*/  @!P3 IMAD.WIDE R22, R7, R24, c[0x0][0x160] ;  /* 0x000058000716b625 */ /* 0x000fe400078e0218 */
[----:B------:R0:W-:Y:S04]  /*0790*/  @!P1 STG.E.64 [R20.64], R18 ;  /* 0x0000001214009986 */ /* 0x0001e8000c101b06 */
[----:B------:R-:W3:Y:S01]  /*07a0*/  @!P3 LDG.E.64.CONSTANT R22, [R22.64] ;  /* 0x000000061616b981 */ /* 0x000ee2000c1e9b00 */
[----:B0-----:R-:W-:-:S06]  /*07b0*/  @!P2 IMAD.WIDE R18, R6, R25, c[0x0][0x168] ;  /* 0x00005a000612a625 */ /* 0x001fcc00078e0219 */
[----:B------:R-:W4:Y:S01]  /*07c0*/  @!P2 LDG.E.64.CONSTANT R18, [R18.64] ;  /* 0x000000061212a981 */ /* 0x000f22000c1e9b00 */
[----:B------:R-:W-:-:S06]  /*07d0*/  @!P3 IMAD.WIDE R20, R7, R24, c[0x0][0x168] ;  /* 0x00005a000714b625 */ /* 0x000fcc00078e0218 */
[----:B------:R-:W4:Y:S01]  /*07e0*/  @!P3 LDG.E.64.CONSTANT R20, [R20.64] ;  /* 0x000000061414b981 */ /* 0x000f22000c1e9b00 */
[----:B------:R-:W0:Y:S01]  /*07f0*/  @!P2 LDC.S8 R9, c[0x0][0x1a0] ;  /* 0x00006800ff09ab82 */ /* 0x000e220000000200 */
[----:B------:R-:W-:Y:S01]  /*0800*/  UIADD3 UR4, UR4, 0x1, URZ ;  /* 0x0000000104047890 */ /* 0x000fe2000fffe03f */
[C---:B------:R-:W-:Y:S01]  /*0810*/  LEA R8, R4.reuse, R8, 0x2 ;  /* 0x0000000804087211 */ /* 0x040fe200078e10ff */
[----:B------:R-:W-:Y:S01]  /*0820*/  IMAD.IADD R3, R3, 0x1, R5 ;  /* 0x0000000103037824 */ /* 0x000fe200078e0205 */
[----:B------:R-:W-:Y:S01]  /*0830*/  LEA R0, R4, R0, 0x2 ;  /* 0x0000000004007211 */ /* 0x000fe200078e10ff */
[----:B--2---:R-:W1:-:S06]  /*0840*/  @!P2 DADD R26, -R14, R26 ;  /* 0x000000000e1aa229 */ /* 0x004e4c000000011a */
[----:B-1----:R-:W1:-:S06]  /*0850*/  @!P2 DMUL R26, R26, R10 ;  /* 0x0000000a1a1aa228 */ /* 0x002e4c0000000000 */
[----:B-1----:R-:W-:-:S04]  /*0860*/  @!P2 DFMA R26, R16, R26, R12 ;  /* 0x0000001a101aa22b */ /* 0x002fc8000000000c */
[----:B---3--:R-:W1:-:S06]  /*0870*/  @!P3 DADD R22, -R14, R22 ;  /* 0x000000000e16b229 */ /* 0x008e4c0000000116 */
[----:B-1----:R-:W1:-:S04]  /*0880*/  @!P3 DMUL R22, R22, R10 ;  /* 0x0000000a1616b228 */ /* 0x002e480000000000 */
[----:B----4-:R2:W-:Y:S02]  /*0890*/  @!P2 DADD R18, R26, R18 ;  /* 0x000000001a12a229 */ /* 0x0105e40000000012 */
[----:B--2---:R-:W2:Y:S02]  /*08a0*/  @!P3 LDC.S8 R26, c[0x0][0x1a0] ;  /* 0x00006800ff1abb82 */ /* 0x004ea40000000200 */
[----:B-1----:R-:W1:-:S06]  /*08b0*/  @!P3 DFMA R22, R16, R22, R12 ;  /* 0x000000161016b22b */ /* 0x002e4c000000000c */
[----:B-1----:R-:W1:-:S04]  /*08c0*/  @!P3 DADD R20, R22, R20 ;  /* 0x000000001614b229 */ /* 0x002e480000000014 */
[----:B------:R-:W0:-:S04]  /*08d0*/  @!P2 DSETP.GTU.AND P0, PT, R18, RZ, PT ;  /* 0x000000ff1200a22a */ /* 0x000e080003f0c000 */
[----:B-1----:R-:W2:Y:S02]  /*08e0*/  @!P3 DSETP.GTU.AND P1, PT, R20, RZ, PT ;  /* 0x000000ff1400b22a */ /* 0x002ea40003f2c000 */
[----:B0-----:R-:W-:Y:S01]  /*08f0*/  @!P2 ISETP.NE.AND P0, PT, R9, RZ, !P0 ;  /* 0x000000ff0900a20c */ /* 0x001fe20004705270 */
[----:B------:R-:W-:-:S03]  /*0900*/  @!P2 IMAD.WIDE R22, R6, R25, c[0x0][0x190] ;  /* 0x000064000616a625 */ /* 0x000fc600078e0219 */
[----:B--2---:R-:W-:Y:S01]  /*0910*/  @!P3 ISETP.NE.AND P1, PT, R26, RZ, !P1 ;  /* 0x000000ff1a00b20c */ /* 0x004fe20004f25270 */
[----:B------:R-:W-:Y:S01]  /*0920*/  @!P3 IMAD.WIDE R24, R7, R24, c[0x0][0x190] ;  /* 0x000064000718b625 */ /* 0x000fe200078e0218 */
[----:B------:R-:W-:Y:S02]  /*0930*/  @!P2 FSEL R18, R18, RZ, !P0 ;  /* 0x000000ff1212a208 */ /* 0x000fe40004000000 */
[----:B------:R-:W-:Y:S02]  /*0940*/  @!P2 FSEL R19, R19, RZ, !P0 ;  /* 0x000000ff1313a208 */ /* 0x000fe40004000000 */
[----:B------:R-:W-:Y:S02]  /*0950*/  @!P3 FSEL R20, R20, RZ, !P1 ;  /* 0x000000ff1414b208 */ /* 0x000fe40004800000 */
[----:B------:R-:W-:Y:S01]  /*0960*/  @!P3 FSEL R21, R21, RZ, !P1 ;  /* 0x000000ff1515b208 */ /* 0x000fe20004800000 */
[----:B------:R0:W-:Y:S04]  /*0970*/  @!P2 STG.E.64 [R22.64], R18 ;  /* 0x000000121600a986 */ /* 0x0001e8000c101b06 */
[----:B------:R0:W-:Y:S01]  /*0980*/  @!P3 STG.E.64 [R24.64], R20 ;  /* 0x000000141800b986 */ /* 0x0001e2000c101b06 */
[----:B------:R-:W-:Y:S01]  /*0990*/  ISETP.LE.AND P0, PT, R2, UR4, PT ;  /* 0x0000000402007c0c */ /* 0x000fe2000bf03270 */
[C---:B------:R-:W-:Y:S01]  /*09a0*/  IMAD R6, R4.reuse, 0x4, R6 ;  /* 0x0000000404067824 */ /* 0x040fe200078e0206 */
[----:B------:R-:W-:-:S11]  /*09b0*/  LEA R7, R4, R7, 0x2 ;  /* 0x0000000704077211 */ /* 0x000fd600078e10ff */
[----:B0-----:R-:W-:Y:S05]  /*09c0*/  @!P0 BRA `(.L_x_26584) ;  /* 0xfffffb1000008947 */ /* 0x001fea000383ffff */
[----:B------:R-:W-:Y:S05]  /*09d0*/  EXIT ;  /* 0x000000000000794d */ /* 0x000fea0003800000 */
.L_x_26583:
[----:B0-----:R-:W-:Y:S01]  /*09e0*/  IMAD.MOV.U32 R5, RZ, RZ, c[0x0][0x10] ;  /* 0x00000400ff057624 */ /* 0x001fe200078e00ff */
[----:B------:R-:W-:Y:S01]  /*09f0*/  IADD3 R22, R6, c[0x0][0x10], RZ ;  /* 0x0000040006167a10 */ /* 0x000fe20007ffe0ff */
[----:B------:R-:W-:Y:S02]  /*0a00*/  ULDC.S8 UR4, c[0x0][0x1a0] ;  /* 0x0000680000047ab9 */ /* 0x000fe40000000200 */
[C---:B------:R-:W-:Y:S01]  /*0a10*/  IMAD R8, R5.reuse, 0x3, R6 ;  /* 0x0000000305087824 */ /* 0x040fe200078e0206 */
[----:B------:R-:W-:Y:S01]  /*0a20*/  LEA R20, R5, R6, 0x1 ;  /* 0x0000000605147211 */ /* 0x000fe200078e08ff */
[--C-:B------:R-:W-:Y:S01]  /*0a30*/  IMAD R5, R22, c[0x0][0x4], R7.reuse ;  /* 0x0000010016057a24 */ /* 0x100fe200078e0207 */
[----:B------:R-:W-:Y:S01]  /*0a40*/  ISETP.NE.AND P0, PT, RZ, UR4, PT ;  /* 0x00000004ff007c0c */ /* 0x000fe2000bf05270 */
[--C-:B------:R-:W-:Y:S01]  /*0a50*/  IMAD R6, R8, c[0x0][0x4], R7.reuse ;  /* 0x0000010008067a24 */ /* 0x100fe200078e0207 */
[----:B------:R-:W-:Y:S01]  /*0a60*/  UMOV UR4, 0xffffffff ;  /* 0xffffffff00047882 */ /* 0x000fe20000000000 */
[----:B------:R-:W-:-:S02]  /*0a70*/  IMAD R7, R20, c[0x0][0x4], R7 ;  /* 0x0000010014077a24 */ /* 0x000fc400078e0207 */
[--C-:B------:R-:W-:Y:S02]  /*0a80*/  IMAD R8, R3, c[0x0][0x19c], R18.reuse ;  /* 0x0000670003087a24 */ /* 0x100fe400078e0212 */
[--C-:B------:R-:W-:Y:S02]  /*0a90*/  IMAD R9, R5, c[0x0][0x19c], R18.reuse ;  /* 0x0000670005097a24 */ /* 0x100fe400078e0212 */
[--C-:B------:R-:W-:Y:S02]  /*0aa0*/  IMAD R22, R6, c[0x0][0x19c], R18.reuse ;  /* 0x0000670006167a24 */ /* 0x100fe400078e0212 */
[----:B------:R-:W-:Y:S02]  /*0ab0*/  IMAD R23, R7, c[0x0][0x19c], R18 ;  /* 0x0000670007177a24 */ /* 0x000fe400078e0212 */
.L_x_26588:
[----:B------:R-:W-:Y:S01]  /*0ac0*/  BSSY B0, `(.L_x_26585) ;  /* 0x0000058000007945 */ /* 0x000fe20003800000 */
[----:B0-----:R-:W-:Y:S05]  /*0ad0*/  @P0 BRA `(.L_x_26586) ;  /* 0x0000026000000947 */ /* 0x001fea0003800000 */
[----:B------:R-:W-:-:S13]  /*0ae0*/  ISETP.GE.AND P1, PT, R3, c[0x0][0x198], PT ;  /* 0x0000660003007a0c */ /* 0x000fda0003f26270 */
[----:B------:R-:W-:-:S04]  /*0af0*/  @!P1 IMAD.MOV.U32 R18, RZ, RZ, 0x8 ;  /* 0x00000008ff129424 */ /* 0x000fc800078e00ff */
[----:B------:R-:W-:-:S06]  /*0b00*/  @!P1 IMAD.WIDE R20, R8, R18, c[0x0][0x160] ;  /* 0x0000580008149625 */ /* 0x000fcc00078e0212 */
[----:B------:R-:W2:Y:S01]  /*0b10*/  @!P1 LDG.E.64.CONSTANT R20, [R20.64] ;  /* 0x0000000614149981 */ /* 0x000ea2000c1e9b00 */
[----:B------:R-:W-:Y:S01]  /*0b20*/  ISETP.GE.AND P2, PT, R5, c[0x0][0x198], PT ;  /* 0x0000660005007a0c */ /* 0x000fe20003f46270 */
[----:B------:R-:W-:Y:S01]  /*0b30*/  @!P1 IMAD.WIDE R18, R8, R18, c[0x0][0x190] ;  /* 0x0000640008129625 */ /* 0x000fe200078e0212 */
[----:B------:R-:W-:-:S11]  /*0b40*/  ISETP.GE.AND P3, PT, R7, c[0x0][0x198], PT ;  /* 0x0000660007007a0c */ /* 0x000fd60003f66270 */
[----:B------:R-:W-:Y:S02]  /*0b50*/  @!P2 MOV R25, 0x8 ;  /* 0x000000080019a802 */ /* 0x000fe40000000f00 */
[----:B------:R-:W-:Y:S01]  /*0b60*/  @!P3 IMAD.MOV.U32 R24, RZ, RZ, 0x8 ;  /* 0x00000008ff18b424 */ /* 0x000fe200078e00ff */
[----:B--2--5:R-:W0:-:S06]  /*0b70*/  @!P1 DADD R20, -R14, R20 ;  /* 0x000000000e149229 */ /* 0x024e0c0000000114 */
[----:B0-----:R-:W0:-:S06]  /*0b80*/  @!P1 DMUL R20, R20, R10 ;  /* 0x0000000a14149228 */ /* 0x001e0c0000000000 */
[----:B0-----:R-:W0:-:S07]  /*0b90*/  @!P1 DFMA R20, R16, R20, R12 ;  /* 0x000000141014922b */ /* 0x001e0e000000000c */
[----:B0-----:R0:W-:Y:S02]  /*0ba0*/  @!P1 STG.E.64 [R18.64], R20 ;  /* 0x0000001412009986 */ /* 0x0011e4000c101b06 */
[----:B0-----:R-:W-:-:S04]  /*0bb0*/  @!P2 IMAD.WIDE R20, R9, R25, c[0x0][0x160] ;  /* 0x000058000914a625 */ /* 0x001fc800078e0219 */
[----:B------:R-:W-:Y:S02]  /*0bc0*/  @!P3 IMAD.WIDE R18, R23, R24, c[0x0][0x160] ;  /* 0x000058001712b625 */ /* 0x000fe400078e0218 */
[----:B------:R-:W2:Y:S04]  /*0bd0*/  @!P2 LDG.E.64.CONSTANT R20, [R20.64] ;  /* 0x000000061414a981 */ /* 0x000ea8000c1e9b00 */
[----:B------:R-:W3:Y:S01]  /*0be0*/  @!P3 LDG.E.64.CONSTANT R18, [R18.64] ;  /* 0x000000061212b981 */ /* 0x000ee2000c1e9b00 */
[----:B------:R-:W-:Y:S01]  /*0bf0*/  @!P2 IMAD.WIDE R26, R9, R25, c[0x0][0x190] ;  /* 0x00006400091aa625 */ /* 0x000fe200078e0219 */
[----:B------:R-:W-:-:S03]  /*0c00*/  ISETP.GE.AND P1, PT, R6, c[0x0][0x198], PT ;  /* 0x0000660006007a0c */ /* 0x000fc60003f26270 */
[----:B------:R-:W-:Y:S01]  /*0c10*/  @!P3 IMAD.WIDE R24, R23, R24, c[0x0][0x190] ;  /* 0x000064001718b625 */ /* 0x000fe200078e0218 */
[----:B--2---:R-:W0:-:S04]  /*0c20*/  @!P2 DADD R20, -R14, R20 ;  /* 0x000000000e14a229 */ /* 0x004e080000000114 */
[----:B---3--:R-:W1:-:S04]  /*0c30*/  @!P3 DADD R18, -R14, R18 ;  /* 0x000000000e12b229 */ /* 0x008e480000000112 */
[----:B0-----:R-:W0:-:S04]  /*0c40*/  @!P2 DMUL R20, R20, R10 ;  /* 0x0000000a1414a228 */ /* 0x001e080000000000 */
[----:B-1----:R-:W1:-:S04]  /*0c50*/  @!P3 DMUL R18, R18, R10 ;  /* 0x0000000a1212b228 */ /* 0x002e480000000000 */
[----:B0-----:R-:W0:-:S04]  /*0c60*/  @!P2 DFMA R20, R16, R20, R12 ;  /* 0x000000141014a22b */ /* 0x001e08000000000c */
[----:B-1----:R-:W1:-:S03]  /*0c70*/  @!P3 DFMA R18, R16, R18, R12 ;  /* 0x000000121012b22b */ /* 0x002e46000000000c */
[----:B0-----:R0:W-:Y:S04]  /*0c80*/  @!P2 STG.E.64 [R26.64], R20 ;  /* 0x000000141a00a986 */ /* 0x0011e8000c101b06 */
[----:B-1----:R0:W-:Y:S01]  /*0c90*/  @!P3 STG.E.64 [R24.64], R18 ;  /* 0x000000121800b986 */ /* 0x0021e2000c101b06 */
[----:B------:R-:W-:Y:S05]  /*0ca0*/  @P1 BRA `(.L_x_26587) ;  /* 0x0000039000001947 */ /* 0x000fea0003800000 */
[----:B0-----:R-:W-:-:S05]  /*0cb0*/  MOV R18, 0x8 ;  /* 0x0000000800127802 */ /* 0x001fca0000000f00 */
[----:B------:R-:W-:-:S06]  /*0cc0*/  IMAD.WIDE R20, R22, R18, c[0x0][0x160] ;  /* 0x0000580016147625 */ /* 0x000fcc00078e0212 */
[----:B------:R-:W2:Y:S01]  /*0cd0*/  LDG.E.64.CONSTANT R20, [R20.64] ;  /* 0x0000000614147981 */ /* 0x000ea2000c1e9b00 */
[----:B------:R-:W-:Y:S01]  /*0ce0*/  IMAD.WIDE R18, R22, R18, c[0x0][0x190] ;  /* 0x0000640016127625 */ /* 0x000fe200078e0212 */
[----:B--2---:R-:W0:-:S06]  /*0cf0*/  DADD R20, -R14, R20 ;  /* 0x000000000e147229 */ /* 0x004e0c0000000114 */
[----:B0-----:R-:W0:-:S06]  /*0d00*/  DMUL R20, R20, R10 ;  /* 0x0000000a14147228 */ /* 0x001e0c0000000000 */
[----:B0-----:R-:W0:-:S07]  /*0d10*/  DFMA R20, R16, R20, R12 ;  /* 0x000000141014722b */ /* 0x001e0e000000000c */
[----:B0-----:R0:W-:Y:S01]  /*0d20*/  STG.E.64 [R18.64], R20 ;  /* 0x0000001412007986 */ /* 0x0011e2000c101b06 */
[----:B------:R-:W-:Y:S05]  /*0d30*/  BRA `(.L_x_26587) ;  /* 0x0000030000007947 */ /* 0x000fea0003800000 */
.L_x_26586:
[----:B------:R-:W-:Y:S02]  /*0d40*/  ISETP.GE.AND P3, PT, R3, c[0x0][0x198], PT ;  /* 0x0000660003007a0c */ /* 0x000fe40003f66270 */
[----:B------:R-:W-:-:S11]  /*0d50*/  ISETP.GE.AND P1, PT, R5, c[0x0][0x198], PT ;  /* 0x0000660005007a0c */ /* 0x000fd60003f26270 */
[----:B------:R-:W-:-:S04]  /*0d60*/  @!P3 IMAD.MOV.U32 R25, RZ, RZ, 0x8 ;  /* 0x00000008ff19b424 */ /* 0x000fc800078e00ff */
[----:B------:R-:W-:-:S06]  /*0d70*/  @!P3 IMAD.WIDE R20, R8, R25, c[0x0][0x160] ;  /* 0x000058000814b625 */ /* 0x000fcc00078e0219 */
[----:B------:R-:W2:Y:S01]  /*0d80*/  @!P3 LDG.E.64.CONSTANT R20, [R20.64] ;  /* 0x000000061414b981 */ /* 0x000ea2000c1e9b00 */
[----:B------:R-:W-:-:S05]  /*0d90*/  @!P1 MOV R24, 0x8 ;  /* 0x0000000800189802 */ /* 0x000fca0000000f00 */
[----:B------:R-:W-:-:S06]  /*0da0*/  @!P1 IMAD.WIDE R18, R9, R24, c[0x0][0x160] ;  /* 0x0000580009129625 */ /* 0x000fcc00078e0218 */
[----:B------:R-:W3:Y:S01]  /*0db0*/  @!P1 LDG.E.64.CONSTANT R18, [R18.64] ;  /* 0x0000000612129981 */ /* 0x000ee2000c1e9b00 */
[----:B------:R-:W-:Y:S01]  /*0dc0*/  @!P3 IMAD.WIDE R26, R8, R25, c[0x0][0x190] ;  /* 0x00006400081ab625 */ /* 0x000fe200078e0219 */
[----:B--2--5:R-:W0:-:S06]  /*0dd0*/  @!P3 DADD R20, -R14, R20 ;  /* 0x000000000e14b229 */ /* 0x024e0c0000000114 */
[----:B0-----:R-:W0:-:S06]  /*0de0*/  @!P3 DMUL R20, R20, R10 ;  /* 0x0000000a1414b228 */ /* 0x001e0c0000000000 */
[----:B0-----:R-:W0:-:S04]  /*0df0*/  @!P3 DFMA R20, R16, R20, R12 ;  /* 0x000000141014b22b */ /* 0x001e08000000000c */
[----:B---3--:R-:W1:-:S04]  /*0e00*/  @!P1 DADD R18, -R14, R18 ;  /* 0x000000000e129229 */ /* 0x008e480000000112 */
[----:B0-----:R-:W0:-:S04]  /*0e10*/  @!P3 DSETP.GTU.AND P2, PT, R20, RZ, PT ;  /* 0x000000ff1400b22a */ /* 0x001e080003f4c000 */
[----:B-1----:R-:W1:Y:S02]  /*0e20*/  @!P1 DMUL R18, R18, R10 ;  /* 0x0000000a12129228 */ /* 0x002e640000000000 */
[----:B0-----:R-:W-:Y:S02]  /*0e30*/  @!P3 FSEL R20, R20, RZ, P2 ;  /* 0x000000ff1414b208 */ /* 0x001fe40001000000 */
[----:B------:R-:W-:Y:S02]  /*0e40*/  @!P3 FSEL R21, R21, RZ, P2 ;  /* 0x000000ff1515b208 */ /* 0x000fe40001000000 */
[----:B-1----:R-:W0:Y:S01]  /*0e50*/  @!P1 DFMA R18, R16, R18, R12 ;  /* 0x000000121012922b */ /* 0x002e22000000000c */
[----:B------:R-:W-:Y:S02]  /*0e60*/  ISETP.GE.AND P2, PT, R6, c[0x0][0x198], PT ;  /* 0x0000660006007a0c */ /* 0x000fe40003f46270 */
[----:B------:R1:W-:Y:S01]  /*0e70*/  @!P3 STG.E.64 [R26.64], R20 ;  /* 0x000000141a00b986 */ /* 0x0003e2000c101b06 */
[----:B------:R-:W-:-:S02]  /*0e80*/  ISETP.GE.AND P3, PT, R7, c[0x0][0x198], PT ;  /* 0x0000660007007a0c */ /* 0x000fc40003f66270 */
[----:B0-----:R-:W0:-:S06]  /*0e90*/  @!P1 DSETP.GTU.AND P4, PT, R18, RZ, PT ;  /* 0x000000ff1200922a */ /* 0x001e0c0003f8c000 */
[----:B0-----:R-:W-:Y:S02]  /*0ea0*/  @!P1 FSEL R18, R18, RZ, P4 ;  /* 0x000000ff12129208 */ /* 0x001fe40002000000 */
[----:B------:R-:W-:Y:S02]  /*0eb0*/  @!P1 FSEL R19, R19, RZ, P4 ;  /* 0x000000ff13139208 */ /* 0x000fe40002000000 */
[----:B------:R-:W-:Y:S01]  /*0ec0*/  @!P2 MOV R25, 0x8 ;  /* 0x000000080019a802 */ /* 0x000fe20000000f00 */
[----:B-1----:R-:W-:-:S04]  /*0ed0*/  @!P1 IMAD.WIDE R20, R9, R24, c[0x0][0x190] ;  /* 0x0000640009149625 */ /* 0x002fc800078e0218 */
[----:B------:R-:W-:Y:S01]  /*0ee0*/  @!P3 IMAD.MOV.U32 R24, RZ, RZ, 0x8 ;  /* 0x00000008ff18b424 */ /* 0x000fe200078e00ff */
[----:B------:R0:W-:Y:S03]  /*0ef0*/  @!P1 STG.E.64 [R20.64], R18 ;  /* 0x0000001214009986 */ /* 0x0001e6000c101b06 */
[----:B0-----:R-:W-:-:S04]  /*0f00*/  @!P3 IMAD.WIDE R18, R23, R24, c[0x0][0x160] ;  /* 0x000058001712b625 */ /* 0x001fc800078e0218 */
[----:B------:R-:W-:Y:S02]  /*0f10*/  @!P2 IMAD.WIDE R20, R22, R25, c[0x0][0x160] ;  /* 0x000058001614a625 */ /* 0x000fe400078e0219 */
[----:B------:R-:W2:Y:S04]  /*0f20*/  @!P3 LDG.E.64.CONSTANT R18, [R18.64] ;  /* 0x000000061212b981 */ /* 0x000ea8000c1e9b00 */
[----:B------:R-:W3:Y:S01]  /*0f30*/  @!P2 LDG.E.64.CONSTANT R20, [R20.64] ;  /* 0x000000061414a981 */ /* 0x000ee2000c1e9b00 */
[----:B------:R-:W-:Y:S01]  /*0f40*/  @!P3 IMAD.WIDE R26, R23, R24, c[0x0][0x190] ;  /* 0x00006400171ab625 */ /* 0x000fe200078e0218 */
[----:B--2---:R-:W0:-:S04]  /*0f50*/  @!P3 DADD R18, -R14, R18 ;  /* 0x000000000e12b229 */ /* 0x004e080000000112 */
[----:B---3--:R-:W1:-:S04]  /*0f60*/  @!P2 DADD R20, -R14, R20 ;  /* 0x000000000e14a229 */ /* 0x008e480000000114 */
[----:B0-----:R-:W0:-:S04]  /*0f70*/  @!P3 DMUL R18, R18, R10 ;  /* 0x0000000a1212b228 */ /* 0x001e080000000000 */
[----:B-1----:R-:W1:-:S04]  /*0f80*/  @!P2 DMUL R20, R20, R10 ;  /* 0x0000000a1414a228 */ /* 0x002e480000000000 */
[----:B0-----:R-:W0:-:S04]  /*0f90*/  @!P3 DFMA R18, R16, R18, R12 ;  /* 0x000000121012b22b */ /* 0x001e08000000000c */
[----:B-1----:R-:W-:-:S04]  /*0fa0*/  @!P2 DFMA R20, R16, R20, R12 ;  /* 0x000000141014a22b */ /* 0x002fc8000000000c */
[----:B0-----:R-:W0:-:S06]  /*0fb0*/  @!P3 DSETP.GTU.AND P1, PT, R18, RZ, PT ;  /* 0x000000ff1200b22a */ /* 0x001e0c0003f2c000 */
[----:B0-----:R-:W-:Y:S02]  /*0fc0*/  @!P3 FSEL R18, R18, RZ, P1 ;  /* 0x000000ff1212b208 */ /* 0x001fe40000800000 */
[----:B------:R-:W-:Y:S01]  /*0fd0*/  @!P3 FSEL R19, R19, RZ, P1 ;  /* 0x000000ff1313b208 */ /* 0x000fe20000800000 */
[----:B------:R-:W0:-:S04]  /*0fe0*/  @!P2 DSETP.GTU.AND P1, PT, R20, RZ, PT ;  /* 0x000000ff1400a22a */ /* 0x000e080003f2c000 */
[----:B------:R0:W-:Y:S02]  /*0ff0*/  @!P3 STG.E.64 [R26.64], R18 ;  /* 0x000000121a00b986 */ /* 0x0001e4000c101b06 */
[----:B0-----:R-:W-:Y:S02]  /*1000*/  @!P2 FSEL R18, R20, RZ, P1 ;  /* 0x000000ff1412a208 */ /* 0x001fe40000800000 */
[----:B------:R-:W-:Y:S01]  /*1010*/  @!P2 FSEL R19, R21, RZ, P1 ;  /* 0x000000ff1513a208 */ /* 0x000fe20000800000 */
[----:B------:R-:W-:-:S05]  /*1020*/  @!P2 IMAD.WIDE R20, R22, R25, c[0x0][0x190] ;  /* 0x000064001614a625 */ /* 0x000fca00078e0219 */
[----:B------:R0:W-:Y:S02]  /*1030*/  @!P2 STG.E.64 [R20.64], R18 ;  /* 0x000000121400a986 */ /* 0x0001e4000c101b06 */
.L_x_26587:
[----:B------:R-:W-:Y:S05]  /*1040*/  BSYNC B0 ;  /* 0x0000000000007941 */ /* 0x000fea0003800000 */
.L_x_26585:
        /* <DEDUP_REMOVED lines=12> */
.L_x_26589:
        /* <DEDUP_REMOVED lines=15> */
.L_x_26921:


//--------------------- .nv.global.init           --------------------------
	.section	.nv.global.init,"aw",@progbits
.nv.global.init:
	.type		$str$13,@object
	.size		$str$13,(__unnamed_1 - $str$13)
$str$13:
        /*0000*/ 	.byte	0x66, 0x61, 0x6c, 0x73, 0x65, 0x00
	.type		__unnamed_1,@object
	.size		__unnamed_1,(__unnamed_5 - __unnamed_1)
__unnamed_1:
        /*0006*/ 	.byte	0x66, 0x65, 0x74, 0x63, 0x68, 0x5f, 0x61, 0x6e, 0x64, 0x5f, 0x63, 0x61, 0x73, 0x74, 0x00
	.type		__unnamed_5,@object
	.size		__unnamed_5,(__unnamed_3 - __unnamed_5)
__unnamed_5:
        /*0015*/ 	.byte	0x66, 0x65, 0x74, 0x63, 0x68, 0x5f, 0x61, 0x6e, 0x64, 0x5f, 0x63, 0x61, 0x73, 0x74, 0x00
	.type		__unnamed_3,@object
	.size		__unnamed_3,(__unnamed_7 - __unnamed_3)
__unnamed_3:
        /*0024*/ 	.byte	0x66, 0x65, 0x74, 0x63, 0x68, 0x5f, 0x61, 0x6e, 0x64, 0x5f, 0x63, 0x61, 0x73, 0x74, 0x00
	.type		__unnamed_7,@object
	.size		__unnamed_7,(__unnamed_2 - __unnamed_7)
__unnamed_7:
        /*0033*/ 	.byte	0x66, 0x65, 0x74, 0x63, 0x68, 0x5f, 0x61, 0x6e, 0x64, 0x5f, 0x63, 0x61, 0x73, 0x74, 0x00
	.type		__unnamed_2,@object
	.size		__unnamed_2,(__unnamed_6 - __unnamed_2)
__unnamed_2:
        /*0042*/ 	.byte	0x63, 0x61, 0x73, 0x74, 0x5f, 0x61, 0x6e, 0x64, 0x5f, 0x73, 0x74, 0x6f, 0x72, 0x65, 0x00
	.type		__unnamed_6,@object
	.size		__unnamed_6,(__unnamed_4 - __unnamed_6)
__unnamed_6:
        /*0051*/ 	.byte	0x63, 0x61, 0x73, 0x74, 0x5f, 0x61, 0x6e, 0x64, 0x5f, 0x73, 0x74, 0x6f, 0x72, 0x65, 0x00
	.type		__unnamed_4,@object
	.size		__unnamed_4,(__unnamed_8 - __unnamed_4)
__unnamed_4:
        /*0060*/ 	.byte	0x63, 0x61, 0x73, 0x74, 0x5f, 0x61, 0x6e, 0x64, 0x5f, 0x73, 0x74, 0x6f, 0x72, 0x65, 0x00
	.type		__unnamed_8,@object
	.size		__unnamed_8,($str$14 - __unnamed_8)
__unnamed_8:
        /*006f*/ 	.byte	0x63, 0x61, 0x73, 0x74, 0x5f, 0x61, 0x6e, 0x64, 0x5f, 0x73, 0x74, 0x6f, 0x72, 0x65, 0x00
	.type		$str$14,@object
	.size		$str$14,(.L_37 - $str$14)
$str$14:
        /*007e*/ 	.byte	0x2f, 0x72, 0x6f, 0x6f, 0x74, 0x2f, 0x2e, 0x70, 0x79, 0x65, 0x6e, 0x76, 0x2f, 0x76, 0x65, 0x72
        /*008e*/ 	.byte	0x73, 0x69, 0x6f, 0x6e, 0x73, 0x2f, 0x33, 0x2e, 0x31, 0x33, 0x2e, 0x31, 0x32, 0x2f, 0x6c, 0x69
        /*009e*/ 	.byte	0x62, 0x2f, 0x70, 0x79, 0x74, 0x68, 0x6f, 0x6e, 0x33, 0x2e, 0x31, 0x33, 0x2f, 0x73, 0x69, 0x74
        /*00ae*/ 	.byte	0x65, 0x2d, 0x70, 0x61, 0x63, 0x6b, 0x61, 0x67, 0x65, 0x73, 0x2f, 0x74, 0x6f, 0x72, 0x63, 0x68
        /*00be*/ 	.byte	0x2f, 0x69, 0x6e, 0x63, 0x6c, 0x75, 0x64, 0x65, 0x2f, 0x63, 0x31, 0x30, 0x2f, 0x63, 0x6f, 0x72
        /*00ce*/ 	.byte	0x65, 0x2f, 0x44, 0x79, 0x6e, 0x61, 0x6d, 0x69, 0x63, 0x43, 0x61, 0x73, 0x74, 0x2e, 0x68, 0x00
.L_37:


//--------------------- .nv.global                --------------------------
	.section	.nv.global,"aw",@nobits
.nv.global:
	.type		_ZN47_INTERNAL_b919a28f_16_Normalization_cu_5c3845874cuda3std3__48in_placeE,@object
	.size		_ZN47_INTERNAL_b919a28f_16_Normalization_cu_5c3845874cuda3std3__48in_placeE,(_ZN47_INTERNAL_b919a28f_16_Normalization_cu_5c3845874cuda3std6ranges3__45__cpo8distanceE - _ZN47_INTERNAL_b919a28f_16_Normalization_cu_5c3845874cuda3std3__48in_placeE)
_ZN47_INTERNAL_b919a28f_16_Normalization_cu_5c3845874cuda3std3__48in_placeE:
	.zero		1
	.type		_ZN47_INTERNAL_b919a28f_16_Normalization_cu_5c3845874cuda3std6ranges3__45__cpo8distanceE,@object
	.size		_ZN47_INTERNAL_b919a28f_16_Normalization_cu_5c3845874cuda3std6ranges3__45__cpo8distanceE,(_ZN47_INTERNAL_b919a28f_16_Normalization_cu_5c3845874cuda3std3__45__cpo6cbeginE - _ZN47_INTERNAL_b919a28f_16_Normalization_cu_5c3845874cuda3std6ranges3__45__cpo8distanceE)
_ZN47_INTERNAL_b919a28f_16_Normalization_cu_5c3845874cuda3std6ranges3__45__cpo8distanceE:
	.zero		1
	.type		_ZN47_INTERNAL_b919a28f_16_Normalization_cu_5c3845874cuda3std3__45__cpo6cbeginE,@object
	.size		_ZN47_INTERNAL_b919a28f_16_Normalization_cu_5c3845874cuda3std3__45__cpo6cbeginE,(_ZN47_INTERNAL_b919a28f_16_Normalization_cu_5c3845874cuda3std6ranges3__45__cpo7advanceE - _ZN47_INTERNAL_b919a28f_16_Normalization_cu_5c3845874cuda3std3__45__cpo6cbeginE)
_ZN47_INTERNAL_b919a28f_16_Normalization_cu_5c3845874cuda3std3__45__cpo6cbeginE:
	.zero		1
	.type		_ZN47_INTERNAL_b919a28f_16_Normalization_cu_5c3845874cuda3std6ranges3__45__cpo7advanceE,@object
	.size		_ZN47_INTERNAL_b919a28f_16_Normalization_cu_5c3845874cuda3std6ranges3__45__cpo7advanceE,(_ZN47_INTERNAL_b919a28f_16_Normalization_cu_5c3845874cuda3std3__45__cpo7crbeginE - _ZN47_INTERNAL_b919a28f_16_Normalization_cu_5c3845874cuda3std6ranges3__45__cpo7advanceE)
_ZN47_INTERNAL_b919a28f_16_Normalization_cu_5c3845874cuda3std6ranges3__45__cpo7advanceE:
	.zero		1
	.type		_ZN47_INTERNAL_b919a28f_16_Normalization_cu_5c3845874cuda3std3__45__cpo7crbeginE,@object
	.size		_ZN47_INTERNAL_b919a28f_16_Normalization_cu_5c3845874cuda3std3__45__cpo7crbeginE,(_ZN47_INTERNAL_b919a28f_16_Normalization_cu_5c3845874cuda3std6ranges3__45__cpo4dataE - _ZN47_INTERNAL_b919a28f_16_Normalization_cu_5c3845874cuda3std3__45__cpo7crbeginE)
_ZN47_INTERNAL_b919a28f_16_Normalization_cu_5c3845874cuda3std3__45__cpo7crbeginE:
	.zero		1
	.type		_ZN47_INTERNAL_b919a28f_16_Normalization_cu_5c3845874cuda3std6ranges3__45__cpo4dataE,@object
	.size		_ZN47_INTERNAL_b919a28f_16_Normalization_cu_5c3845874cuda3std6ranges3__45__cpo4dataE,(_ZN47_INTERNAL_b919a28f_16_Normalization_cu_5c3845874cuda3std6ranges3__45__cpo5beginE - _ZN47_INTERNAL_b919a28f_16_Normalization_cu_5c3845874cuda3std6ranges3__45__cpo4dataE)
_ZN47_INTERNAL_b919a28f_16_Normalization_cu_5c3845874cuda3std6ranges3__45__cpo4dataE:
	.zero		1
	.type		_ZN47_INTERNAL_b919a28f_16_Normalization_cu_5c3845874cuda3std6ranges3__45__cpo5beginE,@object
	.size		_ZN47_INTERNAL_b919a28f_16_Normalization_cu_5c3845874cuda3std6ranges3__45__cpo5beginE,(_ZN47_INTERNAL_b919a28f_16_Normalization_cu_5c3845874cuda3std3__449_GLOBAL__N__b919a28f_16_Normalization_cu_5c3845876ignoreE - _ZN47_INTERNAL_b919a28f_16_Normalization_cu_5c3845874cuda3std6ranges3__45__cpo5beginE)
_ZN47_INTERNAL_b919a28f_16_Normalization_cu_5c3845874cuda3std6ranges3__45__cpo5beginE:
	.zero		1
	.type		_ZN47_INTERNAL_b919a28f_16_Normalization_cu_5c3845874cuda3std3__449_GLOBAL__N__b919a28f_16_Normalization_cu_5c3845876ignoreE,@object
	.size		_ZN47_INTERNAL_b919a28f_16_Normalization_cu_5c3845874cuda3std3__449_GLOBAL__N__b919a28f_16_Normalization_cu_5c3845876ignoreE,(_ZN47_INTERNAL_b919a28f_16_Normalization_cu_5c3845874cuda3std6ranges3__45__cpo4sizeE - _ZN47_INTERNAL_b919a28f_16_Normalization_cu_5c3845874cuda3std3__449_GLOBAL__N__b919a28f_16_Normalization_cu_5c3845876ignoreE)
_ZN47_INTERNAL_b919a28f_16_Normalization_cu_5c3845874cuda3std3__449_GLOBAL__N__b919a28f_16_Normalization_cu_5c3845876ignoreE:
	.zero		1
	.type		_ZN47_INTERNAL_b919a28f_16_Normalization_cu_5c3845874cuda3std6ranges3__45__cpo4sizeE,@object
	.size		_ZN47_INTERNAL_b919a28f_16_Normalization_cu_5c3845874cuda3std6ranges3__45__cpo4sizeE,(_ZN47_INTERNAL_b919a28f_16_Normalization_cu_5c3845874cuda3std3__45__cpo5beginE - _ZN47_INTERNAL_b919a28f_16_Normalization_cu_5c3845874cuda3std6ranges3__45__cpo4sizeE)
_ZN47_INTERNAL_b919a28f_16_Normalization_cu_5c3845874cuda3std6ranges3__45__cpo4sizeE:
	.zero		1
	.type		_ZN47_INTERNAL_b919a28f_16_Normalization_cu_5c3845874cuda3std3__45__cpo5beginE,@object
	.size		_ZN47_INTERNAL_b919a28f_16_Normalization_cu_5c3845874cuda3std3__45__cpo5beginE,(_ZN47_INTERNAL_b919a28f_16_Normalization_cu_5c3845874cuda3std6ranges3__45__cpo6cbeginE - _ZN47_INTERNAL_b919a28f_16_Normalization_cu_5c3845874cuda3std3__45__cpo5beginE)
_ZN47_INTERNAL_b919a28f_16_Normalization_cu_5c3845874cuda3std3__45__cpo5beginE:
	.zero		1
	.type		_ZN47_INTERNAL_b919a28f_16_Normalization_cu_5c3845874cuda3std6ranges3__45__cpo6cbeginE,@object
	.size		_ZN47_INTERNAL_b919a28f_16_Normalization_cu_5c3845874cuda3std6ranges3__45__cpo6cbeginE,(_ZN47_INTERNAL_b919a28f_16_Normalization_cu_5c3845874cuda3std3__45__cpo6rbeginE - _ZN47_INTERNAL_b919a28f_16_Normalization_cu_5c3845874cuda3std6ranges3__45__cpo6cbeginE)
_ZN47_INTERNAL_b919a28f_16_Normalization_cu_5c3845874cuda3std6ranges3__45__cpo6cbeginE:
	.zero		1
	.type		_ZN47_INTERNAL_b919a28f_16_Normalization_cu_5c3845874cuda3std3__45__cpo6rbeginE,@object
	.size		_ZN47_INTERNAL_b919a28f_16_Normalization_cu_5c3845874cuda3std3__45__cpo6rbeginE,(_ZN47_INTERNAL_b919a28f_16_Normalization_cu_5c3845874cuda3std6ranges3__45__cpo4nextE - _ZN47_INTERNAL_b919a28f_16_Normalization_cu_5c3845874cuda3std3__45__cpo6rbeginE)
_ZN47_INTERNAL_b919a28f_16_Normalization_cu_5c3845874cuda3std3__45__cpo6rbeginE:
	.zero		1
	.type		_ZN47_INTERNAL_b919a28f_16_Normalization_cu_5c3845874cuda3std6ranges3__45__cpo4nextE,@object
	.size		_ZN47_INTERNAL_b919a28f_16_Normalization_cu_5c3845874cuda3std6ranges3__45__cpo4nextE,(_ZN47_INTERNAL_b919a28f_16_Normalization_cu_5c3845874cuda3std6ranges3__45__cpo4swapE - _ZN47_INTERNAL_b919a28f_16_Normalization_cu_5c3845874cuda3std6ranges3__45__cpo4nextE)
_ZN47_INTERNAL_b919a28f_16_Normalization_cu_5c3845874cuda3std6ranges3__45__cpo4nextE:
	.zero		1
	.type		_ZN47_INTERNAL_b919a28f_16_Normalization_cu_5c3845874cuda3std6ranges3__45__cpo4swapE,@object
	.size		_ZN47_INTERNAL_b919a28f_16_Normalization_cu_5c3845874cuda3std6ranges3__45__cpo4swapE,(_ZN47_INTERNAL_b919a28f_16_Normalization_cu_5c3845874cuda3std3__420unreachable_sentinelE - _ZN47_INTERNAL_b919a28f_16_Normalization_cu_5c3845874cuda3std6ranges3__45__cpo4swapE)
_ZN47_INTERNAL_b919a28f_16_Normalization_cu_5c3845874cuda3std6ranges3__45__cpo4swapE:
	.zero		1
	.type		_ZN47_INTERNAL_b919a28f_16_Normalization_cu_5c3845874cuda3std3__420unreachable_sentinelE,@object
	.size		_ZN47_INTERNAL_b919a28f_16_Normalization_cu_5c3845874cuda3std3__420unreachable_sentinelE,(_ZN47_INTERNAL_b919a28f_16_Normalization_cu_5c3845876thrust23THRUST_300001_SM_800_NS6system6detail10sequential3seqE - _ZN47_INTERNAL_b919a28f_16_Normalization_cu_5c3845874cuda3std3__420unreachable_sentinelE)
_ZN47_INTERNAL_b919a28f_16_Normalization_cu_5c3845874cuda3std3__420unreachable_sentinelE:
	.zero		1
	.type		_ZN47_INTERNAL_b919a28f_16_Normalization_cu_5c3845876thrust23THRUST_300001_SM_800_NS6system6detail10sequential3seqE,@object
	.size		_ZN47_INTERNAL_b919a28f_16_Normalization_cu_5c3845876thrust23THRUST_300001_SM_800_NS6system6detail10sequential3seqE,(_ZN47_INTERNAL_b919a28f_16_Normalization_cu_5c3845874cuda3std3__45__cpo4cendE - _ZN47_INTERNAL_b919a28f_16_Normalization_cu_5c3845876thrust23THRUST_300001_SM_800_NS6system6detail10sequential3seqE)
_ZN47_INTERNAL_b919a28f_16_Normalization_cu_5c3845876thrust23THRUST_300001_SM_800_NS6system6detail10sequential3seqE:
	.zero		1
	.type		_ZN47_INTERNAL_b919a28f_16_Normalization_cu_5c3845874cuda3std3__45__cpo4cendE,@object
	.size		_ZN47_INTERNAL_b919a28f_16_Normalization_cu_5c3845874cuda3std3__45__cpo4cendE,(_ZN47_INTERNAL_b919a28f_16_Normalization_cu_5c3845874cuda3std6ranges3__45__cpo9iter_swapE - _ZN47_INTERNAL_b919a28f_16_Normalization_cu_5c3845874cuda3std3__45__cpo4cendE)
_ZN47_INTERNAL_b919a28f_16_Normalization_cu_5c3845874cuda3std3__45__cpo4cendE:
	.zero		1
	.type		_ZN47_INTERNAL_b919a28f_16_Normalization_cu_5c3845874cuda3std6ranges3__45__cpo9iter_swapE,@object
	.size		_ZN47_INTERNAL_b919a28f_16_Normalization_cu_5c3845874cuda3std6ranges3__45__cpo9iter_swapE,(_ZN47_INTERNAL_b919a28f_16_Normalization_cu_5c3845874cuda3std3__45__cpo5crendE - _ZN47_INTERNAL_b919a28f_16_Normalization_cu_5c3845874cuda3std6ranges3__45__cpo9iter_swapE)
_ZN47_INTERNAL_b919a28f_16_Normalization_cu_5c3845874cuda3std6ranges3__45__cpo9iter_swapE:
	.zero		1
	.type		_ZN47_INTERNAL_b919a28f_16_Normalization_cu_5c3845874cuda3std3__45__cpo5crendE,@object
	.size		_ZN47_INTERNAL_b919a28f_16_Normalization_cu_5c3845874cuda3std3__45__cpo5crendE,(_ZN47_INTERNAL_b919a28f_16_Normalization_cu_5c3845874cuda3std6ranges3__45__cpo5cdataE - _ZN47_INTERNAL_b919a28f_16_Normalization_cu_5c3845874cuda3std3__45__cpo5crendE)
_ZN47_INTERNAL_b919a28f_16_Normalization_cu_5c3845874cuda3std3__45__cpo5crendE:
	.zero		1
	.type		_ZN47_INTERNAL_b919a28f_16_Normalization_cu_5c3845874cuda3std6ranges3__45__cpo5cdataE,@object
	.size		_ZN47_INTERNAL_b919a28f_16_Normalization_cu_5c3845874cuda3std6ranges3__45__cpo5cdataE,(_ZN47_INTERNAL_b919a28f_16_Normalization_cu_5c3845874cuda3std6ranges3__45__cpo3endE - _ZN47_INTERNAL_b919a28f_16_Normalization_cu_5c3845874cuda3std6ranges3__45__cpo5cdataE)
_ZN47_INTERNAL_b919a28f_16_Normalization_cu_5c3845874cuda3std6ranges3__45__cpo5cdataE:
	.zero		1
	.type		_ZN47_INTERNAL_b919a28f_16_Normalization_cu_5c3845874cuda3std6ranges3__45__cpo3endE,@object
	.size		_ZN47_INTERNAL_b919a28f_16_Normalization_cu_5c3845874cuda3std6ranges3__45__cpo3endE,(_ZN47_INTERNAL_b919a28f_16_Normalization_cu_5c3845874cuda3std3__419piecewise_constructE - _ZN47_INTERNAL_b919a28f_16_Normalization_cu_5c3845874cuda3std6ranges3__45__cpo3endE)
_ZN47_INTERNAL_b919a28f_16_Normalization_cu_5c3845874cuda3std6ranges3__45__cpo3endE:
	.zero		1
	.type		_ZN47_INTERNAL_b919a28f_16_Normalization_cu_5c3845874cuda3std3__419piecewise_constructE,@object
	.size		_ZN47_INTERNAL_b919a28f_16_Normalization_cu_5c3845874cuda3std3__419piecewise_constructE,(_ZN47_INTERNAL_b919a28f_16_Normalization_cu_5c3845874cuda3std6ranges3__45__cpo5ssizeE - _ZN47_INTERNAL_b919a28f_16_Normalization_cu_5c3845874cuda3std3__419piecewise_constructE)
_ZN47_INTERNAL_b919a28f_16_Normalization_cu_5c3845874cuda3std3__419piecewise_constructE:
	.zero		1
	.type		_ZN47_INTERNAL_b919a28f_16_Normalization_cu_5c3845874cuda3std6ranges3__45__cpo5ssizeE,@object
	.size		_ZN47_INTERNAL_b919a28f_16_Normalization_cu_5c3845874cuda3std6ranges3__45__cpo5ssizeE,(_ZN47_INTERNAL_b919a28f_16_Normalization_cu_5c3845874cuda3std3__45__cpo3endE - _ZN47_INTERNAL_b919a28f_16_Normalization_cu_5c3845874cuda3std6ranges3__45__cpo5ssizeE)
_ZN47_INTERNAL_b919a28f_16_Normalization_cu_5c3845874cuda3std6ranges3__45__cpo5ssizeE:
	.zero		1
	.type		_ZN47_INTERNAL_b919a28f_16_Normalization_cu_5c3845874cuda3std3__45__cpo3endE,@object
	.size		_ZN47_INTERNAL_b919a28f_16_Normalization_cu_5c3845874cuda3std3__45__cpo3endE,(_ZN47_INTERNAL_b919a28f_16_Normalization_cu_5c3845874cuda3std6ranges3__45__cpo4cendE - _ZN47_INTERNAL_b919a28f_16_Normalization_cu_5c3845874cuda3std3__45__cpo3endE)
_ZN47_INTERNAL_b919a28f_16_Normalization_cu_5c3845874cuda3std3__45__cpo3endE:
	.zero		1
	.type		_ZN47_INTERNAL_b919a28f_16_Normalization_cu_5c3845874cuda3std6ranges3__45__cpo4cendE,@object
	.size		_ZN47_INTERNAL_b919a28f_16_Normalization_cu_5c3845874cuda3std6ranges3__45__cpo4cendE,(_ZN47_INTERNAL_b919a28f_16_Normalization_cu_5c3845874cuda3std3__45__cpo4rendE - _ZN47_INTERNAL_b919a28f_16_Normalization_cu_5c3845874cuda3std6ranges3__45__cpo4cendE)
_ZN47_INTERNAL_b919a28f_16_Normalization_cu_5c3845874cuda3std6ranges3__45__cpo4cendE:
	.zero		1
	.type		_ZN47_INTERNAL_b919a28f_16_Normalization_cu_5c3845874cuda3std3__45__cpo4rendE,@object
	.size		_ZN47_INTERNAL_b919a28f_16_Normalization_cu_5c3845874cuda3std3__45__cpo4rendE,(_ZN47_INTERNAL_b919a28f_16_Normalization_cu_5c3845874cuda3std6ranges3__45__cpo4prevE - _ZN47_INTERNAL_b919a28f_16_Normalization_cu_5c3845874cuda3std3__45__cpo4rendE)
_ZN47_INTERNAL_b919a28f_16_Normalization_cu_5c3845874cuda3std3__45__cpo4rendE:
	.zero		1
	.type		_ZN47_INTERNAL_b919a28f_16_Normalization_cu_5c3845874cuda3std6ranges3__45__cpo4prevE,@object
	.size		_ZN47_INTERNAL_b919a28f_16_Normalization_cu_5c3845874cuda3std6ranges3__45__cpo4prevE,(_ZN47_INTERNAL_b919a28f_16_Normalization_cu_5c3845874cuda3std6ranges3__45__cpo9iter_moveE - _ZN47_INTERNAL_b919a28f_16_Normalization_cu_5c3845874cuda3std6ranges3__45__cpo4prevE)
_ZN47_INTERNAL_b919a28f_16_Normalization_cu_5c3845874cuda3std6ranges3__45__cpo4prevE:
	.zero		1
	.type		_ZN47_INTERNAL_b919a28f_16_Normalization_cu_5c3845874cuda3std6ranges3__45__cpo9iter_moveE,@object
	.size		_ZN47_INTERNAL_b919a28f_16_Normalization_cu_5c3845874cuda3std6ranges3__45__cpo9iter_moveE,(.L_21 - _ZN47_INTERNAL_b919a28f_16_Normalization_cu_5c3845874cuda3std6ranges3__45__cpo9iter_moveE)
_ZN47_INTERNAL_b919a28f_16_Normalization_cu_5c3845874cuda3std6ranges3__45__cpo9iter_moveE:
	.zero		1
.L_21:


//--------------------- .nv.shared._ZN2at6native33batch_norm_backward_reduce_kernelIN3c108BFloat16ES3_flEEvNS_27GenericPackedTensorAccessorIT_Lm3ENS_16DefaultPtrTraitsET2_EES8_NS4_IT1_Lm1ES6_S7_EESA_SA_SA_NS4_IT0_Lm1ES6_S7_EESC_ --------------------------
	.section	.nv.shared._ZN2at6native33batch_norm_backward_reduce_kernelIN3c108BFloat16ES3_flEEvNS_27GenericPackedTensorAccessorIT_Lm3ENS_16DefaultPtrTraitsET2_EES8_NS4_IT1_Lm1ES6_S7_EESA_SA_SA_NS4_IT0_Lm1ES6_S7_EESC_,"aw",@nobits
	.sectionflags	@""
	.align	4
.nv.shared._ZN2at6native33batch_norm_backward_reduce_kernelIN3c108BFloat16ES3_flEEvNS_27GenericPackedTensorAccessorIT_Lm3ENS_16DefaultPtrTraitsET2_EES8_NS4_IT1_Lm1ES6_S7_EESA_SA_SA_NS4_IT0_Lm1ES6_S7_EESC_:
	.zero		256


//--------------------- .nv.shared._ZN2at6native33batch_norm_backward_reduce_kernelIN3c108BFloat16EfflEEvNS_27GenericPackedTensorAccessorIT_Lm3ENS_16DefaultPtrTraitsET2_EES8_NS4_IT1_Lm1ES6_S7_EESA_SA_SA_NS4_IT0_Lm1ES6_S7_EESC_ --------------------------
	.section	.nv.shared._ZN2at6native33batch_norm_backward_reduce_kernelIN3c108BFloat16EfflEEvNS_27GenericPackedTensorAccessorIT_Lm3ENS_16DefaultPtrTraitsET2_EES8_NS4_IT1_Lm1ES6_S7_EESA_SA_SA_NS4_IT0_Lm1ES6_S7_EESC_,"aw",@nobits
	.sectionflags	@""
	.align	4
.nv.shared._ZN2at6native33batch_norm_backward_reduce_kernelIN3c108BFloat16EfflEEvNS_27GenericPackedTensorAccessorIT_Lm3ENS_16DefaultPtrTraitsET2_EES8_NS4_IT1_Lm1ES6_S7_EESA_SA_SA_NS4_IT0_Lm1ES6_S7_EESC_:
	.zero		256


//--------------------- .nv.shared._ZN2at6native33batch_norm_backward_reduce_kernelIN3c108BFloat16ES3_fiEEvNS_27GenericPackedTensorAccessorIT_Lm3ENS_16DefaultPtrTraitsET2_EES8_NS4_IT1_Lm1ES6_S7_EESA_SA_SA_NS4_IT0_Lm1ES6_S7_EESC_ --------------------------
	.section	.nv.shared._ZN2at6native33batch_norm_backward_reduce_kernelIN3c108BFloat16ES3_fiEEvNS_27GenericPackedTensorAccessorIT_Lm3ENS_16DefaultPtrTraitsET2_EES8_NS4_IT1_Lm1ES6_S7_EESA_SA_SA_NS4_IT0_Lm1ES6_S7_EESC_,"aw",@nobits
	.sectionflags	@""
	.align	4
.nv.shared._ZN2at6native33batch_norm_backward_reduce_kernelIN3c108BFloat16ES3_fiEEvNS_27GenericPackedTensorAccessorIT_Lm3ENS_16DefaultPtrTraitsET2_EES8_NS4_IT1_Lm1ES6_S7_EESA_SA_SA_NS4_IT0_Lm1ES6_S7_EESC_:
	.zero		256


//--------------------- .nv.shared._ZN2at6native33batch_norm_backward_reduce_kernelIN3c108BFloat16EffiEEvNS_27GenericPackedTensorAccessorIT_Lm3ENS_16DefaultPtrTraitsET2_EES8_NS4_IT1_Lm1ES6_S7_EESA_SA_SA_NS4_IT0_Lm1ES6_S7_EESC_ --------------------------
	.section	.nv.shared._ZN2at6native33batch_norm_backward_reduce_kernelIN3c108BFloat16EffiEEvNS_27GenericPackedTensorAccessorIT_Lm3ENS_16DefaultPtrTraitsET2_EES8_NS4_IT1_Lm1ES6_S7_EESA_SA_SA_NS4_IT0_Lm1ES6_S7_EESC_,"aw",@nobits
	.sectionflags	@""
	.align	4
.nv.shared._ZN2at6native33batch_norm_backward_reduce_kernelIN3c108BFloat16EffiEEvNS_27GenericPackedTensorAccessorIT_Lm3ENS_16DefaultPtrTraitsET2_EES8_NS4_IT1_Lm1ES6_S7_EESA_SA_SA_NS4_IT0_Lm1ES6_S7_EESC_:
	.zero		256


//--------------------- .nv.shared._ZN2at6native33batch_norm_backward_reduce_kernelIN3c104HalfES3_flEEvNS_27GenericPackedTensorAccessorIT_Lm3ENS_16DefaultPtrTraitsET2_EES8_NS4_IT1_Lm1ES6_S7_EESA_SA_SA_NS4_IT0_Lm1ES6_S7_EESC_ --------------------------
	.section	.nv.shared._ZN2at6native33batch_norm_backward_reduce_kernelIN3c104HalfES3_flEEvNS_27GenericPackedTensorAccessorIT_Lm3ENS_16DefaultPtrTraitsET2_EES8_NS4_IT1_Lm1ES6_S7_EESA_SA_SA_NS4_IT0_Lm1ES6_S7_EESC_,"aw",@nobits
	.sectionflags	@""
	.align	4
.nv.shared._ZN2at6native33batch_norm_backward_reduce_kernelIN3c104HalfES3_flEEvNS_27GenericPackedTensorAccessorIT_Lm3ENS_16DefaultPtrTraitsET2_EES8_NS4_IT1_Lm1ES6_S7_EESA_SA_SA_NS4_IT0_Lm1ES6_S7_EESC_:
	.zero		256


//--------------------- .nv.shared._ZN2at6native33batch_norm_backward_reduce_kernelIN3c104HalfEfflEEvNS_27GenericPackedTensorAccessorIT_Lm3ENS_16DefaultPtrTraitsET2_EES8_NS4_IT1_Lm1ES6_S7_EESA_SA_SA_NS4_IT0_Lm1ES6_S7_EESC_ --------------------------
	.section	.nv.shared._ZN2at6native33batch_norm_backward_reduce_kernelIN3c104HalfEfflEEvNS_27GenericPackedTensorAccessorIT_Lm3ENS_16DefaultPtrTraitsET2_EES8_NS4_IT1_Lm1ES6_S7_EESA_SA_SA_NS4_IT0_Lm1ES6_S7_EESC_,"aw",@nobits
	.sectionflags	@""
	.align	4
.nv.shared._ZN2at6native33batch_norm_backward_reduce_kernelIN3c104HalfEfflEEvNS_27GenericPackedTensorAccessorIT_Lm3ENS_16DefaultPtrTraitsET2_EES8_NS4_IT1_Lm1ES6_S7_EESA_SA_SA_NS4_IT0_Lm1ES6_S7_EESC_:
	.zero		256


//--------------------- .nv.shared._ZN2at6native33batch_norm_backward_reduce_kernelIN3c104HalfES3_fiEEvNS_27GenericPackedTensorAccessorIT_Lm3ENS_16DefaultPtrTraitsET2_EES8_NS4_IT1_Lm1ES6_S7_EESA_SA_SA_NS4_IT0_Lm1ES6_S7_EESC_ --------------------------
	.section	.nv.shared._ZN2at6native33batch_norm_backward_reduce_kernelIN3c104HalfES3_fiEEvNS_27GenericPackedTensorAccessorIT_Lm3ENS_16DefaultPtrTraitsET2_EES8_NS4_IT1_Lm1ES6_S7_EESA_SA_SA_NS4_IT0_Lm1ES6_S7_EESC_,"aw",@nobits
	.sectionflags	@""
	.align	4
.nv.shared._ZN2at6native33batch_norm_backward_reduce_kernelIN3c104HalfES3_fiEEvNS_27GenericPackedTensorAccessorIT_Lm3ENS_16DefaultPtrTraitsET2_EES8_NS4_IT1_Lm1ES6_S7_EESA_SA_SA_NS4_IT0_Lm1ES6_S7_EESC_:
	.zero		256


//--------------------- .nv.shared._ZN2at6native33batch_norm_backward_reduce_kernelIN3c104HalfEffiEEvNS_27GenericPackedTensorAccessorIT_Lm3ENS_16DefaultPtrTraitsET2_EES8_NS4_IT1_Lm1ES6_S7_EESA_SA_SA_NS4_IT0_Lm1ES6_S7_EESC_ --------------------------
	.section	.nv.shared._ZN2at6native33batch_norm_backward_reduce_kernelIN3c104HalfEffiEEvNS_27GenericPackedTensorAccessorIT_Lm3ENS_16DefaultPtrTraitsET2_EES8_NS4_IT1_Lm1ES6_S7_EESA_SA_SA_NS4_IT0_Lm1ES6_S7_EESC_,"aw",@nobits
	.sectionflags	@""
	.align	4
.nv.shared._ZN2at6native33batch_norm_backward_reduce_kernelIN3c104HalfEffiEEvNS_27GenericPackedTensorAccessorIT_Lm3ENS_16DefaultPtrTraitsET2_EES8_NS4_IT1_Lm1ES6_S7_EESA_SA_SA_NS4_IT0_Lm1ES6_S7_EESC_:
	.zero		256


//--------------------- .nv.shared._ZN2at6native33batch_norm_backward_reduce_kernelIffflEEvNS_27GenericPackedTensorAccessorIT_Lm3ENS_16DefaultPtrTraitsET2_EES6_NS2_IT1_Lm1ES4_S5_EES8_S8_S8_NS2_IT0_Lm1ES4_S5_EESA_ --------------------------
	.section	.nv.shared._ZN2at6native33batch_norm_backward_reduce_kernelIffflEEvNS_27GenericPackedTensorAccessorIT_Lm3ENS_16DefaultPtrTraitsET2_EES6_NS2_IT1_Lm1ES4_S5_EES8_S8_S8_NS2_IT0_Lm1ES4_S5_EESA_,"aw",@nobits
	.sectionflags	@""
	.align	4
.nv.shared._ZN2at6native33batch_norm_backward_reduce_kernelIffflEEvNS_27GenericPackedTensorAccessorIT_Lm3ENS_16DefaultPtrTraitsET2_EES6_NS2_IT1_Lm1ES4_S5_EES8_S8_S8_NS2_IT0_Lm1ES4_S5_EESA_:
	.zero		256


//--------------------- .nv.shared._ZN2at6native33batch_norm_backward_reduce_kernelIfffiEEvNS_27GenericPackedTensorAccessorIT_Lm3ENS_16DefaultPtrTraitsET2_EES6_NS2_IT1_Lm1ES4_S5_EES8_S8_S8_NS2_IT0_Lm1ES4_S5_EESA_ --------------------------
	.section	.nv.shared._ZN2at6native33batch_norm_backward_reduce_kernelIfffiEEvNS_27GenericPackedTensorAccessorIT_Lm3ENS_16DefaultPtrTraitsET2_EES6_NS2_IT1_Lm1ES4_S5_EES8_S8_S8_NS2_IT0_Lm1ES4_S5_EESA_,"aw",@nobits
	.sectionflags	@""
	.align	4
.nv.shared._ZN2at6native33batch_norm_backward_reduce_kernelIfffiEEvNS_27GenericPackedTensorAccessorIT_Lm3ENS_16DefaultPtrTraitsET2_EES6_NS2_IT1_Lm1ES4_S5_EES8_S8_S8_NS2_IT0_Lm1ES4_S5_EESA_:
	.zero		256


//--------------------- .nv.shared._ZN2at6native33batch_norm_backward_reduce_kernelIdddlEEvNS_27GenericPackedTensorAccessorIT_Lm3ENS_16DefaultPtrTraitsET2_EES6_NS2_IT1_Lm1ES4_S5_EES8_S8_S8_NS2_IT0_Lm1ES4_S5_EESA_ --------------------------
	.section	.nv.shared._ZN2at6native33batch_norm_backward_reduce_kernelIdddlEEvNS_27GenericPackedTensorAccessorIT_Lm3ENS_16DefaultPtrTraitsET2_EES6_NS2_IT1_Lm1ES4_S5_EES8_S8_S8_NS2_IT0_Lm1ES4_S5_EESA_,"aw",@nobits
	.sectionflags	@""
	.align	8
.nv.shared._ZN2at6native33batch_norm_backward_reduce_kernelIdddlEEvNS_27GenericPackedTensorAccessorIT_Lm3ENS_16DefaultPtrTraitsET2_EES6_NS2_IT1_Lm1ES4_S5_EES8_S8_S8_NS2_IT0_Lm1ES4_S5_EESA_:
	.zero		512


//--------------------- .nv.shared._ZN2at6native33batch_norm_backward_reduce_kernelIdddiEEvNS_27GenericPackedTensorAccessorIT_Lm3ENS_16DefaultPtrTraitsET2_EES6_NS2_IT1_Lm1ES4_S5_EES8_S8_S8_NS2_IT0_Lm1ES4_S5_EESA_ --------------------------
	.section	.nv.shared._ZN2at6native33batch_norm_backward_reduce_kernelIdddiEEvNS_27GenericPackedTensorAccessorIT_Lm3ENS_16DefaultPtrTraitsET2_EES6_NS2_IT1_Lm1ES4_S5_EES8_S8_S8_NS2_IT0_Lm1ES4_S5_EESA_,"aw",@nobits
	.sectionflags	@""
	.align	8
.nv.shared._ZN2at6native33batch_norm_backward_reduce_kernelIdddiEEvNS_27GenericPackedTensorAccessorIT_Lm3ENS_16DefaultPtrTraitsET2_EES6_NS2_IT1_Lm1ES4_S5_EES8_S8_S8_NS2_IT0_Lm1ES4_S5_EESA_:
	.zero		512


//--------------------- .nv.shared._ZN2at6native36batch_norm_collect_statistics_kernelINS0_6InvStdEN3c108BFloat16ES4_flEEvNS_27GenericPackedTensorAccessorIKT0_Lm3ENS_17RestrictPtrTraitsET3_EET2_SB_NS5_ISB_Lm1ES8_S9_EESC_ --------------------------
	.section	.nv.shared._ZN2at6native36batch_norm_collect_statistics_kernelINS0_6InvStdEN3c108BFloat16ES4_flEEvNS_27GenericPackedTensorAccessorIKT0_Lm3ENS_17RestrictPtrTraitsET3_EET2_SB_NS5_ISB_Lm1ES8_S9_EESC_,"aw",@nobits
	.sectionflags	@""
	.align	4
.nv.shared._ZN2at6native36batch_norm_collect_statistics_kernelINS0_6InvStdEN3c108BFloat16ES4_flEEvNS_27GenericPackedTensorAccessorIKT0_Lm3ENS_17RestrictPtrTraitsET3_EET2_SB_NS5_ISB_Lm1ES8_S9_EESC_:
	.zero		640


//--------------------- .nv.shared._ZN2at6native36batch_norm_collect_statistics_kernelINS0_6InvStdEN3c108BFloat16ES4_fiEEvNS_27GenericPackedTensorAccessorIKT0_Lm3ENS_17RestrictPtrTraitsET3_EET2_SB_NS5_ISB_Lm1ES8_S9_EESC_ --------------------------
	.section	.nv.shared._ZN2at6native36batch_norm_collect_statistics_kernelINS0_6InvStdEN3c108BFloat16ES4_fiEEvNS_27GenericPackedTensorAccessorIKT0_Lm3ENS_17RestrictPtrTraitsET3_EET2_SB_NS5_ISB_Lm1ES8_S9_EESC_,"aw",@nobits
	.sectionflags	@""
	.align	4
.nv.shared._ZN2at6native36batch_norm_collect_statistics_kernelINS0_6InvStdEN3c108BFloat16ES4_fiEEvNS_27GenericPackedTensorAccessorIKT0_Lm3ENS_17RestrictPtrTraitsET3_EET2_SB_NS5_ISB_Lm1ES8_S9_EESC_:
	.zero		640


//--------------------- .nv.shared._ZN2at6native50batch_norm_collect_statistics_channels_last_kernelINS0_6InvStdEN3c108BFloat16EfLi4EEEvPKT0_PT1_S9_PVS8_PiiiS8_ --------------------------
	.section	.nv.shared._ZN2at6native50batch_norm_collect_statistics_channels_last_kernelINS0_6InvStdEN3c108BFloat16EfLi4EEEvPKT0_PT1_S9_PVS8_PiiiS8_,"aw",@nobits
	.sectionflags	@""
	.align	4
.nv.shared._ZN2at6native50batch_norm_collect_statistics_channels_last_kernelINS0_6InvStdEN3c108BFloat16EfLi4EEEvPKT0_PT1_S9_PVS8_PiiiS8_:
	.zero		6145


//--------------------- .nv.shared._ZN2at6native36batch_norm_collect_statistics_kernelINS0_6InvStdEN3c104HalfES4_flEEvNS_27GenericPackedTensorAccessorIKT0_Lm3ENS_17RestrictPtrTraitsET3_EET2_SB_NS5_ISB_Lm1ES8_S9_EESC_ --------------------------
	.section	.nv.shared._ZN2at6native36batch_norm_collect_statistics_kernelINS0_6InvStdEN3c104HalfES4_flEEvNS_27GenericPackedTensorAccessorIKT0_Lm3ENS_17RestrictPtrTraitsET3_EET2_SB_NS5_ISB_Lm1ES8_S9_EESC_,"aw",@nobits
	.sectionflags	@""
	.align	4
.nv.shared._ZN2at6native36batch_norm_collect_statistics_kernelINS0_6InvStdEN3c104HalfES4_flEEvNS_27GenericPackedTensorAccessorIKT0_Lm3ENS_17RestrictPtrTraitsET3_EET2_SB_NS5_ISB_Lm1ES8_S9_EESC_:
	.zero		640


//--------------------- .nv.shared._ZN2at6native36batch_norm_collect_statistics_kernelINS0_6InvStdEN3c104HalfES4_fiEEvNS_27GenericPackedTensorAccessorIKT0_Lm3ENS_17RestrictPtrTraitsET3_EET2_SB_NS5_ISB_Lm1ES8_S9_EESC_ --------------------------
	.section	.nv.shared._ZN2at6native36batch_norm_collect_statistics_kernelINS0_6InvStdEN3c104HalfES4_fiEEvNS_27GenericPackedTensorAccessorIKT0_Lm3ENS_17RestrictPtrTraitsET3_EET2_SB_NS5_ISB_Lm1ES8_S9_EESC_,"aw",@nobits
	.sectionflags	@""
	.align	4
.nv.shared._ZN2at6native36batch_norm_collect_statistics_kernelINS0_6InvStdEN3c104HalfES4_fiEEvNS_27GenericPackedTensorAccessorIKT0_Lm3ENS_17RestrictPtrTraitsET3_EET2_SB_NS5_ISB_Lm1ES8_S9_EESC_:
	.zero		640


//--------------------- .nv.shared._ZN2at6native50batch_norm_collect_statistics_channels_last_kernelINS0_6InvStdEN3c104HalfEfLi4EEEvPKT0_PT1_S9_PVS8_PiiiS8_ --------------------------
	.section	.nv.shared._ZN2at6native50batch_norm_collect_statistics_channels_last_kernelINS0_6InvStdEN3c104HalfEfLi4EEEvPKT0_PT1_S9_PVS8_PiiiS8_,"aw",@nobits
	.sectionflags	@""
	.align	4
.nv.shared._ZN2at6native50batch_norm_collect_statistics_channels_last_kernelINS0_6InvStdEN3c104HalfEfLi4EEEvPKT0_PT1_S9_PVS8_PiiiS8_:
	.zero		6145


//--------------------- .nv.shared._ZN2at6native36batch_norm_collect_statistics_kernelINS0_6InvStdEffflEEvNS_27GenericPackedTensorAccessorIKT0_Lm3ENS_17RestrictPtrTraitsET3_EET2_S9_NS3_IS9_Lm1ES6_S7_EESA_ --------------------------
	.section	.nv.shared._ZN2at6native36batch_norm_collect_statistics_kernelINS0_6InvStdEffflEEvNS_27GenericPackedTensorAccessorIKT0_Lm3ENS_17RestrictPtrTraitsET3_EET2_S9_NS3_IS9_Lm1ES6_S7_EESA_,"aw",@nobits
	.sectionflags	@""
	.align	4
.nv.shared._ZN2at6native36batch_norm_collect_statistics_kernelINS0_6InvStdEffflEEvNS_27GenericPackedTensorAccessorIKT0_Lm3ENS_17RestrictPtrTraitsET3_EET2_S9_NS3_IS9_Lm1ES6_S7_EESA_:
	.zero		640


//--------------------- .nv.shared._ZN2at6native36batch_norm_collect_statistics_kernelINS0_6InvStdEfffiEEvNS_27GenericPackedTensorAccessorIKT0_Lm3ENS_17RestrictPtrTraitsET3_EET2_S9_NS3_IS9_Lm1ES6_S7_EESA_ --------------------------
	.section	.nv.shared._ZN2at6native36batch_norm_collect_statistics_kernelINS0_6InvStdEfffiEEvNS_27GenericPackedTensorAccessorIKT0_Lm3ENS_17RestrictPtrTraitsET3_EET2_S9_NS3_IS9_Lm1ES6_S7_EESA_,"aw",@nobits
	.sectionflags	@""
	.align	4
.nv.shared._ZN2at6native36batch_norm_collect_statistics_kernelINS0_6InvStdEfffiEEvNS_27GenericPackedTensorAccessorIKT0_Lm3ENS_17RestrictPtrTraitsET3_EET2_S9_NS3_IS9_Lm1ES6_S7_EESA_:
	.zero		640


//--------------------- .nv.shared._ZN2at6native50batch_norm_collect_statistics_channels_last_kernelINS0_6InvStdEffLi4EEEvPKT0_PT1_S7_PVS6_PiiiS6_ --------------------------
	.section	.nv.shared._ZN2at6native50batch_norm_collect_statistics_channels_last_kernelINS0_6InvStdEffLi4EEEvPKT0_PT1_S7_PVS6_PiiiS6_,"aw",@nobits
	.sectionflags	@""
	.align	4
.nv.shared._ZN2at6native50batch_norm_collect_statistics_channels_last_kernelINS0_6InvStdEffLi4EEEvPKT0_PT1_S7_PVS6_PiiiS6_:
	.zero		6145


//--------------------- .nv.shared._ZN2at6native36batch_norm_collect_statistics_kernelINS0_6InvStdEdddlEEvNS_27GenericPackedTensorAccessorIKT0_Lm3ENS_17RestrictPtrTraitsET3_EET2_S9_NS3_IS9_Lm1ES6_S7_EESA_ --------------------------
	.section	.nv.shared._ZN2at6native36batch_norm_collect_statistics_kernelINS0_6InvStdEdddlEEvNS_27GenericPackedTensorAccessorIKT0_Lm3ENS_17RestrictPtrTraitsET3_EET2_S9_NS3_IS9_Lm1ES6_S7_EESA_,"aw",@nobits
	.sectionflags	@""
	.align	4
.nv.shared._ZN2at6native36batch_norm_collect_statistics_kernelINS0_6InvStdEdddlEEvNS_27GenericPackedTensorAccessorIKT0_Lm3ENS_17RestrictPtrTraitsET3_EET2_S9_NS3_IS9_Lm1ES6_S7_EESA_:
	.zero		640


//--------------------- .nv.shared._ZN2at6native36batch_norm_collect_statistics_kernelINS0_6InvStdEdddiEEvNS_27GenericPackedTensorAccessorIKT0_Lm3ENS_17RestrictPtrTraitsET3_EET2_S9_NS3_IS9_Lm1ES6_S7_EESA_ --------------------------
	.section	.nv.shared._ZN2at6native36batch_norm_collect_statistics_kernelINS0_6InvStdEdddiEEvNS_27GenericPackedTensorAccessorIKT0_Lm3ENS_17RestrictPtrTraitsET3_EET2_S9_NS3_IS9_Lm1ES6_S7_EESA_,"aw",@nobits
	.sectionflags	@""
	.align	4
.nv.shared._ZN2at6native36batch_norm_collect_statistics_kernelINS0_6InvStdEdddiEEvNS_27GenericPackedTensorAccessorIKT0_Lm3ENS_17RestrictPtrTraitsET3_EET2_S9_NS3_IS9_Lm1ES6_S7_EESA_:
	.zero		640


//--------------------- .nv.shared._ZN2at6native50batch_norm_collect_statistics_channels_last_kernelINS0_6InvStdEddLi4EEEvPKT0_PT1_S7_PVS6_PiiiS6_ --------------------------
	.section	.nv.shared._ZN2at6native50batch_norm_collect_statistics_channels_last_kernelINS0_6InvStdEddLi4EEEvPKT0_PT1_S7_PVS6_PiiiS6_,"aw",@nobits
	.sectionflags	@""
	.align	8
.nv.shared._ZN2at6native50batch_norm_collect_statistics_channels_last_kernelINS0_6InvStdEddLi4EEEvPKT0_PT1_S7_PVS6_PiiiS6_:
	.zero		10241


//--------------------- .nv.shared._ZN2at6native26batch_norm_backward_kernelIN3c108BFloat16ES3_fiEEvNS_27GenericPackedTensorAccessorIKT_Lm3ENS_16DefaultPtrTraitsET2_EES9_NS4_IS5_Lm3ES7_S8_EENS4_IT0_Lm1ES7_S8_EESC_NS4_IKSB_Lm1ES7_S8_EESE_SE_NS4_IKT1_Lm1ES7_S8_EESH_bSF_ --------------------------
	.section	.nv.shared._ZN2at6native26batch_norm_backward_kernelIN3c108BFloat16ES3_fiEEvNS_27GenericPackedTensorAccessorIKT_Lm3ENS_16DefaultPtrTraitsET2_EES9_NS4_IS5_Lm3ES7_S8_EENS4_IT0_Lm1ES7_S8_EESC_NS4_IKSB_Lm1ES7_S8_EESE_SE_NS4_IKT1_Lm1ES7_S8_EESH_bSF_,"aw",@nobits
	.sectionflags	@""
	.align	4
.nv.shared._ZN2at6native26batch_norm_backward_kernelIN3c108BFloat16ES3_fiEEvNS_27GenericPackedTensorAccessorIKT_Lm3ENS_16DefaultPtrTraitsET2_EES9_NS4_IS5_Lm3ES7_S8_EENS4_IT0_Lm1ES7_S8_EESC_NS4_IKSB_Lm1ES7_S8_EESE_SE_NS4_IKT1_Lm1ES7_S8_EESH_bSF_:
	.zero		256


//--------------------- .nv.shared._ZN2at6native26batch_norm_backward_kernelIN3c108BFloat16EffiEEvNS_27GenericPackedTensorAccessorIKT_Lm3ENS_16DefaultPtrTraitsET2_EES9_NS4_IS5_Lm3ES7_S8_EENS4_IT0_Lm1ES7_S8_EESC_NS4_IKSB_Lm1ES7_S8_EESE_SE_NS4_IKT1_Lm1ES7_S8_EESH_bSF_ --------------------------
	.section	.nv.shared._ZN2at6native26batch_norm_backward_kernelIN3c108BFloat16EffiEEvNS_27GenericPackedTensorAccessorIKT_Lm3ENS_16DefaultPtrTraitsET2_EES9_NS4_IS5_Lm3ES7_S8_EENS4_IT0_Lm1ES7_S8_EESC_NS4_IKSB_Lm1ES7_S8_EESE_SE_NS4_IKT1_Lm1ES7_S8_EESH_bSF_,"aw",@nobits
	.sectionflags	@""
	.align	4
.nv.shared._ZN2at6native26batch_norm_backward_kernelIN3c108BFloat16EffiEEvNS_27GenericPackedTensorAccessorIKT_Lm3ENS_16DefaultPtrTraitsET2_EES9_NS4_IS5_Lm3ES7_S8_EENS4_IT0_Lm1ES7_S8_EESC_NS4_IKSB_Lm1ES7_S8_EESE_SE_NS4_IKT1_Lm1ES7_S8_EESH_bSF_:
	.zero		256


//--------------------- .nv.shared._ZN2at6native26batch_norm_backward_kernelIN3c104HalfES3_fiEEvNS_27GenericPackedTensorAccessorIKT_Lm3ENS_16DefaultPtrTraitsET2_EES9_NS4_IS5_Lm3ES7_S8_EENS4_IT0_Lm1ES7_S8_EESC_NS4_IKSB_Lm1ES7_S8_EESE_SE_NS4_IKT1_Lm1ES7_S8_EESH_bSF_ --------------------------
	.section	.nv.shared._ZN2at6native26batch_norm_backward_kernelIN3c104HalfES3_fiEEvNS_27GenericPackedTensorAccessorIKT_Lm3ENS_16DefaultPtrTraitsET2_EES9_NS4_IS5_Lm3ES7_S8_EENS4_IT0_Lm1ES7_S8_EESC_NS4_IKSB_Lm1ES7_S8_EESE_SE_NS4_IKT1_Lm1ES7_S8_EESH_bSF_,"aw",@nobits
	.sectionflags	@""
	.align	4
.nv.shared._ZN2at6native26batch_norm_backward_kernelIN3c104HalfES3_fiEEvNS_27GenericPackedTensorAccessorIKT_Lm3ENS_16DefaultPtrTraitsET2_EES9_NS4_IS5_Lm3ES7_S8_EENS4_IT0_Lm1ES7_S8_EESC_NS4_IKSB_Lm1ES7_S8_EESE_SE_NS4_IKT1_Lm1ES7_S8_EESH_bSF_:
	.zero		256


//--------------------- .nv.shared._ZN2at6native26batch_norm_backward_kernelIN3c104HalfEffiEEvNS_27GenericPackedTensorAccessorIKT_Lm3ENS_16DefaultPtrTraitsET2_EES9_NS4_IS5_Lm3ES7_S8_EENS4_IT0_Lm1ES7_S8_EESC_NS4_IKSB_Lm1ES7_S8_EESE_SE_NS4_IKT1_Lm1ES7_S8_EESH_bSF_ --------------------------
	.section	.nv.shared._ZN2at6native26batch_norm_backward_kernelIN3c104HalfEffiEEvNS_27GenericPackedTensorAccessorIKT_Lm3ENS_16DefaultPtrTraitsET2_EES9_NS4_IS5_Lm3ES7_S8_EENS4_IT0_Lm1ES7_S8_EESC_NS4_IKSB_Lm1ES7_S8_EESE_SE_NS4_IKT1_Lm1ES7_S8_EESH_bSF_,"aw",@nobits
	.sectionflags	@""
	.align	4
.nv.shared._ZN2at6native26batch_norm_backward_kernelIN3c104HalfEffiEEvNS_27GenericPackedTensorAccessorIKT_Lm3ENS_16DefaultPtrTraitsET2_EES9_NS4_IS5_Lm3ES7_S8_EENS4_IT0_Lm1ES7_S8_EESC_NS4_IKSB_Lm1ES7_S8_EESE_SE_NS4_IKT1_Lm1ES7_S8_EESH_bSF_:
	.zero		256


//--------------------- .nv.shared._ZN2at6native26batch_norm_backward_kernelIfffiEEvNS_27GenericPackedTensorAccessorIKT_Lm3ENS_16DefaultPtrTraitsET2_EES7_NS2_IS3_Lm3ES5_S6_EENS2_IT0_Lm1ES5_S6_EESA_NS2_IKS9_Lm1ES5_S6_EESC_SC_NS2_IKT1_Lm1ES5_S6_EESF_bSD_ --------------------------
	.section	.nv.shared._ZN2at6native26batch_norm_backward_kernelIfffiEEvNS_27GenericPackedTensorAccessorIKT_Lm3ENS_16DefaultPtrTraitsET2_EES7_NS2_IS3_Lm3ES5_S6_EENS2_IT0_Lm1ES5_S6_EESA_NS2_IKS9_Lm1ES5_S6_EESC_SC_NS2_IKT1_Lm1ES5_S6_EESF_bSD_,"aw",@nobits
	.sectionflags	@""
	.align	4
.nv.shared._ZN2at6native26batch_norm_backward_kernelIfffiEEvNS_27GenericPackedTensorAccessorIKT_Lm3ENS_16DefaultPtrTraitsET2_EES7_NS2_IS3_Lm3ES5_S6_EENS2_IT0_Lm1ES5_S6_EESA_NS2_IKS9_Lm1ES5_S6_EESC_SC_NS2_IKT1_Lm1ES5_S6_EESF_bSD_:
	.zero		256


//--------------------- .nv.shared._ZN2at6native26batch_norm_backward_kernelIdddiEEvNS_27GenericPackedTensorAccessorIKT_Lm3ENS_16DefaultPtrTraitsET2_EES7_NS2_IS3_Lm3ES5_S6_EENS2_IT0_Lm1ES5_S6_EESA_NS2_IKS9_Lm1ES5_S6_EESC_SC_NS2_IKT1_Lm1ES5_S6_EESF_bSD_ --------------------------
	.section	.nv.shared._ZN2at6native26batch_norm_backward_kernelIdddiEEvNS_27GenericPackedTensorAccessorIKT_Lm3ENS_16DefaultPtrTraitsET2_EES7_NS2_IS3_Lm3ES5_S6_EENS2_IT0_Lm1ES5_S6_EESA_NS2_IKS9_Lm1ES5_S6_EESC_SC_NS2_IKT1_Lm1ES5_S6_EESF_bSD_,"aw",@nobits
	.sectionflags	@""
	.align	8
.nv.shared._ZN2at6native26batch_norm_backward_kernelIdddiEEvNS_27GenericPackedTensorAccessorIKT_Lm3ENS_16DefaultPtrTraitsET2_EES7_NS2_IS3_Lm3ES5_S6_EENS2_IT0_Lm1ES5_S6_EESA_NS2_IKS9_Lm1ES5_S6_EESC_SC_NS2_IKT1_Lm1ES5_S6_EESF_bSD_:
	.zero		512


//--------------------- .nv.shared._ZN2at6native50batch_norm_collect_statistics_channels_last_kernelINS0_3VarEN3c108BFloat16EfLi4EEEvPKT0_PT1_S9_PVS8_PiiiS8_ --------------------------
	.section	.nv.shared._ZN2at6native50batch_norm_collect_statistics_channels_last_kernelINS0_3VarEN3c108BFloat16EfLi4EEEvPKT0_PT1_S9_PVS8_PiiiS8_,"aw",@nobits
	.sectionflags	@""
	.align	4
.nv.shared._ZN2at6native50batch_norm_collect_statistics_channels_last_kernelINS0_3VarEN3c108BFloat16EfLi4EEEvPKT0_PT1_S9_PVS8_PiiiS8_:
	.zero		6145


//--------------------- .nv.shared._ZN2at6native50batch_norm_collect_statistics_channels_last_kernelINS0_3VarEN3c104HalfEfLi4EEEvPKT0_PT1_S9_PVS8_PiiiS8_ --------------------------
	.section	.nv.shared._ZN2at6native50batch_norm_collect_statistics_channels_last_kernelINS0_3VarEN3c104HalfEfLi4EEEvPKT0_PT1_S9_PVS8_PiiiS8_,"aw",@nobits
	.sectionflags	@""
	.align	4
.nv.shared._ZN2at6native50batch_norm_collect_statistics_channels_last_kernelINS0_3VarEN3c104HalfEfLi4EEEvPKT0_PT1_S9_PVS8_PiiiS8_:
	.zero		6145


//--------------------- .nv.shared._ZN2at6native50batch_norm_collect_statistics_channels_last_kernelINS0_3VarEffLi4EEEvPKT0_PT1_S7_PVS6_PiiiS6_ --------------------------
	.section	.nv.shared._ZN2at6native50batch_norm_collect_statistics_channels_last_kernelINS0_3VarEffLi4EEEvPKT0_PT1_S7_PVS6_PiiiS6_,"aw",@nobits
	.sectionflags	@""
	.align	4
.nv.shared._ZN2at6native50batch_norm_collect_statistics_channels_last_kernelINS0_3VarEffLi4EEEvPKT0_PT1_S7_PVS6_PiiiS6_:
	.zero		6145


//--------------------- .nv.shared._ZN2at6native50batch_norm_collect_statistics_channels_last_kernelINS0_3VarEddLi4EEEvPKT0_PT1_S7_PVS6_PiiiS6_ --------------------------
	.section	.nv.shared._ZN2at6native50batch_norm_collect_statistics_channels_last_kernelINS0_3VarEddLi4EEEvPKT0_PT1_S7_PVS6_PiiiS6_,"aw",@nobits
	.sectionflags	@""
	.align	8
.nv.shared._ZN2at6native50batch_norm_collect_statistics_channels_last_kernelINS0_3VarEddLi4EEEvPKT0_PT1_S7_PVS6_PiiiS6_:
	.zero		10241


//--------------------- .nv.shared._ZN2at6native36batch_norm_collect_statistics_kernelINS0_3VarEN3c108BFloat16ES4_fiEEvNS_27GenericPackedTensorAccessorIKT0_Lm3ENS_17RestrictPtrTraitsET3_EET2_SB_NS5_ISB_Lm1ES8_S9_EESC_ --------------------------
	.section	.nv.shared._ZN2at6native36batch_norm_collect_statistics_kernelINS0_3VarEN3c108BFloat16ES4_fiEEvNS_27GenericPackedTensorAccessorIKT0_Lm3ENS_17RestrictPtrTraitsET3_EET2_SB_NS5_ISB_Lm1ES8_S9_EESC_,"aw",@nobits
	.sectionflags	@""
	.align	4
.nv.shared._ZN2at6native36batch_norm_collect_statistics_kernelINS0_3VarEN3c108BFloat16ES4_fiEEvNS_27GenericPackedTensorAccessorIKT0_Lm3ENS_17RestrictPtrTraitsET3_EET2_SB_NS5_ISB_Lm1ES8_S9_EESC_:
	.zero		640


//--------------------- .nv.shared._ZN2at6native36batch_norm_collect_statistics_kernelINS0_3VarEN3c104HalfES4_fiEEvNS_27GenericPackedTensorAccessorIKT0_Lm3ENS_17RestrictPtrTraitsET3_EET2_SB_NS5_ISB_Lm1ES8_S9_EESC_ --------------------------
	.section	.nv.shared._ZN2at6native36batch_norm_collect_statistics_kernelINS0_3VarEN3c104HalfES4_fiEEvNS_27GenericPackedTensorAccessorIKT0_Lm3ENS_17RestrictPtrTraitsET3_EET2_SB_NS5_ISB_Lm1ES8_S9_EESC_,"aw",@nobits
	.sectionflags	@""
	.align	4
.nv.shared._ZN2at6native36batch_norm_collect_statistics_kernelINS0_3VarEN3c104HalfES4_fiEEvNS_27GenericPackedTensorAccessorIKT0_Lm3ENS_17RestrictPtrTraitsET3_EET2_SB_NS5_ISB_Lm1ES8_S9_EESC_:
	.zero		640


//--------------------- .nv.shared._ZN2at6native36batch_norm_collect_statistics_kernelINS0_3VarEfffiEEvNS_27GenericPackedTensorAccessorIKT0_Lm3ENS_17RestrictPtrTraitsET3_EET2_S9_NS3_IS9_Lm1ES6_S7_EESA_ --------------------------
	.section	.nv.shared._ZN2at6native36batch_norm_collect_statistics_kernelINS0_3VarEfffiEEvNS_27GenericPackedTensorAccessorIKT0_Lm3ENS_17RestrictPtrTraitsET3_EET2_S9_NS3_IS9_Lm1ES6_S7_EESA_,"aw",@nobits
	.sectionflags	@""
	.align	4
.nv.shared._ZN2at6native36batch_norm_collect_statistics_kernelINS0_3VarEfffiEEvNS_27GenericPackedTensorAccessorIKT0_Lm3ENS_17RestrictPtrTraitsET3_EET2_S9_NS3_IS9_Lm1ES6_S7_EESA_:
	.zero		640


//--------------------- .nv.shared._ZN2at6native36batch_norm_collect_statistics_kernelINS0_3VarEdddiEEvNS_27GenericPackedTensorAccessorIKT0_Lm3ENS_17RestrictPtrTraitsET3_EET2_S9_NS3_IS9_Lm1ES6_S7_EESA_ --------------------------
	.section	.nv.shared._ZN2at6native36batch_norm_collect_statistics_kernelINS0_3VarEdddiEEvNS_27GenericPackedTensorAccessorIKT0_Lm3ENS_17RestrictPtrTraitsET3_EET2_S9_NS3_IS9_Lm1ES6_S7_EESA_,"aw",@nobits
	.sectionflags	@""
	.align	4
.nv.shared._ZN2at6native36batch_norm_collect_statistics_kernelINS0_3VarEdddiEEvNS_27GenericPackedTensorAccessorIKT0_Lm3ENS_17RestrictPtrTraitsET3_EET2_S9_NS3_IS9_Lm1ES6_S7_EESA_:
	.zero		640


//--------------------- .nv.shared._ZN2at6native47batch_norm_backward_reduce_channels_last_kernelILi4EN3c108BFloat16EfS3_EEvPKT0_S6_PKT1_S9_PS7_SA_PT2_SC_PVS7_Piii --------------------------
	.section	.nv.shared._ZN2at6native47batch_norm_backward_reduce_channels_last_kernelILi4EN3c108BFloat16EfS3_EEvPKT0_S6_PKT1_S9_PS7_SA_PT2_SC_PVS7_Piii,"aw",@nobits
	.sectionflags	@""
	.align	4
.nv.shared._ZN2at6native47batch_norm_backward_reduce_channels_last_kernelILi4EN3c108BFloat16EfS3_EEvPKT0_S6_PKT1_S9_PS7_SA_PT2_SC_PVS7_Piii:
	.zero		4097


//--------------------- .nv.shared._ZN2at6native47batch_norm_backward_reduce_channels_last_kernelILi4EN3c104HalfEfS3_EEvPKT0_S6_PKT1_S9_PS7_SA_PT2_SC_PVS7_Piii --------------------------
	.section	.nv.shared._ZN2at6native47batch_norm_backward_reduce_channels_last_kernelILi4EN3c104HalfEfS3_EEvPKT0_S6_PKT1_S9_PS7_SA_PT2_SC_PVS7_Piii,"aw",@nobits
	.sectionflags	@""
	.align	4
.nv.shared._ZN2at6native47batch_norm_backward_reduce_channels_last_kernelILi4EN3c104HalfEfS3_EEvPKT0_S6_PKT1_S9_PS7_SA_PT2_SC_PVS7_Piii:
	.zero		4097


//--------------------- .nv.shared._ZN2at6native47batch_norm_backward_reduce_channels_last_kernelILi4EN3c108BFloat16EffEEvPKT0_S6_PKT1_S9_PS7_SA_PT2_SC_PVS7_Piii --------------------------
	.section	.nv.shared._ZN2at6native47batch_norm_backward_reduce_channels_last_kernelILi4EN3c108BFloat16EffEEvPKT0_S6_PKT1_S9_PS7_SA_PT2_SC_PVS7_Piii,"aw",@nobits
	.sectionflags	@""
	.align	4
.nv.shared._ZN2at6native47batch_norm_backward_reduce_channels_last_kernelILi4EN3c108BFloat16EffEEvPKT0_S6_PKT1_S9_PS7_SA_PT2_SC_PVS7_Piii:
	.zero		4097


//--------------------- .nv.shared._ZN2at6native47batch_norm_backward_reduce_channels_last_kernelILi4EN3c104HalfEffEEvPKT0_S6_PKT1_S9_PS7_SA_PT2_SC_PVS7_Piii --------------------------
	.section	.nv.shared._ZN2at6native47batch_norm_backward_reduce_channels_last_kernelILi4EN3c104HalfEffEEvPKT0_S6_PKT1_S9_PS7_SA_PT2_SC_PVS7_Piii,"aw",@nobits
	.sectionflags	@""
	.align	4
.nv.shared._ZN2at6native47batch_norm_backward_reduce_channels_last_kernelILi4EN3c104HalfEffEEvPKT0_S6_PKT1_S9_PS7_SA_PT2_SC_PVS7_Piii:
	.zero		4097


//--------------------- .nv.shared._ZN2at6native47batch_norm_backward_reduce_channels_last_kernelILi4EfffEEvPKT0_S4_PKT1_S7_PS5_S8_PT2_SA_PVS5_Piii --------------------------
	.section	.nv.shared._ZN2at6native47batch_norm_backward_reduce_channels_last_kernelILi4EfffEEvPKT0_S4_PKT1_S7_PS5_S8_PT2_SA_PVS5_Piii,"aw",@nobits
	.sectionflags	@""
	.align	4
.nv.shared._ZN2at6native47batch_norm_backward_reduce_channels_last_kernelILi4EfffEEvPKT0_S4_PKT1_S7_PS5_S8_PT2_SA_PVS5_Piii:
	.zero		4097


//--------------------- .nv.shared._ZN2at6native47batch_norm_backward_reduce_channels_last_kernelILi4EdddEEvPKT0_S4_PKT1_S7_PS5_S8_PT2_SA_PVS5_Piii --------------------------
	.section	.nv.shared._ZN2at6native47batch_norm_backward_reduce_channels_last_kernelILi4EdddEEvPKT0_S4_PKT1_S7_PS5_S8_PT2_SA_PVS5_Piii,"aw",@nobits
	.sectionflags	@""
	.align	8
.nv.shared._ZN2at6native47batch_norm_backward_reduce_channels_last_kernelILi4EdddEEvPKT0_S4_PKT1_S7_PS5_S8_PT2_SA_PVS5_Piii:
	.zero		8193


//--------------------- SYMBOLS --------------------------

	.type		__assertfail,@function
